/*
 * SPDX-FileCopyrightText: Copyright (c) 2025 NVIDIA CORPORATION & AFFILIATES. All rights reserved.
 * SPDX-License-Identifier: BSD-3-Clause
 */

#include "group_norm_nhwc_bwd_one_pass_kernel.cuh"
#include "group_norm_nhwc_fwd_one_pass_kernel.cuh"
#include "macros.h"

GN_FWD_BWD_ONE_PASS_DEFINITION(/* CHANNELS_PER_GROUP */ 128, /* THREADS_PER_BLOCK */ 512)


// ===== COMPILED SASS (sm_103a) =====

	.target	sm_103a

	.elftype	@"ET_EXEC"


//--------------------- .note.nv.tkinfo           --------------------------
	.section	.note.nv.tkinfo,"",@"SHT_NOTE"
	.sectionflags	@"SHF_NOTE_NV_TKINFO"
	.tkinfo
        /*0018*/ 	.word	0x00000002
        /*0030*/ 	.string	""
        /*0030*/ 	.string	"ptxas"
        /*0030*/ 	.string	"Cuda compilation tools, release 13.0, V13.0.88"
        /*0030*/ 	.string	"Build cuda_13.0.r13.0/compiler.36424714_0"
        /*0030*/ 	.string	"-arch sm_103a -m 64 "



//--------------------- .note.nv.cuinfo           --------------------------
	.section	.note.nv.cuinfo,"",@"SHT_NOTE"
	.sectionflags	@"SHF_NOTE_NV_CUINFO"
        /*0018*/ 	.short	0x0002
        /*001a*/ 	.short	0x0067
        /*001c*/ 	.short	0x0082
	.zero		2


//--------------------- .nv.info                  --------------------------
	.section	.nv.info,"",@"SHT_CUDA_INFO"
	.align	4


	//----- nvinfo : EIATTR_REGCOUNT
	.align		4
        /*0000*/ 	.byte	0x04, 0x2f
        /*0002*/ 	.short	(.L_41 - .L_40)
	.align		4
.L_40:
        /*0004*/ 	.word	index@(_Z35group_norm_nhwc_fwd_one_pass_kernelI11Fp32IOFp16WLi512ELi128ELi512EEv26Group_norm_nhwc_fwd_params)
        /*0008*/ 	.word	0x00000080


	//----- nvinfo : EIATTR_FRAME_SIZE
	.align		4
.L_41:
        /*000c*/ 	.byte	0x04, 0x11
        /*000e*/ 	.short	(.L_43 - .L_42)
	.align		4
.L_42:
        /*0010*/ 	.word	index@(_Z35group_norm_nhwc_fwd_one_pass_kernelI11Fp32IOFp16WLi512ELi128ELi512EEv26Group_norm_nhwc_fwd_params)
        /*0014*/ 	.word	0x00000360


	//----- nvinfo : EIATTR_REGCOUNT
	.align		4
.L_43:
        /*0018*/ 	.byte	0x04, 0x2f
        /*001a*/ 	.short	(.L_45 - .L_44)
	.align		4
.L_44:
        /*001c*/ 	.word	index@(_Z35group_norm_nhwc_fwd_one_pass_kernelI11Fp32IOFp16WLi256ELi128ELi512EEv26Group_norm_nhwc_fwd_params)
        /*0020*/ 	.word	0x00000077


	//----- nvinfo : EIATTR_FRAME_SIZE
	.align		4
.L_45:
        /*0024*/ 	.byte	0x04, 0x11
        /*0026*/ 	.short	(.L_47 - .L_46)
	.align		4
.L_46:
        /*0028*/ 	.word	index@(_Z35group_norm_nhwc_fwd_one_pass_kernelI11Fp32IOFp16WLi256ELi128ELi512EEv26Group_norm_nhwc_fwd_params)
        /*002c*/ 	.word	0x00000000


	//----- nvinfo : EIATTR_REGCOUNT
	.align		4
.L_47:
        /*0030*/ 	.byte	0x04, 0x2f
        /*0032*/ 	.short	(.L_49 - .L_48)
	.align		4
.L_48:
        /*0034*/ 	.word	index@(_Z35group_norm_nhwc_fwd_one_pass_kernelI11Fp32IOFp16WLi128ELi128ELi512EEv26Group_norm_nhwc_fwd_params)
        /*0038*/ 	.word	0x00000078


	//----- nvinfo : EIATTR_FRAME_SIZE
	.align		4
.L_49:
        /*003c*/ 	.byte	0x04, 0x11
        /*003e*/ 	.short	(.L_51 - .L_50)
	.align		4
.L_50:
        /*0040*/ 	.word	index@(_Z35group_norm_nhwc_fwd_one_pass_kernelI11Fp32IOFp16WLi128ELi128ELi512EEv26Group_norm_nhwc_fwd_params)
        /*0044*/ 	.word	0x00000000


	//----- nvinfo : EIATTR_REGCOUNT
	.align		4
.L_51:
        /*0048*/ 	.byte	0x04, 0x2f
        /*004a*/ 	.short	(.L_53 - .L_52)
	.align		4
.L_52:
        /*004c*/ 	.word	index@(_Z35group_norm_nhwc_fwd_one_pass_kernelI11Fp32IOFp16WLi64ELi128ELi512EEv26Group_norm_nhwc_fwd_params)
        /*0050*/ 	.word	0x0000003e


	//----- nvinfo : EIATTR_FRAME_SIZE
	.align		4
.L_53:
        /*0054*/ 	.byte	0x04, 0x11
        /*0056*/ 	.short	(.L_55 - .L_54)
	.align		4
.L_54:
        /*0058*/ 	.word	index@(_Z35group_norm_nhwc_fwd_one_pass_kernelI11Fp32IOFp16WLi64ELi128ELi512EEv26Group_norm_nhwc_fwd_params)
        /*005c*/ 	.word	0x00000000


	//----- nvinfo : EIATTR_REGCOUNT
	.align		4
.L_55:
        /*0060*/ 	.byte	0x04, 0x2f
        /*0062*/ 	.short	(.L_57 - .L_56)
	.align		4
.L_56:
        /*0064*/ 	.word	index@(_Z35group_norm_nhwc_fwd_one_pass_kernelI11Fp32IOBf16WLi512ELi128ELi512EEv26Group_norm_nhwc_fwd_params)
        /*0068*/ 	.word	0x00000080


	//----- nvinfo : EIATTR_FRAME_SIZE
	.align		4
.L_57:
        /*006c*/ 	.byte	0x04, 0x11
        /*006e*/ 	.short	(.L_59 - .L_58)
	.align		4
.L_58:
        /*0070*/ 	.word	index@(_Z35group_norm_nhwc_fwd_one_pass_kernelI11Fp32IOBf16WLi512ELi128ELi512EEv26Group_norm_nhwc_fwd_params)
        /*0074*/ 	.word	0x00000360


	//----- nvinfo : EIATTR_REGCOUNT
	.align		4
.L_59:
        /*0078*/ 	.byte	0x04, 0x2f
        /*007a*/ 	.short	(.L_61 - .L_60)
	.align		4
.L_60:
        /*007c*/ 	.word	index@(_Z35group_norm_nhwc_fwd_one_pass_kernelI11Fp32IOBf16WLi256ELi128ELi512EEv26Group_norm_nhwc_fwd_params)
        /*0080*/ 	.word	0x00000077


	//----- nvinfo : EIATTR_FRAME_SIZE
	.align		4
.L_61:
        /*0084*/ 	.byte	0x04, 0x11
        /*0086*/ 	.short	(.L_63 - .L_62)
	.align		4
.L_62:
        /*0088*/ 	.word	index@(_Z35group_norm_nhwc_fwd_one_pass_kernelI11Fp32IOBf16WLi256ELi128ELi512EEv26Group_norm_nhwc_fwd_params)
        /*008c*/ 	.word	0x00000000


	//----- nvinfo : EIATTR_REGCOUNT
	.align		4
.L_63:
        /*0090*/ 	.byte	0x04, 0x2f
        /*0092*/ 	.short	(.L_65 - .L_64)
	.align		4
.L_64:
        /*0094*/ 	.word	index@(_Z35group_norm_nhwc_fwd_one_pass_kernelI11Fp32IOBf16WLi128ELi128ELi512EEv26Group_norm_nhwc_fwd_params)
        /*0098*/ 	.word	0x00000078


	//----- nvinfo : EIATTR_FRAME_SIZE
	.align		4
.L_65:
        /*009c*/ 	.byte	0x04, 0x11
        /*009e*/ 	.short	(.L_67 - .L_66)
	.align		4
.L_66:
        /*00a0*/ 	.word	index@(_Z35group_norm_nhwc_fwd_one_pass_kernelI11Fp32IOBf16WLi128ELi128ELi512EEv26Group_norm_nhwc_fwd_params)
        /*00a4*/ 	.word	0x00000000


	//----- nvinfo : EIATTR_REGCOUNT
	.align		4
.L_67:
        /*00a8*/ 	.byte	0x04, 0x2f
        /*00aa*/ 	.short	(.L_69 - .L_68)
	.align		4
.L_68:
        /*00ac*/ 	.word	index@(_Z35group_norm_nhwc_fwd_one_pass_kernelI11Fp32IOBf16WLi64ELi128ELi512EEv26Group_norm_nhwc_fwd_params)
        /*00b0*/ 	.word	0x0000003e


	//----- nvinfo : EIATTR_FRAME_SIZE
	.align		4
.L_69:
        /*00b4*/ 	.byte	0x04, 0x11
        /*00b6*/ 	.short	(.L_71 - .L_70)
	.align		4
.L_70:
        /*00b8*/ 	.word	index@(_Z35group_norm_nhwc_fwd_one_pass_kernelI11Fp32IOBf16WLi64ELi128ELi512EEv26Group_norm_nhwc_fwd_params)
        /*00bc*/ 	.word	0x00000000


	//----- nvinfo : EIATTR_REGCOUNT
	.align		4
.L_71:
        /*00c0*/ 	.byte	0x04, 0x2f
        /*00c2*/ 	.short	(.L_73 - .L_72)
	.align		4
.L_72:
        /*00c4*/ 	.word	index@(_Z35group_norm_nhwc_fwd_one_pass_kernelI11Fp32IOFp32WLi512ELi128ELi512EEv26Group_norm_nhwc_fwd_params)
        /*00c8*/ 	.word	0x00000080


	//----- nvinfo : EIATTR_FRAME_SIZE
	.align		4
.L_73:
        /*00cc*/ 	.byte	0x04, 0x11
        /*00ce*/ 	.short	(.L_75 - .L_74)
	.align		4
.L_74:
        /*00d0*/ 	.word	index@(_Z35group_norm_nhwc_fwd_one_pass_kernelI11Fp32IOFp32WLi512ELi128ELi512EEv26Group_norm_nhwc_fwd_params)
        /*00d4*/ 	.word	0x00000360


	//----- nvinfo : EIATTR_REGCOUNT
	.align		4
.L_75:
        /*00d8*/ 	.byte	0x04, 0x2f
        /*00da*/ 	.short	(.L_77 - .L_76)
	.align		4
.L_76:
        /*00dc*/ 	.word	index@(_Z35group_norm_nhwc_fwd_one_pass_kernelI11Fp32IOFp32WLi256ELi128ELi512EEv26Group_norm_nhwc_fwd_params)
        /*00e0*/ 	.word	0x00000076


	//----- nvinfo : EIATTR_FRAME_SIZE
	.align		4
.L_77:
        /*00e4*/ 	.byte	0x04, 0x11
        /*00e6*/ 	.short	(.L_79 - .L_78)
	.align		4
.L_78:
        /*00e8*/ 	.word	index@(_Z35group_norm_nhwc_fwd_one_pass_kernelI11Fp32IOFp32WLi256ELi128ELi512EEv26Group_norm_nhwc_fwd_params)
        /*00ec*/ 	.word	0x00000000


	//----- nvinfo : EIATTR_REGCOUNT
	.align		4
.L_79:
        /*00f0*/ 	.byte	0x04, 0x2f
        /*00f2*/ 	.short	(.L_81 - .L_80)
	.align		4
.L_80:
        /*00f4*/ 	.word	index@(_Z35group_norm_nhwc_fwd_one_pass_kernelI11Fp32IOFp32WLi128ELi128ELi512EEv26Group_norm_nhwc_fwd_params)
        /*00f8*/ 	.word	0x00000078


	//----- nvinfo : EIATTR_FRAME_SIZE
	.align		4
.L_81:
        /*00fc*/ 	.byte	0x04, 0x11
        /*00fe*/ 	.short	(.L_83 - .L_82)
	.align		4
.L_82:
        /*0100*/ 	.word	index@(_Z35group_norm_nhwc_fwd_one_pass_kernelI11Fp32IOFp32WLi128ELi128ELi512EEv26Group_norm_nhwc_fwd_params)
        /*0104*/ 	.word	0x00000000


	//----- nvinfo : EIATTR_REGCOUNT
	.align		4
.L_83:
        /*0108*/ 	.byte	0x04, 0x2f
        /*010a*/ 	.short	(.L_85 - .L_84)
	.align		4
.L_84:
        /*010c*/ 	.word	index@(_Z35group_norm_nhwc_fwd_one_pass_kernelI11Fp32IOFp32WLi64ELi128ELi512EEv26Group_norm_nhwc_fwd_params)
        /*0110*/ 	.word	0x0000003e


	//----- nvinfo : EIATTR_FRAME_SIZE
	.align		4
.L_85:
        /*0114*/ 	.byte	0x04, 0x11
        /*0116*/ 	.short	(.L_87 - .L_86)
	.align		4
.L_86:
        /*0118*/ 	.word	index@(_Z35group_norm_nhwc_fwd_one_pass_kernelI11Fp32IOFp32WLi64ELi128ELi512EEv26Group_norm_nhwc_fwd_params)
        /*011c*/ 	.word	0x00000000


	//----- nvinfo : EIATTR_REGCOUNT
	.align		4
.L_87:
        /*0120*/ 	.byte	0x04, 0x2f
        /*0122*/ 	.short	(.L_89 - .L_88)
	.align		4
.L_88:
        /*0124*/ 	.word	index@(_Z35group_norm_nhwc_fwd_one_pass_kernelI11Fp16IOFp16WLi512ELi128ELi512EEv26Group_norm_nhwc_fwd_params)
        /*0128*/ 	.word	0x00000080


	//----- nvinfo : EIATTR_FRAME_SIZE
	.align		4
.L_89:
        /*012c*/ 	.byte	0x04, 0x11
        /*012e*/ 	.short	(.L_91 - .L_90)
	.align		4
.L_90:
        /*0130*/ 	.word	index@(_Z35group_norm_nhwc_fwd_one_pass_kernelI11Fp16IOFp16WLi512ELi128ELi512EEv26Group_norm_nhwc_fwd_params)
        /*0134*/ 	.word	0x00000110


	//----- nvinfo : EIATTR_REGCOUNT
	.align		4
.L_91:
        /*0138*/ 	.byte	0x04, 0x2f
        /*013a*/ 	.short	(.L_93 - .L_92)
	.align		4
.L_92:
        /*013c*/ 	.word	index@(_Z35group_norm_nhwc_fwd_one_pass_kernelI11Fp16IOFp16WLi256ELi128ELi512EEv26Group_norm_nhwc_fwd_params)
        /*0140*/ 	.word	0x00000079


	//----- nvinfo : EIATTR_FRAME_SIZE
	.align		4
.L_93:
        /*0144*/ 	.byte	0x04, 0x11
        /*0146*/ 	.short	(.L_95 - .L_94)
	.align		4
.L_94:
        /*0148*/ 	.word	index@(_Z35group_norm_nhwc_fwd_one_pass_kernelI11Fp16IOFp16WLi256ELi128ELi512EEv26Group_norm_nhwc_fwd_params)
        /*014c*/ 	.word	0x00000000


	//----- nvinfo : EIATTR_REGCOUNT
	.align		4
.L_95:
        /*0150*/ 	.byte	0x04, 0x2f
        /*0152*/ 	.short	(.L_97 - .L_96)
	.align		4
.L_96:
        /*0154*/ 	.word	index@(_Z35group_norm_nhwc_fwd_one_pass_kernelI11Fp16IOFp16WLi128ELi128ELi512EEv26Group_norm_nhwc_fwd_params)
        /*0158*/ 	.word	0x0000006c


	//----- nvinfo : EIATTR_FRAME_SIZE
	.align		4
.L_97:
        /*015c*/ 	.byte	0x04, 0x11
        /*015e*/ 	.short	(.L_99 - .L_98)
	.align		4
.L_98:
        /*0160*/ 	.word	index@(_Z35group_norm_nhwc_fwd_one_pass_kernelI11Fp16IOFp16WLi128ELi128ELi512EEv26Group_norm_nhwc_fwd_params)
        /*0164*/ 	.word	0x00000000


	//----- nvinfo : EIATTR_REGCOUNT
	.align		4
.L_99:
        /*0168*/ 	.byte	0x04, 0x2f
        /*016a*/ 	.short	(.L_101 - .L_100)
	.align		4
.L_100:
        /*016c*/ 	.word	index@(_Z35group_norm_nhwc_fwd_one_pass_kernelI11Fp16IOFp16WLi64ELi128ELi512EEv26Group_norm_nhwc_fwd_params)
        /*0170*/ 	.word	0x0000003f


	//----- nvinfo : EIATTR_FRAME_SIZE
	.align		4
.L_101:
        /*0174*/ 	.byte	0x04, 0x11
        /*0176*/ 	.short	(.L_103 - .L_102)
	.align		4
.L_102:
        /*0178*/ 	.word	index@(_Z35group_norm_nhwc_fwd_one_pass_kernelI11Fp16IOFp16WLi64ELi128ELi512EEv26Group_norm_nhwc_fwd_params)
        /*017c*/ 	.word	0x00000000


	//----- nvinfo : EIATTR_REGCOUNT
	.align		4
.L_103:
        /*0180*/ 	.byte	0x04, 0x2f
        /*0182*/ 	.short	(.L_105 - .L_104)
	.align		4
.L_104:
        /*0184*/ 	.word	index@(_Z35group_norm_nhwc_fwd_one_pass_kernelI11Fp16IOBf16WLi512ELi128ELi512EEv26Group_norm_nhwc_fwd_params)
        /*0188*/ 	.word	0x00000080


	//----- nvinfo : EIATTR_FRAME_SIZE
	.align		4
.L_105:
        /*018c*/ 	.byte	0x04, 0x11
        /*018e*/ 	.short	(.L_107 - .L_106)
	.align		4
.L_106:
        /*0190*/ 	.word	index@(_Z35group_norm_nhwc_fwd_one_pass_kernelI11Fp16IOBf16WLi512ELi128ELi512EEv26Group_norm_nhwc_fwd_params)
        /*0194*/ 	.word	0x00000110


	//----- nvinfo : EIATTR_REGCOUNT
	.align		4
.L_107:
        /*0198*/ 	.byte	0x04, 0x2f
        /*019a*/ 	.short	(.L_109 - .L_108)
	.align		4
.L_108:
        /*019c*/ 	.word	index@(_Z35group_norm_nhwc_fwd_one_pass_kernelI11Fp16IOBf16WLi256ELi128ELi512EEv26Group_norm_nhwc_fwd_params)
        /*01a0*/ 	.word	0x00000079


	//----- nvinfo : EIATTR_FRAME_SIZE
	.align		4
.L_109:
        /*01a4*/ 	.byte	0x04, 0x11
        /*01a6*/ 	.short	(.L_111 - .L_110)
	.align		4
.L_110:
        /*01a8*/ 	.word	index@(_Z35group_norm_nhwc_fwd_one_pass_kernelI11Fp16IOBf16WLi256ELi128ELi512EEv26Group_norm_nhwc_fwd_params)
        /*01ac*/ 	.word	0x00000000


	//----- nvinfo : EIATTR_REGCOUNT
	.align		4
.L_111:
        /*01b0*/ 	.byte	0x04, 0x2f
        /*01b2*/ 	.short	(.L_113 - .L_112)
	.align		4
.L_112:
        /*01b4*/ 	.word	index@(_Z35group_norm_nhwc_fwd_one_pass_kernelI11Fp16IOBf16WLi128ELi128ELi512EEv26Group_norm_nhwc_fwd_params)
        /*01b8*/ 	.word	0x0000006c


	//----- nvinfo : EIATTR_FRAME_SIZE
	.align		4
.L_113:
        /*01bc*/ 	.byte	0x04, 0x11
        /*01be*/ 	.short	(.L_115 - .L_114)
	.align		4
.L_114:
        /*01c0*/ 	.word	index@(_Z35group_norm_nhwc_fwd_one_pass_kernelI11Fp16IOBf16WLi128ELi128ELi512EEv26Group_norm_nhwc_fwd_params)
        /*01c4*/ 	.word	0x00000000


	//----- nvinfo : EIATTR_REGCOUNT
	.align		4
.L_115:
        /*01c8*/ 	.byte	0x04, 0x2f
        /*01ca*/ 	.short	(.L_117 - .L_116)
	.align		4
.L_116:
        /*01cc*/ 	.word	index@(_Z35group_norm_nhwc_fwd_one_pass_kernelI11Fp16IOBf16WLi64ELi128ELi512EEv26Group_norm_nhwc_fwd_params)
        /*01d0*/ 	.word	0x0000003f


	//----- nvinfo : EIATTR_FRAME_SIZE
	.align		4
.L_117:
        /*01d4*/ 	.byte	0x04, 0x11
        /*01d6*/ 	.short	(.L_119 - .L_118)
	.align		4
.L_118:
        /*01d8*/ 	.word	index@(_Z35group_norm_nhwc_fwd_one_pass_kernelI11Fp16IOBf16WLi64ELi128ELi512EEv26Group_norm_nhwc_fwd_params)
        /*01dc*/ 	.word	0x00000000


	//----- nvinfo : EIATTR_REGCOUNT
	.align		4
.L_119:
        /*01e0*/ 	.byte	0x04, 0x2f
        /*01e2*/ 	.short	(.L_121 - .L_120)
	.align		4
.L_120:
        /*01e4*/ 	.word	index@(_Z35group_norm_nhwc_fwd_one_pass_kernelI11Fp16IOFp32WLi512ELi128ELi512EEv26Group_norm_nhwc_fwd_params)
        /*01e8*/ 	.word	0x00000080


	//----- nvinfo : EIATTR_FRAME_SIZE
	.align		4
.L_121:
        /*01ec*/ 	.byte	0x04, 0x11
        /*01ee*/ 	.short	(.L_123 - .L_122)
	.align		4
.L_122:
        /*01f0*/ 	.word	index@(_Z35group_norm_nhwc_fwd_one_pass_kernelI11Fp16IOFp32WLi512ELi128ELi512EEv26Group_norm_nhwc_fwd_params)
        /*01f4*/ 	.word	0x00000110


	//----- nvinfo : EIATTR_REGCOUNT
	.align		4
.L_123:
        /*01f8*/ 	.byte	0x04, 0x2f
        /*01fa*/ 	.short	(.L_125 - .L_124)
	.align		4
.L_124:
        /*01fc*/ 	.word	index@(_Z35group_norm_nhwc_fwd_one_pass_kernelI11Fp16IOFp32WLi256ELi128ELi512EEv26Group_norm_nhwc_fwd_params)
        /*0200*/ 	.word	0x00000076


	//----- nvinfo : EIATTR_FRAME_SIZE
	.align		4
.L_125:
        /*0204*/ 	.byte	0x04, 0x11
        /*0206*/ 	.short	(.L_127 - .L_126)
	.align		4
.L_126:
        /*0208*/ 	.word	index@(_Z35group_norm_nhwc_fwd_one_pass_kernelI11Fp16IOFp32WLi256ELi128ELi512EEv26Group_norm_nhwc_fwd_params)
        /*020c*/ 	.word	0x00000000


	//----- nvinfo : EIATTR_REGCOUNT
	.align		4
.L_127:
        /*0210*/ 	.byte	0x04, 0x2f
        /*0212*/ 	.short	(.L_129 - .L_128)
	.align		4
.L_128:
        /*0214*/ 	.word	index@(_Z35group_norm_nhwc_fwd_one_pass_kernelI11Fp16IOFp32WLi128ELi128ELi512EEv26Group_norm_nhwc_fwd_params)
        /*0218*/ 	.word	0x0000006c


	//----- nvinfo : EIATTR_FRAME_SIZE
	.align		4
.L_129:
        /*021c*/ 	.byte	0x04, 0x11
        /*021e*/ 	.short	(.L_131 - .L_130)
	.align		4
.L_130:
        /*0220*/ 	.word	index@(_Z35group_norm_nhwc_fwd_one_pass_kernelI11Fp16IOFp32WLi128ELi128ELi512EEv26Group_norm_nhwc_fwd_params)
        /*0224*/ 	.word	0x00000000


	//----- nvinfo : EIATTR_REGCOUNT
	.align		4
.L_131:
        /*0228*/ 	.byte	0x04, 0x2f
        /*022a*/ 	.short	(.L_133 - .L_132)
	.align		4
.L_132:
        /*022c*/ 	.word	index@(_Z35group_norm_nhwc_fwd_one_pass_kernelI11Fp16IOFp32WLi64ELi128ELi512EEv26Group_norm_nhwc_fwd_params)
        /*0230*/ 	.word	0x0000003f


	//----- nvinfo : EIATTR_FRAME_SIZE
	.align		4
.L_133:
        /*0234*/ 	.byte	0x04, 0x11
        /*0236*/ 	.short	(.L_135 - .L_134)
	.align		4
.L_134:
        /*0238*/ 	.word	index@(_Z35group_norm_nhwc_fwd_one_pass_kernelI11Fp16IOFp32WLi64ELi128ELi512EEv26Group_norm_nhwc_fwd_params)
        /*023c*/ 	.word	0x00000000


	//----- nvinfo : EIATTR_REGCOUNT
	.align		4
.L_135:
        /*0240*/ 	.byte	0x04, 0x2f
        /*0242*/ 	.short	(.L_137 - .L_136)
	.align		4
.L_136:
        /*0244*/ 	.word	index@(_Z35group_norm_nhwc_fwd_one_pass_kernelI11Bf16IOFp16WLi512ELi128ELi512EEv26Group_norm_nhwc_fwd_params)
        /*0248*/ 	.word	0x00000040


	//----- nvinfo : EIATTR_FRAME_SIZE
	.align		4
.L_137:
        /*024c*/ 	.byte	0x04, 0x11
        /*024e*/ 	.short	(.L_139 - .L_138)
	.align		4
.L_138:
        /*0250*/ 	.word	index@(_Z35group_norm_nhwc_fwd_one_pass_kernelI11Bf16IOFp16WLi512ELi128ELi512EEv26Group_norm_nhwc_fwd_params)
        /*0254*/ 	.word	0x000003d0


	//----- nvinfo : EIATTR_REGCOUNT
	.align		4
.L_139:
        /*0258*/ 	.byte	0x04, 0x2f
        /*025a*/ 	.short	(.L_141 - .L_140)
	.align		4
.L_140:
        /*025c*/ 	.word	index@(_Z35group_norm_nhwc_fwd_one_pass_kernelI11Bf16IOFp16WLi256ELi128ELi512EEv26Group_norm_nhwc_fwd_params)
        /*0260*/ 	.word	0x00000079


	//----- nvinfo : EIATTR_FRAME_SIZE
	.align		4
.L_141:
        /*0264*/ 	.byte	0x04, 0x11
        /*0266*/ 	.short	(.L_143 - .L_142)
	.align		4
.L_142:
        /*0268*/ 	.word	index@(_Z35group_norm_nhwc_fwd_one_pass_kernelI11Bf16IOFp16WLi256ELi128ELi512EEv26Group_norm_nhwc_fwd_params)
        /*026c*/ 	.word	0x00000000


	//----- nvinfo : EIATTR_REGCOUNT
	.align		4
.L_143:
        /*0270*/ 	.byte	0x04, 0x2f
        /*0272*/ 	.short	(.L_145 - .L_144)
	.align		4
.L_144:
        /*0274*/ 	.word	index@(_Z35group_norm_nhwc_fwd_one_pass_kernelI11Bf16IOFp16WLi128ELi128ELi512EEv26Group_norm_nhwc_fwd_params)
        /*0278*/ 	.word	0x0000006c


	//----- nvinfo : EIATTR_FRAME_SIZE
	.align		4
.L_145:
        /*027c*/ 	.byte	0x04, 0x11
        /*027e*/ 	.short	(.L_147 - .L_146)
	.align		4
.L_146:
        /*0280*/ 	.word	index@(_Z35group_norm_nhwc_fwd_one_pass_kernelI11Bf16IOFp16WLi128ELi128ELi512EEv26Group_norm_nhwc_fwd_params)
        /*0284*/ 	.word	0x00000000


	//----- nvinfo : EIATTR_REGCOUNT
	.align		4
.L_147:
        /*0288*/ 	.byte	0x04, 0x2f
        /*028a*/ 	.short	(.L_149 - .L_148)
	.align		4
.L_148:
        /*028c*/ 	.word	index@(_Z35group_norm_nhwc_fwd_one_pass_kernelI11Bf16IOFp16WLi64ELi128ELi512EEv26Group_norm_nhwc_fwd_params)
        /*0290*/ 	.word	0x0000003f


	//----- nvinfo : EIATTR_FRAME_SIZE
	.align		4
.L_149:
        /*0294*/ 	.byte	0x04, 0x11
        /*0296*/ 	.short	(.L_151 - .L_150)
	.align		4
.L_150:
        /*0298*/ 	.word	index@(_Z35group_norm_nhwc_fwd_one_pass_kernelI11Bf16IOFp16WLi64ELi128ELi512EEv26Group_norm_nhwc_fwd_params)
        /*029c*/ 	.word	0x00000000


	//----- nvinfo : EIATTR_REGCOUNT
	.align		4
.L_151:
        /*02a0*/ 	.byte	0x04, 0x2f
        /*02a2*/ 	.short	(.L_153 - .L_152)
	.align		4
.L_152:
        /*02a4*/ 	.word	index@(_Z35group_norm_nhwc_fwd_one_pass_kernelI11Bf16IOBf16WLi512ELi128ELi512EEv26Group_norm_nhwc_fwd_params)
        /*02a8*/ 	.word	0x00000040


	//----- nvinfo : EIATTR_FRAME_SIZE
	.align		4
.L_153:
        /*02ac*/ 	.byte	0x04, 0x11
        /*02ae*/ 	.short	(.L_155 - .L_154)
	.align		4
.L_154:
        /*02b0*/ 	.word	index@(_Z35group_norm_nhwc_fwd_one_pass_kernelI11Bf16IOBf16WLi512ELi128ELi512EEv26Group_norm_nhwc_fwd_params)
        /*02b4*/ 	.word	0x000003d0


	//----- nvinfo : EIATTR_REGCOUNT
	.align		4
.L_155:
        /*02b8*/ 	.byte	0x04, 0x2f
        /*02ba*/ 	.short	(.L_157 - .L_156)
	.align		4
.L_156:
        /*02bc*/ 	.word	index@(_Z35group_norm_nhwc_fwd_one_pass_kernelI11Bf16IOBf16WLi256ELi128ELi512EEv26Group_norm_nhwc_fwd_params)
        /*02c0*/ 	.word	0x00000079


	//----- nvinfo : EIATTR_FRAME_SIZE
	.align		4
.L_157:
        /*02c4*/ 	.byte	0x04, 0x11
        /*02c6*/ 	.short	(.L_159 - .L_158)
	.align		4
.L_158:
        /*02c8*/ 	.word	index@(_Z35group_norm_nhwc_fwd_one_pass_kernelI11Bf16IOBf16WLi256ELi128ELi512EEv26Group_norm_nhwc_fwd_params)
        /*02cc*/ 	.word	0x00000000


	//----- nvinfo : EIATTR_REGCOUNT
	.align		4
.L_159:
        /*02d0*/ 	.byte	0x04, 0x2f
        /*02d2*/ 	.short	(.L_161 - .L_160)
	.align		4
.L_160:
        /*02d4*/ 	.word	index@(_Z35group_norm_nhwc_fwd_one_pass_kernelI11Bf16IOBf16WLi128ELi128ELi512EEv26Group_norm_nhwc_fwd_params)
        /*02d8*/ 	.word	0x0000006c


	//----- nvinfo : EIATTR_FRAME_SIZE
	.align		4
.L_161:
        /*02dc*/ 	.byte	0x04, 0x11
        /*02de*/ 	.short	(.L_163 - .L_162)
	.align		4
.L_162:
        /*02e0*/ 	.word	index@(_Z35group_norm_nhwc_fwd_one_pass_kernelI11Bf16IOBf16WLi128ELi128ELi512EEv26Group_norm_nhwc_fwd_params)
        /*02e4*/ 	.word	0x00000000


	//----- nvinfo : EIATTR_REGCOUNT
	.align		4
.L_163:
        /*02e8*/ 	.byte	0x04, 0x2f
        /*02ea*/ 	.short	(.L_165 - .L_164)
	.align		4
.L_164:
        /*02ec*/ 	.word	index@(_Z35group_norm_nhwc_fwd_one_pass_kernelI11Bf16IOBf16WLi64ELi128ELi512EEv26Group_norm_nhwc_fwd_params)
        /*02f0*/ 	.word	0x0000003f


	//----- nvinfo : EIATTR_FRAME_SIZE
	.align		4
.L_165:
        /*02f4*/ 	.byte	0x04, 0x11
        /*02f6*/ 	.short	(.L_167 - .L_166)
	.align		4
.L_166:
        /*02f8*/ 	.word	index@(_Z35group_norm_nhwc_fwd_one_pass_kernelI11Bf16IOBf16WLi64ELi128ELi512EEv26Group_norm_nhwc_fwd_params)
        /*02fc*/ 	.word	0x00000000


	//----- nvinfo : EIATTR_REGCOUNT
	.align		4
.L_167:
        /*0300*/ 	.byte	0x04, 0x2f
        /*0302*/ 	.short	(.L_169 - .L_168)
	.align		4
.L_168:
        /*0304*/ 	.word	index@(_Z35group_norm_nhwc_fwd_one_pass_kernelI11Bf16IOFp32WLi512ELi128ELi512EEv26Group_norm_nhwc_fwd_params)
        /*0308*/ 	.word	0x00000040


	//----- nvinfo : EIATTR_FRAME_SIZE
	.align		4
.L_169:
        /*030c*/ 	.byte	0x04, 0x11
        /*030e*/ 	.short	(.L_171 - .L_170)
	.align		4
.L_170:
        /*0310*/ 	.word	index@(_Z35group_norm_nhwc_fwd_one_pass_kernelI11Bf16IOFp32WLi512ELi128ELi512EEv26Group_norm_nhwc_fwd_params)
        /*0314*/ 	.word	0x000003d0


	//----- nvinfo : EIATTR_REGCOUNT
	.align		4
.L_171:
        /*0318*/ 	.byte	0x04, 0x2f
        /*031a*/ 	.short	(.L_173 - .L_172)
	.align		4
.L_172:
        /*031c*/ 	.word	index@(_Z35group_norm_nhwc_fwd_one_pass_kernelI11Bf16IOFp32WLi256ELi128ELi512EEv26Group_norm_nhwc_fwd_params)
        /*0320*/ 	.word	0x00000076


	//----- nvinfo : EIATTR_FRAME_SIZE
	.align		4
.L_173:
        /*0324*/ 	.byte	0x04, 0x11
        /*0326*/ 	.short	(.L_175 - .L_174)
	.align		4
.L_174:
        /*0328*/ 	.word	index@(_Z35group_norm_nhwc_fwd_one_pass_kernelI11Bf16IOFp32WLi256ELi128ELi512EEv26Group_norm_nhwc_fwd_params)
        /*032c*/ 	.word	0x00000000


	//----- nvinfo : EIATTR_REGCOUNT
	.align		4
.L_175:
        /*0330*/ 	.byte	0x04, 0x2f
        /*0332*/ 	.short	(.L_177 - .L_176)
	.align		4
.L_176:
        /*0334*/ 	.word	index@(_Z35group_norm_nhwc_fwd_one_pass_kernelI11Bf16IOFp32WLi128ELi128ELi512EEv26Group_norm_nhwc_fwd_params)
        /*0338*/ 	.word	0x0000006c


	//----- nvinfo : EIATTR_FRAME_SIZE
	.align		4
.L_177:
        /*033c*/ 	.byte	0x04, 0x11
        /*033e*/ 	.short	(.L_179 - .L_178)
	.align		4
.L_178:
        /*0340*/ 	.word	index@(_Z35group_norm_nhwc_fwd_one_pass_kernelI11Bf16IOFp32WLi128ELi128ELi512EEv26Group_norm_nhwc_fwd_params)
        /*0344*/ 	.word	0x00000000


	//----- nvinfo : EIATTR_REGCOUNT
	.align		4
.L_179:
        /*0348*/ 	.byte	0x04, 0x2f
        /*034a*/ 	.short	(.L_181 - .L_180)
	.align		4
.L_180:
        /*034c*/ 	.word	index@(_Z35group_norm_nhwc_fwd_one_pass_kernelI11Bf16IOFp32WLi64ELi128ELi512EEv26Group_norm_nhwc_fwd_params)
        /*0350*/ 	.word	0x0000003f


	//----- nvinfo : EIATTR_FRAME_SIZE
	.align		4
.L_181:
        /*0354*/ 	.byte	0x04, 0x11
        /*0356*/ 	.short	(.L_183 - .L_182)
	.align		4
.L_182:
        /*0358*/ 	.word	index@(_Z35group_norm_nhwc_fwd_one_pass_kernelI11Bf16IOFp32WLi64ELi128ELi512EEv26Group_norm_nhwc_fwd_params)
        /*035c*/ 	.word	0x00000000


	//----- nvinfo : EIATTR_REGCOUNT
	.align		4
.L_183:
        /*0360*/ 	.byte	0x04, 0x2f
        /*0362*/ 	.short	(.L_185 - .L_184)
	.align		4
.L_184:
        /*0364*/ 	.word	index@(_Z35group_norm_nhwc_bwd_one_pass_kernelI11Fp32IOFp16WLi512ELi128ELi512EEv26Group_norm_nhwc_bwd_params)
        /*0368*/ 	.word	0x00000040


	//----- nvinfo : EIATTR_FRAME_SIZE
	.align		4
.L_185:
        /*036c*/ 	.byte	0x04, 0x11
        /*036e*/ 	.short	(.L_187 - .L_186)
	.align		4
.L_186:
        /*0370*/ 	.word	index@(_Z35group_norm_nhwc_bwd_one_pass_kernelI11Fp32IOFp16WLi512ELi128ELi512EEv26Group_norm_nhwc_bwd_params)
        /*0374*/ 	.word	0x000009a0


	//----- nvinfo : EIATTR_REGCOUNT
	.align		4
.L_187:
        /*0378*/ 	.byte	0x04, 0x2f
        /*037a*/ 	.short	(.L_189 - .L_188)
	.align		4
.L_188:
        /*037c*/ 	.word	index@(_Z35group_norm_nhwc_bwd_one_pass_kernelI11Fp32IOFp16WLi256ELi128ELi512EEv26Group_norm_nhwc_bwd_params)
        /*0380*/ 	.word	0x00000080


	//----- nvinfo : EIATTR_FRAME_SIZE
	.align		4
.L_189:
        /*0384*/ 	.byte	0x04, 0x11
        /*0386*/ 	.short	(.L_191 - .L_190)
	.align		4
.L_190:
        /*0388*/ 	.word	index@(_Z35group_norm_nhwc_bwd_one_pass_kernelI11Fp32IOFp16WLi256ELi128ELi512EEv26Group_norm_nhwc_bwd_params)
        /*038c*/ 	.word	0x00000310


	//----- nvinfo : EIATTR_REGCOUNT
	.align		4
.L_191:
        /*0390*/ 	.byte	0x04, 0x2f
        /*0392*/ 	.short	(.L_193 - .L_192)
	.align		4
.L_192:
        /*0394*/ 	.word	index@(_Z35group_norm_nhwc_bwd_one_pass_kernelI11Fp32IOFp16WLi128ELi128ELi512EEv26Group_norm_nhwc_bwd_params)
        /*0398*/ 	.word	0x00000080


	//----- nvinfo : EIATTR_FRAME_SIZE
	.align		4
.L_193:
        /*039c*/ 	.byte	0x04, 0x11
        /*039e*/ 	.short	(.L_195 - .L_194)
	.align		4
.L_194:
        /*03a0*/ 	.word	index@(_Z35group_norm_nhwc_bwd_one_pass_kernelI11Fp32IOFp16WLi128ELi128ELi512EEv26Group_norm_nhwc_bwd_params)
        /*03a4*/ 	.word	0x00000000


	//----- nvinfo : EIATTR_REGCOUNT
	.align		4
.L_195:
        /*03a8*/ 	.byte	0x04, 0x2f
        /*03aa*/ 	.short	(.L_197 - .L_196)
	.align		4
.L_196:
        /*03ac*/ 	.word	index@(_Z35group_norm_nhwc_bwd_one_pass_kernelI11Fp32IOFp16WLi64ELi128ELi512EEv26Group_norm_nhwc_bwd_params)
        /*03b0*/ 	.word	0x00000040


	//----- nvinfo : EIATTR_FRAME_SIZE
	.align		4
.L_197:
        /*03b4*/ 	.byte	0x04, 0x11
        /*03b6*/ 	.short	(.L_199 - .L_198)
	.align		4
.L_198:
        /*03b8*/ 	.word	index@(_Z35group_norm_nhwc_bwd_one_pass_kernelI11Fp32IOFp16WLi64ELi128ELi512EEv26Group_norm_nhwc_bwd_params)
        /*03bc*/ 	.word	0x00000000


	//----- nvinfo : EIATTR_REGCOUNT
	.align		4
.L_199:
        /*03c0*/ 	.byte	0x04, 0x2f
        /*03c2*/ 	.short	(.L_201 - .L_200)
	.align		4
.L_200:
        /*03c4*/ 	.word	index@(_Z35group_norm_nhwc_bwd_one_pass_kernelI11Fp32IOBf16WLi512ELi128ELi512EEv26Group_norm_nhwc_bwd_params)
        /*03c8*/ 	.word	0x00000040


	//----- nvinfo : EIATTR_FRAME_SIZE
	.align		4
.L_201:
        /*03cc*/ 	.byte	0x04, 0x11
        /*03ce*/ 	.short	(.L_203 - .L_202)
	.align		4
.L_202:
        /*03d0*/ 	.word	index@(_Z35group_norm_nhwc_bwd_one_pass_kernelI11Fp32IOBf16WLi512ELi128ELi512EEv26Group_norm_nhwc_bwd_params)
        /*03d4*/ 	.word	0x00000990


	//----- nvinfo : EIATTR_REGCOUNT
	.align		4
.L_203:
        /*03d8*/ 	.byte	0x04, 0x2f
        /*03da*/ 	.short	(.L_205 - .L_204)
	.align		4
.L_204:
        /*03dc*/ 	.word	index@(_Z35group_norm_nhwc_bwd_one_pass_kernelI11Fp32IOBf16WLi256ELi128ELi512EEv26Group_norm_nhwc_bwd_params)
        /*03e0*/ 	.word	0x00000080


	//----- nvinfo : EIATTR_FRAME_SIZE
	.align		4
.L_205:
        /*03e4*/ 	.byte	0x04, 0x11
        /*03e6*/ 	.short	(.L_207 - .L_206)
	.align		4
.L_206:
        /*03e8*/ 	.word	index@(_Z35group_norm_nhwc_bwd_one_pass_kernelI11Fp32IOBf16WLi256ELi128ELi512EEv26Group_norm_nhwc_bwd_params)
        /*03ec*/ 	.word	0x00000310


	//----- nvinfo : EIATTR_REGCOUNT
	.align		4
.L_207:
        /*03f0*/ 	.byte	0x04, 0x2f
        /*03f2*/ 	.short	(.L_209 - .L_208)
	.align		4
.L_208:
        /*03f4*/ 	.word	index@(_Z35group_norm_nhwc_bwd_one_pass_kernelI11Fp32IOBf16WLi128ELi128ELi512EEv26Group_norm_nhwc_bwd_params)
        /*03f8*/ 	.word	0x00000080


	//----- nvinfo : EIATTR_FRAME_SIZE
	.align		4
.L_209:
        /*03fc*/ 	.byte	0x04, 0x11
        /*03fe*/ 	.short	(.L_211 - .L_210)
	.align		4
.L_210:
        /*0400*/ 	.word	index@(_Z35group_norm_nhwc_bwd_one_pass_kernelI11Fp32IOBf16WLi128ELi128ELi512EEv26Group_norm_nhwc_bwd_params)
        /*0404*/ 	.word	0x00000000


	//----- nvinfo : EIATTR_REGCOUNT
	.align		4
.L_211:
        /*0408*/ 	.byte	0x04, 0x2f
        /*040a*/ 	.short	(.L_213 - .L_212)
	.align		4
.L_212:
        /*040c*/ 	.word	index@(_Z35group_norm_nhwc_bwd_one_pass_kernelI11Fp32IOBf16WLi64ELi128ELi512EEv26Group_norm_nhwc_bwd_params)
        /*0410*/ 	.word	0x00000040


	//----- nvinfo : EIATTR_FRAME_SIZE
	.align		4
.L_213:
        /*0414*/ 	.byte	0x04, 0x11
        /*0416*/ 	.short	(.L_215 - .L_214)
	.align		4
.L_214:
        /*0418*/ 	.word	index@(_Z35group_norm_nhwc_bwd_one_pass_kernelI11Fp32IOBf16WLi64ELi128ELi512EEv26Group_norm_nhwc_bwd_params)
        /*041c*/ 	.word	0x00000000


	//----- nvinfo : EIATTR_REGCOUNT
	.align		4
.L_215:
        /*0420*/ 	.byte	0x04, 0x2f
        /*0422*/ 	.short	(.L_217 - .L_216)
	.align		4
.L_216:
        /*0424*/ 	.word	index@(_Z35group_norm_nhwc_bwd_one_pass_kernelI11Fp32IOFp32WLi512ELi128ELi512EEv26Group_norm_nhwc_bwd_params)
        /*0428*/ 	.word	0x00000040


	//----- nvinfo : EIATTR_FRAME_SIZE
	.align		4
.L_217:
        /*042c*/ 	.byte	0x04, 0x11
        /*042e*/ 	.short	(.L_219 - .L_218)
	.align		4
.L_218:
        /*0430*/ 	.word	index@(_Z35group_norm_nhwc_bwd_one_pass_kernelI11Fp32IOFp32WLi512ELi128ELi512EEv26Group_norm_nhwc_bwd_params)
        /*0434*/ 	.word	0x00000990


	//----- nvinfo : EIATTR_REGCOUNT
	.align		4
.L_219:
        /*0438*/ 	.byte	0x04, 0x2f
        /*043a*/ 	.short	(.L_221 - .L_220)
	.align		4
.L_220:
        /*043c*/ 	.word	index@(_Z35group_norm_nhwc_bwd_one_pass_kernelI11Fp32IOFp32WLi256ELi128ELi512EEv26Group_norm_nhwc_bwd_params)
        /*0440*/ 	.word	0x00000080


	//----- nvinfo : EIATTR_FRAME_SIZE
	.align		4
.L_221:
        /*0444*/ 	.byte	0x04, 0x11
        /*0446*/ 	.short	(.L_223 - .L_222)
	.align		4
.L_222:
        /*0448*/ 	.word	index@(_Z35group_norm_nhwc_bwd_one_pass_kernelI11Fp32IOFp32WLi256ELi128ELi512EEv26Group_norm_nhwc_bwd_params)
        /*044c*/ 	.word	0x00000310


	//----- nvinfo : EIATTR_REGCOUNT
	.align		4
.L_223:
        /*0450*/ 	.byte	0x04, 0x2f
        /*0452*/ 	.short	(.L_225 - .L_224)
	.align		4
.L_224:
        /*0454*/ 	.word	index@(_Z35group_norm_nhwc_bwd_one_pass_kernelI11Fp32IOFp32WLi128ELi128ELi512EEv26Group_norm_nhwc_bwd_params)
        /*0458*/ 	.word	0x00000080


	//----- nvinfo : EIATTR_FRAME_SIZE
	.align		4
.L_225:
        /*045c*/ 	.byte	0x04, 0x11
        /*045e*/ 	.short	(.L_227 - .L_226)
	.align		4
.L_226:
        /*0460*/ 	.word	index@(_Z35group_norm_nhwc_bwd_one_pass_kernelI11Fp32IOFp32WLi128ELi128ELi512EEv26Group_norm_nhwc_bwd_params)
        /*0464*/ 	.word	0x00000000


	//----- nvinfo : EIATTR_REGCOUNT
	.align		4
.L_227:
        /*0468*/ 	.byte	0x04, 0x2f
        /*046a*/ 	.short	(.L_229 - .L_228)
	.align		4
.L_228:
        /*046c*/ 	.word	index@(_Z35group_norm_nhwc_bwd_one_pass_kernelI11Fp32IOFp32WLi64ELi128ELi512EEv26Group_norm_nhwc_bwd_params)
        /*0470*/ 	.word	0x00000040


	//----- nvinfo : EIATTR_FRAME_SIZE
	.align		4
.L_229:
        /*0474*/ 	.byte	0x04, 0x11
        /*0476*/ 	.short	(.L_231 - .L_230)
	.align		4
.L_230:
        /*0478*/ 	.word	index@(_Z35group_norm_nhwc_bwd_one_pass_kernelI11Fp32IOFp32WLi64ELi128ELi512EEv26Group_norm_nhwc_bwd_params)
        /*047c*/ 	.word	0x00000000


	//----- nvinfo : EIATTR_REGCOUNT
	.align		4
.L_231:
        /*0480*/ 	.byte	0x04, 0x2f
        /*0482*/ 	.short	(.L_233 - .L_232)
	.align		4
.L_232:
        /*0484*/ 	.word	index@(_Z35group_norm_nhwc_bwd_one_pass_kernelI11Fp16IOFp16WLi512ELi128ELi512EEv26Group_norm_nhwc_bwd_params)
        /*0488*/ 	.word	0x00000080


	//----- nvinfo : EIATTR_FRAME_SIZE
	.align		4
.L_233:
        /*048c*/ 	.byte	0x04, 0x11
        /*048e*/ 	.short	(.L_235 - .L_234)
	.align		4
.L_234:
        /*0490*/ 	.word	index@(_Z35group_norm_nhwc_bwd_one_pass_kernelI11Fp16IOFp16WLi512ELi128ELi512EEv26Group_norm_nhwc_bwd_params)
        /*0494*/ 	.word	0x00000530


	//----- nvinfo : EIATTR_REGCOUNT
	.align		4
.L_235:
        /*0498*/ 	.byte	0x04, 0x2f
        /*049a*/ 	.short	(.L_237 - .L_236)
	.align		4
.L_236:
        /*049c*/ 	.word	index@(_Z35group_norm_nhwc_bwd_one_pass_kernelI11Fp16IOFp16WLi256ELi128ELi512EEv26Group_norm_nhwc_bwd_params)
        /*04a0*/ 	.word	0x00000075


	//----- nvinfo : EIATTR_FRAME_SIZE
	.align		4
.L_237:
        /*04a4*/ 	.byte	0x04, 0x11
        /*04a6*/ 	.short	(.L_239 - .L_238)
	.align		4
.L_238:
        /*04a8*/ 	.word	index@(_Z35group_norm_nhwc_bwd_one_pass_kernelI11Fp16IOFp16WLi256ELi128ELi512EEv26Group_norm_nhwc_bwd_params)
        /*04ac*/ 	.word	0x00000110


	//----- nvinfo : EIATTR_REGCOUNT
	.align		4
.L_239:
        /*04b0*/ 	.byte	0x04, 0x2f
        /*04b2*/ 	.short	(.L_241 - .L_240)
	.align		4
.L_240:
        /*04b4*/ 	.word	index@(_Z35group_norm_nhwc_bwd_one_pass_kernelI11Fp16IOFp16WLi128ELi128ELi512EEv26Group_norm_nhwc_bwd_params)
        /*04b8*/ 	.word	0x00000040


	//----- nvinfo : EIATTR_FRAME_SIZE
	.align		4
.L_241:
        /*04bc*/ 	.byte	0x04, 0x11
        /*04be*/ 	.short	(.L_243 - .L_242)
	.align		4
.L_242:
        /*04c0*/ 	.word	index@(_Z35group_norm_nhwc_bwd_one_pass_kernelI11Fp16IOFp16WLi128ELi128ELi512EEv26Group_norm_nhwc_bwd_params)
        /*04c4*/ 	.word	0x00000000


	//----- nvinfo : EIATTR_REGCOUNT
	.align		4
.L_243:
        /*04c8*/ 	.byte	0x04, 0x2f
        /*04ca*/ 	.short	(.L_245 - .L_244)
	.align		4
.L_244:
        /*04cc*/ 	.word	index@(_Z35group_norm_nhwc_bwd_one_pass_kernelI11Fp16IOFp16WLi64ELi128ELi512EEv26Group_norm_nhwc_bwd_params)
        /*04d0*/ 	.word	0x00000040


	//----- nvinfo : EIATTR_FRAME_SIZE
	.align		4
.L_245:
        /*04d4*/ 	.byte	0x04, 0x11
        /*04d6*/ 	.short	(.L_247 - .L_246)
	.align		4
.L_246:
        /*04d8*/ 	.word	index@(_Z35group_norm_nhwc_bwd_one_pass_kernelI11Fp16IOFp16WLi64ELi128ELi512EEv26Group_norm_nhwc_bwd_params)
        /*04dc*/ 	.word	0x00000000


	//----- nvinfo : EIATTR_REGCOUNT
	.align		4
.L_247:
        /*04e0*/ 	.byte	0x04, 0x2f
        /*04e2*/ 	.short	(.L_249 - .L_248)
	.align		4
.L_248:
        /*04e4*/ 	.word	index@(_Z35group_norm_nhwc_bwd_one_pass_kernelI11Fp16IOBf16WLi512ELi128ELi512EEv26Group_norm_nhwc_bwd_params)
        /*04e8*/ 	.word	0x00000080


	//----- nvinfo : EIATTR_FRAME_SIZE
	.align		4
.L_249:
        /*04ec*/ 	.byte	0x04, 0x11
        /*04ee*/ 	.short	(.L_251 - .L_250)
	.align		4
.L_250:
        /*04f0*/ 	.word	index@(_Z35group_norm_nhwc_bwd_one_pass_kernelI11Fp16IOBf16WLi512ELi128ELi512EEv26Group_norm_nhwc_bwd_params)
        /*04f4*/ 	.word	0x00000530


	//----- nvinfo : EIATTR_REGCOUNT
	.align		4
.L_251:
        /*04f8*/ 	.byte	0x04, 0x2f
        /*04fa*/ 	.short	(.L_253 - .L_252)
	.align		4
.L_252:
        /*04fc*/ 	.word	index@(_Z35group_norm_nhwc_bwd_one_pass_kernelI11Fp16IOBf16WLi256ELi128ELi512EEv26Group_norm_nhwc_bwd_params)
        /*0500*/ 	.word	0x00000071


	//----- nvinfo : EIATTR_FRAME_SIZE
	.align		4
.L_253:
        /*0504*/ 	.byte	0x04, 0x11
        /*0506*/ 	.short	(.L_255 - .L_254)
	.align		4
.L_254:
        /*0508*/ 	.word	index@(_Z35group_norm_nhwc_bwd_one_pass_kernelI11Fp16IOBf16WLi256ELi128ELi512EEv26Group_norm_nhwc_bwd_params)
        /*050c*/ 	.word	0x00000110


	//----- nvinfo : EIATTR_REGCOUNT
	.align		4
.L_255:
        /*0510*/ 	.byte	0x04, 0x2f
        /*0512*/ 	.short	(.L_257 - .L_256)
	.align		4
.L_256:
        /*0514*/ 	.word	index@(_Z35group_norm_nhwc_bwd_one_pass_kernelI11Fp16IOBf16WLi128ELi128ELi512EEv26Group_norm_nhwc_bwd_params)
        /*0518*/ 	.word	0x00000040


	//----- nvinfo : EIATTR_FRAME_SIZE
	.align		4
.L_257:
        /*051c*/ 	.byte	0x04, 0x11
        /*051e*/ 	.short	(.L_259 - .L_258)
	.align		4
.L_258:
        /*0520*/ 	.word	index@(_Z35group_norm_nhwc_bwd_one_pass_kernelI11Fp16IOBf16WLi128ELi128ELi512EEv26Group_norm_nhwc_bwd_params)
        /*0524*/ 	.word	0x00000000


	//----- nvinfo : EIATTR_REGCOUNT
	.align		4
.L_259:
        /*0528*/ 	.byte	0x04, 0x2f
        /*052a*/ 	.short	(.L_261 - .L_260)
	.align		4
.L_260:
        /*052c*/ 	.word	index@(_Z35group_norm_nhwc_bwd_one_pass_kernelI11Fp16IOBf16WLi64ELi128ELi512EEv26Group_norm_nhwc_bwd_params)
        /*0530*/ 	.word	0x00000040


	//----- nvinfo : EIATTR_FRAME_SIZE
	.align		4
.L_261:
        /*0534*/ 	.byte	0x04, 0x11
        /*0536*/ 	.short	(.L_263 - .L_262)
	.align		4
.L_262:
        /*0538*/ 	.word	index@(_Z35group_norm_nhwc_bwd_one_pass_kernelI11Fp16IOBf16WLi64ELi128ELi512EEv26Group_norm_nhwc_bwd_params)
        /*053c*/ 	.word	0x00000000


	//----- nvinfo : EIATTR_REGCOUNT
	.align		4
.L_263:
        /*0540*/ 	.byte	0x04, 0x2f
        /*0542*/ 	.short	(.L_265 - .L_264)
	.align		4
.L_264:
        /*0544*/ 	.word	index@(_Z35group_norm_nhwc_bwd_one_pass_kernelI11Fp16IOFp32WLi512ELi128ELi512EEv26Group_norm_nhwc_bwd_params)
        /*0548*/ 	.word	0x00000080


	//----- nvinfo : EIATTR_FRAME_SIZE
	.align		4
.L_265:
        /*054c*/ 	.byte	0x04, 0x11
        /*054e*/ 	.short	(.L_267 - .L_266)
	.align		4
.L_266:
        /*0550*/ 	.word	index@(_Z35group_norm_nhwc_bwd_one_pass_kernelI11Fp16IOFp32WLi512ELi128ELi512EEv26Group_norm_nhwc_bwd_params)
        /*0554*/ 	.word	0x00000550


	//----- nvinfo : EIATTR_REGCOUNT
	.align		4
.L_267:
        /*0558*/ 	.byte	0x04, 0x2f
        /*055a*/ 	.short	(.L_269 - .L_268)
	.align		4
.L_268:
        /*055c*/ 	.word	index@(_Z35group_norm_nhwc_bwd_one_pass_kernelI11Fp16IOFp32WLi256ELi128ELi512EEv26Group_norm_nhwc_bwd_params)
        /*0560*/ 	.word	0x00000072


	//----- nvinfo : EIATTR_FRAME_SIZE
	.align		4
.L_269:
        /*0564*/ 	.byte	0x04, 0x11
        /*0566*/ 	.short	(.L_271 - .L_270)
	.align		4
.L_270:
        /*0568*/ 	.word	index@(_Z35group_norm_nhwc_bwd_one_pass_kernelI11Fp16IOFp32WLi256ELi128ELi512EEv26Group_norm_nhwc_bwd_params)
        /*056c*/ 	.word	0x00000110


	//----- nvinfo : EIATTR_REGCOUNT
	.align		4
.L_271:
        /*0570*/ 	.byte	0x04, 0x2f
        /*0572*/ 	.short	(.L_273 - .L_272)
	.align		4
.L_272:
        /*0574*/ 	.word	index@(_Z35group_norm_nhwc_bwd_one_pass_kernelI11Fp16IOFp32WLi128ELi128ELi512EEv26Group_norm_nhwc_bwd_params)
        /*0578*/ 	.word	0x00000040


	//----- nvinfo : EIATTR_FRAME_SIZE
	.align		4
.L_273:
        /*057c*/ 	.byte	0x04, 0x11
        /*057e*/ 	.short	(.L_275 - .L_274)
	.align		4
.L_274:
        /*0580*/ 	.word	index@(_Z35group_norm_nhwc_bwd_one_pass_kernelI11Fp16IOFp32WLi128ELi128ELi512EEv26Group_norm_nhwc_bwd_params)
        /*0584*/ 	.word	0x00000000


	//----- nvinfo : EIATTR_REGCOUNT
	.align		4
.L_275:
        /*0588*/ 	.byte	0x04, 0x2f
        /*058a*/ 	.short	(.L_277 - .L_276)
	.align		4
.L_276:
        /*058c*/ 	.word	index@(_Z35group_norm_nhwc_bwd_one_pass_kernelI11Fp16IOFp32WLi64ELi128ELi512EEv26Group_norm_nhwc_bwd_params)
        /*0590*/ 	.word	0x00000040


	//----- nvinfo : EIATTR_FRAME_SIZE
	.align		4
.L_277:
        /*0594*/ 	.byte	0x04, 0x11
        /*0596*/ 	.short	(.L_279 - .L_278)
	.align		4
.L_278:
        /*0598*/ 	.word	index@(_Z35group_norm_nhwc_bwd_one_pass_kernelI11Fp16IOFp32WLi64ELi128ELi512EEv26Group_norm_nhwc_bwd_params)
        /*059c*/ 	.word	0x00000000


	//----- nvinfo : EIATTR_REGCOUNT
	.align		4
.L_279:
        /*05a0*/ 	.byte	0x04, 0x2f
        /*05a2*/ 	.short	(.L_281 - .L_280)
	.align		4
.L_280:
        /*05a4*/ 	.word	index@(_Z35group_norm_nhwc_bwd_one_pass_kernelI11Bf16IOFp16WLi512ELi128ELi512EEv26Group_norm_nhwc_bwd_params)
        /*05a8*/ 	.word	0x00000040


	//----- nvinfo : EIATTR_FRAME_SIZE
	.align		4
.L_281:
        /*05ac*/ 	.byte	0x04, 0x11
        /*05ae*/ 	.short	(.L_283 - .L_282)
	.align		4
.L_282:
        /*05b0*/ 	.word	index@(_Z35group_norm_nhwc_bwd_one_pass_kernelI11Bf16IOFp16WLi512ELi128ELi512EEv26Group_norm_nhwc_bwd_params)
        /*05b4*/ 	.word	0x000009e0


	//----- nvinfo : EIATTR_REGCOUNT
	.align		4
.L_283:
        /*05b8*/ 	.byte	0x04, 0x2f
        /*05ba*/ 	.short	(.L_285 - .L_284)
	.align		4
.L_284:
        /*05bc*/ 	.word	index@(_Z35group_norm_nhwc_bwd_one_pass_kernelI11Bf16IOFp16WLi256ELi128ELi512EEv26Group_norm_nhwc_bwd_params)
        /*05c0*/ 	.word	0x00000080


	//----- nvinfo : EIATTR_FRAME_SIZE
	.align		4
.L_285:
        /*05c4*/ 	.byte	0x04, 0x11
        /*05c6*/ 	.short	(.L_287 - .L_286)
	.align		4
.L_286:
        /*05c8*/ 	.word	index@(_Z35group_norm_nhwc_bwd_one_pass_kernelI11Bf16IOFp16WLi256ELi128ELi512EEv26Group_norm_nhwc_bwd_params)
        /*05cc*/ 	.word	0x00000200


	//----- nvinfo : EIATTR_REGCOUNT
	.align		4
.L_287:
        /*05d0*/ 	.byte	0x04, 0x2f
        /*05d2*/ 	.short	(.L_289 - .L_288)
	.align		4
.L_288:
        /*05d4*/ 	.word	index@(_Z35group_norm_nhwc_bwd_one_pass_kernelI11Bf16IOFp16WLi128ELi128ELi512EEv26Group_norm_nhwc_bwd_params)
        /*05d8*/ 	.word	0x00000080


	//----- nvinfo : EIATTR_FRAME_SIZE
	.align		4
.L_289:
        /*05dc*/ 	.byte	0x04, 0x11
        /*05de*/ 	.short	(.L_291 - .L_290)
	.align		4
.L_290:
        /*05e0*/ 	.word	index@(_Z35group_norm_nhwc_bwd_one_pass_kernelI11Bf16IOFp16WLi128ELi128ELi512EEv26Group_norm_nhwc_bwd_params)
        /*05e4*/ 	.word	0x00000000


	//----- nvinfo : EIATTR_REGCOUNT
	.align		4
.L_291:
        /*05e8*/ 	.byte	0x04, 0x2f
        /*05ea*/ 	.short	(.L_293 - .L_292)
	.align		4
.L_292:
        /*05ec*/ 	.word	index@(_Z35group_norm_nhwc_bwd_one_pass_kernelI11Bf16IOFp16WLi64ELi128ELi512EEv26Group_norm_nhwc_bwd_params)
        /*05f0*/ 	.word	0x00000040


	//----- nvinfo : EIATTR_FRAME_SIZE
	.align		4
.L_293:
        /*05f4*/ 	.byte	0x04, 0x11
        /*05f6*/ 	.short	(.L_295 - .L_294)
	.align		4
.L_294:
        /*05f8*/ 	.word	index@(_Z35group_norm_nhwc_bwd_one_pass_kernelI11Bf16IOFp16WLi64ELi128ELi512EEv26Group_norm_nhwc_bwd_params)
        /*05fc*/ 	.word	0x00000000


	//----- nvinfo : EIATTR_REGCOUNT
	.align		4
.L_295:
        /*0600*/ 	.byte	0x04, 0x2f
        /*0602*/ 	.short	(.L_297 - .L_296)
	.align		4
.L_296:
        /*0604*/ 	.word	index@(_Z35group_norm_nhwc_bwd_one_pass_kernelI11Bf16IOBf16WLi512ELi128ELi512EEv26Group_norm_nhwc_bwd_params)
        /*0608*/ 	.word	0x00000040


	//----- nvinfo : EIATTR_FRAME_SIZE
	.align		4
.L_297:
        /*060c*/ 	.byte	0x04, 0x11
        /*060e*/ 	.short	(.L_299 - .L_298)
	.align		4
.L_298:
        /*0610*/ 	.word	index@(_Z35group_norm_nhwc_bwd_one_pass_kernelI11Bf16IOBf16WLi512ELi128ELi512EEv26Group_norm_nhwc_bwd_params)
        /*0614*/ 	.word	0x000009e0


	//----- nvinfo : EIATTR_REGCOUNT
	.align		4
.L_299:
        /*0618*/ 	.byte	0x04, 0x2f
        /*061a*/ 	.short	(.L_301 - .L_300)
	.align		4
.L_300:
        /*061c*/ 	.word	index@(_Z35group_norm_nhwc_bwd_one_pass_kernelI11Bf16IOBf16WLi256ELi128ELi512EEv26Group_norm_nhwc_bwd_params)
        /*0620*/ 	.word	0x00000080


	//----- nvinfo : EIATTR_FRAME_SIZE
	.align		4
.L_301:
        /*0624*/ 	.byte	0x04, 0x11
        /*0626*/ 	.short	(.L_303 - .L_302)
	.align		4
.L_302:
        /*0628*/ 	.word	index@(_Z35group_norm_nhwc_bwd_one_pass_kernelI11Bf16IOBf16WLi256ELi128ELi512EEv26Group_norm_nhwc_bwd_params)
        /*062c*/ 	.word	0x00000200


	//----- nvinfo : EIATTR_REGCOUNT
	.align		4
.L_303:
        /*0630*/ 	.byte	0x04, 0x2f
        /*0632*/ 	.short	(.L_305 - .L_304)
	.align		4
.L_304:
        /*0634*/ 	.word	index@(_Z35group_norm_nhwc_bwd_one_pass_kernelI11Bf16IOBf16WLi128ELi128ELi512EEv26Group_norm_nhwc_bwd_params)
        /*0638*/ 	.word	0x00000080


	//----- nvinfo : EIATTR_FRAME_SIZE
	.align		4
.L_305:
        /*063c*/ 	.byte	0x04, 0x11
        /*063e*/ 	.short	(.L_307 - .L_306)
	.align		4
.L_306:
        /*0640*/ 	.word	index@(_Z35group_norm_nhwc_bwd_one_pass_kernelI11Bf16IOBf16WLi128ELi128ELi512EEv26Group_norm_nhwc_bwd_params)
        /*0644*/ 	.word	0x00000000


	//----- nvinfo : EIATTR_REGCOUNT
	.align		4
.L_307:
        /*0648*/ 	.byte	0x04, 0x2f
        /*064a*/ 	.short	(.L_309 - .L_308)
	.align		4
.L_308:
        /*064c*/ 	.word	index@(_Z35group_norm_nhwc_bwd_one_pass_kernelI11Bf16IOBf16WLi64ELi128ELi512EEv26Group_norm_nhwc_bwd_params)
        /*0650*/ 	.word	0x00000040


	//----- nvinfo : EIATTR_FRAME_SIZE
	.align		4
.L_309:
        /*0654*/ 	.byte	0x04, 0x11
        /*0656*/ 	.short	(.L_311 - .L_310)
	.align		4
.L_310:
        /*0658*/ 	.word	index@(_Z35group_norm_nhwc_bwd_one_pass_kernelI11Bf16IOBf16WLi64ELi128ELi512EEv26Group_norm_nhwc_bwd_params)
        /*065c*/ 	.word	0x00000000


	//----- nvinfo : EIATTR_REGCOUNT
	.align		4
.L_311:
        /*0660*/ 	.byte	0x04, 0x2f
        /*0662*/ 	.short	(.L_313 - .L_312)
	.align		4
.L_312:
        /*0664*/ 	.word	index@(_Z35group_norm_nhwc_bwd_one_pass_kernelI11Bf16IOFp32WLi512ELi128ELi512EEv26Group_norm_nhwc_bwd_params)
        /*0668*/ 	.word	0x00000040


	//----- nvinfo : EIATTR_FRAME_SIZE
	.align		4
.L_313:
        /*066c*/ 	.byte	0x04, 0x11
        /*066e*/ 	.short	(.L_315 - .L_314)
	.align		4
.L_314:
        /*0670*/ 	.word	index@(_Z35group_norm_nhwc_bwd_one_pass_kernelI11Bf16IOFp32WLi512ELi128ELi512EEv26Group_norm_nhwc_bwd_params)
        /*0674*/ 	.word	0x00000a00


	//----- nvinfo : EIATTR_REGCOUNT
	.align		4
.L_315:
        /*0678*/ 	.byte	0x04, 0x2f
        /*067a*/ 	.short	(.L_317 - .L_316)
	.align		4
.L_316:
        /*067c*/ 	.word	index@(_Z35group_norm_nhwc_bwd_one_pass_kernelI11Bf16IOFp32WLi256ELi128ELi512EEv26Group_norm_nhwc_bwd_params)
        /*0680*/ 	.word	0x00000080


	//----- nvinfo : EIATTR_FRAME_SIZE
	.align		4
.L_317:
        /*0684*/ 	.byte	0x04, 0x11
        /*0686*/ 	.short	(.L_319 - .L_318)
	.align		4
.L_318:
        /*0688*/ 	.word	index@(_Z35group_norm_nhwc_bwd_one_pass_kernelI11Bf16IOFp32WLi256ELi128ELi512EEv26Group_norm_nhwc_bwd_params)
        /*068c*/ 	.word	0x00000210


	//----- nvinfo : EIATTR_REGCOUNT
	.align		4
.L_319:
        /*0690*/ 	.byte	0x04, 0x2f
        /*0692*/ 	.short	(.L_321 - .L_320)
	.align		4
.L_320:
        /*0694*/ 	.word	index@(_Z35group_norm_nhwc_bwd_one_pass_kernelI11Bf16IOFp32WLi128ELi128ELi512EEv26Group_norm_nhwc_bwd_params)
        /*0698*/ 	.word	0x00000080


	//----- nvinfo : EIATTR_FRAME_SIZE
	.align		4
.L_321:
        /*069c*/ 	.byte	0x04, 0x11
        /*069e*/ 	.short	(.L_323 - .L_322)
	.align		4
.L_322:
        /*06a0*/ 	.word	index@(_Z35group_norm_nhwc_bwd_one_pass_kernelI11Bf16IOFp32WLi128ELi128ELi512EEv26Group_norm_nhwc_bwd_params)
        /*06a4*/ 	.word	0x00000000


	//----- nvinfo : EIATTR_REGCOUNT
	.align		4
.L_323:
        /*06a8*/ 	.byte	0x04, 0x2f
        /*06aa*/ 	.short	(.L_325 - .L_324)
	.align		4
.L_324:
        /*06ac*/ 	.word	index@(_Z35group_norm_nhwc_bwd_one_pass_kernelI11Bf16IOFp32WLi64ELi128ELi512EEv26Group_norm_nhwc_bwd_params)
        /*06b0*/ 	.word	0x00000040


	//----- nvinfo : EIATTR_FRAME_SIZE
	.align		4
.L_325:
        /*06b4*/ 	.byte	0x04, 0x11
        /*06b6*/ 	.short	(.L_327 - .L_326)
	.align		4
.L_326:
        /*06b8*/ 	.word	index@(_Z35group_norm_nhwc_bwd_one_pass_kernelI11Bf16IOFp32WLi64ELi128ELi512EEv26Group_norm_nhwc_bwd_params)
        /*06bc*/ 	.word	0x00000000


	//----- nvinfo : EIATTR_REGCOUNT
	.align		4
.L_327:
        /*06c0*/ 	.byte	0x04, 0x2f
        /*06c2*/ 	.short	(.L_329 - .L_328)
	.align		4
.L_328:
        /*06c4*/ 	.word	index@(_ZN3cub18CUB_300001_SM_10306detail11EmptyKernelIvEEvv)
        /*06c8*/ 	.word	0x00000004


	//----- nvinfo : EIATTR_FRAME_SIZE
	.align		4
.L_329:
        /*06cc*/ 	.byte	0x04, 0x11
        /*06ce*/ 	.short	(.L_331 - .L_330)
	.align		4
.L_330:
        /*06d0*/ 	.word	index@(_ZN3cub18CUB_300001_SM_10306detail11EmptyKernelIvEEvv)
        /*06d4*/ 	.word	0x00000000


	//----- nvinfo : EIATTR_MIN_STACK_SIZE
	.align		4
.L_331:
        /*06d8*/ 	.byte	0x04, 0x12
        /*06da*/ 	.short	(.L_333 - .L_332)
	.align		4
.L_332:
        /*06dc*/ 	.word	index@(_ZN3cub18CUB_300001_SM_10306detail11EmptyKernelIvEEvv)
        /*06e0*/ 	.word	0x00000000


	//----- nvinfo : EIATTR_MIN_STACK_SIZE
	.align		4
.L_333:
        /*06e4*/ 	.byte	0x04, 0x12
        /*06e6*/ 	.short	(.L_335 - .L_334)
	.align		4
.L_334:
        /*06e8*/ 	.word	index@(_Z35group_norm_nhwc_bwd_one_pass_kernelI11Bf16IOFp32WLi64ELi128ELi512EEv26Group_norm_nhwc_bwd_params)
        /*06ec*/ 	.word	0x00000000


	//----- nvinfo : EIATTR_MIN_STACK_SIZE
	.align		4
.L_335:
        /*06f0*/ 	.byte	0x04, 0x12
        /*06f2*/ 	.short	(.L_337 - .L_336)
	.align		4
.L_336:
        /*06f4*/ 	.word	index@(_Z35group_norm_nhwc_bwd_one_pass_kernelI11Bf16IOFp32WLi128ELi128ELi512EEv26Group_norm_nhwc_bwd_params)
        /*06f8*/ 	.word	0x00000000


	//----- nvinfo : EIATTR_MIN_STACK_SIZE
	.align		4
.L_337:
        /*06fc*/ 	.byte	0x04, 0x12
        /*06fe*/ 	.short	(.L_339 - .L_338)
	.align		4
.L_338:
        /*0700*/ 	.word	index@(_Z35group_norm_nhwc_bwd_one_pass_kernelI11Bf16IOFp32WLi256ELi128ELi512EEv26Group_norm_nhwc_bwd_params)
        /*0704*/ 	.word	0x00000210


	//----- nvinfo : EIATTR_MIN_STACK_SIZE
	.align		4
.L_339:
        /*0708*/ 	.byte	0x04, 0x12
        /*070a*/ 	.short	(.L_341 - .L_340)
	.align		4
.L_340:
        /*070c*/ 	.word	index@(_Z35group_norm_nhwc_bwd_one_pass_kernelI11Bf16IOFp32WLi512ELi128ELi512EEv26Group_norm_nhwc_bwd_params)
        /*0710*/ 	.word	0x00000a00


	//----- nvinfo : EIATTR_MIN_STACK_SIZE
	.align		4
.L_341:
        /*0714*/ 	.byte	0x04, 0x12
        /*0716*/ 	.short	(.L_343 - .L_342)
	.align		4
.L_342:
        /*0718*/ 	.word	index@(_Z35group_norm_nhwc_bwd_one_pass_kernelI11Bf16IOBf16WLi64ELi128ELi512EEv26Group_norm_nhwc_bwd_params)
        /*071c*/ 	.word	0x00000000


	//----- nvinfo : EIATTR_MIN_STACK_SIZE
	.align		4
.L_343:
        /*0720*/ 	.byte	0x04, 0x12
        /*0722*/ 	.short	(.L_345 - .L_344)
	.align		4
.L_344:
        /*0724*/ 	.word	index@(_Z35group_norm_nhwc_bwd_one_pass_kernelI11Bf16IOBf16WLi128ELi128ELi512EEv26Group_norm_nhwc_bwd_params)
        /*0728*/ 	.word	0x00000000


	//----- nvinfo : EIATTR_MIN_STACK_SIZE
	.align		4
.L_345:
        /*072c*/ 	.byte	0x04, 0x12
        /*072e*/ 	.short	(.L_347 - .L_346)
	.align		4
.L_346:
        /*0730*/ 	.word	index@(_Z35group_norm_nhwc_bwd_one_pass_kernelI11Bf16IOBf16WLi256ELi128ELi512EEv26Group_norm_nhwc_bwd_params)
        /*0734*/ 	.word	0x00000200


	//----- nvinfo : EIATTR_MIN_STACK_SIZE
	.align		4
.L_347:
        /*0738*/ 	.byte	0x04, 0x12
        /*073a*/ 	.short	(.L_349 - .L_348)
	.align		4
.L_348:
        /*073c*/ 	.word	index@(_Z35group_norm_nhwc_bwd_one_pass_kernelI11Bf16IOBf16WLi512ELi128ELi512EEv26Group_norm_nhwc_bwd_params)
        /*0740*/ 	.word	0x000009e0


	//----- nvinfo : EIATTR_MIN_STACK_SIZE
	.align		4
.L_349:
        /*0744*/ 	.byte	0x04, 0x12
        /*0746*/ 	.short	(.L_351 - .L_350)
	.align		4
.L_350:
        /*0748*/ 	.word	index@(_Z35group_norm_nhwc_bwd_one_pass_kernelI11Bf16IOFp16WLi64ELi128ELi512EEv26Group_norm_nhwc_bwd_params)
        /*074c*/ 	.word	0x00000000


	//----- nvinfo : EIATTR_MIN_STACK_SIZE
	.align		4
.L_351:
        /*0750*/ 	.byte	0x04, 0x12
        /*0752*/ 	.short	(.L_353 - .L_352)
	.align		4
.L_352:
        /*0754*/ 	.word	index@(_Z35group_norm_nhwc_bwd_one_pass_kernelI11Bf16IOFp16WLi128ELi128ELi512EEv26Group_norm_nhwc_bwd_params)
        /*0758*/ 	.word	0x00000000


	//----- nvinfo : EIATTR_MIN_STACK_SIZE
	.align		4
.L_353:
        /*075c*/ 	.byte	0x04, 0x12
        /*075e*/ 	.short	(.L_355 - .L_354)
	.align		4
.L_354:
        /*0760*/ 	.word	index@(_Z35group_norm_nhwc_bwd_one_pass_kernelI11Bf16IOFp16WLi256ELi128ELi512EEv26Group_norm_nhwc_bwd_params)
        /*0764*/ 	.word	0x00000200


	//----- nvinfo : EIATTR_MIN_STACK_SIZE
	.align		4
.L_355:
        /*0768*/ 	.byte	0x04, 0x12
        /*076a*/ 	.short	(.L_357 - .L_356)
	.align		4
.L_356:
        /*076c*/ 	.word	index@(_Z35group_norm_nhwc_bwd_one_pass_kernelI11Bf16IOFp16WLi512ELi128ELi512EEv26Group_norm_nhwc_bwd_params)
        /*0770*/ 	.word	0x000009e0


	//----- nvinfo : EIATTR_MIN_STACK_SIZE
	.align		4
.L_357:
        /*0774*/ 	.byte	0x04, 0x12
        /*0776*/ 	.short	(.L_359 - .L_358)
	.align		4
.L_358:
        /*0778*/ 	.word	index@(_Z35group_norm_nhwc_bwd_one_pass_kernelI11Fp16IOFp32WLi64ELi128ELi512EEv26Group_norm_nhwc_bwd_params)
        /*077c*/ 	.word	0x00000000


	//----- nvinfo : EIATTR_MIN_STACK_SIZE
	.align		4
.L_359:
        /*0780*/ 	.byte	0x04, 0x12
        /*0782*/ 	.short	(.L_361 - .L_360)
	.align		4
.L_360:
        /*0784*/ 	.word	index@(_Z35group_norm_nhwc_bwd_one_pass_kernelI11Fp16IOFp32WLi128ELi128ELi512EEv26Group_norm_nhwc_bwd_params)
        /*0788*/ 	.word	0x00000000


	//----- nvinfo : EIATTR_MIN_STACK_SIZE
	.align		4
.L_361:
        /*078c*/ 	.byte	0x04, 0x12
        /*078e*/ 	.short	(.L_363 - .L_362)
	.align		4
.L_362:
        /*0790*/ 	.word	index@(_Z35group_norm_nhwc_bwd_one_pass_kernelI11Fp16IOFp32WLi256ELi128ELi512EEv26Group_norm_nhwc_bwd_params)
        /*0794*/ 	.word	0x00000110


	//----- nvinfo : EIATTR_MIN_STACK_SIZE
	.align		4
.L_363:
        /*0798*/ 	.byte	0x04, 0x12
        /*079a*/ 	.short	(.L_365 - .L_364)
	.align		4
.L_364:
        /*079c*/ 	.word	index@(_Z35group_norm_nhwc_bwd_one_pass_kernelI11Fp16IOFp32WLi512ELi128ELi512EEv26Group_norm_nhwc_bwd_params)
        /*07a0*/ 	.word	0x00000550


	//----- nvinfo : EIATTR_MIN_STACK_SIZE
	.align		4
.L_365:
        /*07a4*/ 	.byte	0x04, 0x12
        /*07a6*/ 	.short	(.L_367 - .L_366)
	.align		4
.L_366:
        /*07a8*/ 	.word	index@(_Z35group_norm_nhwc_bwd_one_pass_kernelI11Fp16IOBf16WLi64ELi128ELi512EEv26Group_norm_nhwc_bwd_params)
        /*07ac*/ 	.word	0x00000000


	//----- nvinfo : EIATTR_MIN_STACK_SIZE
	.align		4
.L_367:
        /*07b0*/ 	.byte	0x04, 0x12
        /*07b2*/ 	.short	(.L_369 - .L_368)
	.align		4
.L_368:
        /*07b4*/ 	.word	index@(_Z35group_norm_nhwc_bwd_one_pass_kernelI11Fp16IOBf16WLi128ELi128ELi512EEv26Group_norm_nhwc_bwd_params)
        /*07b8*/ 	.word	0x00000000


	//----- nvinfo : EIATTR_MIN_STACK_SIZE
	.align		4
.L_369:
        /*07bc*/ 	.byte	0x04, 0x12
        /*07be*/ 	.short	(.L_371 - .L_370)
	.align		4
.L_370:
        /*07c0*/ 	.word	index@(_Z35group_norm_nhwc_bwd_one_pass_kernelI11Fp16IOBf16WLi256ELi128ELi512EEv26Group_norm_nhwc_bwd_params)
        /*07c4*/ 	.word	0x00000110


	//----- nvinfo : EIATTR_MIN_STACK_SIZE
	.align		4
.L_371:
        /*07c8*/ 	.byte	0x04, 0x12
        /*07ca*/ 	.short	(.L_373 - .L_372)
	.align		4
.L_372:
        /*07cc*/ 	.word	index@(_Z35group_norm_nhwc_bwd_one_pass_kernelI11Fp16IOBf16WLi512ELi128ELi512EEv26Group_norm_nhwc_bwd_params)
        /*07d0*/ 	.word	0x00000530


	//----- nvinfo : EIATTR_MIN_STACK_SIZE
	.align		4
.L_373:
        /*07d4*/ 	.byte	0x04, 0x12
        /*07d6*/ 	.short	(.L_375 - .L_374)
	.align		4
.L_374:
        /*07d8*/ 	.word	index@(_Z35group_norm_nhwc_bwd_one_pass_kernelI11Fp16IOFp16WLi64ELi128ELi512EEv26Group_norm_nhwc_bwd_params)
        /*07dc*/ 	.word	0x00000000


	//----- nvinfo : EIATTR_MIN_STACK_SIZE
	.align		4
.L_375:
        /*07e0*/ 	.byte	0x04, 0x12
        /*07e2*/ 	.short	(.L_377 - .L_376)
	.align		4
.L_376:
        /*07e4*/ 	.word	index@(_Z35group_norm_nhwc_bwd_one_pass_kernelI11Fp16IOFp16WLi128ELi128ELi512EEv26Group_norm_nhwc_bwd_params)
        /*07e8*/ 	.word	0x00000000


	//----- nvinfo : EIATTR_MIN_STACK_SIZE
	.align		4
.L_377:
        /*07ec*/ 	.byte	0x04, 0x12
        /*07ee*/ 	.short	(.L_379 - .L_378)
	.align		4
.L_378:
        /*07f0*/ 	.word	index@(_Z35group_norm_nhwc_bwd_one_pass_kernelI11Fp16IOFp16WLi256ELi128ELi512EEv26Group_norm_nhwc_bwd_params)
        /*07f4*/ 	.word	0x00000110


	//----- nvinfo : EIATTR_MIN_STACK_SIZE
	.align		4
.L_379:
        /*07f8*/ 	.byte	0x04, 0x12
        /*07fa*/ 	.short	(.L_381 - .L_380)
	.align		4
.L_380:
        /*07fc*/ 	.word	index@(_Z35group_norm_nhwc_bwd_one_pass_kernelI11Fp16IOFp16WLi512ELi128ELi512EEv26Group_norm_nhwc_bwd_params)
        /*0800*/ 	.word	0x00000530


	//----- nvinfo : EIATTR_MIN_STACK_SIZE
	.align		4
.L_381:
        /*0804*/ 	.byte	0x04, 0x12
        /*0806*/ 	.short	(.L_383 - .L_382)
	.align		4
.L_382:
        /*0808*/ 	.word	index@(_Z35group_norm_nhwc_bwd_one_pass_kernelI11Fp32IOFp32WLi64ELi128ELi512EEv26Group_norm_nhwc_bwd_params)
        /*080c*/ 	.word	0x00000000


	//----- nvinfo : EIATTR_MIN_STACK_SIZE
	.align		4
.L_383:
        /*0810*/ 	.byte	0x04, 0x12
        /*0812*/ 	.short	(.L_385 - .L_384)
	.align		4
.L_384:
        /*0814*/ 	.word	index@(_Z35group_norm_nhwc_bwd_one_pass_kernelI11Fp32IOFp32WLi128ELi128ELi512EEv26Group_norm_nhwc_bwd_params)
        /*0818*/ 	.word	0x00000000


	//----- nvinfo : EIATTR_MIN_STACK_SIZE
	.align		4
.L_385:
        /*081c*/ 	.byte	0x04, 0x12
        /*081e*/ 	.short	(.L_387 - .L_386)
	.align		4
.L_386:
        /*0820*/ 	.word	index@(_Z35group_norm_nhwc_bwd_one_pass_kernelI11Fp32IOFp32WLi256ELi128ELi512EEv26Group_norm_nhwc_bwd_params)
        /*0824*/ 	.word	0x00000310


	//----- nvinfo : EIATTR_MIN_STACK_SIZE
	.align		4
.L_387:
        /*0828*/ 	.byte	0x04, 0x12
        /*082a*/ 	.short	(.L_389 - .L_388)
	.align		4
.L_388:
        /*082c*/ 	.word	index@(_Z35group_norm_nhwc_bwd_one_pass_kernelI11Fp32IOFp32WLi512ELi128ELi512EEv26Group_norm_nhwc_bwd_params)
        /*0830*/ 	.word	0x00000990


	//----- nvinfo : EIATTR_MIN_STACK_SIZE
	.align		4
.L_389:
        /*0834*/ 	.byte	0x04, 0x12
        /*0836*/ 	.short	(.L_391 - .L_390)
	.align		4
.L_390:
        /*0838*/ 	.word	index@(_Z35group_norm_nhwc_bwd_one_pass_kernelI11Fp32IOBf16WLi64ELi128ELi512EEv26Group_norm_nhwc_bwd_params)
        /*083c*/ 	.word	0x00000000


	//----- nvinfo : EIATTR_MIN_STACK_SIZE
	.align		4
.L_391:
        /*0840*/ 	.byte	0x04, 0x12
        /*0842*/ 	.short	(.L_393 - .L_392)
	.align		4
.L_392:
        /*0844*/ 	.word	index@(_Z35group_norm_nhwc_bwd_one_pass_kernelI11Fp32IOBf16WLi128ELi128ELi512EEv26Group_norm_nhwc_bwd_params)
        /*0848*/ 	.word	0x00000000


	//----- nvinfo : EIATTR_MIN_STACK_SIZE
	.align		4
.L_393:
        /*084c*/ 	.byte	0x04, 0x12
        /*084e*/ 	.short	(.L_395 - .L_394)
	.align		4
.L_394:
        /*0850*/ 	.word	index@(_Z35group_norm_nhwc_bwd_one_pass_kernelI11Fp32IOBf16WLi256ELi128ELi512EEv26Group_norm_nhwc_bwd_params)
        /*0854*/ 	.word	0x00000310


	//----- nvinfo : EIATTR_MIN_STACK_SIZE
	.align		4
.L_395:
        /*0858*/ 	.byte	0x04, 0x12
        /*085a*/ 	.short	(.L_397 - .L_396)
	.align		4
.L_396:
        /*085c*/ 	.word	index@(_Z35group_norm_nhwc_bwd_one_pass_kernelI11Fp32IOBf16WLi512ELi128ELi512EEv26Group_norm_nhwc_bwd_params)
        /*0860*/ 	.word	0x00000990


	//----- nvinfo : EIATTR_MIN_STACK_SIZE
	.align		4
.L_397:
        /*0864*/ 	.byte	0x04, 0x12
        /*0866*/ 	.short	(.L_399 - .L_398)
	.align		4
.L_398:
        /*0868*/ 	.word	index@(_Z35group_norm_nhwc_bwd_one_pass_kernelI11Fp32IOFp16WLi64ELi128ELi512EEv26Group_norm_nhwc_bwd_params)
        /*086c*/ 	.word	0x00000000


	//----- nvinfo : EIATTR_MIN_STACK_SIZE
	.align		4
.L_399:
        /*0870*/ 	.byte	0x04, 0x12
        /*0872*/ 	.short	(.L_401 - .L_400)
	.align		4
.L_400:
        /*0874*/ 	.word	index@(_Z35group_norm_nhwc_bwd_one_pass_kernelI11Fp32IOFp16WLi128ELi128ELi512EEv26Group_norm_nhwc_bwd_params)
        /*0878*/ 	.word	0x00000000


	//----- nvinfo : EIATTR_MIN_STACK_SIZE
	.align		4
.L_401:
        /*087c*/ 	.byte	0x04, 0x12
        /*087e*/ 	.short	(.L_403 - .L_402)
	.align		4
.L_402:
        /*0880*/ 	.word	index@(_Z35group_norm_nhwc_bwd_one_pass_kernelI11Fp32IOFp16WLi256ELi128ELi512EEv26Group_norm_nhwc_bwd_params)
        /*0884*/ 	.word	0x00000310


	//----- nvinfo : EIATTR_MIN_STACK_SIZE
	.align		4
.L_403:
        /*0888*/ 	.byte	0x04, 0x12
        /*088a*/ 	.short	(.L_405 - .L_404)
	.align		4
.L_404:
        /*088c*/ 	.word	index@(_Z35group_norm_nhwc_bwd_one_pass_kernelI11Fp32IOFp16WLi512ELi128ELi512EEv26Group_norm_nhwc_bwd_params)
        /*0890*/ 	.word	0x000009a0


	//----- nvinfo : EIATTR_MIN_STACK_SIZE
	.align		4
.L_405:
        /*0894*/ 	.byte	0x04, 0x12
        /*0896*/ 	.short	(.L_407 - .L_406)
	.align		4
.L_406:
        /*0898*/ 	.word	index@(_Z35group_norm_nhwc_fwd_one_pass_kernelI11Bf16IOFp32WLi64ELi128ELi512EEv26Group_norm_nhwc_fwd_params)
        /*089c*/ 	.word	0x00000000


	//----- nvinfo : EIATTR_MIN_STACK_SIZE
	.align		4
.L_407:
        /*08a0*/ 	.byte	0x04, 0x12
        /*08a2*/ 	.short	(.L_409 - .L_408)
	.align		4
.L_408:
        /*08a4*/ 	.word	index@(_Z35group_norm_nhwc_fwd_one_pass_kernelI11Bf16IOFp32WLi128ELi128ELi512EEv26Group_norm_nhwc_fwd_params)
        /*08a8*/ 	.word	0x00000000


	//----- nvinfo : EIATTR_MIN_STACK_SIZE
	.align		4
.L_409:
        /*08ac*/ 	.byte	0x04, 0x12
        /*08ae*/ 	.short	(.L_411 - .L_410)
	.align		4
.L_410:
        /*08b0*/ 	.word	index@(_Z35group_norm_nhwc_fwd_one_pass_kernelI11Bf16IOFp32WLi256ELi128ELi512EEv26Group_norm_nhwc_fwd_params)
        /*08b4*/ 	.word	0x00000000


	//----- nvinfo : EIATTR_MIN_STACK_SIZE
	.align		4
.L_411:
        /*08b8*/ 	.byte	0x04, 0x12
        /*08ba*/ 	.short	(.L_413 - .L_412)
	.align		4
.L_412:
        /*08bc*/ 	.word	index@(_Z35group_norm_nhwc_fwd_one_pass_kernelI11Bf16IOFp32WLi512ELi128ELi512EEv26Group_norm_nhwc_fwd_params)
        /*08c0*/ 	.word	0x000003d0


	//----- nvinfo : EIATTR_MIN_STACK_SIZE
	.align		4
.L_413:
        /*08c4*/ 	.byte	0x04, 0x12
        /*08c6*/ 	.short	(.L_415 - .L_414)
	.align		4
.L_414:
        /*08c8*/ 	.word	index@(_Z35group_norm_nhwc_fwd_one_pass_kernelI11Bf16IOBf16WLi64ELi128ELi512EEv26Group_norm_nhwc_fwd_params)
        /*08cc*/ 	.word	0x00000000


	//----- nvinfo : EIATTR_MIN_STACK_SIZE
	.align		4
.L_415:
        /*08d0*/ 	.byte	0x04, 0x12
        /*08d2*/ 	.short	(.L_417 - .L_416)
	.align		4
.L_416:
        /*08d4*/ 	.word	index@(_Z35group_norm_nhwc_fwd_one_pass_kernelI11Bf16IOBf16WLi128ELi128ELi512EEv26Group_norm_nhwc_fwd_params)
        /*08d8*/ 	.word	0x00000000


	//----- nvinfo : EIATTR_MIN_STACK_SIZE
	.align		4
.L_417:
        /*08dc*/ 	.byte	0x04, 0x12
        /*08de*/ 	.short	(.L_419 - .L_418)
	.align		4
.L_418:
        /*08e0*/ 	.word	index@(_Z35group_norm_nhwc_fwd_one_pass_kernelI11Bf16IOBf16WLi256ELi128ELi512EEv26Group_norm_nhwc_fwd_params)
        /*08e4*/ 	.word	0x00000000


	//----- nvinfo : EIATTR_MIN_STACK_SIZE
	.align		4
.L_419:
        /*08e8*/ 	.byte	0x04, 0x12
        /*08ea*/ 	.short	(.L_421 - .L_420)
	.align		4
.L_420:
        /*08ec*/ 	.word	index@(_Z35group_norm_nhwc_fwd_one_pass_kernelI11Bf16IOBf16WLi512ELi128ELi512EEv26Group_norm_nhwc_fwd_params)
        /*08f0*/ 	.word	0x000003d0


	//----- nvinfo : EIATTR_MIN_STACK_SIZE
	.align		4
.L_421:
        /*08f4*/ 	.byte	0x04, 0x12
        /*08f6*/ 	.short	(.L_423 - .L_422)
	.align		4
.L_422:
        /*08f8*/ 	.word	index@(_Z35group_norm_nhwc_fwd_one_pass_kernelI11Bf16IOFp16WLi64ELi128ELi512EEv26Group_norm_nhwc_fwd_params)
        /*08fc*/ 	.word	0x00000000


	//----- nvinfo : EIATTR_MIN_STACK_SIZE
	.align		4
.L_423:
        /*0900*/ 	.byte	0x04, 0x12
        /*0902*/ 	.short	(.L_425 - .L_424)
	.align		4
.L_424:
        /*0904*/ 	.word	index@(_Z35group_norm_nhwc_fwd_one_pass_kernelI11Bf16IOFp16WLi128ELi128ELi512EEv26Group_norm_nhwc_fwd_params)
        /*0908*/ 	.word	0x00000000


	//----- nvinfo : EIATTR_MIN_STACK_SIZE
	.align		4
.L_425:
        /*090c*/ 	.byte	0x04, 0x12
        /*090e*/ 	.short	(.L_427 - .L_426)
	.align		4
.L_426:
        /*0910*/ 	.word	index@(_Z35group_norm_nhwc_fwd_one_pass_kernelI11Bf16IOFp16WLi256ELi128ELi512EEv26Group_norm_nhwc_fwd_params)
        /*0914*/ 	.word	0x00000000


	//----- nvinfo : EIATTR_MIN_STACK_SIZE
	.align		4
.L_427:
        /*0918*/ 	.byte	0x04, 0x12
        /*091a*/ 	.short	(.L_429 - .L_428)
	.align		4
.L_428:
        /*091c*/ 	.word	index@(_Z35group_norm_nhwc_fwd_one_pass_kernelI11Bf16IOFp16WLi512ELi128ELi512EEv26Group_norm_nhwc_fwd_params)
        /*0920*/ 	.word	0x000003d0


	//----- nvinfo : EIATTR_MIN_STACK_SIZE
	.align		4
.L_429:
        /*0924*/ 	.byte	0x04, 0x12
        /*0926*/ 	.short	(.L_431 - .L_430)
	.align		4
.L_430:
        /*0928*/ 	.word	index@(_Z35group_norm_nhwc_fwd_one_pass_kernelI11Fp16IOFp32WLi64ELi128ELi512EEv26Group_norm_nhwc_fwd_params)
        /*092c*/ 	.word	0x00000000


	//----- nvinfo : EIATTR_MIN_STACK_SIZE
	.align		4
.L_431:
        /*0930*/ 	.byte	0x04, 0x12
        /*0932*/ 	.short	(.L_433 - .L_432)
	.align		4
.L_432:
        /*0934*/ 	.word	index@(_Z35group_norm_nhwc_fwd_one_pass_kernelI11Fp16IOFp32WLi128ELi128ELi512EEv26Group_norm_nhwc_fwd_params)
        /*0938*/ 	.word	0x00000000


	//----- nvinfo : EIATTR_MIN_STACK_SIZE
	.align		4
.L_433:
        /*093c*/ 	.byte	0x04, 0x12
        /*093e*/ 	.short	(.L_435 - .L_434)
	.align		4
.L_434:
        /*0940*/ 	.word	index@(_Z35group_norm_nhwc_fwd_one_pass_kernelI11Fp16IOFp32WLi256ELi128ELi512EEv26Group_norm_nhwc_fwd_params)
        /*0944*/ 	.word	0x00000000


	//----- nvinfo : EIATTR_MIN_STACK_SIZE
	.align		4
.L_435:
        /*0948*/ 	.byte	0x04, 0x12
        /*094a*/ 	.short	(.L_437 - .L_436)
	.align		4
.L_436:
        /*094c*/ 	.word	index@(_Z35group_norm_nhwc_fwd_one_pass_kernelI11Fp16IOFp32WLi512ELi128ELi512EEv26Group_norm_nhwc_fwd_params)
        /*0950*/ 	.word	0x00000110


	//----- nvinfo : EIATTR_MIN_STACK_SIZE
	.align		4
.L_437:
        /*0954*/ 	.byte	0x04, 0x12
        /*0956*/ 	.short	(.L_439 - .L_438)
	.align		4
.L_438:
        /*0958*/ 	.word	index@(_Z35group_norm_nhwc_fwd_one_pass_kernelI11Fp16IOBf16WLi64ELi128ELi512EEv26Group_norm_nhwc_fwd_params)
        /*095c*/ 	.word	0x00000000


	//----- nvinfo : EIATTR_MIN_STACK_SIZE
	.align		4
.L_439:
        /*0960*/ 	.byte	0x04, 0x12
        /*0962*/ 	.short	(.L_441 - .L_440)
	.align		4
.L_440:
        /*0964*/ 	.word	index@(_Z35group_norm_nhwc_fwd_one_pass_kernelI11Fp16IOBf16WLi128ELi128ELi512EEv26Group_norm_nhwc_fwd_params)
        /*0968*/ 	.word	0x00000000


	//----- nvinfo : EIATTR_MIN_STACK_SIZE
	.align		4
.L_441:
        /*096c*/ 	.byte	0x04, 0x12
        /*096e*/ 	.short	(.L_443 - .L_442)
	.align		4
.L_442:
        /*0970*/ 	.word	index@(_Z35group_norm_nhwc_fwd_one_pass_kernelI11Fp16IOBf16WLi256ELi128ELi512EEv26Group_norm_nhwc_fwd_params)
        /*0974*/ 	.word	0x00000000


	//----- nvinfo : EIATTR_MIN_STACK_SIZE
	.align		4
.L_443:
        /*0978*/ 	.byte	0x04, 0x12
        /*097a*/ 	.short	(.L_445 - .L_444)
	.align		4
.L_444:
        /*097c*/ 	.word	index@(_Z35group_norm_nhwc_fwd_one_pass_kernelI11Fp16IOBf16WLi512ELi128ELi512EEv26Group_norm_nhwc_fwd_params)
        /*0980*/ 	.word	0x00000110


	//----- nvinfo : EIATTR_MIN_STACK_SIZE
	.align		4
.L_445:
        /*0984*/ 	.byte	0x04, 0x12
        /*0986*/ 	.short	(.L_447 - .L_446)
	.align		4
.L_446:
        /*0988*/ 	.word	index@(_Z35group_norm_nhwc_fwd_one_pass_kernelI11Fp16IOFp16WLi64ELi128ELi512EEv26Group_norm_nhwc_fwd_params)
        /*098c*/ 	.word	0x00000000


	//----- nvinfo : EIATTR_MIN_STACK_SIZE
	.align		4
.L_447:
        /*0990*/ 	.byte	0x04, 0x12
        /*0992*/ 	.short	(.L_449 - .L_448)
	.align		4
.L_448:
        /*0994*/ 	.word	index@(_Z35group_norm_nhwc_fwd_one_pass_kernelI11Fp16IOFp16WLi128ELi128ELi512EEv26Group_norm_nhwc_fwd_params)
        /*0998*/ 	.word	0x00000000


	//----- nvinfo : EIATTR_MIN_STACK_SIZE
	.align		4
.L_449:
        /*099c*/ 	.byte	0x04, 0x12
        /*099e*/ 	.short	(.L_451 - .L_450)
	.align		4
.L_450:
        /*09a0*/ 	.word	index@(_Z35group_norm_nhwc_fwd_one_pass_kernelI11Fp16IOFp16WLi256ELi128ELi512EEv26Group_norm_nhwc_fwd_params)
        /*09a4*/ 	.word	0x00000000


	//----- nvinfo : EIATTR_MIN_STACK_SIZE
	.align		4
.L_451:
        /*09a8*/ 	.byte	0x04, 0x12
        /*09aa*/ 	.short	(.L_453 - .L_452)
	.align		4
.L_452:
        /*09ac*/ 	.word	index@(_Z35group_norm_nhwc_fwd_one_pass_kernelI11Fp16IOFp16WLi512ELi128ELi512EEv26Group_norm_nhwc_fwd_params)
        /*09b0*/ 	.word	0x00000110


	//----- nvinfo : EIATTR_MIN_STACK_SIZE
	.align		4
.L_453:
        /*09b4*/ 	.byte	0x04, 0x12
        /*09b6*/ 	.short	(.L_455 - .L_454)
	.align		4
.L_454:
        /*09b8*/ 	.word	index@(_Z35group_norm_nhwc_fwd_one_pass_kernelI11Fp32IOFp32WLi64ELi128ELi512EEv26Group_norm_nhwc_fwd_params)
        /*09bc*/ 	.word	0x00000000


	//----- nvinfo : EIATTR_MIN_STACK_SIZE
	.align		4
.L_455:
        /*09c0*/ 	.byte	0x04, 0x12
        /*09c2*/ 	.short	(.L_457 - .L_456)
	.align		4
.L_456:
        /*09c4*/ 	.word	index@(_Z35group_norm_nhwc_fwd_one_pass_kernelI11Fp32IOFp32WLi128ELi128ELi512EEv26Group_norm_nhwc_fwd_params)
        /*09c8*/ 	.word	0x00000000


	//----- nvinfo : EIATTR_MIN_STACK_SIZE
	.align		4
.L_457:
        /*09cc*/ 	.byte	0x04, 0x12
        /*09ce*/ 	.short	(.L_459 - .L_458)
	.align		4
.L_458:
        /*09d0*/ 	.word	index@(_Z35group_norm_nhwc_fwd_one_pass_kernelI11Fp32IOFp32WLi256ELi128ELi512EEv26Group_norm_nhwc_fwd_params)
        /*09d4*/ 	.word	0x00000000


	//----- nvinfo : EIATTR_MIN_STACK_SIZE
	.align		4
.L_459:
        /*09d8*/ 	.byte	0x04, 0x12
        /*09da*/ 	.short	(.L_461 - .L_460)
	.align		4
.L_460:
        /*09dc*/ 	.word	index@(_Z35group_norm_nhwc_fwd_one_pass_kernelI11Fp32IOFp32WLi512ELi128ELi512EEv26Group_norm_nhwc_fwd_params)
        /*09e0*/ 	.word	0x00000360


	//----- nvinfo : EIATTR_MIN_STACK_SIZE
	.align		4
.L_461:
        /*09e4*/ 	.byte	0x04, 0x12
        /*09e6*/ 	.short	(.L_463 - .L_462)
	.align		4
.L_462:
        /*09e8*/ 	.word	index@(_Z35group_norm_nhwc_fwd_one_pass_kernelI11Fp32IOBf16WLi64ELi128ELi512EEv26Group_norm_nhwc_fwd_params)
        /*09ec*/ 	.word	0x00000000


	//----- nvinfo : EIATTR_MIN_STACK_SIZE
	.align		4
.L_463:
        /*09f0*/ 	.byte	0x04, 0x12
        /*09f2*/ 	.short	(.L_465 - .L_464)
	.align		4
.L_464:
        /*09f4*/ 	.word	index@(_Z35group_norm_nhwc_fwd_one_pass_kernelI11Fp32IOBf16WLi128ELi128ELi512EEv26Group_norm_nhwc_fwd_params)
        /*09f8*/ 	.word	0x00000000


	//----- nvinfo : EIATTR_MIN_STACK_SIZE
	.align		4
.L_465:
        /*09fc*/ 	.byte	0x04, 0x12
        /*09fe*/ 	.short	(.L_467 - .L_466)
	.align		4
.L_466:
        /*0a00*/ 	.word	index@(_Z35group_norm_nhwc_fwd_one_pass_kernelI11Fp32IOBf16WLi256ELi128ELi512EEv26Group_norm_nhwc_fwd_params)
        /*0a04*/ 	.word	0x00000000


	//----- nvinfo : EIATTR_MIN_STACK_SIZE
	.align		4
.L_467:
        /*0a08*/ 	.byte	0x04, 0x12
        /*0a0a*/ 	.short	(.L_469 - .L_468)
	.align		4
.L_468:
        /*0a0c*/ 	.word	index@(_Z35group_norm_nhwc_fwd_one_pass_kernelI11Fp32IOBf16WLi512ELi128ELi512EEv26Group_norm_nhwc_fwd_params)
        /*0a10*/ 	.word	0x00000360


	//----- nvinfo : EIATTR_MIN_STACK_SIZE
	.align		4
.L_469:
        /*0a14*/ 	.byte	0x04, 0x12
        /*0a16*/ 	.short	(.L_471 - .L_470)
	.align		4
.L_470:
        /*0a18*/ 	.word	index@(_Z35group_norm_nhwc_fwd_one_pass_kernelI11Fp32IOFp16WLi64ELi128ELi512EEv26Group_norm_nhwc_fwd_params)
        /*0a1c*/ 	.word	0x00000000


	//----- nvinfo : EIATTR_MIN_STACK_SIZE
	.align		4
.L_471:
        /*0a20*/ 	.byte	0x04, 0x12
        /*0a22*/ 	.short	(.L_473 - .L_472)
	.align		4
.L_472:
        /*0a24*/ 	.word	index@(_Z35group_norm_nhwc_fwd_one_pass_kernelI11Fp32IOFp16WLi128ELi128ELi512EEv26Group_norm_nhwc_fwd_params)
        /*0a28*/ 	.word	0x00000000


	//----- nvinfo : EIATTR_MIN_STACK_SIZE
	.align		4
.L_473:
        /*0a2c*/ 	.byte	0x04, 0x12
        /*0a2e*/ 	.short	(.L_475 - .L_474)
	.align		4
.L_474:
        /*0a30*/ 	.word	index@(_Z35group_norm_nhwc_fwd_one_pass_kernelI11Fp32IOFp16WLi256ELi128ELi512EEv26Group_norm_nhwc_fwd_params)
        /*0a34*/ 	.word	0x00000000


	//----- nvinfo : EIATTR_MIN_STACK_SIZE
	.align		4
.L_475:
        /*0a38*/ 	.byte	0x04, 0x12
        /*0a3a*/ 	.short	(.L_477 - .L_476)
	.align		4
.L_476:
        /*0a3c*/ 	.word	index@(_Z35group_norm_nhwc_fwd_one_pass_kernelI11Fp32IOFp16WLi512ELi128ELi512EEv26Group_norm_nhwc_fwd_params)
        /*0a40*/ 	.word	0x00000360
.L_477:


//--------------------- .nv.compat                --------------------------
	.section	.nv.compat,"",@"SHT_CUDA_COMPAT_INFO"
	.align	4
        /*0000*/ 	.byte	0x02, 0x09, 0x01, 0x00, 0x02, 0x02, 0x01, 0x00, 0x02, 0x05, 0x05, 0x00, 0x03, 0x07, 0x01, 0x01
        /*0010*/ 	.byte	0x02, 0x03, 0x00, 0x00, 0x02, 0x06, 0x01, 0x00, 0x04, 0x0b, 0x08, 0x00, 0x00, 0x00, 0x00, 0x00
        /*0020*/ 	.byte	0x00, 0x00, 0x00, 0x00


//--------------------- .nv.info._ZN3cub18CUB_300001_SM_10306detail11EmptyKernelIvEEvv --------------------------
	.section	.nv.info._ZN3cub18CUB_300001_SM_10306detail11EmptyKernelIvEEvv,"",@"SHT_CUDA_INFO"
	.sectionflags	@""
	.align	4


	//----- nvinfo : EIATTR_CUDA_API_VERSION
	.align		4
        /*0000*/ 	.byte	0x04, 0x37
        /*0002*/ 	.short	(.L_479 - .L_478)
.L_478:
        /*0004*/ 	.word	0x00000082


	//----- nvinfo : EIATTR_SPARSE_MMA_MASK
	.align		4
.L_479:
        /*0008*/ 	.byte	0x03, 0x50
        /*000a*/ 	.short	0x0000


	//----- nvinfo : EIATTR_MAXREG_COUNT
	.align		4
        /*000c*/ 	.byte	0x03, 0x1b
        /*000e*/ 	.short	0x00ff


	//----- nvinfo : EIATTR_MERCURY_ISA_VERSION
	.align		4
        /*0010*/ 	.byte	0x03, 0x5f
        /*0012*/ 	.short	0x0101


	//----- nvinfo : EIATTR_VRC_CTA_INIT_COUNT
	.align		4
        /*0014*/ 	.byte	0x02, 0x4a
	.zero		1
	.zero		1


	//----- nvinfo : EIATTR_EXIT_INSTR_OFFSETS
	.align		4
        /*0018*/ 	.byte	0x04, 0x1c
        /*001a*/ 	.short	(.L_481 - .L_480)


	//   ....[0]....
.L_480:
        /*001c*/ 	.word	0x00000010


	//----- nvinfo : EIATTR_SW_WAR
	.align		4
.L_481:
        /*0020*/ 	.byte	0x04, 0x36
        /*0022*/ 	.short	(.L_483 - .L_482)
.L_482:
        /*0024*/ 	.word	0x00000008
.L_483:


//--------------------- .nv.info._Z35group_norm_nhwc_bwd_one_pass_kernelI11Bf16IOFp32WLi64ELi128ELi512EEv26Group_norm_nhwc_bwd_params --------------------------
	.section	.nv.info._Z35group_norm_nhwc_bwd_one_pass_kernelI11Bf16IOFp32WLi64ELi128ELi512EEv26Group_norm_nhwc_bwd_params,"",@"SHT_CUDA_INFO"
	.sectionflags	@""
	.align	4


	//----- nvinfo : EIATTR_CUDA_API_VERSION
	.align		4
        /*0000*/ 	.byte	0x04, 0x37
        /*0002*/ 	.short	(.L_485 - .L_484)
.L_484:
        /*0004*/ 	.word	0x00000082


	//----- nvinfo : EIATTR_KPARAM_INFO
	.align		4
.L_485:
        /*0008*/ 	.byte	0x04, 0x17
        /*000a*/ 	.short	(.L_487 - .L_486)
.L_486:
        /*000c*/ 	.word	0x00000000
        /*0010*/ 	.short	0x0000
        /*0012*/ 	.short	0x0000
        /*0014*/ 	.byte	0x00, 0xf0, 0xe1, 0x02


	//----- nvinfo : EIATTR_SPARSE_MMA_MASK
	.align		4
.L_487:
        /*0018*/ 	.byte	0x03, 0x50
        /*001a*/ 	.short	0x0000


	//----- nvinfo : EIATTR_MAXREG_COUNT
	.align		4
        /*001c*/ 	.byte	0x03, 0x1b
        /*001e*/ 	.short	0x0080


	//----- nvinfo : EIATTR_NUM_BARRIERS
	.align		4
        /*0020*/ 	.byte	0x02, 0x4c
        /*0022*/ 	.byte	0x01
	.zero		1


	//----- nvinfo : EIATTR_MERCURY_ISA_VERSION
	.align		4
        /*0024*/ 	.byte	0x03, 0x5f
        /*0026*/ 	.short	0x0101


	//----- nvinfo : EIATTR_INT_WARP_WIDE_INSTR_OFFSETS
	.align		4
        /*0028*/ 	.byte	0x04, 0x31
        /*002a*/ 	.short	(.L_489 - .L_488)


	//   ....[0]....
.L_488:
        /*002c*/ 	.word	0x00002ff0


	//----- nvinfo : EIATTR_COOP_GROUP_MASK_REGIDS
	.align		4
.L_489:
        /*0030*/ 	.byte	0x04, 0x29
        /*0032*/ 	.short	(.L_491 - .L_490)


	//   ....[0]....
.L_490:
        /*0034*/ 	.word	0xffffffff


	//   ....[1]....
        /*0038*/ 	.word	0xffffffff


	//   ....[2]....
        /*003c*/ 	.word	0xffffffff


	//   ....[3]....
        /*0040*/ 	.word	0xffffffff


	//   ....[4]....
        /*0044*/ 	.word	0xffffffff


	//   ....[5]....
        /*0048*/ 	.word	0xffffffff


	//   ....[6]....
        /*004c*/ 	.word	0xffffffff


	//   ....[7]....
        /*0050*/ 	.word	0xffffffff


	//   ....[8]....
        /*0054*/ 	.word	0xffffffff


	//   ....[9]....
        /*0058*/ 	.word	0xffffffff


	//----- nvinfo : EIATTR_COOP_GROUP_INSTR_OFFSETS
	.align		4
.L_491:
        /*005c*/ 	.byte	0x04, 0x28
        /*005e*/ 	.short	(.L_493 - .L_492)


	//   ....[0]....
.L_492:
        /*0060*/ 	.word	0x00002db0


	//   ....[1]....
        /*0064*/ 	.word	0x00002de0


	//   ....[2]....
        /*0068*/ 	.word	0x00002e70


	//   ....[3]....
        /*006c*/ 	.word	0x00002e80


	//   ....[4]....
        /*0070*/ 	.word	0x00002eb0


	//   ....[5]....
        /*0074*/ 	.word	0x00002ed0


	//   ....[6]....
        /*0078*/ 	.word	0x00002f00


	//   ....[7]....
        /*007c*/ 	.word	0x00002f20


	//   ....[8]....
        /*0080*/ 	.word	0x00002f90


	//   ....[9]....
        /*0084*/ 	.word	0x00002fa0


	//----- nvinfo : EIATTR_VRC_CTA_INIT_COUNT
	.align		4
.L_493:
        /*0088*/ 	.byte	0x02, 0x4a
	.zero		1
	.zero		1


	//----- nvinfo : EIATTR_EXIT_INSTR_OFFSETS
	.align		4
        /*008c*/ 	.byte	0x04, 0x1c
        /*008e*/ 	.short	(.L_495 - .L_494)


	//   ....[0]....
.L_494:
        /*0090*/ 	.word	0x00005e60


	//   ....[1]....
        /*0094*/ 	.word	0x00005f90


	//   ....[2]....
        /*0098*/ 	.word	0x000064a0


	//   ....[3]....
        /*009c*/ 	.word	0x00006a50


	//----- nvinfo : EIATTR_MAX_THREADS
	.align		4
.L_495:
        /*00a0*/ 	.byte	0x04, 0x05
        /*00a2*/ 	.short	(.L_497 - .L_496)
.L_496:
        /*00a4*/ 	.word	0x00000200
        /*00a8*/ 	.word	0x00000001
        /*00ac*/ 	.word	0x00000001


	//----- nvinfo : EIATTR_CRS_STACK_SIZE
	.align		4
.L_497:
        /*00b0*/ 	.byte	0x04, 0x1e
        /*00b2*/ 	.short	(.L_499 - .L_498)
.L_498:
        /*00b4*/ 	.word	0x00000000


	//----- nvinfo : EIATTR_CBANK_PARAM_SIZE
	.align		4
.L_499:
        /*00b8*/ 	.byte	0x03, 0x19
        /*00ba*/ 	.short	0x00b8


	//----- nvinfo : EIATTR_PARAM_CBANK
	.align		4
        /*00bc*/ 	.byte	0x04, 0x0a
        /*00be*/ 	.short	(.L_501 - .L_500)
	.align		4
.L_500:
        /*00c0*/ 	.word	index@(.nv.constant0._Z35group_norm_nhwc_bwd_one_pass_kernelI11Bf16IOFp32WLi64ELi128ELi512EEv26Group_norm_nhwc_bwd_params)
        /*00c4*/ 	.short	0x0380
        /*00c6*/ 	.short	0x00b8


	//----- nvinfo : EIATTR_SW_WAR
	.align		4
.L_501:
        /*00c8*/ 	.byte	0x04, 0x36
        /*00ca*/ 	.short	(.L_503 - .L_502)
.L_502:
        /*00cc*/ 	.word	0x00000008
.L_503:


//--------------------- .nv.info._Z35group_norm_nhwc_bwd_one_pass_kernelI11Bf16IOFp32WLi128ELi128ELi512EEv26Group_norm_nhwc_bwd_params --------------------------
	.section	.nv.info._Z35group_norm_nhwc_bwd_one_pass_kernelI11Bf16IOFp32WLi128ELi128ELi512EEv26Group_norm_nhwc_bwd_params,"",@"SHT_CUDA_INFO"
	.sectionflags	@""
	.align	4


	//----- nvinfo : EIATTR_CUDA_API_VERSION
	.align		4
        /*0000*/ 	.byte	0x04, 0x37
        /*0002*/ 	.short	(.L_505 - .L_504)
.L_504:
        /*0004*/ 	.word	0x00000082


	//----- nvinfo : EIATTR_KPARAM_INFO
	.align		4
.L_505:
        /*0008*/ 	.byte	0x04, 0x17
        /*000a*/ 	.short	(.L_507 - .L_506)
.L_506:
        /*000c*/ 	.word	0x00000000
        /*0010*/ 	.short	0x0000
        /*0012*/ 	.short	0x0000
        /*0014*/ 	.byte	0x00, 0xf0, 0xe1, 0x02


	//----- nvinfo : EIATTR_SPARSE_MMA_MASK
	.align		4
.L_507:
        /*0018*/ 	.byte	0x03, 0x50
        /*001a*/ 	.short	0x0000


	//----- nvinfo : EIATTR_MAXREG_COUNT
	.align		4
        /*001c*/ 	.byte	0x03, 0x1b
        /*001e*/ 	.short	0x0080


	//----- nvinfo : EIATTR_NUM_BARRIERS
	.align		4
        /*0020*/ 	.byte	0x02, 0x4c
        /*0022*/ 	.byte	0x01
	.zero		1


	//----- nvinfo : EIATTR_MERCURY_ISA_VERSION
	.align		4
        /*0024*/ 	.byte	0x03, 0x5f
        /*0026*/ 	.short	0x0101


	//----- nvinfo : EIATTR_INT_WARP_WIDE_INSTR_OFFSETS
	.align		4
        /*0028*/ 	.byte	0x04, 0x31
        /*002a*/ 	.short	(.L_509 - .L_508)


	//   ....[0]....
.L_508:
        /*002c*/ 	.word	0x00005600


	//----- nvinfo : EIATTR_COOP_GROUP_MASK_REGIDS
	.align		4
.L_509:
        /*0030*/ 	.byte	0x04, 0x29
        /*0032*/ 	.short	(.L_511 - .L_510)


	//   ....[0]....
.L_510:
        /*0034*/ 	.word	0xffffffff


	//   ....[1]....
        /*0038*/ 	.word	0xffffffff


	//   ....[2]....
        /*003c*/ 	.word	0xffffffff


	//   ....[3]....
        /*0040*/ 	.word	0xffffffff


	//   ....[4]....
        /*0044*/ 	.word	0xffffffff


	//   ....[5]....
        /*0048*/ 	.word	0xffffffff


	//   ....[6]....
        /*004c*/ 	.word	0xffffffff


	//   ....[7]....
        /*0050*/ 	.word	0xffffffff


	//   ....[8]....
        /*0054*/ 	.word	0xffffffff


	//   ....[9]....
        /*0058*/ 	.word	0xffffffff


	//----- nvinfo : EIATTR_COOP_GROUP_INSTR_OFFSETS
	.align		4
.L_511:
        /*005c*/ 	.byte	0x04, 0x28
        /*005e*/ 	.short	(.L_513 - .L_512)


	//   ....[0]....
.L_512:
        /*0060*/ 	.word	0x00005390


	//   ....[1]....
        /*0064*/ 	.word	0x000053d0


	//   ....[2]....
        /*0068*/ 	.word	0x00005470


	//   ....[3]....
        /*006c*/ 	.word	0x000054a0


	//   ....[4]....
        /*0070*/ 	.word	0x000054e0


	//   ....[5]....
        /*0074*/ 	.word	0x00005500


	//   ....[6]....
        /*0078*/ 	.word	0x00005530


	//   ....[7]....
        /*007c*/ 	.word	0x00005550


	//   ....[8]....
        /*0080*/ 	.word	0x000055a0


	//   ....[9]....
        /*0084*/ 	.word	0x000055b0


	//----- nvinfo : EIATTR_VRC_CTA_INIT_COUNT
	.align		4
.L_513:
        /*0088*/ 	.byte	0x02, 0x4a
	.zero		1
	.zero		1


	//----- nvinfo : EIATTR_EXIT_INSTR_OFFSETS
	.align		4
        /*008c*/ 	.byte	0x04, 0x1c
        /*008e*/ 	.short	(.L_515 - .L_514)


	//   ....[0]....
.L_514:
        /*0090*/ 	.word	0x00009f20


	//   ....[1]....
        /*0094*/ 	.word	0x0000a050


	//   ....[2]....
        /*0098*/ 	.word	0x0000a570


	//   ....[3]....
        /*009c*/ 	.word	0x0000ab20


	//----- nvinfo : EIATTR_MAX_THREADS
	.align		4
.L_515:
        /*00a0*/ 	.byte	0x04, 0x05
        /*00a2*/ 	.short	(.L_517 - .L_516)
.L_516:
        /*00a4*/ 	.word	0x00000200
        /*00a8*/ 	.word	0x00000001
        /*00ac*/ 	.word	0x00000001


	//----- nvinfo : EIATTR_CRS_STACK_SIZE
	.align		4
.L_517:
        /*00b0*/ 	.byte	0x04, 0x1e
        /*00b2*/ 	.short	(.L_519 - .L_518)
.L_518:
        /*00b4*/ 	.word	0x00000000


	//----- nvinfo : EIATTR_CBANK_PARAM_SIZE
	.align		4
.L_519:
        /*00b8*/ 	.byte	0x03, 0x19
        /*00ba*/ 	.short	0x00b8


	//----- nvinfo : EIATTR_PARAM_CBANK
	.align		4
        /*00bc*/ 	.byte	0x04, 0x0a
        /*00be*/ 	.short	(.L_521 - .L_520)
	.align		4
.L_520:
        /*00c0*/ 	.word	index@(.nv.constant0._Z35group_norm_nhwc_bwd_one_pass_kernelI11Bf16IOFp32WLi128ELi128ELi512EEv26Group_norm_nhwc_bwd_params)
        /*00c4*/ 	.short	0x0380
        /*00c6*/ 	.short	0x00b8


	//----- nvinfo : EIATTR_SW_WAR
	.align		4
.L_521:
        /*00c8*/ 	.byte	0x04, 0x36
        /*00ca*/ 	.short	(.L_523 - .L_522)
.L_522:
        /*00cc*/ 	.word	0x00000008
.L_523:


//--------------------- .nv.info._Z35group_norm_nhwc_bwd_one_pass_kernelI11Bf16IOFp32WLi256ELi128ELi512EEv26Group_norm_nhwc_bwd_params --------------------------
	.section	.nv.info._Z35group_norm_nhwc_bwd_one_pass_kernelI11Bf16IOFp32WLi256ELi128ELi512EEv26Group_norm_nhwc_bwd_params,"",@"SHT_CUDA_INFO"
	.sectionflags	@""
	.align	4


	//----- nvinfo : EIATTR_CUDA_API_VERSION
	.align		4
        /*0000*/ 	.byte	0x04, 0x37
        /*0002*/ 	.short	(.L_525 - .L_524)
.L_524:
        /*0004*/ 	.word	0x00000082


	//----- nvinfo : EIATTR_KPARAM_INFO
	.align		4
.L_525:
        /*0008*/ 	.byte	0x04, 0x17
        /*000a*/ 	.short	(.L_527 - .L_526)
.L_526:
        /*000c*/ 	.word	0x00000000
        /*0010*/ 	.short	0x0000
        /*0012*/ 	.short	0x0000
        /*0014*/ 	.byte	0x00, 0xf0, 0xe1, 0x02


	//----- nvinfo : EIATTR_SPARSE_MMA_MASK
	.align		4
.L_527:
        /*0018*/ 	.byte	0x03, 0x50
        /*001a*/ 	.short	0x0000


	//----- nvinfo : EIATTR_MAXREG_COUNT
	.align		4
        /*001c*/ 	.byte	0x03, 0x1b
        /*001e*/ 	.short	0x0080


	//----- nvinfo : EIATTR_NUM_BARRIERS
	.align		4
        /*0020*/ 	.byte	0x02, 0x4c
        /*0022*/ 	.byte	0x01
	.zero		1


	//----- nvinfo : EIATTR_ANNOTATIONS
	.align		4
        /*0024*/ 	.byte	0x04, 0x55
        /*0026*/ 	.short	(.L_529 - .L_528)


	//   ....[0]....
.L_528:
        /*0028*/ 	.word	0x00000001
        /*002c*/ 	.byte	0x50, 0x06, 0x00, 0x00, 0x01, 0x00, 0x00, 0x00, 0x60, 0x07, 0x00, 0x00, 0x01, 0x00, 0x00, 0x00
        /* <DEDUP_REMOVED lines=69> */
        /*048c*/ 	.byte	0x30, 0xb4, 0x00, 0x00


	//----- nvinfo : EIATTR_MERCURY_ISA_VERSION
	.align		4
.L_529:
        /*0490*/ 	.byte	0x03, 0x5f
        /*0492*/ 	.short	0x0101


	//----- nvinfo : EIATTR_INT_WARP_WIDE_INSTR_OFFSETS
	.align		4
        /*0494*/ 	.byte	0x04, 0x31
        /*0496*/ 	.short	(.L_531 - .L_530)


	//   ....[0]....
.L_530:
        /*0498*/ 	.word	0x0000c710


	//   ....[1]....
        /*049c*/ 	.word	0x0000d850


	//   ....[2]....
        /*04a0*/ 	.word	0x0000d870


	//   ....[3]....
        /*04a4*/ 	.word	0x0000d880


	//   ....[4]....
        /*04a8*/ 	.word	0x0000d8b0


	//   ....[5]....
        /*04ac*/ 	.word	0x0000dad0


	//----- nvinfo : EIATTR_COOP_GROUP_MASK_REGIDS
	.align		4
.L_531:
        /*04b0*/ 	.byte	0x04, 0x29
        /*04b2*/ 	.short	(.L_533 - .L_532)


	//   ....[0]....
.L_532:
        /*04b4*/ 	.word	0xffffffff


	//   ....[1]....
        /*04b8*/ 	.word	0xffffffff


	//   ....[2]....
        /*04bc*/ 	.word	0xffffffff


	//   ....[3]....
        /*04c0*/ 	.word	0xffffffff


	//   ....[4]....
        /*04c4*/ 	.word	0xffffffff


	//   ....[5]....
        /*04c8*/ 	.word	0xffffffff


	//   ....[6]....
        /*04cc*/ 	.word	0xffffffff


	//   ....[7]....
        /*04d0*/ 	.word	0xffffffff


	//   ....[8]....
        /*04d4*/ 	.word	0xffffffff


	//   ....[9]....
        /*04d8*/ 	.word	0xffffffff


	//----- nvinfo : EIATTR_COOP_GROUP_INSTR_OFFSETS
	.align		4
.L_533:
        /*04dc*/ 	.byte	0x04, 0x28
        /*04de*/ 	.short	(.L_535 - .L_534)


	//   ....[0]....
.L_534:
        /*04e0*/ 	.word	0x0000c4a0


	//   ....[1]....
        /*04e4*/ 	.word	0x0000c4e0


	//   ....[2]....
        /*04e8*/ 	.word	0x0000c570


	//   ....[3]....
        /*04ec*/ 	.word	0x0000c580


	//   ....[4]....
        /*04f0*/ 	.word	0x0000c5d0


	//   ....[5]....
        /*04f4*/ 	.word	0x0000c5e0


	//   ....[6]....
        /*04f8*/ 	.word	0x0000c610


	//   ....[7]....
        /*04fc*/ 	.word	0x0000c640


	//   ....[8]....
        /*0500*/ 	.word	0x0000c6b0


	//   ....[9]....
        /*0504*/ 	.word	0x0000c6c0


	//----- nvinfo : EIATTR_VRC_CTA_INIT_COUNT
	.align		4
.L_535:
        /*0508*/ 	.byte	0x02, 0x4a
	.zero		1
	.zero		1


	//----- nvinfo : EIATTR_EXIT_INSTR_OFFSETS
	.align		4
        /*050c*/ 	.byte	0x04, 0x1c
        /*050e*/ 	.short	(.L_537 - .L_536)


	//   ....[0]....
.L_536:
        /*0510*/ 	.word	0x0000e6b0


	//   ....[1]....
        /*0514*/ 	.word	0x0000e7e0


	//   ....[2]....
        /*0518*/ 	.word	0x0000ed00


	//   ....[3]....
        /*051c*/ 	.word	0x0000f2b0


	//----- nvinfo : EIATTR_MAX_THREADS
	.align		4
.L_537:
        /*0520*/ 	.byte	0x04, 0x05
        /*0522*/ 	.short	(.L_539 - .L_538)
.L_538:
        /*0524*/ 	.word	0x00000200
        /*0528*/ 	.word	0x00000001
        /*052c*/ 	.word	0x00000001


	//----- nvinfo : EIATTR_CRS_STACK_SIZE
	.align		4
.L_539:
        /*0530*/ 	.byte	0x04, 0x1e
        /*0532*/ 	.short	(.L_541 - .L_540)
.L_540:
        /*0534*/ 	.word	0x00000000


	//----- nvinfo : EIATTR_CBANK_PARAM_SIZE
	.align		4
.L_541:
        /*0538*/ 	.byte	0x03, 0x19
        /*053a*/ 	.short	0x00b8


	//----- nvinfo : EIATTR_PARAM_CBANK
	.align		4
        /*053c*/ 	.byte	0x04, 0x0a
        /*053e*/ 	.short	(.L_543 - .L_542)
	.align		4
.L_542:
        /*0540*/ 	.word	index@(.nv.constant0._Z35group_norm_nhwc_bwd_one_pass_kernelI11Bf16IOFp32WLi256ELi128ELi512EEv26Group_norm_nhwc_bwd_params)
        /*0544*/ 	.short	0x0380
        /*0546*/ 	.short	0x00b8


	//----- nvinfo : EIATTR_SW_WAR
	.align		4
.L_543:
        /*0548*/ 	.byte	0x04, 0x36
        /*054a*/ 	.short	(.L_545 - .L_544)
.L_544:
        /*054c*/ 	.word	0x00000008
.L_545:


//--------------------- .nv.info._Z35group_norm_nhwc_bwd_one_pass_kernelI11Bf16IOFp32WLi512ELi128ELi512EEv26Group_norm_nhwc_bwd_params --------------------------
	.section	.nv.info._Z35group_norm_nhwc_bwd_one_pass_kernelI11Bf16IOFp32WLi512ELi128ELi512EEv26Group_norm_nhwc_bwd_params,"",@"SHT_CUDA_INFO"
	.sectionflags	@""
	.align	4


	//----- nvinfo : EIATTR_CUDA_API_VERSION
	.align		4
        /*0000*/ 	.byte	0x04, 0x37
        /*0002*/ 	.short	(.L_547 - .L_546)
.L_546:
        /*0004*/ 	.word	0x00000082


	//----- nvinfo : EIATTR_KPARAM_INFO
	.align		4
.L_547:
        /*0008*/ 	.byte	0x04, 0x17
        /*000a*/ 	.short	(.L_549 - .L_548)
.L_548:
        /*000c*/ 	.word	0x00000000
        /*0010*/ 	.short	0x0000
        /*0012*/ 	.short	0x0000
        /*0014*/ 	.byte	0x00, 0xf0, 0xe1, 0x02


	//----- nvinfo : EIATTR_SPARSE_MMA_MASK
	.align		4
.L_549:
        /*0018*/ 	.byte	0x03, 0x50
        /*001a*/ 	.short	0x0000


	//----- nvinfo : EIATTR_MAXREG_COUNT
	.align		4
        /*001c*/ 	.byte	0x03, 0x1b
        /*001e*/ 	.short	0x0080


	//----- nvinfo : EIATTR_NUM_BARRIERS
	.align		4
        /*0020*/ 	.byte	0x02, 0x4c
        /*0022*/ 	.byte	0x01
	.zero		1


	//----- nvinfo : EIATTR_ANNOTATIONS
	.align		4
        /*0024*/ 	.byte	0x04, 0x55
        /*0026*/ 	.short	(.L_551 - .L_550)


	//   ....[0]....
.L_550:
        /* <DEDUP_REMOVED lines=803> */
        /*324c*/ 	.byte	0x80, 0xd6, 0x01, 0x00, 0x01, 0x00, 0x00, 0x00, 0x90, 0xd6, 0x01, 0x00


	//----- nvinfo : EIATTR_MERCURY_ISA_VERSION
	.align		4
.L_551:
        /*3258*/ 	.byte	0x03, 0x5f
        /*325a*/ 	.short	0x0101


	//----- nvinfo : EIATTR_INT_WARP_WIDE_INSTR_OFFSETS
	.align		4
        /*325c*/ 	.byte	0x04, 0x31
        /*325e*/ 	.short	(.L_553 - .L_552)


	//   ....[0]....
.L_552:
        /*3260*/ 	.word	0x0001d9f0


	//   ....[1]....
        /*3264*/ 	.word	0x0001eb30


	//   ....[2]....
        /*3268*/ 	.word	0x0001eb50


	//   ....[3]....
        /*326c*/ 	.word	0x0001eb60


	//   ....[4]....
        /*3270*/ 	.word	0x0001eb90


	//   ....[5]....
        /*3274*/ 	.word	0x0001edb0


	//----- nvinfo : EIATTR_COOP_GROUP_MASK_REGIDS
	.align		4
.L_553:
        /*3278*/ 	.byte	0x04, 0x29
        /*327a*/ 	.short	(.L_555 - .L_554)


	//   ....[0]....
.L_554:
        /*327c*/ 	.word	0xffffffff


	//   ....[1]....
        /*3280*/ 	.word	0xffffffff


	//   ....[2]....
        /*3284*/ 	.word	0xffffffff


	//   ....[3]....
        /*3288*/ 	.word	0xffffffff


	//   ....[4]....
        /*328c*/ 	.word	0xffffffff


	//   ....[5]....
        /*3290*/ 	.word	0xffffffff


	//   ....[6]....
        /*3294*/ 	.word	0xffffffff


	//   ....[7]....
        /*3298*/ 	.word	0xffffffff


	//   ....[8]....
        /*329c*/ 	.word	0xffffffff


	//   ....[9]....
        /*32a0*/ 	.word	0xffffffff


	//----- nvinfo : EIATTR_COOP_GROUP_INSTR_OFFSETS
	.align		4
.L_555:
        /*32a4*/ 	.byte	0x04, 0x28
        /*32a6*/ 	.short	(.L_557 - .L_556)


	//   ....[0]....
.L_556:
        /*32a8*/ 	.word	0x0001d780


	//   ....[1]....
        /*32ac*/ 	.word	0x0001d7b0


	//   ....[2]....
        /*32b0*/ 	.word	0x0001d880


	//   ....[3]....
        /*32b4*/ 	.word	0x0001d890


	//   ....[4]....
        /*32b8*/ 	.word	0x0001d8c0


	//   ....[5]....
        /*32bc*/ 	.word	0x0001d8e0


	//   ....[6]....
        /*32c0*/ 	.word	0x0001d910


	//   ....[7]....
        /*32c4*/ 	.word	0x0001d930


	//   ....[8]....
        /*32c8*/ 	.word	0x0001d980


	//   ....[9]....
        /*32cc*/ 	.word	0x0001d9a0


	//----- nvinfo : EIATTR_VRC_CTA_INIT_COUNT
	.align		4
.L_557:
        /*32d0*/ 	.byte	0x02, 0x4a
	.zero		1
	.zero		1


	//----- nvinfo : EIATTR_EXIT_INSTR_OFFSETS
	.align		4
        /*32d4*/ 	.byte	0x04, 0x1c
        /*32d6*/ 	.short	(.L_559 - .L_558)


	//   ....[0]....
.L_558:
        /*32d8*/ 	.word	0x0001f990


	//   ....[1]....
        /*32dc*/ 	.word	0x0001fac0


	//   ....[2]....
        /*32e0*/ 	.word	0x0001ffe0


	//   ....[3]....
        /*32e4*/ 	.word	0x00020590


	//----- nvinfo : EIATTR_MAX_THREADS
	.align		4
.L_559:
        /*32e8*/ 	.byte	0x04, 0x05
        /*32ea*/ 	.short	(.L_561 - .L_560)
.L_560:
        /*32ec*/ 	.word	0x00000200
        /*32f0*/ 	.word	0x00000001
        /*32f4*/ 	.word	0x00000001


	//----- nvinfo : EIATTR_CRS_STACK_SIZE
	.align		4
.L_561:
        /*32f8*/ 	.byte	0x04, 0x1e
        /*32fa*/ 	.short	(.L_563 - .L_562)
.L_562:
        /*32fc*/ 	.word	0x00000000


	//----- nvinfo : EIATTR_CBANK_PARAM_SIZE
	.align		4
.L_563:
        /*3300*/ 	.byte	0x03, 0x19
        /*3302*/ 	.short	0x00b8


	//----- nvinfo : EIATTR_PARAM_CBANK
	.align		4
        /*3304*/ 	.byte	0x04, 0x0a
        /*3306*/ 	.short	(.L_565 - .L_564)
	.align		4
.L_564:
        /*3308*/ 	.word	index@(.nv.constant0._Z35group_norm_nhwc_bwd_one_pass_kernelI11Bf16IOFp32WLi512ELi128ELi512EEv26Group_norm_nhwc_bwd_params)
        /*330c*/ 	.short	0x0380
        /*330e*/ 	.short	0x00b8


	//----- nvinfo : EIATTR_SW_WAR
	.align		4
.L_565:
        /*3310*/ 	.byte	0x04, 0x36
        /*3312*/ 	.short	(.L_567 - .L_566)
.L_566:
        /*3314*/ 	.word	0x00000008
.L_567:


//--------------------- .nv.info._Z35group_norm_nhwc_bwd_one_pass_kernelI11Bf16IOBf16WLi64ELi128ELi512EEv26Group_norm_nhwc_bwd_params --------------------------
	.section	.nv.info._Z35group_norm_nhwc_bwd_one_pass_kernelI11Bf16IOBf16WLi64ELi128ELi512EEv26Group_norm_nhwc_bwd_params,"",@"SHT_CUDA_INFO"
	.sectionflags	@""
	.align	4


	//----- nvinfo : EIATTR_CUDA_API_VERSION
	.align		4
        /*0000*/ 	.byte	0x04, 0x37
        /*0002*/ 	.short	(.L_569 - .L_568)
.L_568:
        /*0004*/ 	.word	0x00000082


	//----- nvinfo : EIATTR_KPARAM_INFO
	.align		4
.L_569:
        /*0008*/ 	.byte	0x04, 0x17
        /*000a*/ 	.short	(.L_571 - .L_570)
.L_570:
        /*000c*/ 	.word	0x00000000
        /*0010*/ 	.short	0x0000
        /*0012*/ 	.short	0x0000
        /*0014*/ 	.byte	0x00, 0xf0, 0xe1, 0x02


	//----- nvinfo : EIATTR_SPARSE_MMA_MASK
	.align		4
.L_571:
        /*0018*/ 	.byte	0x03, 0x50
        /*001a*/ 	.short	0x0000


	//----- nvinfo : EIATTR_MAXREG_COUNT
	.align		4
        /*001c*/ 	.byte	0x03, 0x1b
        /*001e*/ 	.short	0x0080


	//----- nvinfo : EIATTR_NUM_BARRIERS
	.align		4
        /*0020*/ 	.byte	0x02, 0x4c
        /*0022*/ 	.byte	0x01
	.zero		1


	//----- nvinfo : EIATTR_MERCURY_ISA_VERSION
	.align		4
        /*0024*/ 	.byte	0x03, 0x5f
        /*0026*/ 	.short	0x0101


	//----- nvinfo : EIATTR_INT_WARP_WIDE_INSTR_OFFSETS
	.align		4
        /*0028*/ 	.byte	0x04, 0x31
        /*002a*/ 	.short	(.L_573 - .L_572)


	//   ....[0]....
.L_572:
        /*002c*/ 	.word	0x00003070


	//----- nvinfo : EIATTR_COOP_GROUP_MASK_REGIDS
	.align		4
.L_573:
        /*0030*/ 	.byte	0x04, 0x29
        /*0032*/ 	.short	(.L_575 - .L_574)


	//   ....[0]....
.L_574:
        /*0034*/ 	.word	0xffffffff


	//   ....[1]....
        /*0038*/ 	.word	0xffffffff


	//   ....[2]....
        /*003c*/ 	.word	0xffffffff


	//   ....[3]....
        /*0040*/ 	.word	0xffffffff


	//   ....[4]....
        /*0044*/ 	.word	0xffffffff


	//   ....[5]....
        /*0048*/ 	.word	0xffffffff


	//   ....[6]....
        /*004c*/ 	.word	0xffffffff


	//   ....[7]....
        /*0050*/ 	.word	0xffffffff


	//   ....[8]....
        /*0054*/ 	.word	0xffffffff


	//   ....[9]....
        /*0058*/ 	.word	0xffffffff


	//----- nvinfo : EIATTR_COOP_GROUP_INSTR_OFFSETS
	.align		4
.L_575:
        /*005c*/ 	.byte	0x04, 0x28
        /*005e*/ 	.short	(.L_577 - .L_576)


	//   ....[0]....
.L_576:
        /*0060*/ 	.word	0x00002e20


	//   ....[1]....
        /*0064*/ 	.word	0x00002e60


	//   ....[2]....
        /*0068*/ 	.word	0x00002ef0


	//   ....[3]....
        /*006c*/ 	.word	0x00002f00


	//   ....[4]....
        /*0070*/ 	.word	0x00002f30


	//   ....[5]....
        /*0074*/ 	.word	0x00002f50


	//   ....[6]....
        /*0078*/ 	.word	0x00002f80


	//   ....[7]....
        /*007c*/ 	.word	0x00002fa0


	//   ....[8]....
        /*0080*/ 	.word	0x00003010


	//   ....[9]....
        /*0084*/ 	.word	0x00003020


	//----- nvinfo : EIATTR_VRC_CTA_INIT_COUNT
	.align		4
.L_577:
        /*0088*/ 	.byte	0x02, 0x4a
	.zero		1
	.zero		1


	//----- nvinfo : EIATTR_EXIT_INSTR_OFFSETS
	.align		4
        /*008c*/ 	.byte	0x04, 0x1c
        /*008e*/ 	.short	(.L_579 - .L_578)


	//   ....[0]....
.L_578:
        /*0090*/ 	.word	0x00005ee0


	//   ....[1]....
        /*0094*/ 	.word	0x00006010


	//   ....[2]....
        /*0098*/ 	.word	0x00006540


	//   ....[3]....
        /*009c*/ 	.word	0x00006b40


	//----- nvinfo : EIATTR_MAX_THREADS
	.align		4
.L_579:
        /*00a0*/ 	.byte	0x04, 0x05
        /*00a2*/ 	.short	(.L_581 - .L_580)
.L_580:
        /*00a4*/ 	.word	0x00000200
        /*00a8*/ 	.word	0x00000001
        /*00ac*/ 	.word	0x00000001


	//----- nvinfo : EIATTR_CRS_STACK_SIZE
	.align		4
.L_581:
        /*00b0*/ 	.byte	0x04, 0x1e
        /*00b2*/ 	.short	(.L_583 - .L_582)
.L_582:
        /*00b4*/ 	.word	0x00000000


	//----- nvinfo : EIATTR_CBANK_PARAM_SIZE
	.align		4
.L_583:
        /*00b8*/ 	.byte	0x03, 0x19
        /*00ba*/ 	.short	0x00b8


	//----- nvinfo : EIATTR_PARAM_CBANK
	.align		4
        /*00bc*/ 	.byte	0x04, 0x0a
        /*00be*/ 	.short	(.L_585 - .L_584)
	.align		4
.L_584:
        /*00c0*/ 	.word	index@(.nv.constant0._Z35group_norm_nhwc_bwd_one_pass_kernelI11Bf16IOBf16WLi64ELi128ELi512EEv26Group_norm_nhwc_bwd_params)
        /*00c4*/ 	.short	0x0380
        /*00c6*/ 	.short	0x00b8


	//----- nvinfo : EIATTR_SW_WAR
	.align		4
.L_585:
        /*00c8*/ 	.byte	0x04, 0x36
        /*00ca*/ 	.short	(.L_587 - .L_586)
.L_586:
        /*00cc*/ 	.word	0x00000008
.L_587:


//--------------------- .nv.info._Z35group_norm_nhwc_bwd_one_pass_kernelI11Bf16IOBf16WLi128ELi128ELi512EEv26Group_norm_nhwc_bwd_params --------------------------
	.section	.nv.info._Z35group_norm_nhwc_bwd_one_pass_kernelI11Bf16IOBf16WLi128ELi128ELi512EEv26Group_norm_nhwc_bwd_params,"",@"SHT_CUDA_INFO"
	.sectionflags	@""
	.align	4


	//----- nvinfo : EIATTR_CUDA_API_VERSION
	.align		4
        /*0000*/ 	.byte	0x04, 0x37
        /*0002*/ 	.short	(.L_589 - .L_588)
.L_588:
        /*0004*/ 	.word	0x00000082


	//----- nvinfo : EIATTR_KPARAM_INFO
	.align		4
.L_589:
        /*0008*/ 	.byte	0x04, 0x17
        /*000a*/ 	.short	(.L_591 - .L_590)
.L_590:
        /*000c*/ 	.word	0x00000000
        /*0010*/ 	.short	0x0000
        /*0012*/ 	.short	0x0000
        /*0014*/ 	.byte	0x00, 0xf0, 0xe1, 0x02


	//----- nvinfo : EIATTR_SPARSE_MMA_MASK
	.align		4
.L_591:
        /*0018*/ 	.byte	0x03, 0x50
        /*001a*/ 	.short	0x0000


	//----- nvinfo : EIATTR_MAXREG_COUNT
	.align		4
        /*001c*/ 	.byte	0x03, 0x1b
        /*001e*/ 	.short	0x0080


	//----- nvinfo : EIATTR_NUM_BARRIERS
	.align		4
        /*0020*/ 	.byte	0x02, 0x4c
        /*0022*/ 	.byte	0x01
	.zero		1


	//----- nvinfo : EIATTR_MERCURY_ISA_VERSION
	.align		4
        /*0024*/ 	.byte	0x03, 0x5f
        /*0026*/ 	.short	0x0101


	//----- nvinfo : EIATTR_INT_WARP_WIDE_INSTR_OFFSETS
	.align		4
        /*0028*/ 	.byte	0x04, 0x31
        /*002a*/ 	.short	(.L_593 - .L_592)


	//   ....[0]....
.L_592:
        /*002c*/ 	.word	0x00005600


	//----- nvinfo : EIATTR_COOP_GROUP_MASK_REGIDS
	.align		4
.L_593:
        /*0030*/ 	.byte	0x04, 0x29
        /*0032*/ 	.short	(.L_595 - .L_594)


	//   ....[0]....
.L_594:
        /*0034*/ 	.word	0xffffffff


	//   ....[1]....
        /*0038*/ 	.word	0xffffffff


	//   ....[2]....
        /*003c*/ 	.word	0xffffffff


	//   ....[3]....
        /*0040*/ 	.word	0xffffffff


	//   ....[4]....
        /*0044*/ 	.word	0xffffffff


	//   ....[5]....
        /*0048*/ 	.word	0xffffffff


	//   ....[6]....
        /*004c*/ 	.word	0xffffffff


	//   ....[7]....
        /*0050*/ 	.word	0xffffffff


	//   ....[8]....
        /*0054*/ 	.word	0xffffffff


	//   ....[9]....
        /*0058*/ 	.word	0xffffffff


	//----- nvinfo : EIATTR_COOP_GROUP_INSTR_OFFSETS
	.align		4
.L_595:
        /*005c*/ 	.byte	0x04, 0x28
        /*005e*/ 	.short	(.L_597 - .L_596)


	//   ....[0]....
.L_596:
        /*0060*/ 	.word	0x00005390


	//   ....[1]....
        /*0064*/ 	.word	0x000053d0


	//   ....[2]....
        /*0068*/ 	.word	0x00005470


	//   ....[3]....
        /*006c*/ 	.word	0x000054a0


	//   ....[4]....
        /*0070*/ 	.word	0x000054e0


	//   ....[5]....
        /*0074*/ 	.word	0x00005500


	//   ....[6]....
        /*0078*/ 	.word	0x00005530


	//   ....[7]....
        /*007c*/ 	.word	0x00005550


	//   ....[8]....
        /*0080*/ 	.word	0x000055a0


	//   ....[9]....
        /*0084*/ 	.word	0x000055b0


	//----- nvinfo : EIATTR_VRC_CTA_INIT_COUNT
	.align		4
.L_597:
        /*0088*/ 	.byte	0x02, 0x4a
	.zero		1
	.zero		1


	//----- nvinfo : EIATTR_EXIT_INSTR_OFFSETS
	.align		4
        /*008c*/ 	.byte	0x04, 0x1c
        /*008e*/ 	.short	(.L_599 - .L_598)


	//   ....[0]....
.L_598:
        /*0090*/ 	.word	0x00009f20


	//   ....[1]....
        /*0094*/ 	.word	0x0000a050


	//   ....[2]....
        /*0098*/ 	.word	0x0000a590


	//   ....[3]....
        /*009c*/ 	.word	0x0000ab90


	//----- nvinfo : EIATTR_MAX_THREADS
	.align		4
.L_599:
        /*00a0*/ 	.byte	0x04, 0x05
        /*00a2*/ 	.short	(.L_601 - .L_600)
.L_600:
        /*00a4*/ 	.word	0x00000200
        /*00a8*/ 	.word	0x00000001
        /*00ac*/ 	.word	0x00000001


	//----- nvinfo : EIATTR_CRS_STACK_SIZE
	.align		4
.L_601:
        /*00b0*/ 	.byte	0x04, 0x1e
        /*00b2*/ 	.short	(.L_603 - .L_602)
.L_602:
        /*00b4*/ 	.word	0x00000000


	//----- nvinfo : EIATTR_CBANK_PARAM_SIZE
	.align		4
.L_603:
        /*00b8*/ 	.byte	0x03, 0x19
        /*00ba*/ 	.short	0x00b8


	//----- nvinfo : EIATTR_PARAM_CBANK
	.align		4
        /*00bc*/ 	.byte	0x04, 0x0a
        /*00be*/ 	.short	(.L_605 - .L_604)
	.align		4
.L_604:
        /*00c0*/ 	.word	index@(.nv.constant0._Z35group_norm_nhwc_bwd_one_pass_kernelI11Bf16IOBf16WLi128ELi128ELi512EEv26Group_norm_nhwc_bwd_params)
        /*00c4*/ 	.short	0x0380
        /*00c6*/ 	.short	0x00b8


	//----- nvinfo : EIATTR_SW_WAR
	.align		4
.L_605:
        /*00c8*/ 	.byte	0x04, 0x36
        /*00ca*/ 	.short	(.L_607 - .L_606)
.L_606:
        /*00cc*/ 	.word	0x00000008
.L_607:


//--------------------- .nv.info._Z35group_norm_nhwc_bwd_one_pass_kernelI11Bf16IOBf16WLi256ELi128ELi512EEv26Group_norm_nhwc_bwd_params --------------------------
	.section	.nv.info._Z35group_norm_nhwc_bwd_one_pass_kernelI11Bf16IOBf16WLi256ELi128ELi512EEv26Group_norm_nhwc_bwd_params,"",@"SHT_CUDA_INFO"
	.sectionflags	@""
	.align	4


	//----- nvinfo : EIATTR_CUDA_API_VERSION
	.align		4
        /*0000*/ 	.byte	0x04, 0x37
        /*0002*/ 	.short	(.L_609 - .L_608)
.L_608:
        /*0004*/ 	.word	0x00000082


	//----- nvinfo : EIATTR_KPARAM_INFO
	.align		4
.L_609:
        /*0008*/ 	.byte	0x04, 0x17
        /*000a*/ 	.short	(.L_611 - .L_610)
.L_610:
        /*000c*/ 	.word	0x00000000
        /*0010*/ 	.short	0x0000
        /*0012*/ 	.short	0x0000
        /*0014*/ 	.byte	0x00, 0xf0, 0xe1, 0x02


	//----- nvinfo : EIATTR_SPARSE_MMA_MASK
	.align		4
.L_611:
        /*0018*/ 	.byte	0x03, 0x50
        /*001a*/ 	.short	0x0000


	//----- nvinfo : EIATTR_MAXREG_COUNT
	.align		4
        /*001c*/ 	.byte	0x03, 0x1b
        /*001e*/ 	.short	0x0080


	//----- nvinfo : EIATTR_NUM_BARRIERS
	.align		4
        /*0020*/ 	.byte	0x02, 0x4c
        /*0022*/ 	.byte	0x01
	.zero		1


	//----- nvinfo : EIATTR_ANNOTATIONS
	.align		4
        /*0024*/ 	.byte	0x04, 0x55
        /*0026*/ 	.short	(.L_613 - .L_612)


	//   ....[0]....
.L_612:
        /* <DEDUP_REMOVED lines=70> */


	//----- nvinfo : EIATTR_MERCURY_ISA_VERSION
	.align		4
.L_613:
        /*0478*/ 	.byte	0x03, 0x5f
        /*047a*/ 	.short	0x0101


	//----- nvinfo : EIATTR_INT_WARP_WIDE_INSTR_OFFSETS
	.align		4
        /*047c*/ 	.byte	0x04, 0x31
        /*047e*/ 	.short	(.L_615 - .L_614)


	//   ....[0]....
.L_614:
        /*0480*/ 	.word	0x0000c730


	//   ....[1]....
        /*0484*/ 	.word	0x0000d870


	//   ....[2]....
        /*0488*/ 	.word	0x0000d890


	//   ....[3]....
        /*048c*/ 	.word	0x0000d8a0


	//   ....[4]....
        /*0490*/ 	.word	0x0000d8d0


	//   ....[5]....
        /*0494*/ 	.word	0x0000daf0


	//----- nvinfo : EIATTR_COOP_GROUP_MASK_REGIDS
	.align		4
.L_615:
        /*0498*/ 	.byte	0x04, 0x29
        /*049a*/ 	.short	(.L_617 - .L_616)


	//   ....[0]....
.L_616:
        /*049c*/ 	.word	0xffffffff


	//   ....[1]....
        /*04a0*/ 	.word	0xffffffff


	//   ....[2]....
        /*04a4*/ 	.word	0xffffffff


	//   ....[3]....
        /*04a8*/ 	.word	0xffffffff


	//   ....[4]....
        /*04ac*/ 	.word	0xffffffff


	//   ....[5]....
        /*04b0*/ 	.word	0xffffffff


	//   ....[6]....
        /*04b4*/ 	.word	0xffffffff


	//   ....[7]....
        /*04b8*/ 	.word	0xffffffff


	//   ....[8]....
        /*04bc*/ 	.word	0xffffffff


	//   ....[9]....
        /*04c0*/ 	.word	0xffffffff


	//----- nvinfo : EIATTR_COOP_GROUP_INSTR_OFFSETS
	.align		4
.L_617:
        /*04c4*/ 	.byte	0x04, 0x28
        /*04c6*/ 	.short	(.L_619 - .L_618)


	//   ....[0]....
.L_618:
        /*04c8*/ 	.word	0x0000c4b0


	//   ....[1]....
        /*04cc*/ 	.word	0x0000c4f0


	//   ....[2]....
        /*04d0*/ 	.word	0x0000c590


	//   ....[3]....
        /*04d4*/ 	.word	0x0000c5a0


	//   ....[4]....
        /*04d8*/ 	.word	0x0000c5f0


	//   ....[5]....
        /*04dc*/ 	.word	0x0000c600


	//   ....[6]....
        /*04e0*/ 	.word	0x0000c630


	//   ....[7]....
        /*04e4*/ 	.word	0x0000c660


	//   ....[8]....
        /*04e8*/ 	.word	0x0000c6d0


	//   ....[9]....
        /*04ec*/ 	.word	0x0000c6e0


	//----- nvinfo : EIATTR_VRC_CTA_INIT_COUNT
	.align		4
.L_619:
        /*04f0*/ 	.byte	0x02, 0x4a
	.zero		1
	.zero		1


	//----- nvinfo : EIATTR_EXIT_INSTR_OFFSETS
	.align		4
        /*04f4*/ 	.byte	0x04, 0x1c
        /*04f6*/ 	.short	(.L_621 - .L_620)


	//   ....[0]....
.L_620:
        /*04f8*/ 	.word	0x0000e6d0


	//   ....[1]....
        /*04fc*/ 	.word	0x0000e800


	//   ....[2]....
        /*0500*/ 	.word	0x0000ed40


	//   ....[3]....
        /*0504*/ 	.word	0x0000f340


	//----- nvinfo : EIATTR_MAX_THREADS
	.align		4
.L_621:
        /*0508*/ 	.byte	0x04, 0x05
        /*050a*/ 	.short	(.L_623 - .L_622)
.L_622:
        /*050c*/ 	.word	0x00000200
        /*0510*/ 	.word	0x00000001
        /*0514*/ 	.word	0x00000001


	//----- nvinfo : EIATTR_CRS_STACK_SIZE
	.align		4
.L_623:
        /*0518*/ 	.byte	0x04, 0x1e
        /*051a*/ 	.short	(.L_625 - .L_624)
.L_624:
        /*051c*/ 	.word	0x00000000


	//----- nvinfo : EIATTR_CBANK_PARAM_SIZE
	.align		4
.L_625:
        /*0520*/ 	.byte	0x03, 0x19
        /*0522*/ 	.short	0x00b8


	//----- nvinfo : EIATTR_PARAM_CBANK
	.align		4
        /*0524*/ 	.byte	0x04, 0x0a
        /*0526*/ 	.short	(.L_627 - .L_626)
	.align		4
.L_626:
        /*0528*/ 	.word	index@(.nv.constant0._Z35group_norm_nhwc_bwd_one_pass_kernelI11Bf16IOBf16WLi256ELi128ELi512EEv26Group_norm_nhwc_bwd_params)
        /*052c*/ 	.short	0x0380
        /*052e*/ 	.short	0x00b8


	//----- nvinfo : EIATTR_SW_WAR
	.align		4
.L_627:
        /*0530*/ 	.byte	0x04, 0x36
        /*0532*/ 	.short	(.L_629 - .L_628)
.L_628:
        /*0534*/ 	.word	0x00000008
.L_629:


//--------------------- .nv.info._Z35group_norm_nhwc_bwd_one_pass_kernelI11Bf16IOBf16WLi512ELi128ELi512EEv26Group_norm_nhwc_bwd_params --------------------------
	.section	.nv.info._Z35group_norm_nhwc_bwd_one_pass_kernelI11Bf16IOBf16WLi512ELi128ELi512EEv26Group_norm_nhwc_bwd_params,"",@"SHT_CUDA_INFO"
	.sectionflags	@""
	.align	4


	//----- nvinfo : EIATTR_CUDA_API_VERSION
	.align		4
        /*0000*/ 	.byte	0x04, 0x37
        /*0002*/ 	.short	(.L_631 - .L_630)
.L_630:
        /*0004*/ 	.word	0x00000082


	//----- nvinfo : EIATTR_KPARAM_INFO
	.align		4
.L_631:
        /*0008*/ 	.byte	0x04, 0x17
        /*000a*/ 	.short	(.L_633 - .L_632)
.L_632:
        /*000c*/ 	.word	0x00000000
        /*0010*/ 	.short	0x0000
        /*0012*/ 	.short	0x0000
        /*0014*/ 	.byte	0x00, 0xf0, 0xe1, 0x02


	//----- nvinfo : EIATTR_SPARSE_MMA_MASK
	.align		4
.L_633:
        /*0018*/ 	.byte	0x03, 0x50
        /*001a*/ 	.short	0x0000


	//----- nvinfo : EIATTR_MAXREG_COUNT
	.align		4
        /*001c*/ 	.byte	0x03, 0x1b
        /*001e*/ 	.short	0x0080


	//----- nvinfo : EIATTR_NUM_BARRIERS
	.align		4
        /*0020*/ 	.byte	0x02, 0x4c
        /*0022*/ 	.byte	0x01
	.zero		1


	//----- nvinfo : EIATTR_ANNOTATIONS
	.align		4
        /*0024*/ 	.byte	0x04, 0x55
        /*0026*/ 	.short	(.L_635 - .L_634)


	//   ....[0]....
.L_634:
        /* <DEDUP_REMOVED lines=788> */


	//----- nvinfo : EIATTR_MERCURY_ISA_VERSION
	.align		4
.L_635:
        /*3158*/ 	.byte	0x03, 0x5f
        /*315a*/ 	.short	0x0101


	//----- nvinfo : EIATTR_INT_WARP_WIDE_INSTR_OFFSETS
	.align		4
        /*315c*/ 	.byte	0x04, 0x31
        /*315e*/ 	.short	(.L_637 - .L_636)


	//   ....[0]....
.L_636:
        /*3160*/ 	.word	0x0001d7c0


	//   ....[1]....
        /*3164*/ 	.word	0x0001e900


	//   ....[2]....
        /*3168*/ 	.word	0x0001e920


	//   ....[3]....
        /*316c*/ 	.word	0x0001e930


	//   ....[4]....
        /*3170*/ 	.word	0x0001e960


	//   ....[5]....
        /*3174*/ 	.word	0x0001eb80


	//----- nvinfo : EIATTR_COOP_GROUP_MASK_REGIDS
	.align		4
.L_637:
        /*3178*/ 	.byte	0x04, 0x29
        /*317a*/ 	.short	(.L_639 - .L_638)


	//   ....[0]....
.L_638:
        /*317c*/ 	.word	0xffffffff


	//   ....[1]....
        /*3180*/ 	.word	0xffffffff


	//   ....[2]....
        /*3184*/ 	.word	0xffffffff


	//   ....[3]....
        /*3188*/ 	.word	0xffffffff


	//   ....[4]....
        /*318c*/ 	.word	0xffffffff


	//   ....[5]....
        /*3190*/ 	.word	0xffffffff


	//   ....[6]....
        /*3194*/ 	.word	0xffffffff


	//   ....[7]....
        /*3198*/ 	.word	0xffffffff


	//   ....[8]....
        /*319c*/ 	.word	0xffffffff


	//   ....[9]....
        /*31a0*/ 	.word	0xffffffff


	//----- nvinfo : EIATTR_COOP_GROUP_INSTR_OFFSETS
	.align		4
.L_639:
        /*31a4*/ 	.byte	0x04, 0x28
        /*31a6*/ 	.short	(.L_641 - .L_640)


	//   ....[0]....
.L_640:
        /*31a8*/ 	.word	0x0001d550


	//   ....[1]....
        /*31ac*/ 	.word	0x0001d590


	//   ....[2]....
        /*31b0*/ 	.word	0x0001d640


	//   ....[3]....
        /*31b4*/ 	.word	0x0001d650


	//   ....[4]....
        /*31b8*/ 	.word	0x0001d680


	//   ....[5]....
        /*31bc*/ 	.word	0x0001d6a0


	//   ....[6]....
        /*31c0*/ 	.word	0x0001d6d0


	//   ....[7]....
        /*31c4*/ 	.word	0x0001d6f0


	//   ....[8]....
        /*31c8*/ 	.word	0x0001d760


	//   ....[9]....
        /*31cc*/ 	.word	0x0001d770


	//----- nvinfo : EIATTR_VRC_CTA_INIT_COUNT
	.align		4
.L_641:
        /*31d0*/ 	.byte	0x02, 0x4a
	.zero		1
	.zero		1


	//----- nvinfo : EIATTR_EXIT_INSTR_OFFSETS
	.align		4
        /*31d4*/ 	.byte	0x04, 0x1c
        /*31d6*/ 	.short	(.L_643 - .L_642)


	//   ....[0]....
.L_642:
        /*31d8*/ 	.word	0x0001f760


	//   ....[1]....
        /*31dc*/ 	.word	0x0001f890


	//   ....[2]....
        /*31e0*/ 	.word	0x0001fdd0


	//   ....[3]....
        /*31e4*/ 	.word	0x000203d0


	//----- nvinfo : EIATTR_MAX_THREADS
	.align		4
.L_643:
        /*31e8*/ 	.byte	0x04, 0x05
        /*31ea*/ 	.short	(.L_645 - .L_644)
.L_644:
        /*31ec*/ 	.word	0x00000200
        /*31f0*/ 	.word	0x00000001
        /*31f4*/ 	.word	0x00000001


	//----- nvinfo : EIATTR_CRS_STACK_SIZE
	.align		4
.L_645:
        /*31f8*/ 	.byte	0x04, 0x1e
        /*31fa*/ 	.short	(.L_647 - .L_646)
.L_646:
        /*31fc*/ 	.word	0x00000000


	//----- nvinfo : EIATTR_CBANK_PARAM_SIZE
	.align		4
.L_647:
        /*3200*/ 	.byte	0x03, 0x19
        /*3202*/ 	.short	0x00b8


	//----- nvinfo : EIATTR_PARAM_CBANK
	.align		4
        /*3204*/ 	.byte	0x04, 0x0a
        /*3206*/ 	.short	(.L_649 - .L_648)
	.align		4
.L_648:
        /*3208*/ 	.word	index@(.nv.constant0._Z35group_norm_nhwc_bwd_one_pass_kernelI11Bf16IOBf16WLi512ELi128ELi512EEv26Group_norm_nhwc_bwd_params)
        /*320c*/ 	.short	0x0380
        /*320e*/ 	.short	0x00b8


	//----- nvinfo : EIATTR_SW_WAR
	.align		4
.L_649:
        /*3210*/ 	.byte	0x04, 0x36
        /*3212*/ 	.short	(.L_651 - .L_650)
.L_650:
        /*3214*/ 	.word	0x00000008
.L_651:


//--------------------- .nv.info._Z35group_norm_nhwc_bwd_one_pass_kernelI11Bf16IOFp16WLi64ELi128ELi512EEv26Group_norm_nhwc_bwd_params --------------------------
	.section	.nv.info._Z35group_norm_nhwc_bwd_one_pass_kernelI11Bf16IOFp16WLi64ELi128ELi512EEv26Group_norm_nhwc_bwd_params,"",@"SHT_CUDA_INFO"
	.sectionflags	@""
	.align	4


	//----- nvinfo : EIATTR_CUDA_API_VERSION
	.align		4
        /*0000*/ 	.byte	0x04, 0x37
        /*0002*/ 	.short	(.L_653 - .L_652)
.L_652:
        /*0004*/ 	.word	0x00000082


	//----- nvinfo : EIATTR_KPARAM_INFO
	.align		4
.L_653:
        /*0008*/ 	.byte	0x04, 0x17
        /*000a*/ 	.short	(.L_655 - .L_654)
.L_654:
        /*000c*/ 	.word	0x00000000
        /*0010*/ 	.short	0x0000
        /*0012*/ 	.short	0x0000
        /*0014*/ 	.byte	0x00, 0xf0, 0xe1, 0x02


	//----- nvinfo : EIATTR_SPARSE_MMA_MASK
	.align		4
.L_655:
        /*0018*/ 	.byte	0x03, 0x50
        /*001a*/ 	.short	0x0000


	//----- nvinfo : EIATTR_MAXREG_COUNT
	.align		4
        /*001c*/ 	.byte	0x03, 0x1b
        /*001e*/ 	.short	0x0080


	//----- nvinfo : EIATTR_NUM_BARRIERS
	.align		4
        /*0020*/ 	.byte	0x02, 0x4c
        /*0022*/ 	.byte	0x01
	.zero		1


	//----- nvinfo : EIATTR_MERCURY_ISA_VERSION
	.align		4
        /*0024*/ 	.byte	0x03, 0x5f
        /*0026*/ 	.short	0x0101


	//----- nvinfo : EIATTR_INT_WARP_WIDE_INSTR_OFFSETS
	.align		4
        /*0028*/ 	.byte	0x04, 0x31
        /*002a*/ 	.short	(.L_657 - .L_656)


	//   ....[0]....
.L_656:
        /*002c*/ 	.word	0x00003070


	//----- nvinfo : EIATTR_COOP_GROUP_MASK_REGIDS
	.align		4
.L_657:
        /*0030*/ 	.byte	0x04, 0x29
        /*0032*/ 	.short	(.L_659 - .L_658)


	//   ....[0]....
.L_658:
        /*0034*/ 	.word	0xffffffff


	//   ....[1]....
        /*0038*/ 	.word	0xffffffff


	//   ....[2]....
        /*003c*/ 	.word	0xffffffff


	//   ....[3]....
        /*0040*/ 	.word	0xffffffff


	//   ....[4]....
        /*0044*/ 	.word	0xffffffff


	//   ....[5]....
        /*0048*/ 	.word	0xffffffff


	//   ....[6]....
        /*004c*/ 	.word	0xffffffff


	//   ....[7]....
        /*0050*/ 	.word	0xffffffff


	//   ....[8]....
        /*0054*/ 	.word	0xffffffff


	//   ....[9]....
        /*0058*/ 	.word	0xffffffff


	//----- nvinfo : EIATTR_COOP_GROUP_INSTR_OFFSETS
	.align		4
.L_659:
        /*005c*/ 	.byte	0x04, 0x28
        /*005e*/ 	.short	(.L_661 - .L_660)


	//   ....[0]....
.L_660:
        /*0060*/ 	.word	0x00002e20


	//   ....[1]....
        /*0064*/ 	.word	0x00002e60


	//   ....[2]....
        /*0068*/ 	.word	0x00002ef0


	//   ....[3]....
        /*006c*/ 	.word	0x00002f00


	//   ....[4]....
        /*0070*/ 	.word	0x00002f30


	//   ....[5]....
        /*0074*/ 	.word	0x00002f50


	//   ....[6]....
        /*0078*/ 	.word	0x00002f80


	//   ....[7]....
        /*007c*/ 	.word	0x00002fa0


	//   ....[8]....
        /*0080*/ 	.word	0x00003010


	//   ....[9]....
        /*0084*/ 	.word	0x00003020


	//----- nvinfo : EIATTR_VRC_CTA_INIT_COUNT
	.align		4
.L_661:
        /*0088*/ 	.byte	0x02, 0x4a
	.zero		1
	.zero		1


	//----- nvinfo : EIATTR_EXIT_INSTR_OFFSETS
	.align		4
        /*008c*/ 	.byte	0x04, 0x1c
        /*008e*/ 	.short	(.L_663 - .L_662)


	//   ....[0]....
.L_662:
        /*0090*/ 	.word	0x00005ee0


	//   ....[1]....
        /*0094*/ 	.word	0x00006010


	//   ....[2]....
        /*0098*/ 	.word	0x00006540


	//   ....[3]....
        /*009c*/ 	.word	0x00006b40


	//----- nvinfo : EIATTR_MAX_THREADS
	.align		4
.L_663:
        /*00a0*/ 	.byte	0x04, 0x05
        /*00a2*/ 	.short	(.L_665 - .L_664)
.L_664:
        /*00a4*/ 	.word	0x00000200
        /*00a8*/ 	.word	0x00000001
        /*00ac*/ 	.word	0x00000001


	//----- nvinfo : EIATTR_CRS_STACK_SIZE
	.align		4
.L_665:
        /*00b0*/ 	.byte	0x04, 0x1e
        /*00b2*/ 	.short	(.L_667 - .L_666)
.L_666:
        /*00b4*/ 	.word	0x00000000


	//----- nvinfo : EIATTR_CBANK_PARAM_SIZE
	.align		4
.L_667:
        /*00b8*/ 	.byte	0x03, 0x19
        /*00ba*/ 	.short	0x00b8


	//----- nvinfo : EIATTR_PARAM_CBANK
	.align		4
        /*00bc*/ 	.byte	0x04, 0x0a
        /*00be*/ 	.short	(.L_669 - .L_668)
	.align		4
.L_668:
        /*00c0*/ 	.word	index@(.nv.constant0._Z35group_norm_nhwc_bwd_one_pass_kernelI11Bf16IOFp16WLi64ELi128ELi512EEv26Group_norm_nhwc_bwd_params)
        /*00c4*/ 	.short	0x0380
        /*00c6*/ 	.short	0x00b8


	//----- nvinfo : EIATTR_SW_WAR
	.align		4
.L_669:
        /*00c8*/ 	.byte	0x04, 0x36
        /*00ca*/ 	.short	(.L_671 - .L_670)
.L_670:
        /*00cc*/ 	.word	0x00000008
.L_671:


//--------------------- .nv.info._Z35group_norm_nhwc_bwd_one_pass_kernelI11Bf16IOFp16WLi128ELi128ELi512EEv26Group_norm_nhwc_bwd_params --------------------------
	.section	.nv.info._Z35group_norm_nhwc_bwd_one_pass_kernelI11Bf16IOFp16WLi128ELi128ELi512EEv26Group_norm_nhwc_bwd_params,"",@"SHT_CUDA_INFO"
	.sectionflags	@""
	.align	4


	//----- nvinfo : EIATTR_CUDA_API_VERSION
	.align		4
        /*0000*/ 	.byte	0x04, 0x37
        /*0002*/ 	.short	(.L_673 - .L_672)
.L_672:
        /*0004*/ 	.word	0x00000082


	//----- nvinfo : EIATTR_KPARAM_INFO
	.align		4
.L_673:
        /*0008*/ 	.byte	0x04, 0x17
        /*000a*/ 	.short	(.L_675 - .L_674)
.L_674:
        /*000c*/ 	.word	0x00000000
        /*0010*/ 	.short	0x0000
        /*0012*/ 	.short	0x0000
        /*0014*/ 	.byte	0x00, 0xf0, 0xe1, 0x02


	//----- nvinfo : EIATTR_SPARSE_MMA_MASK
	.align		4
.L_675:
        /*0018*/ 	.byte	0x03, 0x50
        /*001a*/ 	.short	0x0000


	//----- nvinfo : EIATTR_MAXREG_COUNT
	.align		4
        /*001c*/ 	.byte	0x03, 0x1b
        /*001e*/ 	.short	0x0080


	//----- nvinfo : EIATTR_NUM_BARRIERS
	.align		4
        /*0020*/ 	.byte	0x02, 0x4c
        /*0022*/ 	.byte	0x01
	.zero		1


	//----- nvinfo : EIATTR_MERCURY_ISA_VERSION
	.align		4
        /*0024*/ 	.byte	0x03, 0x5f
        /*0026*/ 	.short	0x0101


	//----- nvinfo : EIATTR_INT_WARP_WIDE_INSTR_OFFSETS
	.align		4
        /*0028*/ 	.byte	0x04, 0x31
        /*002a*/ 	.short	(.L_677 - .L_676)


	//   ....[0]....
.L_676:
        /*002c*/ 	.word	0x00005640


	//----- nvinfo : EIATTR_COOP_GROUP_MASK_REGIDS
	.align		4
.L_677:
        /*0030*/ 	.byte	0x04, 0x29
        /*0032*/ 	.short	(.L_679 - .L_678)


	//   ....[0]....
.L_678:
        /*0034*/ 	.word	0xffffffff


	//   ....[1]....
        /*0038*/ 	.word	0xffffffff


	//   ....[2]....
        /*003c*/ 	.word	0xffffffff


	//   ....[3]....
        /*0040*/ 	.word	0xffffffff


	//   ....[4]....
        /*0044*/ 	.word	0xffffffff


	//   ....[5]....
        /*0048*/ 	.word	0xffffffff


	//   ....[6]....
        /*004c*/ 	.word	0xffffffff


	//   ....[7]....
        /*0050*/ 	.word	0xffffffff


	//   ....[8]....
        /*0054*/ 	.word	0xffffffff


	//   ....[9]....
        /*0058*/ 	.word	0xffffffff


	//----- nvinfo : EIATTR_COOP_GROUP_INSTR_OFFSETS
	.align		4
.L_679:
        /*005c*/ 	.byte	0x04, 0x28
        /*005e*/ 	.short	(.L_681 - .L_680)


	//   ....[0]....
.L_680:
        /*0060*/ 	.word	0x000053d0


	//   ....[1]....
        /*0064*/ 	.word	0x00005410


	//   ....[2]....
        /*0068*/ 	.word	0x000054b0


	//   ....[3]....
        /*006c*/ 	.word	0x000054e0


	//   ....[4]....
        /*0070*/ 	.word	0x00005520


	//   ....[5]....
        /*0074*/ 	.word	0x00005540


	//   ....[6]....
        /*0078*/ 	.word	0x00005570


	//   ....[7]....
        /*007c*/ 	.word	0x00005590


	//   ....[8]....
        /*0080*/ 	.word	0x000055e0


	//   ....[9]....
        /*0084*/ 	.word	0x000055f0


	//----- nvinfo : EIATTR_VRC_CTA_INIT_COUNT
	.align		4
.L_681:
        /*0088*/ 	.byte	0x02, 0x4a
	.zero		1
	.zero		1


	//----- nvinfo : EIATTR_EXIT_INSTR_OFFSETS
	.align		4
        /*008c*/ 	.byte	0x04, 0x1c
        /*008e*/ 	.short	(.L_683 - .L_682)


	//   ....[0]....
.L_682:
        /*0090*/ 	.word	0x00009f60


	//   ....[1]....
        /*0094*/ 	.word	0x0000a090


	//   ....[2]....
        /*0098*/ 	.word	0x0000a5d0


	//   ....[3]....
        /*009c*/ 	.word	0x0000abd0


	//----- nvinfo : EIATTR_MAX_THREADS
	.align		4
.L_683:
        /*00a0*/ 	.byte	0x04, 0x05
        /*00a2*/ 	.short	(.L_685 - .L_684)
.L_684:
        /*00a4*/ 	.word	0x00000200
        /*00a8*/ 	.word	0x00000001
        /*00ac*/ 	.word	0x00000001


	//----- nvinfo : EIATTR_CRS_STACK_SIZE
	.align		4
.L_685:
        /*00b0*/ 	.byte	0x04, 0x1e
        /*00b2*/ 	.short	(.L_687 - .L_686)
.L_686:
        /*00b4*/ 	.word	0x00000000


	//----- nvinfo : EIATTR_CBANK_PARAM_SIZE
	.align		4
.L_687:
        /*00b8*/ 	.byte	0x03, 0x19
        /*00ba*/ 	.short	0x00b8


	//----- nvinfo : EIATTR_PARAM_CBANK
	.align		4
        /*00bc*/ 	.byte	0x04, 0x0a
        /*00be*/ 	.short	(.L_689 - .L_688)
	.align		4
.L_688:
        /*00c0*/ 	.word	index@(.nv.constant0._Z35group_norm_nhwc_bwd_one_pass_kernelI11Bf16IOFp16WLi128ELi128ELi512EEv26Group_norm_nhwc_bwd_params)
        /*00c4*/ 	.short	0x0380
        /*00c6*/ 	.short	0x00b8


	//----- nvinfo : EIATTR_SW_WAR
	.align		4
.L_689:
        /*00c8*/ 	.byte	0x04, 0x36
        /*00ca*/ 	.short	(.L_691 - .L_690)
.L_690:
        /*00cc*/ 	.word	0x00000008
.L_691:


//--------------------- .nv.info._Z35group_norm_nhwc_bwd_one_pass_kernelI11Bf16IOFp16WLi256ELi128ELi512EEv26Group_norm_nhwc_bwd_params --------------------------
	.section	.nv.info._Z35group_norm_nhwc_bwd_one_pass_kernelI11Bf16IOFp16WLi256ELi128ELi512EEv26Group_norm_nhwc_bwd_params,"",@"SHT_CUDA_INFO"
	.sectionflags	@""
	.align	4


	//----- nvinfo : EIATTR_CUDA_API_VERSION
	.align		4
        /*0000*/ 	.byte	0x04, 0x37
        /*0002*/ 	.short	(.L_693 - .L_692)
.L_692:
        /*0004*/ 	.word	0x00000082


	//----- nvinfo : EIATTR_KPARAM_INFO
	.align		4
.L_693:
        /*0008*/ 	.byte	0x04, 0x17
        /*000a*/ 	.short	(.L_695 - .L_694)
.L_694:
        /*000c*/ 	.word	0x00000000
        /*0010*/ 	.short	0x0000
        /*0012*/ 	.short	0x0000
        /*0014*/ 	.byte	0x00, 0xf0, 0xe1, 0x02


	//----- nvinfo : EIATTR_SPARSE_MMA_MASK
	.align		4
.L_695:
        /*0018*/ 	.byte	0x03, 0x50
        /*001a*/ 	.short	0x0000


	//----- nvinfo : EIATTR_MAXREG_COUNT
	.align		4
        /*001c*/ 	.byte	0x03, 0x1b
        /*001e*/ 	.short	0x0080


	//----- nvinfo : EIATTR_NUM_BARRIERS
	.align		4
        /*0020*/ 	.byte	0x02, 0x4c
        /*0022*/ 	.byte	0x01
	.zero		1


	//----- nvinfo : EIATTR_ANNOTATIONS
	.align		4
        /*0024*/ 	.byte	0x04, 0x55
        /*0026*/ 	.short	(.L_697 - .L_696)


	//   ....[0]....
.L_696:
        /* <DEDUP_REMOVED lines=70> */


	//----- nvinfo : EIATTR_MERCURY_ISA_VERSION
	.align		4
.L_697:
        /*0478*/ 	.byte	0x03, 0x5f
        /*047a*/ 	.short	0x0101


	//----- nvinfo : EIATTR_INT_WARP_WIDE_INSTR_OFFSETS
	.align		4
        /*047c*/ 	.byte	0x04, 0x31
        /*047e*/ 	.short	(.L_699 - .L_698)


	//   ....[0]....
.L_698:
        /*0480*/ 	.word	0x0000c740


	//   ....[1]....
        /*0484*/ 	.word	0x0000d880


	//   ....[2]....
        /*0488*/ 	.word	0x0000d8a0


	//   ....[3]....
        /*048c*/ 	.word	0x0000d8b0


	//   ....[4]....
        /*0490*/ 	.word	0x0000d8e0


	//   ....[5]....
        /*0494*/ 	.word	0x0000db00


	//----- nvinfo : EIATTR_COOP_GROUP_MASK_REGIDS
	.align		4
.L_699:
        /*0498*/ 	.byte	0x04, 0x29
        /*049a*/ 	.short	(.L_701 - .L_700)


	//   ....[0]....
.L_700:
        /*049c*/ 	.word	0xffffffff


	//   ....[1]....
        /*04a0*/ 	.word	0xffffffff


	//   ....[2]....
        /*04a4*/ 	.word	0xffffffff


	//   ....[3]....
        /*04a8*/ 	.word	0xffffffff


	//   ....[4]....
        /*04ac*/ 	.word	0xffffffff


	//   ....[5]....
        /*04b0*/ 	.word	0xffffffff


	//   ....[6]....
        /*04b4*/ 	.word	0xffffffff


	//   ....[7]....
        /*04b8*/ 	.word	0xffffffff


	//   ....[8]....
        /*04bc*/ 	.word	0xffffffff


	//   ....[9]....
        /*04c0*/ 	.word	0xffffffff


	//----- nvinfo : EIATTR_COOP_GROUP_INSTR_OFFSETS
	.align		4
.L_701:
        /*04c4*/ 	.byte	0x04, 0x28
        /*04c6*/ 	.short	(.L_703 - .L_702)


	//   ....[0]....
.L_702:
        /*04c8*/ 	.word	0x0000c4d0


	//   ....[1]....
        /*04cc*/ 	.word	0x0000c510


	//   ....[2]....
        /*04d0*/ 	.word	0x0000c5a0


	//   ....[3]....
        /*04d4*/ 	.word	0x0000c5b0


	//   ....[4]....
        /*04d8*/ 	.word	0x0000c600


	//   ....[5]....
        /*04dc*/ 	.word	0x0000c610


	//   ....[6]....
        /*04e0*/ 	.word	0x0000c640


	//   ....[7]....
        /*04e4*/ 	.word	0x0000c670


	//   ....[8]....
        /*04e8*/ 	.word	0x0000c6e0


	//   ....[9]....
        /*04ec*/ 	.word	0x0000c6f0


	//----- nvinfo : EIATTR_VRC_CTA_INIT_COUNT
	.align		4
.L_703:
        /*04f0*/ 	.byte	0x02, 0x4a
	.zero		1
	.zero		1


	//----- nvinfo : EIATTR_EXIT_INSTR_OFFSETS
	.align		4
        /*04f4*/ 	.byte	0x04, 0x1c
        /*04f6*/ 	.short	(.L_705 - .L_704)


	//   ....[0]....
.L_704:
        /*04f8*/ 	.word	0x0000e6e0


	//   ....[1]....
        /*04fc*/ 	.word	0x0000e810


	//   ....[2]....
        /*0500*/ 	.word	0x0000ed50


	//   ....[3]....
        /*0504*/ 	.word	0x0000f350


	//----- nvinfo : EIATTR_MAX_THREADS
	.align		4
.L_705:
        /*0508*/ 	.byte	0x04, 0x05
        /*050a*/ 	.short	(.L_707 - .L_706)
.L_706:
        /*050c*/ 	.word	0x00000200
        /*0510*/ 	.word	0x00000001
        /*0514*/ 	.word	0x00000001


	//----- nvinfo : EIATTR_CRS_STACK_SIZE
	.align		4
.L_707:
        /*0518*/ 	.byte	0x04, 0x1e
        /*051a*/ 	.short	(.L_709 - .L_708)
.L_708:
        /*051c*/ 	.word	0x00000000


	//----- nvinfo : EIATTR_CBANK_PARAM_SIZE
	.align		4
.L_709:
        /*0520*/ 	.byte	0x03, 0x19
        /*0522*/ 	.short	0x00b8


	//----- nvinfo : EIATTR_PARAM_CBANK
	.align		4
        /*0524*/ 	.byte	0x04, 0x0a
        /*0526*/ 	.short	(.L_711 - .L_710)
	.align		4
.L_710:
        /*0528*/ 	.word	index@(.nv.constant0._Z35group_norm_nhwc_bwd_one_pass_kernelI11Bf16IOFp16WLi256ELi128ELi512EEv26Group_norm_nhwc_bwd_params)
        /*052c*/ 	.short	0x0380
        /*052e*/ 	.short	0x00b8


	//----- nvinfo : EIATTR_SW_WAR
	.align		4
.L_711:
        /*0530*/ 	.byte	0x04, 0x36
        /*0532*/ 	.short	(.L_713 - .L_712)
.L_712:
        /*0534*/ 	.word	0x00000008
.L_713:


//--------------------- .nv.info._Z35group_norm_nhwc_bwd_one_pass_kernelI11Bf16IOFp16WLi512ELi128ELi512EEv26Group_norm_nhwc_bwd_params --------------------------
	.section	.nv.info._Z35group_norm_nhwc_bwd_one_pass_kernelI11Bf16IOFp16WLi512ELi128ELi512EEv26Group_norm_nhwc_bwd_params,"",@"SHT_CUDA_INFO"
	.sectionflags	@""
	.align	4


	//----- nvinfo : EIATTR_CUDA_API_VERSION
	.align		4
        /*0000*/ 	.byte	0x04, 0x37
        /*0002*/ 	.short	(.L_715 - .L_714)
.L_714:
        /*0004*/ 	.word	0x00000082


	//----- nvinfo : EIATTR_KPARAM_INFO
	.align		4
.L_715:
        /*0008*/ 	.byte	0x04, 0x17
        /*000a*/ 	.short	(.L_717 - .L_716)
.L_716:
        /*000c*/ 	.word	0x00000000
        /*0010*/ 	.short	0x0000
        /*0012*/ 	.short	0x0000
        /*0014*/ 	.byte	0x00, 0xf0, 0xe1, 0x02


	//----- nvinfo : EIATTR_SPARSE_MMA_MASK
	.align		4
.L_717:
        /*0018*/ 	.byte	0x03, 0x50
        /*001a*/ 	.short	0x0000


	//----- nvinfo : EIATTR_MAXREG_COUNT
	.align		4
        /*001c*/ 	.byte	0x03, 0x1b
        /*001e*/ 	.short	0x0080


	//----- nvinfo : EIATTR_NUM_BARRIERS
	.align		4
        /*0020*/ 	.byte	0x02, 0x4c
        /*0022*/ 	.byte	0x01
	.zero		1


	//----- nvinfo : EIATTR_ANNOTATIONS
	.align		4
        /*0024*/ 	.byte	0x04, 0x55
        /*0026*/ 	.short	(.L_719 - .L_718)


	//   ....[0]....
.L_718:
        /* <DEDUP_REMOVED lines=787> */


	//----- nvinfo : EIATTR_MERCURY_ISA_VERSION
	.align		4
.L_719:
        /*3148*/ 	.byte	0x03, 0x5f
        /*314a*/ 	.short	0x0101


	//----- nvinfo : EIATTR_INT_WARP_WIDE_INSTR_OFFSETS
	.align		4
        /*314c*/ 	.byte	0x04, 0x31
        /*314e*/ 	.short	(.L_721 - .L_720)


	//   ....[0]....
.L_720:
        /*3150*/ 	.word	0x0001d7a0


	//   ....[1]....
        /*3154*/ 	.word	0x0001e8e0


	//   ....[2]....
        /*3158*/ 	.word	0x0001e900


	//   ....[3]....
        /*315c*/ 	.word	0x0001e910


	//   ....[4]....
        /*3160*/ 	.word	0x0001e940


	//   ....[5]....
        /*3164*/ 	.word	0x0001eb60


	//----- nvinfo : EIATTR_COOP_GROUP_MASK_REGIDS
	.align		4
.L_721:
        /*3168*/ 	.byte	0x04, 0x29
        /*316a*/ 	.short	(.L_723 - .L_722)


	//   ....[0]....
.L_722:
        /*316c*/ 	.word	0xffffffff


	//   ....[1]....
        /*3170*/ 	.word	0xffffffff


	//   ....[2]....
        /*3174*/ 	.word	0xffffffff


	//   ....[3]....
        /*3178*/ 	.word	0xffffffff


	//   ....[4]....
        /*317c*/ 	.word	0xffffffff


	//   ....[5]....
        /*3180*/ 	.word	0xffffffff


	//   ....[6]....
        /*3184*/ 	.word	0xffffffff


	//   ....[7]....
        /*3188*/ 	.word	0xffffffff


	//   ....[8]....
        /*318c*/ 	.word	0xffffffff


	//   ....[9]....
        /*3190*/ 	.word	0xffffffff


	//----- nvinfo : EIATTR_COOP_GROUP_INSTR_OFFSETS
	.align		4
.L_723:
        /*3194*/ 	.byte	0x04, 0x28
        /*3196*/ 	.short	(.L_725 - .L_724)


	//   ....[0]....
.L_724:
        /*3198*/ 	.word	0x0001d530


	//   ....[1]....
        /*319c*/ 	.word	0x0001d570


	//   ....[2]....
        /*31a0*/ 	.word	0x0001d620


	//   ....[3]....
        /*31a4*/ 	.word	0x0001d630


	//   ....[4]....
        /*31a8*/ 	.word	0x0001d660


	//   ....[5]....
        /*31ac*/ 	.word	0x0001d680


	//   ....[6]....
        /*31b0*/ 	.word	0x0001d6b0


	//   ....[7]....
        /*31b4*/ 	.word	0x0001d6d0


	//   ....[8]....
        /*31b8*/ 	.word	0x0001d740


	//   ....[9]....
        /*31bc*/ 	.word	0x0001d750


	//----- nvinfo : EIATTR_VRC_CTA_INIT_COUNT
	.align		4
.L_725:
        /*31c0*/ 	.byte	0x02, 0x4a
	.zero		1
	.zero		1


	//----- nvinfo : EIATTR_EXIT_INSTR_OFFSETS
	.align		4
        /*31c4*/ 	.byte	0x04, 0x1c
        /*31c6*/ 	.short	(.L_727 - .L_726)


	//   ....[0]....
.L_726:
        /*31c8*/ 	.word	0x0001f740


	//   ....[1]....
        /*31cc*/ 	.word	0x0001f870


	//   ....[2]....
        /*31d0*/ 	.word	0x0001fdb0


	//   ....[3]....
        /*31d4*/ 	.word	0x000203b0


	//----- nvinfo : EIATTR_MAX_THREADS
	.align		4
.L_727:
        /*31d8*/ 	.byte	0x04, 0x05
        /*31da*/ 	.short	(.L_729 - .L_728)
.L_728:
        /*31dc*/ 	.word	0x00000200
        /*31e0*/ 	.word	0x00000001
        /*31e4*/ 	.word	0x00000001


	//----- nvinfo : EIATTR_CRS_STACK_SIZE
	.align		4
.L_729:
        /*31e8*/ 	.byte	0x04, 0x1e
        /*31ea*/ 	.short	(.L_731 - .L_730)
.L_730:
        /*31ec*/ 	.word	0x00000000


	//----- nvinfo : EIATTR_CBANK_PARAM_SIZE
	.align		4
.L_731:
        /*31f0*/ 	.byte	0x03, 0x19
        /*31f2*/ 	.short	0x00b8


	//----- nvinfo : EIATTR_PARAM_CBANK
	.align		4
        /*31f4*/ 	.byte	0x04, 0x0a
        /*31f6*/ 	.short	(.L_733 - .L_732)
	.align		4
.L_732:
        /*31f8*/ 	.word	index@(.nv.constant0._Z35group_norm_nhwc_bwd_one_pass_kernelI11Bf16IOFp16WLi512ELi128ELi512EEv26Group_norm_nhwc_bwd_params)
        /*31fc*/ 	.short	0x0380
        /*31fe*/ 	.short	0x00b8


	//----- nvinfo : EIATTR_SW_WAR
	.align		4
.L_733:
        /*3200*/ 	.byte	0x04, 0x36
        /*3202*/ 	.short	(.L_735 - .L_734)
.L_734:
        /*3204*/ 	.word	0x00000008
.L_735:


//--------------------- .nv.info._Z35group_norm_nhwc_bwd_one_pass_kernelI11Fp16IOFp32WLi64ELi128ELi512EEv26Group_norm_nhwc_bwd_params --------------------------
	.section	.nv.info._Z35group_norm_nhwc_bwd_one_pass_kernelI11Fp16IOFp32WLi64ELi128ELi512EEv26Group_norm_nhwc_bwd_params,"",@"SHT_CUDA_INFO"
	.sectionflags	@""
	.align	4


	//----- nvinfo : EIATTR_CUDA_API_VERSION
	.align		4
        /*0000*/ 	.byte	0x04, 0x37
        /*0002*/ 	.short	(.L_737 - .L_736)
.L_736:
        /*0004*/ 	.word	0x00000082


	//----- nvinfo : EIATTR_KPARAM_INFO
	.align		4
.L_737:
        /*0008*/ 	.byte	0x04, 0x17
        /*000a*/ 	.short	(.L_739 - .L_738)
.L_738:
        /*000c*/ 	.word	0x00000000
        /*0010*/ 	.short	0x0000
        /*0012*/ 	.short	0x0000
        /*0014*/ 	.byte	0x00, 0xf0, 0xe1, 0x02


	//----- nvinfo : EIATTR_SPARSE_MMA_MASK
	.align		4
.L_739:
        /*0018*/ 	.byte	0x03, 0x50
        /*001a*/ 	.short	0x0000


	//----- nvinfo : EIATTR_MAXREG_COUNT
	.align		4
        /*001c*/ 	.byte	0x03, 0x1b
        /*001e*/ 	.short	0x0080


	//----- nvinfo : EIATTR_NUM_BARRIERS
	.align		4
        /*0020*/ 	.byte	0x02, 0x4c
        /*0022*/ 	.byte	0x01
	.zero		1


	//----- nvinfo : EIATTR_MERCURY_ISA_VERSION
	.align		4
        /*0024*/ 	.byte	0x03, 0x5f
        /*0026*/ 	.short	0x0101


	//----- nvinfo : EIATTR_INT_WARP_WIDE_INSTR_OFFSETS
	.align		4
        /*0028*/ 	.byte	0x04, 0x31
        /*002a*/ 	.short	(.L_741 - .L_740)


	//   ....[0]....
.L_740:
        /*002c*/ 	.word	0x00002db0


	//----- nvinfo : EIATTR_COOP_GROUP_MASK_REGIDS
	.align		4
.L_741:
        /*0030*/ 	.byte	0x04, 0x29
        /*0032*/ 	.short	(.L_743 - .L_742)


	//   ....[0]....
.L_742:
        /*0034*/ 	.word	0xffffffff


	//   ....[1]....
        /*0038*/ 	.word	0xffffffff


	//   ....[2]....
        /*003c*/ 	.word	0xffffffff


	//   ....[3]....
        /*0040*/ 	.word	0xffffffff


	//   ....[4]....
        /*0044*/ 	.word	0xffffffff


	//   ....[5]....
        /*0048*/ 	.word	0xffffffff


	//   ....[6]....
        /*004c*/ 	.word	0xffffffff


	//   ....[7]....
        /*0050*/ 	.word	0xffffffff


	//   ....[8]....
        /*0054*/ 	.word	0xffffffff


	//   ....[9]....
        /*0058*/ 	.word	0xffffffff


	//----- nvinfo : EIATTR_COOP_GROUP_INSTR_OFFSETS
	.align		4
.L_743:
        /*005c*/ 	.byte	0x04, 0x28
        /*005e*/ 	.short	(.L_745 - .L_744)


	//   ....[0]....
.L_744:
        /*0060*/ 	.word	0x00002b40


	//   ....[1]....
        /*0064*/ 	.word	0x00002b80


	//   ....[2]....
        /*0068*/ 	.word	0x00002c20


	//   ....[3]....
        /*006c*/ 	.word	0x00002c50


	//   ....[4]....
        /*0070*/ 	.word	0x00002c90


	//   ....[5]....
        /*0074*/ 	.word	0x00002cb0


	//   ....[6]....
        /*0078*/ 	.word	0x00002ce0


	//   ....[7]....
        /*007c*/ 	.word	0x00002d00


	//   ....[8]....
        /*0080*/ 	.word	0x00002d50


	//   ....[9]....
        /*0084*/ 	.word	0x00002d60


	//----- nvinfo : EIATTR_VRC_CTA_INIT_COUNT
	.align		4
.L_745:
        /*0088*/ 	.byte	0x02, 0x4a
	.zero		1
	.zero		1


	//----- nvinfo : EIATTR_EXIT_INSTR_OFFSETS
	.align		4
        /*008c*/ 	.byte	0x04, 0x1c
        /*008e*/ 	.short	(.L_747 - .L_746)


	//   ....[0]....
.L_746:
        /*0090*/ 	.word	0x00005b20


	//   ....[1]....
        /*0094*/ 	.word	0x00005c50


	//   ....[2]....
        /*0098*/ 	.word	0x00006160


	//   ....[3]....
        /*009c*/ 	.word	0x00006710


	//----- nvinfo : EIATTR_MAX_THREADS
	.align		4
.L_747:
        /*00a0*/ 	.byte	0x04, 0x05
        /*00a2*/ 	.short	(.L_749 - .L_748)
.L_748:
        /*00a4*/ 	.word	0x00000200
        /*00a8*/ 	.word	0x00000001
        /*00ac*/ 	.word	0x00000001


	//----- nvinfo : EIATTR_CRS_STACK_SIZE
	.align		4
.L_749:
        /*00b0*/ 	.byte	0x04, 0x1e
        /*00b2*/ 	.short	(.L_751 - .L_750)
.L_750:
        /*00b4*/ 	.word	0x00000000


	//----- nvinfo : EIATTR_CBANK_PARAM_SIZE
	.align		4
.L_751:
        /*00b8*/ 	.byte	0x03, 0x19
        /*00ba*/ 	.short	0x00b8


	//----- nvinfo : EIATTR_PARAM_CBANK
	.align		4
        /*00bc*/ 	.byte	0x04, 0x0a
        /*00be*/ 	.short	(.L_753 - .L_752)
	.align		4
.L_752:
        /*00c0*/ 	.word	index@(.nv.constant0._Z35group_norm_nhwc_bwd_one_pass_kernelI11Fp16IOFp32WLi64ELi128ELi512EEv26Group_norm_nhwc_bwd_params)
        /*00c4*/ 	.short	0x0380
        /*00c6*/ 	.short	0x00b8


	//----- nvinfo : EIATTR_SW_WAR
	.align		4
.L_753:
        /*00c8*/ 	.byte	0x04, 0x36
        /*00ca*/ 	.short	(.L_755 - .L_754)
.L_754:
        /*00cc*/ 	.word	0x00000008
.L_755:


//--------------------- .nv.info._Z35group_norm_nhwc_bwd_one_pass_kernelI11Fp16IOFp32WLi128ELi128ELi512EEv26Group_norm_nhwc_bwd_params --------------------------
	.section	.nv.info._Z35group_norm_nhwc_bwd_one_pass_kernelI11Fp16IOFp32WLi128ELi128ELi512EEv26Group_norm_nhwc_bwd_params,"",@"SHT_CUDA_INFO"
	.sectionflags	@""
	.align	4


	//----- nvinfo : EIATTR_CUDA_API_VERSION
	.align		4
        /*0000*/ 	.byte	0x04, 0x37
        /*0002*/ 	.short	(.L_757 - .L_756)
.L_756:
        /*0004*/ 	.word	0x00000082


	//----- nvinfo : EIATTR_KPARAM_INFO
	.align		4
.L_757:
        /*0008*/ 	.byte	0x04, 0x17
        /*000a*/ 	.short	(.L_759 - .L_758)
.L_758:
        /*000c*/ 	.word	0x00000000
        /*0010*/ 	.short	0x0000
        /*0012*/ 	.short	0x0000
        /*0014*/ 	.byte	0x00, 0xf0, 0xe1, 0x02


	//----- nvinfo : EIATTR_SPARSE_MMA_MASK
	.align		4
.L_759:
        /*0018*/ 	.byte	0x03, 0x50
        /*001a*/ 	.short	0x0000


	//----- nvinfo : EIATTR_MAXREG_COUNT
	.align		4
        /*001c*/ 	.byte	0x03, 0x1b
        /*001e*/ 	.short	0x0080


	//----- nvinfo : EIATTR_NUM_BARRIERS
	.align		4
        /*0020*/ 	.byte	0x02, 0x4c
        /*0022*/ 	.byte	0x01
	.zero		1


	//----- nvinfo : EIATTR_MERCURY_ISA_VERSION
	.align		4
        /*0024*/ 	.byte	0x03, 0x5f
        /*0026*/ 	.short	0x0101


	//----- nvinfo : EIATTR_INT_WARP_WIDE_INSTR_OFFSETS
	.align		4
        /*0028*/ 	.byte	0x04, 0x31
        /*002a*/ 	.short	(.L_761 - .L_760)


	//   ....[0]....
.L_760:
        /*002c*/ 	.word	0x00005430


	//----- nvinfo : EIATTR_COOP_GROUP_MASK_REGIDS
	.align		4
.L_761:
        /*0030*/ 	.byte	0x04, 0x29
        /*0032*/ 	.short	(.L_763 - .L_762)


	//   ....[0]....
.L_762:
        /*0034*/ 	.word	0xffffffff


	//   ....[1]....
        /*0038*/ 	.word	0xffffffff


	//   ....[2]....
        /*003c*/ 	.word	0xffffffff


	//   ....[3]....
        /*0040*/ 	.word	0xffffffff


	//   ....[4]....
        /*0044*/ 	.word	0xffffffff


	//   ....[5]....
        /*0048*/ 	.word	0xffffffff


	//   ....[6]....
        /*004c*/ 	.word	0xffffffff


	//   ....[7]....
        /*0050*/ 	.word	0xffffffff


	//   ....[8]....
        /*0054*/ 	.word	0xffffffff


	//   ....[9]....
        /*0058*/ 	.word	0xffffffff


	//----- nvinfo : EIATTR_COOP_GROUP_INSTR_OFFSETS
	.align		4
.L_763:
        /*005c*/ 	.byte	0x04, 0x28
        /*005e*/ 	.short	(.L_765 - .L_764)


	//   ....[0]....
.L_764:
        /*0060*/ 	.word	0x000051e0


	//   ....[1]....
        /*0064*/ 	.word	0x00005220


	//   ....[2]....
        /*0068*/ 	.word	0x000052d0


	//   ....[3]....
        /*006c*/ 	.word	0x000052e0


	//   ....[4]....
        /*0070*/ 	.word	0x00005310


	//   ....[5]....
        /*0074*/ 	.word	0x00005330


	//   ....[6]....
        /*0078*/ 	.word	0x00005360


	//   ....[7]....
        /*007c*/ 	.word	0x00005380


	//   ....[8]....
        /*0080*/ 	.word	0x000053d0


	//   ....[9]....
        /*0084*/ 	.word	0x000053e0


	//----- nvinfo : EIATTR_VRC_CTA_INIT_COUNT
	.align		4
.L_765:
        /*0088*/ 	.byte	0x02, 0x4a
	.zero		1
	.zero		1


	//----- nvinfo : EIATTR_EXIT_INSTR_OFFSETS
	.align		4
        /*008c*/ 	.byte	0x04, 0x1c
        /*008e*/ 	.short	(.L_767 - .L_766)


	//   ....[0]....
.L_766:
        /*0090*/ 	.word	0x00009e40


	//   ....[1]....
        /*0094*/ 	.word	0x00009f70


	//   ....[2]....
        /*0098*/ 	.word	0x0000a490


	//   ....[3]....
        /*009c*/ 	.word	0x0000aa40


	//----- nvinfo : EIATTR_MAX_THREADS
	.align		4
.L_767:
        /*00a0*/ 	.byte	0x04, 0x05
        /*00a2*/ 	.short	(.L_769 - .L_768)
.L_768:
        /*00a4*/ 	.word	0x00000200
        /*00a8*/ 	.word	0x00000001
        /*00ac*/ 	.word	0x00000001


	//----- nvinfo : EIATTR_CRS_STACK_SIZE
	.align		4
.L_769:
        /*00b0*/ 	.byte	0x04, 0x1e
        /*00b2*/ 	.short	(.L_771 - .L_770)
.L_770:
        /*00b4*/ 	.word	0x00000000


	//----- nvinfo : EIATTR_CBANK_PARAM_SIZE
	.align		4
.L_771:
        /*00b8*/ 	.byte	0x03, 0x19
        /*00ba*/ 	.short	0x00b8


	//----- nvinfo : EIATTR_PARAM_CBANK
	.align		4
        /*00bc*/ 	.byte	0x04, 0x0a
        /*00be*/ 	.short	(.L_773 - .L_772)
	.align		4
.L_772:
        /*00c0*/ 	.word	index@(.nv.constant0._Z35group_norm_nhwc_bwd_one_pass_kernelI11Fp16IOFp32WLi128ELi128ELi512EEv26Group_norm_nhwc_bwd_params)
        /*00c4*/ 	.short	0x0380
        /*00c6*/ 	.short	0x00b8


	//----- nvinfo : EIATTR_SW_WAR
	.align		4
.L_773:
        /*00c8*/ 	.byte	0x04, 0x36
        /*00ca*/ 	.short	(.L_775 - .L_774)
.L_774:
        /*00cc*/ 	.word	0x00000008
.L_775:


//--------------------- .nv.info._Z35group_norm_nhwc_bwd_one_pass_kernelI11Fp16IOFp32WLi256ELi128ELi512EEv26Group_norm_nhwc_bwd_params --------------------------
	.section	.nv.info._Z35group_norm_nhwc_bwd_one_pass_kernelI11Fp16IOFp32WLi256ELi128ELi512EEv26Group_norm_nhwc_bwd_params,"",@"SHT_CUDA_INFO"
	.sectionflags	@""
	.align	4


	//----- nvinfo : EIATTR_CUDA_API_VERSION
	.align		4
        /*0000*/ 	.byte	0x04, 0x37
        /*0002*/ 	.short	(.L_777 - .L_776)
.L_776:
        /*0004*/ 	.word	0x00000082


	//----- nvinfo : EIATTR_KPARAM_INFO
	.align		4
.L_777:
        /*0008*/ 	.byte	0x04, 0x17
        /*000a*/ 	.short	(.L_779 - .L_778)
.L_778:
        /*000c*/ 	.word	0x00000000
        /*0010*/ 	.short	0x0000
        /*0012*/ 	.short	0x0000
        /*0014*/ 	.byte	0x00, 0xf0, 0xe1, 0x02


	//----- nvinfo : EIATTR_SPARSE_MMA_MASK
	.align		4
.L_779:
        /*0018*/ 	.byte	0x03, 0x50
        /*001a*/ 	.short	0x0000


	//----- nvinfo : EIATTR_MAXREG_COUNT
	.align		4
        /*001c*/ 	.byte	0x03, 0x1b
        /*001e*/ 	.short	0x0080


	//----- nvinfo : EIATTR_NUM_BARRIERS
	.align		4
        /*0020*/ 	.byte	0x02, 0x4c
        /*0022*/ 	.byte	0x01
	.zero		1


	//----- nvinfo : EIATTR_MERCURY_ISA_VERSION
	.align		4
        /*0024*/ 	.byte	0x03, 0x5f
        /*0026*/ 	.short	0x0101


	//----- nvinfo : EIATTR_INT_WARP_WIDE_INSTR_OFFSETS
	.align		4
        /*0028*/ 	.byte	0x04, 0x31
        /*002a*/ 	.short	(.L_781 - .L_780)


	//   ....[0]....
.L_780:
        /*002c*/ 	.word	0x0000baa0


	//   ....[1]....
        /*0030*/ 	.word	0x0000cbe0


	//   ....[2]....
        /*0034*/ 	.word	0x0000cc00


	//   ....[3]....
        /*0038*/ 	.word	0x0000cc10


	//   ....[4]....
        /*003c*/ 	.word	0x0000cc40


	//   ....[5]....
        /*0040*/ 	.word	0x0000ce60


	//----- nvinfo : EIATTR_COOP_GROUP_MASK_REGIDS
	.align		4
.L_781:
        /*0044*/ 	.byte	0x04, 0x29
        /*0046*/ 	.short	(.L_783 - .L_782)


	//   ....[0]....
.L_782:
        /*0048*/ 	.word	0xffffffff


	//   ....[1]....
        /*004c*/ 	.word	0xffffffff


	//   ....[2]....
        /*0050*/ 	.word	0xffffffff


	//   ....[3]....
        /*0054*/ 	.word	0xffffffff


	//   ....[4]....
        /*0058*/ 	.word	0xffffffff


	//   ....[5]....
        /*005c*/ 	.word	0xffffffff


	//   ....[6]....
        /*0060*/ 	.word	0xffffffff


	//   ....[7]....
        /*0064*/ 	.word	0xffffffff


	//   ....[8]....
        /*0068*/ 	.word	0xffffffff


	//   ....[9]....
        /*006c*/ 	.word	0xffffffff


	//----- nvinfo : EIATTR_COOP_GROUP_INSTR_OFFSETS
	.align		4
.L_783:
        /*0070*/ 	.byte	0x04, 0x28
        /*0072*/ 	.short	(.L_785 - .L_784)


	//   ....[0]....
.L_784:
        /*0074*/ 	.word	0x0000b820


	//   ....[1]....
        /*0078*/ 	.word	0x0000b860


	//   ....[2]....
        /*007c*/ 	.word	0x0000b900


	//   ....[3]....
        /*0080*/ 	.word	0x0000b910


	//   ....[4]....
        /*0084*/ 	.word	0x0000b960


	//   ....[5]....
        /*0088*/ 	.word	0x0000b970


	//   ....[6]....
        /*008c*/ 	.word	0x0000b9a0


	//   ....[7]....
        /*0090*/ 	.word	0x0000b9d0


	//   ....[8]....
        /*0094*/ 	.word	0x0000ba40


	//   ....[9]....
        /*0098*/ 	.word	0x0000ba50


	//----- nvinfo : EIATTR_VRC_CTA_INIT_COUNT
	.align		4
.L_785:
        /*009c*/ 	.byte	0x02, 0x4a
	.zero		1
	.zero		1


	//----- nvinfo : EIATTR_EXIT_INSTR_OFFSETS
	.align		4
        /*00a0*/ 	.byte	0x04, 0x1c
        /*00a2*/ 	.short	(.L_787 - .L_786)


	//   ....[0]....
.L_786:
        /*00a4*/ 	.word	0x0000da00


	//   ....[1]....
        /*00a8*/ 	.word	0x0000db30


	//   ....[2]....
        /*00ac*/ 	.word	0x0000e050


	//   ....[3]....
        /*00b0*/ 	.word	0x0000e600


	//----- nvinfo : EIATTR_MAX_THREADS
	.align		4
.L_787:
        /*00b4*/ 	.byte	0x04, 0x05
        /*00b6*/ 	.short	(.L_789 - .L_788)
.L_788:
        /*00b8*/ 	.word	0x00000200
        /*00bc*/ 	.word	0x00000001
        /*00c0*/ 	.word	0x00000001


	//----- nvinfo : EIATTR_CRS_STACK_SIZE
	.align		4
.L_789:
        /*00c4*/ 	.byte	0x04, 0x1e
        /*00c6*/ 	.short	(.L_791 - .L_790)
.L_790:
        /*00c8*/ 	.word	0x00000000


	//----- nvinfo : EIATTR_CBANK_PARAM_SIZE
	.align		4
.L_791:
        /*00cc*/ 	.byte	0x03, 0x19
        /*00ce*/ 	.short	0x00b8


	//----- nvinfo : EIATTR_PARAM_CBANK
	.align		4
        /*00d0*/ 	.byte	0x04, 0x0a
        /*00d2*/ 	.short	(.L_793 - .L_792)
	.align		4
.L_792:
        /*00d4*/ 	.word	index@(.nv.constant0._Z35group_norm_nhwc_bwd_one_pass_kernelI11Fp16IOFp32WLi256ELi128ELi512EEv26Group_norm_nhwc_bwd_params)
        /*00d8*/ 	.short	0x0380
        /*00da*/ 	.short	0x00b8


	//----- nvinfo : EIATTR_SW_WAR
	.align		4
.L_793:
        /*00dc*/ 	.byte	0x04, 0x36
        /*00de*/ 	.short	(.L_795 - .L_794)
.L_794:
        /*00e0*/ 	.word	0x00000008
.L_795:


//--------------------- .nv.info._Z35group_norm_nhwc_bwd_one_pass_kernelI11Fp16IOFp32WLi512ELi128ELi512EEv26Group_norm_nhwc_bwd_params --------------------------
	.section	.nv.info._Z35group_norm_nhwc_bwd_one_pass_kernelI11Fp16IOFp32WLi512ELi128ELi512EEv26Group_norm_nhwc_bwd_params,"",@"SHT_CUDA_INFO"
	.sectionflags	@""
	.align	4


	//----- nvinfo : EIATTR_CUDA_API_VERSION
	.align		4
        /*0000*/ 	.byte	0x04, 0x37
        /*0002*/ 	.short	(.L_797 - .L_796)
.L_796:
        /*0004*/ 	.word	0x00000082


	//----- nvinfo : EIATTR_KPARAM_INFO
	.align		4
.L_797:
        /*0008*/ 	.byte	0x04, 0x17
        /*000a*/ 	.short	(.L_799 - .L_798)
.L_798:
        /*000c*/ 	.word	0x00000000
        /*0010*/ 	.short	0x0000
        /*0012*/ 	.short	0x0000
        /*0014*/ 	.byte	0x00, 0xf0, 0xe1, 0x02


	//----- nvinfo : EIATTR_SPARSE_MMA_MASK
	.align		4
.L_799:
        /*0018*/ 	.byte	0x03, 0x50
        /*001a*/ 	.short	0x0000


	//----- nvinfo : EIATTR_MAXREG_COUNT
	.align		4
        /*001c*/ 	.byte	0x03, 0x1b
        /*001e*/ 	.short	0x0080


	//----- nvinfo : EIATTR_NUM_BARRIERS
	.align		4
        /*0020*/ 	.byte	0x02, 0x4c
        /*0022*/ 	.byte	0x01
	.zero		1


	//----- nvinfo : EIATTR_ANNOTATIONS
	.align		4
        /*0024*/ 	.byte	0x04, 0x55
        /*0026*/ 	.short	(.L_801 - .L_800)


	//   ....[0]....
.L_800:
        /* <DEDUP_REMOVED lines=446> */


	//----- nvinfo : EIATTR_MERCURY_ISA_VERSION
	.align		4
.L_801:
        /*1bf8*/ 	.byte	0x03, 0x5f
        /*1bfa*/ 	.short	0x0101


	//----- nvinfo : EIATTR_INT_WARP_WIDE_INSTR_OFFSETS
	.align		4
        /*1bfc*/ 	.byte	0x04, 0x31
        /*1bfe*/ 	.short	(.L_803 - .L_802)


	//   ....[0]....
.L_802:
        /*1c00*/ 	.word	0x0001a9e0


	//   ....[1]....
        /*1c04*/ 	.word	0x0001bb20


	//   ....[2]....
        /*1c08*/ 	.word	0x0001bb40


	//   ....[3]....
        /*1c0c*/ 	.word	0x0001bb50


	//   ....[4]....
        /*1c10*/ 	.word	0x0001bb80


	//   ....[5]....
        /*1c14*/ 	.word	0x0001bda0


	//----- nvinfo : EIATTR_COOP_GROUP_MASK_REGIDS
	.align		4
.L_803:
        /*1c18*/ 	.byte	0x04, 0x29
        /*1c1a*/ 	.short	(.L_805 - .L_804)


	//   ....[0]....
.L_804:
        /*1c1c*/ 	.word	0xffffffff


	//   ....[1]....
        /*1c20*/ 	.word	0xffffffff


	//   ....[2]....
        /*1c24*/ 	.word	0xffffffff


	//   ....[3]....
        /*1c28*/ 	.word	0xffffffff


	//   ....[4]....
        /*1c2c*/ 	.word	0xffffffff


	//   ....[5]....
        /*1c30*/ 	.word	0xffffffff


	//   ....[6]....
        /*1c34*/ 	.word	0xffffffff


	//   ....[7]....
        /*1c38*/ 	.word	0xffffffff


	//   ....[8]....
        /*1c3c*/ 	.word	0xffffffff


	//   ....[9]....
        /*1c40*/ 	.word	0xffffffff


	//----- nvinfo : EIATTR_COOP_GROUP_INSTR_OFFSETS
	.align		4
.L_805:
        /*1c44*/ 	.byte	0x04, 0x28
        /*1c46*/ 	.short	(.L_807 - .L_806)


	//   ....[0]....
.L_806:
        /*1c48*/ 	.word	0x0001a770


	//   ....[1]....
        /*1c4c*/ 	.word	0x0001a7a0


	//   ....[2]....
        /*1c50*/ 	.word	0x0001a830


	//   ....[3]....
        /*1c54*/ 	.word	0x0001a840


	//   ....[4]....
        /*1c58*/ 	.word	0x0001a890


	//   ....[5]....
        /*1c5c*/ 	.word	0x0001a8a0


	//   ....[6]....
        /*1c60*/ 	.word	0x0001a8d0


	//   ....[7]....
        /*1c64*/ 	.word	0x0001a900


	//   ....[8]....
        /*1c68*/ 	.word	0x0001a970


	//   ....[9]....
        /*1c6c*/ 	.word	0x0001a990


	//----- nvinfo : EIATTR_VRC_CTA_INIT_COUNT
	.align		4
.L_807:
        /*1c70*/ 	.byte	0x02, 0x4a
	.zero		1
	.zero		1


	//----- nvinfo : EIATTR_EXIT_INSTR_OFFSETS
	.align		4
        /*1c74*/ 	.byte	0x04, 0x1c
        /*1c76*/ 	.short	(.L_809 - .L_808)


	//   ....[0]....
.L_808:
        /*1c78*/ 	.word	0x0001c940


	//   ....[1]....
        /*1c7c*/ 	.word	0x0001ca70


	//   ....[2]....
        /*1c80*/ 	.word	0x0001cf90


	//   ....[3]....
        /*1c84*/ 	.word	0x0001d540


	//----- nvinfo : EIATTR_MAX_THREADS
	.align		4
.L_809:
        /*1c88*/ 	.byte	0x04, 0x05
        /*1c8a*/ 	.short	(.L_811 - .L_810)
.L_810:
        /*1c8c*/ 	.word	0x00000200
        /*1c90*/ 	.word	0x00000001
        /*1c94*/ 	.word	0x00000001


	//----- nvinfo : EIATTR_CRS_STACK_SIZE
	.align		4
.L_811:
        /*1c98*/ 	.byte	0x04, 0x1e
        /*1c9a*/ 	.short	(.L_813 - .L_812)
.L_812:
        /*1c9c*/ 	.word	0x00000000


	//----- nvinfo : EIATTR_CBANK_PARAM_SIZE
	.align		4
.L_813:
        /*1ca0*/ 	.byte	0x03, 0x19
        /*1ca2*/ 	.short	0x00b8


	//----- nvinfo : EIATTR_PARAM_CBANK
	.align		4
        /*1ca4*/ 	.byte	0x04, 0x0a
        /*1ca6*/ 	.short	(.L_815 - .L_814)
	.align		4
.L_814:
        /*1ca8*/ 	.word	index@(.nv.constant0._Z35group_norm_nhwc_bwd_one_pass_kernelI11Fp16IOFp32WLi512ELi128ELi512EEv26Group_norm_nhwc_bwd_params)
        /*1cac*/ 	.short	0x0380
        /*1cae*/ 	.short	0x00b8


	//----- nvinfo : EIATTR_SW_WAR
	.align		4
.L_815:
        /*1cb0*/ 	.byte	0x04, 0x36
        /*1cb2*/ 	.short	(.L_817 - .L_816)
.L_816:
        /*1cb4*/ 	.word	0x00000008
.L_817:


//--------------------- .nv.info._Z35group_norm_nhwc_bwd_one_pass_kernelI11Fp16IOBf16WLi64ELi128ELi512EEv26Group_norm_nhwc_bwd_params --------------------------
	.section	.nv.info._Z35group_norm_nhwc_bwd_one_pass_kernelI11Fp16IOBf16WLi64ELi128ELi512EEv26Group_norm_nhwc_bwd_params,"",@"SHT_CUDA_INFO"
	.sectionflags	@""
	.align	4


	//----- nvinfo : EIATTR_CUDA_API_VERSION
	.align		4
        /*0000*/ 	.byte	0x04, 0x37
        /*0002*/ 	.short	(.L_819 - .L_818)
.L_818:
        /*0004*/ 	.word	0x00000082


	//----- nvinfo : EIATTR_KPARAM_INFO
	.align		4
.L_819:
        /*0008*/ 	.byte	0x04, 0x17
        /*000a*/ 	.short	(.L_821 - .L_820)
.L_820:
        /*000c*/ 	.word	0x00000000
        /*0010*/ 	.short	0x0000
        /*0012*/ 	.short	0x0000
        /*0014*/ 	.byte	0x00, 0xf0, 0xe1, 0x02


	//----- nvinfo : EIATTR_SPARSE_MMA_MASK
	.align		4
.L_821:
        /*0018*/ 	.byte	0x03, 0x50
        /*001a*/ 	.short	0x0000


	//----- nvinfo : EIATTR_MAXREG_COUNT
	.align		4
        /*001c*/ 	.byte	0x03, 0x1b
        /*001e*/ 	.short	0x0080


	//----- nvinfo : EIATTR_NUM_BARRIERS
	.align		4
        /*0020*/ 	.byte	0x02, 0x4c
        /*0022*/ 	.byte	0x01
	.zero		1


	//----- nvinfo : EIATTR_MERCURY_ISA_VERSION
	.align		4
        /*0024*/ 	.byte	0x03, 0x5f
        /*0026*/ 	.short	0x0101


	//----- nvinfo : EIATTR_INT_WARP_WIDE_INSTR_OFFSETS
	.align		4
        /*0028*/ 	.byte	0x04, 0x31
        /*002a*/ 	.short	(.L_823 - .L_822)


	//   ....[0]....
.L_822:
        /*002c*/ 	.word	0x00002e60


	//----- nvinfo : EIATTR_COOP_GROUP_MASK_REGIDS
	.align		4
.L_823:
        /*0030*/ 	.byte	0x04, 0x29
        /*0032*/ 	.short	(.L_825 - .L_824)


	//   ....[0]....
.L_824:
        /*0034*/ 	.word	0xffffffff


	//   ....[1]....
        /*0038*/ 	.word	0xffffffff


	//   ....[2]....
        /*003c*/ 	.word	0xffffffff


	//   ....[3]....
        /*0040*/ 	.word	0xffffffff


	//   ....[4]....
        /*0044*/ 	.word	0xffffffff


	//   ....[5]....
        /*0048*/ 	.word	0xffffffff


	//   ....[6]....
        /*004c*/ 	.word	0xffffffff


	//   ....[7]....
        /*0050*/ 	.word	0xffffffff


	//   ....[8]....
        /*0054*/ 	.word	0xffffffff


	//   ....[9]....
        /*0058*/ 	.word	0xffffffff


	//----- nvinfo : EIATTR_COOP_GROUP_INSTR_OFFSETS
	.align		4
.L_825:
        /*005c*/ 	.byte	0x04, 0x28
        /*005e*/ 	.short	(.L_827 - .L_826)


	//   ....[0]....
.L_826:
        /*0060*/ 	.word	0x00002bf0


	//   ....[1]....
        /*0064*/ 	.word	0x00002c30


	//   ....[2]....
        /*0068*/ 	.word	0x00002cd0


	//   ....[3]....
        /*006c*/ 	.word	0x00002d00


	//   ....[4]....
        /*0070*/ 	.word	0x00002d40


	//   ....[5]....
        /*0074*/ 	.word	0x00002d60


	//   ....[6]....
        /*0078*/ 	.word	0x00002d90


	//   ....[7]....
        /*007c*/ 	.word	0x00002db0


	//   ....[8]....
        /*0080*/ 	.word	0x00002e00


	//   ....[9]....
        /*0084*/ 	.word	0x00002e10


	//----- nvinfo : EIATTR_VRC_CTA_INIT_COUNT
	.align		4
.L_827:
        /*0088*/ 	.byte	0x02, 0x4a
	.zero		1
	.zero		1


	//----- nvinfo : EIATTR_EXIT_INSTR_OFFSETS
	.align		4
        /*008c*/ 	.byte	0x04, 0x1c
        /*008e*/ 	.short	(.L_829 - .L_828)


	//   ....[0]....
.L_828:
        /*0090*/ 	.word	0x00005bd0


	//   ....[1]....
        /*0094*/ 	.word	0x00005d00


	//   ....[2]....
        /*0098*/ 	.word	0x00006230


	//   ....[3]....
        /*009c*/ 	.word	0x00006830


	//----- nvinfo : EIATTR_MAX_THREADS
	.align		4
.L_829:
        /*00a0*/ 	.byte	0x04, 0x05
        /*00a2*/ 	.short	(.L_831 - .L_830)
.L_830:
        /*00a4*/ 	.word	0x00000200
        /*00a8*/ 	.word	0x00000001
        /*00ac*/ 	.word	0x00000001


	//----- nvinfo : EIATTR_CRS_STACK_SIZE
	.align		4
.L_831:
        /*00b0*/ 	.byte	0x04, 0x1e
        /*00b2*/ 	.short	(.L_833 - .L_832)
.L_832:
        /*00b4*/ 	.word	0x00000000


	//----- nvinfo : EIATTR_CBANK_PARAM_SIZE
	.align		4
.L_833:
        /*00b8*/ 	.byte	0x03, 0x19
        /*00ba*/ 	.short	0x00b8


	//----- nvinfo : EIATTR_PARAM_CBANK
	.align		4
        /*00bc*/ 	.byte	0x04, 0x0a
        /*00be*/ 	.short	(.L_835 - .L_834)
	.align		4
.L_834:
        /*00c0*/ 	.word	index@(.nv.constant0._Z35group_norm_nhwc_bwd_one_pass_kernelI11Fp16IOBf16WLi64ELi128ELi512EEv26Group_norm_nhwc_bwd_params)
        /*00c4*/ 	.short	0x0380
        /*00c6*/ 	.short	0x00b8


	//----- nvinfo : EIATTR_SW_WAR
	.align		4
.L_835:
        /*00c8*/ 	.byte	0x04, 0x36
        /*00ca*/ 	.short	(.L_837 - .L_836)
.L_836:
        /*00cc*/ 	.word	0x00000008
.L_837:


//--------------------- .nv.info._Z35group_norm_nhwc_bwd_one_pass_kernelI11Fp16IOBf16WLi128ELi128ELi512EEv26Group_norm_nhwc_bwd_params --------------------------
	.section	.nv.info._Z35group_norm_nhwc_bwd_one_pass_kernelI11Fp16IOBf16WLi128ELi128ELi512EEv26Group_norm_nhwc_bwd_params,"",@"SHT_CUDA_INFO"
	.sectionflags	@""
	.align	4


	//----- nvinfo : EIATTR_CUDA_API_VERSION
	.align		4
        /*0000*/ 	.byte	0x04, 0x37
        /*0002*/ 	.short	(.L_839 - .L_838)
.L_838:
        /*0004*/ 	.word	0x00000082


	//----- nvinfo : EIATTR_KPARAM_INFO
	.align		4
.L_839:
        /*0008*/ 	.byte	0x04, 0x17
        /*000a*/ 	.short	(.L_841 - .L_840)
.L_840:
        /*000c*/ 	.word	0x00000000
        /*0010*/ 	.short	0x0000
        /*0012*/ 	.short	0x0000
        /*0014*/ 	.byte	0x00, 0xf0, 0xe1, 0x02


	//----- nvinfo : EIATTR_SPARSE_MMA_MASK
	.align		4
.L_841:
        /*0018*/ 	.byte	0x03, 0x50
        /*001a*/ 	.short	0x0000


	//----- nvinfo : EIATTR_MAXREG_COUNT
	.align		4
        /*001c*/ 	.byte	0x03, 0x1b
        /*001e*/ 	.short	0x0080


	//----- nvinfo : EIATTR_NUM_BARRIERS
	.align		4
        /*0020*/ 	.byte	0x02, 0x4c
        /*0022*/ 	.byte	0x01
	.zero		1


	//----- nvinfo : EIATTR_MERCURY_ISA_VERSION
	.align		4
        /*0024*/ 	.byte	0x03, 0x5f
        /*0026*/ 	.short	0x0101


	//----- nvinfo : EIATTR_INT_WARP_WIDE_INSTR_OFFSETS
	.align		4
        /*0028*/ 	.byte	0x04, 0x31
        /*002a*/ 	.short	(.L_843 - .L_842)


	//   ....[0]....
.L_842:
        /*002c*/ 	.word	0x00005470


	//----- nvinfo : EIATTR_COOP_GROUP_MASK_REGIDS
	.align		4
.L_843:
        /*0030*/ 	.byte	0x04, 0x29
        /*0032*/ 	.short	(.L_845 - .L_844)


	//   ....[0]....
.L_844:
        /*0034*/ 	.word	0xffffffff


	//   ....[1]....
        /*0038*/ 	.word	0xffffffff


	//   ....[2]....
        /*003c*/ 	.word	0xffffffff


	//   ....[3]....
        /*0040*/ 	.word	0xffffffff


	//   ....[4]....
        /*0044*/ 	.word	0xffffffff


	//   ....[5]....
        /*0048*/ 	.word	0xffffffff


	//   ....[6]....
        /*004c*/ 	.word	0xffffffff


	//   ....[7]....
        /*0050*/ 	.word	0xffffffff


	//   ....[8]....
        /*0054*/ 	.word	0xffffffff


	//   ....[9]....
        /*0058*/ 	.word	0xffffffff


	//----- nvinfo : EIATTR_COOP_GROUP_INSTR_OFFSETS
	.align		4
.L_845:
        /*005c*/ 	.byte	0x04, 0x28
        /*005e*/ 	.short	(.L_847 - .L_846)


	//   ....[0]....
.L_846:
        /*0060*/ 	.word	0x00005220


	//   ....[1]....
        /*0064*/ 	.word	0x00005260


	//   ....[2]....
        /*0068*/ 	.word	0x00005310


	//   ....[3]....
        /*006c*/ 	.word	0x00005320


	//   ....[4]....
        /*0070*/ 	.word	0x00005350


	//   ....[5]....
        /*0074*/ 	.word	0x00005370


	//   ....[6]....
        /*0078*/ 	.word	0x000053a0


	//   ....[7]....
        /*007c*/ 	.word	0x000053c0


	//   ....[8]....
        /*0080*/ 	.word	0x00005410


	//   ....[9]....
        /*0084*/ 	.word	0x00005420


	//----- nvinfo : EIATTR_VRC_CTA_INIT_COUNT
	.align		4
.L_847:
        /*0088*/ 	.byte	0x02, 0x4a
	.zero		1
	.zero		1


	//----- nvinfo : EIATTR_EXIT_INSTR_OFFSETS
	.align		4
        /*008c*/ 	.byte	0x04, 0x1c
        /*008e*/ 	.short	(.L_849 - .L_848)


	//   ....[0]....
.L_848:
        /*0090*/ 	.word	0x00009e80


	//   ....[1]....
        /*0094*/ 	.word	0x00009fb0


	//   ....[2]....
        /*0098*/ 	.word	0x0000a4f0


	//   ....[3]....
        /*009c*/ 	.word	0x0000aaf0


	//----- nvinfo : EIATTR_MAX_THREADS
	.align		4
.L_849:
        /*00a0*/ 	.byte	0x04, 0x05
        /*00a2*/ 	.short	(.L_851 - .L_850)
.L_850:
        /*00a4*/ 	.word	0x00000200
        /*00a8*/ 	.word	0x00000001
        /*00ac*/ 	.word	0x00000001


	//----- nvinfo : EIATTR_CRS_STACK_SIZE
	.align		4
.L_851:
        /*00b0*/ 	.byte	0x04, 0x1e
        /*00b2*/ 	.short	(.L_853 - .L_852)
.L_852:
        /*00b4*/ 	.word	0x00000000


	//----- nvinfo : EIATTR_CBANK_PARAM_SIZE
	.align		4
.L_853:
        /*00b8*/ 	.byte	0x03, 0x19
        /*00ba*/ 	.short	0x00b8


	//----- nvinfo : EIATTR_PARAM_CBANK
	.align		4
        /*00bc*/ 	.byte	0x04, 0x0a
        /*00be*/ 	.short	(.L_855 - .L_854)
	.align		4
.L_854:
        /*00c0*/ 	.word	index@(.nv.constant0._Z35group_norm_nhwc_bwd_one_pass_kernelI11Fp16IOBf16WLi128ELi128ELi512EEv26Group_norm_nhwc_bwd_params)
        /*00c4*/ 	.short	0x0380
        /*00c6*/ 	.short	0x00b8


	//----- nvinfo : EIATTR_SW_WAR
	.align		4
.L_855:
        /*00c8*/ 	.byte	0x04, 0x36
        /*00ca*/ 	.short	(.L_857 - .L_856)
.L_856:
        /*00cc*/ 	.word	0x00000008
.L_857:


//--------------------- .nv.info._Z35group_norm_nhwc_bwd_one_pass_kernelI11Fp16IOBf16WLi256ELi128ELi512EEv26Group_norm_nhwc_bwd_params --------------------------
	.section	.nv.info._Z35group_norm_nhwc_bwd_one_pass_kernelI11Fp16IOBf16WLi256ELi128ELi512EEv26Group_norm_nhwc_bwd_params,"",@"SHT_CUDA_INFO"
	.sectionflags	@""
	.align	4


	//----- nvinfo : EIATTR_CUDA_API_VERSION
	.align		4
        /*0000*/ 	.byte	0x04, 0x37
        /*0002*/ 	.short	(.L_859 - .L_858)
.L_858:
        /*0004*/ 	.word	0x00000082


	//----- nvinfo : EIATTR_KPARAM_INFO
	.align		4
.L_859:
        /*0008*/ 	.byte	0x04, 0x17
        /*000a*/ 	.short	(.L_861 - .L_860)
.L_860:
        /*000c*/ 	.word	0x00000000
        /*0010*/ 	.short	0x0000
        /*0012*/ 	.short	0x0000
        /*0014*/ 	.byte	0x00, 0xf0, 0xe1, 0x02


	//----- nvinfo : EIATTR_SPARSE_MMA_MASK
	.align		4
.L_861:
        /*0018*/ 	.byte	0x03, 0x50
        /*001a*/ 	.short	0x0000


	//----- nvinfo : EIATTR_MAXREG_COUNT
	.align		4
        /*001c*/ 	.byte	0x03, 0x1b
        /*001e*/ 	.short	0x0080


	//----- nvinfo : EIATTR_NUM_BARRIERS
	.align		4
        /*0020*/ 	.byte	0x02, 0x4c
        /*0022*/ 	.byte	0x01
	.zero		1


	//----- nvinfo : EIATTR_MERCURY_ISA_VERSION
	.align		4
        /*0024*/ 	.byte	0x03, 0x5f
        /*0026*/ 	.short	0x0101


	//----- nvinfo : EIATTR_INT_WARP_WIDE_INSTR_OFFSETS
	.align		4
        /*0028*/ 	.byte	0x04, 0x31
        /*002a*/ 	.short	(.L_863 - .L_862)


	//   ....[0]....
.L_862:
        /*002c*/ 	.word	0x0000bb70


	//   ....[1]....
        /*0030*/ 	.word	0x0000ccb0


	//   ....[2]....
        /*0034*/ 	.word	0x0000ccd0


	//   ....[3]....
        /*0038*/ 	.word	0x0000cce0


	//   ....[4]....
        /*003c*/ 	.word	0x0000cd10


	//   ....[5]....
        /*0040*/ 	.word	0x0000cf30


	//----- nvinfo : EIATTR_COOP_GROUP_MASK_REGIDS
	.align		4
.L_863:
        /*0044*/ 	.byte	0x04, 0x29
        /*0046*/ 	.short	(.L_865 - .L_864)


	//   ....[0]....
.L_864:
        /*0048*/ 	.word	0xffffffff


	//   ....[1]....
        /*004c*/ 	.word	0xffffffff


	//   ....[2]....
        /*0050*/ 	.word	0xffffffff


	//   ....[3]....
        /*0054*/ 	.word	0xffffffff


	//   ....[4]....
        /*0058*/ 	.word	0xffffffff


	//   ....[5]....
        /*005c*/ 	.word	0xffffffff


	//   ....[6]....
        /*0060*/ 	.word	0xffffffff


	//   ....[7]....
        /*0064*/ 	.word	0xffffffff


	//   ....[8]....
        /*0068*/ 	.word	0xffffffff


	//   ....[9]....
        /*006c*/ 	.word	0xffffffff


	//----- nvinfo : EIATTR_COOP_GROUP_INSTR_OFFSETS
	.align		4
.L_865:
        /*0070*/ 	.byte	0x04, 0x28
        /*0072*/ 	.short	(.L_867 - .L_866)


	//   ....[0]....
.L_866:
        /*0074*/ 	.word	0x0000b900


	//   ....[1]....
        /*0078*/ 	.word	0x0000b940


	//   ....[2]....
        /*007c*/ 	.word	0x0000b9d0


	//   ....[3]....
        /*0080*/ 	.word	0x0000b9e0


	//   ....[4]....
        /*0084*/ 	.word	0x0000ba30


	//   ....[5]....
        /*0088*/ 	.word	0x0000ba40


	//   ....[6]....
        /*008c*/ 	.word	0x0000ba70


	//   ....[7]....
        /*0090*/ 	.word	0x0000baa0


	//   ....[8]....
        /*0094*/ 	.word	0x0000bb10


	//   ....[9]....
        /*0098*/ 	.word	0x0000bb20


	//----- nvinfo : EIATTR_VRC_CTA_INIT_COUNT
	.align		4
.L_867:
        /*009c*/ 	.byte	0x02, 0x4a
	.zero		1
	.zero		1


	//----- nvinfo : EIATTR_EXIT_INSTR_OFFSETS
	.align		4
        /*00a0*/ 	.byte	0x04, 0x1c
        /*00a2*/ 	.short	(.L_869 - .L_868)


	//   ....[0]....
.L_868:
        /*00a4*/ 	.word	0x0000dad0


	//   ....[1]....
        /*00a8*/ 	.word	0x0000dc00


	//   ....[2]....
        /*00ac*/ 	.word	0x0000e140


	//   ....[3]....
        /*00b0*/ 	.word	0x0000e740


	//----- nvinfo : EIATTR_MAX_THREADS
	.align		4
.L_869:
        /*00b4*/ 	.byte	0x04, 0x05
        /*00b6*/ 	.short	(.L_871 - .L_870)
.L_870:
        /*00b8*/ 	.word	0x00000200
        /*00bc*/ 	.word	0x00000001
        /*00c0*/ 	.word	0x00000001


	//----- nvinfo : EIATTR_CRS_STACK_SIZE
	.align		4
.L_871:
        /*00c4*/ 	.byte	0x04, 0x1e
        /*00c6*/ 	.short	(.L_873 - .L_872)
.L_872:
        /*00c8*/ 	.word	0x00000000


	//----- nvinfo : EIATTR_CBANK_PARAM_SIZE
	.align		4
.L_873:
        /*00cc*/ 	.byte	0x03, 0x19
        /*00ce*/ 	.short	0x00b8


	//----- nvinfo : EIATTR_PARAM_CBANK
	.align		4
        /*00d0*/ 	.byte	0x04, 0x0a
        /*00d2*/ 	.short	(.L_875 - .L_874)
	.align		4
.L_874:
        /*00d4*/ 	.word	index@(.nv.constant0._Z35group_norm_nhwc_bwd_one_pass_kernelI11Fp16IOBf16WLi256ELi128ELi512EEv26Group_norm_nhwc_bwd_params)
        /*00d8*/ 	.short	0x0380
        /*00da*/ 	.short	0x00b8


	//----- nvinfo : EIATTR_SW_WAR
	.align		4
.L_875:
        /*00dc*/ 	.byte	0x04, 0x36
        /*00de*/ 	.short	(.L_877 - .L_876)
.L_876:
        /*00e0*/ 	.word	0x00000008
.L_877:


//--------------------- .nv.info._Z35group_norm_nhwc_bwd_one_pass_kernelI11Fp16IOBf16WLi512ELi128ELi512EEv26Group_norm_nhwc_bwd_params --------------------------
	.section	.nv.info._Z35group_norm_nhwc_bwd_one_pass_kernelI11Fp16IOBf16WLi512ELi128ELi512EEv26Group_norm_nhwc_bwd_params,"",@"SHT_CUDA_INFO"
	.sectionflags	@""
	.align	4


	//----- nvinfo : EIATTR_CUDA_API_VERSION
	.align		4
        /*0000*/ 	.byte	0x04, 0x37
        /*0002*/ 	.short	(.L_879 - .L_878)
.L_878:
        /*0004*/ 	.word	0x00000082


	//----- nvinfo : EIATTR_KPARAM_INFO
	.align		4
.L_879:
        /*0008*/ 	.byte	0x04, 0x17
        /*000a*/ 	.short	(.L_881 - .L_880)
.L_880:
        /*000c*/ 	.word	0x00000000
        /*0010*/ 	.short	0x0000
        /*0012*/ 	.short	0x0000
        /*0014*/ 	.byte	0x00, 0xf0, 0xe1, 0x02


	//----- nvinfo : EIATTR_SPARSE_MMA_MASK
	.align		4
.L_881:
        /*0018*/ 	.byte	0x03, 0x50
        /*001a*/ 	.short	0x0000


	//----- nvinfo : EIATTR_MAXREG_COUNT
	.align		4
        /*001c*/ 	.byte	0x03, 0x1b
        /*001e*/ 	.short	0x0080


	//----- nvinfo : EIATTR_NUM_BARRIERS
	.align		4
        /*0020*/ 	.byte	0x02, 0x4c
        /*0022*/ 	.byte	0x01
	.zero		1


	//----- nvinfo : EIATTR_ANNOTATIONS
	.align		4
        /*0024*/ 	.byte	0x04, 0x55
        /*0026*/ 	.short	(.L_883 - .L_882)


	//   ....[0]....
.L_882:
        /* <DEDUP_REMOVED lines=431> */


	//----- nvinfo : EIATTR_MERCURY_ISA_VERSION
	.align		4
.L_883:
        /*1b08*/ 	.byte	0x03, 0x5f
        /*1b0a*/ 	.short	0x0101


	//----- nvinfo : EIATTR_INT_WARP_WIDE_INSTR_OFFSETS
	.align		4
        /*1b0c*/ 	.byte	0x04, 0x31
        /*1b0e*/ 	.short	(.L_885 - .L_884)


	//   ....[0]....
.L_884:
        /*1b10*/ 	.word	0x0001aad0


	//   ....[1]....
        /*1b14*/ 	.word	0x0001bc10


	//   ....[2]....
        /*1b18*/ 	.word	0x0001bc30


	//   ....[3]....
        /*1b1c*/ 	.word	0x0001bc40


	//   ....[4]....
        /*1b20*/ 	.word	0x0001bc70


	//   ....[5]....
        /*1b24*/ 	.word	0x0001be90


	//----- nvinfo : EIATTR_COOP_GROUP_MASK_REGIDS
	.align		4
.L_885:
        /*1b28*/ 	.byte	0x04, 0x29
        /*1b2a*/ 	.short	(.L_887 - .L_886)


	//   ....[0]....
.L_886:
        /*1b2c*/ 	.word	0xffffffff


	//   ....[1]....
        /*1b30*/ 	.word	0xffffffff


	//   ....[2]....
        /*1b34*/ 	.word	0xffffffff


	//   ....[3]....
        /*1b38*/ 	.word	0xffffffff


	//   ....[4]....
        /*1b3c*/ 	.word	0xffffffff


	//   ....[5]....
        /*1b40*/ 	.word	0xffffffff


	//   ....[6]....
        /*1b44*/ 	.word	0xffffffff


	//   ....[7]....
        /*1b48*/ 	.word	0xffffffff


	//   ....[8]....
        /*1b4c*/ 	.word	0xffffffff


	//   ....[9]....
        /*1b50*/ 	.word	0xffffffff


	//----- nvinfo : EIATTR_COOP_GROUP_INSTR_OFFSETS
	.align		4
.L_887:
        /*1b54*/ 	.byte	0x04, 0x28
        /*1b56*/ 	.short	(.L_889 - .L_888)


	//   ....[0]....
.L_888:
        /*1b58*/ 	.word	0x0001a860


	//   ....[1]....
        /*1b5c*/ 	.word	0x0001a890


	//   ....[2]....
        /*1b60*/ 	.word	0x0001a920


	//   ....[3]....
        /*1b64*/ 	.word	0x0001a930


	//   ....[4]....
        /*1b68*/ 	.word	0x0001a980


	//   ....[5]....
        /*1b6c*/ 	.word	0x0001a990


	//   ....[6]....
        /*1b70*/ 	.word	0x0001a9c0


	//   ....[7]....
        /*1b74*/ 	.word	0x0001a9f0


	//   ....[8]....
        /*1b78*/ 	.word	0x0001aa60


	//   ....[9]....
        /*1b7c*/ 	.word	0x0001aa80


	//----- nvinfo : EIATTR_VRC_CTA_INIT_COUNT
	.align		4
.L_889:
        /*1b80*/ 	.byte	0x02, 0x4a
	.zero		1
	.zero		1


	//----- nvinfo : EIATTR_EXIT_INSTR_OFFSETS
	.align		4
        /*1b84*/ 	.byte	0x04, 0x1c
        /*1b86*/ 	.short	(.L_891 - .L_890)


	//   ....[0]....
.L_890:
        /*1b88*/ 	.word	0x0001ca30


	//   ....[1]....
        /*1b8c*/ 	.word	0x0001cb60


	//   ....[2]....
        /*1b90*/ 	.word	0x0001d0a0


	//   ....[3]....
        /*1b94*/ 	.word	0x0001d6a0


	//----- nvinfo : EIATTR_MAX_THREADS
	.align		4
.L_891:
        /*1b98*/ 	.byte	0x04, 0x05
        /*1b9a*/ 	.short	(.L_893 - .L_892)
.L_892:
        /*1b9c*/ 	.word	0x00000200
        /*1ba0*/ 	.word	0x00000001
        /*1ba4*/ 	.word	0x00000001


	//----- nvinfo : EIATTR_CRS_STACK_SIZE
	.align		4
.L_893:
        /*1ba8*/ 	.byte	0x04, 0x1e
        /*1baa*/ 	.short	(.L_895 - .L_894)
.L_894:
        /*1bac*/ 	.word	0x00000000


	//----- nvinfo : EIATTR_CBANK_PARAM_SIZE
	.align		4
.L_895:
        /*1bb0*/ 	.byte	0x03, 0x19
        /*1bb2*/ 	.short	0x00b8


	//----- nvinfo : EIATTR_PARAM_CBANK
	.align		4
        /*1bb4*/ 	.byte	0x04, 0x0a
        /*1bb6*/ 	.short	(.L_897 - .L_896)
	.align		4
.L_896:
        /*1bb8*/ 	.word	index@(.nv.constant0._Z35group_norm_nhwc_bwd_one_pass_kernelI11Fp16IOBf16WLi512ELi128ELi512EEv26Group_norm_nhwc_bwd_params)
        /*1bbc*/ 	.short	0x0380
        /*1bbe*/ 	.short	0x00b8


	//----- nvinfo : EIATTR_SW_WAR
	.align		4
.L_897:
        /*1bc0*/ 	.byte	0x04, 0x36
        /*1bc2*/ 	.short	(.L_899 - .L_898)
.L_898:
        /*1bc4*/ 	.word	0x00000008
.L_899:


//--------------------- .nv.info._Z35group_norm_nhwc_bwd_one_pass_kernelI11Fp16IOFp16WLi64ELi128ELi512EEv26Group_norm_nhwc_bwd_params --------------------------
	.section	.nv.info._Z35group_norm_nhwc_bwd_one_pass_kernelI11Fp16IOFp16WLi64ELi128ELi512EEv26Group_norm_nhwc_bwd_params,"",@"SHT_CUDA_INFO"
	.sectionflags	@""
	.align	4


	//----- nvinfo : EIATTR_CUDA_API_VERSION
	.align		4
        /*0000*/ 	.byte	0x04, 0x37
        /*0002*/ 	.short	(.L_901 - .L_900)
.L_900:
        /*0004*/ 	.word	0x00000082


	//----- nvinfo : EIATTR_KPARAM_INFO
	.align		4
.L_901:
        /*0008*/ 	.byte	0x04, 0x17
        /*000a*/ 	.short	(.L_903 - .L_902)
.L_902:
        /*000c*/ 	.word	0x00000000
        /*0010*/ 	.short	0x0000
        /*0012*/ 	.short	0x0000
        /*0014*/ 	.byte	0x00, 0xf0, 0xe1, 0x02


	//----- nvinfo : EIATTR_SPARSE_MMA_MASK
	.align		4
.L_903:
        /*0018*/ 	.byte	0x03, 0x50
        /*001a*/ 	.short	0x0000


	//----- nvinfo : EIATTR_MAXREG_COUNT
	.align		4
        /*001c*/ 	.byte	0x03, 0x1b
        /*001e*/ 	.short	0x0080


	//----- nvinfo : EIATTR_NUM_BARRIERS
	.align		4
        /*0020*/ 	.byte	0x02, 0x4c
        /*0022*/ 	.byte	0x01
	.zero		1


	//----- nvinfo : EIATTR_MERCURY_ISA_VERSION
	.align		4
        /*0024*/ 	.byte	0x03, 0x5f
        /*0026*/ 	.short	0x0101


	//----- nvinfo : EIATTR_INT_WARP_WIDE_INSTR_OFFSETS
	.align		4
        /*0028*/ 	.byte	0x04, 0x31
        /*002a*/ 	.short	(.L_905 - .L_904)


	//   ....[0]....
.L_904:
        /*002c*/ 	.word	0x00002e60


	//----- nvinfo : EIATTR_COOP_GROUP_MASK_REGIDS
	.align		4
.L_905:
        /*0030*/ 	.byte	0x04, 0x29
        /*0032*/ 	.short	(.L_907 - .L_906)


	//   ....[0]....
.L_906:
        /*0034*/ 	.word	0xffffffff


	//   ....[1]....
        /*0038*/ 	.word	0xffffffff


	//   ....[2]....
        /*003c*/ 	.word	0xffffffff


	//   ....[3]....
        /*0040*/ 	.word	0xffffffff


	//   ....[4]....
        /*0044*/ 	.word	0xffffffff


	//   ....[5]....
        /*0048*/ 	.word	0xffffffff


	//   ....[6]....
        /*004c*/ 	.word	0xffffffff


	//   ....[7]....
        /*0050*/ 	.word	0xffffffff


	//   ....[8]....
        /*0054*/ 	.word	0xffffffff


	//   ....[9]....
        /*0058*/ 	.word	0xffffffff


	//----- nvinfo : EIATTR_COOP_GROUP_INSTR_OFFSETS
	.align		4
.L_907:
        /*005c*/ 	.byte	0x04, 0x28
        /*005e*/ 	.short	(.L_909 - .L_908)


	//   ....[0]....
.L_908:
        /*0060*/ 	.word	0x00002bf0


	//   ....[1]....
        /*0064*/ 	.word	0x00002c30


	//   ....[2]....
        /*0068*/ 	.word	0x00002cd0


	//   ....[3]....
        /*006c*/ 	.word	0x00002d00


	//   ....[4]....
        /*0070*/ 	.word	0x00002d40


	//   ....[5]....
        /*0074*/ 	.word	0x00002d60


	//   ....[6]....
        /*0078*/ 	.word	0x00002d90


	//   ....[7]....
        /*007c*/ 	.word	0x00002db0


	//   ....[8]....
        /*0080*/ 	.word	0x00002e00


	//   ....[9]....
        /*0084*/ 	.word	0x00002e10


	//----- nvinfo : EIATTR_VRC_CTA_INIT_COUNT
	.align		4
.L_909:
        /*0088*/ 	.byte	0x02, 0x4a
	.zero		1
	.zero		1


	//----- nvinfo : EIATTR_EXIT_INSTR_OFFSETS
	.align		4
        /*008c*/ 	.byte	0x04, 0x1c
        /*008e*/ 	.short	(.L_911 - .L_910)


	//   ....[0]....
.L_910:
        /*0090*/ 	.word	0x00005bd0


	//   ....[1]....
        /*0094*/ 	.word	0x00005d00


	//   ....[2]....
        /*0098*/ 	.word	0x00006230


	//   ....[3]....
        /*009c*/ 	.word	0x00006830


	//----- nvinfo : EIATTR_MAX_THREADS
	.align		4
.L_911:
        /*00a0*/ 	.byte	0x04, 0x05
        /*00a2*/ 	.short	(.L_913 - .L_912)
.L_912:
        /*00a4*/ 	.word	0x00000200
        /*00a8*/ 	.word	0x00000001
        /*00ac*/ 	.word	0x00000001


	//----- nvinfo : EIATTR_CRS_STACK_SIZE
	.align		4
.L_913:
        /*00b0*/ 	.byte	0x04, 0x1e
        /*00b2*/ 	.short	(.L_915 - .L_914)
.L_914:
        /*00b4*/ 	.word	0x00000000


	//----- nvinfo : EIATTR_CBANK_PARAM_SIZE
	.align		4
.L_915:
        /*00b8*/ 	.byte	0x03, 0x19
        /*00ba*/ 	.short	0x00b8


	//----- nvinfo : EIATTR_PARAM_CBANK
	.align		4
        /*00bc*/ 	.byte	0x04, 0x0a
        /*00be*/ 	.short	(.L_917 - .L_916)
	.align		4
.L_916:
        /*00c0*/ 	.word	index@(.nv.constant0._Z35group_norm_nhwc_bwd_one_pass_kernelI11Fp16IOFp16WLi64ELi128ELi512EEv26Group_norm_nhwc_bwd_params)
        /*00c4*/ 	.short	0x0380
        /*00c6*/ 	.short	0x00b8


	//----- nvinfo : EIATTR_SW_WAR
	.align		4
.L_917:
        /*00c8*/ 	.byte	0x04, 0x36
        /*00ca*/ 	.short	(.L_919 - .L_918)
.L_918:
        /*00cc*/ 	.word	0x00000008
.L_919:


//--------------------- .nv.info._Z35group_norm_nhwc_bwd_one_pass_kernelI11Fp16IOFp16WLi128ELi128ELi512EEv26Group_norm_nhwc_bwd_params --------------------------
	.section	.nv.info._Z35group_norm_nhwc_bwd_one_pass_kernelI11Fp16IOFp16WLi128ELi128ELi512EEv26Group_norm_nhwc_bwd_params,"",@"SHT_CUDA_INFO"
	.sectionflags	@""
	.align	4


	//----- nvinfo : EIATTR_CUDA_API_VERSION
	.align		4
        /*0000*/ 	.byte	0x04, 0x37
        /*0002*/ 	.short	(.L_921 - .L_920)
.L_920:
        /*0004*/ 	.word	0x00000082


	//----- nvinfo : EIATTR_KPARAM_INFO
	.align		4
.L_921:
        /*0008*/ 	.byte	0x04, 0x17
        /*000a*/ 	.short	(.L_923 - .L_922)
.L_922:
        /*000c*/ 	.word	0x00000000
        /*0010*/ 	.short	0x0000
        /*0012*/ 	.short	0x0000
        /*0014*/ 	.byte	0x00, 0xf0, 0xe1, 0x02


	//----- nvinfo : EIATTR_SPARSE_MMA_MASK
	.align		4
.L_923:
        /*0018*/ 	.byte	0x03, 0x50
        /*001a*/ 	.short	0x0000


	//----- nvinfo : EIATTR_MAXREG_COUNT
	.align		4
        /*001c*/ 	.byte	0x03, 0x1b
        /*001e*/ 	.short	0x0080


	//----- nvinfo : EIATTR_NUM_BARRIERS
	.align		4
        /*0020*/ 	.byte	0x02, 0x4c
        /*0022*/ 	.byte	0x01
	.zero		1


	//----- nvinfo : EIATTR_MERCURY_ISA_VERSION
	.align		4
        /*0024*/ 	.byte	0x03, 0x5f
        /*0026*/ 	.short	0x0101


	//----- nvinfo : EIATTR_INT_WARP_WIDE_INSTR_OFFSETS
	.align		4
        /*0028*/ 	.byte	0x04, 0x31
        /*002a*/ 	.short	(.L_925 - .L_924)


	//   ....[0]....
.L_924:
        /*002c*/ 	.word	0x00005470


	//----- nvinfo : EIATTR_COOP_GROUP_MASK_REGIDS
	.align		4
.L_925:
        /*0030*/ 	.byte	0x04, 0x29
        /*0032*/ 	.short	(.L_927 - .L_926)


	//   ....[0]....
.L_926:
        /*0034*/ 	.word	0xffffffff


	//   ....[1]....
        /*0038*/ 	.word	0xffffffff


	//   ....[2]....
        /*003c*/ 	.word	0xffffffff


	//   ....[3]....
        /*0040*/ 	.word	0xffffffff


	//   ....[4]....
        /*0044*/ 	.word	0xffffffff


	//   ....[5]....
        /*0048*/ 	.word	0xffffffff


	//   ....[6]....
        /*004c*/ 	.word	0xffffffff


	//   ....[7]....
        /*0050*/ 	.word	0xffffffff


	//   ....[8]....
        /*0054*/ 	.word	0xffffffff


	//   ....[9]....
        /*0058*/ 	.word	0xffffffff


	//----- nvinfo : EIATTR_COOP_GROUP_INSTR_OFFSETS
	.align		4
.L_927:
        /*005c*/ 	.byte	0x04, 0x28
        /*005e*/ 	.short	(.L_929 - .L_928)


	//   ....[0]....
.L_928:
        /*0060*/ 	.word	0x00005220


	//   ....[1]....
        /*0064*/ 	.word	0x00005260


	//   ....[2]....
        /*0068*/ 	.word	0x00005310


	//   ....[3]....
        /*006c*/ 	.word	0x00005320


	//   ....[4]....
        /*0070*/ 	.word	0x00005350


	//   ....[5]....
        /*0074*/ 	.word	0x00005370


	//   ....[6]....
        /*0078*/ 	.word	0x000053a0


	//   ....[7]....
        /*007c*/ 	.word	0x000053c0


	//   ....[8]....
        /*0080*/ 	.word	0x00005410


	//   ....[9]....
        /*0084*/ 	.word	0x00005420


	//----- nvinfo : EIATTR_VRC_CTA_INIT_COUNT
	.align		4
.L_929:
        /*0088*/ 	.byte	0x02, 0x4a
	.zero		1
	.zero		1


	//----- nvinfo : EIATTR_EXIT_INSTR_OFFSETS
	.align		4
        /*008c*/ 	.byte	0x04, 0x1c
        /*008e*/ 	.short	(.L_931 - .L_930)


	//   ....[0]....
.L_930:
        /*0090*/ 	.word	0x00009e80


	//   ....[1]....
        /*0094*/ 	.word	0x00009fb0


	//   ....[2]....
        /*0098*/ 	.word	0x0000a4f0


	//   ....[3]....
        /*009c*/ 	.word	0x0000aaf0


	//----- nvinfo : EIATTR_MAX_THREADS
	.align		4
.L_931:
        /*00a0*/ 	.byte	0x04, 0x05
        /*00a2*/ 	.short	(.L_933 - .L_932)
.L_932:
        /*00a4*/ 	.word	0x00000200
        /*00a8*/ 	.word	0x00000001
        /*00ac*/ 	.word	0x00000001


	//----- nvinfo : EIATTR_CRS_STACK_SIZE
	.align		4
.L_933:
        /*00b0*/ 	.byte	0x04, 0x1e
        /*00b2*/ 	.short	(.L_935 - .L_934)
.L_934:
        /*00b4*/ 	.word	0x00000000


	//----- nvinfo : EIATTR_CBANK_PARAM_SIZE
	.align		4
.L_935:
        /*00b8*/ 	.byte	0x03, 0x19
        /*00ba*/ 	.short	0x00b8


	//----- nvinfo : EIATTR_PARAM_CBANK
	.align		4
        /*00bc*/ 	.byte	0x04, 0x0a
        /*00be*/ 	.short	(.L_937 - .L_936)
	.align		4
.L_936:
        /*00c0*/ 	.word	index@(.nv.constant0._Z35group_norm_nhwc_bwd_one_pass_kernelI11Fp16IOFp16WLi128ELi128ELi512EEv26Group_norm_nhwc_bwd_params)
        /*00c4*/ 	.short	0x0380
        /*00c6*/ 	.short	0x00b8


	//----- nvinfo : EIATTR_SW_WAR
	.align		4
.L_937:
        /*00c8*/ 	.byte	0x04, 0x36
        /*00ca*/ 	.short	(.L_939 - .L_938)
.L_938:
        /*00cc*/ 	.word	0x00000008
.L_939:


//--------------------- .nv.info._Z35group_norm_nhwc_bwd_one_pass_kernelI11Fp16IOFp16WLi256ELi128ELi512EEv26Group_norm_nhwc_bwd_params --------------------------
	.section	.nv.info._Z35group_norm_nhwc_bwd_one_pass_kernelI11Fp16IOFp16WLi256ELi128ELi512EEv26Group_norm_nhwc_bwd_params,"",@"SHT_CUDA_INFO"
	.sectionflags	@""
	.align	4


	//----- nvinfo : EIATTR_CUDA_API_VERSION
	.align		4
        /*0000*/ 	.byte	0x04, 0x37
        /*0002*/ 	.short	(.L_941 - .L_940)
.L_940:
        /*0004*/ 	.word	0x00000082


	//----- nvinfo : EIATTR_KPARAM_INFO
	.align		4
.L_941:
        /*0008*/ 	.byte	0x04, 0x17
        /*000a*/ 	.short	(.L_943 - .L_942)
.L_942:
        /*000c*/ 	.word	0x00000000
        /*0010*/ 	.short	0x0000
        /*0012*/ 	.short	0x0000
        /*0014*/ 	.byte	0x00, 0xf0, 0xe1, 0x02


	//----- nvinfo : EIATTR_SPARSE_MMA_MASK
	.align		4
.L_943:
        /*0018*/ 	.byte	0x03, 0x50
        /*001a*/ 	.short	0x0000


	//----- nvinfo : EIATTR_MAXREG_COUNT
	.align		4
        /*001c*/ 	.byte	0x03, 0x1b
        /*001e*/ 	.short	0x0080


	//----- nvinfo : EIATTR_NUM_BARRIERS
	.align		4
        /*0020*/ 	.byte	0x02, 0x4c
        /*0022*/ 	.byte	0x01
	.zero		1


	//----- nvinfo : EIATTR_MERCURY_ISA_VERSION
	.align		4
        /*0024*/ 	.byte	0x03, 0x5f
        /*0026*/ 	.short	0x0101


	//----- nvinfo : EIATTR_INT_WARP_WIDE_INSTR_OFFSETS
	.align		4
        /*0028*/ 	.byte	0x04, 0x31
        /*002a*/ 	.short	(.L_945 - .L_944)


	//   ....[0]....
.L_944:
        /*002c*/ 	.word	0x0000bb80


	//   ....[1]....
        /*0030*/ 	.word	0x0000ccc0


	//   ....[2]....
        /*0034*/ 	.word	0x0000cce0


	//   ....[3]....
        /*0038*/ 	.word	0x0000ccf0


	//   ....[4]....
        /*003c*/ 	.word	0x0000cd20


	//   ....[5]....
        /*0040*/ 	.word	0x0000cf40


	//----- nvinfo : EIATTR_COOP_GROUP_MASK_REGIDS
	.align		4
.L_945:
        /*0044*/ 	.byte	0x04, 0x29
        /*0046*/ 	.short	(.L_947 - .L_946)


	//   ....[0]....
.L_946:
        /*0048*/ 	.word	0xffffffff


	//   ....[1]....
        /*004c*/ 	.word	0xffffffff


	//   ....[2]....
        /*0050*/ 	.word	0xffffffff


	//   ....[3]....
        /*0054*/ 	.word	0xffffffff


	//   ....[4]....
        /*0058*/ 	.word	0xffffffff


	//   ....[5]....
        /*005c*/ 	.word	0xffffffff


	//   ....[6]....
        /*0060*/ 	.word	0xffffffff


	//   ....[7]....
        /*0064*/ 	.word	0xffffffff


	//   ....[8]....
        /*0068*/ 	.word	0xffffffff


	//   ....[9]....
        /*006c*/ 	.word	0xffffffff


	//----- nvinfo : EIATTR_COOP_GROUP_INSTR_OFFSETS
	.align		4
.L_947:
        /*0070*/ 	.byte	0x04, 0x28
        /*0072*/ 	.short	(.L_949 - .L_948)


	//   ....[0]....
.L_948:
        /*0074*/ 	.word	0x0000b910


	//   ....[1]....
        /*0078*/ 	.word	0x0000b950


	//   ....[2]....
        /*007c*/ 	.word	0x0000b9e0


	//   ....[3]....
        /*0080*/ 	.word	0x0000b9f0


	//   ....[4]....
        /*0084*/ 	.word	0x0000ba40


	//   ....[5]....
        /*0088*/ 	.word	0x0000ba50


	//   ....[6]....
        /*008c*/ 	.word	0x0000ba80


	//   ....[7]....
        /*0090*/ 	.word	0x0000bab0


	//   ....[8]....
        /*0094*/ 	.word	0x0000bb20


	//   ....[9]....
        /*0098*/ 	.word	0x0000bb30


	//----- nvinfo : EIATTR_VRC_CTA_INIT_COUNT
	.align		4
.L_949:
        /*009c*/ 	.byte	0x02, 0x4a
	.zero		1
	.zero		1


	//----- nvinfo : EIATTR_EXIT_INSTR_OFFSETS
	.align		4
        /*00a0*/ 	.byte	0x04, 0x1c
        /*00a2*/ 	.short	(.L_951 - .L_950)


	//   ....[0]....
.L_950:
        /*00a4*/ 	.word	0x0000dae0


	//   ....[1]....
        /*00a8*/ 	.word	0x0000dc10


	//   ....[2]....
        /*00ac*/ 	.word	0x0000e150


	//   ....[3]....
        /*00b0*/ 	.word	0x0000e750


	//----- nvinfo : EIATTR_MAX_THREADS
	.align		4
.L_951:
        /*00b4*/ 	.byte	0x04, 0x05
        /*00b6*/ 	.short	(.L_953 - .L_952)
.L_952:
        /*00b8*/ 	.word	0x00000200
        /*00bc*/ 	.word	0x00000001
        /*00c0*/ 	.word	0x00000001


	//----- nvinfo : EIATTR_CRS_STACK_SIZE
	.align		4
.L_953:
        /*00c4*/ 	.byte	0x04, 0x1e
        /*00c6*/ 	.short	(.L_955 - .L_954)
.L_954:
        /*00c8*/ 	.word	0x00000000


	//----- nvinfo : EIATTR_CBANK_PARAM_SIZE
	.align		4
.L_955:
        /*00cc*/ 	.byte	0x03, 0x19
        /*00ce*/ 	.short	0x00b8


	//----- nvinfo : EIATTR_PARAM_CBANK
	.align		4
        /*00d0*/ 	.byte	0x04, 0x0a
        /*00d2*/ 	.short	(.L_957 - .L_956)
	.align		4
.L_956:
        /*00d4*/ 	.word	index@(.nv.constant0._Z35group_norm_nhwc_bwd_one_pass_kernelI11Fp16IOFp16WLi256ELi128ELi512EEv26Group_norm_nhwc_bwd_params)
        /*00d8*/ 	.short	0x0380
        /*00da*/ 	.short	0x00b8


	//----- nvinfo : EIATTR_SW_WAR
	.align		4
.L_957:
        /*00dc*/ 	.byte	0x04, 0x36
        /*00de*/ 	.short	(.L_959 - .L_958)
.L_958:
        /*00e0*/ 	.word	0x00000008
.L_959:


//--------------------- .nv.info._Z35group_norm_nhwc_bwd_one_pass_kernelI11Fp16IOFp16WLi512ELi128ELi512EEv26Group_norm_nhwc_bwd_params --------------------------
	.section	.nv.info._Z35group_norm_nhwc_bwd_one_pass_kernelI11Fp16IOFp16WLi512ELi128ELi512EEv26Group_norm_nhwc_bwd_params,"",@"SHT_CUDA_INFO"
	.sectionflags	@""
	.align	4


	//----- nvinfo : EIATTR_CUDA_API_VERSION
	.align		4
        /*0000*/ 	.byte	0x04, 0x37
        /*0002*/ 	.short	(.L_961 - .L_960)
.L_960:
        /*0004*/ 	.word	0x00000082


	//----- nvinfo : EIATTR_KPARAM_INFO
	.align		4
.L_961:
        /*0008*/ 	.byte	0x04, 0x17
        /*000a*/ 	.short	(.L_963 - .L_962)
.L_962:
        /*000c*/ 	.word	0x00000000
        /*0010*/ 	.short	0x0000
        /*0012*/ 	.short	0x0000
        /*0014*/ 	.byte	0x00, 0xf0, 0xe1, 0x02


	//----- nvinfo : EIATTR_SPARSE_MMA_MASK
	.align		4
.L_963:
        /*0018*/ 	.byte	0x03, 0x50
        /*001a*/ 	.short	0x0000


	//----- nvinfo : EIATTR_MAXREG_COUNT
	.align		4
        /*001c*/ 	.byte	0x03, 0x1b
        /*001e*/ 	.short	0x0080


	//----- nvinfo : EIATTR_NUM_BARRIERS
	.align		4
        /*0020*/ 	.byte	0x02, 0x4c
        /*0022*/ 	.byte	0x01
	.zero		1


	//----- nvinfo : EIATTR_ANNOTATIONS
	.align		4
        /*0024*/ 	.byte	0x04, 0x55
        /*0026*/ 	.short	(.L_965 - .L_964)


	//   ....[0]....
.L_964:
        /* <DEDUP_REMOVED lines=431> */


	//----- nvinfo : EIATTR_MERCURY_ISA_VERSION
	.align		4
.L_965:
        /*1b08*/ 	.byte	0x03, 0x5f
        /*1b0a*/ 	.short	0x0101


	//----- nvinfo : EIATTR_INT_WARP_WIDE_INSTR_OFFSETS
	.align		4
        /*1b0c*/ 	.byte	0x04, 0x31
        /*1b0e*/ 	.short	(.L_967 - .L_966)


	//   ....[0]....
.L_966:
        /*1b10*/ 	.word	0x0001aad0


	//   ....[1]....
        /*1b14*/ 	.word	0x0001bc10


	//   ....[2]....
        /*1b18*/ 	.word	0x0001bc30


	//   ....[3]....
        /*1b1c*/ 	.word	0x0001bc40


	//   ....[4]....
        /*1b20*/ 	.word	0x0001bc70


	//   ....[5]....
        /*1b24*/ 	.word	0x0001be90


	//----- nvinfo : EIATTR_COOP_GROUP_MASK_REGIDS
	.align		4
.L_967:
        /*1b28*/ 	.byte	0x04, 0x29
        /*1b2a*/ 	.short	(.L_969 - .L_968)


	//   ....[0]....
.L_968:
        /*1b2c*/ 	.word	0xffffffff


	//   ....[1]....
        /*1b30*/ 	.word	0xffffffff


	//   ....[2]....
        /*1b34*/ 	.word	0xffffffff


	//   ....[3]....
        /*1b38*/ 	.word	0xffffffff


	//   ....[4]....
        /*1b3c*/ 	.word	0xffffffff


	//   ....[5]....
        /*1b40*/ 	.word	0xffffffff


	//   ....[6]....
        /*1b44*/ 	.word	0xffffffff


	//   ....[7]....
        /*1b48*/ 	.word	0xffffffff


	//   ....[8]....
        /*1b4c*/ 	.word	0xffffffff


	//   ....[9]....
        /*1b50*/ 	.word	0xffffffff


	//----- nvinfo : EIATTR_COOP_GROUP_INSTR_OFFSETS
	.align		4
.L_969:
        /*1b54*/ 	.byte	0x04, 0x28
        /*1b56*/ 	.short	(.L_971 - .L_970)


	//   ....[0]....
.L_970:
        /*1b58*/ 	.word	0x0001a860


	//   ....[1]....
        /*1b5c*/ 	.word	0x0001a890


	//   ....[2]....
        /*1b60*/ 	.word	0x0001a920


	//   ....[3]....
        /*1b64*/ 	.word	0x0001a930


	//   ....[4]....
        /*1b68*/ 	.word	0x0001a980


	//   ....[5]....
        /*1b6c*/ 	.word	0x0001a990


	//   ....[6]....
        /*1b70*/ 	.word	0x0001a9c0


	//   ....[7]....
        /*1b74*/ 	.word	0x0001a9f0


	//   ....[8]....
        /*1b78*/ 	.word	0x0001aa60


	//   ....[9]....
        /*1b7c*/ 	.word	0x0001aa80


	//----- nvinfo : EIATTR_VRC_CTA_INIT_COUNT
	.align		4
.L_971:
        /*1b80*/ 	.byte	0x02, 0x4a
	.zero		1
	.zero		1


	//----- nvinfo : EIATTR_EXIT_INSTR_OFFSETS
	.align		4
        /*1b84*/ 	.byte	0x04, 0x1c
        /*1b86*/ 	.short	(.L_973 - .L_972)


	//   ....[0]....
.L_972:
        /*1b88*/ 	.word	0x0001ca30


	//   ....[1]....
        /*1b8c*/ 	.word	0x0001cb60


	//   ....[2]....
        /*1b90*/ 	.word	0x0001d0a0


	//   ....[3]....
        /*1b94*/ 	.word	0x0001d6a0


	//----- nvinfo : EIATTR_MAX_THREADS
	.align		4
.L_973:
        /*1b98*/ 	.byte	0x04, 0x05
        /*1b9a*/ 	.short	(.L_975 - .L_974)
.L_974:
        /*1b9c*/ 	.word	0x00000200
        /*1ba0*/ 	.word	0x00000001
        /*1ba4*/ 	.word	0x00000001


	//----- nvinfo : EIATTR_CRS_STACK_SIZE
	.align		4
.L_975:
        /*1ba8*/ 	.byte	0x04, 0x1e
        /*1baa*/ 	.short	(.L_977 - .L_976)
.L_976:
        /*1bac*/ 	.word	0x00000000


	//----- nvinfo : EIATTR_CBANK_PARAM_SIZE
	.align		4
.L_977:
        /*1bb0*/ 	.byte	0x03, 0x19
        /*1bb2*/ 	.short	0x00b8


	//----- nvinfo : EIATTR_PARAM_CBANK
	.align		4
        /*1bb4*/ 	.byte	0x04, 0x0a
        /*1bb6*/ 	.short	(.L_979 - .L_978)
	.align		4
.L_978:
        /*1bb8*/ 	.word	index@(.nv.constant0._Z35group_norm_nhwc_bwd_one_pass_kernelI11Fp16IOFp16WLi512ELi128ELi512EEv26Group_norm_nhwc_bwd_params)
        /*1bbc*/ 	.short	0x0380
        /*1bbe*/ 	.short	0x00b8


	//----- nvinfo : EIATTR_SW_WAR
	.align		4
.L_979:
        /*1bc0*/ 	.byte	0x04, 0x36
        /*1bc2*/ 	.short	(.L_981 - .L_980)
.L_980:
        /*1bc4*/ 	.word	0x00000008
.L_981:


//--------------------- .nv.info._Z35group_norm_nhwc_bwd_one_pass_kernelI11Fp32IOFp32WLi64ELi128ELi512EEv26Group_norm_nhwc_bwd_params --------------------------
	.section	.nv.info._Z35group_norm_nhwc_bwd_one_pass_kernelI11Fp32IOFp32WLi64ELi128ELi512EEv26Group_norm_nhwc_bwd_params,"",@"SHT_CUDA_INFO"
	.sectionflags	@""
	.align	4


	//----- nvinfo : EIATTR_CUDA_API_VERSION
	.align		4
        /*0000*/ 	.byte	0x04, 0x37
        /*0002*/ 	.short	(.L_983 - .L_982)
.L_982:
        /*0004*/ 	.word	0x00000082


	//----- nvinfo : EIATTR_KPARAM_INFO
	.align		4
.L_983:
        /*0008*/ 	.byte	0x04, 0x17
        /*000a*/ 	.short	(.L_985 - .L_984)
.L_984:
        /*000c*/ 	.word	0x00000000
        /*0010*/ 	.short	0x0000
        /*0012*/ 	.short	0x0000
        /*0014*/ 	.byte	0x00, 0xf0, 0xe1, 0x02


	//----- nvinfo : EIATTR_SPARSE_MMA_MASK
	.align		4
.L_985:
        /*0018*/ 	.byte	0x03, 0x50
        /*001a*/ 	.short	0x0000


	//----- nvinfo : EIATTR_MAXREG_COUNT
	.align		4
        /*001c*/ 	.byte	0x03, 0x1b
        /*001e*/ 	.short	0x0080


	//----- nvinfo : EIATTR_NUM_BARRIERS
	.align		4
        /*0020*/ 	.byte	0x02, 0x4c
        /*0022*/ 	.byte	0x01
	.zero		1


	//----- nvinfo : EIATTR_MERCURY_ISA_VERSION
	.align		4
        /*0024*/ 	.byte	0x03, 0x5f
        /*0026*/ 	.short	0x0101


	//----- nvinfo : EIATTR_INT_WARP_WIDE_INSTR_OFFSETS
	.align		4
        /*0028*/ 	.byte	0x04, 0x31
        /*002a*/ 	.short	(.L_987 - .L_986)


	//   ....[0]....
.L_986:
        /*002c*/ 	.word	0x00002a60


	//----- nvinfo : EIATTR_COOP_GROUP_MASK_REGIDS
	.align		4
.L_987:
        /*0030*/ 	.byte	0x04, 0x29
        /*0032*/ 	.short	(.L_989 - .L_988)


	//   ....[0]....
.L_988:
        /*0034*/ 	.word	0xffffffff


	//   ....[1]....
        /*0038*/ 	.word	0xffffffff


	//   ....[2]....
        /*003c*/ 	.word	0xffffffff


	//   ....[3]....
        /*0040*/ 	.word	0xffffffff


	//   ....[4]....
        /*0044*/ 	.word	0xffffffff


	//   ....[5]....
        /*0048*/ 	.word	0xffffffff


	//   ....[6]....
        /*004c*/ 	.word	0xffffffff


	//   ....[7]....
        /*0050*/ 	.word	0xffffffff


	//   ....[8]....
        /*0054*/ 	.word	0xffffffff


	//   ....[9]....
        /*0058*/ 	.word	0xffffffff


	//----- nvinfo : EIATTR_COOP_GROUP_INSTR_OFFSETS
	.align		4
.L_989:
        /*005c*/ 	.byte	0x04, 0x28
        /*005e*/ 	.short	(.L_991 - .L_990)


	//   ....[0]....
.L_990:
        /*0060*/ 	.word	0x00002810


	//   ....[1]....
        /*0064*/ 	.word	0x00002850


	//   ....[2]....
        /*0068*/ 	.word	0x000028f0


	//   ....[3]....
        /*006c*/ 	.word	0x00002900


	//   ....[4]....
        /*0070*/ 	.word	0x00002930


	//   ....[5]....
        /*0074*/ 	.word	0x00002950


	//   ....[6]....
        /*0078*/ 	.word	0x00002980


	//   ....[7]....
        /*007c*/ 	.word	0x000029a0


	//   ....[8]....
        /*0080*/ 	.word	0x00002a00


	//   ....[9]....
        /*0084*/ 	.word	0x00002a10


	//----- nvinfo : EIATTR_VRC_CTA_INIT_COUNT
	.align		4
.L_991:
        /*0088*/ 	.byte	0x02, 0x4a
	.zero		1
	.zero		1


	//----- nvinfo : EIATTR_EXIT_INSTR_OFFSETS
	.align		4
        /*008c*/ 	.byte	0x04, 0x1c
        /*008e*/ 	.short	(.L_993 - .L_992)


	//   ....[0]....
.L_992:
        /*0090*/ 	.word	0x000057c0


	//   ....[1]....
        /*0094*/ 	.word	0x000058f0


	//   ....[2]....
        /*0098*/ 	.word	0x00005e10


	//   ....[3]....
        /*009c*/ 	.word	0x000063c0


	//----- nvinfo : EIATTR_MAX_THREADS
	.align		4
.L_993:
        /*00a0*/ 	.byte	0x04, 0x05
        /*00a2*/ 	.short	(.L_995 - .L_994)
.L_994:
        /*00a4*/ 	.word	0x00000200
        /*00a8*/ 	.word	0x00000001
        /*00ac*/ 	.word	0x00000001


	//----- nvinfo : EIATTR_CRS_STACK_SIZE
	.align		4
.L_995:
        /*00b0*/ 	.byte	0x04, 0x1e
        /*00b2*/ 	.short	(.L_997 - .L_996)
.L_996:
        /*00b4*/ 	.word	0x00000000


	//----- nvinfo : EIATTR_CBANK_PARAM_SIZE
	.align		4
.L_997:
        /*00b8*/ 	.byte	0x03, 0x19
        /*00ba*/ 	.short	0x00b8


	//----- nvinfo : EIATTR_PARAM_CBANK
	.align		4
        /*00bc*/ 	.byte	0x04, 0x0a
        /*00be*/ 	.short	(.L_999 - .L_998)
	.align		4
.L_998:
        /*00c0*/ 	.word	index@(.nv.constant0._Z35group_norm_nhwc_bwd_one_pass_kernelI11Fp32IOFp32WLi64ELi128ELi512EEv26Group_norm_nhwc_bwd_params)
        /*00c4*/ 	.short	0x0380
        /*00c6*/ 	.short	0x00b8


	//----- nvinfo : EIATTR_SW_WAR
	.align		4
.L_999:
        /*00c8*/ 	.byte	0x04, 0x36
        /*00ca*/ 	.short	(.L_1001 - .L_1000)
.L_1000:
        /*00cc*/ 	.word	0x00000008
.L_1001:


//--------------------- .nv.info._Z35group_norm_nhwc_bwd_one_pass_kernelI11Fp32IOFp32WLi128ELi128ELi512EEv26Group_norm_nhwc_bwd_params --------------------------
	.section	.nv.info._Z35group_norm_nhwc_bwd_one_pass_kernelI11Fp32IOFp32WLi128ELi128ELi512EEv26Group_norm_nhwc_bwd_params,"",@"SHT_CUDA_INFO"
	.sectionflags	@""
	.align	4


	//----- nvinfo : EIATTR_CUDA_API_VERSION
	.align		4
        /*0000*/ 	.byte	0x04, 0x37
        /*0002*/ 	.short	(.L_1003 - .L_1002)
.L_1002:
        /*0004*/ 	.word	0x00000082


	//----- nvinfo : EIATTR_KPARAM_INFO
	.align		4
.L_1003:
        /*0008*/ 	.byte	0x04, 0x17
        /*000a*/ 	.short	(.L_1005 - .L_1004)
.L_1004:
        /*000c*/ 	.word	0x00000000
        /*0010*/ 	.short	0x0000
        /*0012*/ 	.short	0x0000
        /*0014*/ 	.byte	0x00, 0xf0, 0xe1, 0x02


	//----- nvinfo : EIATTR_SPARSE_MMA_MASK
	.align		4
.L_1005:
        /*0018*/ 	.byte	0x03, 0x50
        /*001a*/ 	.short	0x0000


	//----- nvinfo : EIATTR_MAXREG_COUNT
	.align		4
        /*001c*/ 	.byte	0x03, 0x1b
        /*001e*/ 	.short	0x0080


	//----- nvinfo : EIATTR_NUM_BARRIERS
	.align		4
        /*0020*/ 	.byte	0x02, 0x4c
        /*0022*/ 	.byte	0x01
	.zero		1


	//----- nvinfo : EIATTR_MERCURY_ISA_VERSION
	.align		4
        /*0024*/ 	.byte	0x03, 0x5f
        /*0026*/ 	.short	0x0101


	//----- nvinfo : EIATTR_INT_WARP_WIDE_INSTR_OFFSETS
	.align		4
        /*0028*/ 	.byte	0x04, 0x31
        /*002a*/ 	.short	(.L_1007 - .L_1006)


	//   ....[0]....
.L_1006:
        /*002c*/ 	.word	0x00004d00


	//----- nvinfo : EIATTR_COOP_GROUP_MASK_REGIDS
	.align		4
.L_1007:
        /*0030*/ 	.byte	0x04, 0x29
        /*0032*/ 	.short	(.L_1009 - .L_1008)


	//   ....[0]....
.L_1008:
        /*0034*/ 	.word	0xffffffff


	//   ....[1]....
        /*0038*/ 	.word	0xffffffff


	//   ....[2]....
        /*003c*/ 	.word	0xffffffff


	//   ....[3]....
        /*0040*/ 	.word	0xffffffff


	//   ....[4]....
        /*0044*/ 	.word	0xffffffff


	//   ....[5]....
        /*0048*/ 	.word	0xffffffff


	//   ....[6]....
        /*004c*/ 	.word	0xffffffff


	//   ....[7]....
        /*0050*/ 	.word	0xffffffff


	//   ....[8]....
        /*0054*/ 	.word	0xffffffff


	//   ....[9]....
        /*0058*/ 	.word	0xffffffff


	//----- nvinfo : EIATTR_COOP_GROUP_INSTR_OFFSETS
	.align		4
.L_1009:
        /*005c*/ 	.byte	0x04, 0x28
        /*005e*/ 	.short	(.L_1011 - .L_1010)


	//   ....[0]....
.L_1010:
        /*0060*/ 	.word	0x00004ab0


	//   ....[1]....
        /*0064*/ 	.word	0x00004af0


	//   ....[2]....
        /*0068*/ 	.word	0x00004b70


	//   ....[3]....
        /*006c*/ 	.word	0x00004ba0


	//   ....[4]....
        /*0070*/ 	.word	0x00004be0


	//   ....[5]....
        /*0074*/ 	.word	0x00004c00


	//   ....[6]....
        /*0078*/ 	.word	0x00004c30


	//   ....[7]....
        /*007c*/ 	.word	0x00004c50


	//   ....[8]....
        /*0080*/ 	.word	0x00004ca0


	//   ....[9]....
        /*0084*/ 	.word	0x00004cb0


	//----- nvinfo : EIATTR_VRC_CTA_INIT_COUNT
	.align		4
.L_1011:
        /*0088*/ 	.byte	0x02, 0x4a
	.zero		1
	.zero		1


	//----- nvinfo : EIATTR_EXIT_INSTR_OFFSETS
	.align		4
        /*008c*/ 	.byte	0x04, 0x1c
        /*008e*/ 	.short	(.L_1013 - .L_1012)


	//   ....[0]....
.L_1012:
        /*0090*/ 	.word	0x00008f20


	//   ....[1]....
        /*0094*/ 	.word	0x00009050


	//   ....[2]....
        /*0098*/ 	.word	0x00009560


	//   ....[3]....
        /*009c*/ 	.word	0x00009b10


	//----- nvinfo : EIATTR_MAX_THREADS
	.align		4
.L_1013:
        /*00a0*/ 	.byte	0x04, 0x05
        /*00a2*/ 	.short	(.L_1015 - .L_1014)
.L_1014:
        /*00a4*/ 	.word	0x00000200
        /*00a8*/ 	.word	0x00000001
        /*00ac*/ 	.word	0x00000001


	//----- nvinfo : EIATTR_CRS_STACK_SIZE
	.align		4
.L_1015:
        /*00b0*/ 	.byte	0x04, 0x1e
        /*00b2*/ 	.short	(.L_1017 - .L_1016)
.L_1016:
        /*00b4*/ 	.word	0x00000000


	//----- nvinfo : EIATTR_CBANK_PARAM_SIZE
	.align		4
.L_1017:
        /*00b8*/ 	.byte	0x03, 0x19
        /*00ba*/ 	.short	0x00b8


	//----- nvinfo : EIATTR_PARAM_CBANK
	.align		4
        /*00bc*/ 	.byte	0x04, 0x0a
        /*00be*/ 	.short	(.L_1019 - .L_1018)
	.align		4
.L_1018:
        /*00c0*/ 	.word	index@(.nv.constant0._Z35group_norm_nhwc_bwd_one_pass_kernelI11Fp32IOFp32WLi128ELi128ELi512EEv26Group_norm_nhwc_bwd_params)
        /*00c4*/ 	.short	0x0380
        /*00c6*/ 	.short	0x00b8


	//----- nvinfo : EIATTR_SW_WAR
	.align		4
.L_1019:
        /*00c8*/ 	.byte	0x04, 0x36
        /*00ca*/ 	.short	(.L_1021 - .L_1020)
.L_1020:
        /*00cc*/ 	.word	0x00000008
.L_1021:


//--------------------- .nv.info._Z35group_norm_nhwc_bwd_one_pass_kernelI11Fp32IOFp32WLi256ELi128ELi512EEv26Group_norm_nhwc_bwd_params --------------------------
	.section	.nv.info._Z35group_norm_nhwc_bwd_one_pass_kernelI11Fp32IOFp32WLi256ELi128ELi512EEv26Group_norm_nhwc_bwd_params,"",@"SHT_CUDA_INFO"
	.sectionflags	@""
	.align	4


	//----- nvinfo : EIATTR_CUDA_API_VERSION
	.align		4
        /*0000*/ 	.byte	0x04, 0x37
        /*0002*/ 	.short	(.L_1023 - .L_1022)
.L_1022:
        /*0004*/ 	.word	0x00000082


	//----- nvinfo : EIATTR_KPARAM_INFO
	.align		4
.L_1023:
        /*0008*/ 	.byte	0x04, 0x17
        /*000a*/ 	.short	(.L_1025 - .L_1024)
.L_1024:
        /*000c*/ 	.word	0x00000000
        /*0010*/ 	.short	0x0000
        /*0012*/ 	.short	0x0000
        /*0014*/ 	.byte	0x00, 0xf0, 0xe1, 0x02


	//----- nvinfo : EIATTR_SPARSE_MMA_MASK
	.align		4
.L_1025:
        /*0018*/ 	.byte	0x03, 0x50
        /*001a*/ 	.short	0x0000


	//----- nvinfo : EIATTR_MAXREG_COUNT
	.align		4
        /*001c*/ 	.byte	0x03, 0x1b
        /*001e*/ 	.short	0x0080


	//----- nvinfo : EIATTR_NUM_BARRIERS
	.align		4
        /*0020*/ 	.byte	0x02, 0x4c
        /*0022*/ 	.byte	0x01
	.zero		1


	//----- nvinfo : EIATTR_ANNOTATIONS
	.align		4
        /*0024*/ 	.byte	0x04, 0x55
        /*0026*/ 	.short	(.L_1027 - .L_1026)


	//   ....[0]....
.L_1026:
        /* <DEDUP_REMOVED lines=81> */


	//----- nvinfo : EIATTR_MERCURY_ISA_VERSION
	.align		4
.L_1027:
        /*0520*/ 	.byte	0x03, 0x5f
        /*0522*/ 	.short	0x0101


	//----- nvinfo : EIATTR_INT_WARP_WIDE_INSTR_OFFSETS
	.align		4
        /*0524*/ 	.byte	0x04, 0x31
        /*0526*/ 	.short	(.L_1029 - .L_1028)


	//   ....[0]....
.L_1028:
        /*0528*/ 	.word	0x0000b2c0


	//   ....[1]....
        /*052c*/ 	.word	0x0000c400


	//   ....[2]....
        /*0530*/ 	.word	0x0000c420


	//   ....[3]....
        /*0534*/ 	.word	0x0000c430


	//   ....[4]....
        /*0538*/ 	.word	0x0000c460


	//   ....[5]....
        /*053c*/ 	.word	0x0000c680


	//----- nvinfo : EIATTR_COOP_GROUP_MASK_REGIDS
	.align		4
.L_1029:
        /*0540*/ 	.byte	0x04, 0x29
        /*0542*/ 	.short	(.L_1031 - .L_1030)


	//   ....[0]....
.L_1030:
        /*0544*/ 	.word	0xffffffff


	//   ....[1]....
        /*0548*/ 	.word	0xffffffff


	//   ....[2]....
        /*054c*/ 	.word	0xffffffff


	//   ....[3]....
        /*0550*/ 	.word	0xffffffff


	//   ....[4]....
        /*0554*/ 	.word	0xffffffff


	//   ....[5]....
        /*0558*/ 	.word	0xffffffff


	//   ....[6]....
        /*055c*/ 	.word	0xffffffff


	//   ....[7]....
        /*0560*/ 	.word	0xffffffff


	//   ....[8]....
        /*0564*/ 	.word	0xffffffff


	//   ....[9]....
        /*0568*/ 	.word	0xffffffff


	//----- nvinfo : EIATTR_COOP_GROUP_INSTR_OFFSETS
	.align		4
.L_1031:
        /*056c*/ 	.byte	0x04, 0x28
        /*056e*/ 	.short	(.L_1033 - .L_1032)


	//   ....[0]....
.L_1032:
        /*0570*/ 	.word	0x0000b040


	//   ....[1]....
        /*0574*/ 	.word	0x0000b080


	//   ....[2]....
        /*0578*/ 	.word	0x0000b120


	//   ....[3]....
        /*057c*/ 	.word	0x0000b130


	//   ....[4]....
        /*0580*/ 	.word	0x0000b180


	//   ....[5]....
        /*0584*/ 	.word	0x0000b190


	//   ....[6]....
        /*0588*/ 	.word	0x0000b1c0


	//   ....[7]....
        /*058c*/ 	.word	0x0000b1f0


	//   ....[8]....
        /*0590*/ 	.word	0x0000b260


	//   ....[9]....
        /*0594*/ 	.word	0x0000b270


	//----- nvinfo : EIATTR_VRC_CTA_INIT_COUNT
	.align		4
.L_1033:
        /*0598*/ 	.byte	0x02, 0x4a
	.zero		1
	.zero		1


	//----- nvinfo : EIATTR_EXIT_INSTR_OFFSETS
	.align		4
        /*059c*/ 	.byte	0x04, 0x1c
        /*059e*/ 	.short	(.L_1035 - .L_1034)


	//   ....[0]....
.L_1034:
        /*05a0*/ 	.word	0x0000d1a0


	//   ....[1]....
        /*05a4*/ 	.word	0x0000d2d0


	//   ....[2]....
        /*05a8*/ 	.word	0x0000d7f0


	//   ....[3]....
        /*05ac*/ 	.word	0x0000dda0


	//----- nvinfo : EIATTR_MAX_THREADS
	.align		4
.L_1035:
        /*05b0*/ 	.byte	0x04, 0x05
        /*05b2*/ 	.short	(.L_1037 - .L_1036)
.L_1036:
        /*05b4*/ 	.word	0x00000200
        /*05b8*/ 	.word	0x00000001
        /*05bc*/ 	.word	0x00000001


	//----- nvinfo : EIATTR_CRS_STACK_SIZE
	.align		4
.L_1037:
        /*05c0*/ 	.byte	0x04, 0x1e
        /*05c2*/ 	.short	(.L_1039 - .L_1038)
.L_1038:
        /*05c4*/ 	.word	0x00000000


	//----- nvinfo : EIATTR_CBANK_PARAM_SIZE
	.align		4
.L_1039:
        /*05c8*/ 	.byte	0x03, 0x19
        /*05ca*/ 	.short	0x00b8


	//----- nvinfo : EIATTR_PARAM_CBANK
	.align		4
        /*05cc*/ 	.byte	0x04, 0x0a
        /*05ce*/ 	.short	(.L_1041 - .L_1040)
	.align		4
.L_1040:
        /*05d0*/ 	.word	index@(.nv.constant0._Z35group_norm_nhwc_bwd_one_pass_kernelI11Fp32IOFp32WLi256ELi128ELi512EEv26Group_norm_nhwc_bwd_params)
        /*05d4*/ 	.short	0x0380
        /*05d6*/ 	.short	0x00b8


	//----- nvinfo : EIATTR_SW_WAR
	.align		4
.L_1041:
        /*05d8*/ 	.byte	0x04, 0x36
        /*05da*/ 	.short	(.L_1043 - .L_1042)
.L_1042:
        /*05dc*/ 	.word	0x00000008
.L_1043:


//--------------------- .nv.info._Z35group_norm_nhwc_bwd_one_pass_kernelI11Fp32IOFp32WLi512ELi128ELi512EEv26Group_norm_nhwc_bwd_params --------------------------
	.section	.nv.info._Z35group_norm_nhwc_bwd_one_pass_kernelI11Fp32IOFp32WLi512ELi128ELi512EEv26Group_norm_nhwc_bwd_params,"",@"SHT_CUDA_INFO"
	.sectionflags	@""
	.align	4


	//----- nvinfo : EIATTR_CUDA_API_VERSION
	.align		4
        /*0000*/ 	.byte	0x04, 0x37
        /*0002*/ 	.short	(.L_1045 - .L_1044)
.L_1044:
        /*0004*/ 	.word	0x00000082


	//----- nvinfo : EIATTR_KPARAM_INFO
	.align		4
.L_1045:
        /*0008*/ 	.byte	0x04, 0x17
        /*000a*/ 	.short	(.L_1047 - .L_1046)
.L_1046:
        /*000c*/ 	.word	0x00000000
        /*0010*/ 	.short	0x0000
        /*0012*/ 	.short	0x0000
        /*0014*/ 	.byte	0x00, 0xf0, 0xe1, 0x02


	//----- nvinfo : EIATTR_SPARSE_MMA_MASK
	.align		4
.L_1047:
        /*0018*/ 	.byte	0x03, 0x50
        /*001a*/ 	.short	0x0000


	//----- nvinfo : EIATTR_MAXREG_COUNT
	.align		4
        /*001c*/ 	.byte	0x03, 0x1b
        /*001e*/ 	.short	0x0080


	//----- nvinfo : EIATTR_NUM_BARRIERS
	.align		4
        /*0020*/ 	.byte	0x02, 0x4c
        /*0022*/ 	.byte	0x01
	.zero		1


	//----- nvinfo : EIATTR_ANNOTATIONS
	.align		4
        /*0024*/ 	.byte	0x04, 0x55
        /*0026*/ 	.short	(.L_1049 - .L_1048)


	//   ....[0]....
.L_1048:
        /* <DEDUP_REMOVED lines=686> */


	//----- nvinfo : EIATTR_MERCURY_ISA_VERSION
	.align		4
.L_1049:
        /*2af8*/ 	.byte	0x03, 0x5f
        /*2afa*/ 	.short	0x0101


	//----- nvinfo : EIATTR_INT_WARP_WIDE_INSTR_OFFSETS
	.align		4
        /*2afc*/ 	.byte	0x04, 0x31
        /*2afe*/ 	.short	(.L_1051 - .L_1050)


	//   ....[0]....
.L_1050:
        /*2b00*/ 	.word	0x0001a520


	//   ....[1]....
        /*2b04*/ 	.word	0x0001b660


	//   ....[2]....
        /*2b08*/ 	.word	0x0001b680


	//   ....[3]....
        /*2b0c*/ 	.word	0x0001b690


	//   ....[4]....
        /*2b10*/ 	.word	0x0001b6c0


	//   ....[5]....
        /*2b14*/ 	.word	0x0001b8e0


	//----- nvinfo : EIATTR_COOP_GROUP_MASK_REGIDS
	.align		4
.L_1051:
        /*2b18*/ 	.byte	0x04, 0x29
        /*2b1a*/ 	.short	(.L_1053 - .L_1052)


	//   ....[0]....
.L_1052:
        /*2b1c*/ 	.word	0xffffffff


	//   ....[1]....
        /*2b20*/ 	.word	0xffffffff


	//   ....[2]....
        /*2b24*/ 	.word	0xffffffff


	//   ....[3]....
        /*2b28*/ 	.word	0xffffffff


	//   ....[4]....
        /*2b2c*/ 	.word	0xffffffff


	//   ....[5]....
        /*2b30*/ 	.word	0xffffffff


	//   ....[6]....
        /*2b34*/ 	.word	0xffffffff


	//   ....[7]....
        /*2b38*/ 	.word	0xffffffff


	//   ....[8]....
        /*2b3c*/ 	.word	0xffffffff


	//   ....[9]....
        /*2b40*/ 	.word	0xffffffff


	//----- nvinfo : EIATTR_COOP_GROUP_INSTR_OFFSETS
	.align		4
.L_1053:
        /*2b44*/ 	.byte	0x04, 0x28
        /*2b46*/ 	.short	(.L_1055 - .L_1054)


	//   ....[0]....
.L_1054:
        /*2b48*/ 	.word	0x0001a2b0


	//   ....[1]....
        /*2b4c*/ 	.word	0x0001a2f0


	//   ....[2]....
        /*2b50*/ 	.word	0x0001a3c0


	//   ....[3]....
        /*2b54*/ 	.word	0x0001a3d0


	//   ....[4]....
        /*2b58*/ 	.word	0x0001a400


	//   ....[5]....
        /*2b5c*/ 	.word	0x0001a420


	//   ....[6]....
        /*2b60*/ 	.word	0x0001a450


	//   ....[7]....
        /*2b64*/ 	.word	0x0001a470


	//   ....[8]....
        /*2b68*/ 	.word	0x0001a4c0


	//   ....[9]....
        /*2b6c*/ 	.word	0x0001a4d0


	//----- nvinfo : EIATTR_VRC_CTA_INIT_COUNT
	.align		4
.L_1055:
        /*2b70*/ 	.byte	0x02, 0x4a
	.zero		1
	.zero		1


	//----- nvinfo : EIATTR_EXIT_INSTR_OFFSETS
	.align		4
        /*2b74*/ 	.byte	0x04, 0x1c
        /*2b76*/ 	.short	(.L_1057 - .L_1056)


	//   ....[0]....
.L_1056:
        /*2b78*/ 	.word	0x0001c400


	//   ....[1]....
        /*2b7c*/ 	.word	0x0001c530


	//   ....[2]....
        /*2b80*/ 	.word	0x0001ca50


	//   ....[3]....
        /*2b84*/ 	.word	0x0001d000


	//----- nvinfo : EIATTR_MAX_THREADS
	.align		4
.L_1057:
        /*2b88*/ 	.byte	0x04, 0x05
        /*2b8a*/ 	.short	(.L_1059 - .L_1058)
.L_1058:
        /*2b8c*/ 	.word	0x00000200
        /*2b90*/ 	.word	0x00000001
        /*2b94*/ 	.word	0x00000001


	//----- nvinfo : EIATTR_CRS_STACK_SIZE
	.align		4
.L_1059:
        /*2b98*/ 	.byte	0x04, 0x1e
        /*2b9a*/ 	.short	(.L_1061 - .L_1060)
.L_1060:
        /*2b9c*/ 	.word	0x00000000


	//----- nvinfo : EIATTR_CBANK_PARAM_SIZE
	.align		4
.L_1061:
        /*2ba0*/ 	.byte	0x03, 0x19
        /*2ba2*/ 	.short	0x00b8


	//----- nvinfo : EIATTR_PARAM_CBANK
	.align		4
        /*2ba4*/ 	.byte	0x04, 0x0a
        /*2ba6*/ 	.short	(.L_1063 - .L_1062)
	.align		4
.L_1062:
        /*2ba8*/ 	.word	index@(.nv.constant0._Z35group_norm_nhwc_bwd_one_pass_kernelI11Fp32IOFp32WLi512ELi128ELi512EEv26Group_norm_nhwc_bwd_params)
        /*2bac*/ 	.short	0x0380
        /*2bae*/ 	.short	0x00b8


	//----- nvinfo : EIATTR_SW_WAR
	.align		4
.L_1063:
        /*2bb0*/ 	.byte	0x04, 0x36
        /*2bb2*/ 	.short	(.L_1065 - .L_1064)
.L_1064:
        /*2bb4*/ 	.word	0x00000008
.L_1065:


//--------------------- .nv.info._Z35group_norm_nhwc_bwd_one_pass_kernelI11Fp32IOBf16WLi64ELi128ELi512EEv26Group_norm_nhwc_bwd_params --------------------------
	.section	.nv.info._Z35group_norm_nhwc_bwd_one_pass_kernelI11Fp32IOBf16WLi64ELi128ELi512EEv26Group_norm_nhwc_bwd_params,"",@"SHT_CUDA_INFO"
	.sectionflags	@""
	.align	4


	//----- nvinfo : EIATTR_CUDA_API_VERSION
	.align		4
        /*0000*/ 	.byte	0x04, 0x37
        /*0002*/ 	.short	(.L_1067 - .L_1066)
.L_1066:
        /*0004*/ 	.word	0x00000082


	//----- nvinfo : EIATTR_KPARAM_INFO
	.align		4
.L_1067:
        /*0008*/ 	.byte	0x04, 0x17
        /*000a*/ 	.short	(.L_1069 - .L_1068)
.L_1068:
        /*000c*/ 	.word	0x00000000
        /*0010*/ 	.short	0x0000
        /*0012*/ 	.short	0x0000
        /*0014*/ 	.byte	0x00, 0xf0, 0xe1, 0x02


	//----- nvinfo : EIATTR_SPARSE_MMA_MASK
	.align		4
.L_1069:
        /*0018*/ 	.byte	0x03, 0x50
        /*001a*/ 	.short	0x0000


	//----- nvinfo : EIATTR_MAXREG_COUNT
	.align		4
        /*001c*/ 	.byte	0x03, 0x1b
        /*001e*/ 	.short	0x0080


	//----- nvinfo : EIATTR_NUM_BARRIERS
	.align		4
        /*0020*/ 	.byte	0x02, 0x4c
        /*0022*/ 	.byte	0x01
	.zero		1


	//----- nvinfo : EIATTR_MERCURY_ISA_VERSION
	.align		4
        /*0024*/ 	.byte	0x03, 0x5f
        /*0026*/ 	.short	0x0101


	//----- nvinfo : EIATTR_INT_WARP_WIDE_INSTR_OFFSETS
	.align		4
        /*0028*/ 	.byte	0x04, 0x31
        /*002a*/ 	.short	(.L_1071 - .L_1070)


	//   ....[0]....
.L_1070:
        /*002c*/ 	.word	0x00002ae0


	//----- nvinfo : EIATTR_COOP_GROUP_MASK_REGIDS
	.align		4
.L_1071:
        /*0030*/ 	.byte	0x04, 0x29
        /*0032*/ 	.short	(.L_1073 - .L_1072)


	//   ....[0]....
.L_1072:
        /*0034*/ 	.word	0xffffffff


	//   ....[1]....
        /*0038*/ 	.word	0xffffffff


	//   ....[2]....
        /*003c*/ 	.word	0xffffffff


	//   ....[3]....
        /*0040*/ 	.word	0xffffffff


	//   ....[4]....
        /*0044*/ 	.word	0xffffffff


	//   ....[5]....
        /*0048*/ 	.word	0xffffffff


	//   ....[6]....
        /*004c*/ 	.word	0xffffffff


	//   ....[7]....
        /*0050*/ 	.word	0xffffffff


	//   ....[8]....
        /*0054*/ 	.word	0xffffffff


	//   ....[9]....
        /*0058*/ 	.word	0xffffffff


	//----- nvinfo : EIATTR_COOP_GROUP_INSTR_OFFSETS
	.align		4
.L_1073:
        /*005c*/ 	.byte	0x04, 0x28
        /*005e*/ 	.short	(.L_1075 - .L_1074)


	//   ....[0]....
.L_1074:
        /*0060*/ 	.word	0x00002880


	//   ....[1]....
        /*0064*/ 	.word	0x000028c0


	//   ....[2]....
        /*0068*/ 	.word	0x00002970


	//   ....[3]....
        /*006c*/ 	.word	0x00002980


	//   ....[4]....
        /*0070*/ 	.word	0x000029b0


	//   ....[5]....
        /*0074*/ 	.word	0x000029d0


	//   ....[6]....
        /*0078*/ 	.word	0x00002a00


	//   ....[7]....
        /*007c*/ 	.word	0x00002a20


	//   ....[8]....
        /*0080*/ 	.word	0x00002a80


	//   ....[9]....
        /*0084*/ 	.word	0x00002a90


	//----- nvinfo : EIATTR_VRC_CTA_INIT_COUNT
	.align		4
.L_1075:
        /*0088*/ 	.byte	0x02, 0x4a
	.zero		1
	.zero		1


	//----- nvinfo : EIATTR_EXIT_INSTR_OFFSETS
	.align		4
        /*008c*/ 	.byte	0x04, 0x1c
        /*008e*/ 	.short	(.L_1077 - .L_1076)


	//   ....[0]....
.L_1076:
        /*0090*/ 	.word	0x00005840


	//   ....[1]....
        /*0094*/ 	.word	0x00005970


	//   ....[2]....
        /*0098*/ 	.word	0x00005eb0


	//   ....[3]....
        /*009c*/ 	.word	0x000064b0


	//----- nvinfo : EIATTR_MAX_THREADS
	.align		4
.L_1077:
        /*00a0*/ 	.byte	0x04, 0x05
        /*00a2*/ 	.short	(.L_1079 - .L_1078)
.L_1078:
        /*00a4*/ 	.word	0x00000200
        /*00a8*/ 	.word	0x00000001
        /*00ac*/ 	.word	0x00000001


	//----- nvinfo : EIATTR_CRS_STACK_SIZE
	.align		4
.L_1079:
        /*00b0*/ 	.byte	0x04, 0x1e
        /*00b2*/ 	.short	(.L_1081 - .L_1080)
.L_1080:
        /*00b4*/ 	.word	0x00000000


	//----- nvinfo : EIATTR_CBANK_PARAM_SIZE
	.align		4
.L_1081:
        /*00b8*/ 	.byte	0x03, 0x19
        /*00ba*/ 	.short	0x00b8


	//----- nvinfo : EIATTR_PARAM_CBANK
	.align		4
        /*00bc*/ 	.byte	0x04, 0x0a
        /*00be*/ 	.short	(.L_1083 - .L_1082)
	.align		4
.L_1082:
        /*00c0*/ 	.word	index@(.nv.constant0._Z35group_norm_nhwc_bwd_one_pass_kernelI11Fp32IOBf16WLi64ELi128ELi512EEv26Group_norm_nhwc_bwd_params)
        /*00c4*/ 	.short	0x0380
        /*00c6*/ 	.short	0x00b8


	//----- nvinfo : EIATTR_SW_WAR
	.align		4
.L_1083:
        /*00c8*/ 	.byte	0x04, 0x36
        /*00ca*/ 	.short	(.L_1085 - .L_1084)
.L_1084:
        /*00cc*/ 	.word	0x00000008
.L_1085:


//--------------------- .nv.info._Z35group_norm_nhwc_bwd_one_pass_kernelI11Fp32IOBf16WLi128ELi128ELi512EEv26Group_norm_nhwc_bwd_params --------------------------
	.section	.nv.info._Z35group_norm_nhwc_bwd_one_pass_kernelI11Fp32IOBf16WLi128ELi128ELi512EEv26Group_norm_nhwc_bwd_params,"",@"SHT_CUDA_INFO"
	.sectionflags	@""
	.align	4


	//----- nvinfo : EIATTR_CUDA_API_VERSION
	.align		4
        /*0000*/ 	.byte	0x04, 0x37
        /*0002*/ 	.short	(.L_1087 - .L_1086)
.L_1086:
        /*0004*/ 	.word	0x00000082


	//----- nvinfo : EIATTR_KPARAM_INFO
	.align		4
.L_1087:
        /*0008*/ 	.byte	0x04, 0x17
        /*000a*/ 	.short	(.L_1089 - .L_1088)
.L_1088:
        /*000c*/ 	.word	0x00000000
        /*0010*/ 	.short	0x0000
        /*0012*/ 	.short	0x0000
        /*0014*/ 	.byte	0x00, 0xf0, 0xe1, 0x02


	//----- nvinfo : EIATTR_SPARSE_MMA_MASK
	.align		4
.L_1089:
        /*0018*/ 	.byte	0x03, 0x50
        /*001a*/ 	.short	0x0000


	//----- nvinfo : EIATTR_MAXREG_COUNT
	.align		4
        /*001c*/ 	.byte	0x03, 0x1b
        /*001e*/ 	.short	0x0080


	//----- nvinfo : EIATTR_NUM_BARRIERS
	.align		4
        /*0020*/ 	.byte	0x02, 0x4c
        /*0022*/ 	.byte	0x01
	.zero		1


	//----- nvinfo : EIATTR_MERCURY_ISA_VERSION
	.align		4
        /*0024*/ 	.byte	0x03, 0x5f
        /*0026*/ 	.short	0x0101


	//----- nvinfo : EIATTR_INT_WARP_WIDE_INSTR_OFFSETS
	.align		4
        /*0028*/ 	.byte	0x04, 0x31
        /*002a*/ 	.short	(.L_1091 - .L_1090)


	//   ....[0]....
.L_1090:
        /*002c*/ 	.word	0x00004d80


	//----- nvinfo : EIATTR_COOP_GROUP_MASK_REGIDS
	.align		4
.L_1091:
        /*0030*/ 	.byte	0x04, 0x29
        /*0032*/ 	.short	(.L_1093 - .L_1092)


	//   ....[0]....
.L_1092:
        /*0034*/ 	.word	0xffffffff


	//   ....[1]....
        /*0038*/ 	.word	0xffffffff


	//   ....[2]....
        /*003c*/ 	.word	0xffffffff


	//   ....[3]....
        /*0040*/ 	.word	0xffffffff


	//   ....[4]....
        /*0044*/ 	.word	0xffffffff


	//   ....[5]....
        /*0048*/ 	.word	0xffffffff


	//   ....[6]....
        /*004c*/ 	.word	0xffffffff


	//   ....[7]....
        /*0050*/ 	.word	0xffffffff


	//   ....[8]....
        /*0054*/ 	.word	0xffffffff


	//   ....[9]....
        /*0058*/ 	.word	0xffffffff


	//----- nvinfo : EIATTR_COOP_GROUP_INSTR_OFFSETS
	.align		4
.L_1093:
        /*005c*/ 	.byte	0x04, 0x28
        /*005e*/ 	.short	(.L_1095 - .L_1094)


	//   ....[0]....
.L_1094:
        /*0060*/ 	.word	0x00004b30


	//   ....[1]....
        /*0064*/ 	.word	0x00004b70


	//   ....[2]....
        /*0068*/ 	.word	0x00004bf0


	//   ....[3]....
        /*006c*/ 	.word	0x00004c20


	//   ....[4]....
        /*0070*/ 	.word	0x00004c60


	//   ....[5]....
        /*0074*/ 	.word	0x00004c80


	//   ....[6]....
        /*0078*/ 	.word	0x00004cb0


	//   ....[7]....
        /*007c*/ 	.word	0x00004cd0


	//   ....[8]....
        /*0080*/ 	.word	0x00004d20


	//   ....[9]....
        /*0084*/ 	.word	0x00004d30


	//----- nvinfo : EIATTR_VRC_CTA_INIT_COUNT
	.align		4
.L_1095:
        /*0088*/ 	.byte	0x02, 0x4a
	.zero		1
	.zero		1


	//----- nvinfo : EIATTR_EXIT_INSTR_OFFSETS
	.align		4
        /*008c*/ 	.byte	0x04, 0x1c
        /*008e*/ 	.short	(.L_1097 - .L_1096)


	//   ....[0]....
.L_1096:
        /*0090*/ 	.word	0x00008fa0


	//   ....[1]....
        /*0094*/ 	.word	0x000090d0


	//   ....[2]....
        /*0098*/ 	.word	0x00009600


	//   ....[3]....
        /*009c*/ 	.word	0x00009c00


	//----- nvinfo : EIATTR_MAX_THREADS
	.align		4
.L_1097:
        /*00a0*/ 	.byte	0x04, 0x05
        /*00a2*/ 	.short	(.L_1099 - .L_1098)
.L_1098:
        /*00a4*/ 	.word	0x00000200
        /*00a8*/ 	.word	0x00000001
        /*00ac*/ 	.word	0x00000001


	//----- nvinfo : EIATTR_CRS_STACK_SIZE
	.align		4
.L_1099:
        /*00b0*/ 	.byte	0x04, 0x1e
        /*00b2*/ 	.short	(.L_1101 - .L_1100)
.L_1100:
        /*00b4*/ 	.word	0x00000000


	//----- nvinfo : EIATTR_CBANK_PARAM_SIZE
	.align		4
.L_1101:
        /*00b8*/ 	.byte	0x03, 0x19
        /*00ba*/ 	.short	0x00b8


	//----- nvinfo : EIATTR_PARAM_CBANK
	.align		4
        /*00bc*/ 	.byte	0x04, 0x0a
        /*00be*/ 	.short	(.L_1103 - .L_1102)
	.align		4
.L_1102:
        /*00c0*/ 	.word	index@(.nv.constant0._Z35group_norm_nhwc_bwd_one_pass_kernelI11Fp32IOBf16WLi128ELi128ELi512EEv26Group_norm_nhwc_bwd_params)
        /*00c4*/ 	.short	0x0380
        /*00c6*/ 	.short	0x00b8


	//----- nvinfo : EIATTR_SW_WAR
	.align		4
.L_1103:
        /*00c8*/ 	.byte	0x04, 0x36
        /*00ca*/ 	.short	(.L_1105 - .L_1104)
.L_1104:
        /*00cc*/ 	.word	0x00000008
.L_1105:


//--------------------- .nv.info._Z35group_norm_nhwc_bwd_one_pass_kernelI11Fp32IOBf16WLi256ELi128ELi512EEv26Group_norm_nhwc_bwd_params --------------------------
	.section	.nv.info._Z35group_norm_nhwc_bwd_one_pass_kernelI11Fp32IOBf16WLi256ELi128ELi512EEv26Group_norm_nhwc_bwd_params,"",@"SHT_CUDA_INFO"
	.sectionflags	@""
	.align	4


	//----- nvinfo : EIATTR_CUDA_API_VERSION
	.align		4
        /*0000*/ 	.byte	0x04, 0x37
        /*0002*/ 	.short	(.L_1107 - .L_1106)
.L_1106:
        /*0004*/ 	.word	0x00000082


	//----- nvinfo : EIATTR_KPARAM_INFO
	.align		4
.L_1107:
        /*0008*/ 	.byte	0x04, 0x17
        /*000a*/ 	.short	(.L_1109 - .L_1108)
.L_1108:
        /*000c*/ 	.word	0x00000000
        /*0010*/ 	.short	0x0000
        /*0012*/ 	.short	0x0000
        /*0014*/ 	.byte	0x00, 0xf0, 0xe1, 0x02


	//----- nvinfo : EIATTR_SPARSE_MMA_MASK
	.align		4
.L_1109:
        /*0018*/ 	.byte	0x03, 0x50
        /*001a*/ 	.short	0x0000


	//----- nvinfo : EIATTR_MAXREG_COUNT
	.align		4
        /*001c*/ 	.byte	0x03, 0x1b
        /*001e*/ 	.short	0x0080


	//----- nvinfo : EIATTR_NUM_BARRIERS
	.align		4
        /*0020*/ 	.byte	0x02, 0x4c
        /*0022*/ 	.byte	0x01
	.zero		1


	//----- nvinfo : EIATTR_ANNOTATIONS
	.align		4
        /*0024*/ 	.byte	0x04, 0x55
        /*0026*/ 	.short	(.L_1111 - .L_1110)


	//   ....[0]....
.L_1110:
        /* <DEDUP_REMOVED lines=81> */


	//----- nvinfo : EIATTR_MERCURY_ISA_VERSION
	.align		4
.L_1111:
        /*0528*/ 	.byte	0x03, 0x5f
        /*052a*/ 	.short	0x0101


	//----- nvinfo : EIATTR_INT_WARP_WIDE_INSTR_OFFSETS
	.align		4
        /*052c*/ 	.byte	0x04, 0x31
        /*052e*/ 	.short	(.L_1113 - .L_1112)


	//   ....[0]....
.L_1112:
        /*0530*/ 	.word	0x0000b350


	//   ....[1]....
        /*0534*/ 	.word	0x0000c490


	//   ....[2]....
        /*0538*/ 	.word	0x0000c4b0


	//   ....[3]....
        /*053c*/ 	.word	0x0000c4c0


	//   ....[4]....
        /*0540*/ 	.word	0x0000c4f0


	//   ....[5]....
        /*0544*/ 	.word	0x0000c710


	//----- nvinfo : EIATTR_COOP_GROUP_MASK_REGIDS
	.align		4
.L_1113:
        /*0548*/ 	.byte	0x04, 0x29
        /*054a*/ 	.short	(.L_1115 - .L_1114)


	//   ....[0]....
.L_1114:
        /*054c*/ 	.word	0xffffffff


	//   ....[1]....
        /*0550*/ 	.word	0xffffffff


	//   ....[2]....
        /*0554*/ 	.word	0xffffffff


	//   ....[3]....
        /*0558*/ 	.word	0xffffffff


	//   ....[4]....
        /*055c*/ 	.word	0xffffffff


	//   ....[5]....
        /*0560*/ 	.word	0xffffffff


	//   ....[6]....
        /*0564*/ 	.word	0xffffffff


	//   ....[7]....
        /*0568*/ 	.word	0xffffffff


	//   ....[8]....
        /*056c*/ 	.word	0xffffffff


	//   ....[9]....
        /*0570*/ 	.word	0xffffffff


	//----- nvinfo : EIATTR_COOP_GROUP_INSTR_OFFSETS
	.align		4
.L_1115:
        /*0574*/ 	.byte	0x04, 0x28
        /*0576*/ 	.short	(.L_1117 - .L_1116)


	//   ....[0]....
.L_1116:
        /*0578*/ 	.word	0x0000b0d0


	//   ....[1]....
        /*057c*/ 	.word	0x0000b110


	//   ....[2]....
        /*0580*/ 	.word	0x0000b1b0


	//   ....[3]....
        /*0584*/ 	.word	0x0000b1c0


	//   ....[4]....
        /*0588*/ 	.word	0x0000b210


	//   ....[5]....
        /*058c*/ 	.word	0x0000b220


	//   ....[6]....
        /*0590*/ 	.word	0x0000b250


	//   ....[7]....
        /*0594*/ 	.word	0x0000b280


	//   ....[8]....
        /*0598*/ 	.word	0x0000b2f0


	//   ....[9]....
        /*059c*/ 	.word	0x0000b300


	//----- nvinfo : EIATTR_VRC_CTA_INIT_COUNT
	.align		4
.L_1117:
        /*05a0*/ 	.byte	0x02, 0x4a
	.zero		1
	.zero		1


	//----- nvinfo : EIATTR_EXIT_INSTR_OFFSETS
	.align		4
        /*05a4*/ 	.byte	0x04, 0x1c
        /*05a6*/ 	.short	(.L_1119 - .L_1118)


	//   ....[0]....
.L_1118:
        /*05a8*/ 	.word	0x0000d230


	//   ....[1]....
        /*05ac*/ 	.word	0x0000d360


	//   ....[2]....
        /*05b0*/ 	.word	0x0000d8a0


	//   ....[3]....
        /*05b4*/ 	.word	0x0000dea0


	//----- nvinfo : EIATTR_MAX_THREADS
	.align		4
.L_1119:
        /*05b8*/ 	.byte	0x04, 0x05
        /*05ba*/ 	.short	(.L_1121 - .L_1120)
.L_1120:
        /*05bc*/ 	.word	0x00000200
        /*05c0*/ 	.word	0x00000001
        /*05c4*/ 	.word	0x00000001


	//----- nvinfo : EIATTR_CRS_STACK_SIZE
	.align		4
.L_1121:
        /*05c8*/ 	.byte	0x04, 0x1e
        /*05ca*/ 	.short	(.L_1123 - .L_1122)
.L_1122:
        /*05cc*/ 	.word	0x00000000


	//----- nvinfo : EIATTR_CBANK_PARAM_SIZE
	.align		4
.L_1123:
        /*05d0*/ 	.byte	0x03, 0x19
        /*05d2*/ 	.short	0x00b8


	//----- nvinfo : EIATTR_PARAM_CBANK
	.align		4
        /*05d4*/ 	.byte	0x04, 0x0a
        /*05d6*/ 	.short	(.L_1125 - .L_1124)
	.align		4
.L_1124:
        /*05d8*/ 	.word	index@(.nv.constant0._Z35group_norm_nhwc_bwd_one_pass_kernelI11Fp32IOBf16WLi256ELi128ELi512EEv26Group_norm_nhwc_bwd_params)
        /*05dc*/ 	.short	0x0380
        /*05de*/ 	.short	0x00b8


	//----- nvinfo : EIATTR_SW_WAR
	.align		4
.L_1125:
        /*05e0*/ 	.byte	0x04, 0x36
        /*05e2*/ 	.short	(.L_1127 - .L_1126)
.L_1126:
        /*05e4*/ 	.word	0x00000008
.L_1127:


//--------------------- .nv.info._Z35group_norm_nhwc_bwd_one_pass_kernelI11Fp32IOBf16WLi512ELi128ELi512EEv26Group_norm_nhwc_bwd_params --------------------------
	.section	.nv.info._Z35group_norm_nhwc_bwd_one_pass_kernelI11Fp32IOBf16WLi512ELi128ELi512EEv26Group_norm_nhwc_bwd_params,"",@"SHT_CUDA_INFO"
	.sectionflags	@""
	.align	4


	//----- nvinfo : EIATTR_CUDA_API_VERSION
	.align		4
        /*0000*/ 	.byte	0x04, 0x37
        /*0002*/ 	.short	(.L_1129 - .L_1128)
.L_1128:
        /*0004*/ 	.word	0x00000082


	//----- nvinfo : EIATTR_KPARAM_INFO
	.align		4
.L_1129:
        /*0008*/ 	.byte	0x04, 0x17
        /*000a*/ 	.short	(.L_1131 - .L_1130)
.L_1130:
        /*000c*/ 	.word	0x00000000
        /*0010*/ 	.short	0x0000
        /*0012*/ 	.short	0x0000
        /*0014*/ 	.byte	0x00, 0xf0, 0xe1, 0x02


	//----- nvinfo : EIATTR_SPARSE_MMA_MASK
	.align		4
.L_1131:
        /*0018*/ 	.byte	0x03, 0x50
        /*001a*/ 	.short	0x0000


	//----- nvinfo : EIATTR_MAXREG_COUNT
	.align		4
        /*001c*/ 	.byte	0x03, 0x1b
        /*001e*/ 	.short	0x0080


	//----- nvinfo : EIATTR_NUM_BARRIERS
	.align		4
        /*0020*/ 	.byte	0x02, 0x4c
        /*0022*/ 	.byte	0x01
	.zero		1


	//----- nvinfo : EIATTR_ANNOTATIONS
	.align		4
        /*0024*/ 	.byte	0x04, 0x55
        /*0026*/ 	.short	(.L_1133 - .L_1132)


	//   ....[0]....
.L_1132:
        /* <DEDUP_REMOVED lines=688> */


	//----- nvinfo : EIATTR_MERCURY_ISA_VERSION
	.align		4
.L_1133:
        /*2b18*/ 	.byte	0x03, 0x5f
        /*2b1a*/ 	.short	0x0101


	//----- nvinfo : EIATTR_INT_WARP_WIDE_INSTR_OFFSETS
	.align		4
        /*2b1c*/ 	.byte	0x04, 0x31
        /*2b1e*/ 	.short	(.L_1135 - .L_1134)


	//   ....[0]....
.L_1134:
        /*2b20*/ 	.word	0x0001a760


	//   ....[1]....
        /*2b24*/ 	.word	0x0001b8a0


	//   ....[2]....
        /*2b28*/ 	.word	0x0001b8c0


	//   ....[3]....
        /*2b2c*/ 	.word	0x0001b8d0


	//   ....[4]....
        /*2b30*/ 	.word	0x0001b900


	//   ....[5]....
        /*2b34*/ 	.word	0x0001bb20


	//----- nvinfo : EIATTR_COOP_GROUP_MASK_REGIDS
	.align		4
.L_1135:
        /*2b38*/ 	.byte	0x04, 0x29
        /*2b3a*/ 	.short	(.L_1137 - .L_1136)


	//   ....[0]....
.L_1136:
        /*2b3c*/ 	.word	0xffffffff


	//   ....[1]....
        /*2b40*/ 	.word	0xffffffff


	//   ....[2]....
        /*2b44*/ 	.word	0xffffffff


	//   ....[3]....
        /*2b48*/ 	.word	0xffffffff


	//   ....[4]....
        /*2b4c*/ 	.word	0xffffffff


	//   ....[5]....
        /*2b50*/ 	.word	0xffffffff


	//   ....[6]....
        /*2b54*/ 	.word	0xffffffff


	//   ....[7]....
        /*2b58*/ 	.word	0xffffffff


	//   ....[8]....
        /*2b5c*/ 	.word	0xffffffff


	//   ....[9]....
        /*2b60*/ 	.word	0xffffffff


	//----- nvinfo : EIATTR_COOP_GROUP_INSTR_OFFSETS
	.align		4
.L_1137:
        /*2b64*/ 	.byte	0x04, 0x28
        /*2b66*/ 	.short	(.L_1139 - .L_1138)


	//   ....[0]....
.L_1138:
        /*2b68*/ 	.word	0x0001a4f0


	//   ....[1]....
        /*2b6c*/ 	.word	0x0001a530


	//   ....[2]....
        /*2b70*/ 	.word	0x0001a5e0


	//   ....[3]....
        /*2b74*/ 	.word	0x0001a5f0


	//   ....[4]....
        /*2b78*/ 	.word	0x0001a620


	//   ....[5]....
        /*2b7c*/ 	.word	0x0001a640


	//   ....[6]....
        /*2b80*/ 	.word	0x0001a670


	//   ....[7]....
        /*2b84*/ 	.word	0x0001a690


	//   ....[8]....
        /*2b88*/ 	.word	0x0001a700


	//   ....[9]....
        /*2b8c*/ 	.word	0x0001a710


	//----- nvinfo : EIATTR_VRC_CTA_INIT_COUNT
	.align		4
.L_1139:
        /*2b90*/ 	.byte	0x02, 0x4a
	.zero		1
	.zero		1


	//----- nvinfo : EIATTR_EXIT_INSTR_OFFSETS
	.align		4
        /*2b94*/ 	.byte	0x04, 0x1c
        /*2b96*/ 	.short	(.L_1141 - .L_1140)


	//   ....[0]....
.L_1140:
        /*2b98*/ 	.word	0x0001c640


	//   ....[1]....
        /*2b9c*/ 	.word	0x0001c770


	//   ....[2]....
        /*2ba0*/ 	.word	0x0001ccb0


	//   ....[3]....
        /*2ba4*/ 	.word	0x0001d2b0


	//----- nvinfo : EIATTR_MAX_THREADS
	.align		4
.L_1141:
        /*2ba8*/ 	.byte	0x04, 0x05
        /*2baa*/ 	.short	(.L_1143 - .L_1142)
.L_1142:
        /*2bac*/ 	.word	0x00000200
        /*2bb0*/ 	.word	0x00000001
        /*2bb4*/ 	.word	0x00000001


	//----- nvinfo : EIATTR_CRS_STACK_SIZE
	.align		4
.L_1143:
        /*2bb8*/ 	.byte	0x04, 0x1e
        /*2bba*/ 	.short	(.L_1145 - .L_1144)
.L_1144:
        /*2bbc*/ 	.word	0x00000000


	//----- nvinfo : EIATTR_CBANK_PARAM_SIZE
	.align		4
.L_1145:
        /*2bc0*/ 	.byte	0x03, 0x19
        /*2bc2*/ 	.short	0x00b8


	//----- nvinfo : EIATTR_PARAM_CBANK
	.align		4
        /*2bc4*/ 	.byte	0x04, 0x0a
        /*2bc6*/ 	.short	(.L_1147 - .L_1146)
	.align		4
.L_1146:
        /*2bc8*/ 	.word	index@(.nv.constant0._Z35group_norm_nhwc_bwd_one_pass_kernelI11Fp32IOBf16WLi512ELi128ELi512EEv26Group_norm_nhwc_bwd_params)
        /*2bcc*/ 	.short	0x0380
        /*2bce*/ 	.short	0x00b8


	//----- nvinfo : EIATTR_SW_WAR
	.align		4
.L_1147:
        /*2bd0*/ 	.byte	0x04, 0x36
        /*2bd2*/ 	.short	(.L_1149 - .L_1148)
.L_1148:
        /*2bd4*/ 	.word	0x00000008
.L_1149:


//--------------------- .nv.info._Z35group_norm_nhwc_bwd_one_pass_kernelI11Fp32IOFp16WLi64ELi128ELi512EEv26Group_norm_nhwc_bwd_params --------------------------
	.section	.nv.info._Z35group_norm_nhwc_bwd_one_pass_kernelI11Fp32IOFp16WLi64ELi128ELi512EEv26Group_norm_nhwc_bwd_params,"",@"SHT_CUDA_INFO"
	.sectionflags	@""
	.align	4


	//----- nvinfo : EIATTR_CUDA_API_VERSION
	.align		4
        /*0000*/ 	.byte	0x04, 0x37
        /*0002*/ 	.short	(.L_1151 - .L_1150)
.L_1150:
        /*0004*/ 	.word	0x00000082


	//----- nvinfo : EIATTR_KPARAM_INFO
	.align		4
.L_1151:
        /*0008*/ 	.byte	0x04, 0x17
        /*000a*/ 	.short	(.L_1153 - .L_1152)
.L_1152:
        /*000c*/ 	.word	0x00000000
        /*0010*/ 	.short	0x0000
        /*0012*/ 	.short	0x0000
        /*0014*/ 	.byte	0x00, 0xf0, 0xe1, 0x02


	//----- nvinfo : EIATTR_SPARSE_MMA_MASK
	.align		4
.L_1153:
        /*0018*/ 	.byte	0x03, 0x50
        /*001a*/ 	.short	0x0000


	//----- nvinfo : EIATTR_MAXREG_COUNT
	.align		4
        /*001c*/ 	.byte	0x03, 0x1b
        /*001e*/ 	.short	0x0080


	//----- nvinfo : EIATTR_NUM_BARRIERS
	.align		4
        /*0020*/ 	.byte	0x02, 0x4c
        /*0022*/ 	.byte	0x01
	.zero		1


	//----- nvinfo : EIATTR_MERCURY_ISA_VERSION
	.align		4
        /*0024*/ 	.byte	0x03, 0x5f
        /*0026*/ 	.short	0x0101


	//----- nvinfo : EIATTR_INT_WARP_WIDE_INSTR_OFFSETS
	.align		4
        /*0028*/ 	.byte	0x04, 0x31
        /*002a*/ 	.short	(.L_1155 - .L_1154)


	//   ....[0]....
.L_1154:
        /*002c*/ 	.word	0x00002ae0


	//----- nvinfo : EIATTR_COOP_GROUP_MASK_REGIDS
	.align		4
.L_1155:
        /*0030*/ 	.byte	0x04, 0x29
        /*0032*/ 	.short	(.L_1157 - .L_1156)


	//   ....[0]....
.L_1156:
        /*0034*/ 	.word	0xffffffff


	//   ....[1]....
        /*0038*/ 	.word	0xffffffff


	//   ....[2]....
        /*003c*/ 	.word	0xffffffff


	//   ....[3]....
        /*0040*/ 	.word	0xffffffff


	//   ....[4]....
        /*0044*/ 	.word	0xffffffff


	//   ....[5]....
        /*0048*/ 	.word	0xffffffff


	//   ....[6]....
        /*004c*/ 	.word	0xffffffff


	//   ....[7]....
        /*0050*/ 	.word	0xffffffff


	//   ....[8]....
        /*0054*/ 	.word	0xffffffff


	//   ....[9]....
        /*0058*/ 	.word	0xffffffff


	//----- nvinfo : EIATTR_COOP_GROUP_INSTR_OFFSETS
	.align		4
.L_1157:
        /*005c*/ 	.byte	0x04, 0x28
        /*005e*/ 	.short	(.L_1159 - .L_1158)


	//   ....[0]....
.L_1158:
        /*0060*/ 	.word	0x00002880


	//   ....[1]....
        /*0064*/ 	.word	0x000028c0


	//   ....[2]....
        /*0068*/ 	.word	0x00002970


	//   ....[3]....
        /*006c*/ 	.word	0x00002980


	//   ....[4]....
        /*0070*/ 	.word	0x000029b0


	//   ....[5]....
        /*0074*/ 	.word	0x000029d0


	//   ....[6]....
        /*0078*/ 	.word	0x00002a00


	//   ....[7]....
        /*007c*/ 	.word	0x00002a20


	//   ....[8]....
        /*0080*/ 	.word	0x00002a80


	//   ....[9]....
        /*0084*/ 	.word	0x00002a90


	//----- nvinfo : EIATTR_VRC_CTA_INIT_COUNT
	.align		4
.L_1159:
        /*0088*/ 	.byte	0x02, 0x4a
	.zero		1
	.zero		1


	//----- nvinfo : EIATTR_EXIT_INSTR_OFFSETS
	.align		4
        /*008c*/ 	.byte	0x04, 0x1c
        /*008e*/ 	.short	(.L_1161 - .L_1160)


	//   ....[0]....
.L_1160:
        /*0090*/ 	.word	0x00005840


	//   ....[1]....
        /*0094*/ 	.word	0x00005970


	//   ....[2]....
        /*0098*/ 	.word	0x00005eb0


	//   ....[3]....
        /*009c*/ 	.word	0x000064b0


	//----- nvinfo : EIATTR_MAX_THREADS
	.align		4
.L_1161:
        /*00a0*/ 	.byte	0x04, 0x05
        /*00a2*/ 	.short	(.L_1163 - .L_1162)
.L_1162:
        /*00a4*/ 	.word	0x00000200
        /*00a8*/ 	.word	0x00000001
        /*00ac*/ 	.word	0x00000001


	//----- nvinfo : EIATTR_CRS_STACK_SIZE
	.align		4
.L_1163:
        /*00b0*/ 	.byte	0x04, 0x1e
        /*00b2*/ 	.short	(.L_1165 - .L_1164)
.L_1164:
        /*00b4*/ 	.word	0x00000000


	//----- nvinfo : EIATTR_CBANK_PARAM_SIZE
	.align		4
.L_1165:
        /*00b8*/ 	.byte	0x03, 0x19
        /*00ba*/ 	.short	0x00b8


	//----- nvinfo : EIATTR_PARAM_CBANK
	.align		4
        /*00bc*/ 	.byte	0x04, 0x0a
        /*00be*/ 	.short	(.L_1167 - .L_1166)
	.align		4
.L_1166:
        /*00c0*/ 	.word	index@(.nv.constant0._Z35group_norm_nhwc_bwd_one_pass_kernelI11Fp32IOFp16WLi64ELi128ELi512EEv26Group_norm_nhwc_bwd_params)
        /*00c4*/ 	.short	0x0380
        /*00c6*/ 	.short	0x00b8


	//----- nvinfo : EIATTR_SW_WAR
	.align		4
.L_1167:
        /*00c8*/ 	.byte	0x04, 0x36
        /*00ca*/ 	.short	(.L_1169 - .L_1168)
.L_1168:
        /*00cc*/ 	.word	0x00000008
.L_1169:


//--------------------- .nv.info._Z35group_norm_nhwc_bwd_one_pass_kernelI11Fp32IOFp16WLi128ELi128ELi512EEv26Group_norm_nhwc_bwd_params --------------------------
	.section	.nv.info._Z35group_norm_nhwc_bwd_one_pass_kernelI11Fp32IOFp16WLi128ELi128ELi512EEv26Group_norm_nhwc_bwd_params,"",@"SHT_CUDA_INFO"
	.sectionflags	@""
	.align	4


	//----- nvinfo : EIATTR_CUDA_API_VERSION
	.align		4
        /*0000*/ 	.byte	0x04, 0x37
        /*0002*/ 	.short	(.L_1171 - .L_1170)
.L_1170:
        /*0004*/ 	.word	0x00000082


	//----- nvinfo : EIATTR_KPARAM_INFO
	.align		4
.L_1171:
        /*0008*/ 	.byte	0x04, 0x17
        /*000a*/ 	.short	(.L_1173 - .L_1172)
.L_1172:
        /*000c*/ 	.word	0x00000000
        /*0010*/ 	.short	0x0000
        /*0012*/ 	.short	0x0000
        /*0014*/ 	.byte	0x00, 0xf0, 0xe1, 0x02


	//----- nvinfo : EIATTR_SPARSE_MMA_MASK
	.align		4
.L_1173:
        /*0018*/ 	.byte	0x03, 0x50
        /*001a*/ 	.short	0x0000


	//----- nvinfo : EIATTR_MAXREG_COUNT
	.align		4
        /*001c*/ 	.byte	0x03, 0x1b
        /*001e*/ 	.short	0x0080


	//----- nvinfo : EIATTR_NUM_BARRIERS
	.align		4
        /*0020*/ 	.byte	0x02, 0x4c
        /*0022*/ 	.byte	0x01
	.zero		1


	//----- nvinfo : EIATTR_MERCURY_ISA_VERSION
	.align		4
        /*0024*/ 	.byte	0x03, 0x5f
        /*0026*/ 	.short	0x0101


	//----- nvinfo : EIATTR_INT_WARP_WIDE_INSTR_OFFSETS
	.align		4
        /*0028*/ 	.byte	0x04, 0x31
        /*002a*/ 	.short	(.L_1175 - .L_1174)


	//   ....[0]....
.L_1174:
        /*002c*/ 	.word	0x00004d80


	//----- nvinfo : EIATTR_COOP_GROUP_MASK_REGIDS
	.align		4
.L_1175:
        /*0030*/ 	.byte	0x04, 0x29
        /*0032*/ 	.short	(.L_1177 - .L_1176)


	//   ....[0]....
.L_1176:
        /*0034*/ 	.word	0xffffffff


	//   ....[1]....
        /*0038*/ 	.word	0xffffffff


	//   ....[2]....
        /*003c*/ 	.word	0xffffffff


	//   ....[3]....
        /*0040*/ 	.word	0xffffffff


	//   ....[4]....
        /*0044*/ 	.word	0xffffffff


	//   ....[5]....
        /*0048*/ 	.word	0xffffffff


	//   ....[6]....
        /*004c*/ 	.word	0xffffffff


	//   ....[7]....
        /*0050*/ 	.word	0xffffffff


	//   ....[8]....
        /*0054*/ 	.word	0xffffffff


	//   ....[9]....
        /*0058*/ 	.word	0xffffffff


	//----- nvinfo : EIATTR_COOP_GROUP_INSTR_OFFSETS
	.align		4
.L_1177:
        /*005c*/ 	.byte	0x04, 0x28
        /*005e*/ 	.short	(.L_1179 - .L_1178)


	//   ....[0]....
.L_1178:
        /*0060*/ 	.word	0x00004b30


	//   ....[1]....
        /*0064*/ 	.word	0x00004b70


	//   ....[2]....
        /*0068*/ 	.word	0x00004bf0


	//   ....[3]....
        /*006c*/ 	.word	0x00004c20


	//   ....[4]....
        /*0070*/ 	.word	0x00004c60


	//   ....[5]....
        /*0074*/ 	.word	0x00004c80


	//   ....[6]....
        /*0078*/ 	.word	0x00004cb0


	//   ....[7]....
        /*007c*/ 	.word	0x00004cd0


	//   ....[8]....
        /*0080*/ 	.word	0x00004d20


	//   ....[9]....
        /*0084*/ 	.word	0x00004d30


	//----- nvinfo : EIATTR_VRC_CTA_INIT_COUNT
	.align		4
.L_1179:
        /*0088*/ 	.byte	0x02, 0x4a
	.zero		1
	.zero		1


	//----- nvinfo : EIATTR_EXIT_INSTR_OFFSETS
	.align		4
        /*008c*/ 	.byte	0x04, 0x1c
        /*008e*/ 	.short	(.L_1181 - .L_1180)


	//   ....[0]....
.L_1180:
        /*0090*/ 	.word	0x00008fa0


	//   ....[1]....
        /*0094*/ 	.word	0x000090d0


	//   ....[2]....
        /*0098*/ 	.word	0x00009600


	//   ....[3]....
        /*009c*/ 	.word	0x00009c00


	//----- nvinfo : EIATTR_MAX_THREADS
	.align		4
.L_1181:
        /*00a0*/ 	.byte	0x04, 0x05
        /*00a2*/ 	.short	(.L_1183 - .L_1182)
.L_1182:
        /*00a4*/ 	.word	0x00000200
        /*00a8*/ 	.word	0x00000001
        /*00ac*/ 	.word	0x00000001


	//----- nvinfo : EIATTR_CRS_STACK_SIZE
	.align		4
.L_1183:
        /*00b0*/ 	.byte	0x04, 0x1e
        /*00b2*/ 	.short	(.L_1185 - .L_1184)
.L_1184:
        /*00b4*/ 	.word	0x00000000


	//----- nvinfo : EIATTR_CBANK_PARAM_SIZE
	.align		4
.L_1185:
        /*00b8*/ 	.byte	0x03, 0x19
        /*00ba*/ 	.short	0x00b8


	//----- nvinfo : EIATTR_PARAM_CBANK
	.align		4
        /*00bc*/ 	.byte	0x04, 0x0a
        /*00be*/ 	.short	(.L_1187 - .L_1186)
	.align		4
.L_1186:
        /*00c0*/ 	.word	index@(.nv.constant0._Z35group_norm_nhwc_bwd_one_pass_kernelI11Fp32IOFp16WLi128ELi128ELi512EEv26Group_norm_nhwc_bwd_params)
        /*00c4*/ 	.short	0x0380
        /*00c6*/ 	.short	0x00b8


	//----- nvinfo : EIATTR_SW_WAR
	.align		4
.L_1187:
        /*00c8*/ 	.byte	0x04, 0x36
        /*00ca*/ 	.short	(.L_1189 - .L_1188)
.L_1188:
        /*00cc*/ 	.word	0x00000008
.L_1189:


//--------------------- .nv.info._Z35group_norm_nhwc_bwd_one_pass_kernelI11Fp32IOFp16WLi256ELi128ELi512EEv26Group_norm_nhwc_bwd_params --------------------------
	.section	.nv.info._Z35group_norm_nhwc_bwd_one_pass_kernelI11Fp32IOFp16WLi256ELi128ELi512EEv26Group_norm_nhwc_bwd_params,"",@"SHT_CUDA_INFO"
	.sectionflags	@""
	.align	4


	//----- nvinfo : EIATTR_CUDA_API_VERSION
	.align		4
        /*0000*/ 	.byte	0x04, 0x37
        /*0002*/ 	.short	(.L_1191 - .L_1190)
.L_1190:
        /*0004*/ 	.word	0x00000082


	//----- nvinfo : EIATTR_KPARAM_INFO
	.align		4
.L_1191:
        /*0008*/ 	.byte	0x04, 0x17
        /*000a*/ 	.short	(.L_1193 - .L_1192)
.L_1192:
        /*000c*/ 	.word	0x00000000
        /*0010*/ 	.short	0x0000
        /*0012*/ 	.short	0x0000
        /*0014*/ 	.byte	0x00, 0xf0, 0xe1, 0x02


	//----- nvinfo : EIATTR_SPARSE_MMA_MASK
	.align		4
.L_1193:
        /*0018*/ 	.byte	0x03, 0x50
        /*001a*/ 	.short	0x0000


	//----- nvinfo : EIATTR_MAXREG_COUNT
	.align		4
        /*001c*/ 	.byte	0x03, 0x1b
        /*001e*/ 	.short	0x0080


	//----- nvinfo : EIATTR_NUM_BARRIERS
	.align		4
        /*0020*/ 	.byte	0x02, 0x4c
        /*0022*/ 	.byte	0x01
	.zero		1


	//----- nvinfo : EIATTR_ANNOTATIONS
	.align		4
        /*0024*/ 	.byte	0x04, 0x55
        /*0026*/ 	.short	(.L_1195 - .L_1194)


	//   ....[0]....
.L_1194:
        /* <DEDUP_REMOVED lines=81> */


	//----- nvinfo : EIATTR_MERCURY_ISA_VERSION
	.align		4
.L_1195:
        /*0528*/ 	.byte	0x03, 0x5f
        /*052a*/ 	.short	0x0101


	//----- nvinfo : EIATTR_INT_WARP_WIDE_INSTR_OFFSETS
	.align		4
        /*052c*/ 	.byte	0x04, 0x31
        /*052e*/ 	.short	(.L_1197 - .L_1196)


	//   ....[0]....
.L_1196:
        /*0530*/ 	.word	0x0000b340


	//   ....[1]....
        /*0534*/ 	.word	0x0000c480


	//   ....[2]....
        /*0538*/ 	.word	0x0000c4a0


	//   ....[3]....
        /*053c*/ 	.word	0x0000c4b0


	//   ....[4]....
        /*0540*/ 	.word	0x0000c4e0


	//   ....[5]....
        /*0544*/ 	.word	0x0000c700


	//----- nvinfo : EIATTR_COOP_GROUP_MASK_REGIDS
	.align		4
.L_1197:
        /*0548*/ 	.byte	0x04, 0x29
        /*054a*/ 	.short	(.L_1199 - .L_1198)


	//   ....[0]....
.L_1198:
        /*054c*/ 	.word	0xffffffff


	//   ....[1]....
        /*0550*/ 	.word	0xffffffff


	//   ....[2]....
        /*0554*/ 	.word	0xffffffff


	//   ....[3]....
        /*0558*/ 	.word	0xffffffff


	//   ....[4]....
        /*055c*/ 	.word	0xffffffff


	//   ....[5]....
        /*0560*/ 	.word	0xffffffff


	//   ....[6]....
        /*0564*/ 	.word	0xffffffff


	//   ....[7]....
        /*0568*/ 	.word	0xffffffff


	//   ....[8]....
        /*056c*/ 	.word	0xffffffff


	//   ....[9]....
        /*0570*/ 	.word	0xffffffff


	//----- nvinfo : EIATTR_COOP_GROUP_INSTR_OFFSETS
	.align		4
.L_1199:
        /*0574*/ 	.byte	0x04, 0x28
        /*0576*/ 	.short	(.L_1201 - .L_1200)


	//   ....[0]....
.L_1200:
        /*0578*/ 	.word	0x0000b0c0


	//   ....[1]....
        /*057c*/ 	.word	0x0000b100


	//   ....[2]....
        /*0580*/ 	.word	0x0000b1a0


	//   ....[3]....
        /*0584*/ 	.word	0x0000b1b0


	//   ....[4]....
        /*0588*/ 	.word	0x0000b200


	//   ....[5]....
        /*058c*/ 	.word	0x0000b210


	//   ....[6]....
        /*0590*/ 	.word	0x0000b240


	//   ....[7]....
        /*0594*/ 	.word	0x0000b270


	//   ....[8]....
        /*0598*/ 	.word	0x0000b2e0


	//   ....[9]....
        /*059c*/ 	.word	0x0000b2f0


	//----- nvinfo : EIATTR_VRC_CTA_INIT_COUNT
	.align		4
.L_1201:
        /*05a0*/ 	.byte	0x02, 0x4a
	.zero		1
	.zero		1


	//----- nvinfo : EIATTR_EXIT_INSTR_OFFSETS
	.align		4
        /*05a4*/ 	.byte	0x04, 0x1c
        /*05a6*/ 	.short	(.L_1203 - .L_1202)


	//   ....[0]....
.L_1202:
        /*05a8*/ 	.word	0x0000d220


	//   ....[1]....
        /*05ac*/ 	.word	0x0000d350


	//   ....[2]....
        /*05b0*/ 	.word	0x0000d890


	//   ....[3]....
        /*05b4*/ 	.word	0x0000de90


	//----- nvinfo : EIATTR_MAX_THREADS
	.align		4
.L_1203:
        /*05b8*/ 	.byte	0x04, 0x05
        /*05ba*/ 	.short	(.L_1205 - .L_1204)
.L_1204:
        /*05bc*/ 	.word	0x00000200
        /*05c0*/ 	.word	0x00000001
        /*05c4*/ 	.word	0x00000001


	//----- nvinfo : EIATTR_CRS_STACK_SIZE
	.align		4
.L_1205:
        /*05c8*/ 	.byte	0x04, 0x1e
        /*05ca*/ 	.short	(.L_1207 - .L_1206)
.L_1206:
        /*05cc*/ 	.word	0x00000000


	//----- nvinfo : EIATTR_CBANK_PARAM_SIZE
	.align		4
.L_1207:
        /*05d0*/ 	.byte	0x03, 0x19
        /*05d2*/ 	.short	0x00b8


	//----- nvinfo : EIATTR_PARAM_CBANK
	.align		4
        /*05d4*/ 	.byte	0x04, 0x0a
        /*05d6*/ 	.short	(.L_1209 - .L_1208)
	.align		4
.L_1208:
        /*05d8*/ 	.word	index@(.nv.constant0._Z35group_norm_nhwc_bwd_one_pass_kernelI11Fp32IOFp16WLi256ELi128ELi512EEv26Group_norm_nhwc_bwd_params)
        /*05dc*/ 	.short	0x0380
        /*05de*/ 	.short	0x00b8


	//----- nvinfo : EIATTR_SW_WAR
	.align		4
.L_1209:
        /*05e0*/ 	.byte	0x04, 0x36
        /*05e2*/ 	.short	(.L_1211 - .L_1210)
.L_1210:
        /*05e4*/ 	.word	0x00000008
.L_1211:


//--------------------- .nv.info._Z35group_norm_nhwc_bwd_one_pass_kernelI11Fp32IOFp16WLi512ELi128ELi512EEv26Group_norm_nhwc_bwd_params --------------------------
	.section	.nv.info._Z35group_norm_nhwc_bwd_one_pass_kernelI11Fp32IOFp16WLi512ELi128ELi512EEv26Group_norm_nhwc_bwd_params,"",@"SHT_CUDA_INFO"
	.sectionflags	@""
	.align	4


	//----- nvinfo : EIATTR_CUDA_API_VERSION
	.align		4
        /*0000*/ 	.byte	0x04, 0x37
        /*0002*/ 	.short	(.L_1213 - .L_1212)
.L_1212:
        /*0004*/ 	.word	0x00000082


	//----- nvinfo : EIATTR_KPARAM_INFO
	.align		4
.L_1213:
        /*0008*/ 	.byte	0x04, 0x17
        /*000a*/ 	.short	(.L_1215 - .L_1214)
.L_1214:
        /*000c*/ 	.word	0x00000000
        /*0010*/ 	.short	0x0000
        /*0012*/ 	.short	0x0000
        /*0014*/ 	.byte	0x00, 0xf0, 0xe1, 0x02


	//----- nvinfo : EIATTR_SPARSE_MMA_MASK
	.align		4
.L_1215:
        /*0018*/ 	.byte	0x03, 0x50
        /*001a*/ 	.short	0x0000


	//----- nvinfo : EIATTR_MAXREG_COUNT
	.align		4
        /*001c*/ 	.byte	0x03, 0x1b
        /*001e*/ 	.short	0x0080


	//----- nvinfo : EIATTR_NUM_BARRIERS
	.align		4
        /*0020*/ 	.byte	0x02, 0x4c
        /*0022*/ 	.byte	0x01
	.zero		1


	//----- nvinfo : EIATTR_ANNOTATIONS
	.align		4
        /*0024*/ 	.byte	0x04, 0x55
        /*0026*/ 	.short	(.L_1217 - .L_1216)


	//   ....[0]....
.L_1216:
        /* <DEDUP_REMOVED lines=690> */


	//----- nvinfo : EIATTR_MERCURY_ISA_VERSION
	.align		4
.L_1217:
        /*2b38*/ 	.byte	0x03, 0x5f
        /*2b3a*/ 	.short	0x0101


	//----- nvinfo : EIATTR_INT_WARP_WIDE_INSTR_OFFSETS
	.align		4
        /*2b3c*/ 	.byte	0x04, 0x31
        /*2b3e*/ 	.short	(.L_1219 - .L_1218)


	//   ....[0]....
.L_1218:
        /*2b40*/ 	.word	0x0001a6c0


	//   ....[1]....
        /*2b44*/ 	.word	0x0001b800


	//   ....[2]....
        /*2b48*/ 	.word	0x0001b820


	//   ....[3]....
        /*2b4c*/ 	.word	0x0001b830


	//   ....[4]....
        /*2b50*/ 	.word	0x0001b860


	//   ....[5]....
        /*2b54*/ 	.word	0x0001ba80


	//----- nvinfo : EIATTR_COOP_GROUP_MASK_REGIDS
	.align		4
.L_1219:
        /*2b58*/ 	.byte	0x04, 0x29
        /*2b5a*/ 	.short	(.L_1221 - .L_1220)


	//   ....[0]....
.L_1220:
        /*2b5c*/ 	.word	0xffffffff


	//   ....[1]....
        /*2b60*/ 	.word	0xffffffff


	//   ....[2]....
        /*2b64*/ 	.word	0xffffffff


	//   ....[3]....
        /*2b68*/ 	.word	0xffffffff


	//   ....[4]....
        /*2b6c*/ 	.word	0xffffffff


	//   ....[5]....
        /*2b70*/ 	.word	0xffffffff


	//   ....[6]....
        /*2b74*/ 	.word	0xffffffff


	//   ....[7]....
        /*2b78*/ 	.word	0xffffffff


	//   ....[8]....
        /*2b7c*/ 	.word	0xffffffff


	//   ....[9]....
        /*2b80*/ 	.word	0xffffffff


	//----- nvinfo : EIATTR_COOP_GROUP_INSTR_OFFSETS
	.align		4
.L_1221:
        /*2b84*/ 	.byte	0x04, 0x28
        /*2b86*/ 	.short	(.L_1223 - .L_1222)


	//   ....[0]....
.L_1222:
        /*2b88*/ 	.word	0x0001a450


	//   ....[1]....
        /*2b8c*/ 	.word	0x0001a490


	//   ....[2]....
        /*2b90*/ 	.word	0x0001a540


	//   ....[3]....
        /*2b94*/ 	.word	0x0001a550


	//   ....[4]....
        /*2b98*/ 	.word	0x0001a580


	//   ....[5]....
        /*2b9c*/ 	.word	0x0001a5a0


	//   ....[6]....
        /*2ba0*/ 	.word	0x0001a5d0


	//   ....[7]....
        /*2ba4*/ 	.word	0x0001a5f0


	//   ....[8]....
        /*2ba8*/ 	.word	0x0001a660


	//   ....[9]....
        /*2bac*/ 	.word	0x0001a670


	//----- nvinfo : EIATTR_VRC_CTA_INIT_COUNT
	.align		4
.L_1223:
        /*2bb0*/ 	.byte	0x02, 0x4a
	.zero		1
	.zero		1


	//----- nvinfo : EIATTR_EXIT_INSTR_OFFSETS
	.align		4
        /*2bb4*/ 	.byte	0x04, 0x1c
        /*2bb6*/ 	.short	(.L_1225 - .L_1224)


	//   ....[0]....
.L_1224:
        /*2bb8*/ 	.word	0x0001c5a0


	//   ....[1]....
        /*2bbc*/ 	.word	0x0001c6d0


	//   ....[2]....
        /*2bc0*/ 	.word	0x0001cc10


	//   ....[3]....
        /*2bc4*/ 	.word	0x0001d210


	//----- nvinfo : EIATTR_MAX_THREADS
	.align		4
.L_1225:
        /*2bc8*/ 	.byte	0x04, 0x05
        /*2bca*/ 	.short	(.L_1227 - .L_1226)
.L_1226:
        /*2bcc*/ 	.word	0x00000200
        /*2bd0*/ 	.word	0x00000001
        /*2bd4*/ 	.word	0x00000001


	//----- nvinfo : EIATTR_CRS_STACK_SIZE
	.align		4
.L_1227:
        /*2bd8*/ 	.byte	0x04, 0x1e
        /*2bda*/ 	.short	(.L_1229 - .L_1228)
.L_1228:
        /*2bdc*/ 	.word	0x00000000


	//----- nvinfo : EIATTR_CBANK_PARAM_SIZE
	.align		4
.L_1229:
        /*2be0*/ 	.byte	0x03, 0x19
        /*2be2*/ 	.short	0x00b8


	//----- nvinfo : EIATTR_PARAM_CBANK
	.align		4
        /*2be4*/ 	.byte	0x04, 0x0a
        /*2be6*/ 	.short	(.L_1231 - .L_1230)
	.align		4
.L_1230:
        /*2be8*/ 	.word	index@(.nv.constant0._Z35group_norm_nhwc_bwd_one_pass_kernelI11Fp32IOFp16WLi512ELi128ELi512EEv26Group_norm_nhwc_bwd_params)
        /*2bec*/ 	.short	0x0380
        /*2bee*/ 	.short	0x00b8


	//----- nvinfo : EIATTR_SW_WAR
	.align		4
.L_1231:
        /*2bf0*/ 	.byte	0x04, 0x36
        /*2bf2*/ 	.short	(.L_1233 - .L_1232)
.L_1232:
        /*2bf4*/ 	.word	0x00000008
.L_1233:


//--------------------- .nv.info._Z35group_norm_nhwc_fwd_one_pass_kernelI11Bf16IOFp32WLi64ELi128ELi512EEv26Group_norm_nhwc_fwd_params --------------------------
	.section	.nv.info._Z35group_norm_nhwc_fwd_one_pass_kernelI11Bf16IOFp32WLi64ELi128ELi512EEv26Group_norm_nhwc_fwd_params,"",@"SHT_CUDA_INFO"
	.sectionflags	@""
	.align	4


	//----- nvinfo : EIATTR_CUDA_API_VERSION
	.align		4
        /*0000*/ 	.byte	0x04, 0x37
        /*0002*/ 	.short	(.L_1235 - .L_1234)
.L_1234:
        /*0004*/ 	.word	0x00000082


	//----- nvinfo : EIATTR_KPARAM_INFO
	.align		4
.L_1235:
        /*0008*/ 	.byte	0x04, 0x17
        /*000a*/ 	.short	(.L_1237 - .L_1236)
.L_1236:
        /*000c*/ 	.word	0x00000000
        /*0010*/ 	.short	0x0000
        /*0012*/ 	.short	0x0000
        /*0014*/ 	.byte	0x00, 0xf0, 0x81, 0x02


	//----- nvinfo : EIATTR_SPARSE_MMA_MASK
	.align		4
.L_1237:
        /*0018*/ 	.byte	0x03, 0x50
        /*001a*/ 	.short	0x0000


	//----- nvinfo : EIATTR_MAXREG_COUNT
	.align		4
        /*001c*/ 	.byte	0x03, 0x1b
        /*001e*/ 	.short	0x0080


	//----- nvinfo : EIATTR_NUM_BARRIERS
	.align		4
        /*0020*/ 	.byte	0x02, 0x4c
        /*0022*/ 	.byte	0x01
	.zero		1


	//----- nvinfo : EIATTR_MERCURY_ISA_VERSION
	.align		4
        /*0024*/ 	.byte	0x03, 0x5f
        /*0026*/ 	.short	0x0101


	//----- nvinfo : EIATTR_COOP_GROUP_MASK_REGIDS
	.align		4
        /*0028*/ 	.byte	0x04, 0x29
        /*002a*/ 	.short	(.L_1239 - .L_1238)


	//   ....[0]....
.L_1238:
        /*002c*/ 	.word	0xffffffff


	//   ....[1]....
        /*0030*/ 	.word	0xffffffff


	//   ....[2]....
        /*0034*/ 	.word	0xffffffff


	//   ....[3]....
        /*0038*/ 	.word	0xffffffff


	//   ....[4]....
        /*003c*/ 	.word	0xffffffff


	//   ....[5]....
        /*0040*/ 	.word	0xffffffff


	//   ....[6]....
        /*0044*/ 	.word	0xffffffff


	//   ....[7]....
        /*0048*/ 	.word	0xffffffff


	//   ....[8]....
        /*004c*/ 	.word	0xffffffff


	//   ....[9]....
        /*0050*/ 	.word	0xffffffff


	//----- nvinfo : EIATTR_COOP_GROUP_INSTR_OFFSETS
	.align		4
.L_1239:
        /*0054*/ 	.byte	0x04, 0x28
        /*0056*/ 	.short	(.L_1241 - .L_1240)


	//   ....[0]....
.L_1240:
        /*0058*/ 	.word	0x00001040


	//   ....[1]....
        /*005c*/ 	.word	0x00001050


	//   ....[2]....
        /*0060*/ 	.word	0x00001080


	//   ....[3]....
        /*0064*/ 	.word	0x00001090


	//   ....[4]....
        /*0068*/ 	.word	0x000010d0


	//   ....[5]....
        /*006c*/ 	.word	0x000010e0


	//   ....[6]....
        /*0070*/ 	.word	0x00001120


	//   ....[7]....
        /*0074*/ 	.word	0x00001130


	//   ....[8]....
        /*0078*/ 	.word	0x000011a0


	//   ....[9]....
        /*007c*/ 	.word	0x000011b0


	//----- nvinfo : EIATTR_VRC_CTA_INIT_COUNT
	.align		4
.L_1241:
        /*0080*/ 	.byte	0x02, 0x4a
	.zero		1
	.zero		1


	//----- nvinfo : EIATTR_EXIT_INSTR_OFFSETS
	.align		4
        /*0084*/ 	.byte	0x04, 0x1c
        /*0086*/ 	.short	(.L_1243 - .L_1242)


	//   ....[0]....
.L_1242:
        /*0088*/ 	.word	0x00000060


	//   ....[1]....
        /*008c*/ 	.word	0x00003e30


	//----- nvinfo : EIATTR_MAX_THREADS
	.align		4
.L_1243:
        /*0090*/ 	.byte	0x04, 0x05
        /*0092*/ 	.short	(.L_1245 - .L_1244)
.L_1244:
        /*0094*/ 	.word	0x00000200
        /*0098*/ 	.word	0x00000001
        /*009c*/ 	.word	0x00000001


	//----- nvinfo : EIATTR_CRS_STACK_SIZE
	.align		4
.L_1245:
        /*00a0*/ 	.byte	0x04, 0x1e
        /*00a2*/ 	.short	(.L_1247 - .L_1246)
.L_1246:
        /*00a4*/ 	.word	0x00000000


	//----- nvinfo : EIATTR_CBANK_PARAM_SIZE
	.align		4
.L_1247:
        /*00a8*/ 	.byte	0x03, 0x19
        /*00aa*/ 	.short	0x00a0


	//----- nvinfo : EIATTR_PARAM_CBANK
	.align		4
        /*00ac*/ 	.byte	0x04, 0x0a
        /*00ae*/ 	.short	(.L_1249 - .L_1248)
	.align		4
.L_1248:
        /*00b0*/ 	.word	index@(.nv.constant0._Z35group_norm_nhwc_fwd_one_pass_kernelI11Bf16IOFp32WLi64ELi128ELi512EEv26Group_norm_nhwc_fwd_params)
        /*00b4*/ 	.short	0x0380
        /*00b6*/ 	.short	0x00a0


	//----- nvinfo : EIATTR_SW_WAR
	.align		4
.L_1249:
        /*00b8*/ 	.byte	0x04, 0x36
        /*00ba*/ 	.short	(.L_1251 - .L_1250)
.L_1250:
        /*00bc*/ 	.word	0x00000008
.L_1251:


//--------------------- .nv.info._Z35group_norm_nhwc_fwd_one_pass_kernelI11Bf16IOFp32WLi128ELi128ELi512EEv26Group_norm_nhwc_fwd_params --------------------------
	.section	.nv.info._Z35group_norm_nhwc_fwd_one_pass_kernelI11Bf16IOFp32WLi128ELi128ELi512EEv26Group_norm_nhwc_fwd_params,"",@"SHT_CUDA_INFO"
	.sectionflags	@""
	.align	4


	//----- nvinfo : EIATTR_CUDA_API_VERSION
	.align		4
        /*0000*/ 	.byte	0x04, 0x37
        /*0002*/ 	.short	(.L_1253 - .L_1252)
.L_1252:
        /*0004*/ 	.word	0x00000082


	//----- nvinfo : EIATTR_KPARAM_INFO
	.align		4
.L_1253:
        /*0008*/ 	.byte	0x04, 0x17
        /*000a*/ 	.short	(.L_1255 - .L_1254)
.L_1254:
        /*000c*/ 	.word	0x00000000
        /*0010*/ 	.short	0x0000
        /*0012*/ 	.short	0x0000
        /*0014*/ 	.byte	0x00, 0xf0, 0x81, 0x02


	//----- nvinfo : EIATTR_SPARSE_MMA_MASK
	.align		4
.L_1255:
        /*0018*/ 	.byte	0x03, 0x50
        /*001a*/ 	.short	0x0000


	//----- nvinfo : EIATTR_MAXREG_COUNT
	.align		4
        /*001c*/ 	.byte	0x03, 0x1b
        /*001e*/ 	.short	0x0080


	//----- nvinfo : EIATTR_NUM_BARRIERS
	.align		4
        /*0020*/ 	.byte	0x02, 0x4c
        /*0022*/ 	.byte	0x01
	.zero		1


	//----- nvinfo : EIATTR_MERCURY_ISA_VERSION
	.align		4
        /*0024*/ 	.byte	0x03, 0x5f
        /*0026*/ 	.short	0x0101


	//----- nvinfo : EIATTR_COOP_GROUP_MASK_REGIDS
	.align		4
        /*0028*/ 	.byte	0x04, 0x29
        /*002a*/ 	.short	(.L_1257 - .L_1256)


	//   ....[0]....
.L_1256:
        /*002c*/ 	.word	0xffffffff


	//   ....[1]....
        /*0030*/ 	.word	0xffffffff


	//   ....[2]....
        /*0034*/ 	.word	0xffffffff


	//   ....[3]....
        /*0038*/ 	.word	0xffffffff


	//   ....[4]....
        /*003c*/ 	.word	0xffffffff


	//   ....[5]....
        /*0040*/ 	.word	0xffffffff


	//   ....[6]....
        /*0044*/ 	.word	0xffffffff


	//   ....[7]....
        /*0048*/ 	.word	0xffffffff


	//   ....[8]....
        /*004c*/ 	.word	0xffffffff


	//   ....[9]....
        /*0050*/ 	.word	0xffffffff


	//----- nvinfo : EIATTR_COOP_GROUP_INSTR_OFFSETS
	.align		4
.L_1257:
        /*0054*/ 	.byte	0x04, 0x28
        /*0056*/ 	.short	(.L_1259 - .L_1258)


	//   ....[0]....
.L_1258:
        /*0058*/ 	.word	0x00001b90


	//   ....[1]....
        /*005c*/ 	.word	0x00001ba0


	//   ....[2]....
        /*0060*/ 	.word	0x00001be0


	//   ....[3]....
        /*0064*/ 	.word	0x00001bf0


	//   ....[4]....
        /*0068*/ 	.word	0x00001c30


	//   ....[5]....
        /*006c*/ 	.word	0x00001c40


	//   ....[6]....
        /*0070*/ 	.word	0x00001c80


	//   ....[7]....
        /*0074*/ 	.word	0x00001c90


	//   ....[8]....
        /*0078*/ 	.word	0x00001d10


	//   ....[9]....
        /*007c*/ 	.word	0x00001d20


	//----- nvinfo : EIATTR_VRC_CTA_INIT_COUNT
	.align		4
.L_1259:
        /*0080*/ 	.byte	0x02, 0x4a
	.zero		1
	.zero		1


	//----- nvinfo : EIATTR_EXIT_INSTR_OFFSETS
	.align		4
        /*0084*/ 	.byte	0x04, 0x1c
        /*0086*/ 	.short	(.L_1261 - .L_1260)


	//   ....[0]....
.L_1260:
        /*0088*/ 	.word	0x00000060


	//   ....[1]....
        /*008c*/ 	.word	0x00006590


	//----- nvinfo : EIATTR_MAX_THREADS
	.align		4
.L_1261:
        /*0090*/ 	.byte	0x04, 0x05
        /*0092*/ 	.short	(.L_1263 - .L_1262)
.L_1262:
        /*0094*/ 	.word	0x00000200
        /*0098*/ 	.word	0x00000001
        /*009c*/ 	.word	0x00000001


	//----- nvinfo : EIATTR_CRS_STACK_SIZE
	.align		4
.L_1263:
        /*00a0*/ 	.byte	0x04, 0x1e
        /*00a2*/ 	.short	(.L_1265 - .L_1264)
.L_1264:
        /*00a4*/ 	.word	0x00000000


	//----- nvinfo : EIATTR_CBANK_PARAM_SIZE
	.align		4
.L_1265:
        /*00a8*/ 	.byte	0x03, 0x19
        /*00aa*/ 	.short	0x00a0


	//----- nvinfo : EIATTR_PARAM_CBANK
	.align		4
        /*00ac*/ 	.byte	0x04, 0x0a
        /*00ae*/ 	.short	(.L_1267 - .L_1266)
	.align		4
.L_1266:
        /*00b0*/ 	.word	index@(.nv.constant0._Z35group_norm_nhwc_fwd_one_pass_kernelI11Bf16IOFp32WLi128ELi128ELi512EEv26Group_norm_nhwc_fwd_params)
        /*00b4*/ 	.short	0x0380
        /*00b6*/ 	.short	0x00a0


	//----- nvinfo : EIATTR_SW_WAR
	.align		4
.L_1267:
        /*00b8*/ 	.byte	0x04, 0x36
        /*00ba*/ 	.short	(.L_1269 - .L_1268)
.L_1268:
        /*00bc*/ 	.word	0x00000008
.L_1269:


//--------------------- .nv.info._Z35group_norm_nhwc_fwd_one_pass_kernelI11Bf16IOFp32WLi256ELi128ELi512EEv26Group_norm_nhwc_fwd_params --------------------------
	.section	.nv.info._Z35group_norm_nhwc_fwd_one_pass_kernelI11Bf16IOFp32WLi256ELi128ELi512EEv26Group_norm_nhwc_fwd_params,"",@"SHT_CUDA_INFO"
	.sectionflags	@""
	.align	4


	//----- nvinfo : EIATTR_CUDA_API_VERSION
	.align		4
        /*0000*/ 	.byte	0x04, 0x37
        /*0002*/ 	.short	(.L_1271 - .L_1270)
.L_1270:
        /*0004*/ 	.word	0x00000082


	//----- nvinfo : EIATTR_KPARAM_INFO
	.align		4
.L_1271:
        /*0008*/ 	.byte	0x04, 0x17
        /*000a*/ 	.short	(.L_1273 - .L_1272)
.L_1272:
        /*000c*/ 	.word	0x00000000
        /*0010*/ 	.short	0x0000
        /*0012*/ 	.short	0x0000
        /*0014*/ 	.byte	0x00, 0xf0, 0x81, 0x02


	//----- nvinfo : EIATTR_SPARSE_MMA_MASK
	.align		4
.L_1273:
        /*0018*/ 	.byte	0x03, 0x50
        /*001a*/ 	.short	0x0000


	//----- nvinfo : EIATTR_MAXREG_COUNT
	.align		4
        /*001c*/ 	.byte	0x03, 0x1b
        /*001e*/ 	.short	0x0080


	//----- nvinfo : EIATTR_NUM_BARRIERS
	.align		4
        /*0020*/ 	.byte	0x02, 0x4c
        /*0022*/ 	.byte	0x01
	.zero		1


	//----- nvinfo : EIATTR_MERCURY_ISA_VERSION
	.align		4
        /*0024*/ 	.byte	0x03, 0x5f
        /*0026*/ 	.short	0x0101


	//----- nvinfo : EIATTR_COOP_GROUP_MASK_REGIDS
	.align		4
        /*0028*/ 	.byte	0x04, 0x29
        /*002a*/ 	.short	(.L_1275 - .L_1274)


	//   ....[0]....
.L_1274:
        /*002c*/ 	.word	0xffffffff


	//   ....[1]....
        /*0030*/ 	.word	0xffffffff


	//   ....[2]....
        /*0034*/ 	.word	0xffffffff


	//   ....[3]....
        /*0038*/ 	.word	0xffffffff


	//   ....[4]....
        /*003c*/ 	.word	0xffffffff


	//   ....[5]....
        /*0040*/ 	.word	0xffffffff


	//   ....[6]....
        /*0044*/ 	.word	0xffffffff


	//   ....[7]....
        /*0048*/ 	.word	0xffffffff


	//   ....[8]....
        /*004c*/ 	.word	0xffffffff


	//   ....[9]....
        /*0050*/ 	.word	0xffffffff


	//----- nvinfo : EIATTR_COOP_GROUP_INSTR_OFFSETS
	.align		4
.L_1275:
        /*0054*/ 	.byte	0x04, 0x28
        /*0056*/ 	.short	(.L_1277 - .L_1276)


	//   ....[0]....
.L_1276:
        /*0058*/ 	.word	0x00003390


	//   ....[1]....
        /*005c*/ 	.word	0x000033a0


	//   ....[2]....
        /*0060*/ 	.word	0x000033e0


	//   ....[3]....
        /*0064*/ 	.word	0x000033f0


	//   ....[4]....
        /*0068*/ 	.word	0x00003430


	//   ....[5]....
        /*006c*/ 	.word	0x00003440


	//   ....[6]....
        /*0070*/ 	.word	0x00003480


	//   ....[7]....
        /*0074*/ 	.word	0x00003490


	//   ....[8]....
        /*0078*/ 	.word	0x00003520


	//   ....[9]....
        /*007c*/ 	.word	0x00003530


	//----- nvinfo : EIATTR_VRC_CTA_INIT_COUNT
	.align		4
.L_1277:
        /*0080*/ 	.byte	0x02, 0x4a
	.zero		1
	.zero		1


	//----- nvinfo : EIATTR_EXIT_INSTR_OFFSETS
	.align		4
        /*0084*/ 	.byte	0x04, 0x1c
        /*0086*/ 	.short	(.L_1279 - .L_1278)


	//   ....[0]....
.L_1278:
        /*0088*/ 	.word	0x00000060


	//   ....[1]....
        /*008c*/ 	.word	0x0000bc10


	//----- nvinfo : EIATTR_MAX_THREADS
	.align		4
.L_1279:
        /*0090*/ 	.byte	0x04, 0x05
        /*0092*/ 	.short	(.L_1281 - .L_1280)
.L_1280:
        /*0094*/ 	.word	0x00000200
        /*0098*/ 	.word	0x00000001
        /*009c*/ 	.word	0x00000001


	//----- nvinfo : EIATTR_CRS_STACK_SIZE
	.align		4
.L_1281:
        /*00a0*/ 	.byte	0x04, 0x1e
        /*00a2*/ 	.short	(.L_1283 - .L_1282)
.L_1282:
        /*00a4*/ 	.word	0x00000000


	//----- nvinfo : EIATTR_CBANK_PARAM_SIZE
	.align		4
.L_1283:
        /*00a8*/ 	.byte	0x03, 0x19
        /*00aa*/ 	.short	0x00a0


	//----- nvinfo : EIATTR_PARAM_CBANK
	.align		4
        /*00ac*/ 	.byte	0x04, 0x0a
        /*00ae*/ 	.short	(.L_1285 - .L_1284)
	.align		4
.L_1284:
        /*00b0*/ 	.word	index@(.nv.constant0._Z35group_norm_nhwc_fwd_one_pass_kernelI11Bf16IOFp32WLi256ELi128ELi512EEv26Group_norm_nhwc_fwd_params)
        /*00b4*/ 	.short	0x0380
        /*00b6*/ 	.short	0x00a0


	//----- nvinfo : EIATTR_SW_WAR
	.align		4
.L_1285:
        /*00b8*/ 	.byte	0x04, 0x36
        /*00ba*/ 	.short	(.L_1287 - .L_1286)
.L_1286:
        /*00bc*/ 	.word	0x00000008
.L_1287:


//--------------------- .nv.info._Z35group_norm_nhwc_fwd_one_pass_kernelI11Bf16IOFp32WLi512ELi128ELi512EEv26Group_norm_nhwc_fwd_params --------------------------
	.section	.nv.info._Z35group_norm_nhwc_fwd_one_pass_kernelI11Bf16IOFp32WLi512ELi128ELi512EEv26Group_norm_nhwc_fwd_params,"",@"SHT_CUDA_INFO"
	.sectionflags	@""
	.align	4


	//----- nvinfo : EIATTR_CUDA_API_VERSION
	.align		4
        /*0000*/ 	.byte	0x04, 0x37
        /*0002*/ 	.short	(.L_1289 - .L_1288)
.L_1288:
        /*0004*/ 	.word	0x00000082


	//----- nvinfo : EIATTR_KPARAM_INFO
	.align		4
.L_1289:
        /*0008*/ 	.byte	0x04, 0x17
        /*000a*/ 	.short	(.L_1291 - .L_1290)
.L_1290:
        /*000c*/ 	.word	0x00000000
        /*0010*/ 	.short	0x0000
        /*0012*/ 	.short	0x0000
        /*0014*/ 	.byte	0x00, 0xf0, 0x81, 0x02


	//----- nvinfo : EIATTR_SPARSE_MMA_MASK
	.align		4
.L_1291:
        /*0018*/ 	.byte	0x03, 0x50
        /*001a*/ 	.short	0x0000


	//----- nvinfo : EIATTR_MAXREG_COUNT
	.align		4
        /*001c*/ 	.byte	0x03, 0x1b
        /*001e*/ 	.short	0x0080


	//----- nvinfo : EIATTR_NUM_BARRIERS
	.align		4
        /*0020*/ 	.byte	0x02, 0x4c
        /*0022*/ 	.byte	0x01
	.zero		1


	//----- nvinfo : EIATTR_ANNOTATIONS
	.align		4
        /*0024*/ 	.byte	0x04, 0x55
        /*0026*/ 	.short	(.L_1293 - .L_1292)


	//   ....[0]....
.L_1292:
        /* <DEDUP_REMOVED lines=156> */


	//----- nvinfo : EIATTR_MERCURY_ISA_VERSION
	.align		4
.L_1293:
        /*09d8*/ 	.byte	0x03, 0x5f
        /*09da*/ 	.short	0x0101


	//----- nvinfo : EIATTR_INT_WARP_WIDE_INSTR_OFFSETS
	.align		4
        /*09dc*/ 	.byte	0x04, 0x31
        /*09de*/ 	.short	(.L_1295 - .L_1294)


	//   ....[0]....
.L_1294:
        /*09e0*/ 	.word	0x00009d80


	//   ....[1]....
        /*09e4*/ 	.word	0x00009dc0


	//   ....[2]....
        /*09e8*/ 	.word	0x00009f30


	//   ....[3]....
        /*09ec*/ 	.word	0x00009ff0


	//   ....[4]....
        /*09f0*/ 	.word	0x0000a010


	//   ....[5]....
        /*09f4*/ 	.word	0x0000a040


	//   ....[6]....
        /*09f8*/ 	.word	0x0000a090


	//   ....[7]....
        /*09fc*/ 	.word	0x0000a0d0


	//   ....[8]....
        /*0a00*/ 	.word	0x0000a490


	//   ....[9]....
        /*0a04*/ 	.word	0x0000a4c0


	//   ....[10]....
        /*0a08*/ 	.word	0x0000a4e0


	//   ....[11]....
        /*0a0c*/ 	.word	0x0000a500


	//   ....[12]....
        /*0a10*/ 	.word	0x0000a750


	//   ....[13]....
        /*0a14*/ 	.word	0x0000a770


	//----- nvinfo : EIATTR_COOP_GROUP_MASK_REGIDS
	.align		4
.L_1295:
        /*0a18*/ 	.byte	0x04, 0x29
        /*0a1a*/ 	.short	(.L_1297 - .L_1296)


	//   ....[0]....
.L_1296:
        /*0a1c*/ 	.word	0xffffffff


	//   ....[1]....
        /*0a20*/ 	.word	0xffffffff


	//   ....[2]....
        /*0a24*/ 	.word	0xffffffff


	//   ....[3]....
        /*0a28*/ 	.word	0xffffffff


	//   ....[4]....
        /*0a2c*/ 	.word	0xffffffff


	//   ....[5]....
        /*0a30*/ 	.word	0xffffffff


	//   ....[6]....
        /*0a34*/ 	.word	0xffffffff


	//   ....[7]....
        /*0a38*/ 	.word	0xffffffff


	//   ....[8]....
        /*0a3c*/ 	.word	0xffffffff


	//   ....[9]....
        /*0a40*/ 	.word	0xffffffff


	//----- nvinfo : EIATTR_COOP_GROUP_INSTR_OFFSETS
	.align		4
.L_1297:
        /*0a44*/ 	.byte	0x04, 0x28
        /*0a46*/ 	.short	(.L_1299 - .L_1298)


	//   ....[0]....
.L_1298:
        /*0a48*/ 	.word	0x00009330


	//   ....[1]....
        /*0a4c*/ 	.word	0x00009340


	//   ....[2]....
        /*0a50*/ 	.word	0x00009380


	//   ....[3]....
        /*0a54*/ 	.word	0x00009390


	//   ....[4]....
        /*0a58*/ 	.word	0x000093d0


	//   ....[5]....
        /*0a5c*/ 	.word	0x000093e0


	//   ....[6]....
        /*0a60*/ 	.word	0x00009430


	//   ....[7]....
        /*0a64*/ 	.word	0x00009440


	//   ....[8]....
        /*0a68*/ 	.word	0x000095c0


	//   ....[9]....
        /*0a6c*/ 	.word	0x000095e0


	//----- nvinfo : EIATTR_VRC_CTA_INIT_COUNT
	.align		4
.L_1299:
        /*0a70*/ 	.byte	0x02, 0x4a
	.zero		1
	.zero		1


	//----- nvinfo : EIATTR_EXIT_INSTR_OFFSETS
	.align		4
        /*0a74*/ 	.byte	0x04, 0x1c
        /*0a76*/ 	.short	(.L_1301 - .L_1300)


	//   ....[0]....
.L_1300:
        /*0a78*/ 	.word	0x00000080


	//   ....[1]....
        /*0a7c*/ 	.word	0x0000c3c0


	//----- nvinfo : EIATTR_MAX_THREADS
	.align		4
.L_1301:
        /*0a80*/ 	.byte	0x04, 0x05
        /*0a82*/ 	.short	(.L_1303 - .L_1302)
.L_1302:
        /*0a84*/ 	.word	0x00000200
        /*0a88*/ 	.word	0x00000001
        /*0a8c*/ 	.word	0x00000001


	//----- nvinfo : EIATTR_CRS_STACK_SIZE
	.align		4
.L_1303:
        /*0a90*/ 	.byte	0x04, 0x1e
        /*0a92*/ 	.short	(.L_1305 - .L_1304)
.L_1304:
        /*0a94*/ 	.word	0x00000000


	//----- nvinfo : EIATTR_CBANK_PARAM_SIZE
	.align		4
.L_1305:
        /*0a98*/ 	.byte	0x03, 0x19
        /*0a9a*/ 	.short	0x00a0


	//----- nvinfo : EIATTR_PARAM_CBANK
	.align		4
        /*0a9c*/ 	.byte	0x04, 0x0a
        /*0a9e*/ 	.short	(.L_1307 - .L_1306)
	.align		4
.L_1306:
        /*0aa0*/ 	.word	index@(.nv.constant0._Z35group_norm_nhwc_fwd_one_pass_kernelI11Bf16IOFp32WLi512ELi128ELi512EEv26Group_norm_nhwc_fwd_params)
        /*0aa4*/ 	.short	0x0380
        /*0aa6*/ 	.short	0x00a0


	//----- nvinfo : EIATTR_SW_WAR
	.align		4
.L_1307:
        /*0aa8*/ 	.byte	0x04, 0x36
        /*0aaa*/ 	.short	(.L_1309 - .L_1308)
.L_1308:
        /*0aac*/ 	.word	0x00000008
.L_1309:


//--------------------- .nv.info._Z35group_norm_nhwc_fwd_one_pass_kernelI11Bf16IOBf16WLi64ELi128ELi512EEv26Group_norm_nhwc_fwd_params --------------------------
	.section	.nv.info._Z35group_norm_nhwc_fwd_one_pass_kernelI11Bf16IOBf16WLi64ELi128ELi512EEv26Group_norm_nhwc_fwd_params,"",@"SHT_CUDA_INFO"
	.sectionflags	@""
	.align	4


	//----- nvinfo : EIATTR_CUDA_API_VERSION
	.align		4
        /*0000*/ 	.byte	0x04, 0x37
        /*0002*/ 	.short	(.L_1311 - .L_1310)
.L_1310:
        /*0004*/ 	.word	0x00000082


	//----- nvinfo : EIATTR_KPARAM_INFO
	.align		4
.L_1311:
        /*0008*/ 	.byte	0x04, 0x17
        /*000a*/ 	.short	(.L_1313 - .L_1312)
.L_1312:
        /*000c*/ 	.word	0x00000000
        /*0010*/ 	.short	0x0000
        /*0012*/ 	.short	0x0000
        /*0014*/ 	.byte	0x00, 0xf0, 0x81, 0x02


	//----- nvinfo : EIATTR_SPARSE_MMA_MASK
	.align		4
.L_1313:
        /*0018*/ 	.byte	0x03, 0x50
        /*001a*/ 	.short	0x0000


	//----- nvinfo : EIATTR_MAXREG_COUNT
	.align		4
        /*001c*/ 	.byte	0x03, 0x1b
        /*001e*/ 	.short	0x0080


	//----- nvinfo : EIATTR_NUM_BARRIERS
	.align		4
        /*0020*/ 	.byte	0x02, 0x4c
        /*0022*/ 	.byte	0x01
	.zero		1


	//----- nvinfo : EIATTR_MERCURY_ISA_VERSION
	.align		4
        /*0024*/ 	.byte	0x03, 0x5f
        /*0026*/ 	.short	0x0101


	//----- nvinfo : EIATTR_COOP_GROUP_MASK_REGIDS
	.align		4
        /*0028*/ 	.byte	0x04, 0x29
        /*002a*/ 	.short	(.L_1315 - .L_1314)


	//   ....[0]....
.L_1314:
        /*002c*/ 	.word	0xffffffff


	//   ....[1]....
        /*0030*/ 	.word	0xffffffff


	//   ....[2]....
        /*0034*/ 	.word	0xffffffff


	//   ....[3]....
        /*0038*/ 	.word	0xffffffff


	//   ....[4]....
        /*003c*/ 	.word	0xffffffff


	//   ....[5]....
        /*0040*/ 	.word	0xffffffff


	//   ....[6]....
        /*0044*/ 	.word	0xffffffff


	//   ....[7]....
        /*0048*/ 	.word	0xffffffff


	//   ....[8]....
        /*004c*/ 	.word	0xffffffff


	//   ....[9]....
        /*0050*/ 	.word	0xffffffff


	//----- nvinfo : EIATTR_COOP_GROUP_INSTR_OFFSETS
	.align		4
.L_1315:
        /*0054*/ 	.byte	0x04, 0x28
        /*0056*/ 	.short	(.L_1317 - .L_1316)


	//   ....[0]....
.L_1316:
        /*0058*/ 	.word	0x00001040


	//   ....[1]....
        /*005c*/ 	.word	0x00001050


	//   ....[2]....
        /*0060*/ 	.word	0x00001080


	//   ....[3]....
        /*0064*/ 	.word	0x00001090


	//   ....[4]....
        /*0068*/ 	.word	0x000010d0


	//   ....[5]....
        /*006c*/ 	.word	0x000010e0


	//   ....[6]....
        /*0070*/ 	.word	0x00001120


	//   ....[7]....
        /*0074*/ 	.word	0x00001130


	//   ....[8]....
        /*0078*/ 	.word	0x000011a0


	//   ....[9]....
        /*007c*/ 	.word	0x000011b0


	//----- nvinfo : EIATTR_VRC_CTA_INIT_COUNT
	.align		4
.L_1317:
        /*0080*/ 	.byte	0x02, 0x4a
	.zero		1
	.zero		1


	//----- nvinfo : EIATTR_EXIT_INSTR_OFFSETS
	.align		4
        /*0084*/ 	.byte	0x04, 0x1c
        /*0086*/ 	.short	(.L_1319 - .L_1318)


	//   ....[0]....
.L_1318:
        /*0088*/ 	.word	0x00000060


	//   ....[1]....
        /*008c*/ 	.word	0x00003e80


	//----- nvinfo : EIATTR_MAX_THREADS
	.align		4
.L_1319:
        /*0090*/ 	.byte	0x04, 0x05
        /*0092*/ 	.short	(.L_1321 - .L_1320)
.L_1320:
        /*0094*/ 	.word	0x00000200
        /*0098*/ 	.word	0x00000001
        /*009c*/ 	.word	0x00000001


	//----- nvinfo : EIATTR_CRS_STACK_SIZE
	.align		4
.L_1321:
        /*00a0*/ 	.byte	0x04, 0x1e
        /*00a2*/ 	.short	(.L_1323 - .L_1322)
.L_1322:
        /*00a4*/ 	.word	0x00000000


	//----- nvinfo : EIATTR_CBANK_PARAM_SIZE
	.align		4
.L_1323:
        /*00a8*/ 	.byte	0x03, 0x19
        /*00aa*/ 	.short	0x00a0


	//----- nvinfo : EIATTR_PARAM_CBANK
	.align		4
        /*00ac*/ 	.byte	0x04, 0x0a
        /*00ae*/ 	.short	(.L_1325 - .L_1324)
	.align		4
.L_1324:
        /*00b0*/ 	.word	index@(.nv.constant0._Z35group_norm_nhwc_fwd_one_pass_kernelI11Bf16IOBf16WLi64ELi128ELi512EEv26Group_norm_nhwc_fwd_params)
        /*00b4*/ 	.short	0x0380
        /*00b6*/ 	.short	0x00a0


	//----- nvinfo : EIATTR_SW_WAR
	.align		4
.L_1325:
        /*00b8*/ 	.byte	0x04, 0x36
        /*00ba*/ 	.short	(.L_1327 - .L_1326)
.L_1326:
        /*00bc*/ 	.word	0x00000008
.L_1327:


//--------------------- .nv.info._Z35group_norm_nhwc_fwd_one_pass_kernelI11Bf16IOBf16WLi128ELi128ELi512EEv26Group_norm_nhwc_fwd_params --------------------------
	.section	.nv.info._Z35group_norm_nhwc_fwd_one_pass_kernelI11Bf16IOBf16WLi128ELi128ELi512EEv26Group_norm_nhwc_fwd_params,"",@"SHT_CUDA_INFO"
	.sectionflags	@""
	.align	4


	//----- nvinfo : EIATTR_CUDA_API_VERSION
	.align		4
        /*0000*/ 	.byte	0x04, 0x37
        /*0002*/ 	.short	(.L_1329 - .L_1328)
.L_1328:
        /*0004*/ 	.word	0x00000082


	//----- nvinfo : EIATTR_KPARAM_INFO
	.align		4
.L_1329:
        /*0008*/ 	.byte	0x04, 0x17
        /*000a*/ 	.short	(.L_1331 - .L_1330)
.L_1330:
        /*000c*/ 	.word	0x00000000
        /*0010*/ 	.short	0x0000
        /*0012*/ 	.short	0x0000
        /*0014*/ 	.byte	0x00, 0xf0, 0x81, 0x02


	//----- nvinfo : EIATTR_SPARSE_MMA_MASK
	.align		4
.L_1331:
        /*0018*/ 	.byte	0x03, 0x50
        /*001a*/ 	.short	0x0000


	//----- nvinfo : EIATTR_MAXREG_COUNT
	.align		4
        /*001c*/ 	.byte	0x03, 0x1b
        /*001e*/ 	.short	0x0080


	//----- nvinfo : EIATTR_NUM_BARRIERS
	.align		4
        /*0020*/ 	.byte	0x02, 0x4c
        /*0022*/ 	.byte	0x01
	.zero		1


	//----- nvinfo : EIATTR_MERCURY_ISA_VERSION
	.align		4
        /*0024*/ 	.byte	0x03, 0x5f
        /*0026*/ 	.short	0x0101


	//----- nvinfo : EIATTR_COOP_GROUP_MASK_REGIDS
	.align		4
        /*0028*/ 	.byte	0x04, 0x29
        /*002a*/ 	.short	(.L_1333 - .L_1332)


	//   ....[0]....
.L_1332:
        /*002c*/ 	.word	0xffffffff


	//   ....[1]....
        /*0030*/ 	.word	0xffffffff


	//   ....[2]....
        /*0034*/ 	.word	0xffffffff


	//   ....[3]....
        /*0038*/ 	.word	0xffffffff


	//   ....[4]....
        /*003c*/ 	.word	0xffffffff


	//   ....[5]....
        /*0040*/ 	.word	0xffffffff


	//   ....[6]....
        /*0044*/ 	.word	0xffffffff


	//   ....[7]....
        /*0048*/ 	.word	0xffffffff


	//   ....[8]....
        /*004c*/ 	.word	0xffffffff


	//   ....[9]....
        /*0050*/ 	.word	0xffffffff


	//----- nvinfo : EIATTR_COOP_GROUP_INSTR_OFFSETS
	.align		4
.L_1333:
        /*0054*/ 	.byte	0x04, 0x28
        /*0056*/ 	.short	(.L_1335 - .L_1334)


	//   ....[0]....
.L_1334:
        /*0058*/ 	.word	0x00001b90


	//   ....[1]....
        /*005c*/ 	.word	0x00001ba0


	//   ....[2]....
        /*0060*/ 	.word	0x00001be0


	//   ....[3]....
        /*0064*/ 	.word	0x00001bf0


	//   ....[4]....
        /*0068*/ 	.word	0x00001c30


	//   ....[5]....
        /*006c*/ 	.word	0x00001c40


	//   ....[6]....
        /*0070*/ 	.word	0x00001c80


	//   ....[7]....
        /*0074*/ 	.word	0x00001c90


	//   ....[8]....
        /*0078*/ 	.word	0x00001d10


	//   ....[9]....
        /*007c*/ 	.word	0x00001d20


	//----- nvinfo : EIATTR_VRC_CTA_INIT_COUNT
	.align		4
.L_1335:
        /*0080*/ 	.byte	0x02, 0x4a
	.zero		1
	.zero		1


	//----- nvinfo : EIATTR_EXIT_INSTR_OFFSETS
	.align		4
        /*0084*/ 	.byte	0x04, 0x1c
        /*0086*/ 	.short	(.L_1337 - .L_1336)


	//   ....[0]....
.L_1336:
        /*0088*/ 	.word	0x00000060


	//   ....[1]....
        /*008c*/ 	.word	0x000065f0


	//----- nvinfo : EIATTR_MAX_THREADS
	.align		4
.L_1337:
        /*0090*/ 	.byte	0x04, 0x05
        /*0092*/ 	.short	(.L_1339 - .L_1338)
.L_1338:
        /*0094*/ 	.word	0x00000200
        /*0098*/ 	.word	0x00000001
        /*009c*/ 	.word	0x00000001


	//----- nvinfo : EIATTR_CRS_STACK_SIZE
	.align		4
.L_1339:
        /*00a0*/ 	.byte	0x04, 0x1e
        /*00a2*/ 	.short	(.L_1341 - .L_1340)
.L_1340:
        /*00a4*/ 	.word	0x00000000


	//----- nvinfo : EIATTR_CBANK_PARAM_SIZE
	.align		4
.L_1341:
        /*00a8*/ 	.byte	0x03, 0x19
        /*00aa*/ 	.short	0x00a0


	//----- nvinfo : EIATTR_PARAM_CBANK
	.align		4
        /*00ac*/ 	.byte	0x04, 0x0a
        /*00ae*/ 	.short	(.L_1343 - .L_1342)
	.align		4
.L_1342:
        /*00b0*/ 	.word	index@(.nv.constant0._Z35group_norm_nhwc_fwd_one_pass_kernelI11Bf16IOBf16WLi128ELi128ELi512EEv26Group_norm_nhwc_fwd_params)
        /*00b4*/ 	.short	0x0380
        /*00b6*/ 	.short	0x00a0


	//----- nvinfo : EIATTR_SW_WAR
	.align		4
.L_1343:
        /*00b8*/ 	.byte	0x04, 0x36
        /*00ba*/ 	.short	(.L_1345 - .L_1344)
.L_1344:
        /*00bc*/ 	.word	0x00000008
.L_1345:


//--------------------- .nv.info._Z35group_norm_nhwc_fwd_one_pass_kernelI11Bf16IOBf16WLi256ELi128ELi512EEv26Group_norm_nhwc_fwd_params --------------------------
	.section	.nv.info._Z35group_norm_nhwc_fwd_one_pass_kernelI11Bf16IOBf16WLi256ELi128ELi512EEv26Group_norm_nhwc_fwd_params,"",@"SHT_CUDA_INFO"
	.sectionflags	@""
	.align	4


	//----- nvinfo : EIATTR_CUDA_API_VERSION
	.align		4
        /*0000*/ 	.byte	0x04, 0x37
        /*0002*/ 	.short	(.L_1347 - .L_1346)
.L_1346:
        /*0004*/ 	.word	0x00000082


	//----- nvinfo : EIATTR_KPARAM_INFO
	.align		4
.L_1347:
        /*0008*/ 	.byte	0x04, 0x17
        /*000a*/ 	.short	(.L_1349 - .L_1348)
.L_1348:
        /*000c*/ 	.word	0x00000000
        /*0010*/ 	.short	0x0000
        /*0012*/ 	.short	0x0000
        /*0014*/ 	.byte	0x00, 0xf0, 0x81, 0x02


	//----- nvinfo : EIATTR_SPARSE_MMA_MASK
	.align		4
.L_1349:
        /*0018*/ 	.byte	0x03, 0x50
        /*001a*/ 	.short	0x0000


	//----- nvinfo : EIATTR_MAXREG_COUNT
	.align		4
        /*001c*/ 	.byte	0x03, 0x1b
        /*001e*/ 	.short	0x0080


	//----- nvinfo : EIATTR_NUM_BARRIERS
	.align		4
        /*0020*/ 	.byte	0x02, 0x4c
        /*0022*/ 	.byte	0x01
	.zero		1


	//----- nvinfo : EIATTR_MERCURY_ISA_VERSION
	.align		4
        /*0024*/ 	.byte	0x03, 0x5f
        /*0026*/ 	.short	0x0101


	//----- nvinfo : EIATTR_COOP_GROUP_MASK_REGIDS
	.align		4
        /*0028*/ 	.byte	0x04, 0x29
        /*002a*/ 	.short	(.L_1351 - .L_1350)


	//   ....[0]....
.L_1350:
        /*002c*/ 	.word	0xffffffff


	//   ....[1]....
        /*0030*/ 	.word	0xffffffff


	//   ....[2]....
        /*0034*/ 	.word	0xffffffff


	//   ....[3]....
        /*0038*/ 	.word	0xffffffff


	//   ....[4]....
        /*003c*/ 	.word	0xffffffff


	//   ....[5]....
        /*0040*/ 	.word	0xffffffff


	//   ....[6]....
        /*0044*/ 	.word	0xffffffff


	//   ....[7]....
        /*0048*/ 	.word	0xffffffff


	//   ....[8]....
        /*004c*/ 	.word	0xffffffff


	//   ....[9]....
        /*0050*/ 	.word	0xffffffff


	//----- nvinfo : EIATTR_COOP_GROUP_INSTR_OFFSETS
	.align		4
.L_1351:
        /*0054*/ 	.byte	0x04, 0x28
        /*0056*/ 	.short	(.L_1353 - .L_1352)


	//   ....[0]....
.L_1352:
        /*0058*/ 	.word	0x000033b0


	//   ....[1]....
        /*005c*/ 	.word	0x000033c0


	//   ....[2]....
        /*0060*/ 	.word	0x00003400


	//   ....[3]....
        /*0064*/ 	.word	0x00003410


	//   ....[4]....
        /*0068*/ 	.word	0x00003450


	//   ....[5]....
        /*006c*/ 	.word	0x00003460


	//   ....[6]....
        /*0070*/ 	.word	0x000034a0


	//   ....[7]....
        /*0074*/ 	.word	0x000034b0


	//   ....[8]....
        /*0078*/ 	.word	0x00003540


	//   ....[9]....
        /*007c*/ 	.word	0x00003550


	//----- nvinfo : EIATTR_VRC_CTA_INIT_COUNT
	.align		4
.L_1353:
        /*0080*/ 	.byte	0x02, 0x4a
	.zero		1
	.zero		1


	//----- nvinfo : EIATTR_EXIT_INSTR_OFFSETS
	.align		4
        /*0084*/ 	.byte	0x04, 0x1c
        /*0086*/ 	.short	(.L_1355 - .L_1354)


	//   ....[0]....
.L_1354:
        /*0088*/ 	.word	0x00000060


	//   ....[1]....
        /*008c*/ 	.word	0x0000bc90


	//----- nvinfo : EIATTR_MAX_THREADS
	.align		4
.L_1355:
        /*0090*/ 	.byte	0x04, 0x05
        /*0092*/ 	.short	(.L_1357 - .L_1356)
.L_1356:
        /*0094*/ 	.word	0x00000200
        /*0098*/ 	.word	0x00000001
        /*009c*/ 	.word	0x00000001


	//----- nvinfo : EIATTR_CRS_STACK_SIZE
	.align		4
.L_1357:
        /*00a0*/ 	.byte	0x04, 0x1e
        /*00a2*/ 	.short	(.L_1359 - .L_1358)
.L_1358:
        /*00a4*/ 	.word	0x00000000


	//----- nvinfo : EIATTR_CBANK_PARAM_SIZE
	.align		4
.L_1359:
        /*00a8*/ 	.byte	0x03, 0x19
        /*00aa*/ 	.short	0x00a0


	//----- nvinfo : EIATTR_PARAM_CBANK
	.align		4
        /*00ac*/ 	.byte	0x04, 0x0a
        /*00ae*/ 	.short	(.L_1361 - .L_1360)
	.align		4
.L_1360:
        /*00b0*/ 	.word	index@(.nv.constant0._Z35group_norm_nhwc_fwd_one_pass_kernelI11Bf16IOBf16WLi256ELi128ELi512EEv26Group_norm_nhwc_fwd_params)
        /*00b4*/ 	.short	0x0380
        /*00b6*/ 	.short	0x00a0


	//----- nvinfo : EIATTR_SW_WAR
	.align		4
.L_1361:
        /*00b8*/ 	.byte	0x04, 0x36
        /*00ba*/ 	.short	(.L_1363 - .L_1362)
.L_1362:
        /*00bc*/ 	.word	0x00000008
.L_1363:


//--------------------- .nv.info._Z35group_norm_nhwc_fwd_one_pass_kernelI11Bf16IOBf16WLi512ELi128ELi512EEv26Group_norm_nhwc_fwd_params --------------------------
	.section	.nv.info._Z35group_norm_nhwc_fwd_one_pass_kernelI11Bf16IOBf16WLi512ELi128ELi512EEv26Group_norm_nhwc_fwd_params,"",@"SHT_CUDA_INFO"
	.sectionflags	@""
	.align	4


	//----- nvinfo : EIATTR_CUDA_API_VERSION
	.align		4
        /*0000*/ 	.byte	0x04, 0x37
        /*0002*/ 	.short	(.L_1365 - .L_1364)
.L_1364:
        /*0004*/ 	.word	0x00000082


	//----- nvinfo : EIATTR_KPARAM_INFO
	.align		4
.L_1365:
        /*0008*/ 	.byte	0x04, 0x17
        /*000a*/ 	.short	(.L_1367 - .L_1366)
.L_1366:
        /*000c*/ 	.word	0x00000000
        /*0010*/ 	.short	0x0000
        /*0012*/ 	.short	0x0000
        /*0014*/ 	.byte	0x00, 0xf0, 0x81, 0x02


	//----- nvinfo : EIATTR_SPARSE_MMA_MASK
	.align		4
.L_1367:
        /*0018*/ 	.byte	0x03, 0x50
        /*001a*/ 	.short	0x0000


	//----- nvinfo : EIATTR_MAXREG_COUNT
	.align		4
        /*001c*/ 	.byte	0x03, 0x1b
        /*001e*/ 	.short	0x0080


	//----- nvinfo : EIATTR_NUM_BARRIERS
	.align		4
        /*0020*/ 	.byte	0x02, 0x4c
        /*0022*/ 	.byte	0x01
	.zero		1


	//----- nvinfo : EIATTR_ANNOTATIONS
	.align		4
        /*0024*/ 	.byte	0x04, 0x55
        /*0026*/ 	.short	(.L_1369 - .L_1368)


	//   ....[0]....
.L_1368:
        /* <DEDUP_REMOVED lines=156> */


	//----- nvinfo : EIATTR_MERCURY_ISA_VERSION
	.align		4
.L_1369:
        /*09d8*/ 	.byte	0x03, 0x5f
        /*09da*/ 	.short	0x0101


	//----- nvinfo : EIATTR_INT_WARP_WIDE_INSTR_OFFSETS
	.align		4
        /*09dc*/ 	.byte	0x04, 0x31
        /*09de*/ 	.short	(.L_1371 - .L_1370)


	//   ....[0]....
.L_1370:
        /*09e0*/ 	.word	0x00009d80


	//   ....[1]....
        /*09e4*/ 	.word	0x00009db0


	//   ....[2]....
        /*09e8*/ 	.word	0x00009f20


	//   ....[3]....
        /*09ec*/ 	.word	0x0000a020


	//   ....[4]....
        /*09f0*/ 	.word	0x0000a050


	//   ....[5]....
        /*09f4*/ 	.word	0x0000a060


	//   ....[6]....
        /*09f8*/ 	.word	0x0000a0a0


	//   ....[7]....
        /*09fc*/ 	.word	0x0000a0c0


	//   ....[8]....
        /*0a00*/ 	.word	0x0000a490


	//   ....[9]....
        /*0a04*/ 	.word	0x0000a4c0


	//   ....[10]....
        /*0a08*/ 	.word	0x0000a4e0


	//   ....[11]....
        /*0a0c*/ 	.word	0x0000a500


	//   ....[12]....
        /*0a10*/ 	.word	0x0000a750


	//   ....[13]....
        /*0a14*/ 	.word	0x0000a770


	//----- nvinfo : EIATTR_COOP_GROUP_MASK_REGIDS
	.align		4
.L_1371:
        /*0a18*/ 	.byte	0x04, 0x29
        /*0a1a*/ 	.short	(.L_1373 - .L_1372)


	//   ....[0]....
.L_1372:
        /*0a1c*/ 	.word	0xffffffff


	//   ....[1]....
        /*0a20*/ 	.word	0xffffffff


	//   ....[2]....
        /*0a24*/ 	.word	0xffffffff


	//   ....[3]....
        /*0a28*/ 	.word	0xffffffff


	//   ....[4]....
        /*0a2c*/ 	.word	0xffffffff


	//   ....[5]....
        /*0a30*/ 	.word	0xffffffff


	//   ....[6]....
        /*0a34*/ 	.word	0xffffffff


	//   ....[7]....
        /*0a38*/ 	.word	0xffffffff


	//   ....[8]....
        /*0a3c*/ 	.word	0xffffffff


	//   ....[9]....
        /*0a40*/ 	.word	0xffffffff


	//----- nvinfo : EIATTR_COOP_GROUP_INSTR_OFFSETS
	.align		4
.L_1373:
        /*0a44*/ 	.byte	0x04, 0x28
        /*0a46*/ 	.short	(.L_1375 - .L_1374)


	//   ....[0]....
.L_1374:
        /*0a48*/ 	.word	0x00009330


	//   ....[1]....
        /*0a4c*/ 	.word	0x00009340


	//   ....[2]....
        /*0a50*/ 	.word	0x00009380


	//   ....[3]....
        /*0a54*/ 	.word	0x00009390


	//   ....[4]....
        /*0a58*/ 	.word	0x000093d0


	//   ....[5]....
        /*0a5c*/ 	.word	0x000093e0


	//   ....[6]....
        /*0a60*/ 	.word	0x00009430


	//   ....[7]....
        /*0a64*/ 	.word	0x00009440


	//   ....[8]....
        /*0a68*/ 	.word	0x000095c0


	//   ....[9]....
        /*0a6c*/ 	.word	0x000095e0


	//----- nvinfo : EIATTR_VRC_CTA_INIT_COUNT
	.align		4
.L_1375:
        /*0a70*/ 	.byte	0x02, 0x4a
	.zero		1
	.zero		1


	//----- nvinfo : EIATTR_EXIT_INSTR_OFFSETS
	.align		4
        /*0a74*/ 	.byte	0x04, 0x1c
        /*0a76*/ 	.short	(.L_1377 - .L_1376)


	//   ....[0]....
.L_1376:
        /*0a78*/ 	.word	0x00000080


	//   ....[1]....
        /*0a7c*/ 	.word	0x0000c420


	//----- nvinfo : EIATTR_MAX_THREADS
	.align		4
.L_1377:
        /*0a80*/ 	.byte	0x04, 0x05
        /*0a82*/ 	.short	(.L_1379 - .L_1378)
.L_1378:
        /*0a84*/ 	.word	0x00000200
        /*0a88*/ 	.word	0x00000001
        /*0a8c*/ 	.word	0x00000001


	//----- nvinfo : EIATTR_CRS_STACK_SIZE
	.align		4
.L_1379:
        /*0a90*/ 	.byte	0x04, 0x1e
        /*0a92*/ 	.short	(.L_1381 - .L_1380)
.L_1380:
        /*0a94*/ 	.word	0x00000000


	//----- nvinfo : EIATTR_CBANK_PARAM_SIZE
	.align		4
.L_1381:
        /*0a98*/ 	.byte	0x03, 0x19
        /*0a9a*/ 	.short	0x00a0


	//----- nvinfo : EIATTR_PARAM_CBANK
	.align		4
        /*0a9c*/ 	.byte	0x04, 0x0a
        /*0a9e*/ 	.short	(.L_1383 - .L_1382)
	.align		4
.L_1382:
        /*0aa0*/ 	.word	index@(.nv.constant0._Z35group_norm_nhwc_fwd_one_pass_kernelI11Bf16IOBf16WLi512ELi128ELi512EEv26Group_norm_nhwc_fwd_params)
        /*0aa4*/ 	.short	0x0380
        /*0aa6*/ 	.short	0x00a0


	//----- nvinfo : EIATTR_SW_WAR
	.align		4
.L_1383:
        /*0aa8*/ 	.byte	0x04, 0x36
        /*0aaa*/ 	.short	(.L_1385 - .L_1384)
.L_1384:
        /*0aac*/ 	.word	0x00000008
.L_1385:


//--------------------- .nv.info._Z35group_norm_nhwc_fwd_one_pass_kernelI11Bf16IOFp16WLi64ELi128ELi512EEv26Group_norm_nhwc_fwd_params --------------------------
	.section	.nv.info._Z35group_norm_nhwc_fwd_one_pass_kernelI11Bf16IOFp16WLi64ELi128ELi512EEv26Group_norm_nhwc_fwd_params,"",@"SHT_CUDA_INFO"
	.sectionflags	@""
	.align	4


	//----- nvinfo : EIATTR_CUDA_API_VERSION
	.align		4
        /*0000*/ 	.byte	0x04, 0x37
        /*0002*/ 	.short	(.L_1387 - .L_1386)
.L_1386:
        /*0004*/ 	.word	0x00000082


	//----- nvinfo : EIATTR_KPARAM_INFO
	.align		4
.L_1387:
        /*0008*/ 	.byte	0x04, 0x17
        /*000a*/ 	.short	(.L_1389 - .L_1388)
.L_1388:
        /*000c*/ 	.word	0x00000000
        /*0010*/ 	.short	0x0000
        /*0012*/ 	.short	0x0000
        /*0014*/ 	.byte	0x00, 0xf0, 0x81, 0x02


	//----- nvinfo : EIATTR_SPARSE_MMA_MASK
	.align		4
.L_1389:
        /*0018*/ 	.byte	0x03, 0x50
        /*001a*/ 	.short	0x0000


	//----- nvinfo : EIATTR_MAXREG_COUNT
	.align		4
        /*001c*/ 	.byte	0x03, 0x1b
        /*001e*/ 	.short	0x0080


	//----- nvinfo : EIATTR_NUM_BARRIERS
	.align		4
        /*0020*/ 	.byte	0x02, 0x4c
        /*0022*/ 	.byte	0x01
	.zero		1


	//----- nvinfo : EIATTR_MERCURY_ISA_VERSION
	.align		4
        /*0024*/ 	.byte	0x03, 0x5f
        /*0026*/ 	.short	0x0101


	//----- nvinfo : EIATTR_COOP_GROUP_MASK_REGIDS
	.align		4
        /*0028*/ 	.byte	0x04, 0x29
        /*002a*/ 	.short	(.L_1391 - .L_1390)


	//   ....[0]....
.L_1390:
        /*002c*/ 	.word	0xffffffff


	//   ....[1]....
        /*0030*/ 	.word	0xffffffff


	//   ....[2]....
        /*0034*/ 	.word	0xffffffff


	//   ....[3]....
        /*0038*/ 	.word	0xffffffff


	//   ....[4]....
        /*003c*/ 	.word	0xffffffff


	//   ....[5]....
        /*0040*/ 	.word	0xffffffff


	//   ....[6]....
        /*0044*/ 	.word	0xffffffff


	//   ....[7]....
        /*0048*/ 	.word	0xffffffff


	//   ....[8]....
        /*004c*/ 	.word	0xffffffff


	//   ....[9]....
        /*0050*/ 	.word	0xffffffff


	//----- nvinfo : EIATTR_COOP_GROUP_INSTR_OFFSETS
	.align		4
.L_1391:
        /*0054*/ 	.byte	0x04, 0x28
        /*0056*/ 	.short	(.L_1393 - .L_1392)


	//   ....[0]....
.L_1392:
        /*0058*/ 	.word	0x00001040


	//   ....[1]....
        /*005c*/ 	.word	0x00001050


	//   ....[2]....
        /*0060*/ 	.word	0x00001080


	//   ....[3]....
        /*0064*/ 	.word	0x00001090


	//   ....[4]....
        /*0068*/ 	.word	0x000010d0


	//   ....[5]....
        /*006c*/ 	.word	0x000010e0


	//   ....[6]....
        /*0070*/ 	.word	0x00001120


	//   ....[7]....
        /*0074*/ 	.word	0x00001130


	//   ....[8]....
        /*0078*/ 	.word	0x000011a0


	//   ....[9]....
        /*007c*/ 	.word	0x000011b0


	//----- nvinfo : EIATTR_VRC_CTA_INIT_COUNT
	.align		4
.L_1393:
        /*0080*/ 	.byte	0x02, 0x4a
	.zero		1
	.zero		1


	//----- nvinfo : EIATTR_EXIT_INSTR_OFFSETS
	.align		4
        /*0084*/ 	.byte	0x04, 0x1c
        /*0086*/ 	.short	(.L_1395 - .L_1394)


	//   ....[0]....
.L_1394:
        /*0088*/ 	.word	0x00000060


	//   ....[1]....
        /*008c*/ 	.word	0x00003e80


	//----- nvinfo : EIATTR_MAX_THREADS
	.align		4
.L_1395:
        /*0090*/ 	.byte	0x04, 0x05
        /*0092*/ 	.short	(.L_1397 - .L_1396)
.L_1396:
        /*0094*/ 	.word	0x00000200
        /*0098*/ 	.word	0x00000001
        /*009c*/ 	.word	0x00000001


	//----- nvinfo : EIATTR_CRS_STACK_SIZE
	.align		4
.L_1397:
        /*00a0*/ 	.byte	0x04, 0x1e
        /*00a2*/ 	.short	(.L_1399 - .L_1398)
.L_1398:
        /*00a4*/ 	.word	0x00000000


	//----- nvinfo : EIATTR_CBANK_PARAM_SIZE
	.align		4
.L_1399:
        /*00a8*/ 	.byte	0x03, 0x19
        /*00aa*/ 	.short	0x00a0


	//----- nvinfo : EIATTR_PARAM_CBANK
	.align		4
        /*00ac*/ 	.byte	0x04, 0x0a
        /*00ae*/ 	.short	(.L_1401 - .L_1400)
	.align		4
.L_1400:
        /*00b0*/ 	.word	index@(.nv.constant0._Z35group_norm_nhwc_fwd_one_pass_kernelI11Bf16IOFp16WLi64ELi128ELi512EEv26Group_norm_nhwc_fwd_params)
        /*00b4*/ 	.short	0x0380
        /*00b6*/ 	.short	0x00a0


	//----- nvinfo : EIATTR_SW_WAR
	.align		4
.L_1401:
        /*00b8*/ 	.byte	0x04, 0x36
        /*00ba*/ 	.short	(.L_1403 - .L_1402)
.L_1402:
        /*00bc*/ 	.word	0x00000008
.L_1403:


//--------------------- .nv.info._Z35group_norm_nhwc_fwd_one_pass_kernelI11Bf16IOFp16WLi128ELi128ELi512EEv26Group_norm_nhwc_fwd_params --------------------------
	.section	.nv.info._Z35group_norm_nhwc_fwd_one_pass_kernelI11Bf16IOFp16WLi128ELi128ELi512EEv26Group_norm_nhwc_fwd_params,"",@"SHT_CUDA_INFO"
	.sectionflags	@""
	.align	4


	//----- nvinfo : EIATTR_CUDA_API_VERSION
	.align		4
        /*0000*/ 	.byte	0x04, 0x37
        /*0002*/ 	.short	(.L_1405 - .L_1404)
.L_1404:
        /*0004*/ 	.word	0x00000082


	//----- nvinfo : EIATTR_KPARAM_INFO
	.align		4
.L_1405:
        /*0008*/ 	.byte	0x04, 0x17
        /*000a*/ 	.short	(.L_1407 - .L_1406)
.L_1406:
        /*000c*/ 	.word	0x00000000
        /*0010*/ 	.short	0x0000
        /*0012*/ 	.short	0x0000
        /*0014*/ 	.byte	0x00, 0xf0, 0x81, 0x02


	//----- nvinfo : EIATTR_SPARSE_MMA_MASK
	.align		4
.L_1407:
        /*0018*/ 	.byte	0x03, 0x50
        /*001a*/ 	.short	0x0000


	//----- nvinfo : EIATTR_MAXREG_COUNT
	.align		4
        /*001c*/ 	.byte	0x03, 0x1b
        /*001e*/ 	.short	0x0080


	//----- nvinfo : EIATTR_NUM_BARRIERS
	.align		4
        /*0020*/ 	.byte	0x02, 0x4c
        /*0022*/ 	.byte	0x01
	.zero		1


	//----- nvinfo : EIATTR_MERCURY_ISA_VERSION
	.align		4
        /*0024*/ 	.byte	0x03, 0x5f
        /*0026*/ 	.short	0x0101


	//----- nvinfo : EIATTR_COOP_GROUP_MASK_REGIDS
	.align		4
        /*0028*/ 	.byte	0x04, 0x29
        /*002a*/ 	.short	(.L_1409 - .L_1408)


	//   ....[0]....
.L_1408:
        /*002c*/ 	.word	0xffffffff


	//   ....[1]....
        /*0030*/ 	.word	0xffffffff


	//   ....[2]....
        /*0034*/ 	.word	0xffffffff


	//   ....[3]....
        /*0038*/ 	.word	0xffffffff


	//   ....[4]....
        /*003c*/ 	.word	0xffffffff


	//   ....[5]....
        /*0040*/ 	.word	0xffffffff


	//   ....[6]....
        /*0044*/ 	.word	0xffffffff


	//   ....[7]....
        /*0048*/ 	.word	0xffffffff


	//   ....[8]....
        /*004c*/ 	.word	0xffffffff


	//   ....[9]....
        /*0050*/ 	.word	0xffffffff


	//----- nvinfo : EIATTR_COOP_GROUP_INSTR_OFFSETS
	.align		4
.L_1409:
        /*0054*/ 	.byte	0x04, 0x28
        /*0056*/ 	.short	(.L_1411 - .L_1410)


	//   ....[0]....
.L_1410:
        /*0058*/ 	.word	0x00001b90


	//   ....[1]....
        /*005c*/ 	.word	0x00001ba0


	//   ....[2]....
        /*0060*/ 	.word	0x00001be0


	//   ....[3]....
        /*0064*/ 	.word	0x00001bf0


	//   ....[4]....
        /*0068*/ 	.word	0x00001c30


	//   ....[5]....
        /*006c*/ 	.word	0x00001c40


	//   ....[6]....
        /*0070*/ 	.word	0x00001c80


	//   ....[7]....
        /*0074*/ 	.word	0x00001c90


	//   ....[8]....
        /*0078*/ 	.word	0x00001d10


	//   ....[9]....
        /*007c*/ 	.word	0x00001d20


	//----- nvinfo : EIATTR_VRC_CTA_INIT_COUNT
	.align		4
.L_1411:
        /*0080*/ 	.byte	0x02, 0x4a
	.zero		1
	.zero		1


	//----- nvinfo : EIATTR_EXIT_INSTR_OFFSETS
	.align		4
        /*0084*/ 	.byte	0x04, 0x1c
        /*0086*/ 	.short	(.L_1413 - .L_1412)


	//   ....[0]....
.L_1412:
        /*0088*/ 	.word	0x00000060


	//   ....[1]....
        /*008c*/ 	.word	0x000065f0


	//----- nvinfo : EIATTR_MAX_THREADS
	.align		4
.L_1413:
        /*0090*/ 	.byte	0x04, 0x05
        /*0092*/ 	.short	(.L_1415 - .L_1414)
.L_1414:
        /*0094*/ 	.word	0x00000200
        /*0098*/ 	.word	0x00000001
        /*009c*/ 	.word	0x00000001


	//----- nvinfo : EIATTR_CRS_STACK_SIZE
	.align		4
.L_1415:
        /*00a0*/ 	.byte	0x04, 0x1e
        /*00a2*/ 	.short	(.L_1417 - .L_1416)
.L_1416:
        /*00a4*/ 	.word	0x00000000


	//----- nvinfo : EIATTR_CBANK_PARAM_SIZE
	.align		4
.L_1417:
        /*00a8*/ 	.byte	0x03, 0x19
        /*00aa*/ 	.short	0x00a0


	//----- nvinfo : EIATTR_PARAM_CBANK
	.align		4
        /*00ac*/ 	.byte	0x04, 0x0a
        /*00ae*/ 	.short	(.L_1419 - .L_1418)
	.align		4
.L_1418:
        /*00b0*/ 	.word	index@(.nv.constant0._Z35group_norm_nhwc_fwd_one_pass_kernelI11Bf16IOFp16WLi128ELi128ELi512EEv26Group_norm_nhwc_fwd_params)
        /*00b4*/ 	.short	0x0380
        /*00b6*/ 	.short	0x00a0


	//----- nvinfo : EIATTR_SW_WAR
	.align		4
.L_1419:
        /*00b8*/ 	.byte	0x04, 0x36
        /*00ba*/ 	.short	(.L_1421 - .L_1420)
.L_1420:
        /*00bc*/ 	.word	0x00000008
.L_1421:


//--------------------- .nv.info._Z35group_norm_nhwc_fwd_one_pass_kernelI11Bf16IOFp16WLi256ELi128ELi512EEv26Group_norm_nhwc_fwd_params --------------------------
	.section	.nv.info._Z35group_norm_nhwc_fwd_one_pass_kernelI11Bf16IOFp16WLi256ELi128ELi512EEv26Group_norm_nhwc_fwd_params,"",@"SHT_CUDA_INFO"
	.sectionflags	@""
	.align	4


	//----- nvinfo : EIATTR_CUDA_API_VERSION
	.align		4
        /*0000*/ 	.byte	0x04, 0x37
        /*0002*/ 	.short	(.L_1423 - .L_1422)
.L_1422:
        /*0004*/ 	.word	0x00000082


	//----- nvinfo : EIATTR_KPARAM_INFO
	.align		4
.L_1423:
        /*0008*/ 	.byte	0x04, 0x17
        /*000a*/ 	.short	(.L_1425 - .L_1424)
.L_1424:
        /*000c*/ 	.word	0x00000000
        /*0010*/ 	.short	0x0000
        /*0012*/ 	.short	0x0000
        /*0014*/ 	.byte	0x00, 0xf0, 0x81, 0x02


	//----- nvinfo : EIATTR_SPARSE_MMA_MASK
	.align		4
.L_1425:
        /*0018*/ 	.byte	0x03, 0x50
        /*001a*/ 	.short	0x0000


	//----- nvinfo : EIATTR_MAXREG_COUNT
	.align		4
        /*001c*/ 	.byte	0x03, 0x1b
        /*001e*/ 	.short	0x0080


	//----- nvinfo : EIATTR_NUM_BARRIERS
	.align		4
        /*0020*/ 	.byte	0x02, 0x4c
        /*0022*/ 	.byte	0x01
	.zero		1


	//----- nvinfo : EIATTR_MERCURY_ISA_VERSION
	.align		4
        /*0024*/ 	.byte	0x03, 0x5f
        /*0026*/ 	.short	0x0101


	//----- nvinfo : EIATTR_COOP_GROUP_MASK_REGIDS
	.align		4
        /*0028*/ 	.byte	0x04, 0x29
        /*002a*/ 	.short	(.L_1427 - .L_1426)


	//   ....[0]....
.L_1426:
        /*002c*/ 	.word	0xffffffff


	//   ....[1]....
        /*0030*/ 	.word	0xffffffff


	//   ....[2]....
        /*0034*/ 	.word	0xffffffff


	//   ....[3]....
        /*0038*/ 	.word	0xffffffff


	//   ....[4]....
        /*003c*/ 	.word	0xffffffff


	//   ....[5]....
        /*0040*/ 	.word	0xffffffff


	//   ....[6]....
        /*0044*/ 	.word	0xffffffff


	//   ....[7]....
        /*0048*/ 	.word	0xffffffff


	//   ....[8]....
        /*004c*/ 	.word	0xffffffff


	//   ....[9]....
        /*0050*/ 	.word	0xffffffff


	//----- nvinfo : EIATTR_COOP_GROUP_INSTR_OFFSETS
	.align		4
.L_1427:
        /*0054*/ 	.byte	0x04, 0x28
        /*0056*/ 	.short	(.L_1429 - .L_1428)


	//   ....[0]....
.L_1428:
        /*0058*/ 	.word	0x000033b0


	//   ....[1]....
        /*005c*/ 	.word	0x000033c0


	//   ....[2]....
        /*0060*/ 	.word	0x00003400


	//   ....[3]....
        /*0064*/ 	.word	0x00003410


	//   ....[4]....
        /*0068*/ 	.word	0x00003450


	//   ....[5]....
        /*006c*/ 	.word	0x00003460


	//   ....[6]....
        /*0070*/ 	.word	0x000034a0


	//   ....[7]....
        /*0074*/ 	.word	0x000034b0


	//   ....[8]....
        /*0078*/ 	.word	0x00003540


	//   ....[9]....
        /*007c*/ 	.word	0x00003550


	//----- nvinfo : EIATTR_VRC_CTA_INIT_COUNT
	.align		4
.L_1429:
        /*0080*/ 	.byte	0x02, 0x4a
	.zero		1
	.zero		1


	//----- nvinfo : EIATTR_EXIT_INSTR_OFFSETS
	.align		4
        /*0084*/ 	.byte	0x04, 0x1c
        /*0086*/ 	.short	(.L_1431 - .L_1430)


	//   ....[0]....
.L_1430:
        /*0088*/ 	.word	0x00000060


	//   ....[1]....
        /*008c*/ 	.word	0x0000bc90


	//----- nvinfo : EIATTR_MAX_THREADS
	.align		4
.L_1431:
        /*0090*/ 	.byte	0x04, 0x05
        /*0092*/ 	.short	(.L_1433 - .L_1432)
.L_1432:
        /*0094*/ 	.word	0x00000200
        /*0098*/ 	.word	0x00000001
        /*009c*/ 	.word	0x00000001


	//----- nvinfo : EIATTR_CRS_STACK_SIZE
	.align		4
.L_1433:
        /*00a0*/ 	.byte	0x04, 0x1e
        /*00a2*/ 	.short	(.L_1435 - .L_1434)
.L_1434:
        /*00a4*/ 	.word	0x00000000


	//----- nvinfo : EIATTR_CBANK_PARAM_SIZE
	.align		4
.L_1435:
        /*00a8*/ 	.byte	0x03, 0x19
        /*00aa*/ 	.short	0x00a0


	//----- nvinfo : EIATTR_PARAM_CBANK
	.align		4
        /*00ac*/ 	.byte	0x04, 0x0a
        /*00ae*/ 	.short	(.L_1437 - .L_1436)
	.align		4
.L_1436:
        /*00b0*/ 	.word	index@(.nv.constant0._Z35group_norm_nhwc_fwd_one_pass_kernelI11Bf16IOFp16WLi256ELi128ELi512EEv26Group_norm_nhwc_fwd_params)
        /*00b4*/ 	.short	0x0380
        /*00b6*/ 	.short	0x00a0


	//----- nvinfo : EIATTR_SW_WAR
	.align		4
.L_1437:
        /*00b8*/ 	.byte	0x04, 0x36
        /*00ba*/ 	.short	(.L_1439 - .L_1438)
.L_1438:
        /*00bc*/ 	.word	0x00000008
.L_1439:


//--------------------- .nv.info._Z35group_norm_nhwc_fwd_one_pass_kernelI11Bf16IOFp16WLi512ELi128ELi512EEv26Group_norm_nhwc_fwd_params --------------------------
	.section	.nv.info._Z35group_norm_nhwc_fwd_one_pass_kernelI11Bf16IOFp16WLi512ELi128ELi512EEv26Group_norm_nhwc_fwd_params,"",@"SHT_CUDA_INFO"
	.sectionflags	@""
	.align	4


	//----- nvinfo : EIATTR_CUDA_API_VERSION
	.align		4
        /*0000*/ 	.byte	0x04, 0x37
        /*0002*/ 	.short	(.L_1441 - .L_1440)
.L_1440:
        /*0004*/ 	.word	0x00000082


	//----- nvinfo : EIATTR_KPARAM_INFO
	.align		4
.L_1441:
        /*0008*/ 	.byte	0x04, 0x17
        /*000a*/ 	.short	(.L_1443 - .L_1442)
.L_1442:
        /*000c*/ 	.word	0x00000000
        /*0010*/ 	.short	0x0000
        /*0012*/ 	.short	0x0000
        /*0014*/ 	.byte	0x00, 0xf0, 0x81, 0x02


	//----- nvinfo : EIATTR_SPARSE_MMA_MASK
	.align		4
.L_1443:
        /*0018*/ 	.byte	0x03, 0x50
        /*001a*/ 	.short	0x0000


	//----- nvinfo : EIATTR_MAXREG_COUNT
	.align		4
        /*001c*/ 	.byte	0x03, 0x1b
        /*001e*/ 	.short	0x0080


	//----- nvinfo : EIATTR_NUM_BARRIERS
	.align		4
        /*0020*/ 	.byte	0x02, 0x4c
        /*0022*/ 	.byte	0x01
	.zero		1


	//----- nvinfo : EIATTR_ANNOTATIONS
	.align		4
        /*0024*/ 	.byte	0x04, 0x55
        /*0026*/ 	.short	(.L_1445 - .L_1444)


	//   ....[0]....
.L_1444:
        /* <DEDUP_REMOVED lines=156> */


	//----- nvinfo : EIATTR_MERCURY_ISA_VERSION
	.align		4
.L_1445:
        /*09d8*/ 	.byte	0x03, 0x5f
        /*09da*/ 	.short	0x0101


	//----- nvinfo : EIATTR_INT_WARP_WIDE_INSTR_OFFSETS
	.align		4
        /*09dc*/ 	.byte	0x04, 0x31
        /*09de*/ 	.short	(.L_1447 - .L_1446)


	//   ....[0]....
.L_1446:
        /*09e0*/ 	.word	0x00009d80


	//   ....[1]....
        /*09e4*/ 	.word	0x00009db0


	//   ....[2]....
        /*09e8*/ 	.word	0x00009f20


	//   ....[3]....
        /*09ec*/ 	.word	0x0000a020


	//   ....[4]....
        /*09f0*/ 	.word	0x0000a050


	//   ....[5]....
        /*09f4*/ 	.word	0x0000a060


	//   ....[6]....
        /*09f8*/ 	.word	0x0000a0a0


	//   ....[7]....
        /*09fc*/ 	.word	0x0000a0c0


	//   ....[8]....
        /*0a00*/ 	.word	0x0000a490


	//   ....[9]....
        /*0a04*/ 	.word	0x0000a4c0


	//   ....[10]....
        /*0a08*/ 	.word	0x0000a4e0


	//   ....[11]....
        /*0a0c*/ 	.word	0x0000a500


	//   ....[12]....
        /*0a10*/ 	.word	0x0000a750


	//   ....[13]....
        /*0a14*/ 	.word	0x0000a770


	//----- nvinfo : EIATTR_COOP_GROUP_MASK_REGIDS
	.align		4
.L_1447:
        /*0a18*/ 	.byte	0x04, 0x29
        /*0a1a*/ 	.short	(.L_1449 - .L_1448)


	//   ....[0]....
.L_1448:
        /*0a1c*/ 	.word	0xffffffff


	//   ....[1]....
        /*0a20*/ 	.word	0xffffffff


	//   ....[2]....
        /*0a24*/ 	.word	0xffffffff


	//   ....[3]....
        /*0a28*/ 	.word	0xffffffff


	//   ....[4]....
        /*0a2c*/ 	.word	0xffffffff


	//   ....[5]....
        /*0a30*/ 	.word	0xffffffff


	//   ....[6]....
        /*0a34*/ 	.word	0xffffffff


	//   ....[7]....
        /*0a38*/ 	.word	0xffffffff


	//   ....[8]....
        /*0a3c*/ 	.word	0xffffffff


	//   ....[9]....
        /*0a40*/ 	.word	0xffffffff


	//----- nvinfo : EIATTR_COOP_GROUP_INSTR_OFFSETS
	.align		4
.L_1449:
        /*0a44*/ 	.byte	0x04, 0x28
        /*0a46*/ 	.short	(.L_1451 - .L_1450)


	//   ....[0]....
.L_1450:
        /*0a48*/ 	.word	0x00009330


	//   ....[1]....
        /*0a4c*/ 	.word	0x00009340


	//   ....[2]....
        /*0a50*/ 	.word	0x00009380


	//   ....[3]....
        /*0a54*/ 	.word	0x00009390


	//   ....[4]....
        /*0a58*/ 	.word	0x000093d0


	//   ....[5]....
        /*0a5c*/ 	.word	0x000093e0


	//   ....[6]....
        /*0a60*/ 	.word	0x00009430


	//   ....[7]....
        /*0a64*/ 	.word	0x00009440


	//   ....[8]....
        /*0a68*/ 	.word	0x000095c0


	//   ....[9]....
        /*0a6c*/ 	.word	0x000095e0


	//----- nvinfo : EIATTR_VRC_CTA_INIT_COUNT
	.align		4
.L_1451:
        /*0a70*/ 	.byte	0x02, 0x4a
	.zero		1
	.zero		1


	//----- nvinfo : EIATTR_EXIT_INSTR_OFFSETS
	.align		4
        /*0a74*/ 	.byte	0x04, 0x1c
        /*0a76*/ 	.short	(.L_1453 - .L_1452)


	//   ....[0]....
.L_1452:
        /*0a78*/ 	.word	0x00000080


	//   ....[1]....
        /*0a7c*/ 	.word	0x0000c420


	//----- nvinfo : EIATTR_MAX_THREADS
	.align		4
.L_1453:
        /*0a80*/ 	.byte	0x04, 0x05
        /*0a82*/ 	.short	(.L_1455 - .L_1454)
.L_1454:
        /*0a84*/ 	.word	0x00000200
        /*0a88*/ 	.word	0x00000001
        /*0a8c*/ 	.word	0x00000001


	//----- nvinfo : EIATTR_CRS_STACK_SIZE
	.align		4
.L_1455:
        /*0a90*/ 	.byte	0x04, 0x1e
        /*0a92*/ 	.short	(.L_1457 - .L_1456)
.L_1456:
        /*0a94*/ 	.word	0x00000000


	//----- nvinfo : EIATTR_CBANK_PARAM_SIZE
	.align		4
.L_1457:
        /*0a98*/ 	.byte	0x03, 0x19
        /*0a9a*/ 	.short	0x00a0


	//----- nvinfo : EIATTR_PARAM_CBANK
	.align		4
        /*0a9c*/ 	.byte	0x04, 0x0a
        /*0a9e*/ 	.short	(.L_1459 - .L_1458)
	.align		4
.L_1458:
        /*0aa0*/ 	.word	index@(.nv.constant0._Z35group_norm_nhwc_fwd_one_pass_kernelI11Bf16IOFp16WLi512ELi128ELi512EEv26Group_norm_nhwc_fwd_params)
        /*0aa4*/ 	.short	0x0380
        /*0aa6*/ 	.short	0x00a0


	//----- nvinfo : EIATTR_SW_WAR
	.align		4
.L_1459:
        /*0aa8*/ 	.byte	0x04, 0x36
        /*0aaa*/ 	.short	(.L_1461 - .L_1460)
.L_1460:
        /*0aac*/ 	.word	0x00000008
.L_1461:


//--------------------- .nv.info._Z35group_norm_nhwc_fwd_one_pass_kernelI11Fp16IOFp32WLi64ELi128ELi512EEv26Group_norm_nhwc_fwd_params --------------------------
	.section	.nv.info._Z35group_norm_nhwc_fwd_one_pass_kernelI11Fp16IOFp32WLi64ELi128ELi512EEv26Group_norm_nhwc_fwd_params,"",@"SHT_CUDA_INFO"
	.sectionflags	@""
	.align	4


	//----- nvinfo : EIATTR_CUDA_API_VERSION
	.align		4
        /*0000*/ 	.byte	0x04, 0x37
        /*0002*/ 	.short	(.L_1463 - .L_1462)
.L_1462:
        /*0004*/ 	.word	0x00000082


	//----- nvinfo : EIATTR_KPARAM_INFO
	.align		4
.L_1463:
        /*0008*/ 	.byte	0x04, 0x17
        /*000a*/ 	.short	(.L_1465 - .L_1464)
.L_1464:
        /*000c*/ 	.word	0x00000000
        /*0010*/ 	.short	0x0000
        /*0012*/ 	.short	0x0000
        /*0014*/ 	.byte	0x00, 0xf0, 0x81, 0x02


	//----- nvinfo : EIATTR_SPARSE_MMA_MASK
	.align		4
.L_1465:
        /*0018*/ 	.byte	0x03, 0x50
        /*001a*/ 	.short	0x0000


	//----- nvinfo : EIATTR_MAXREG_COUNT
	.align		4
        /*001c*/ 	.byte	0x03, 0x1b
        /*001e*/ 	.short	0x0080


	//----- nvinfo : EIATTR_NUM_BARRIERS
	.align		4
        /*0020*/ 	.byte	0x02, 0x4c
        /*0022*/ 	.byte	0x01
	.zero		1


	//----- nvinfo : EIATTR_MERCURY_ISA_VERSION
	.align		4
        /*0024*/ 	.byte	0x03, 0x5f
        /*0026*/ 	.short	0x0101


	//----- nvinfo : EIATTR_COOP_GROUP_MASK_REGIDS
	.align		4
        /*0028*/ 	.byte	0x04, 0x29
        /*002a*/ 	.short	(.L_1467 - .L_1466)


	//   ....[0]....
.L_1466:
        /*002c*/ 	.word	0xffffffff


	//   ....[1]....
        /*0030*/ 	.word	0xffffffff


	//   ....[2]....
        /*0034*/ 	.word	0xffffffff


	//   ....[3]....
        /*0038*/ 	.word	0xffffffff


	//   ....[4]....
        /*003c*/ 	.word	0xffffffff


	//   ....[5]....
        /*0040*/ 	.word	0xffffffff


	//   ....[6]....
        /*0044*/ 	.word	0xffffffff


	//   ....[7]....
        /*0048*/ 	.word	0xffffffff


	//   ....[8]....
        /*004c*/ 	.word	0xffffffff


	//   ....[9]....
        /*0050*/ 	.word	0xffffffff


	//----- nvinfo : EIATTR_COOP_GROUP_INSTR_OFFSETS
	.align		4
.L_1467:
        /*0054*/ 	.byte	0x04, 0x28
        /*0056*/ 	.short	(.L_1469 - .L_1468)


	//   ....[0]....
.L_1468:
        /*0058*/ 	.word	0x00000fe0


	//   ....[1]....
        /*005c*/ 	.word	0x00000ff0


	//   ....[2]....
        /*0060*/ 	.word	0x00001020


	//   ....[3]....
        /*0064*/ 	.word	0x00001030


	//   ....[4]....
        /*0068*/ 	.word	0x00001070


	//   ....[5]....
        /*006c*/ 	.word	0x00001080


	//   ....[6]....
        /*0070*/ 	.word	0x000010c0


	//   ....[7]....
        /*0074*/ 	.word	0x000010d0


	//   ....[8]....
        /*0078*/ 	.word	0x00001130


	//   ....[9]....
        /*007c*/ 	.word	0x00001140


	//----- nvinfo : EIATTR_VRC_CTA_INIT_COUNT
	.align		4
.L_1469:
        /*0080*/ 	.byte	0x02, 0x4a
	.zero		1
	.zero		1


	//----- nvinfo : EIATTR_EXIT_INSTR_OFFSETS
	.align		4
        /*0084*/ 	.byte	0x04, 0x1c
        /*0086*/ 	.short	(.L_1471 - .L_1470)


	//   ....[0]....
.L_1470:
        /*0088*/ 	.word	0x00000060


	//   ....[1]....
        /*008c*/ 	.word	0x00003dc0


	//----- nvinfo : EIATTR_MAX_THREADS
	.align		4
.L_1471:
        /*0090*/ 	.byte	0x04, 0x05
        /*0092*/ 	.short	(.L_1473 - .L_1472)
.L_1472:
        /*0094*/ 	.word	0x00000200
        /*0098*/ 	.word	0x00000001
        /*009c*/ 	.word	0x00000001


	//----- nvinfo : EIATTR_CRS_STACK_SIZE
	.align		4
.L_1473:
        /*00a0*/ 	.byte	0x04, 0x1e
        /*00a2*/ 	.short	(.L_1475 - .L_1474)
.L_1474:
        /*00a4*/ 	.word	0x00000000


	//----- nvinfo : EIATTR_CBANK_PARAM_SIZE
	.align		4
.L_1475:
        /*00a8*/ 	.byte	0x03, 0x19
        /*00aa*/ 	.short	0x00a0


	//----- nvinfo : EIATTR_PARAM_CBANK
	.align		4
        /*00ac*/ 	.byte	0x04, 0x0a
        /*00ae*/ 	.short	(.L_1477 - .L_1476)
	.align		4
.L_1476:
        /*00b0*/ 	.word	index@(.nv.constant0._Z35group_norm_nhwc_fwd_one_pass_kernelI11Fp16IOFp32WLi64ELi128ELi512EEv26Group_norm_nhwc_fwd_params)
        /*00b4*/ 	.short	0x0380
        /*00b6*/ 	.short	0x00a0


	//----- nvinfo : EIATTR_SW_WAR
	.align		4
.L_1477:
        /*00b8*/ 	.byte	0x04, 0x36
        /*00ba*/ 	.short	(.L_1479 - .L_1478)
.L_1478:
        /*00bc*/ 	.word	0x00000008
.L_1479:


//--------------------- .nv.info._Z35group_norm_nhwc_fwd_one_pass_kernelI11Fp16IOFp32WLi128ELi128ELi512EEv26Group_norm_nhwc_fwd_params --------------------------
	.section	.nv.info._Z35group_norm_nhwc_fwd_one_pass_kernelI11Fp16IOFp32WLi128ELi128ELi512EEv26Group_norm_nhwc_fwd_params,"",@"SHT_CUDA_INFO"
	.sectionflags	@""
	.align	4


	//----- nvinfo : EIATTR_CUDA_API_VERSION
	.align		4
        /*0000*/ 	.byte	0x04, 0x37
        /*0002*/ 	.short	(.L_1481 - .L_1480)
.L_1480:
        /*0004*/ 	.word	0x00000082


	//----- nvinfo : EIATTR_KPARAM_INFO
	.align		4
.L_1481:
        /*0008*/ 	.byte	0x04, 0x17
        /*000a*/ 	.short	(.L_1483 - .L_1482)
.L_1482:
        /*000c*/ 	.word	0x00000000
        /*0010*/ 	.short	0x0000
        /*0012*/ 	.short	0x0000
        /*0014*/ 	.byte	0x00, 0xf0, 0x81, 0x02


	//----- nvinfo : EIATTR_SPARSE_MMA_MASK
	.align		4
.L_1483:
        /*0018*/ 	.byte	0x03, 0x50
        /*001a*/ 	.short	0x0000


	//----- nvinfo : EIATTR_MAXREG_COUNT
	.align		4
        /*001c*/ 	.byte	0x03, 0x1b
        /*001e*/ 	.short	0x0080


	//----- nvinfo : EIATTR_NUM_BARRIERS
	.align		4
        /*0020*/ 	.byte	0x02, 0x4c
        /*0022*/ 	.byte	0x01
	.zero		1


	//----- nvinfo : EIATTR_MERCURY_ISA_VERSION
	.align		4
        /*0024*/ 	.byte	0x03, 0x5f
        /*0026*/ 	.short	0x0101


	//----- nvinfo : EIATTR_COOP_GROUP_MASK_REGIDS
	.align		4
        /*0028*/ 	.byte	0x04, 0x29
        /*002a*/ 	.short	(.L_1485 - .L_1484)


	//   ....[0]....
.L_1484:
        /*002c*/ 	.word	0xffffffff


	//   ....[1]....
        /*0030*/ 	.word	0xffffffff


	//   ....[2]....
        /*0034*/ 	.word	0xffffffff


	//   ....[3]....
        /*0038*/ 	.word	0xffffffff


	//   ....[4]....
        /*003c*/ 	.word	0xffffffff


	//   ....[5]....
        /*0040*/ 	.word	0xffffffff


	//   ....[6]....
        /*0044*/ 	.word	0xffffffff


	//   ....[7]....
        /*0048*/ 	.word	0xffffffff


	//   ....[8]....
        /*004c*/ 	.word	0xffffffff


	//   ....[9]....
        /*0050*/ 	.word	0xffffffff


	//----- nvinfo : EIATTR_COOP_GROUP_INSTR_OFFSETS
	.align		4
.L_1485:
        /*0054*/ 	.byte	0x04, 0x28
        /*0056*/ 	.short	(.L_1487 - .L_1486)


	//   ....[0]....
.L_1486:
        /*0058*/ 	.word	0x00001ab0


	//   ....[1]....
        /*005c*/ 	.word	0x00001ac0


	//   ....[2]....
        /*0060*/ 	.word	0x00001af0


	//   ....[3]....
        /*0064*/ 	.word	0x00001b00


	//   ....[4]....
        /*0068*/ 	.word	0x00001b40


	//   ....[5]....
        /*006c*/ 	.word	0x00001b50


	//   ....[6]....
        /*0070*/ 	.word	0x00001b90


	//   ....[7]....
        /*0074*/ 	.word	0x00001ba0


	//   ....[8]....
        /*0078*/ 	.word	0x00001c20


	//   ....[9]....
        /*007c*/ 	.word	0x00001c30


	//----- nvinfo : EIATTR_VRC_CTA_INIT_COUNT
	.align		4
.L_1487:
        /*0080*/ 	.byte	0x02, 0x4a
	.zero		1
	.zero		1


	//----- nvinfo : EIATTR_EXIT_INSTR_OFFSETS
	.align		4
        /*0084*/ 	.byte	0x04, 0x1c
        /*0086*/ 	.short	(.L_1489 - .L_1488)


	//   ....[0]....
.L_1488:
        /*0088*/ 	.word	0x00000060


	//   ....[1]....
        /*008c*/ 	.word	0x000064a0


	//----- nvinfo : EIATTR_MAX_THREADS
	.align		4
.L_1489:
        /*0090*/ 	.byte	0x04, 0x05
        /*0092*/ 	.short	(.L_1491 - .L_1490)
.L_1490:
        /*0094*/ 	.word	0x00000200
        /*0098*/ 	.word	0x00000001
        /*009c*/ 	.word	0x00000001


	//----- nvinfo : EIATTR_CRS_STACK_SIZE
	.align		4
.L_1491:
        /*00a0*/ 	.byte	0x04, 0x1e
        /*00a2*/ 	.short	(.L_1493 - .L_1492)
.L_1492:
        /*00a4*/ 	.word	0x00000000


	//----- nvinfo : EIATTR_CBANK_PARAM_SIZE
	.align		4
.L_1493:
        /*00a8*/ 	.byte	0x03, 0x19
        /*00aa*/ 	.short	0x00a0


	//----- nvinfo : EIATTR_PARAM_CBANK
	.align		4
        /*00ac*/ 	.byte	0x04, 0x0a
        /*00ae*/ 	.short	(.L_1495 - .L_1494)
	.align		4
.L_1494:
        /*00b0*/ 	.word	index@(.nv.constant0._Z35group_norm_nhwc_fwd_one_pass_kernelI11Fp16IOFp32WLi128ELi128ELi512EEv26Group_norm_nhwc_fwd_params)
        /*00b4*/ 	.short	0x0380
        /*00b6*/ 	.short	0x00a0


	//----- nvinfo : EIATTR_SW_WAR
	.align		4
.L_1495:
        /*00b8*/ 	.byte	0x04, 0x36
        /*00ba*/ 	.short	(.L_1497 - .L_1496)
.L_1496:
        /*00bc*/ 	.word	0x00000008
.L_1497:


//--------------------- .nv.info._Z35group_norm_nhwc_fwd_one_pass_kernelI11Fp16IOFp32WLi256ELi128ELi512EEv26Group_norm_nhwc_fwd_params --------------------------
	.section	.nv.info._Z35group_norm_nhwc_fwd_one_pass_kernelI11Fp16IOFp32WLi256ELi128ELi512EEv26Group_norm_nhwc_fwd_params,"",@"SHT_CUDA_INFO"
	.sectionflags	@""
	.align	4


	//----- nvinfo : EIATTR_CUDA_API_VERSION
	.align		4
        /*0000*/ 	.byte	0x04, 0x37
        /*0002*/ 	.short	(.L_1499 - .L_1498)
.L_1498:
        /*0004*/ 	.word	0x00000082


	//----- nvinfo : EIATTR_KPARAM_INFO
	.align		4
.L_1499:
        /*0008*/ 	.byte	0x04, 0x17
        /*000a*/ 	.short	(.L_1501 - .L_1500)
.L_1500:
        /*000c*/ 	.word	0x00000000
        /*0010*/ 	.short	0x0000
        /*0012*/ 	.short	0x0000
        /*0014*/ 	.byte	0x00, 0xf0, 0x81, 0x02


	//----- nvinfo : EIATTR_SPARSE_MMA_MASK
	.align		4
.L_1501:
        /*0018*/ 	.byte	0x03, 0x50
        /*001a*/ 	.short	0x0000


	//----- nvinfo : EIATTR_MAXREG_COUNT
	.align		4
        /*001c*/ 	.byte	0x03, 0x1b
        /*001e*/ 	.short	0x0080


	//----- nvinfo : EIATTR_NUM_BARRIERS
	.align		4
        /*0020*/ 	.byte	0x02, 0x4c
        /*0022*/ 	.byte	0x01
	.zero		1


	//----- nvinfo : EIATTR_MERCURY_ISA_VERSION
	.align		4
        /*0024*/ 	.byte	0x03, 0x5f
        /*0026*/ 	.short	0x0101


	//----- nvinfo : EIATTR_COOP_GROUP_MASK_REGIDS
	.align		4
        /*0028*/ 	.byte	0x04, 0x29
        /*002a*/ 	.short	(.L_1503 - .L_1502)


	//   ....[0]....
.L_1502:
        /*002c*/ 	.word	0xffffffff


	//   ....[1]....
        /*0030*/ 	.word	0xffffffff


	//   ....[2]....
        /*0034*/ 	.word	0xffffffff


	//   ....[3]....
        /*0038*/ 	.word	0xffffffff


	//   ....[4]....
        /*003c*/ 	.word	0xffffffff


	//   ....[5]....
        /*0040*/ 	.word	0xffffffff


	//   ....[6]....
        /*0044*/ 	.word	0xffffffff


	//   ....[7]....
        /*0048*/ 	.word	0xffffffff


	//   ....[8]....
        /*004c*/ 	.word	0xffffffff


	//   ....[9]....
        /*0050*/ 	.word	0xffffffff


	//----- nvinfo : EIATTR_COOP_GROUP_INSTR_OFFSETS
	.align		4
.L_1503:
        /*0054*/ 	.byte	0x04, 0x28
        /*0056*/ 	.short	(.L_1505 - .L_1504)


	//   ....[0]....
.L_1504:
        /*0058*/ 	.word	0x00003190


	//   ....[1]....
        /*005c*/ 	.word	0x000031a0


	//   ....[2]....
        /*0060*/ 	.word	0x000031e0


	//   ....[3]....
        /*0064*/ 	.word	0x000031f0


	//   ....[4]....
        /*0068*/ 	.word	0x00003230


	//   ....[5]....
        /*006c*/ 	.word	0x00003240


	//   ....[6]....
        /*0070*/ 	.word	0x00003280


	//   ....[7]....
        /*0074*/ 	.word	0x00003290


	//   ....[8]....
        /*0078*/ 	.word	0x00003320


	//   ....[9]....
        /*007c*/ 	.word	0x00003330


	//----- nvinfo : EIATTR_VRC_CTA_INIT_COUNT
	.align		4
.L_1505:
        /*0080*/ 	.byte	0x02, 0x4a
	.zero		1
	.zero		1


	//----- nvinfo : EIATTR_EXIT_INSTR_OFFSETS
	.align		4
        /*0084*/ 	.byte	0x04, 0x1c
        /*0086*/ 	.short	(.L_1507 - .L_1506)


	//   ....[0]....
.L_1506:
        /*0088*/ 	.word	0x00000060


	//   ....[1]....
        /*008c*/ 	.word	0x0000ba10


	//----- nvinfo : EIATTR_MAX_THREADS
	.align		4
.L_1507:
        /*0090*/ 	.byte	0x04, 0x05
        /*0092*/ 	.short	(.L_1509 - .L_1508)
.L_1508:
        /*0094*/ 	.word	0x00000200
        /*0098*/ 	.word	0x00000001
        /*009c*/ 	.word	0x00000001


	//----- nvinfo : EIATTR_CRS_STACK_SIZE
	.align		4
.L_1509:
        /*00a0*/ 	.byte	0x04, 0x1e
        /*00a2*/ 	.short	(.L_1511 - .L_1510)
.L_1510:
        /*00a4*/ 	.word	0x00000000


	//----- nvinfo : EIATTR_CBANK_PARAM_SIZE
	.align		4
.L_1511:
        /*00a8*/ 	.byte	0x03, 0x19
        /*00aa*/ 	.short	0x00a0


	//----- nvinfo : EIATTR_PARAM_CBANK
	.align		4
        /*00ac*/ 	.byte	0x04, 0x0a
        /*00ae*/ 	.short	(.L_1513 - .L_1512)
	.align		4
.L_1512:
        /*00b0*/ 	.word	index@(.nv.constant0._Z35group_norm_nhwc_fwd_one_pass_kernelI11Fp16IOFp32WLi256ELi128ELi512EEv26Group_norm_nhwc_fwd_params)
        /*00b4*/ 	.short	0x0380
        /*00b6*/ 	.short	0x00a0


	//----- nvinfo : EIATTR_SW_WAR
	.align		4
.L_1513:
        /*00b8*/ 	.byte	0x04, 0x36
        /*00ba*/ 	.short	(.L_1515 - .L_1514)
.L_1514:
        /*00bc*/ 	.word	0x00000008
.L_1515:


//--------------------- .nv.info._Z35group_norm_nhwc_fwd_one_pass_kernelI11Fp16IOFp32WLi512ELi128ELi512EEv26Group_norm_nhwc_fwd_params --------------------------
	.section	.nv.info._Z35group_norm_nhwc_fwd_one_pass_kernelI11Fp16IOFp32WLi512ELi128ELi512EEv26Group_norm_nhwc_fwd_params,"",@"SHT_CUDA_INFO"
	.sectionflags	@""
	.align	4


	//----- nvinfo : EIATTR_CUDA_API_VERSION
	.align		4
        /*0000*/ 	.byte	0x04, 0x37
        /*0002*/ 	.short	(.L_1517 - .L_1516)
.L_1516:
        /*0004*/ 	.word	0x00000082


	//----- nvinfo : EIATTR_KPARAM_INFO
	.align		4
.L_1517:
        /*0008*/ 	.byte	0x04, 0x17
        /*000a*/ 	.short	(.L_1519 - .L_1518)
.L_1518:
        /*000c*/ 	.word	0x00000000
        /*0010*/ 	.short	0x0000
        /*0012*/ 	.short	0x0000
        /*0014*/ 	.byte	0x00, 0xf0, 0x81, 0x02


	//----- nvinfo : EIATTR_SPARSE_MMA_MASK
	.align		4
.L_1519:
        /*0018*/ 	.byte	0x03, 0x50
        /*001a*/ 	.short	0x0000


	//----- nvinfo : EIATTR_MAXREG_COUNT
	.align		4
        /*001c*/ 	.byte	0x03, 0x1b
        /*001e*/ 	.short	0x0080


	//----- nvinfo : EIATTR_NUM_BARRIERS
	.align		4
        /*0020*/ 	.byte	0x02, 0x4c
        /*0022*/ 	.byte	0x01
	.zero		1


	//----- nvinfo : EIATTR_MERCURY_ISA_VERSION
	.align		4
        /*0024*/ 	.byte	0x03, 0x5f
        /*0026*/ 	.short	0x0101


	//----- nvinfo : EIATTR_INT_WARP_WIDE_INSTR_OFFSETS
	.align		4
        /*0028*/ 	.byte	0x04, 0x31
        /*002a*/ 	.short	(.L_1521 - .L_1520)


	//   ....[0]....
.L_1520:
        /*002c*/ 	.word	0x00008990


	//   ....[1]....
        /*0030*/ 	.word	0x000089d0


	//   ....[2]....
        /*0034*/ 	.word	0x00008b40


	//   ....[3]....
        /*0038*/ 	.word	0x00008c00


	//   ....[4]....
        /*003c*/ 	.word	0x00008c20


	//   ....[5]....
        /*0040*/ 	.word	0x00008c50


	//   ....[6]....
        /*0044*/ 	.word	0x00008ca0


	//   ....[7]....
        /*0048*/ 	.word	0x00008cf0


	//   ....[8]....
        /*004c*/ 	.word	0x000090a0


	//   ....[9]....
        /*0050*/ 	.word	0x000090d0


	//   ....[10]....
        /*0054*/ 	.word	0x000090f0


	//   ....[11]....
        /*0058*/ 	.word	0x00009110


	//   ....[12]....
        /*005c*/ 	.word	0x00009360


	//   ....[13]....
        /*0060*/ 	.word	0x00009380


	//----- nvinfo : EIATTR_COOP_GROUP_MASK_REGIDS
	.align		4
.L_1521:
        /*0064*/ 	.byte	0x04, 0x29
        /*0066*/ 	.short	(.L_1523 - .L_1522)


	//   ....[0]....
.L_1522:
        /*0068*/ 	.word	0xffffffff


	//   ....[1]....
        /*006c*/ 	.word	0xffffffff


	//   ....[2]....
        /*0070*/ 	.word	0xffffffff


	//   ....[3]....
        /*0074*/ 	.word	0xffffffff


	//   ....[4]....
        /*0078*/ 	.word	0xffffffff


	//   ....[5]....
        /*007c*/ 	.word	0xffffffff


	//   ....[6]....
        /*0080*/ 	.word	0xffffffff


	//   ....[7]....
        /*0084*/ 	.word	0xffffffff


	//   ....[8]....
        /*0088*/ 	.word	0xffffffff


	//   ....[9]....
        /*008c*/ 	.word	0xffffffff


	//----- nvinfo : EIATTR_COOP_GROUP_INSTR_OFFSETS
	.align		4
.L_1523:
        /*0090*/ 	.byte	0x04, 0x28
        /*0092*/ 	.short	(.L_1525 - .L_1524)


	//   ....[0]....
.L_1524:
        /*0094*/ 	.word	0x00007ec0


	//   ....[1]....
        /*0098*/ 	.word	0x00007ed0


	//   ....[2]....
        /*009c*/ 	.word	0x00007f10


	//   ....[3]....
        /*00a0*/ 	.word	0x00007f20


	//   ....[4]....
        /*00a4*/ 	.word	0x00007f60


	//   ....[5]....
        /*00a8*/ 	.word	0x00007f70


	//   ....[6]....
        /*00ac*/ 	.word	0x00007fc0


	//   ....[7]....
        /*00b0*/ 	.word	0x00007fd0


	//   ....[8]....
        /*00b4*/ 	.word	0x000081d0


	//   ....[9]....
        /*00b8*/ 	.word	0x000081f0


	//----- nvinfo : EIATTR_VRC_CTA_INIT_COUNT
	.align		4
.L_1525:
        /*00bc*/ 	.byte	0x02, 0x4a
	.zero		1
	.zero		1


	//----- nvinfo : EIATTR_EXIT_INSTR_OFFSETS
	.align		4
        /*00c0*/ 	.byte	0x04, 0x1c
        /*00c2*/ 	.short	(.L_1527 - .L_1526)


	//   ....[0]....
.L_1526:
        /*00c4*/ 	.word	0x00000080


	//   ....[1]....
        /*00c8*/ 	.word	0x0000af10


	//----- nvinfo : EIATTR_MAX_THREADS
	.align		4
.L_1527:
        /*00cc*/ 	.byte	0x04, 0x05
        /*00ce*/ 	.short	(.L_1529 - .L_1528)
.L_1528:
        /*00d0*/ 	.word	0x00000200
        /*00d4*/ 	.word	0x00000001
        /*00d8*/ 	.word	0x00000001


	//----- nvinfo : EIATTR_CRS_STACK_SIZE
	.align		4
.L_1529:
        /*00dc*/ 	.byte	0x04, 0x1e
        /*00de*/ 	.short	(.L_1531 - .L_1530)
.L_1530:
        /*00e0*/ 	.word	0x00000000


	//----- nvinfo : EIATTR_CBANK_PARAM_SIZE
	.align		4
.L_1531:
        /*00e4*/ 	.byte	0x03, 0x19
        /*00e6*/ 	.short	0x00a0


	//----- nvinfo : EIATTR_PARAM_CBANK
	.align		4
        /*00e8*/ 	.byte	0x04, 0x0a
        /*00ea*/ 	.short	(.L_1533 - .L_1532)
	.align		4
.L_1532:
        /*00ec*/ 	.word	index@(.nv.constant0._Z35group_norm_nhwc_fwd_one_pass_kernelI11Fp16IOFp32WLi512ELi128ELi512EEv26Group_norm_nhwc_fwd_params)
        /*00f0*/ 	.short	0x0380
        /*00f2*/ 	.short	0x00a0


	//----- nvinfo : EIATTR_SW_WAR
	.align		4
.L_1533:
        /*00f4*/ 	.byte	0x04, 0x36
        /*00f6*/ 	.short	(.L_1535 - .L_1534)
.L_1534:
        /*00f8*/ 	.word	0x00000008
.L_1535:


//--------------------- .nv.info._Z35group_norm_nhwc_fwd_one_pass_kernelI11Fp16IOBf16WLi64ELi128ELi512EEv26Group_norm_nhwc_fwd_params --------------------------
	.section	.nv.info._Z35group_norm_nhwc_fwd_one_pass_kernelI11Fp16IOBf16WLi64ELi128ELi512EEv26Group_norm_nhwc_fwd_params,"",@"SHT_CUDA_INFO"
	.sectionflags	@""
	.align	4


	//----- nvinfo : EIATTR_CUDA_API_VERSION
	.align		4
        /*0000*/ 	.byte	0x04, 0x37
        /*0002*/ 	.short	(.L_1537 - .L_1536)
.L_1536:
        /*0004*/ 	.word	0x00000082


	//----- nvinfo : EIATTR_KPARAM_INFO
	.align		4
.L_1537:
        /*0008*/ 	.byte	0x04, 0x17
        /*000a*/ 	.short	(.L_1539 - .L_1538)
.L_1538:
        /*000c*/ 	.word	0x00000000
        /*0010*/ 	.short	0x0000
        /*0012*/ 	.short	0x0000
        /*0014*/ 	.byte	0x00, 0xf0, 0x81, 0x02


	//----- nvinfo : EIATTR_SPARSE_MMA_MASK
	.align		4
.L_1539:
        /*0018*/ 	.byte	0x03, 0x50
        /*001a*/ 	.short	0x0000


	//----- nvinfo : EIATTR_MAXREG_COUNT
	.align		4
        /*001c*/ 	.byte	0x03, 0x1b
        /*001e*/ 	.short	0x0080


	//----- nvinfo : EIATTR_NUM_BARRIERS
	.align		4
        /*0020*/ 	.byte	0x02, 0x4c
        /*0022*/ 	.byte	0x01
	.zero		1


	//----- nvinfo : EIATTR_MERCURY_ISA_VERSION
	.align		4
        /*0024*/ 	.byte	0x03, 0x5f
        /*0026*/ 	.short	0x0101


	//----- nvinfo : EIATTR_COOP_GROUP_MASK_REGIDS
	.align		4
        /*0028*/ 	.byte	0x04, 0x29
        /*002a*/ 	.short	(.L_1541 - .L_1540)


	//   ....[0]....
.L_1540:
        /*002c*/ 	.word	0xffffffff


	//   ....[1]....
        /*0030*/ 	.word	0xffffffff


	//   ....[2]....
        /*0034*/ 	.word	0xffffffff


	//   ....[3]....
        /*0038*/ 	.word	0xffffffff


	//   ....[4]....
        /*003c*/ 	.word	0xffffffff


	//   ....[5]....
        /*0040*/ 	.word	0xffffffff


	//   ....[6]....
        /*0044*/ 	.word	0xffffffff


	//   ....[7]....
        /*0048*/ 	.word	0xffffffff


	//   ....[8]....
        /*004c*/ 	.word	0xffffffff


	//   ....[9]....
        /*0050*/ 	.word	0xffffffff


	//----- nvinfo : EIATTR_COOP_GROUP_INSTR_OFFSETS
	.align		4
.L_1541:
        /*0054*/ 	.byte	0x04, 0x28
        /*0056*/ 	.short	(.L_1543 - .L_1542)


	//   ....[0]....
.L_1542:
        /*0058*/ 	.word	0x00000fe0


	//   ....[1]....
        /*005c*/ 	.word	0x00000ff0


	//   ....[2]....
        /*0060*/ 	.word	0x00001020


	//   ....[3]....
        /*0064*/ 	.word	0x00001030


	//   ....[4]....
        /*0068*/ 	.word	0x00001070


	//   ....[5]....
        /*006c*/ 	.word	0x00001080


	//   ....[6]....
        /*0070*/ 	.word	0x000010c0


	//   ....[7]....
        /*0074*/ 	.word	0x000010d0


	//   ....[8]....
        /*0078*/ 	.word	0x00001130


	//   ....[9]....
        /*007c*/ 	.word	0x00001140


	//----- nvinfo : EIATTR_VRC_CTA_INIT_COUNT
	.align		4
.L_1543:
        /*0080*/ 	.byte	0x02, 0x4a
	.zero		1
	.zero		1


	//----- nvinfo : EIATTR_EXIT_INSTR_OFFSETS
	.align		4
        /*0084*/ 	.byte	0x04, 0x1c
        /*0086*/ 	.short	(.L_1545 - .L_1544)


	//   ....[0]....
.L_1544:
        /*0088*/ 	.word	0x00000060


	//   ....[1]....
        /*008c*/ 	.word	0x00003e10


	//----- nvinfo : EIATTR_MAX_THREADS
	.align		4
.L_1545:
        /*0090*/ 	.byte	0x04, 0x05
        /*0092*/ 	.short	(.L_1547 - .L_1546)
.L_1546:
        /*0094*/ 	.word	0x00000200
        /*0098*/ 	.word	0x00000001
        /*009c*/ 	.word	0x00000001


	//----- nvinfo : EIATTR_CRS_STACK_SIZE
	.align		4
.L_1547:
        /*00a0*/ 	.byte	0x04, 0x1e
        /*00a2*/ 	.short	(.L_1549 - .L_1548)
.L_1548:
        /*00a4*/ 	.word	0x00000000


	//----- nvinfo : EIATTR_CBANK_PARAM_SIZE
	.align		4
.L_1549:
        /*00a8*/ 	.byte	0x03, 0x19
        /*00aa*/ 	.short	0x00a0


	//----- nvinfo : EIATTR_PARAM_CBANK
	.align		4
        /*00ac*/ 	.byte	0x04, 0x0a
        /*00ae*/ 	.short	(.L_1551 - .L_1550)
	.align		4
.L_1550:
        /*00b0*/ 	.word	index@(.nv.constant0._Z35group_norm_nhwc_fwd_one_pass_kernelI11Fp16IOBf16WLi64ELi128ELi512EEv26Group_norm_nhwc_fwd_params)
        /*00b4*/ 	.short	0x0380
        /*00b6*/ 	.short	0x00a0


	//----- nvinfo : EIATTR_SW_WAR
	.align		4
.L_1551:
        /*00b8*/ 	.byte	0x04, 0x36
        /*00ba*/ 	.short	(.L_1553 - .L_1552)
.L_1552:
        /*00bc*/ 	.word	0x00000008
.L_1553:


//--------------------- .nv.info._Z35group_norm_nhwc_fwd_one_pass_kernelI11Fp16IOBf16WLi128ELi128ELi512EEv26Group_norm_nhwc_fwd_params --------------------------
	.section	.nv.info._Z35group_norm_nhwc_fwd_one_pass_kernelI11Fp16IOBf16WLi128ELi128ELi512EEv26Group_norm_nhwc_fwd_params,"",@"SHT_CUDA_INFO"
	.sectionflags	@""
	.align	4


	//----- nvinfo : EIATTR_CUDA_API_VERSION
	.align		4
        /*0000*/ 	.byte	0x04, 0x37
        /*0002*/ 	.short	(.L_1555 - .L_1554)
.L_1554:
        /*0004*/ 	.word	0x00000082


	//----- nvinfo : EIATTR_KPARAM_INFO
	.align		4
.L_1555:
        /*0008*/ 	.byte	0x04, 0x17
        /*000a*/ 	.short	(.L_1557 - .L_1556)
.L_1556:
        /*000c*/ 	.word	0x00000000
        /*0010*/ 	.short	0x0000
        /*0012*/ 	.short	0x0000
        /*0014*/ 	.byte	0x00, 0xf0, 0x81, 0x02


	//----- nvinfo : EIATTR_SPARSE_MMA_MASK
	.align		4
.L_1557:
        /*0018*/ 	.byte	0x03, 0x50
        /*001a*/ 	.short	0x0000


	//----- nvinfo : EIATTR_MAXREG_COUNT
	.align		4
        /*001c*/ 	.byte	0x03, 0x1b
        /*001e*/ 	.short	0x0080


	//----- nvinfo : EIATTR_NUM_BARRIERS
	.align		4
        /*0020*/ 	.byte	0x02, 0x4c
        /*0022*/ 	.byte	0x01
	.zero		1


	//----- nvinfo : EIATTR_MERCURY_ISA_VERSION
	.align		4
        /*0024*/ 	.byte	0x03, 0x5f
        /*0026*/ 	.short	0x0101


	//----- nvinfo : EIATTR_COOP_GROUP_MASK_REGIDS
	.align		4
        /*0028*/ 	.byte	0x04, 0x29
        /*002a*/ 	.short	(.L_1559 - .L_1558)


	//   ....[0]....
.L_1558:
        /*002c*/ 	.word	0xffffffff


	//   ....[1]....
        /*0030*/ 	.word	0xffffffff


	//   ....[2]....
        /*0034*/ 	.word	0xffffffff


	//   ....[3]....
        /*0038*/ 	.word	0xffffffff


	//   ....[4]....
        /*003c*/ 	.word	0xffffffff


	//   ....[5]....
        /*0040*/ 	.word	0xffffffff


	//   ....[6]....
        /*0044*/ 	.word	0xffffffff


	//   ....[7]....
        /*0048*/ 	.word	0xffffffff


	//   ....[8]....
        /*004c*/ 	.word	0xffffffff


	//   ....[9]....
        /*0050*/ 	.word	0xffffffff


	//----- nvinfo : EIATTR_COOP_GROUP_INSTR_OFFSETS
	.align		4
.L_1559:
        /*0054*/ 	.byte	0x04, 0x28
        /*0056*/ 	.short	(.L_1561 - .L_1560)


	//   ....[0]....
.L_1560:
        /*0058*/ 	.word	0x00001ab0


	//   ....[1]....
        /*005c*/ 	.word	0x00001ac0


	//   ....[2]....
        /*0060*/ 	.word	0x00001af0


	//   ....[3]....
        /*0064*/ 	.word	0x00001b00


	//   ....[4]....
        /*0068*/ 	.word	0x00001b40


	//   ....[5]....
        /*006c*/ 	.word	0x00001b50


	//   ....[6]....
        /*0070*/ 	.word	0x00001b90


	//   ....[7]....
        /*0074*/ 	.word	0x00001ba0


	//   ....[8]....
        /*0078*/ 	.word	0x00001c20


	//   ....[9]....
        /*007c*/ 	.word	0x00001c30


	//----- nvinfo : EIATTR_VRC_CTA_INIT_COUNT
	.align		4
.L_1561:
        /*0080*/ 	.byte	0x02, 0x4a
	.zero		1
	.zero		1


	//----- nvinfo : EIATTR_EXIT_INSTR_OFFSETS
	.align		4
        /*0084*/ 	.byte	0x04, 0x1c
        /*0086*/ 	.short	(.L_1563 - .L_1562)


	//   ....[0]....
.L_1562:
        /*0088*/ 	.word	0x00000060


	//   ....[1]....
        /*008c*/ 	.word	0x00006500


	//----- nvinfo : EIATTR_MAX_THREADS
	.align		4
.L_1563:
        /*0090*/ 	.byte	0x04, 0x05
        /*0092*/ 	.short	(.L_1565 - .L_1564)
.L_1564:
        /*0094*/ 	.word	0x00000200
        /*0098*/ 	.word	0x00000001
        /*009c*/ 	.word	0x00000001


	//----- nvinfo : EIATTR_CRS_STACK_SIZE
	.align		4
.L_1565:
        /*00a0*/ 	.byte	0x04, 0x1e
        /*00a2*/ 	.short	(.L_1567 - .L_1566)
.L_1566:
        /*00a4*/ 	.word	0x00000000


	//----- nvinfo : EIATTR_CBANK_PARAM_SIZE
	.align		4
.L_1567:
        /*00a8*/ 	.byte	0x03, 0x19
        /*00aa*/ 	.short	0x00a0


	//----- nvinfo : EIATTR_PARAM_CBANK
	.align		4
        /*00ac*/ 	.byte	0x04, 0x0a
        /*00ae*/ 	.short	(.L_1569 - .L_1568)
	.align		4
.L_1568:
        /*00b0*/ 	.word	index@(.nv.constant0._Z35group_norm_nhwc_fwd_one_pass_kernelI11Fp16IOBf16WLi128ELi128ELi512EEv26Group_norm_nhwc_fwd_params)
        /*00b4*/ 	.short	0x0380
        /*00b6*/ 	.short	0x00a0


	//----- nvinfo : EIATTR_SW_WAR
	.align		4
.L_1569:
        /*00b8*/ 	.byte	0x04, 0x36
        /*00ba*/ 	.short	(.L_1571 - .L_1570)
.L_1570:
        /*00bc*/ 	.word	0x00000008
.L_1571:


//--------------------- .nv.info._Z35group_norm_nhwc_fwd_one_pass_kernelI11Fp16IOBf16WLi256ELi128ELi512EEv26Group_norm_nhwc_fwd_params --------------------------
	.section	.nv.info._Z35group_norm_nhwc_fwd_one_pass_kernelI11Fp16IOBf16WLi256ELi128ELi512EEv26Group_norm_nhwc_fwd_params,"",@"SHT_CUDA_INFO"
	.sectionflags	@""
	.align	4


	//----- nvinfo : EIATTR_CUDA_API_VERSION
	.align		4
        /*0000*/ 	.byte	0x04, 0x37
        /*0002*/ 	.short	(.L_1573 - .L_1572)
.L_1572:
        /*0004*/ 	.word	0x00000082


	//----- nvinfo : EIATTR_KPARAM_INFO
	.align		4
.L_1573:
        /*0008*/ 	.byte	0x04, 0x17
        /*000a*/ 	.short	(.L_1575 - .L_1574)
.L_1574:
        /*000c*/ 	.word	0x00000000
        /*0010*/ 	.short	0x0000
        /*0012*/ 	.short	0x0000
        /*0014*/ 	.byte	0x00, 0xf0, 0x81, 0x02


	//----- nvinfo : EIATTR_SPARSE_MMA_MASK
	.align		4
.L_1575:
        /*0018*/ 	.byte	0x03, 0x50
        /*001a*/ 	.short	0x0000


	//----- nvinfo : EIATTR_MAXREG_COUNT
	.align		4
        /*001c*/ 	.byte	0x03, 0x1b
        /*001e*/ 	.short	0x0080


	//----- nvinfo : EIATTR_NUM_BARRIERS
	.align		4
        /*0020*/ 	.byte	0x02, 0x4c
        /*0022*/ 	.byte	0x01
	.zero		1


	//----- nvinfo : EIATTR_MERCURY_ISA_VERSION
	.align		4
        /*0024*/ 	.byte	0x03, 0x5f
        /*0026*/ 	.short	0x0101


	//----- nvinfo : EIATTR_COOP_GROUP_MASK_REGIDS
	.align		4
        /*0028*/ 	.byte	0x04, 0x29
        /*002a*/ 	.short	(.L_1577 - .L_1576)


	//   ....[0]....
.L_1576:
        /*002c*/ 	.word	0xffffffff


	//   ....[1]....
        /*0030*/ 	.word	0xffffffff


	//   ....[2]....
        /*0034*/ 	.word	0xffffffff


	//   ....[3]....
        /*0038*/ 	.word	0xffffffff


	//   ....[4]....
        /*003c*/ 	.word	0xffffffff


	//   ....[5]....
        /*0040*/ 	.word	0xffffffff


	//   ....[6]....
        /*0044*/ 	.word	0xffffffff


	//   ....[7]....
        /*0048*/ 	.word	0xffffffff


	//   ....[8]....
        /*004c*/ 	.word	0xffffffff


	//   ....[9]....
        /*0050*/ 	.word	0xffffffff


	//----- nvinfo : EIATTR_COOP_GROUP_INSTR_OFFSETS
	.align		4
.L_1577:
        /*0054*/ 	.byte	0x04, 0x28
        /*0056*/ 	.short	(.L_1579 - .L_1578)


	//   ....[0]....
.L_1578:
        /*0058*/ 	.word	0x000031a0


	//   ....[1]....
        /*005c*/ 	.word	0x000031b0


	//   ....[2]....
        /*0060*/ 	.word	0x000031f0


	//   ....[3]....
        /*0064*/ 	.word	0x00003200


	//   ....[4]....
        /*0068*/ 	.word	0x00003240


	//   ....[5]....
        /*006c*/ 	.word	0x00003250


	//   ....[6]....
        /*0070*/ 	.word	0x00003290


	//   ....[7]....
        /*0074*/ 	.word	0x000032a0


	//   ....[8]....
        /*0078*/ 	.word	0x00003330


	//   ....[9]....
        /*007c*/ 	.word	0x00003340


	//----- nvinfo : EIATTR_VRC_CTA_INIT_COUNT
	.align		4
.L_1579:
        /*0080*/ 	.byte	0x02, 0x4a
	.zero		1
	.zero		1


	//----- nvinfo : EIATTR_EXIT_INSTR_OFFSETS
	.align		4
        /*0084*/ 	.byte	0x04, 0x1c
        /*0086*/ 	.short	(.L_1581 - .L_1580)


	//   ....[0]....
.L_1580:
        /*0088*/ 	.word	0x00000060


	//   ....[1]....
        /*008c*/ 	.word	0x0000ba80


	//----- nvinfo : EIATTR_MAX_THREADS
	.align		4
.L_1581:
        /*0090*/ 	.byte	0x04, 0x05
        /*0092*/ 	.short	(.L_1583 - .L_1582)
.L_1582:
        /*0094*/ 	.word	0x00000200
        /*0098*/ 	.word	0x00000001
        /*009c*/ 	.word	0x00000001


	//----- nvinfo : EIATTR_CRS_STACK_SIZE
	.align		4
.L_1583:
        /*00a0*/ 	.byte	0x04, 0x1e
        /*00a2*/ 	.short	(.L_1585 - .L_1584)
.L_1584:
        /*00a4*/ 	.word	0x00000000


	//----- nvinfo : EIATTR_CBANK_PARAM_SIZE
	.align		4
.L_1585:
        /*00a8*/ 	.byte	0x03, 0x19
        /*00aa*/ 	.short	0x00a0


	//----- nvinfo : EIATTR_PARAM_CBANK
	.align		4
        /*00ac*/ 	.byte	0x04, 0x0a
        /*00ae*/ 	.short	(.L_1587 - .L_1586)
	.align		4
.L_1586:
        /*00b0*/ 	.word	index@(.nv.constant0._Z35group_norm_nhwc_fwd_one_pass_kernelI11Fp16IOBf16WLi256ELi128ELi512EEv26Group_norm_nhwc_fwd_params)
        /*00b4*/ 	.short	0x0380
        /*00b6*/ 	.short	0x00a0


	//----- nvinfo : EIATTR_SW_WAR
	.align		4
.L_1587:
        /*00b8*/ 	.byte	0x04, 0x36
        /*00ba*/ 	.short	(.L_1589 - .L_1588)
.L_1588:
        /*00bc*/ 	.word	0x00000008
.L_1589:


//--------------------- .nv.info._Z35group_norm_nhwc_fwd_one_pass_kernelI11Fp16IOBf16WLi512ELi128ELi512EEv26Group_norm_nhwc_fwd_params --------------------------
	.section	.nv.info._Z35group_norm_nhwc_fwd_one_pass_kernelI11Fp16IOBf16WLi512ELi128ELi512EEv26Group_norm_nhwc_fwd_params,"",@"SHT_CUDA_INFO"
	.sectionflags	@""
	.align	4


	//----- nvinfo : EIATTR_CUDA_API_VERSION
	.align		4
        /*0000*/ 	.byte	0x04, 0x37
        /*0002*/ 	.short	(.L_1591 - .L_1590)
.L_1590:
        /*0004*/ 	.word	0x00000082


	//----- nvinfo : EIATTR_KPARAM_INFO
	.align		4
.L_1591:
        /*0008*/ 	.byte	0x04, 0x17
        /*000a*/ 	.short	(.L_1593 - .L_1592)
.L_1592:
        /*000c*/ 	.word	0x00000000
        /*0010*/ 	.short	0x0000
        /*0012*/ 	.short	0x0000
        /*0014*/ 	.byte	0x00, 0xf0, 0x81, 0x02


	//----- nvinfo : EIATTR_SPARSE_MMA_MASK
	.align		4
.L_1593:
        /*0018*/ 	.byte	0x03, 0x50
        /*001a*/ 	.short	0x0000


	//----- nvinfo : EIATTR_MAXREG_COUNT
	.align		4
        /*001c*/ 	.byte	0x03, 0x1b
        /*001e*/ 	.short	0x0080


	//----- nvinfo : EIATTR_NUM_BARRIERS
	.align		4
        /*0020*/ 	.byte	0x02, 0x4c
        /*0022*/ 	.byte	0x01
	.zero		1


	//----- nvinfo : EIATTR_MERCURY_ISA_VERSION
	.align		4
        /*0024*/ 	.byte	0x03, 0x5f
        /*0026*/ 	.short	0x0101


	//----- nvinfo : EIATTR_INT_WARP_WIDE_INSTR_OFFSETS
	.align		4
        /*0028*/ 	.byte	0x04, 0x31
        /*002a*/ 	.short	(.L_1595 - .L_1594)


	//   ....[0]....
.L_1594:
        /*002c*/ 	.word	0x00008990


	//   ....[1]....
        /*0030*/ 	.word	0x000089d0


	//   ....[2]....
        /*0034*/ 	.word	0x00008b40


	//   ....[3]....
        /*0038*/ 	.word	0x00008c00


	//   ....[4]....
        /*003c*/ 	.word	0x00008c20


	//   ....[5]....
        /*0040*/ 	.word	0x00008c50


	//   ....[6]....
        /*0044*/ 	.word	0x00008ca0


	//   ....[7]....
        /*0048*/ 	.word	0x00008cf0


	//   ....[8]....
        /*004c*/ 	.word	0x000090a0


	//   ....[9]....
        /*0050*/ 	.word	0x000090d0


	//   ....[10]....
        /*0054*/ 	.word	0x000090f0


	//   ....[11]....
        /*0058*/ 	.word	0x00009110


	//   ....[12]....
        /*005c*/ 	.word	0x00009360


	//   ....[13]....
        /*0060*/ 	.word	0x00009380


	//----- nvinfo : EIATTR_COOP_GROUP_MASK_REGIDS
	.align		4
.L_1595:
        /*0064*/ 	.byte	0x04, 0x29
        /*0066*/ 	.short	(.L_1597 - .L_1596)


	//   ....[0]....
.L_1596:
        /*0068*/ 	.word	0xffffffff


	//   ....[1]....
        /*006c*/ 	.word	0xffffffff


	//   ....[2]....
        /*0070*/ 	.word	0xffffffff


	//   ....[3]....
        /*0074*/ 	.word	0xffffffff


	//   ....[4]....
        /*0078*/ 	.word	0xffffffff


	//   ....[5]....
        /*007c*/ 	.word	0xffffffff


	//   ....[6]....
        /*0080*/ 	.word	0xffffffff


	//   ....[7]....
        /*0084*/ 	.word	0xffffffff


	//   ....[8]....
        /*0088*/ 	.word	0xffffffff


	//   ....[9]....
        /*008c*/ 	.word	0xffffffff


	//----- nvinfo : EIATTR_COOP_GROUP_INSTR_OFFSETS
	.align		4
.L_1597:
        /*0090*/ 	.byte	0x04, 0x28
        /*0092*/ 	.short	(.L_1599 - .L_1598)


	//   ....[0]....
.L_1598:
        /*0094*/ 	.word	0x00007ec0


	//   ....[1]....
        /*0098*/ 	.word	0x00007ed0


	//   ....[2]....
        /*009c*/ 	.word	0x00007f10


	//   ....[3]....
        /*00a0*/ 	.word	0x00007f20


	//   ....[4]....
        /*00a4*/ 	.word	0x00007f60


	//   ....[5]....
        /*00a8*/ 	.word	0x00007f70


	//   ....[6]....
        /*00ac*/ 	.word	0x00007fc0


	//   ....[7]....
        /*00b0*/ 	.word	0x00007fd0


	//   ....[8]....
        /*00b4*/ 	.word	0x000081d0


	//   ....[9]....
        /*00b8*/ 	.word	0x000081f0


	//----- nvinfo : EIATTR_VRC_CTA_INIT_COUNT
	.align		4
.L_1599:
        /*00bc*/ 	.byte	0x02, 0x4a
	.zero		1
	.zero		1


	//----- nvinfo : EIATTR_EXIT_INSTR_OFFSETS
	.align		4
        /*00c0*/ 	.byte	0x04, 0x1c
        /*00c2*/ 	.short	(.L_1601 - .L_1600)


	//   ....[0]....
.L_1600:
        /*00c4*/ 	.word	0x00000080


	//   ....[1]....
        /*00c8*/ 	.word	0x0000af70


	//----- nvinfo : EIATTR_MAX_THREADS
	.align		4
.L_1601:
        /*00cc*/ 	.byte	0x04, 0x05
        /*00ce*/ 	.short	(.L_1603 - .L_1602)
.L_1602:
        /*00d0*/ 	.word	0x00000200
        /*00d4*/ 	.word	0x00000001
        /*00d8*/ 	.word	0x00000001


	//----- nvinfo : EIATTR_CRS_STACK_SIZE
	.align		4
.L_1603:
        /*00dc*/ 	.byte	0x04, 0x1e
        /*00de*/ 	.short	(.L_1605 - .L_1604)
.L_1604:
        /*00e0*/ 	.word	0x00000000


	//----- nvinfo : EIATTR_CBANK_PARAM_SIZE
	.align		4
.L_1605:
        /*00e4*/ 	.byte	0x03, 0x19
        /*00e6*/ 	.short	0x00a0


	//----- nvinfo : EIATTR_PARAM_CBANK
	.align		4
        /*00e8*/ 	.byte	0x04, 0x0a
        /*00ea*/ 	.short	(.L_1607 - .L_1606)
	.align		4
.L_1606:
        /*00ec*/ 	.word	index@(.nv.constant0._Z35group_norm_nhwc_fwd_one_pass_kernelI11Fp16IOBf16WLi512ELi128ELi512EEv26Group_norm_nhwc_fwd_params)
        /*00f0*/ 	.short	0x0380
        /*00f2*/ 	.short	0x00a0


	//----- nvinfo : EIATTR_SW_WAR
	.align		4
.L_1607:
        /*00f4*/ 	.byte	0x04, 0x36
        /*00f6*/ 	.short	(.L_1609 - .L_1608)
.L_1608:
        /*00f8*/ 	.word	0x00000008
.L_1609:


//--------------------- .nv.info._Z35group_norm_nhwc_fwd_one_pass_kernelI11Fp16IOFp16WLi64ELi128ELi512EEv26Group_norm_nhwc_fwd_params --------------------------
	.section	.nv.info._Z35group_norm_nhwc_fwd_one_pass_kernelI11Fp16IOFp16WLi64ELi128ELi512EEv26Group_norm_nhwc_fwd_params,"",@"SHT_CUDA_INFO"
	.sectionflags	@""
	.align	4


	//----- nvinfo : EIATTR_CUDA_API_VERSION
	.align		4
        /*0000*/ 	.byte	0x04, 0x37
        /*0002*/ 	.short	(.L_1611 - .L_1610)
.L_1610:
        /*0004*/ 	.word	0x00000082


	//----- nvinfo : EIATTR_KPARAM_INFO
	.align		4
.L_1611:
        /*0008*/ 	.byte	0x04, 0x17
        /*000a*/ 	.short	(.L_1613 - .L_1612)
.L_1612:
        /*000c*/ 	.word	0x00000000
        /*0010*/ 	.short	0x0000
        /*0012*/ 	.short	0x0000
        /*0014*/ 	.byte	0x00, 0xf0, 0x81, 0x02


	//----- nvinfo : EIATTR_SPARSE_MMA_MASK
	.align		4
.L_1613:
        /*0018*/ 	.byte	0x03, 0x50
        /*001a*/ 	.short	0x0000


	//----- nvinfo : EIATTR_MAXREG_COUNT
	.align		4
        /*001c*/ 	.byte	0x03, 0x1b
        /*001e*/ 	.short	0x0080


	//----- nvinfo : EIATTR_NUM_BARRIERS
	.align		4
        /*0020*/ 	.byte	0x02, 0x4c
        /*0022*/ 	.byte	0x01
	.zero		1


	//----- nvinfo : EIATTR_MERCURY_ISA_VERSION
	.align		4
        /*0024*/ 	.byte	0x03, 0x5f
        /*0026*/ 	.short	0x0101


	//----- nvinfo : EIATTR_COOP_GROUP_MASK_REGIDS
	.align		4
        /*0028*/ 	.byte	0x04, 0x29
        /*002a*/ 	.short	(.L_1615 - .L_1614)


	//   ....[0]....
.L_1614:
        /*002c*/ 	.word	0xffffffff


	//   ....[1]....
        /*0030*/ 	.word	0xffffffff


	//   ....[2]....
        /*0034*/ 	.word	0xffffffff


	//   ....[3]....
        /*0038*/ 	.word	0xffffffff


	//   ....[4]....
        /*003c*/ 	.word	0xffffffff


	//   ....[5]....
        /*0040*/ 	.word	0xffffffff


	//   ....[6]....
        /*0044*/ 	.word	0xffffffff


	//   ....[7]....
        /*0048*/ 	.word	0xffffffff


	//   ....[8]....
        /*004c*/ 	.word	0xffffffff


	//   ....[9]....
        /*0050*/ 	.word	0xffffffff


	//----- nvinfo : EIATTR_COOP_GROUP_INSTR_OFFSETS
	.align		4
.L_1615:
        /*0054*/ 	.byte	0x04, 0x28
        /*0056*/ 	.short	(.L_1617 - .L_1616)


	//   ....[0]....
.L_1616:
        /*0058*/ 	.word	0x00000fe0


	//   ....[1]....
        /*005c*/ 	.word	0x00000ff0


	//   ....[2]....
        /*0060*/ 	.word	0x00001020


	//   ....[3]....
        /*0064*/ 	.word	0x00001030


	//   ....[4]....
        /*0068*/ 	.word	0x00001070


	//   ....[5]....
        /*006c*/ 	.word	0x00001080


	//   ....[6]....
        /*0070*/ 	.word	0x000010c0


	//   ....[7]....
        /*0074*/ 	.word	0x000010d0


	//   ....[8]....
        /*0078*/ 	.word	0x00001130


	//   ....[9]....
        /*007c*/ 	.word	0x00001140


	//----- nvinfo : EIATTR_VRC_CTA_INIT_COUNT
	.align		4
.L_1617:
        /*0080*/ 	.byte	0x02, 0x4a
	.zero		1
	.zero		1


	//----- nvinfo : EIATTR_EXIT_INSTR_OFFSETS
	.align		4
        /*0084*/ 	.byte	0x04, 0x1c
        /*0086*/ 	.short	(.L_1619 - .L_1618)


	//   ....[0]....
.L_1618:
        /*0088*/ 	.word	0x00000060


	//   ....[1]....
        /*008c*/ 	.word	0x00003e10


	//----- nvinfo : EIATTR_MAX_THREADS
	.align		4
.L_1619:
        /*0090*/ 	.byte	0x04, 0x05
        /*0092*/ 	.short	(.L_1621 - .L_1620)
.L_1620:
        /*0094*/ 	.word	0x00000200
        /*0098*/ 	.word	0x00000001
        /*009c*/ 	.word	0x00000001


	//----- nvinfo : EIATTR_CRS_STACK_SIZE
	.align		4
.L_1621:
        /*00a0*/ 	.byte	0x04, 0x1e
        /*00a2*/ 	.short	(.L_1623 - .L_1622)
.L_1622:
        /*00a4*/ 	.word	0x00000000


	//----- nvinfo : EIATTR_CBANK_PARAM_SIZE
	.align		4
.L_1623:
        /*00a8*/ 	.byte	0x03, 0x19
        /*00aa*/ 	.short	0x00a0


	//----- nvinfo : EIATTR_PARAM_CBANK
	.align		4
        /*00ac*/ 	.byte	0x04, 0x0a
        /*00ae*/ 	.short	(.L_1625 - .L_1624)
	.align		4
.L_1624:
        /*00b0*/ 	.word	index@(.nv.constant0._Z35group_norm_nhwc_fwd_one_pass_kernelI11Fp16IOFp16WLi64ELi128ELi512EEv26Group_norm_nhwc_fwd_params)
        /*00b4*/ 	.short	0x0380
        /*00b6*/ 	.short	0x00a0


	//----- nvinfo : EIATTR_SW_WAR
	.align		4
.L_1625:
        /*00b8*/ 	.byte	0x04, 0x36
        /*00ba*/ 	.short	(.L_1627 - .L_1626)
.L_1626:
        /*00bc*/ 	.word	0x00000008
.L_1627:


//--------------------- .nv.info._Z35group_norm_nhwc_fwd_one_pass_kernelI11Fp16IOFp16WLi128ELi128ELi512EEv26Group_norm_nhwc_fwd_params --------------------------
	.section	.nv.info._Z35group_norm_nhwc_fwd_one_pass_kernelI11Fp16IOFp16WLi128ELi128ELi512EEv26Group_norm_nhwc_fwd_params,"",@"SHT_CUDA_INFO"
	.sectionflags	@""
	.align	4


	//----- nvinfo : EIATTR_CUDA_API_VERSION
	.align		4
        /*0000*/ 	.byte	0x04, 0x37
        /*0002*/ 	.short	(.L_1629 - .L_1628)
.L_1628:
        /*0004*/ 	.word	0x00000082


	//----- nvinfo : EIATTR_KPARAM_INFO
	.align		4
.L_1629:
        /*0008*/ 	.byte	0x04, 0x17
        /*000a*/ 	.short	(.L_1631 - .L_1630)
.L_1630:
        /*000c*/ 	.word	0x00000000
        /*0010*/ 	.short	0x0000
        /*0012*/ 	.short	0x0000
        /*0014*/ 	.byte	0x00, 0xf0, 0x81, 0x02


	//----- nvinfo : EIATTR_SPARSE_MMA_MASK
	.align		4
.L_1631:
        /*0018*/ 	.byte	0x03, 0x50
        /*001a*/ 	.short	0x0000


	//----- nvinfo : EIATTR_MAXREG_COUNT
	.align		4
        /*001c*/ 	.byte	0x03, 0x1b
        /*001e*/ 	.short	0x0080


	//----- nvinfo : EIATTR_NUM_BARRIERS
	.align		4
        /*0020*/ 	.byte	0x02, 0x4c
        /*0022*/ 	.byte	0x01
	.zero		1


	//----- nvinfo : EIATTR_MERCURY_ISA_VERSION
	.align		4
        /*0024*/ 	.byte	0x03, 0x5f
        /*0026*/ 	.short	0x0101


	//----- nvinfo : EIATTR_COOP_GROUP_MASK_REGIDS
	.align		4
        /*0028*/ 	.byte	0x04, 0x29
        /*002a*/ 	.short	(.L_1633 - .L_1632)


	//   ....[0]....
.L_1632:
        /*002c*/ 	.word	0xffffffff


	//   ....[1]....
        /*0030*/ 	.word	0xffffffff


	//   ....[2]....
        /*0034*/ 	.word	0xffffffff


	//   ....[3]....
        /*0038*/ 	.word	0xffffffff


	//   ....[4]....
        /*003c*/ 	.word	0xffffffff


	//   ....[5]....
        /*0040*/ 	.word	0xffffffff


	//   ....[6]....
        /*0044*/ 	.word	0xffffffff


	//   ....[7]....
        /*0048*/ 	.word	0xffffffff


	//   ....[8]....
        /*004c*/ 	.word	0xffffffff


	//   ....[9]....
        /*0050*/ 	.word	0xffffffff


	//----- nvinfo : EIATTR_COOP_GROUP_INSTR_OFFSETS
	.align		4
.L_1633:
        /*0054*/ 	.byte	0x04, 0x28
        /*0056*/ 	.short	(.L_1635 - .L_1634)


	//   ....[0]....
.L_1634:
        /*0058*/ 	.word	0x00001ab0


	//   ....[1]....
        /*005c*/ 	.word	0x00001ac0


	//   ....[2]....
        /*0060*/ 	.word	0x00001af0


	//   ....[3]....
        /*0064*/ 	.word	0x00001b00


	//   ....[4]....
        /*0068*/ 	.word	0x00001b40


	//   ....[5]....
        /*006c*/ 	.word	0x00001b50


	//   ....[6]....
        /*0070*/ 	.word	0x00001b90


	//   ....[7]....
        /*0074*/ 	.word	0x00001ba0


	//   ....[8]....
        /*0078*/ 	.word	0x00001c20


	//   ....[9]....
        /*007c*/ 	.word	0x00001c30


	//----- nvinfo : EIATTR_VRC_CTA_INIT_COUNT
	.align		4
.L_1635:
        /*0080*/ 	.byte	0x02, 0x4a
	.zero		1
	.zero		1


	//----- nvinfo : EIATTR_EXIT_INSTR_OFFSETS
	.align		4
        /*0084*/ 	.byte	0x04, 0x1c
        /*0086*/ 	.short	(.L_1637 - .L_1636)


	//   ....[0]....
.L_1636:
        /*0088*/ 	.word	0x00000060


	//   ....[1]....
        /*008c*/ 	.word	0x00006500


	//----- nvinfo : EIATTR_MAX_THREADS
	.align		4
.L_1637:
        /*0090*/ 	.byte	0x04, 0x05
        /*0092*/ 	.short	(.L_1639 - .L_1638)
.L_1638:
        /*0094*/ 	.word	0x00000200
        /*0098*/ 	.word	0x00000001
        /*009c*/ 	.word	0x00000001


	//----- nvinfo : EIATTR_CRS_STACK_SIZE
	.align		4
.L_1639:
        /*00a0*/ 	.byte	0x04, 0x1e
        /*00a2*/ 	.short	(.L_1641 - .L_1640)
.L_1640:
        /*00a4*/ 	.word	0x00000000


	//----- nvinfo : EIATTR_CBANK_PARAM_SIZE
	.align		4
.L_1641:
        /*00a8*/ 	.byte	0x03, 0x19
        /*00aa*/ 	.short	0x00a0


	//----- nvinfo : EIATTR_PARAM_CBANK
	.align		4
        /*00ac*/ 	.byte	0x04, 0x0a
        /*00ae*/ 	.short	(.L_1643 - .L_1642)
	.align		4
.L_1642:
        /*00b0*/ 	.word	index@(.nv.constant0._Z35group_norm_nhwc_fwd_one_pass_kernelI11Fp16IOFp16WLi128ELi128ELi512EEv26Group_norm_nhwc_fwd_params)
        /*00b4*/ 	.short	0x0380
        /*00b6*/ 	.short	0x00a0


	//----- nvinfo : EIATTR_SW_WAR
	.align		4
.L_1643:
        /*00b8*/ 	.byte	0x04, 0x36
        /*00ba*/ 	.short	(.L_1645 - .L_1644)
.L_1644:
        /*00bc*/ 	.word	0x00000008
.L_1645:


//--------------------- .nv.info._Z35group_norm_nhwc_fwd_one_pass_kernelI11Fp16IOFp16WLi256ELi128ELi512EEv26Group_norm_nhwc_fwd_params --------------------------
	.section	.nv.info._Z35group_norm_nhwc_fwd_one_pass_kernelI11Fp16IOFp16WLi256ELi128ELi512EEv26Group_norm_nhwc_fwd_params,"",@"SHT_CUDA_INFO"
	.sectionflags	@""
	.align	4


	//----- nvinfo : EIATTR_CUDA_API_VERSION
	.align		4
        /*0000*/ 	.byte	0x04, 0x37
        /*0002*/ 	.short	(.L_1647 - .L_1646)
.L_1646:
        /*0004*/ 	.word	0x00000082


	//----- nvinfo : EIATTR_KPARAM_INFO
	.align		4
.L_1647:
        /*0008*/ 	.byte	0x04, 0x17
        /*000a*/ 	.short	(.L_1649 - .L_1648)
.L_1648:
        /*000c*/ 	.word	0x00000000
        /*0010*/ 	.short	0x0000
        /*0012*/ 	.short	0x0000
        /*0014*/ 	.byte	0x00, 0xf0, 0x81, 0x02


	//----- nvinfo : EIATTR_SPARSE_MMA_MASK
	.align		4
.L_1649:
        /*0018*/ 	.byte	0x03, 0x50
        /*001a*/ 	.short	0x0000


	//----- nvinfo : EIATTR_MAXREG_COUNT
	.align		4
        /*001c*/ 	.byte	0x03, 0x1b
        /*001e*/ 	.short	0x0080


	//----- nvinfo : EIATTR_NUM_BARRIERS
	.align		4
        /*0020*/ 	.byte	0x02, 0x4c
        /*0022*/ 	.byte	0x01
	.zero		1


	//----- nvinfo : EIATTR_MERCURY_ISA_VERSION
	.align		4
        /*0024*/ 	.byte	0x03, 0x5f
        /*0026*/ 	.short	0x0101


	//----- nvinfo : EIATTR_COOP_GROUP_MASK_REGIDS
	.align		4
        /*0028*/ 	.byte	0x04, 0x29
        /*002a*/ 	.short	(.L_1651 - .L_1650)


	//   ....[0]....
.L_1650:
        /*002c*/ 	.word	0xffffffff


	//   ....[1]....
        /*0030*/ 	.word	0xffffffff


	//   ....[2]....
        /*0034*/ 	.word	0xffffffff


	//   ....[3]....
        /*0038*/ 	.word	0xffffffff


	//   ....[4]....
        /*003c*/ 	.word	0xffffffff


	//   ....[5]....
        /*0040*/ 	.word	0xffffffff


	//   ....[6]....
        /*0044*/ 	.word	0xffffffff


	//   ....[7]....
        /*0048*/ 	.word	0xffffffff


	//   ....[8]....
        /*004c*/ 	.word	0xffffffff


	//   ....[9]....
        /*0050*/ 	.word	0xffffffff


	//----- nvinfo : EIATTR_COOP_GROUP_INSTR_OFFSETS
	.align		4
.L_1651:
        /*0054*/ 	.byte	0x04, 0x28
        /*0056*/ 	.short	(.L_1653 - .L_1652)


	//   ....[0]....
.L_1652:
        /*0058*/ 	.word	0x000031a0


	//   ....[1]....
        /*005c*/ 	.word	0x000031b0


	//   ....[2]....
        /*0060*/ 	.word	0x000031f0


	//   ....[3]....
        /*0064*/ 	.word	0x00003200


	//   ....[4]....
        /*0068*/ 	.word	0x00003240


	//   ....[5]....
        /*006c*/ 	.word	0x00003250


	//   ....[6]....
        /*0070*/ 	.word	0x00003290


	//   ....[7]....
        /*0074*/ 	.word	0x000032a0


	//   ....[8]....
        /*0078*/ 	.word	0x00003330


	//   ....[9]....
        /*007c*/ 	.word	0x00003340


	//----- nvinfo : EIATTR_VRC_CTA_INIT_COUNT
	.align		4
.L_1653:
        /*0080*/ 	.byte	0x02, 0x4a
	.zero		1
	.zero		1


	//----- nvinfo : EIATTR_EXIT_INSTR_OFFSETS
	.align		4
        /*0084*/ 	.byte	0x04, 0x1c
        /*0086*/ 	.short	(.L_1655 - .L_1654)


	//   ....[0]....
.L_1654:
        /*0088*/ 	.word	0x00000060


	//   ....[1]....
        /*008c*/ 	.word	0x0000ba80


	//----- nvinfo : EIATTR_MAX_THREADS
	.align		4
.L_1655:
        /*0090*/ 	.byte	0x04, 0x05
        /*0092*/ 	.short	(.L_1657 - .L_1656)
.L_1656:
        /*0094*/ 	.word	0x00000200
        /*0098*/ 	.word	0x00000001
        /*009c*/ 	.word	0x00000001


	//----- nvinfo : EIATTR_CRS_STACK_SIZE
	.align		4
.L_1657:
        /*00a0*/ 	.byte	0x04, 0x1e
        /*00a2*/ 	.short	(.L_1659 - .L_1658)
.L_1658:
        /*00a4*/ 	.word	0x00000000


	//----- nvinfo : EIATTR_CBANK_PARAM_SIZE
	.align		4
.L_1659:
        /*00a8*/ 	.byte	0x03, 0x19
        /*00aa*/ 	.short	0x00a0


	//----- nvinfo : EIATTR_PARAM_CBANK
	.align		4
        /*00ac*/ 	.byte	0x04, 0x0a
        /*00ae*/ 	.short	(.L_1661 - .L_1660)
	.align		4
.L_1660:
        /*00b0*/ 	.word	index@(.nv.constant0._Z35group_norm_nhwc_fwd_one_pass_kernelI11Fp16IOFp16WLi256ELi128ELi512EEv26Group_norm_nhwc_fwd_params)
        /*00b4*/ 	.short	0x0380
        /*00b6*/ 	.short	0x00a0


	//----- nvinfo : EIATTR_SW_WAR
	.align		4
.L_1661:
        /*00b8*/ 	.byte	0x04, 0x36
        /*00ba*/ 	.short	(.L_1663 - .L_1662)
.L_1662:
        /*00bc*/ 	.word	0x00000008
.L_1663:


//--------------------- .nv.info._Z35group_norm_nhwc_fwd_one_pass_kernelI11Fp16IOFp16WLi512ELi128ELi512EEv26Group_norm_nhwc_fwd_params --------------------------
	.section	.nv.info._Z35group_norm_nhwc_fwd_one_pass_kernelI11Fp16IOFp16WLi512ELi128ELi512EEv26Group_norm_nhwc_fwd_params,"",@"SHT_CUDA_INFO"
	.sectionflags	@""
	.align	4


	//----- nvinfo : EIATTR_CUDA_API_VERSION
	.align		4
        /*0000*/ 	.byte	0x04, 0x37
        /*0002*/ 	.short	(.L_1665 - .L_1664)
.L_1664:
        /*0004*/ 	.word	0x00000082


	//----- nvinfo : EIATTR_KPARAM_INFO
	.align		4
.L_1665:
        /*0008*/ 	.byte	0x04, 0x17
        /*000a*/ 	.short	(.L_1667 - .L_1666)
.L_1666:
        /*000c*/ 	.word	0x00000000
        /*0010*/ 	.short	0x0000
        /*0012*/ 	.short	0x0000
        /*0014*/ 	.byte	0x00, 0xf0, 0x81, 0x02


	//----- nvinfo : EIATTR_SPARSE_MMA_MASK
	.align		4
.L_1667:
        /*0018*/ 	.byte	0x03, 0x50
        /*001a*/ 	.short	0x0000


	//----- nvinfo : EIATTR_MAXREG_COUNT
	.align		4
        /*001c*/ 	.byte	0x03, 0x1b
        /*001e*/ 	.short	0x0080


	//----- nvinfo : EIATTR_NUM_BARRIERS
	.align		4
        /*0020*/ 	.byte	0x02, 0x4c
        /*0022*/ 	.byte	0x01
	.zero		1


	//----- nvinfo : EIATTR_MERCURY_ISA_VERSION
	.align		4
        /*0024*/ 	.byte	0x03, 0x5f
        /*0026*/ 	.short	0x0101


	//----- nvinfo : EIATTR_INT_WARP_WIDE_INSTR_OFFSETS
	.align		4
        /*0028*/ 	.byte	0x04, 0x31
        /*002a*/ 	.short	(.L_1669 - .L_1668)


	//   ....[0]....
.L_1668:
        /*002c*/ 	.word	0x00008990


	//   ....[1]....
        /*0030*/ 	.word	0x000089d0


	//   ....[2]....
        /*0034*/ 	.word	0x00008b40


	//   ....[3]....
        /*0038*/ 	.word	0x00008c00


	//   ....[4]....
        /*003c*/ 	.word	0x00008c20


	//   ....[5]....
        /*0040*/ 	.word	0x00008c50


	//   ....[6]....
        /*0044*/ 	.word	0x00008ca0


	//   ....[7]....
        /*0048*/ 	.word	0x00008cf0


	//   ....[8]....
        /*004c*/ 	.word	0x000090a0


	//   ....[9]....
        /*0050*/ 	.word	0x000090d0


	//   ....[10]....
        /*0054*/ 	.word	0x000090f0


	//   ....[11]....
        /*0058*/ 	.word	0x00009110


	//   ....[12]....
        /*005c*/ 	.word	0x00009360


	//   ....[13]....
        /*0060*/ 	.word	0x00009380


	//----- nvinfo : EIATTR_COOP_GROUP_MASK_REGIDS
	.align		4
.L_1669:
        /*0064*/ 	.byte	0x04, 0x29
        /*0066*/ 	.short	(.L_1671 - .L_1670)


	//   ....[0]....
.L_1670:
        /*0068*/ 	.word	0xffffffff


	//   ....[1]....
        /*006c*/ 	.word	0xffffffff


	//   ....[2]....
        /*0070*/ 	.word	0xffffffff


	//   ....[3]....
        /*0074*/ 	.word	0xffffffff


	//   ....[4]....
        /*0078*/ 	.word	0xffffffff


	//   ....[5]....
        /*007c*/ 	.word	0xffffffff


	//   ....[6]....
        /*0080*/ 	.word	0xffffffff


	//   ....[7]....
        /*0084*/ 	.word	0xffffffff


	//   ....[8]....
        /*0088*/ 	.word	0xffffffff


	//   ....[9]....
        /*008c*/ 	.word	0xffffffff


	//----- nvinfo : EIATTR_COOP_GROUP_INSTR_OFFSETS
	.align		4
.L_1671:
        /*0090*/ 	.byte	0x04, 0x28
        /*0092*/ 	.short	(.L_1673 - .L_1672)


	//   ....[0]....
.L_1672:
        /*0094*/ 	.word	0x00007ec0


	//   ....[1]....
        /*0098*/ 	.word	0x00007ed0


	//   ....[2]....
        /*009c*/ 	.word	0x00007f10


	//   ....[3]....
        /*00a0*/ 	.word	0x00007f20


	//   ....[4]....
        /*00a4*/ 	.word	0x00007f60


	//   ....[5]....
        /*00a8*/ 	.word	0x00007f70


	//   ....[6]....
        /*00ac*/ 	.word	0x00007fc0


	//   ....[7]....
        /*00b0*/ 	.word	0x00007fd0


	//   ....[8]....
        /*00b4*/ 	.word	0x000081d0


	//   ....[9]....
        /*00b8*/ 	.word	0x000081f0


	//----- nvinfo : EIATTR_VRC_CTA_INIT_COUNT
	.align		4
.L_1673:
        /*00bc*/ 	.byte	0x02, 0x4a
	.zero		1
	.zero		1


	//----- nvinfo : EIATTR_EXIT_INSTR_OFFSETS
	.align		4
        /*00c0*/ 	.byte	0x04, 0x1c
        /*00c2*/ 	.short	(.L_1675 - .L_1674)


	//   ....[0]....
.L_1674:
        /*00c4*/ 	.word	0x00000080


	//   ....[1]....
        /*00c8*/ 	.word	0x0000af70


	//----- nvinfo : EIATTR_MAX_THREADS
	.align		4
.L_1675:
        /*00cc*/ 	.byte	0x04, 0x05
        /*00ce*/ 	.short	(.L_1677 - .L_1676)
.L_1676:
        /*00d0*/ 	.word	0x00000200
        /*00d4*/ 	.word	0x00000001
        /*00d8*/ 	.word	0x00000001


	//----- nvinfo : EIATTR_CRS_STACK_SIZE
	.align		4
.L_1677:
        /*00dc*/ 	.byte	0x04, 0x1e
        /*00de*/ 	.short	(.L_1679 - .L_1678)
.L_1678:
        /*00e0*/ 	.word	0x00000000


	//----- nvinfo : EIATTR_CBANK_PARAM_SIZE
	.align		4
.L_1679:
        /*00e4*/ 	.byte	0x03, 0x19
        /*00e6*/ 	.short	0x00a0


	//----- nvinfo : EIATTR_PARAM_CBANK
	.align		4
        /*00e8*/ 	.byte	0x04, 0x0a
        /*00ea*/ 	.short	(.L_1681 - .L_1680)
	.align		4
.L_1680:
        /*00ec*/ 	.word	index@(.nv.constant0._Z35group_norm_nhwc_fwd_one_pass_kernelI11Fp16IOFp16WLi512ELi128ELi512EEv26Group_norm_nhwc_fwd_params)
        /*00f0*/ 	.short	0x0380
        /*00f2*/ 	.short	0x00a0


	//----- nvinfo : EIATTR_SW_WAR
	.align		4
.L_1681:
        /*00f4*/ 	.byte	0x04, 0x36
        /*00f6*/ 	.short	(.L_1683 - .L_1682)
.L_1682:
        /*00f8*/ 	.word	0x00000008
.L_1683:


//--------------------- .nv.info._Z35group_norm_nhwc_fwd_one_pass_kernelI11Fp32IOFp32WLi64ELi128ELi512EEv26Group_norm_nhwc_fwd_params --------------------------
	.section	.nv.info._Z35group_norm_nhwc_fwd_one_pass_kernelI11Fp32IOFp32WLi64ELi128ELi512EEv26Group_norm_nhwc_fwd_params,"",@"SHT_CUDA_INFO"
	.sectionflags	@""
	.align	4


	//----- nvinfo : EIATTR_CUDA_API_VERSION
	.align		4
        /*0000*/ 	.byte	0x04, 0x37
        /*0002*/ 	.short	(.L_1685 - .L_1684)
.L_1684:
        /*0004*/ 	.word	0x00000082


	//----- nvinfo : EIATTR_KPARAM_INFO
	.align		4
.L_1685:
        /*0008*/ 	.byte	0x04, 0x17
        /*000a*/ 	.short	(.L_1687 - .L_1686)
.L_1686:
        /*000c*/ 	.word	0x00000000
        /*0010*/ 	.short	0x0000
        /*0012*/ 	.short	0x0000
        /*0014*/ 	.byte	0x00, 0xf0, 0x81, 0x02


	//----- nvinfo : EIATTR_SPARSE_MMA_MASK
	.align		4
.L_1687:
        /*0018*/ 	.byte	0x03, 0x50
        /*001a*/ 	.short	0x0000


	//----- nvinfo : EIATTR_MAXREG_COUNT
	.align		4
        /*001c*/ 	.byte	0x03, 0x1b
        /*001e*/ 	.short	0x0080


	//----- nvinfo : EIATTR_NUM_BARRIERS
	.align		4
        /*0020*/ 	.byte	0x02, 0x4c
        /*0022*/ 	.byte	0x01
	.zero		1


	//----- nvinfo : EIATTR_MERCURY_ISA_VERSION
	.align		4
        /*0024*/ 	.byte	0x03, 0x5f
        /*0026*/ 	.short	0x0101


	//----- nvinfo : EIATTR_COOP_GROUP_MASK_REGIDS
	.align		4
        /*0028*/ 	.byte	0x04, 0x29
        /*002a*/ 	.short	(.L_1689 - .L_1688)


	//   ....[0]....
.L_1688:
        /*002c*/ 	.word	0xffffffff


	//   ....[1]....
        /*0030*/ 	.word	0xffffffff


	//   ....[2]....
        /*0034*/ 	.word	0xffffffff


	//   ....[3]....
        /*0038*/ 	.word	0xffffffff


	//   ....[4]....
        /*003c*/ 	.word	0xffffffff


	//   ....[5]....
        /*0040*/ 	.word	0xffffffff


	//   ....[6]....
        /*0044*/ 	.word	0xffffffff


	//   ....[7]....
        /*0048*/ 	.word	0xffffffff


	//   ....[8]....
        /*004c*/ 	.word	0xffffffff


	//   ....[9]....
        /*0050*/ 	.word	0xffffffff


	//----- nvinfo : EIATTR_COOP_GROUP_INSTR_OFFSETS
	.align		4
.L_1689:
        /*0054*/ 	.byte	0x04, 0x28
        /*0056*/ 	.short	(.L_1691 - .L_1690)


	//   ....[0]....
.L_1690:
        /*0058*/ 	.word	0x00000ee0


	//   ....[1]....
        /*005c*/ 	.word	0x00000ef0


	//   ....[2]....
        /*0060*/ 	.word	0x00000f20


	//   ....[3]....
        /*0064*/ 	.word	0x00000f30


	//   ....[4]....
        /*0068*/ 	.word	0x00000f70


	//   ....[5]....
        /*006c*/ 	.word	0x00000f80


	//   ....[6]....
        /*0070*/ 	.word	0x00000fc0


	//   ....[7]....
        /*0074*/ 	.word	0x00000fd0


	//   ....[8]....
        /*0078*/ 	.word	0x00001030


	//   ....[9]....
        /*007c*/ 	.word	0x00001040


	//----- nvinfo : EIATTR_VRC_CTA_INIT_COUNT
	.align		4
.L_1691:
        /*0080*/ 	.byte	0x02, 0x4a
	.zero		1
	.zero		1


	//----- nvinfo : EIATTR_EXIT_INSTR_OFFSETS
	.align		4
        /*0084*/ 	.byte	0x04, 0x1c
        /*0086*/ 	.short	(.L_1693 - .L_1692)


	//   ....[0]....
.L_1692:
        /*0088*/ 	.word	0x00000060


	//   ....[1]....
        /*008c*/ 	.word	0x00003bc0


	//----- nvinfo : EIATTR_MAX_THREADS
	.align		4
.L_1693:
        /*0090*/ 	.byte	0x04, 0x05
        /*0092*/ 	.short	(.L_1695 - .L_1694)
.L_1694:
        /*0094*/ 	.word	0x00000200
        /*0098*/ 	.word	0x00000001
        /*009c*/ 	.word	0x00000001


	//----- nvinfo : EIATTR_CRS_STACK_SIZE
	.align		4
.L_1695:
        /*00a0*/ 	.byte	0x04, 0x1e
        /*00a2*/ 	.short	(.L_1697 - .L_1696)
.L_1696:
        /*00a4*/ 	.word	0x00000000


	//----- nvinfo : EIATTR_CBANK_PARAM_SIZE
	.align		4
.L_1697:
        /*00a8*/ 	.byte	0x03, 0x19
        /*00aa*/ 	.short	0x00a0


	//----- nvinfo : EIATTR_PARAM_CBANK
	.align		4
        /*00ac*/ 	.byte	0x04, 0x0a
        /*00ae*/ 	.short	(.L_1699 - .L_1698)
	.align		4
.L_1698:
        /*00b0*/ 	.word	index@(.nv.constant0._Z35group_norm_nhwc_fwd_one_pass_kernelI11Fp32IOFp32WLi64ELi128ELi512EEv26Group_norm_nhwc_fwd_params)
        /*00b4*/ 	.short	0x0380
        /*00b6*/ 	.short	0x00a0


	//----- nvinfo : EIATTR_SW_WAR
	.align		4
.L_1699:
        /*00b8*/ 	.byte	0x04, 0x36
        /*00ba*/ 	.short	(.L_1701 - .L_1700)
.L_1700:
        /*00bc*/ 	.word	0x00000008
.L_1701:


//--------------------- .nv.info._Z35group_norm_nhwc_fwd_one_pass_kernelI11Fp32IOFp32WLi128ELi128ELi512EEv26Group_norm_nhwc_fwd_params --------------------------
	.section	.nv.info._Z35group_norm_nhwc_fwd_one_pass_kernelI11Fp32IOFp32WLi128ELi128ELi512EEv26Group_norm_nhwc_fwd_params,"",@"SHT_CUDA_INFO"
	.sectionflags	@""
	.align	4


	//----- nvinfo : EIATTR_CUDA_API_VERSION
	.align		4
        /*0000*/ 	.byte	0x04, 0x37
        /*0002*/ 	.short	(.L_1703 - .L_1702)
.L_1702:
        /*0004*/ 	.word	0x00000082


	//----- nvinfo : EIATTR_KPARAM_INFO
	.align		4
.L_1703:
        /*0008*/ 	.byte	0x04, 0x17
        /*000a*/ 	.short	(.L_1705 - .L_1704)
.L_1704:
        /*000c*/ 	.word	0x00000000
        /*0010*/ 	.short	0x0000
        /*0012*/ 	.short	0x0000
        /*0014*/ 	.byte	0x00, 0xf0, 0x81, 0x02


	//----- nvinfo : EIATTR_SPARSE_MMA_MASK
	.align		4
.L_1705:
        /*0018*/ 	.byte	0x03, 0x50
        /*001a*/ 	.short	0x0000


	//----- nvinfo : EIATTR_MAXREG_COUNT
	.align		4
        /*001c*/ 	.byte	0x03, 0x1b
        /*001e*/ 	.short	0x0080


	//----- nvinfo : EIATTR_NUM_BARRIERS
	.align		4
        /*0020*/ 	.byte	0x02, 0x4c
        /*0022*/ 	.byte	0x01
	.zero		1


	//----- nvinfo : EIATTR_MERCURY_ISA_VERSION
	.align		4
        /*0024*/ 	.byte	0x03, 0x5f
        /*0026*/ 	.short	0x0101


	//----- nvinfo : EIATTR_COOP_GROUP_MASK_REGIDS
	.align		4
        /*0028*/ 	.byte	0x04, 0x29
        /*002a*/ 	.short	(.L_1707 - .L_1706)


	//   ....[0]....
.L_1706:
        /*002c*/ 	.word	0xffffffff


	//   ....[1]....
        /*0030*/ 	.word	0xffffffff


	//   ....[2]....
        /*0034*/ 	.word	0xffffffff


	//   ....[3]....
        /*0038*/ 	.word	0xffffffff


	//   ....[4]....
        /*003c*/ 	.word	0xffffffff


	//   ....[5]....
        /*0040*/ 	.word	0xffffffff


	//   ....[6]....
        /*0044*/ 	.word	0xffffffff


	//   ....[7]....
        /*0048*/ 	.word	0xffffffff


	//   ....[8]....
        /*004c*/ 	.word	0xffffffff


	//   ....[9]....
        /*0050*/ 	.word	0xffffffff


	//----- nvinfo : EIATTR_COOP_GROUP_INSTR_OFFSETS
	.align		4
.L_1707:
        /*0054*/ 	.byte	0x04, 0x28
        /*0056*/ 	.short	(.L_1709 - .L_1708)


	//   ....[0]....
.L_1708:
        /*0058*/ 	.word	0x000018b0


	//   ....[1]....
        /*005c*/ 	.word	0x000018c0


	//   ....[2]....
        /*0060*/ 	.word	0x000018f0


	//   ....[3]....
        /*0064*/ 	.word	0x00001900


	//   ....[4]....
        /*0068*/ 	.word	0x00001940


	//   ....[5]....
        /*006c*/ 	.word	0x00001950


	//   ....[6]....
        /*0070*/ 	.word	0x00001990


	//   ....[7]....
        /*0074*/ 	.word	0x000019a0


	//   ....[8]....
        /*0078*/ 	.word	0x00001a20


	//   ....[9]....
        /*007c*/ 	.word	0x00001a30


	//----- nvinfo : EIATTR_VRC_CTA_INIT_COUNT
	.align		4
.L_1709:
        /*0080*/ 	.byte	0x02, 0x4a
	.zero		1
	.zero		1


	//----- nvinfo : EIATTR_EXIT_INSTR_OFFSETS
	.align		4
        /*0084*/ 	.byte	0x04, 0x1c
        /*0086*/ 	.short	(.L_1711 - .L_1710)


	//   ....[0]....
.L_1710:
        /*0088*/ 	.word	0x00000060


	//   ....[1]....
        /*008c*/ 	.word	0x000060a0


	//----- nvinfo : EIATTR_MAX_THREADS
	.align		4
.L_1711:
        /*0090*/ 	.byte	0x04, 0x05
        /*0092*/ 	.short	(.L_1713 - .L_1712)
.L_1712:
        /*0094*/ 	.word	0x00000200
        /*0098*/ 	.word	0x00000001
        /*009c*/ 	.word	0x00000001


	//----- nvinfo : EIATTR_CRS_STACK_SIZE
	.align		4
.L_1713:
        /*00a0*/ 	.byte	0x04, 0x1e
        /*00a2*/ 	.short	(.L_1715 - .L_1714)
.L_1714:
        /*00a4*/ 	.word	0x00000000


	//----- nvinfo : EIATTR_CBANK_PARAM_SIZE
	.align		4
.L_1715:
        /*00a8*/ 	.byte	0x03, 0x19
        /*00aa*/ 	.short	0x00a0


	//----- nvinfo : EIATTR_PARAM_CBANK
	.align		4
        /*00ac*/ 	.byte	0x04, 0x0a
        /*00ae*/ 	.short	(.L_1717 - .L_1716)
	.align		4
.L_1716:
        /*00b0*/ 	.word	index@(.nv.constant0._Z35group_norm_nhwc_fwd_one_pass_kernelI11Fp32IOFp32WLi128ELi128ELi512EEv26Group_norm_nhwc_fwd_params)
        /*00b4*/ 	.short	0x0380
        /*00b6*/ 	.short	0x00a0


	//----- nvinfo : EIATTR_SW_WAR
	.align		4
.L_1717:
        /*00b8*/ 	.byte	0x04, 0x36
        /*00ba*/ 	.short	(.L_1719 - .L_1718)
.L_1718:
        /*00bc*/ 	.word	0x00000008
.L_1719:


//--------------------- .nv.info._Z35group_norm_nhwc_fwd_one_pass_kernelI11Fp32IOFp32WLi256ELi128ELi512EEv26Group_norm_nhwc_fwd_params --------------------------
	.section	.nv.info._Z35group_norm_nhwc_fwd_one_pass_kernelI11Fp32IOFp32WLi256ELi128ELi512EEv26Group_norm_nhwc_fwd_params,"",@"SHT_CUDA_INFO"
	.sectionflags	@""
	.align	4


	//----- nvinfo : EIATTR_CUDA_API_VERSION
	.align		4
        /*0000*/ 	.byte	0x04, 0x37
        /*0002*/ 	.short	(.L_1721 - .L_1720)
.L_1720:
        /*0004*/ 	.word	0x00000082


	//----- nvinfo : EIATTR_KPARAM_INFO
	.align		4
.L_1721:
        /*0008*/ 	.byte	0x04, 0x17
        /*000a*/ 	.short	(.L_1723 - .L_1722)
.L_1722:
        /*000c*/ 	.word	0x00000000
        /*0010*/ 	.short	0x0000
        /*0012*/ 	.short	0x0000
        /*0014*/ 	.byte	0x00, 0xf0, 0x81, 0x02


	//----- nvinfo : EIATTR_SPARSE_MMA_MASK
	.align		4
.L_1723:
        /*0018*/ 	.byte	0x03, 0x50
        /*001a*/ 	.short	0x0000


	//----- nvinfo : EIATTR_MAXREG_COUNT
	.align		4
        /*001c*/ 	.byte	0x03, 0x1b
        /*001e*/ 	.short	0x0080


	//----- nvinfo : EIATTR_NUM_BARRIERS
	.align		4
        /*0020*/ 	.byte	0x02, 0x4c
        /*0022*/ 	.byte	0x01
	.zero		1


	//----- nvinfo : EIATTR_MERCURY_ISA_VERSION
	.align		4
        /*0024*/ 	.byte	0x03, 0x5f
        /*0026*/ 	.short	0x0101


	//----- nvinfo : EIATTR_COOP_GROUP_MASK_REGIDS
	.align		4
        /*0028*/ 	.byte	0x04, 0x29
        /*002a*/ 	.short	(.L_1725 - .L_1724)


	//   ....[0]....
.L_1724:
        /*002c*/ 	.word	0xffffffff


	//   ....[1]....
        /*0030*/ 	.word	0xffffffff


	//   ....[2]....
        /*0034*/ 	.word	0xffffffff


	//   ....[3]....
        /*0038*/ 	.word	0xffffffff


	//   ....[4]....
        /*003c*/ 	.word	0xffffffff


	//   ....[5]....
        /*0040*/ 	.word	0xffffffff


	//   ....[6]....
        /*0044*/ 	.word	0xffffffff


	//   ....[7]....
        /*0048*/ 	.word	0xffffffff


	//   ....[8]....
        /*004c*/ 	.word	0xffffffff


	//   ....[9]....
        /*0050*/ 	.word	0xffffffff


	//----- nvinfo : EIATTR_COOP_GROUP_INSTR_OFFSETS
	.align		4
.L_1725:
        /*0054*/ 	.byte	0x04, 0x28
        /*0056*/ 	.short	(.L_1727 - .L_1726)


	//   ....[0]....
.L_1726:
        /*0058*/ 	.word	0x00003360


	//   ....[1]....
        /*005c*/ 	.word	0x00003370


	//   ....[2]....
        /*0060*/ 	.word	0x000033b0


	//   ....[3]....
        /*0064*/ 	.word	0x000033c0


	//   ....[4]....
        /*0068*/ 	.word	0x00003400


	//   ....[5]....
        /*006c*/ 	.word	0x00003410


	//   ....[6]....
        /*0070*/ 	.word	0x00003450


	//   ....[7]....
        /*0074*/ 	.word	0x00003460


	//   ....[8]....
        /*0078*/ 	.word	0x000034f0


	//   ....[9]....
        /*007c*/ 	.word	0x00003500


	//----- nvinfo : EIATTR_VRC_CTA_INIT_COUNT
	.align		4
.L_1727:
        /*0080*/ 	.byte	0x02, 0x4a
	.zero		1
	.zero		1


	//----- nvinfo : EIATTR_EXIT_INSTR_OFFSETS
	.align		4
        /*0084*/ 	.byte	0x04, 0x1c
        /*0086*/ 	.short	(.L_1729 - .L_1728)


	//   ....[0]....
.L_1728:
        /*0088*/ 	.word	0x00000060


	//   ....[1]....
        /*008c*/ 	.word	0x0000b7e0


	//----- nvinfo : EIATTR_MAX_THREADS
	.align		4
.L_1729:
        /*0090*/ 	.byte	0x04, 0x05
        /*0092*/ 	.short	(.L_1731 - .L_1730)
.L_1730:
        /*0094*/ 	.word	0x00000200
        /*0098*/ 	.word	0x00000001
        /*009c*/ 	.word	0x00000001


	//----- nvinfo : EIATTR_CRS_STACK_SIZE
	.align		4
.L_1731:
        /*00a0*/ 	.byte	0x04, 0x1e
        /*00a2*/ 	.short	(.L_1733 - .L_1732)
.L_1732:
        /*00a4*/ 	.word	0x00000000


	//----- nvinfo : EIATTR_CBANK_PARAM_SIZE
	.align		4
.L_1733:
        /*00a8*/ 	.byte	0x03, 0x19
        /*00aa*/ 	.short	0x00a0


	//----- nvinfo : EIATTR_PARAM_CBANK
	.align		4
        /*00ac*/ 	.byte	0x04, 0x0a
        /*00ae*/ 	.short	(.L_1735 - .L_1734)
	.align		4
.L_1734:
        /*00b0*/ 	.word	index@(.nv.constant0._Z35group_norm_nhwc_fwd_one_pass_kernelI11Fp32IOFp32WLi256ELi128ELi512EEv26Group_norm_nhwc_fwd_params)
        /*00b4*/ 	.short	0x0380
        /*00b6*/ 	.short	0x00a0


	//----- nvinfo : EIATTR_SW_WAR
	.align		4
.L_1735:
        /*00b8*/ 	.byte	0x04, 0x36
        /*00ba*/ 	.short	(.L_1737 - .L_1736)
.L_1736:
        /*00bc*/ 	.word	0x00000008
.L_1737:


//--------------------- .nv.info._Z35group_norm_nhwc_fwd_one_pass_kernelI11Fp32IOFp32WLi512ELi128ELi512EEv26Group_norm_nhwc_fwd_params --------------------------
	.section	.nv.info._Z35group_norm_nhwc_fwd_one_pass_kernelI11Fp32IOFp32WLi512ELi128ELi512EEv26Group_norm_nhwc_fwd_params,"",@"SHT_CUDA_INFO"
	.sectionflags	@""
	.align	4


	//----- nvinfo : EIATTR_CUDA_API_VERSION
	.align		4
        /*0000*/ 	.byte	0x04, 0x37
        /*0002*/ 	.short	(.L_1739 - .L_1738)
.L_1738:
        /*0004*/ 	.word	0x00000082


	//----- nvinfo : EIATTR_KPARAM_INFO
	.align		4
.L_1739:
        /*0008*/ 	.byte	0x04, 0x17
        /*000a*/ 	.short	(.L_1741 - .L_1740)
.L_1740:
        /*000c*/ 	.word	0x00000000
        /*0010*/ 	.short	0x0000
        /*0012*/ 	.short	0x0000
        /*0014*/ 	.byte	0x00, 0xf0, 0x81, 0x02


	//----- nvinfo : EIATTR_SPARSE_MMA_MASK
	.align		4
.L_1741:
        /*0018*/ 	.byte	0x03, 0x50
        /*001a*/ 	.short	0x0000


	//----- nvinfo : EIATTR_MAXREG_COUNT
	.align		4
        /*001c*/ 	.byte	0x03, 0x1b
        /*001e*/ 	.short	0x0080


	//----- nvinfo : EIATTR_NUM_BARRIERS
	.align		4
        /*0020*/ 	.byte	0x02, 0x4c
        /*0022*/ 	.byte	0x01
	.zero		1


	//----- nvinfo : EIATTR_ANNOTATIONS
	.align		4
        /*0024*/ 	.byte	0x04, 0x55
        /*0026*/ 	.short	(.L_1743 - .L_1742)


	//   ....[0]....
.L_1742:
        /* <DEDUP_REMOVED lines=121> */


	//----- nvinfo : EIATTR_MERCURY_ISA_VERSION
	.align		4
.L_1743:
        /*07a8*/ 	.byte	0x03, 0x5f
        /*07aa*/ 	.short	0x0101


	//----- nvinfo : EIATTR_COOP_GROUP_MASK_REGIDS
	.align		4
        /*07ac*/ 	.byte	0x04, 0x29
        /*07ae*/ 	.short	(.L_1745 - .L_1744)


	//   ....[0]....
.L_1744:
        /*07b0*/ 	.word	0xffffffff


	//   ....[1]....
        /*07b4*/ 	.word	0xffffffff


	//   ....[2]....
        /*07b8*/ 	.word	0xffffffff


	//   ....[3]....
        /*07bc*/ 	.word	0xffffffff


	//   ....[4]....
        /*07c0*/ 	.word	0xffffffff


	//   ....[5]....
        /*07c4*/ 	.word	0xffffffff


	//   ....[6]....
        /*07c8*/ 	.word	0xffffffff


	//   ....[7]....
        /*07cc*/ 	.word	0xffffffff


	//   ....[8]....
        /*07d0*/ 	.word	0xffffffff


	//   ....[9]....
        /*07d4*/ 	.word	0xffffffff


	//----- nvinfo : EIATTR_COOP_GROUP_INSTR_OFFSETS
	.align		4
.L_1745:
        /*07d8*/ 	.byte	0x04, 0x28
        /*07da*/ 	.short	(.L_1747 - .L_1746)


	//   ....[0]....
.L_1746:
        /*07dc*/ 	.word	0x00007f00


	//   ....[1]....
        /*07e0*/ 	.word	0x00007f10


	//   ....[2]....
        /*07e4*/ 	.word	0x00007f50


	//   ....[3]....
        /*07e8*/ 	.word	0x00007f60


	//   ....[4]....
        /*07ec*/ 	.word	0x00007fa0


	//   ....[5]....
        /*07f0*/ 	.word	0x00007fb0


	//   ....[6]....
        /*07f4*/ 	.word	0x00008000


	//   ....[7]....
        /*07f8*/ 	.word	0x00008010


	//   ....[8]....
        /*07fc*/ 	.word	0x00008110


	//   ....[9]....
        /*0800*/ 	.word	0x00008130


	//----- nvinfo : EIATTR_VRC_CTA_INIT_COUNT
	.align		4
.L_1747:
        /*0804*/ 	.byte	0x02, 0x4a
	.zero		1
	.zero		1


	//----- nvinfo : EIATTR_EXIT_INSTR_OFFSETS
	.align		4
        /*0808*/ 	.byte	0x04, 0x1c
        /*080a*/ 	.short	(.L_1749 - .L_1748)


	//   ....[0]....
.L_1748:
        /*080c*/ 	.word	0x00000080


	//   ....[1]....
        /*0810*/ 	.word	0x00010cd0


	//----- nvinfo : EIATTR_MAX_THREADS
	.align		4
.L_1749:
        /*0814*/ 	.byte	0x04, 0x05
        /*0816*/ 	.short	(.L_1751 - .L_1750)
.L_1750:
        /*0818*/ 	.word	0x00000200
        /*081c*/ 	.word	0x00000001
        /*0820*/ 	.word	0x00000001


	//----- nvinfo : EIATTR_CRS_STACK_SIZE
	.align		4
.L_1751:
        /*0824*/ 	.byte	0x04, 0x1e
        /*0826*/ 	.short	(.L_1753 - .L_1752)
.L_1752:
        /*0828*/ 	.word	0x00000000


	//----- nvinfo : EIATTR_CBANK_PARAM_SIZE
	.align		4
.L_1753:
        /*082c*/ 	.byte	0x03, 0x19
        /*082e*/ 	.short	0x00a0


	//----- nvinfo : EIATTR_PARAM_CBANK
	.align		4
        /*0830*/ 	.byte	0x04, 0x0a
        /*0832*/ 	.short	(.L_1755 - .L_1754)
	.align		4
.L_1754:
        /*0834*/ 	.word	index@(.nv.constant0._Z35group_norm_nhwc_fwd_one_pass_kernelI11Fp32IOFp32WLi512ELi128ELi512EEv26Group_norm_nhwc_fwd_params)
        /*0838*/ 	.short	0x0380
        /*083a*/ 	.short	0x00a0


	//----- nvinfo : EIATTR_SW_WAR
	.align		4
.L_1755:
        /*083c*/ 	.byte	0x04, 0x36
        /*083e*/ 	.short	(.L_1757 - .L_1756)
.L_1756:
        /*0840*/ 	.word	0x00000008
.L_1757:


//--------------------- .nv.info._Z35group_norm_nhwc_fwd_one_pass_kernelI11Fp32IOBf16WLi64ELi128ELi512EEv26Group_norm_nhwc_fwd_params --------------------------
	.section	.nv.info._Z35group_norm_nhwc_fwd_one_pass_kernelI11Fp32IOBf16WLi64ELi128ELi512EEv26Group_norm_nhwc_fwd_params,"",@"SHT_CUDA_INFO"
	.sectionflags	@""
	.align	4


	//----- nvinfo : EIATTR_CUDA_API_VERSION
	.align		4
        /*0000*/ 	.byte	0x04, 0x37
        /*0002*/ 	.short	(.L_1759 - .L_1758)
.L_1758:
        /*0004*/ 	.word	0x00000082


	//----- nvinfo : EIATTR_KPARAM_INFO
	.align		4
.L_1759:
        /*0008*/ 	.byte	0x04, 0x17
        /*000a*/ 	.short	(.L_1761 - .L_1760)
.L_1760:
        /*000c*/ 	.word	0x00000000
        /*0010*/ 	.short	0x0000
        /*0012*/ 	.short	0x0000
        /*0014*/ 	.byte	0x00, 0xf0, 0x81, 0x02


	//----- nvinfo : EIATTR_SPARSE_MMA_MASK
	.align		4
.L_1761:
        /*0018*/ 	.byte	0x03, 0x50
        /*001a*/ 	.short	0x0000


	//----- nvinfo : EIATTR_MAXREG_COUNT
	.align		4
        /*001c*/ 	.byte	0x03, 0x1b
        /*001e*/ 	.short	0x0080


	//----- nvinfo : EIATTR_NUM_BARRIERS
	.align		4
        /*0020*/ 	.byte	0x02, 0x4c
        /*0022*/ 	.byte	0x01
	.zero		1


	//----- nvinfo : EIATTR_MERCURY_ISA_VERSION
	.align		4
        /*0024*/ 	.byte	0x03, 0x5f
        /*0026*/ 	.short	0x0101


	//----- nvinfo : EIATTR_COOP_GROUP_MASK_REGIDS
	.align		4
        /*0028*/ 	.byte	0x04, 0x29
        /*002a*/ 	.short	(.L_1763 - .L_1762)


	//   ....[0]....
.L_1762:
        /*002c*/ 	.word	0xffffffff


	//   ....[1]....
        /*0030*/ 	.word	0xffffffff


	//   ....[2]....
        /*0034*/ 	.word	0xffffffff


	//   ....[3]....
        /*0038*/ 	.word	0xffffffff


	//   ....[4]....
        /*003c*/ 	.word	0xffffffff


	//   ....[5]....
        /*0040*/ 	.word	0xffffffff


	//   ....[6]....
        /*0044*/ 	.word	0xffffffff


	//   ....[7]....
        /*0048*/ 	.word	0xffffffff


	//   ....[8]....
        /*004c*/ 	.word	0xffffffff


	//   ....[9]....
        /*0050*/ 	.word	0xffffffff


	//----- nvinfo : EIATTR_COOP_GROUP_INSTR_OFFSETS
	.align		4
.L_1763:
        /*0054*/ 	.byte	0x04, 0x28
        /*0056*/ 	.short	(.L_1765 - .L_1764)


	//   ....[0]....
.L_1764:
        /*0058*/ 	.word	0x00000ee0


	//   ....[1]....
        /*005c*/ 	.word	0x00000ef0


	//   ....[2]....
        /*0060*/ 	.word	0x00000f20


	//   ....[3]....
        /*0064*/ 	.word	0x00000f30


	//   ....[4]....
        /*0068*/ 	.word	0x00000f70


	//   ....[5]....
        /*006c*/ 	.word	0x00000f80


	//   ....[6]....
        /*0070*/ 	.word	0x00000fc0


	//   ....[7]....
        /*0074*/ 	.word	0x00000fd0


	//   ....[8]....
        /*0078*/ 	.word	0x00001030


	//   ....[9]....
        /*007c*/ 	.word	0x00001040


	//----- nvinfo : EIATTR_VRC_CTA_INIT_COUNT
	.align		4
.L_1765:
        /*0080*/ 	.byte	0x02, 0x4a
	.zero		1
	.zero		1


	//----- nvinfo : EIATTR_EXIT_INSTR_OFFSETS
	.align		4
        /*0084*/ 	.byte	0x04, 0x1c
        /*0086*/ 	.short	(.L_1767 - .L_1766)


	//   ....[0]....
.L_1766:
        /*0088*/ 	.word	0x00000060


	//   ....[1]....
        /*008c*/ 	.word	0x00003c20


	//----- nvinfo : EIATTR_MAX_THREADS
	.align		4
.L_1767:
        /*0090*/ 	.byte	0x04, 0x05
        /*0092*/ 	.short	(.L_1769 - .L_1768)
.L_1768:
        /*0094*/ 	.word	0x00000200
        /*0098*/ 	.word	0x00000001
        /*009c*/ 	.word	0x00000001


	//----- nvinfo : EIATTR_CRS_STACK_SIZE
	.align		4
.L_1769:
        /*00a0*/ 	.byte	0x04, 0x1e
        /*00a2*/ 	.short	(.L_1771 - .L_1770)
.L_1770:
        /*00a4*/ 	.word	0x00000000


	//----- nvinfo : EIATTR_CBANK_PARAM_SIZE
	.align		4
.L_1771:
        /*00a8*/ 	.byte	0x03, 0x19
        /*00aa*/ 	.short	0x00a0


	//----- nvinfo : EIATTR_PARAM_CBANK
	.align		4
        /*00ac*/ 	.byte	0x04, 0x0a
        /*00ae*/ 	.short	(.L_1773 - .L_1772)
	.align		4
.L_1772:
        /*00b0*/ 	.word	index@(.nv.constant0._Z35group_norm_nhwc_fwd_one_pass_kernelI11Fp32IOBf16WLi64ELi128ELi512EEv26Group_norm_nhwc_fwd_params)
        /*00b4*/ 	.short	0x0380
        /*00b6*/ 	.short	0x00a0


	//----- nvinfo : EIATTR_SW_WAR
	.align		4
.L_1773:
        /*00b8*/ 	.byte	0x04, 0x36
        /*00ba*/ 	.short	(.L_1775 - .L_1774)
.L_1774:
        /*00bc*/ 	.word	0x00000008
.L_1775:


//--------------------- .nv.info._Z35group_norm_nhwc_fwd_one_pass_kernelI11Fp32IOBf16WLi128ELi128ELi512EEv26Group_norm_nhwc_fwd_params --------------------------
	.section	.nv.info._Z35group_norm_nhwc_fwd_one_pass_kernelI11Fp32IOBf16WLi128ELi128ELi512EEv26Group_norm_nhwc_fwd_params,"",@"SHT_CUDA_INFO"
	.sectionflags	@""
	.align	4


	//----- nvinfo : EIATTR_CUDA_API_VERSION
	.align		4
        /*0000*/ 	.byte	0x04, 0x37
        /*0002*/ 	.short	(.L_1777 - .L_1776)
.L_1776:
        /*0004*/ 	.word	0x00000082


	//----- nvinfo : EIATTR_KPARAM_INFO
	.align		4
.L_1777:
        /*0008*/ 	.byte	0x04, 0x17
        /*000a*/ 	.short	(.L_1779 - .L_1778)
.L_1778:
        /*000c*/ 	.word	0x00000000
        /*0010*/ 	.short	0x0000
        /*0012*/ 	.short	0x0000
        /*0014*/ 	.byte	0x00, 0xf0, 0x81, 0x02


	//----- nvinfo : EIATTR_SPARSE_MMA_MASK
	.align		4
.L_1779:
        /*0018*/ 	.byte	0x03, 0x50
        /*001a*/ 	.short	0x0000


	//----- nvinfo : EIATTR_MAXREG_COUNT
	.align		4
        /*001c*/ 	.byte	0x03, 0x1b
        /*001e*/ 	.short	0x0080


	//----- nvinfo : EIATTR_NUM_BARRIERS
	.align		4
        /*0020*/ 	.byte	0x02, 0x4c
        /*0022*/ 	.byte	0x01
	.zero		1


	//----- nvinfo : EIATTR_MERCURY_ISA_VERSION
	.align		4
        /*0024*/ 	.byte	0x03, 0x5f
        /*0026*/ 	.short	0x0101


	//----- nvinfo : EIATTR_COOP_GROUP_MASK_REGIDS
	.align		4
        /*0028*/ 	.byte	0x04, 0x29
        /*002a*/ 	.short	(.L_1781 - .L_1780)


	//   ....[0]....
.L_1780:
        /*002c*/ 	.word	0xffffffff


	//   ....[1]....
        /*0030*/ 	.word	0xffffffff


	//   ....[2]....
        /*0034*/ 	.word	0xffffffff


	//   ....[3]....
        /*0038*/ 	.word	0xffffffff


	//   ....[4]....
        /*003c*/ 	.word	0xffffffff


	//   ....[5]....
        /*0040*/ 	.word	0xffffffff


	//   ....[6]....
        /*0044*/ 	.word	0xffffffff


	//   ....[7]....
        /*0048*/ 	.word	0xffffffff


	//   ....[8]....
        /*004c*/ 	.word	0xffffffff


	//   ....[9]....
        /*0050*/ 	.word	0xffffffff


	//----- nvinfo : EIATTR_COOP_GROUP_INSTR_OFFSETS
	.align		4
.L_1781:
        /*0054*/ 	.byte	0x04, 0x28
        /*0056*/ 	.short	(.L_1783 - .L_1782)


	//   ....[0]....
.L_1782:
        /*0058*/ 	.word	0x000018b0


	//   ....[1]....
        /*005c*/ 	.word	0x000018c0


	//   ....[2]....
        /*0060*/ 	.word	0x000018f0


	//   ....[3]....
        /*0064*/ 	.word	0x00001900


	//   ....[4]....
        /*0068*/ 	.word	0x00001940


	//   ....[5]....
        /*006c*/ 	.word	0x00001950


	//   ....[6]....
        /*0070*/ 	.word	0x00001990


	//   ....[7]....
        /*0074*/ 	.word	0x000019a0


	//   ....[8]....
        /*0078*/ 	.word	0x00001a20


	//   ....[9]....
        /*007c*/ 	.word	0x00001a30


	//----- nvinfo : EIATTR_VRC_CTA_INIT_COUNT
	.align		4
.L_1783:
        /*0080*/ 	.byte	0x02, 0x4a
	.zero		1
	.zero		1


	//----- nvinfo : EIATTR_EXIT_INSTR_OFFSETS
	.align		4
        /*0084*/ 	.byte	0x04, 0x1c
        /*0086*/ 	.short	(.L_1785 - .L_1784)


	//   ....[0]....
.L_1784:
        /*0088*/ 	.word	0x00000060


	//   ....[1]....
        /*008c*/ 	.word	0x00006100


	//----- nvinfo : EIATTR_MAX_THREADS
	.align		4
.L_1785:
        /*0090*/ 	.byte	0x04, 0x05
        /*0092*/ 	.short	(.L_1787 - .L_1786)
.L_1786:
        /*0094*/ 	.word	0x00000200
        /*0098*/ 	.word	0x00000001
        /*009c*/ 	.word	0x00000001


	//----- nvinfo : EIATTR_CRS_STACK_SIZE
	.align		4
.L_1787:
        /*00a0*/ 	.byte	0x04, 0x1e
        /*00a2*/ 	.short	(.L_1789 - .L_1788)
.L_1788:
        /*00a4*/ 	.word	0x00000000


	//----- nvinfo : EIATTR_CBANK_PARAM_SIZE
	.align		4
.L_1789:
        /*00a8*/ 	.byte	0x03, 0x19
        /*00aa*/ 	.short	0x00a0


	//----- nvinfo : EIATTR_PARAM_CBANK
	.align		4
        /*00ac*/ 	.byte	0x04, 0x0a
        /*00ae*/ 	.short	(.L_1791 - .L_1790)
	.align		4
.L_1790:
        /*00b0*/ 	.word	index@(.nv.constant0._Z35group_norm_nhwc_fwd_one_pass_kernelI11Fp32IOBf16WLi128ELi128ELi512EEv26Group_norm_nhwc_fwd_params)
        /*00b4*/ 	.short	0x0380
        /*00b6*/ 	.short	0x00a0


	//----- nvinfo : EIATTR_SW_WAR
	.align		4
.L_1791:
        /*00b8*/ 	.byte	0x04, 0x36
        /*00ba*/ 	.short	(.L_1793 - .L_1792)
.L_1792:
        /*00bc*/ 	.word	0x00000008
.L_1793:


//--------------------- .nv.info._Z35group_norm_nhwc_fwd_one_pass_kernelI11Fp32IOBf16WLi256ELi128ELi512EEv26Group_norm_nhwc_fwd_params --------------------------
	.section	.nv.info._Z35group_norm_nhwc_fwd_one_pass_kernelI11Fp32IOBf16WLi256ELi128ELi512EEv26Group_norm_nhwc_fwd_params,"",@"SHT_CUDA_INFO"
	.sectionflags	@""
	.align	4


	//----- nvinfo : EIATTR_CUDA_API_VERSION
	.align		4
        /*0000*/ 	.byte	0x04, 0x37
        /*0002*/ 	.short	(.L_1795 - .L_1794)
.L_1794:
        /*0004*/ 	.word	0x00000082


	//----- nvinfo : EIATTR_KPARAM_INFO
	.align		4
.L_1795:
        /*0008*/ 	.byte	0x04, 0x17
        /*000a*/ 	.short	(.L_1797 - .L_1796)
.L_1796:
        /*000c*/ 	.word	0x00000000
        /*0010*/ 	.short	0x0000
        /*0012*/ 	.short	0x0000
        /*0014*/ 	.byte	0x00, 0xf0, 0x81, 0x02


	//----- nvinfo : EIATTR_SPARSE_MMA_MASK
	.align		4
.L_1797:
        /*0018*/ 	.byte	0x03, 0x50
        /*001a*/ 	.short	0x0000


	//----- nvinfo : EIATTR_MAXREG_COUNT
	.align		4
        /*001c*/ 	.byte	0x03, 0x1b
        /*001e*/ 	.short	0x0080


	//----- nvinfo : EIATTR_NUM_BARRIERS
	.align		4
        /*0020*/ 	.byte	0x02, 0x4c
        /*0022*/ 	.byte	0x01
	.zero		1


	//----- nvinfo : EIATTR_MERCURY_ISA_VERSION
	.align		4
        /*0024*/ 	.byte	0x03, 0x5f
        /*0026*/ 	.short	0x0101


	//----- nvinfo : EIATTR_COOP_GROUP_MASK_REGIDS
	.align		4
        /*0028*/ 	.byte	0x04, 0x29
        /*002a*/ 	.short	(.L_1799 - .L_1798)


	//   ....[0]....
.L_1798:
        /*002c*/ 	.word	0xffffffff


	//   ....[1]....
        /*0030*/ 	.word	0xffffffff


	//   ....[2]....
        /*0034*/ 	.word	0xffffffff


	//   ....[3]....
        /*0038*/ 	.word	0xffffffff


	//   ....[4]....
        /*003c*/ 	.word	0xffffffff


	//   ....[5]....
        /*0040*/ 	.word	0xffffffff


	//   ....[6]....
        /*0044*/ 	.word	0xffffffff


	//   ....[7]....
        /*0048*/ 	.word	0xffffffff


	//   ....[8]....
        /*004c*/ 	.word	0xffffffff


	//   ....[9]....
        /*0050*/ 	.word	0xffffffff


	//----- nvinfo : EIATTR_COOP_GROUP_INSTR_OFFSETS
	.align		4
.L_1799:
        /*0054*/ 	.byte	0x04, 0x28
        /*0056*/ 	.short	(.L_1801 - .L_1800)


	//   ....[0]....
.L_1800:
        /*0058*/ 	.word	0x00002dc0


	//   ....[1]....
        /*005c*/ 	.word	0x00002dd0


	//   ....[2]....
        /*0060*/ 	.word	0x00002e10


	//   ....[3]....
        /*0064*/ 	.word	0x00002e20


	//   ....[4]....
        /*0068*/ 	.word	0x00002e60


	//   ....[5]....
        /*006c*/ 	.word	0x00002e70


	//   ....[6]....
        /*0070*/ 	.word	0x00002eb0


	//   ....[7]....
        /*0074*/ 	.word	0x00002ec0


	//   ....[8]....
        /*0078*/ 	.word	0x00002f50


	//   ....[9]....
        /*007c*/ 	.word	0x00002f60


	//----- nvinfo : EIATTR_VRC_CTA_INIT_COUNT
	.align		4
.L_1801:
        /*0080*/ 	.byte	0x02, 0x4a
	.zero		1
	.zero		1


	//----- nvinfo : EIATTR_EXIT_INSTR_OFFSETS
	.align		4
        /*0084*/ 	.byte	0x04, 0x1c
        /*0086*/ 	.short	(.L_1803 - .L_1802)


	//   ....[0]....
.L_1802:
        /*0088*/ 	.word	0x00000060


	//   ....[1]....
        /*008c*/ 	.word	0x0000b290


	//----- nvinfo : EIATTR_MAX_THREADS
	.align		4
.L_1803:
        /*0090*/ 	.byte	0x04, 0x05
        /*0092*/ 	.short	(.L_1805 - .L_1804)
.L_1804:
        /*0094*/ 	.word	0x00000200
        /*0098*/ 	.word	0x00000001
        /*009c*/ 	.word	0x00000001


	//----- nvinfo : EIATTR_CRS_STACK_SIZE
	.align		4
.L_1805:
        /*00a0*/ 	.byte	0x04, 0x1e
        /*00a2*/ 	.short	(.L_1807 - .L_1806)
.L_1806:
        /*00a4*/ 	.word	0x00000000


	//----- nvinfo : EIATTR_CBANK_PARAM_SIZE
	.align		4
.L_1807:
        /*00a8*/ 	.byte	0x03, 0x19
        /*00aa*/ 	.short	0x00a0


	//----- nvinfo : EIATTR_PARAM_CBANK
	.align		4
        /*00ac*/ 	.byte	0x04, 0x0a
        /*00ae*/ 	.short	(.L_1809 - .L_1808)
	.align		4
.L_1808:
        /*00b0*/ 	.word	index@(.nv.constant0._Z35group_norm_nhwc_fwd_one_pass_kernelI11Fp32IOBf16WLi256ELi128ELi512EEv26Group_norm_nhwc_fwd_params)
        /*00b4*/ 	.short	0x0380
        /*00b6*/ 	.short	0x00a0


	//----- nvinfo : EIATTR_SW_WAR
	.align		4
.L_1809:
        /*00b8*/ 	.byte	0x04, 0x36
        /*00ba*/ 	.short	(.L_1811 - .L_1810)
.L_1810:
        /*00bc*/ 	.word	0x00000008
.L_1811:


//--------------------- .nv.info._Z35group_norm_nhwc_fwd_one_pass_kernelI11Fp32IOBf16WLi512ELi128ELi512EEv26Group_norm_nhwc_fwd_params --------------------------
	.section	.nv.info._Z35group_norm_nhwc_fwd_one_pass_kernelI11Fp32IOBf16WLi512ELi128ELi512EEv26Group_norm_nhwc_fwd_params,"",@"SHT_CUDA_INFO"
	.sectionflags	@""
	.align	4


	//----- nvinfo : EIATTR_CUDA_API_VERSION
	.align		4
        /*0000*/ 	.byte	0x04, 0x37
        /*0002*/ 	.short	(.L_1813 - .L_1812)
.L_1812:
        /*0004*/ 	.word	0x00000082


	//----- nvinfo : EIATTR_KPARAM_INFO
	.align		4
.L_1813:
        /*0008*/ 	.byte	0x04, 0x17
        /*000a*/ 	.short	(.L_1815 - .L_1814)
.L_1814:
        /*000c*/ 	.word	0x00000000
        /*0010*/ 	.short	0x0000
        /*0012*/ 	.short	0x0000
        /*0014*/ 	.byte	0x00, 0xf0, 0x81, 0x02


	//----- nvinfo : EIATTR_SPARSE_MMA_MASK
	.align		4
.L_1815:
        /*0018*/ 	.byte	0x03, 0x50
        /*001a*/ 	.short	0x0000


	//----- nvinfo : EIATTR_MAXREG_COUNT
	.align		4
        /*001c*/ 	.byte	0x03, 0x1b
        /*001e*/ 	.short	0x0080


	//----- nvinfo : EIATTR_NUM_BARRIERS
	.align		4
        /*0020*/ 	.byte	0x02, 0x4c
        /*0022*/ 	.byte	0x01
	.zero		1


	//----- nvinfo : EIATTR_ANNOTATIONS
	.align		4
        /*0024*/ 	.byte	0x04, 0x55
        /*0026*/ 	.short	(.L_1817 - .L_1816)


	//   ....[0]....
.L_1816:
        /* <DEDUP_REMOVED lines=122> */


	//----- nvinfo : EIATTR_MERCURY_ISA_VERSION
	.align		4
.L_1817:
        /*07b8*/ 	.byte	0x03, 0x5f
        /*07ba*/ 	.short	0x0101


	//----- nvinfo : EIATTR_COOP_GROUP_MASK_REGIDS
	.align		4
        /*07bc*/ 	.byte	0x04, 0x29
        /*07be*/ 	.short	(.L_1819 - .L_1818)


	//   ....[0]....
.L_1818:
        /*07c0*/ 	.word	0xffffffff


	//   ....[1]....
        /*07c4*/ 	.word	0xffffffff


	//   ....[2]....
        /*07c8*/ 	.word	0xffffffff


	//   ....[3]....
        /*07cc*/ 	.word	0xffffffff


	//   ....[4]....
        /*07d0*/ 	.word	0xffffffff


	//   ....[5]....
        /*07d4*/ 	.word	0xffffffff


	//   ....[6]....
        /*07d8*/ 	.word	0xffffffff


	//   ....[7]....
        /*07dc*/ 	.word	0xffffffff


	//   ....[8]....
        /*07e0*/ 	.word	0xffffffff


	//   ....[9]....
        /*07e4*/ 	.word	0xffffffff


	//----- nvinfo : EIATTR_COOP_GROUP_INSTR_OFFSETS
	.align		4
.L_1819:
        /*07e8*/ 	.byte	0x04, 0x28
        /*07ea*/ 	.short	(.L_1821 - .L_1820)


	//   ....[0]....
.L_1820:
        /*07ec*/ 	.word	0x00007f70


	//   ....[1]....
        /*07f0*/ 	.word	0x00007f80


	//   ....[2]....
        /*07f4*/ 	.word	0x00007fc0


	//   ....[3]....
        /*07f8*/ 	.word	0x00007fd0


	//   ....[4]....
        /*07fc*/ 	.word	0x00008010


	//   ....[5]....
        /*0800*/ 	.word	0x00008020


	//   ....[6]....
        /*0804*/ 	.word	0x00008070


	//   ....[7]....
        /*0808*/ 	.word	0x00008080


	//   ....[8]....
        /*080c*/ 	.word	0x00008180


	//   ....[9]....
        /*0810*/ 	.word	0x000081a0


	//----- nvinfo : EIATTR_VRC_CTA_INIT_COUNT
	.align		4
.L_1821:
        /*0814*/ 	.byte	0x02, 0x4a
	.zero		1
	.zero		1


	//----- nvinfo : EIATTR_EXIT_INSTR_OFFSETS
	.align		4
        /*0818*/ 	.byte	0x04, 0x1c
        /*081a*/ 	.short	(.L_1823 - .L_1822)


	//   ....[0]....
.L_1822:
        /*081c*/ 	.word	0x00000080


	//   ....[1]....
        /*0820*/ 	.word	0x00010d90


	//----- nvinfo : EIATTR_MAX_THREADS
	.align		4
.L_1823:
        /*0824*/ 	.byte	0x04, 0x05
        /*0826*/ 	.short	(.L_1825 - .L_1824)
.L_1824:
        /*0828*/ 	.word	0x00000200
        /*082c*/ 	.word	0x00000001
        /*0830*/ 	.word	0x00000001


	//----- nvinfo : EIATTR_CRS_STACK_SIZE
	.align		4
.L_1825:
        /*0834*/ 	.byte	0x04, 0x1e
        /*0836*/ 	.short	(.L_1827 - .L_1826)
.L_1826:
        /*0838*/ 	.word	0x00000000


	//----- nvinfo : EIATTR_CBANK_PARAM_SIZE
	.align		4
.L_1827:
        /*083c*/ 	.byte	0x03, 0x19
        /*083e*/ 	.short	0x00a0


	//----- nvinfo : EIATTR_PARAM_CBANK
	.align		4
        /*0840*/ 	.byte	0x04, 0x0a
        /*0842*/ 	.short	(.L_1829 - .L_1828)
	.align		4
.L_1828:
        /*0844*/ 	.word	index@(.nv.constant0._Z35group_norm_nhwc_fwd_one_pass_kernelI11Fp32IOBf16WLi512ELi128ELi512EEv26Group_norm_nhwc_fwd_params)
        /*0848*/ 	.short	0x0380
        /*084a*/ 	.short	0x00a0


	//----- nvinfo : EIATTR_SW_WAR
	.align		4
.L_1829:
        /*084c*/ 	.byte	0x04, 0x36
        /*084e*/ 	.short	(.L_1831 - .L_1830)
.L_1830:
        /*0850*/ 	.word	0x00000008
.L_1831:


//--------------------- .nv.info._Z35group_norm_nhwc_fwd_one_pass_kernelI11Fp32IOFp16WLi64ELi128ELi512EEv26Group_norm_nhwc_fwd_params --------------------------
	.section	.nv.info._Z35group_norm_nhwc_fwd_one_pass_kernelI11Fp32IOFp16WLi64ELi128ELi512EEv26Group_norm_nhwc_fwd_params,"",@"SHT_CUDA_INFO"
	.sectionflags	@""
	.align	4


	//----- nvinfo : EIATTR_CUDA_API_VERSION
	.align		4
        /*0000*/ 	.byte	0x04, 0x37
        /*0002*/ 	.short	(.L_1833 - .L_1832)
.L_1832:
        /*0004*/ 	.word	0x00000082


	//----- nvinfo : EIATTR_KPARAM_INFO
	.align		4
.L_1833:
        /*0008*/ 	.byte	0x04, 0x17
        /*000a*/ 	.short	(.L_1835 - .L_1834)
.L_1834:
        /*000c*/ 	.word	0x00000000
        /*0010*/ 	.short	0x0000
        /*0012*/ 	.short	0x0000
        /*0014*/ 	.byte	0x00, 0xf0, 0x81, 0x02


	//----- nvinfo : EIATTR_SPARSE_MMA_MASK
	.align		4
.L_1835:
        /*0018*/ 	.byte	0x03, 0x50
        /*001a*/ 	.short	0x0000


	//----- nvinfo : EIATTR_MAXREG_COUNT
	.align		4
        /*001c*/ 	.byte	0x03, 0x1b
        /*001e*/ 	.short	0x0080


	//----- nvinfo : EIATTR_NUM_BARRIERS
	.align		4
        /*0020*/ 	.byte	0x02, 0x4c
        /*0022*/ 	.byte	0x01
	.zero		1


	//----- nvinfo : EIATTR_MERCURY_ISA_VERSION
	.align		4
        /*0024*/ 	.byte	0x03, 0x5f
        /*0026*/ 	.short	0x0101


	//----- nvinfo : EIATTR_COOP_GROUP_MASK_REGIDS
	.align		4
        /*0028*/ 	.byte	0x04, 0x29
        /*002a*/ 	.short	(.L_1837 - .L_1836)


	//   ....[0]....
.L_1836:
        /*002c*/ 	.word	0xffffffff


	//   ....[1]....
        /*0030*/ 	.word	0xffffffff


	//   ....[2]....
        /*0034*/ 	.word	0xffffffff


	//   ....[3]....
        /*0038*/ 	.word	0xffffffff


	//   ....[4]....
        /*003c*/ 	.word	0xffffffff


	//   ....[5]....
        /*0040*/ 	.word	0xffffffff


	//   ....[6]....
        /*0044*/ 	.word	0xffffffff


	//   ....[7]....
        /*0048*/ 	.word	0xffffffff


	//   ....[8]....
        /*004c*/ 	.word	0xffffffff


	//   ....[9]....
        /*0050*/ 	.word	0xffffffff


	//----- nvinfo : EIATTR_COOP_GROUP_INSTR_OFFSETS
	.align		4
.L_1837:
        /*0054*/ 	.byte	0x04, 0x28
        /*0056*/ 	.short	(.L_1839 - .L_1838)


	//   ....[0]....
.L_1838:
        /*0058*/ 	.word	0x00000ee0


	//   ....[1]....
        /*005c*/ 	.word	0x00000ef0


	//   ....[2]....
        /*0060*/ 	.word	0x00000f20


	//   ....[3]....
        /*0064*/ 	.word	0x00000f30


	//   ....[4]....
        /*0068*/ 	.word	0x00000f70


	//   ....[5]....
        /*006c*/ 	.word	0x00000f80


	//   ....[6]....
        /*0070*/ 	.word	0x00000fc0


	//   ....[7]....
        /*0074*/ 	.word	0x00000fd0


	//   ....[8]....
        /*0078*/ 	.word	0x00001030


	//   ....[9]....
        /*007c*/ 	.word	0x00001040


	//----- nvinfo : EIATTR_VRC_CTA_INIT_COUNT
	.align		4
.L_1839:
        /*0080*/ 	.byte	0x02, 0x4a
	.zero		1
	.zero		1


	//----- nvinfo : EIATTR_EXIT_INSTR_OFFSETS
	.align		4
        /*0084*/ 	.byte	0x04, 0x1c
        /*0086*/ 	.short	(.L_1841 - .L_1840)


	//   ....[0]....
.L_1840:
        /*0088*/ 	.word	0x00000060


	//   ....[1]....
        /*008c*/ 	.word	0x00003c20


	//----- nvinfo : EIATTR_MAX_THREADS
	.align		4
.L_1841:
        /*0090*/ 	.byte	0x04, 0x05
        /*0092*/ 	.short	(.L_1843 - .L_1842)
.L_1842:
        /*0094*/ 	.word	0x00000200
        /*0098*/ 	.word	0x00000001
        /*009c*/ 	.word	0x00000001


	//----- nvinfo : EIATTR_CRS_STACK_SIZE
	.align		4
.L_1843:
        /*00a0*/ 	.byte	0x04, 0x1e
        /*00a2*/ 	.short	(.L_1845 - .L_1844)
.L_1844:
        /*00a4*/ 	.word	0x00000000


	//----- nvinfo : EIATTR_CBANK_PARAM_SIZE
	.align		4
.L_1845:
        /*00a8*/ 	.byte	0x03, 0x19
        /*00aa*/ 	.short	0x00a0


	//----- nvinfo : EIATTR_PARAM_CBANK
	.align		4
        /*00ac*/ 	.byte	0x04, 0x0a
        /*00ae*/ 	.short	(.L_1847 - .L_1846)
	.align		4
.L_1846:
        /*00b0*/ 	.word	index@(.nv.constant0._Z35group_norm_nhwc_fwd_one_pass_kernelI11Fp32IOFp16WLi64ELi128ELi512EEv26Group_norm_nhwc_fwd_params)
        /*00b4*/ 	.short	0x0380
        /*00b6*/ 	.short	0x00a0


	//----- nvinfo : EIATTR_SW_WAR
	.align		4
.L_1847:
        /*00b8*/ 	.byte	0x04, 0x36
        /*00ba*/ 	.short	(.L_1849 - .L_1848)
.L_1848:
        /*00bc*/ 	.word	0x00000008
.L_1849:


//--------------------- .nv.info._Z35group_norm_nhwc_fwd_one_pass_kernelI11Fp32IOFp16WLi128ELi128ELi512EEv26Group_norm_nhwc_fwd_params --------------------------
	.section	.nv.info._Z35group_norm_nhwc_fwd_one_pass_kernelI11Fp32IOFp16WLi128ELi128ELi512EEv26Group_norm_nhwc_fwd_params,"",@"SHT_CUDA_INFO"
	.sectionflags	@""
	.align	4


	//----- nvinfo : EIATTR_CUDA_API_VERSION
	.align		4
        /*0000*/ 	.byte	0x04, 0x37
        /*0002*/ 	.short	(.L_1851 - .L_1850)
.L_1850:
        /*0004*/ 	.word	0x00000082


	//----- nvinfo : EIATTR_KPARAM_INFO
	.align		4
.L_1851:
        /*0008*/ 	.byte	0x04, 0x17
        /*000a*/ 	.short	(.L_1853 - .L_1852)
.L_1852:
        /*000c*/ 	.word	0x00000000
        /*0010*/ 	.short	0x0000
        /*0012*/ 	.short	0x0000
        /*0014*/ 	.byte	0x00, 0xf0, 0x81, 0x02


	//----- nvinfo : EIATTR_SPARSE_MMA_MASK
	.align		4
.L_1853:
        /*0018*/ 	.byte	0x03, 0x50
        /*001a*/ 	.short	0x0000


	//----- nvinfo : EIATTR_MAXREG_COUNT
	.align		4
        /*001c*/ 	.byte	0x03, 0x1b
        /*001e*/ 	.short	0x0080


	//----- nvinfo : EIATTR_NUM_BARRIERS
	.align		4
        /*0020*/ 	.byte	0x02, 0x4c
        /*0022*/ 	.byte	0x01
	.zero		1


	//----- nvinfo : EIATTR_MERCURY_ISA_VERSION
	.align		4
        /*0024*/ 	.byte	0x03, 0x5f
        /*0026*/ 	.short	0x0101


	//----- nvinfo : EIATTR_COOP_GROUP_MASK_REGIDS
	.align		4
        /*0028*/ 	.byte	0x04, 0x29
        /*002a*/ 	.short	(.L_1855 - .L_1854)


	//   ....[0]....
.L_1854:
        /*002c*/ 	.word	0xffffffff


	//   ....[1]....
        /*0030*/ 	.word	0xffffffff


	//   ....[2]....
        /*0034*/ 	.word	0xffffffff


	//   ....[3]....
        /*0038*/ 	.word	0xffffffff


	//   ....[4]....
        /*003c*/ 	.word	0xffffffff


	//   ....[5]....
        /*0040*/ 	.word	0xffffffff


	//   ....[6]....
        /*0044*/ 	.word	0xffffffff


	//   ....[7]....
        /*0048*/ 	.word	0xffffffff


	//   ....[8]....
        /*004c*/ 	.word	0xffffffff


	//   ....[9]....
        /*0050*/ 	.word	0xffffffff


	//----- nvinfo : EIATTR_COOP_GROUP_INSTR_OFFSETS
	.align		4
.L_1855:
        /*0054*/ 	.byte	0x04, 0x28
        /*0056*/ 	.short	(.L_1857 - .L_1856)


	//   ....[0]....
.L_1856:
        /*0058*/ 	.word	0x000018b0


	//   ....[1]....
        /*005c*/ 	.word	0x000018c0


	//   ....[2]....
        /*0060*/ 	.word	0x000018f0


	//   ....[3]....
        /*0064*/ 	.word	0x00001900


	//   ....[4]....
        /*0068*/ 	.word	0x00001940


	//   ....[5]....
        /*006c*/ 	.word	0x00001950


	//   ....[6]....
        /*0070*/ 	.word	0x00001990


	//   ....[7]....
        /*0074*/ 	.word	0x000019a0


	//   ....[8]....
        /*0078*/ 	.word	0x00001a20


	//   ....[9]....
        /*007c*/ 	.word	0x00001a30


	//----- nvinfo : EIATTR_VRC_CTA_INIT_COUNT
	.align		4
.L_1857:
        /*0080*/ 	.byte	0x02, 0x4a
	.zero		1
	.zero		1


	//----- nvinfo : EIATTR_EXIT_INSTR_OFFSETS
	.align		4
        /*0084*/ 	.byte	0x04, 0x1c
        /*0086*/ 	.short	(.L_1859 - .L_1858)


	//   ....[0]....
.L_1858:
        /*0088*/ 	.word	0x00000060


	//   ....[1]....
        /*008c*/ 	.word	0x00006100


	//----- nvinfo : EIATTR_MAX_THREADS
	.align		4
.L_1859:
        /*0090*/ 	.byte	0x04, 0x05
        /*0092*/ 	.short	(.L_1861 - .L_1860)
.L_1860:
        /*0094*/ 	.word	0x00000200
        /*0098*/ 	.word	0x00000001
        /*009c*/ 	.word	0x00000001


	//----- nvinfo : EIATTR_CRS_STACK_SIZE
	.align		4
.L_1861:
        /*00a0*/ 	.byte	0x04, 0x1e
        /*00a2*/ 	.short	(.L_1863 - .L_1862)
.L_1862:
        /*00a4*/ 	.word	0x00000000


	//----- nvinfo : EIATTR_CBANK_PARAM_SIZE
	.align		4
.L_1863:
        /*00a8*/ 	.byte	0x03, 0x19
        /*00aa*/ 	.short	0x00a0


	//----- nvinfo : EIATTR_PARAM_CBANK
	.align		4
        /*00ac*/ 	.byte	0x04, 0x0a
        /*00ae*/ 	.short	(.L_1865 - .L_1864)
	.align		4
.L_1864:
        /*00b0*/ 	.word	index@(.nv.constant0._Z35group_norm_nhwc_fwd_one_pass_kernelI11Fp32IOFp16WLi128ELi128ELi512EEv26Group_norm_nhwc_fwd_params)
        /*00b4*/ 	.short	0x0380
        /*00b6*/ 	.short	0x00a0


	//----- nvinfo : EIATTR_SW_WAR
	.align		4
.L_1865:
        /*00b8*/ 	.byte	0x04, 0x36
        /*00ba*/ 	.short	(.L_1867 - .L_1866)
.L_1866:
        /*00bc*/ 	.word	0x00000008
.L_1867:


//--------------------- .nv.info._Z35group_norm_nhwc_fwd_one_pass_kernelI11Fp32IOFp16WLi256ELi128ELi512EEv26Group_norm_nhwc_fwd_params --------------------------
	.section	.nv.info._Z35group_norm_nhwc_fwd_one_pass_kernelI11Fp32IOFp16WLi256ELi128ELi512EEv26Group_norm_nhwc_fwd_params,"",@"SHT_CUDA_INFO"
	.sectionflags	@""
	.align	4


	//----- nvinfo : EIATTR_CUDA_API_VERSION
	.align		4
        /*0000*/ 	.byte	0x04, 0x37
        /*0002*/ 	.short	(.L_1869 - .L_1868)
.L_1868:
        /*0004*/ 	.word	0x00000082


	//----- nvinfo : EIATTR_KPARAM_INFO
	.align		4
.L_1869:
        /*0008*/ 	.byte	0x04, 0x17
        /*000a*/ 	.short	(.L_1871 - .L_1870)
.L_1870:
        /*000c*/ 	.word	0x00000000
        /*0010*/ 	.short	0x0000
        /*0012*/ 	.short	0x0000
        /*0014*/ 	.byte	0x00, 0xf0, 0x81, 0x02


	//----- nvinfo : EIATTR_SPARSE_MMA_MASK
	.align		4
.L_1871:
        /*0018*/ 	.byte	0x03, 0x50
        /*001a*/ 	.short	0x0000


	//----- nvinfo : EIATTR_MAXREG_COUNT
	.align		4
        /*001c*/ 	.byte	0x03, 0x1b
        /*001e*/ 	.short	0x0080


	//----- nvinfo : EIATTR_NUM_BARRIERS
	.align		4
        /*0020*/ 	.byte	0x02, 0x4c
        /*0022*/ 	.byte	0x01
	.zero		1


	//----- nvinfo : EIATTR_MERCURY_ISA_VERSION
	.align		4
        /*0024*/ 	.byte	0x03, 0x5f
        /*0026*/ 	.short	0x0101


	//----- nvinfo : EIATTR_COOP_GROUP_MASK_REGIDS
	.align		4
        /*0028*/ 	.byte	0x04, 0x29
        /*002a*/ 	.short	(.L_1873 - .L_1872)


	//   ....[0]....
.L_1872:
        /*002c*/ 	.word	0xffffffff


	//   ....[1]....
        /*0030*/ 	.word	0xffffffff


	//   ....[2]....
        /*0034*/ 	.word	0xffffffff


	//   ....[3]....
        /*0038*/ 	.word	0xffffffff


	//   ....[4]....
        /*003c*/ 	.word	0xffffffff


	//   ....[5]....
        /*0040*/ 	.word	0xffffffff


	//   ....[6]....
        /*0044*/ 	.word	0xffffffff


	//   ....[7]....
        /*0048*/ 	.word	0xffffffff


	//   ....[8]....
        /*004c*/ 	.word	0xffffffff


	//   ....[9]....
        /*0050*/ 	.word	0xffffffff


	//----- nvinfo : EIATTR_COOP_GROUP_INSTR_OFFSETS
	.align		4
.L_1873:
        /*0054*/ 	.byte	0x04, 0x28
        /*0056*/ 	.short	(.L_1875 - .L_1874)


	//   ....[0]....
.L_1874:
        /*0058*/ 	.word	0x00002dc0


	//   ....[1]....
        /*005c*/ 	.word	0x00002dd0


	//   ....[2]....
        /*0060*/ 	.word	0x00002e10


	//   ....[3]....
        /*0064*/ 	.word	0x00002e20


	//   ....[4]....
        /*0068*/ 	.word	0x00002e60


	//   ....[5]....
        /*006c*/ 	.word	0x00002e70


	//   ....[6]....
        /*0070*/ 	.word	0x00002eb0


	//   ....[7]....
        /*0074*/ 	.word	0x00002ec0


	//   ....[8]....
        /*0078*/ 	.word	0x00002f50


	//   ....[9]....
        /*007c*/ 	.word	0x00002f60


	//----- nvinfo : EIATTR_VRC_CTA_INIT_COUNT
	.align		4
.L_1875:
        /*0080*/ 	.byte	0x02, 0x4a
	.zero		1
	.zero		1


	//----- nvinfo : EIATTR_EXIT_INSTR_OFFSETS
	.align		4
        /*0084*/ 	.byte	0x04, 0x1c
        /*0086*/ 	.short	(.L_1877 - .L_1876)


	//   ....[0]....
.L_1876:
        /*0088*/ 	.word	0x00000060


	//   ....[1]....
        /*008c*/ 	.word	0x0000b290


	//----- nvinfo : EIATTR_MAX_THREADS
	.align		4
.L_1877:
        /*0090*/ 	.byte	0x04, 0x05
        /*0092*/ 	.short	(.L_1879 - .L_1878)
.L_1878:
        /*0094*/ 	.word	0x00000200
        /*0098*/ 	.word	0x00000001
        /*009c*/ 	.word	0x00000001


	//----- nvinfo : EIATTR_CRS_STACK_SIZE
	.align		4
.L_1879:
        /*00a0*/ 	.byte	0x04, 0x1e
        /*00a2*/ 	.short	(.L_1881 - .L_1880)
.L_1880:
        /*00a4*/ 	.word	0x00000000


	//----- nvinfo : EIATTR_CBANK_PARAM_SIZE
	.align		4
.L_1881:
        /*00a8*/ 	.byte	0x03, 0x19
        /*00aa*/ 	.short	0x00a0


	//----- nvinfo : EIATTR_PARAM_CBANK
	.align		4
        /*00ac*/ 	.byte	0x04, 0x0a
        /*00ae*/ 	.short	(.L_1883 - .L_1882)
	.align		4
.L_1882:
        /*00b0*/ 	.word	index@(.nv.constant0._Z35group_norm_nhwc_fwd_one_pass_kernelI11Fp32IOFp16WLi256ELi128ELi512EEv26Group_norm_nhwc_fwd_params)
        /*00b4*/ 	.short	0x0380
        /*00b6*/ 	.short	0x00a0


	//----- nvinfo : EIATTR_SW_WAR
	.align		4
.L_1883:
        /*00b8*/ 	.byte	0x04, 0x36
        /*00ba*/ 	.short	(.L_1885 - .L_1884)
.L_1884:
        /*00bc*/ 	.word	0x00000008
.L_1885:


//--------------------- .nv.info._Z35group_norm_nhwc_fwd_one_pass_kernelI11Fp32IOFp16WLi512ELi128ELi512EEv26Group_norm_nhwc_fwd_params --------------------------
	.section	.nv.info._Z35group_norm_nhwc_fwd_one_pass_kernelI11Fp32IOFp16WLi512ELi128ELi512EEv26Group_norm_nhwc_fwd_params,"",@"SHT_CUDA_INFO"
	.sectionflags	@""
	.align	4


	//----- nvinfo : EIATTR_CUDA_API_VERSION
	.align		4
        /*0000*/ 	.byte	0x04, 0x37
        /*0002*/ 	.short	(.L_1887 - .L_1886)
.L_1886:
        /*0004*/ 	.word	0x00000082


	//----- nvinfo : EIATTR_KPARAM_INFO
	.align		4
.L_1887:
        /*0008*/ 	.byte	0x04, 0x17
        /*000a*/ 	.short	(.L_1889 - .L_1888)
.L_1888:
        /*000c*/ 	.word	0x00000000
        /*0010*/ 	.short	0x0000
        /*0012*/ 	.short	0x0000
        /*0014*/ 	.byte	0x00, 0xf0, 0x81, 0x02


	//----- nvinfo : EIATTR_SPARSE_MMA_MASK
	.align		4
.L_1889:
        /*0018*/ 	.byte	0x03, 0x50
        /*001a*/ 	.short	0x0000


	//----- nvinfo : EIATTR_MAXREG_COUNT
	.align		4
        /*001c*/ 	.byte	0x03, 0x1b
        /*001e*/ 	.short	0x0080


	//----- nvinfo : EIATTR_NUM_BARRIERS
	.align		4
        /*0020*/ 	.byte	0x02, 0x4c
        /*0022*/ 	.byte	0x01
	.zero		1


	//----- nvinfo : EIATTR_ANNOTATIONS
	.align		4
        /*0024*/ 	.byte	0x04, 0x55
        /*0026*/ 	.short	(.L_1891 - .L_1890)


	//   ....[0]....
.L_1890:
        /* <DEDUP_REMOVED lines=122> */


	//----- nvinfo : EIATTR_MERCURY_ISA_VERSION
	.align		4
.L_1891:
        /*07b8*/ 	.byte	0x03, 0x5f
        /*07ba*/ 	.short	0x0101


	//----- nvinfo : EIATTR_COOP_GROUP_MASK_REGIDS
	.align		4
        /*07bc*/ 	.byte	0x04, 0x29
        /*07be*/ 	.short	(.L_1893 - .L_1892)


	//   ....[0]....
.L_1892:
        /*07c0*/ 	.word	0xffffffff


	//   ....[1]....
        /*07c4*/ 	.word	0xffffffff


	//   ....[2]....
        /*07c8*/ 	.word	0xffffffff


	//   ....[3]....
        /*07cc*/ 	.word	0xffffffff


	//   ....[4]....
        /*07d0*/ 	.word	0xffffffff


	//   ....[5]....
        /*07d4*/ 	.word	0xffffffff


	//   ....[6]....
        /*07d8*/ 	.word	0xffffffff


	//   ....[7]....
        /*07dc*/ 	.word	0xffffffff


	//   ....[8]....
        /*07e0*/ 	.word	0xffffffff


	//   ....[9]....
        /*07e4*/ 	.word	0xffffffff


	//----- nvinfo : EIATTR_COOP_GROUP_INSTR_OFFSETS
	.align		4
.L_1893:
        /*07e8*/ 	.byte	0x04, 0x28
        /*07ea*/ 	.short	(.L_1895 - .L_1894)


	//   ....[0]....
.L_1894:
        /*07ec*/ 	.word	0x00007f70


	//   ....[1]....
        /*07f0*/ 	.word	0x00007f80


	//   ....[2]....
        /*07f4*/ 	.word	0x00007fc0


	//   ....[3]....
        /*07f8*/ 	.word	0x00007fd0


	//   ....[4]....
        /*07fc*/ 	.word	0x00008010


	//   ....[5]....
        /*0800*/ 	.word	0x00008020


	//   ....[6]....
        /*0804*/ 	.word	0x00008070


	//   ....[7]....
        /*0808*/ 	.word	0x00008080


	//   ....[8]....
        /*080c*/ 	.word	0x00008180


	//   ....[9]....
        /*0810*/ 	.word	0x000081a0


	//----- nvinfo : EIATTR_VRC_CTA_INIT_COUNT
	.align		4
.L_1895:
        /*0814*/ 	.byte	0x02, 0x4a
	.zero		1
	.zero		1


	//----- nvinfo : EIATTR_EXIT_INSTR_OFFSETS
	.align		4
        /*0818*/ 	.byte	0x04, 0x1c
        /*081a*/ 	.short	(.L_1897 - .L_1896)


	//   ....[0]....
.L_1896:
        /*081c*/ 	.word	0x00000080


	//   ....[1]....
        /*0820*/ 	.word	0x00010d90


	//----- nvinfo : EIATTR_MAX_THREADS
	.align		4
.L_1897:
        /*0824*/ 	.byte	0x04, 0x05
        /*0826*/ 	.short	(.L_1899 - .L_1898)
.L_1898:
        /*0828*/ 	.word	0x00000200
        /*082c*/ 	.word	0x00000001
        /*0830*/ 	.word	0x00000001


	//----- nvinfo : EIATTR_CRS_STACK_SIZE
	.align		4
.L_1899:
        /*0834*/ 	.byte	0x04, 0x1e
        /*0836*/ 	.short	(.L_1901 - .L_1900)
.L_1900:
        /*0838*/ 	.word	0x00000000


	//----- nvinfo : EIATTR_CBANK_PARAM_SIZE
	.align		4
.L_1901:
        /*083c*/ 	.byte	0x03, 0x19
        /*083e*/ 	.short	0x00a0


	//----- nvinfo : EIATTR_PARAM_CBANK
	.align		4
        /*0840*/ 	.byte	0x04, 0x0a
        /*0842*/ 	.short	(.L_1903 - .L_1902)
	.align		4
.L_1902:
        /*0844*/ 	.word	index@(.nv.constant0._Z35group_norm_nhwc_fwd_one_pass_kernelI11Fp32IOFp16WLi512ELi128ELi512EEv26Group_norm_nhwc_fwd_params)
        /*0848*/ 	.short	0x0380
        /*084a*/ 	.short	0x00a0


	//----- nvinfo : EIATTR_SW_WAR
	.align		4
.L_1903:
        /*084c*/ 	.byte	0x04, 0x36
        /*084e*/ 	.short	(.L_1905 - .L_1904)
.L_1904:
        /*0850*/ 	.word	0x00000008
.L_1905:


//--------------------- .nv.callgraph             --------------------------
	.section	.nv.callgraph,"",@"SHT_CUDA_CALLGRAPH"
	.align	4
	.sectionentsize	8
	.align		4
        /*0000*/ 	.word	0x00000000
	.align		4
        /*0004*/ 	.word	0xffffffff
	.align		4
        /*0008*/ 	.word	0x00000000
	.align		4
        /*000c*/ 	.word	0xfffffffe
	.align		4
        /*0010*/ 	.word	0x00000000
	.align		4
        /*0014*/ 	.word	0xfffffffd
	.align		4
        /*0018*/ 	.word	0x00000000
	.align		4
        /*001c*/ 	.word	0xfffffffc


//--------------------- .nv.constant4             --------------------------
	.section	.nv.constant4,"a",@progbits
	.align	8
	.align		8
.nv.constant4:
        /*0000*/ 	.dword	_ZN62_INTERNAL_ceac1d57_31_group_norm_nhwc_one_pass_128_cu_ed6f796c4cuda3std3__45__cpo5beginE
	.align		8
        /*0008*/ 	.dword	_ZN62_INTERNAL_ceac1d57_31_group_norm_nhwc_one_pass_128_cu_ed6f796c4cuda3std3__45__cpo3endE
	.align		8
        /*0010*/ 	.dword	_ZN62_INTERNAL_ceac1d57_31_group_norm_nhwc_one_pass_128_cu_ed6f796c4cuda3std3__45__cpo6cbeginE
	.align		8
        /*0018*/ 	.dword	_ZN62_INTERNAL_ceac1d57_31_group_norm_nhwc_one_pass_128_cu_ed6f796c4cuda3std3__45__cpo4cendE
	.align		8
        /*0020*/ 	.dword	_ZN62_INTERNAL_ceac1d57_31_group_norm_nhwc_one_pass_128_cu_ed6f796c4cuda3std3__45__cpo6rbeginE
	.align		8
        /*0028*/ 	.dword	_ZN62_INTERNAL_ceac1d57_31_group_norm_nhwc_one_pass_128_cu_ed6f796c4cuda3std3__45__cpo4rendE
	.align		8
        /*0030*/ 	.dword	_ZN62_INTERNAL_ceac1d57_31_group_norm_nhwc_one_pass_128_cu_ed6f796c4cuda3std3__45__cpo7crbeginE
	.align		8
        /*0038*/ 	.dword	_ZN62_INTERNAL_ceac1d57_31_group_norm_nhwc_one_pass_128_cu_ed6f796c4cuda3std3__45__cpo5crendE
	.align		8
        /*0040*/ 	.dword	_ZN62_INTERNAL_ceac1d57_31_group_norm_nhwc_one_pass_128_cu_ed6f796c4cuda3std3__464_GLOBAL__N__ceac1d57_31_group_norm_nhwc_one_pass_128_cu_ed6f796c6ignoreE
	.align		8
        /*0048*/ 	.dword	_ZN62_INTERNAL_ceac1d57_31_group_norm_nhwc_one_pass_128_cu_ed6f796c4cuda3std3__419piecewise_constructE
	.align		8
        /*0050*/ 	.dword	_ZN62_INTERNAL_ceac1d57_31_group_norm_nhwc_one_pass_128_cu_ed6f796c4cuda3std3__48in_placeE
	.align		8
        /*0058*/ 	.dword	_ZN62_INTERNAL_ceac1d57_31_group_norm_nhwc_one_pass_128_cu_ed6f796c4cuda3std3__420unreachable_sentinelE
	.align		8
        /*0060*/ 	.dword	_ZN62_INTERNAL_ceac1d57_31_group_norm_nhwc_one_pass_128_cu_ed6f796c4cuda3std3__47nulloptE
	.align		8
        /*0068*/ 	.dword	_ZN62_INTERNAL_ceac1d57_31_group_norm_nhwc_one_pass_128_cu_ed6f796c4cuda3std3__48unexpectE
	.align		8
        /*0070*/ 	.dword	_ZN62_INTERNAL_ceac1d57_31_group_norm_nhwc_one_pass_128_cu_ed6f796c4cuda3std6ranges3__45__cpo4swapE
	.align		8
        /*0078*/ 	.dword	_ZN62_INTERNAL_ceac1d57_31_group_norm_nhwc_one_pass_128_cu_ed6f796c4cuda3std6ranges3__45__cpo9iter_moveE
	.align		8
        /*0080*/ 	.dword	_ZN62_INTERNAL_ceac1d57_31_group_norm_nhwc_one_pass_128_cu_ed6f796c4cuda3std6ranges3__45__cpo5beginE
	.align		8
        /*0088*/ 	.dword	_ZN62_INTERNAL_ceac1d57_31_group_norm_nhwc_one_pass_128_cu_ed6f796c4cuda3std6ranges3__45__cpo3endE
	.align		8
        /*0090*/ 	.dword	_ZN62_INTERNAL_ceac1d57_31_group_norm_nhwc_one_pass_128_cu_ed6f796c4cuda3std6ranges3__45__cpo6cbeginE
	.align		8
        /*0098*/ 	.dword	_ZN62_INTERNAL_ceac1d57_31_group_norm_nhwc_one_pass_128_cu_ed6f796c4cuda3std6ranges3__45__cpo4cendE
	.align		8
        /*00a0*/ 	.dword	_ZN62_INTERNAL_ceac1d57_31_group_norm_nhwc_one_pass_128_cu_ed6f796c4cuda3std6ranges3__45__cpo7advanceE
	.align		8
        /*00a8*/ 	.dword	_ZN62_INTERNAL_ceac1d57_31_group_norm_nhwc_one_pass_128_cu_ed6f796c4cuda3std6ranges3__45__cpo9iter_swapE
	.align		8
        /*00b0*/ 	.dword	_ZN62_INTERNAL_ceac1d57_31_group_norm_nhwc_one_pass_128_cu_ed6f796c4cuda3std6ranges3__45__cpo4nextE
	.align		8
        /*00b8*/ 	.dword	_ZN62_INTERNAL_ceac1d57_31_group_norm_nhwc_one_pass_128_cu_ed6f796c4cuda3std6ranges3__45__cpo4prevE
	.align		8
        /*00c0*/ 	.dword	_ZN62_INTERNAL_ceac1d57_31_group_norm_nhwc_one_pass_128_cu_ed6f796c4cuda3std6ranges3__45__cpo4dataE
	.align		8
        /*00c8*/ 	.dword	_ZN62_INTERNAL_ceac1d57_31_group_norm_nhwc_one_pass_128_cu_ed6f796c4cuda3std6ranges3__45__cpo5cdataE
	.align		8
        /*00d0*/ 	.dword	_ZN62_INTERNAL_ceac1d57_31_group_norm_nhwc_one_pass_128_cu_ed6f796c4cuda3std6ranges3__45__cpo4sizeE
	.align		8
        /*00d8*/ 	.dword	_ZN62_INTERNAL_ceac1d57_31_group_norm_nhwc_one_pass_128_cu_ed6f796c4cuda3std6ranges3__45__cpo5ssizeE
	.align		8
        /*00e0*/ 	.dword	_ZN62_INTERNAL_ceac1d57_31_group_norm_nhwc_one_pass_128_cu_ed6f796c4cuda3std6ranges3__45__cpo8distanceE
	.align		8
        /*00e8*/ 	.dword	_ZN62_INTERNAL_ceac1d57_31_group_norm_nhwc_one_pass_128_cu_ed6f796c6thrust24THRUST_300001_SM_1030_NS6system6detail10sequential3seqE
	.align		8
        /*00f0*/ 	.dword	_ZN62_INTERNAL_ceac1d57_31_group_norm_nhwc_one_pass_128_cu_ed6f796c6thrust24THRUST_300001_SM_1030_NS12placeholders2_1E
	.align		8
        /*00f8*/ 	.dword	_ZN62_INTERNAL_ceac1d57_31_group_norm_nhwc_one_pass_128_cu_ed6f796c6thrust24THRUST_300001_SM_1030_NS12placeholders2_2E
	.align		8
        /*0100*/ 	.dword	_ZN62_INTERNAL_ceac1d57_31_group_norm_nhwc_one_pass_128_cu_ed6f796c6thrust24THRUST_300001_SM_1030_NS12placeholders2_3E
	.align		8
        /*0108*/ 	.dword	_ZN62_INTERNAL_ceac1d57_31_group_norm_nhwc_one_pass_128_cu_ed6f796c6thrust24THRUST_300001_SM_1030_NS12placeholders2_4E
	.align		8
        /*0110*/ 	.dword	_ZN62_INTERNAL_ceac1d57_31_group_norm_nhwc_one_pass_128_cu_ed6f796c6thrust24THRUST_300001_SM_1030_NS12placeholders2_5E
	.align		8
        /*0118*/ 	.dword	_ZN62_INTERNAL_ceac1d57_31_group_norm_nhwc_one_pass_128_cu_ed6f796c6thrust24THRUST_300001_SM_1030_NS12placeholders2_6E
	.align		8
        /*0120*/ 	.dword	_ZN62_INTERNAL_ceac1d57_31_group_norm_nhwc_one_pass_128_cu_ed6f796c6thrust24THRUST_300001_SM_1030_NS12placeholders2_7E
	.align		8
        /*0128*/ 	.dword	_ZN62_INTERNAL_ceac1d57_31_group_norm_nhwc_one_pass_128_cu_ed6f796c6thrust24THRUST_300001_SM_1030_NS12placeholders2_8E
	.align		8
        /*0130*/ 	.dword	_ZN62_INTERNAL_ceac1d57_31_group_norm_nhwc_one_pass_128_cu_ed6f796c6thrust24THRUST_300001_SM_1030_NS12placeholders2_9E
	.align		8
        /*0138*/ 	.dword	_ZN62_INTERNAL_ceac1d57_31_group_norm_nhwc_one_pass_128_cu_ed6f796c6thrust24THRUST_300001_SM_1030_NS12placeholders3_10E


//--------------------- .text._ZN3cub18CUB_300001_SM_10306detail11EmptyKernelIvEEvv --------------------------
	.section	.text._ZN3cub18CUB_300001_SM_10306detail11EmptyKernelIvEEvv,"ax",@progbits
	.align	128
        .global         _ZN3cub18CUB_300001_SM_10306detail11EmptyKernelIvEEvv
        .type           _ZN3cub18CUB_300001_SM_10306detail11EmptyKernelIvEEvv,@function
        .size           _ZN3cub18CUB_300001_SM_10306detail11EmptyKernelIvEEvv,(.L_x_4879 - _ZN3cub18CUB_300001_SM_10306detail11EmptyKernelIvEEvv)
        .other          _ZN3cub18CUB_300001_SM_10306detail11EmptyKernelIvEEvv,@"STO_CUDA_ENTRY STV_DEFAULT"
_ZN3cub18CUB_300001_SM_10306detail11EmptyKernelIvEEvv:
.text._ZN3cub18CUB_300001_SM_10306detail11EmptyKernelIvEEvv:
[----:B------:R-:W-:Y:S01]  /*0000*/  LDC R1, c[0x0][0x37c] ;  /* 0x0000df00ff017b82 */ /* 0x000fe20000000800 */
[----:B------:R-:W-:Y:S05]  /*0010*/  EXIT ;  /* 0x000000000000794d */ /* 0x000fea0003800000 */
.L_x_0:
[----:B------:R-:W-:-:S00]  /*0020*/  BRA `(.L_x_0) ;  /* 0xfffffffc00fc7947 */ /* 0x000fc0000383ffff */
[----:B------:R-:W-:-:S00]  /*0030*/  NOP ;  /* 0x0000000000007918 */ /* 0x000fc00000000000 */
        /* <DEDUP_REMOVED lines=12> */
.L_x_4879:


//--------------------- .text._Z35group_norm_nhwc_bwd_one_pass_kernelI11Bf16IOFp32WLi64ELi128ELi512EEv26Group_norm_nhwc_bwd_params --------------------------
	.section	.text._Z35group_norm_nhwc_bwd_one_pass_kernelI11Bf16IOFp32WLi64ELi128ELi512EEv26Group_norm_nhwc_bwd_params,"ax",@progbits
	.align	128
        .global         _Z35group_norm_nhwc_bwd_one_pass_kernelI11Bf16IOFp32WLi64ELi128ELi512EEv26Group_norm_nhwc_bwd_params
        .type           _Z35group_norm_nhwc_bwd_one_pass_kernelI11Bf16IOFp32WLi64ELi128ELi512EEv26Group_norm_nhwc_bwd_params,@function
        .size           _Z35group_norm_nhwc_bwd_one_pass_kernelI11Bf16IOFp32WLi64ELi128ELi512EEv26Group_norm_nhwc_bwd_params,(.L_x_4880 - _Z35group_norm_nhwc_bwd_one_pass_kernelI11Bf16IOFp32WLi64ELi128ELi512EEv26Group_norm_nhwc_bwd_params)
        .other          _Z35group_norm_nhwc_bwd_one_pass_kernelI11Bf16IOFp32WLi64ELi128ELi512EEv26Group_norm_nhwc_bwd_params,@"STO_CUDA_ENTRY STV_DEFAULT"
_Z35group_norm_nhwc_bwd_one_pass_kernelI11Bf16IOFp32WLi64ELi128ELi512EEv26Group_norm_nhwc_bwd_params:
.text._Z35group_norm_nhwc_bwd_one_pass_kernelI11Bf16IOFp32WLi64ELi128ELi512EEv26Group_norm_nhwc_bwd_params:
[----:B------:R-:W-:Y:S01]  /*0000*/  LDC R1, c[0x0][0x37c] ;  /* 0x0000df00ff017b82 */ /* 0x000fe20000000800 */
[----:B------:R-:W0:Y:S01]  /*0010*/  S2R R60, SR_CTAID.Y ;  /* 0x00000000003c7919 */ /* 0x000e220000002600 */
[----:B------:R-:W1:Y:S06]  /*0020*/  LDCU UR4, c[0x0][0x410] ;  /* 0x00008200ff0477ac */ /* 0x000e6c0008000800 */
[----:B------:R-:W2:Y:S01]  /*0030*/  S2UR UR11, SR_CTAID.X ;  /* 0x00000000000b79c3 */ /* 0x000ea20000002500 */
[----:B------:R-:W3:Y:S01]  /*0040*/  S2R R61, SR_TID.X ;  /* 0x00000000003d7919 */ /* 0x000ee20000002100 */
[----:B------:R-:W1:Y:S01]  /*0050*/  LDCU UR5, c[0x0][0x3e0] ;  /* 0x00007c00ff0577ac */ /* 0x000e620008000800 */
[----:B------:R-:W4:Y:S01]  /*0060*/  LDCU.64 UR8, c[0x0][0x358] ;  /* 0x00006b00ff0877ac */ /* 0x000f220008000a00 */
[----:B-1----:R-:W-:-:S06]  /*0070*/  UIMAD UR4, UR4, UR5, URZ ;  /* 0x00000005040472a4 */ /* 0x002fcc000f8e02ff */
[----:B0-----:R-:W-:-:S13]  /*0080*/  ISETP.GE.AND P0, PT, R60, UR4, PT ;  /* 0x000000043c007c0c */ /* 0x001fda000bf06270 */
[----:B--234-:R-:W-:Y:S05]  /*0090*/  @P0 BRA `(.L_x_1) ;  /* 0x0000005c00200947 */ /* 0x01cfea0003800000 */
[----:B------:R-:W0:Y:S01]  /*00a0*/  LDC R5, c[0x0][0x41c] ;  /* 0x00010700ff057b82 */ /* 0x000e220000000800 */
[----:B------:R-:W-:Y:S01]  /*00b0*/  SHF.R.U32.HI R0, RZ, 0x6, R61 ;  /* 0x00000006ff007819 */ /* 0x000fe2000001163d */
[----:B------:R-:W-:Y:S01]  /*00c0*/  HFMA2 R59, -RZ, RZ, 0, 0 ;  /* 0x00000000ff3b7431 */ /* 0x000fe200000001ff */
[----:B------:R-:W-:Y:S01]  /*00d0*/  MOV R50, R60 ;  /* 0x0000003c00327202 */ /* 0x000fe20000000f00 */
[----:B------:R-:W1:Y:S04]  /*00e0*/  LDCU.U8 UR12, c[0x0][0x414] ;  /* 0x00008280ff0c77ac */ /* 0x000e680008000000 */
[----:B------:R-:W2:Y:S08]  /*00f0*/  LDC R4, c[0x0][0x374] ;  /* 0x0000dd00ff047b82 */ /* 0x000eb00000000800 */
[----:B------:R-:W3:Y:S01]  /*0100*/  LDC R3, c[0x0][0x370] ;  /* 0x0000dc00ff037b82 */ /* 0x000ee20000000800 */
[----:B0-----:R-:W-:-:S05]  /*0110*/  IMAD R0, R5, UR11, R0 ;  /* 0x0000000b05007c24 */ /* 0x001fca000f8e0200 */
[C---:B------:R-:W-:Y:S02]  /*0120*/  IADD3 R49, PT, PT, R0.reuse, 0x18, RZ ;  /* 0x0000001800317810 */ /* 0x040fe40007ffe0ff */
[C---:B------:R-:W-:Y:S02]  /*0130*/  IADD3 R2, PT, PT, R0.reuse, 0x20, RZ ;  /* 0x0000002000027810 */ /* 0x040fe40007ffe0ff */
[----:B-12---:R-:W-:-:S07]  /*0140*/  IADD3 R0, PT, PT, R0, 0x38, RZ ;  /* 0x0000003800007810 */ /* 0x006fce0007ffe0ff */
.L_x_44:
[----:B0-----:R-:W0:Y:S01]  /*0150*/  LDC R11, c[0x0][0x410] ;  /* 0x00010400ff0b7b82 */ /* 0x001e220000000800 */
[----:B------:R-:W-:Y:S01]  /*0160*/  IABS R10, R50 ;  /* 0x00000032000a7213 */ /* 0x000fe20000000000 */
[----:B------:R-:W1:Y:S01]  /*0170*/  LDCU.128 UR16, c[0x0][0x400] ;  /* 0x00008000ff1077ac */ /* 0x000e620008000c00 */
[----:B------:R-:W-:Y:S02]  /*0180*/  SHF.R.S32.HI R19, RZ, 0x1f, R2 ;  /* 0x0000001fff137819 */ /* 0x000fe40000011402 */
[----:B------:R-:W-:Y:S02]  /*0190*/  CS2R R42, SRZ ;  /* 0x00000000002a7805 */ /* 0x000fe4000001ff00 */
[----:B------:R-:W-:Y:S02]  /*01a0*/  ISETP.GE.AND P3, PT, R50, RZ, PT ;  /* 0x000000ff3200720c */ /* 0x000fe40003f66270 */
[----:B------:R-:W-:Y:S02]  /*01b0*/  SHF.R.U32.HI R14, RZ, 0x6, R61 ;  /* 0x00000006ff0e7819 */ /* 0x000fe4000001163d */
[----:B-1----:R-:W-:-:S02]  /*01c0*/  ISETP.GE.U32.AND P1, PT, R2, UR16, PT ;  /* 0x0000001002007c0c */ /* 0x002fc4000bf26070 */
[----:B0-----:R-:W-:Y:S02]  /*01d0*/  IABS R8, R11 ;  /* 0x0000000b00087213 */ /* 0x001fe40000000000 */
[----:B------:R-:W-:Y:S02]  /*01e0*/  ISETP.GE.AND.EX P1, PT, R19, UR17, PT, P1 ;  /* 0x0000001113007c0c */ /* 0x000fe4000bf26310 */
[----:B------:R-:W0:Y:S11]  /*01f0*/  I2F.RP R5, R8 ;  /* 0x0000000800057306 */ /* 0x000e360000209400 */
[----:B------:R-:W1:Y:S01]  /*0200*/  @!P1 LDC.64 R16, c[0x0][0x3f8] ;  /* 0x0000fe00ff109b82 */ /* 0x000e620000000a00 */
[----:B0-----:R-:W0:Y:S07]  /*0210*/  MUFU.RCP R5, R5 ;  /* 0x0000000500057308 */ /* 0x001e2e0000001000 */
[----:B------:R-:W2:Y:S08]  /*0220*/  @!P1 LDC.64 R12, c[0x0][0x3a0] ;  /* 0x0000e800ff0c9b82 */ /* 0x000eb00000000a00 */
[----:B------:R-:W4:Y:S01]  /*0230*/  @!P1 LDC.64 R28, c[0x0][0x398] ;  /* 0x0000e600ff1c9b82 */ /* 0x000f220000000a00 */
[----:B0-----:R-:W-:-:S04]  /*0240*/  IADD3 R6, PT, PT, R5, 0xffffffe, RZ ;  /* 0x0ffffffe05067810 */ /* 0x001fc80007ffe0ff */
[----:B------:R0:W3:Y:S02]  /*0250*/  F2I.FTZ.U32.TRUNC.NTZ R7, R6 ;  /* 0x0000000600077305 */ /* 0x0000e4000021f000 */
[----:B0-----:R-:W-:Y:S02]  /*0260*/  MOV R6, RZ ;  /* 0x000000ff00067202 */ /* 0x001fe40000000f00 */
[----:B---3--:R-:W-:-:S05]  /*0270*/  IADD3 R9, PT, PT, RZ, -R7, RZ ;  /* 0x80000007ff097210 */ /* 0x008fca0007ffe0ff */
[----:B------:R-:W-:-:S04]  /*0280*/  IMAD R9, R9, R8, RZ ;  /* 0x0000000809097224 */ /* 0x000fc800078e02ff */
[----:B------:R-:W-:Y:S01]  /*0290*/  IMAD.HI.U32 R7, R7, R9, R6 ;  /* 0x0000000907077227 */ /* 0x000fe200078e0006 */
[----:B------:R-:W-:Y:S02]  /*02a0*/  MOV R9, R10 ;  /* 0x0000000a00097202 */ /* 0x000fe40000000f00 */
[----:B------:R-:W-:-:S03]  /*02b0*/  LOP3.LUT R10, R50, R11, RZ, 0x3c, !PT ;  /* 0x0000000b320a7212 */ /* 0x000fc600078e3cff */
[----:B------:R-:W-:Y:S01]  /*02c0*/  IMAD.HI.U32 R7, R7, R9, RZ ;  /* 0x0000000907077227 */ /* 0x000fe200078e00ff */
[----:B------:R-:W-:-:S04]  /*02d0*/  ISETP.GE.AND P2, PT, R10, RZ, PT ;  /* 0x000000ff0a00720c */ /* 0x000fc80003f46270 */
[----:B------:R-:W-:-:S05]  /*02e0*/  IADD3 R5, PT, PT, -R7, RZ, RZ ;  /* 0x000000ff07057210 */ /* 0x000fca0007ffe1ff */
[C---:B------:R-:W-:Y:S02]  /*02f0*/  IMAD R5, R8.reuse, R5, R9 ;  /* 0x0000000508057224 */ /* 0x040fe400078e0209 */
[----:B------:R-:W0:Y:S03]  /*0300*/  LDC R9, c[0x0][0x41c] ;  /* 0x00010700ff097b82 */ /* 0x000e260000000800 */
[----:B------:R-:W-:-:S13]  /*0310*/  ISETP.GT.U32.AND P4, PT, R8, R5, PT ;  /* 0x000000050800720c */ /* 0x000fda0003f84070 */
[-C--:B------:R-:W-:Y:S02]  /*0320*/  @!P4 IADD3 R5, PT, PT, R5, -R8.reuse, RZ ;  /* 0x800000080505c210 */ /* 0x080fe40007ffe0ff */
[----:B------:R-:W-:Y:S02]  /*0330*/  @!P4 IADD3 R7, PT, PT, R7, 0x1, RZ ;  /* 0x000000010707c810 */ /* 0x000fe40007ffe0ff */
[CC--:B------:R-:W-:Y:S02]  /*0340*/  ISETP.GE.U32.AND P0, PT, R5.reuse, R8.reuse, PT ;  /* 0x000000080500720c */ /* 0x0c0fe40003f06070 */
[----:B------:R-:W-:Y:S02]  /*0350*/  ISETP.GT.U32.AND P5, PT, R8, R5, PT ;  /* 0x000000050800720c */ /* 0x000fe40003fa4070 */
[----:B------:R-:W-:Y:S01]  /*0360*/  IADD3 R6, PT, PT, R5, -R8, RZ ;  /* 0x8000000805067210 */ /* 0x000fe20007ffe0ff */
[----:B0-----:R-:W-:Y:S01]  /*0370*/  IMAD R14, R9, UR11, R14 ;  /* 0x0000000b090e7c24 */ /* 0x001fe2000f8e020e */
[----:B------:R-:W-:-:S02]  /*0380*/  ISETP.NE.AND P4, PT, R11, RZ, PT ;  /* 0x000000ff0b00720c */ /* 0x000fc40003f85270 */
[----:B------:R-:W-:Y:S02]  /*0390*/  SEL R5, R6, R5, !P5 ;  /* 0x0000000506057207 */ /* 0x000fe40006800000 */
[----:B------:R-:W-:Y:S02]  /*03a0*/  LOP3.LUT R6, RZ, R11, RZ, 0x33, !PT ;  /* 0x0000000bff067212 */ /* 0x000fe400078e33ff */
[----:B------:R-:W-:Y:S02]  /*03b0*/  SHF.R.S32.HI R15, RZ, 0x1f, R14 ;  /* 0x0000001fff0f7819 */ /* 0x000fe4000001140e */
[----:B------:R-:W-:Y:S02]  /*03c0*/  @P0 IADD3 R7, PT, PT, R7, 0x1, RZ ;  /* 0x0000000107070810 */ /* 0x000fe40007ffe0ff */
[----:B------:R-:W-:Y:S02]  /*03d0*/  ISETP.GE.U32.AND P0, PT, R14, UR16, PT ;  /* 0x000000100e007c0c */ /* 0x000fe4000bf06070 */
[----:B------:R-:W-:-:S02]  /*03e0*/  @!P3 IADD3 R5, PT, PT, -R5, RZ, RZ ;  /* 0x000000ff0505b210 */ /* 0x000fc40007ffe1ff */
[----:B------:R-:W-:Y:S02]  /*03f0*/  @!P2 IADD3 R7, PT, PT, -R7, RZ, RZ ;  /* 0x000000ff0707a210 */ /* 0x000fe40007ffe1ff */
[----:B------:R-:W-:Y:S02]  /*0400*/  ISETP.GE.AND.EX P0, PT, R15, UR17, PT, P0 ;  /* 0x000000110f007c0c */ /* 0x000fe4000bf06300 */
[C---:B------:R-:W-:Y:S02]  /*0410*/  SEL R48, R6.reuse, R5, !P4 ;  /* 0x0000000506307207 */ /* 0x040fe40006000000 */
[----:B------:R-:W-:Y:S02]  /*0420*/  SHF.L.U32 R5, R61, 0x1, RZ ;  /* 0x000000013d057819 */ /* 0x000fe400000006ff */
[----:B------:R-:W-:Y:S02]  /*0430*/  SEL R9, R6, R7, !P4 ;  /* 0x0000000706097207 */ /* 0x000fe40006000000 */
[----:B------:R-:W-:-:S02]  /*0440*/  SHF.L.U32 R6, R48, 0x7, RZ ;  /* 0x0000000730067819 */ /* 0x000fc400000006ff */
[----:B------:R-:W-:Y:S02]  /*0450*/  LOP3.LUT R5, R5, 0x7e, RZ, 0xc0, !PT ;  /* 0x0000007e05057812 */ /* 0x000fe400078ec0ff */
[----:B------:R-:W-:Y:S01]  /*0460*/  SHF.R.S32.HI R8, RZ, 0x1f, R9 ;  /* 0x0000001fff087819 */ /* 0x000fe20000011409 */
[----:B------:R-:W0:Y:S01]  /*0470*/  @!P0 LDC.64 R10, c[0x0][0x3f8] ;  /* 0x0000fe00ff0a8b82 */ /* 0x000e220000000a00 */
[----:B------:R-:W-:Y:S02]  /*0480*/  SHF.R.S32.HI R7, RZ, 0x1f, R6 ;  /* 0x0000001fff077819 */ /* 0x000fe40000011406 */
[----:B------:R-:W-:Y:S01]  /*0490*/  LOP3.LUT R6, R6, R5, RZ, 0xfc, !PT ;  /* 0x0000000506067212 */ /* 0x000fe200078efcff */
[----:B------:R-:W-:Y:S01]  /*04a0*/  IMAD R8, R8, UR18, RZ ;  /* 0x0000001208087c24 */ /* 0x000fe2000f8e02ff */
[C---:B------:R-:W-:Y:S02]  /*04b0*/  IADD3 R24, PT, PT, R14.reuse, 0x8, RZ ;  /* 0x000000080e187810 */ /* 0x040fe40007ffe0ff */
[----:B------:R-:W-:Y:S01]  /*04c0*/  IADD3 R25, PT, PT, R14, 0x10, RZ ;  /* 0x000000100e197810 */ /* 0x000fe20007ffe0ff */
[C---:B------:R-:W-:Y:S01]  /*04d0*/  IMAD.WIDE.U32 R6, R9.reuse, UR18, R6 ;  /* 0x0000001209067c25 */ /* 0x040fe2000f8e0006 */
[----:B------:R-:W-:Y:S01]  /*04e0*/  ISETP.GE.U32.AND P3, PT, R24, UR16, PT ;  /* 0x0000001018007c0c */ /* 0x000fe2000bf66070 */
[----:B------:R-:W3:Y:S01]  /*04f0*/  @!P0 LDC.64 R22, c[0x0][0x398] ;  /* 0x0000e600ff168b82 */ /* 0x000ee20000000a00 */
[----:B------:R-:W-:Y:S01]  /*0500*/  SHF.R.S32.HI R31, RZ, 0x1f, R24 ;  /* 0x0000001fff1f7819 */ /* 0x000fe20000011418 */
[----:B------:R-:W-:Y:S01]  /*0510*/  IMAD R9, R9, UR19, R8 ;  /* 0x0000001309097c24 */ /* 0x000fe2000f8e0208 */
[----:B------:R-:W-:Y:S01]  /*0520*/  SHF.R.S32.HI R33, RZ, 0x1f, R25 ;  /* 0x0000001fff217819 */ /* 0x000fe20000011419 */
[----:B-1----:R-:W-:Y:S01]  /*0530*/  @!P1 IMAD R8, R19, R16, RZ ;  /* 0x0000001013089224 */ /* 0x002fe200078e02ff */
[----:B------:R-:W-:-:S02]  /*0540*/  ISETP.GE.AND.EX P3, PT, R31, UR17, PT, P3 ;  /* 0x000000111f007c0c */ /* 0x000fc4000bf66330 */
[----:B------:R-:W-:Y:S01]  /*0550*/  IADD3 R9, PT, PT, R7, R9, RZ ;  /* 0x0000000907097210 */ /* 0x000fe20007ffe0ff */
[----:B------:R-:W-:Y:S01]  /*0560*/  @!P1 IMAD R19, R2, R17, R8 ;  /* 0x0000001102139224 */ /* 0x000fe200078e0208 */
[----:B------:R-:W-:-:S05]  /*0570*/  @!P1 MOV R8, R6 ;  /* 0x0000000600089202 */ /* 0x000fca0000000f00 */
[----:B------:R-:W-:-:S04]  /*0580*/  @!P1 IMAD.WIDE.U32 R16, R2, R16, R8 ;  /* 0x0000001002109225 */ /* 0x000fc800078e0008 */
[----:B0-----:R-:W-:Y:S01]  /*0590*/  @!P0 IMAD R15, R15, R10, RZ ;  /* 0x0000000a0f0f8224 */ /* 0x001fe200078e02ff */
[----:B------:R-:W-:Y:S02]  /*05a0*/  @!P1 IADD3 R19, PT, PT, R17, R19, RZ ;  /* 0x0000001311139210 */ /* 0x000fe40007ffe0ff */
[----:B------:R-:W-:Y:S01]  /*05b0*/  @!P1 SHF.L.U32 R17, R16, 0x1, RZ ;  /* 0x0000000110119819 */ /* 0x000fe200000006ff */
[----:B------:R-:W-:Y:S01]  /*05c0*/  @!P0 IMAD R15, R14, R11, R15 ;  /* 0x0000000b0e0f8224 */ /* 0x000fe200078e020f */
[----:B------:R-:W-:Y:S02]  /*05d0*/  @!P1 SHF.L.U64.HI R20, R16, 0x1, R19 ;  /* 0x0000000110149819 */ /* 0x000fe40000010213 */
[C---:B--2---:R-:W-:Y:S01]  /*05e0*/  @!P1 IADD3 R12, P2, PT, R17.reuse, R12, RZ ;  /* 0x0000000c110c9210 */ /* 0x044fe20007f5e0ff */
[----:B------:R-:W0:Y:S01]  /*05f0*/  @!P0 LDC.64 R18, c[0x0][0x3a0] ;  /* 0x0000e800ff128b82 */ /* 0x000e220000000a00 */
[----:B----4-:R-:W-:Y:S02]  /*0600*/  @!P1 IADD3 R28, P4, PT, R17, R28, RZ ;  /* 0x0000001c111c9210 */ /* 0x010fe40007f9e0ff */
[----:B------:R-:W-:-:S02]  /*0610*/  @!P0 MOV R16, R6 ;  /* 0x0000000600108202 */ /* 0x000fc40000000f00 */
[----:B------:R-:W-:Y:S02]  /*0620*/  @!P0 MOV R17, R9 ;  /* 0x0000000900118202 */ /* 0x000fe40000000f00 */
[----:B------:R-:W-:Y:S02]  /*0630*/  @!P1 IADD3.X R13, PT, PT, R20, R13, RZ, P2, !PT ;  /* 0x0000000d140d9210 */ /* 0x000fe400017fe4ff */
[----:B------:R-:W-:Y:S01]  /*0640*/  ISETP.GE.U32.AND P2, PT, R25, UR16, PT ;  /* 0x0000001019007c0c */ /* 0x000fe2000bf46070 */
[----:B------:R-:W-:Y:S02]  /*0650*/  @!P0 IMAD.WIDE.U32 R10, R14, R10, R16 ;  /* 0x0000000a0e0a8225 */ /* 0x000fe400078e0010 */
[----:B------:R-:W1:Y:S01]  /*0660*/  @!P3 LDC.64 R16, c[0x0][0x3f8] ;  /* 0x0000fe00ff10bb82 */ /* 0x000e620000000a00 */
[----:B------:R-:W-:Y:S01]  /*0670*/  ISETP.GE.AND.EX P2, PT, R33, UR17, PT, P2 ;  /* 0x0000001121007c0c */ /* 0x000fe2000bf46320 */
[----:B------:R2:W4:Y:S01]  /*0680*/  @!P1 LDG.E R43, desc[UR8][R12.64] ;  /* 0x000000080c2b9981 */ /* 0x000522000c1e1900 */
[----:B------:R-:W-:-:S02]  /*0690*/  @!P0 IADD3 R11, PT, PT, R11, R15, RZ ;  /* 0x0000000f0b0b8210 */ /* 0x000fc40007ffe0ff */
[----:B------:R-:W-:Y:S02]  /*06a0*/  @!P0 SHF.L.U32 R27, R10, 0x1, RZ ;  /* 0x000000010a1b8819 */ /* 0x000fe400000006ff */
[----:B------:R-:W-:Y:S02]  /*06b0*/  MOV R15, RZ ;  /* 0x000000ff000f7202 */ /* 0x000fe40000000f00 */
[----:B------:R-:W-:Y:S02]  /*06c0*/  @!P1 IADD3.X R29, PT, PT, R20, R29, RZ, P4, !PT ;  /* 0x0000001d141d9210 */ /* 0x000fe400027fe4ff */
[----:B------:R-:W-:Y:S01]  /*06d0*/  @!P0 SHF.L.U64.HI R30, R10, 0x1, R11 ;  /* 0x000000010a1e8819 */ /* 0x000fe2000001020b */
[----:B------:R-:W1:Y:S01]  /*06e0*/  @!P3 LDC.64 R20, c[0x0][0x3a0] ;  /* 0x0000e800ff14bb82 */ /* 0x000e620000000a00 */
[----:B0-----:R-:W-:Y:S01]  /*06f0*/  @!P0 IADD3 R18, P4, PT, R27, R18, RZ ;  /* 0x000000121b128210 */ /* 0x001fe20007f9e0ff */
[----:B------:R0:W4:Y:S01]  /*0700*/  @!P1 LDG.E R15, desc[UR8][R28.64] ;  /* 0x000000081c0f9981 */ /* 0x000122000c1e1900 */
[----:B------:R-:W-:-:S02]  /*0710*/  IADD3 R35, PT, PT, R14, 0x28, RZ ;  /* 0x000000280e237810 */ /* 0x000fc40007ffe0ff */
[----:B------:R-:W-:Y:S02]  /*0720*/  CS2R R46, SRZ ;  /* 0x00000000002e7805 */ /* 0x000fe4000001ff00 */
[----:B---3--:R-:W-:Y:S01]  /*0730*/  @!P0 IADD3 R26, P1, PT, R27, R22, RZ ;  /* 0x000000161b1a8210 */ /* 0x008fe20007f3e0ff */
[----:B--2---:R-:W2:Y:S01]  /*0740*/  @!P3 LDC.64 R12, c[0x0][0x398] ;  /* 0x0000e600ff0cbb82 */ /* 0x004ea20000000a00 */
[----:B------:R-:W-:Y:S01]  /*0750*/  @!P0 IADD3.X R19, PT, PT, R30, R19, RZ, P4, !PT ;  /* 0x000000131e138210 */ /* 0x000fe200027fe4ff */
[----:B-1----:R-:W-:-:S06]  /*0760*/  @!P3 IMAD R31, R31, R16, RZ ;  /* 0x000000101f1fb224 */ /* 0x002fcc00078e02ff */
[----:B------:R-:W1:Y:S01]  /*0770*/  @!P2 LDC.64 R10, c[0x0][0x3f8] ;  /* 0x0000fe00ff0aab82 */ /* 0x000e620000000a00 */
[----:B------:R-:W-:Y:S01]  /*0780*/  ISETP.GE.U32.AND P4, PT, R35, UR16, PT ;  /* 0x0000001023007c0c */ /* 0x000fe2000bf86070 */
[----:B0-----:R-:W-:Y:S01]  /*0790*/  @!P3 IMAD R29, R24, R17, R31 ;  /* 0x00000011181db224 */ /* 0x001fe200078e021f */
[----:B------:R-:W-:Y:S01]  /*07a0*/  SHF.R.S32.HI R37, RZ, 0x1f, R35 ;  /* 0x0000001fff257819 */ /* 0x000fe20000011423 */
[----:B------:R0:W3:Y:S01]  /*07b0*/  @!P0 LDG.E R47, desc[UR8][R18.64] ;  /* 0x00000008122f8981 */ /* 0x0000e2000c1e1900 */
[----:B------:R-:W-:-:S03]  /*07c0*/  @!P0 IADD3.X R27, PT, PT, R30, R23, RZ, P1, !PT ;  /* 0x000000171e1b8210 */ /* 0x000fc60000ffe4ff */
[----:B------:R-:W2:Y:S01]  /*07d0*/  LDC.64 R30, c[0x0][0x3b8] ;  /* 0x0000ee00ff1e7b82 */ /* 0x000ea20000000a00 */
[----:B------:R-:W-:Y:S02]  /*07e0*/  ISETP.GE.AND.EX P4, PT, R37, UR17, PT, P4 ;  /* 0x0000001125007c0c */ /* 0x000fe4000bf86340 */
[----:B0-----:R-:W-:Y:S02]  /*07f0*/  @!P3 MOV R18, R6 ;  /* 0x000000060012b202 */ /* 0x001fe40000000f00 */
[----:B------:R-:W-:Y:S02]  /*0800*/  @!P3 MOV R19, R9 ;  /* 0x000000090013b202 */ /* 0x000fe40000000f00 */
[----:B------:R-:W-:Y:S01]  /*0810*/  CS2R R40, SRZ ;  /* 0x0000000000287805 */ /* 0x000fe2000001ff00 */
[----:B------:R-:W-:Y:S01]  /*0820*/  @!P3 IMAD.WIDE.U32 R16, R24, R16, R18 ;  /* 0x000000101810b225 */ /* 0x000fe200078e0012 */
[----:B------:R-:W-:-:S05]  /*0830*/  IADD3 R14, PT, PT, R14, 0x30, RZ ;  /* 0x000000300e0e7810 */ /* 0x000fca0007ffe0ff */
[----:B------:R-:W0:Y:S01]  /*0840*/  @!P4 LDC.64 R22, c[0x0][0x3f8] ;  /* 0x0000fe00ff16cb82 */ /* 0x000e220000000a00 */
[----:B------:R1:W5:Y:S01]  /*0850*/  @!P0 LDG.E R41, desc[UR8][R26.64] ;  /* 0x000000081a298981 */ /* 0x000362000c1e1900 */
[----:B------:R-:W-:Y:S02]  /*0860*/  @!P3 IADD3 R29, PT, PT, R17, R29, RZ ;  /* 0x0000001d111db210 */ /* 0x000fe40007ffe0ff */
[----:B------:R-:W-:Y:S01]  /*0870*/  @!P3 SHF.L.U32 R17, R16, 0x1, RZ ;  /* 0x000000011011b819 */ /* 0x000fe200000006ff */
[----:B-1----:R-:W-:Y:S01]  /*0880*/  @!P2 IMAD R18, R33, R10, RZ ;  /* 0x0000000a2112a224 */ /* 0x002fe200078e02ff */
[----:B------:R-:W-:Y:S02]  /*0890*/  ISETP.GE.U32.AND P1, PT, R14, UR16, PT ;  /* 0x000000100e007c0c */ /* 0x000fe4000bf26070 */
[----:B------:R-:W-:Y:S02]  /*08a0*/  SHF.R.S32.HI R34, RZ, 0x1f, R14 ;  /* 0x0000001fff227819 */ /* 0x000fe4000001140e */
[----:B------:R-:W-:Y:S01]  /*08b0*/  @!P3 SHF.L.U64.HI R24, R16, 0x1, R29 ;  /* 0x000000011018b819 */ /* 0x000fe2000001021d */
[----:B------:R-:W1:Y:S01]  /*08c0*/  @!P2 LDC.64 R26, c[0x0][0x3a0] ;  /* 0x0000e800ff1aab82 */ /* 0x000e620000000a00 */
[----:B------:R-:W-:-:S02]  /*08d0*/  @!P3 IADD3 R20, P0, PT, R17, R20, RZ ;  /* 0x000000141114b210 */ /* 0x000fc40007f1e0ff */
[----:B--2---:R-:W-:Y:S02]  /*08e0*/  @!P3 IADD3 R12, P6, PT, R17, R12, RZ ;  /* 0x0000000c110cb210 */ /* 0x004fe40007fde0ff */
[----:B------:R-:W-:Y:S02]  /*08f0*/  @!P2 MOV R16, R6 ;  /* 0x000000060010a202 */ /* 0x000fe40000000f00 */
[----:B------:R-:W-:Y:S01]  /*0900*/  @!P2 MOV R17, R9 ;  /* 0x000000090011a202 */ /* 0x000fe20000000f00 */
[C---:B------:R-:W-:Y:S01]  /*0910*/  @!P2 IMAD R39, R25.reuse, R11, R18 ;  /* 0x0000000b1927a224 */ /* 0x040fe200078e0212 */
[----:B------:R-:W-:Y:S01]  /*0920*/  ISETP.GE.AND.EX P1, PT, R34, UR17, PT, P1 ;  /* 0x0000001122007c0c */ /* 0x000fe2000bf26310 */
[----:B------:R-:W2:Y:S01]  /*0930*/  @!P2 LDC.64 R18, c[0x0][0x398] ;  /* 0x0000e600ff12ab82 */ /* 0x000ea20000000a00 */
[----:B------:R-:W-:-:S04]  /*0940*/  @!P2 IMAD.WIDE.U32 R10, R25, R10, R16 ;  /* 0x0000000a190aa225 */ /* 0x000fc800078e0010 */
[----:B------:R-:W-:-:S06]  /*0950*/  IMAD.WIDE R16, R50, 0x8, R30 ;  /* 0x0000000832107825 */ /* 0x000fcc00078e021e */
[----:B------:R-:W4:Y:S01]  /*0960*/  LDG.E.64 R16, desc[UR8][R16.64] ;  /* 0x0000000810107981 */ /* 0x000f22000c1e1b00 */
[----:B------:R-:W2:Y:S01]  /*0970*/  @!P1 LDC.64 R28, c[0x0][0x3f8] ;  /* 0x0000fe00ff1c9b82 */ /* 0x000ea20000000a00 */
[----:B0-----:R-:W-:Y:S01]  /*0980*/  @!P4 IMAD R30, R37, R22, RZ ;  /* 0x00000016251ec224 */ /* 0x001fe200078e02ff */
[C---:B------:R-:W-:Y:S02]  /*0990*/  @!P3 IADD3.X R21, PT, PT, R24.reuse, R21, RZ, P0, !PT ;  /* 0x000000151815b210 */ /* 0x040fe400007fe4ff */
[----:B------:R-:W-:Y:S01]  /*09a0*/  @!P2 IADD3 R11, PT, PT, R11, R39, RZ ;  /* 0x000000270b0ba210 */ /* 0x000fe20007ffe0ff */
[----:B------:R-:W-:Y:S01]  /*09b0*/  @!P4 IMAD R39, R35, R23, R30 ;  /* 0x000000172327c224 */ /* 0x000fe200078e021e */
[----:B------:R-:W-:Y:S01]  /*09c0*/  SHF.R.S32.HI R33, RZ, 0x1f, R49 ;  /* 0x0000001fff217819 */ /* 0x000fe20000011431 */
[----:B------:R0:W5:Y:S01]  /*09d0*/  @!P3 LDG.E R46, desc[UR8][R20.64] ;  /* 0x00000008142eb981 */ /* 0x000162000c1e1900 */
[----:B------:R-:W-:Y:S02]  /*09e0*/  ISETP.GE.U32.AND P0, PT, R49, UR16, PT ;  /* 0x0000001031007c0c */ /* 0x000fe4000bf06070 */
[----:B------:R-:W-:-:S02]  /*09f0*/  @!P3 IADD3.X R13, PT, PT, R24, R13, RZ, P6, !PT ;  /* 0x0000000d180db210 */ /* 0x000fc400037fe4ff */
[----:B------:R-:W-:Y:S01]  /*0a00*/  @!P4 MOV R30, R6 ;  /* 0x00000006001ec202 */ /* 0x000fe20000000f00 */
[----:B------:R-:W2:Y:S01]  /*0a10*/  @!P4 LDC.64 R24, c[0x0][0x3a0] ;  /* 0x0000e800ff18cb82 */ /* 0x000ea20000000a00 */
[----:B------:R-:W-:Y:S02]  /*0a20*/  @!P4 MOV R31, R9 ;  /* 0x00000009001fc202 */ /* 0x000fe40000000f00 */
[----:B------:R-:W-:Y:S02]  /*0a30*/  SHF.R.S32.HI R32, RZ, 0x1f, R0 ;  /* 0x0000001fff207819 */ /* 0x000fe40000011400 */
[----:B------:R-:W-:Y:S02]  /*0a40*/  CS2R R44, SRZ ;  /* 0x00000000002c7805 */ /* 0x000fe4000001ff00 */
[----:B------:R-:W-:Y:S01]  /*0a50*/  ISETP.GE.AND.EX P0, PT, R33, UR17, PT, P0 ;  /* 0x0000001121007c0c */ /* 0x000fe2000bf06300 */
[----:B------:R-:W-:Y:S01]  /*0a60*/  @!P4 IMAD.WIDE.U32 R22, R35, R22, R30 ;  /* 0x000000162316c225 */ /* 0x000fe200078e001e */
[C---:B------:R-:W-:Y:S01]  /*0a70*/  @!P2 SHF.L.U32 R37, R10.reuse, 0x1, RZ ;  /* 0x000000010a25a819 */ /* 0x040fe200000006ff */
[----:B0-----:R-:W0:Y:S01]  /*0a80*/  @!P1 LDC.64 R20, c[0x0][0x3a0] ;  /* 0x0000e800ff149b82 */ /* 0x001e220000000a00 */
[----:B------:R-:W-:-:S02]  /*0a90*/  @!P2 SHF.L.U64.HI R36, R10, 0x1, R11 ;  /* 0x000000010a24a819 */ /* 0x000fc4000001020b */
[----:B------:R-:W-:Y:S02]  /*0aa0*/  MOV R54, RZ ;  /* 0x000000ff00367202 */ /* 0x000fe40000000f00 */
[----:B------:R-:W-:Y:S02]  /*0ab0*/  CS2R R52, SRZ ;  /* 0x0000000000347805 */ /* 0x000fe4000001ff00 */
[----:B------:R-:W-:Y:S02]  /*0ac0*/  ISETP.GE.U32.AND P5, PT, R0, UR16, PT ;  /* 0x0000001000007c0c */ /* 0x000fe4000bfa6070 */
[----:B------:R-:W-:Y:S01]  /*0ad0*/  MOV R51, RZ ;  /* 0x000000ff00337202 */ /* 0x000fe20000000f00 */
[----:B------:R-:W0:Y:S01]  /*0ae0*/  @!P4 LDC.64 R10, c[0x0][0x398] ;  /* 0x0000e600ff0acb82 */ /* 0x000e220000000a00 */
[----:B------:R-:W-:Y:S01]  /*0af0*/  @!P4 IADD3 R23, PT, PT, R23, R39, RZ ;  /* 0x000000271717c210 */ /* 0x000fe20007ffe0ff */
[----:B------:R-:W-:Y:S01]  /*0b00*/  UISETP.NE.AND UP1, UPT, UR12, URZ, UPT ;  /* 0x000000ff0c00728c */ /* 0x000fe2000bf25270 */
[----:B-1----:R-:W-:Y:S01]  /*0b10*/  @!P2 IADD3 R26, P6, PT, R37, R26, RZ ;  /* 0x0000001a251aa210 */ /* 0x002fe20007fde0ff */
[----:B--2---:R-:W-:Y:S01]  /*0b20*/  @!P1 IMAD R30, R34, R28, RZ ;  /* 0x0000001c221e9224 */ /* 0x004fe200078e02ff */
[C---:B------:R-:W-:Y:S01]  /*0b30*/  @!P4 SHF.L.U32 R35, R22.reuse, 0x1, RZ ;  /* 0x000000011623c819 */ /* 0x040fe200000006ff */
[----:B------:R-:W5:Y:S01]  /*0b40*/  @!P3 LDG.E R40, desc[UR8][R12.64] ;  /* 0x000000080c28b981 */ /* 0x000f62000c1e1900 */
[----:B------:R-:W-:-:S02]  /*0b50*/  @!P4 SHF.L.U64.HI R34, R22, 0x1, R23 ;  /* 0x000000011622c819 */ /* 0x000fc40000010217 */
[----:B------:R-:W-:Y:S01]  /*0b60*/  @!P2 IADD3.X R27, PT, PT, R36, R27, RZ, P6, !PT ;  /* 0x0000001b241ba210 */ /* 0x000fe200037fe4ff */
[----:B------:R-:W1:Y:S01]  /*0b70*/  @!P0 LDC.64 R22, c[0x0][0x3f8] ;  /* 0x0000fe00ff168b82 */ /* 0x000e620000000a00 */
[----:B------:R-:W-:Y:S01]  /*0b80*/  @!P2 IADD3 R18, P6, PT, R37, R18, RZ ;  /* 0x000000122512a210 */ /* 0x000fe20007fde0ff */
[----:B------:R-:W-:Y:S01]  /*0b90*/  @!P1 IMAD R37, R14, R29, R30 ;  /* 0x0000001d0e259224 */ /* 0x000fe200078e021e */
[----:B------:R-:W-:Y:S01]  /*0ba0*/  ISETP.GE.AND.EX P5, PT, R32, UR17, PT, P5 ;  /* 0x0000001120007c0c */ /* 0x000fe2000bfa6350 */
[----:B------:R2:W3:Y:S01]  /*0bb0*/  @!P2 LDG.E R45, desc[UR8][R26.64] ;  /* 0x000000081a2da981 */ /* 0x0004e2000c1e1900 */
[----:B------:R-:W-:Y:S02]  /*0bc0*/  @!P1 MOV R30, R6 ;  /* 0x00000006001e9202 */ /* 0x000fe40000000f00 */
[----:B------:R-:W-:Y:S02]  /*0bd0*/  @!P1 MOV R31, R9 ;  /* 0x00000009001f9202 */ /* 0x000fe40000000f00 */
[----:B------:R-:W-:-:S02]  /*0be0*/  @!P2 IADD3.X R19, PT, PT, R36, R19, RZ, P6, !PT ;  /* 0x000000132413a210 */ /* 0x000fc400037fe4ff */
[C---:B------:R-:W-:Y:S01]  /*0bf0*/  @!P4 IADD3 R24, P6, PT, R35.reuse, R24, RZ ;  /* 0x000000182318c210 */ /* 0x040fe20007fde0ff */
[----:B------:R-:W-:Y:S02]  /*0c00*/  @!P1 IMAD.WIDE.U32 R28, R14, R28, R30 ;  /* 0x0000001c0e1c9225 */ /* 0x000fe400078e001e */
[----:B------:R-:W1:Y:S01]  /*0c10*/  @!P1 LDC.64 R30, c[0x0][0x398] ;  /* 0x0000e600ff1e9b82 */ /* 0x000e620000000a00 */
[----:B------:R-:W-:Y:S02]  /*0c20*/  @!P4 IADD3.X R25, PT, PT, R34, R25, RZ, P6, !PT ;  /* 0x000000192219c210 */ /* 0x000fe400037fe4ff */
[----:B0-----:R-:W-:Y:S02]  /*0c30*/  @!P4 IADD3 R10, P6, PT, R35, R10, RZ ;  /* 0x0000000a230ac210 */ /* 0x001fe40007fde0ff */
[----:B------:R-:W-:Y:S01]  /*0c40*/  @!P1 IADD3 R29, PT, PT, R29, R37, RZ ;  /* 0x000000251d1d9210 */ /* 0x000fe20007ffe0ff */
[----:B------:R0:W3:Y:S01]  /*0c50*/  @!P4 LDG.E R42, desc[UR8][R24.64] ;  /* 0x00000008182ac981 */ /* 0x0000e2000c1e1900 */
[----:B------:R-:W-:Y:S01]  /*0c60*/  @!P1 SHF.L.U32 R35, R28, 0x1, RZ ;  /* 0x000000011c239819 */ /* 0x000fe200000006ff */
[----:B--2---:R-:W2:Y:S01]  /*0c70*/  @!P5 LDC.64 R26, c[0x0][0x3f8] ;  /* 0x0000fe00ff1adb82 */ /* 0x004ea20000000a00 */
[----:B------:R-:W-:-:S02]  /*0c80*/  MOV R14, RZ ;  /* 0x000000ff000e7202 */ /* 0x000fc40000000f00 */
[----:B------:R-:W-:Y:S02]  /*0c90*/  @!P4 IADD3.X R11, PT, PT, R34, R11, RZ, P6, !PT ;  /* 0x0000000b220bc210 */ /* 0x000fe400037fe4ff */
[----:B------:R-:W-:Y:S02]  /*0ca0*/  @!P1 SHF.L.U64.HI R34, R28, 0x1, R29 ;  /* 0x000000011c229819 */ /* 0x000fe4000001021d */
[----:B------:R-:W-:Y:S01]  /*0cb0*/  @!P1 IADD3 R20, P6, PT, R35, R20, RZ ;  /* 0x0000001423149210 */ /* 0x000fe20007fde0ff */
[----:B------:R0:W3:Y:S01]  /*0cc0*/  @!P4 LDG.E R14, desc[UR8][R10.64] ;  /* 0x000000080a0ec981 */ /* 0x0000e2000c1e1900 */
[----:B------:R-:W2:Y:S01]  /*0cd0*/  @!P0 LDC.64 R28, c[0x0][0x3a0] ;  /* 0x0000e800ff1c8b82 */ /* 0x000ea20000000a00 */
[----:B-1----:R-:W-:Y:S01]  /*0ce0*/  @!P0 IMAD R36, R33, R22, RZ ;  /* 0x0000001621248224 */ /* 0x002fe200078e02ff */
[----:B------:R-:W-:-:S06]  /*0cf0*/  @!P1 IADD3.X R21, PT, PT, R34, R21, RZ, P6, !PT ;  /* 0x0000001522159210 */ /* 0x000fcc00037fe4ff */
[----:B0-----:R-:W0:Y:S01]  /*0d00*/  @!P0 LDC.64 R24, c[0x0][0x398] ;  /* 0x0000e600ff188b82 */ /* 0x001e220000000a00 */
[----:B------:R-:W-:Y:S02]  /*0d10*/  @!P0 MOV R10, R6 ;  /* 0x00000006000a8202 */ /* 0x000fe40000000f00 */
[----:B------:R-:W-:Y:S01]  /*0d20*/  @!P0 MOV R11, R9 ;  /* 0x00000009000b8202 */ /* 0x000fe20000000f00 */
[C---:B------:R-:W-:Y:S01]  /*0d30*/  @!P0 IMAD R33, R49.reuse, R23, R36 ;  /* 0x0000001731218224 */ /* 0x040fe200078e0224 */
[----:B------:R1:W3:Y:S01]  /*0d40*/  @!P1 LDG.E R54, desc[UR8][R20.64] ;  /* 0x0000000814369981 */ /* 0x0002e2000c1e1900 */
[----:B------:R-:W-:-:S03]  /*0d50*/  @!P0 IMAD.WIDE.U32 R22, R49, R22, R10 ;  /* 0x0000001631168225 */ /* 0x000fc600078e000a */
[----:B------:R-:W0:Y:S01]  /*0d60*/  @!P5 LDC.64 R10, c[0x0][0x3a0] ;  /* 0x0000e800ff0adb82 */ /* 0x000e220000000a00 */
[----:B------:R-:W-:Y:S02]  /*0d70*/  @!P1 IADD3 R30, P6, PT, R35, R30, RZ ;  /* 0x0000001e231e9210 */ /* 0x000fe40007fde0ff */
[----:B------:R-:W-:-:S05]  /*0d80*/  @!P0 IADD3 R23, PT, PT, R23, R33, RZ ;  /* 0x0000002117178210 */ /* 0x000fca0007ffe0ff */
[----:B-1----:R-:W1:Y:S01]  /*0d90*/  @!P5 LDC.64 R20, c[0x0][0x398] ;  /* 0x0000e600ff14db82 */ /* 0x002e620000000a00 */
[----:B------:R-:W-:Y:S01]  /*0da0*/  @!P1 IADD3.X R31, PT, PT, R34, R31, RZ, P6, !PT ;  /* 0x0000001f221f9210 */ /* 0x000fe200037fe4ff */
[----:B--2---:R-:W-:Y:S01]  /*0db0*/  @!P5 IMAD R32, R32, R26, RZ ;  /* 0x0000001a2020d224 */ /* 0x004fe200078e02ff */
[C---:B------:R-:W-:Y:S02]  /*0dc0*/  @!P0 SHF.L.U32 R35, R22.reuse, 0x1, RZ ;  /* 0x0000000116238819 */ /* 0x040fe400000006ff */
[----:B------:R-:W-:Y:S01]  /*0dd0*/  @!P0 SHF.L.U64.HI R34, R22, 0x1, R23 ;  /* 0x0000000116228819 */ /* 0x000fe20000010217 */
[----:B------:R-:W2:Y:S01]  /*0de0*/  @!P1 LDG.E R52, desc[UR8][R30.64] ;  /* 0x000000081e349981 */ /* 0x000ea2000c1e1900 */
[----:B------:R-:W-:Y:S02]  /*0df0*/  @!P5 MOV R22, R6 ;  /* 0x000000060016d202 */ /* 0x000fe40000000f00 */
[----:B------:R-:W-:Y:S01]  /*0e00*/  @!P5 MOV R23, R9 ;  /* 0x000000090017d202 */ /* 0x000fe20000000f00 */
[----:B------:R-:W-:Y:S01]  /*0e10*/  @!P5 IMAD R37, R0, R27, R32 ;  /* 0x0000001b0025d224 */ /* 0x000fe200078e0220 */
[----:B------:R-:W-:-:S02]  /*0e20*/  @!P0 IADD3 R28, P6, PT, R35, R28, RZ ;  /* 0x0000001c231c8210 */ /* 0x000fc40007fde0ff */
[----:B------:R-:W-:Y:S02]  /*0e30*/  CS2R R38, SRZ ;  /* 0x0000000000267805 */ /* 0x000fe4000001ff00 */
[----:B0-----:R-:W-:Y:S01]  /*0e40*/  @!P0 IADD3 R24, P1, PT, R35, R24, RZ ;  /* 0x0000001823188210 */ /* 0x001fe20007f3e0ff */
[----:B------:R-:W-:Y:S01]  /*0e50*/  @!P5 IMAD.WIDE.U32 R26, R0, R26, R22 ;  /* 0x0000001a001ad225 */ /* 0x000fe200078e0016 */
[----:B------:R-:W-:Y:S01]  /*0e60*/  @!P0 IADD3.X R29, PT, PT, R34, R29, RZ, P6, !PT ;  /* 0x0000001d221d8210 */ /* 0x000fe200037fe4ff */
[----:B------:R-:W0:Y:S01]  /*0e70*/  LDC.64 R32, c[0x0][0x3a8] ;  /* 0x0000ea00ff207b82 */ /* 0x000e220000000a00 */
[----:B------:R-:W-:Y:S01]  /*0e80*/  ISETP.NE.AND P4, PT, RZ, UR12, PT ;  /* 0x0000000cff007c0c */ /* 0x000fe2000bf85270 */
[----:B------:R-:W5:Y:S01]  /*0e90*/  @!P2 LDG.E R39, desc[UR8][R18.64] ;  /* 0x000000081227a981 */ /* 0x000f62000c1e1900 */
[----:B------:R-:W-:Y:S02]  /*0ea0*/  @!P5 IADD3 R35, PT, PT, R27, R37, RZ ;  /* 0x000000251b23d210 */ /* 0x000fe40007ffe0ff */
[----:B------:R-:W-:Y:S01]  /*0eb0*/  @!P5 SHF.L.U32 R27, R26, 0x1, RZ ;  /* 0x000000011a1bd819 */ /* 0x000fe200000006ff */
[----:B------:R-:W2:Y:S01]  /*0ec0*/  @!P0 LDG.E R44, desc[UR8][R28.64] ;  /* 0x000000081c2c8981 */ /* 0x000ea2000c1e1900 */
[----:B------:R-:W-:-:S02]  /*0ed0*/  @!P0 IADD3.X R25, PT, PT, R34, R25, RZ, P1, !PT ;  /* 0x0000001922198210 */ /* 0x000fc40000ffe4ff */
[----:B------:R-:W-:Y:S02]  /*0ee0*/  @!P5 SHF.L.U64.HI R26, R26, 0x1, R35 ;  /* 0x000000011a1ad819 */ /* 0x000fe40000010223 */
[C---:B------:R-:W-:Y:S01]  /*0ef0*/  @!P5 IADD3 R10, P1, PT, R27.reuse, R10, RZ ;  /* 0x0000000a1b0ad210 */ /* 0x040fe20007f3e0ff */
[----:B------:R-:W2:Y:S01]  /*0f00*/  @!P0 LDG.E R38, desc[UR8][R24.64] ;  /* 0x0000000818268981 */ /* 0x000ea2000c1e1900 */
[----:B-1----:R-:W-:Y:S01]  /*0f10*/  @!P5 IADD3 R20, P6, PT, R27, R20, RZ ;  /* 0x000000141b14d210 */ /* 0x002fe20007fde0ff */
[----:B------:R-:W1:Y:S01]  /*0f20*/  @P4 LDC.64 R22, c[0x0][0x3b0] ;  /* 0x0000ec00ff164b82 */ /* 0x000e620000000a00 */
[C---:B------:R-:W-:Y:S02]  /*0f30*/  @!P5 IADD3.X R11, PT, PT, R26.reuse, R11, RZ, P1, !PT ;  /* 0x0000000b1a0bd210 */ /* 0x040fe40000ffe4ff */
[----:B------:R-:W-:-:S03]  /*0f40*/  @!P5 IADD3.X R21, PT, PT, R26, R21, RZ, P6, !PT ;  /* 0x000000151a15d210 */ /* 0x000fc600037fe4ff */
[----:B------:R-:W2:Y:S04]  /*0f50*/  @!P5 LDG.E R53, desc[UR8][R10.64] ;  /* 0x000000080a35d981 */ /* 0x000ea8000c1e1900 */
[----:B------:R0:W2:Y:S01]  /*0f60*/  @!P5 LDG.E R51, desc[UR8][R20.64] ;  /* 0x000000081433d981 */ /* 0x0000a2000c1e1900 */
[----:B------:R-:W-:-:S05]  /*0f70*/  LEA R5, R48, R5, 0x7 ;  /* 0x0000000530057211 */ /* 0x000fca00078e38ff */
[----:B0-----:R-:W-:-:S04]  /*0f80*/  IMAD.WIDE R20, R5, 0x4, R32 ;  /* 0x0000000405147825 */ /* 0x001fc800078e0220 */
[----:B-1----:R-:W-:Y:S01]  /*0f90*/  @P4 IMAD.WIDE R22, R5, 0x4, R22 ;  /* 0x0000000405164825 */ /* 0x002fe200078e0216 */
[----:B------:R-:W-:Y:S01]  /*0fa0*/  CS2R R10, SRZ ;  /* 0x00000000000a7805 */ /* 0x000fe2000001ff00 */
[----:B------:R0:W5:Y:S01]  /*0fb0*/  LDG.E.64 R12, desc[UR8][R20.64] ;  /* 0x00000008140c7981 */ /* 0x000162000c1e1b00 */
[----:B------:R-:W-:-:S04]  /*0fc0*/  UMOV UR7, 0x3f800000 ;  /* 0x3f80000000077882 */ /* 0x000fc80000000000 */
[----:B------:R1:W5:Y:S01]  /*0fd0*/  @P4 LDG.E.64 R10, desc[UR8][R22.64] ;  /* 0x00000008160a4981 */ /* 0x000362000c1e1b00 */
[----:B----4-:R-:W-:-:S13]  /*0fe0*/  R2UR UR13, R16 ;  /* 0x00000000100d72ca */ /* 0x010fda00000e0000 */
[----:B------:R-:W-:-:S05]  /*0ff0*/  MOV R16, UR13 ;  /* 0x0000000d00107c02 */ /* 0x000fca0008000f00 */
[----:B------:R-:W-:-:S05]  /*1000*/  FFMA.FTZ R17, -R16, UR13, R17 ;  /* 0x0000000d10117c23 */ /* 0x000fca0008010111 */
[----:B------:R-:W-:-:S13]  /*1010*/  FSETP.GTU.FTZ.AND P1, PT, R17, RZ, PT ;  /* 0x000000ff1100720b */ /* 0x000fda0003f3c000 */
[----:B------:R-:W-:-:S05]  /*1020*/  VOTEU.ANY UP0, P1 ;  /* 0x0000000000ff7886 */ /* 0x000fca0000800100 */
[----:B------:R-:W4:Y:S01]  /*1030*/  @UP0 LDCU UR5, c[0x0][0x3c0] ;  /* 0x00007800ff0507ac */ /* 0x000f220008000800 */
[----:B------:R-:W-:-:S13]  /*1040*/  PLOP3.LUT P1, PT, PT, PT, UP0, 0x80, 0x8 ;  /* 0x000000000008781c */ /* 0x000fda0003f2f008 */
[----:B----4-:R-:W-:-:S06]  /*1050*/  @P1 FADD.FTZ R5, R17, UR5 ;  /* 0x0000000511051e21 */ /* 0x010fcc0008010000 */
[----:B------:R-:W4:Y:S01]  /*1060*/  @P1 MUFU.RSQ R5, R5 ;  /* 0x0000000500051308 */ /* 0x000f220000001400 */
[----:B0-----:R-:W-:Y:S02]  /*1070*/  PRMT R21, R43, 0x7632, R21 ;  /* 0x000076322b157816 */ /* 0x001fe40000000015 */
[----:B------:R-:W-:Y:S02]  /*1080*/  PRMT R17, R15, 0x7632, R17 ;  /* 0x000076320f117816 */ /* 0x000fe40000000011 */
[----:B---3--:R-:W-:Y:S02]  /*1090*/  PRMT R16, R47, 0x7632, R16 ;  /* 0x000076322f107816 */ /* 0x008fe40000000010 */
[----:B------:R-:W-:Y:S02]  /*10a0*/  PRMT R24, R45, 0x7632, R24 ;  /* 0x000076322d187816 */ /* 0x000fe40000000018 */
[----:B----4-:R-:W-:Y:S02]  /*10b0*/  @P1 R2UR UR5, R5 ;  /* 0x00000000050512ca */ /* 0x010fe400000e0000 */
[----:B------:R-:W-:-:S02]  /*10c0*/  PRMT R20, R42, 0x7632, R20 ;  /* 0x000076322a147816 */ /* 0x000fc40000000014 */
[----:B------:R-:W-:Y:S02]  /*10d0*/  PRMT R19, R14, 0x7632, R19 ;  /* 0x000076320e137816 */ /* 0x000fe40000000013 */
[----:B------:R-:W-:-:S07]  /*10e0*/  PRMT R58, R54, 0x7632, R58 ;  /* 0x00007632363a7816 */ /* 0x000fce000000003a */
[----:B------:R-:W-:Y:S01]  /*10f0*/  @UP0 UMOV UR7, UR5 ;  /* 0x0000000500070c82 */ /* 0x000fe20008000000 */
[----:B--2---:R-:W-:Y:S02]  /*1100*/  PRMT R56, R52, 0x7632, R56 ;  /* 0x0000763234387816 */ /* 0x004fe40000000038 */
[----:B-1----:R-:W-:Y:S02]  /*1110*/  PRMT R23, R44, 0x7632, R23 ;  /* 0x000076322c177816 */ /* 0x002fe40000000017 */
[----:B------:R-:W-:Y:S02]  /*1120*/  PRMT R22, R38, 0x7632, R22 ;  /* 0x0000763226167816 */ /* 0x000fe40000000016 */
[----:B------:R-:W-:Y:S02]  /*1130*/  PRMT R57, R53, 0x7632, R57 ;  /* 0x0000763235397816 */ /* 0x000fe40000000039 */
[----:B------:R-:W-:Y:S01]  /*1140*/  PRMT R55, R51, 0x7632, R55 ;  /* 0x0000763233377816 */ /* 0x000fe20000000037 */
[----:B------:R-:W-:Y:S06]  /*1150*/  BRA.U UP1, `(.L_x_2) ;  /* 0x0000000901547547 */ /* 0x000fec000b800000 */
[----:B------:R-:W-:Y:S02]  /*1160*/  SHF.L.U32 R18, R16, 0x10, RZ ;  /* 0x0000001010127819 */ /* 0x000fe400000006ff */
[----:B------:R-:W-:Y:S02]  /*1170*/  SHF.L.U32 R16, R47, 0x10, RZ ;  /* 0x000000102f107819 */ /* 0x000fe400000006ff */
[C---:B-----5:R-:W-:Y:S01]  /*1180*/  SHF.L.U32 R5, R41.reuse, 0x10, RZ ;  /* 0x0000001029057819 */ /* 0x060fe200000006ff */
[----:B------:R-:W-:Y:S01]  /*1190*/  FADD.FTZ R27, R18, -UR13 ;  /* 0x8000000d121b7e21 */ /* 0x000fe20008010000 */
[----:B------:R-:W-:Y:S01]  /*11a0*/  PRMT R28, R41, 0x7632, R28 ;  /* 0x00007632291c7816 */ /* 0x000fe2000000001c */
[----:B------:R-:W-:Y:S01]  /*11b0*/  FADD.FTZ R18, R16, -UR13 ;  /* 0x8000000d10127e21 */ /* 0x000fe20008010000 */
[----:B------:R-:W-:Y:S01]  /*11c0*/  SHF.L.U32 R26, R46, 0x10, RZ ;  /* 0x000000102e1a7819 */ /* 0x000fe200000006ff */
[----:B------:R-:W-:Y:S01]  /*11d0*/  FMUL.FTZ R29, R12, R5 ;  /* 0x000000050c1d7220 */ /* 0x000fe20000410000 */
[----:B------:R-:W-:Y:S01]  /*11e0*/  SHF.L.U32 R16, R28, 0x10, RZ ;  /* 0x000000101c107819 */ /* 0x000fe200000006ff */
[----:B------:R-:W-:Y:S01]  /*11f0*/  FMUL.FTZ R18, R18, UR7 ;  /* 0x0000000712127c20 */ /* 0x000fe20008410000 */
[----:B------:R-:W-:Y:S01]  /*1200*/  SHF.L.U32 R25, R40, 0x10, RZ ;  /* 0x0000001028197819 */ /* 0x000fe200000006ff */
[----:B------:R-:W-:Y:S01]  /*1210*/  FADD.FTZ R26, R26, -UR13 ;  /* 0x8000000d1a1a7e21 */ /* 0x000fe20008010000 */
[----:B------:R-:W-:Y:S01]  /*1220*/  FADD.FTZ R31, RZ, R29 ;  /* 0x0000001dff1f7221 */ /* 0x000fe20000010000 */
[----:B------:R-:W-:Y:S01]  /*1230*/  FMUL.FTZ R30, R13, R16 ;  /* 0x000000100d1e7220 */ /* 0x000fe20000410000 */
[----:B------:R-:W-:Y:S01]  /*1240*/  FFMA.FTZ R32, R18, R29, RZ ;  /* 0x0000001d12207223 */ /* 0x000fe200000100ff */
[----:B------:R-:W-:Y:S01]  /*1250*/  FMUL.FTZ R28, R26, UR7 ;  /* 0x000000071a1c7c20 */ /* 0x000fe20008410000 */
[----:B------:R-:W-:Y:S01]  /*1260*/  FFMA.FTZ R34, R5, R18, RZ ;  /* 0x0000001205227223 */ /* 0x000fe200000100ff */
[--C-:B------:R-:W-:Y:S01]  /*1270*/  FADD.FTZ R26, R30, R31.reuse ;  /* 0x0000001f1e1a7221 */ /* 0x100fe20000010000 */
[----:B------:R-:W-:Y:S01]  /*1280*/  PRMT R31, R46, 0x7632, R31 ;  /* 0x000076322e1f7816 */ /* 0x000fe2000000001f */
[----:B------:R-:W-:Y:S01]  /*1290*/  FADD.FTZ R18, RZ, R5 ;  /* 0x00000005ff127221 */ /* 0x000fe20000010000 */
[----:B------:R-:W-:Y:S01]  /*12a0*/  FMUL.FTZ R27, R27, UR7 ;  /* 0x000000071b1b7c20 */ /* 0x000fe20008410000 */
[----:B------:R-:W-:Y:S01]  /*12b0*/  FFMA.FTZ R5, R25, R28, R34 ;  /* 0x0000001c19057223 */ /* 0x000fe20000010022 */
[----:B------:R-:W-:Y:S01]  /*12c0*/  SHF.L.U32 R31, R31, 0x10, RZ ;  /* 0x000000101f1f7819 */ /* 0x000fe200000006ff */
[----:B------:R-:W-:Y:S01]  /*12d0*/  FADD.FTZ R18, R25, R18 ;  /* 0x0000001219127221 */ /* 0x000fe20000010000 */
[----:B------:R-:W-:Y:S01]  /*12e0*/  FFMA.FTZ R29, R27, R30, R32 ;  /* 0x0000001e1b1d7223 */ /* 0x000fe20000010020 */
[----:B------:R-:W-:Y:S01]  /*12f0*/  FMUL.FTZ R25, R12, R25 ;  /* 0x000000190c197220 */ /* 0x000fe20000410000 */
[----:B------:R-:W-:Y:S01]  /*1300*/  PRMT R30, R40, 0x7632, R30 ;  /* 0x00007632281e7816 */ /* 0x000fe2000000001e */
[----:B------:R-:W-:Y:S01]  /*1310*/  FADD.FTZ R31, R31, -UR13 ;  /* 0x8000000d1f1f7e21 */ /* 0x000fe20008010000 */
[----:B------:R-:W-:Y:S01]  /*1320*/  SHF.L.U32 R32, R45, 0x10, RZ ;  /* 0x000000102d207819 */ /* 0x000fe200000006ff */
[----:B------:R-:W-:Y:S01]  /*1330*/  FFMA.FTZ R28, R28, R25, R29 ;  /* 0x000000191c1c7223 */ /* 0x000fe2000001001d */
[----:B------:R-:W-:Y:S01]  /*1340*/  SHF.L.U32 R30, R30, 0x10, RZ ;  /* 0x000000101e1e7819 */ /* 0x000fe200000006ff */
[----:B------:R-:W-:Y:S01]  /*1350*/  FFMA.FTZ R29, R16, R27, RZ ;  /* 0x0000001b101d7223 */ /* 0x000fe200000100ff */
[----:B------:R-:W-:Y:S01]  /*1360*/  FADD.FTZ R27, RZ, R16 ;  /* 0x00000010ff1b7221 */ /* 0x000fe20000010000 */
[----:B------:R-:W-:Y:S01]  /*1370*/  FMUL.FTZ R31, R31, UR7 ;  /* 0x000000071f1f7c20 */ /* 0x000fe20008410000 */
[----:B------:R-:W-:Y:S01]  /*1380*/  FADD.FTZ R32, R32, -UR13 ;  /* 0x8000000d20207e21 */ /* 0x000fe20008010000 */
[----:B------:R-:W-:Y:S01]  /*1390*/  FADD.FTZ R25, R26, R25 ;  /* 0x000000191a197221 */ /* 0x000fe20000010000 */
[C---:B------:R-:W-:Y:S01]  /*13a0*/  FADD.FTZ R27, R30.reuse, R27 ;  /* 0x0000001b1e1b7221 */ /* 0x040fe20000010000 */
[----:B------:R-:W-:Y:S01]  /*13b0*/  FFMA.FTZ R16, R30, R31, R29 ;  /* 0x0000001f1e107223 */ /* 0x000fe2000001001d */
[----:B------:R-:W-:Y:S01]  /*13c0*/  FMUL.FTZ R30, R13, R30 ;  /* 0x0000001e0d1e7220 */ /* 0x000fe20000410000 */
[----:B------:R-:W-:-:S02]  /*13d0*/  SHF.L.U32 R26, R39, 0x10, RZ ;  /* 0x00000010271a7819 */ /* 0x000fc400000006ff */
[----:B------:R-:W-:Y:S01]  /*13e0*/  SHF.L.U32 R24, R24, 0x10, RZ ;  /* 0x0000001018187819 */ /* 0x000fe200000006ff */
[----:B------:R-:W-:Y:S01]  /*13f0*/  FFMA.FTZ R28, R31, R30, R28 ;  /* 0x0000001e1f1c7223 */ /* 0x000fe2000001001c */
[----:B------:R-:W-:Y:S01]  /*1400*/  FMUL.FTZ R31, R32, UR7 ;  /* 0x00000007201f7c20 */ /* 0x000fe20008410000 */
[----:B------:R-:W-:Y:S01]  /*1410*/  FADD.FTZ R25, R30, R25 ;  /* 0x000000191e197221 */ /* 0x000fe20000010000 */
[----:B------:R-:W-:Y:S01]  /*1420*/  PRMT R30, R39, 0x7632, R30 ;  /* 0x00007632271e7816 */ /* 0x000fe2000000001e */
[----:B------:R-:W-:Y:S01]  /*1430*/  FADD.FTZ R18, R18, R26 ;  /* 0x0000001a12127221 */ /* 0x000fe20000010000 */
[----:B------:R-:W-:Y:S01]  /*1440*/  FFMA.FTZ R5, R26, R31, R5 ;  /* 0x0000001f1a057223 */ /* 0x000fe20000010005 */
[----:B------:R-:W-:Y:S01]  /*1450*/  FMUL.FTZ R26, R12, R26 ;  /* 0x0000001a0c1a7220 */ /* 0x000fe20000410000 */
[----:B------:R-:W-:Y:S01]  /*1460*/  FADD.FTZ R29, R24, -UR13 ;  /* 0x8000000d181d7e21 */ /* 0x000fe20008010000 */
[----:B------:R-:W-:Y:S02]  /*1470*/  SHF.L.U32 R24, R30, 0x10, RZ ;  /* 0x000000101e187819 */ /* 0x000fe400000006ff */
[----:B------:R-:W-:Y:S01]  /*1480*/  SHF.L.U32 R30, R44, 0x10, RZ ;  /* 0x000000102c1e7819 */ /* 0x000fe200000006ff */
[----:B------:R-:W-:Y:S01]  /*1490*/  FFMA.FTZ R28, R31, R26, R28 ;  /* 0x0000001a1f1c7223 */ /* 0x000fe2000001001c */
[----:B------:R-:W-:Y:S01]  /*14a0*/  FMUL.FTZ R29, R29, UR7 ;  /* 0x000000071d1d7c20 */ /* 0x000fe20008410000 */
[----:B------:R-:W-:Y:S01]  /*14b0*/  FADD.FTZ R26, R25, R26 ;  /* 0x0000001a191a7221 */ /* 0x000fe20000010000 */
[----:B------:R-:W-:Y:S01]  /*14c0*/  FMUL.FTZ R25, R13, R24 ;  /* 0x000000180d197220 */ /* 0x000fe20000410000 */
[----:B------:R-:W-:Y:S01]  /*14d0*/  FADD.FTZ R31, R30, -UR13 ;  /* 0x8000000d1e1f7e21 */ /* 0x000fe20008010000 */
[----:B------:R-:W-:Y:S01]  /*14e0*/  FADD.FTZ R27, R27, R24 ;  /* 0x000000181b1b7221 */ /* 0x000fe20000010000 */
[----:B------:R-:W-:Y:S01]  /*14f0*/  FFMA.FTZ R16, R24, R29, R16 ;  /* 0x0000001d18107223 */ /* 0x000fe20000010010 */
[----:B------:R-:W-:Y:S01]  /*1500*/  SHF.L.U32 R30, R38, 0x10, RZ ;  /* 0x00000010261e7819 */ /* 0x000fe200000006ff */
[----:B------:R-:W-:Y:S01]  /*1510*/  FADD.FTZ R24, R25, R26 ;  /* 0x0000001a19187221 */ /* 0x000fe20000010000 */
[----:B------:R-:W-:Y:S01]  /*1520*/  FFMA.FTZ R28, R29, R25, R28 ;  /* 0x000000191d1c7223 */ /* 0x000fe2000001001c */
[----:B------:R-:W-:Y:S01]  /*1530*/  SHF.L.U32 R25, R23, 0x10, RZ ;  /* 0x0000001017197819 */ /* 0x000fe200000006ff */
[----:B------:R-:W-:Y:S01]  /*1540*/  FMUL.FTZ R31, R31, UR7 ;  /* 0x000000071f1f7c20 */ /* 0x000fe20008410000 */
[----:B------:R-:W-:Y:S01]  /*1550*/  FMUL.FTZ R29, R12, R30 ;  /* 0x0000001e0c1d7220 */ /* 0x000fe20000410000 */
[----:B------:R-:W-:Y:S01]  /*1560*/  FADD.FTZ R18, R18, R30 ;  /* 0x0000001e12127221 */ /* 0x000fe20000010000 */
[----:B------:R-:W-:Y:S01]  /*1570*/  SHF.L.U32 R20, R20, 0x10, RZ ;  /* 0x0000001014147819 */ /* 0x000fe200000006ff */
[----:B------:R-:W-:Y:S01]  /*1580*/  FFMA.FTZ R5, R30, R31, R5 ;  /* 0x0000001f1e057223 */ /* 0x000fe20000010005 */
[----:B------:R-:W-:Y:S01]  /*1590*/  FADD.FTZ R26, R25, -UR13 ;  /* 0x8000000d191a7e21 */ /* 0x000fe20008010000 */
[----:B------:R-:W-:Y:S01]  /*15a0*/  SHF.L.U32 R30, R43, 0x10, RZ ;  /* 0x000000102b1e7819 */ /* 0x000fe200000006ff */
[----:B------:R-:W-:Y:S01]  /*15b0*/  FADD.FTZ R23, R24, R29 ;  /* 0x0000001d18177221 */ /* 0x000fe20000010000 */
[----:B------:R-:W-:Y:S01]  /*15c0*/  SHF.L.U32 R25, R22, 0x10, RZ ;  /* 0x0000001016197819 */ /* 0x000fe200000006ff */
[----:B------:R-:W-:Y:S01]  /*15d0*/  FFMA.FTZ R24, R31, R29, R28 ;  /* 0x0000001d1f187223 */ /* 0x000fe2000001001c */
[----:B------:R-:W-:Y:S01]  /*15e0*/  SHF.L.U32 R28, R21, 0x10, RZ ;  /* 0x00000010151c7819 */ /* 0x000fe200000006ff */
[----:B------:R-:W-:Y:S01]  /*15f0*/  FMUL.FTZ R21, R26, UR7 ;  /* 0x000000071a157c20 */ /* 0x000fe20008410000 */
[----:B------:R-:W-:Y:S01]  /*1600*/  SHF.L.U32 R29, R15, 0x10, RZ ;  /* 0x000000100f1d7819 */ /* 0x000fe200000006ff */
[----:B------:R-:W-:Y:S01]  /*1610*/  FADD.FTZ R22, R30, -UR13 ;  /* 0x8000000d1e167e21 */ /* 0x000fe20008010000 */
[----:B------:R-:W-:Y:S01]  /*1620*/  FMUL.FTZ R26, R13, R25 ;  /* 0x000000190d1a7220 */ /* 0x000fe20000410000 */
[----:B------:R-:W-:Y:S01]  /*1630*/  FFMA.FTZ R16, R25, R21, R16 ;  /* 0x0000001519107223 */ /* 0x000fe20000010010 */
[----:B------:R-:W-:Y:S01]  /*1640*/  FADD.FTZ R28, R28, -UR13 ;  /* 0x8000000d1c1c7e21 */ /* 0x000fe20008010000 */
[----:B------:R-:W-:Y:S01]  /*1650*/  FMUL.FTZ R22, R22, UR7 ;  /* 0x0000000716167c20 */ /* 0x000fe20008410000 */
[----:B------:R-:W-:Y:S01]  /*1660*/  FMUL.FTZ R30, R12, R29 ;  /* 0x0000001d0c1e7220 */ /* 0x000fe20000410000 */
[----:B------:R-:W-:Y:S01]  /*1670*/  FFMA.FTZ R21, R21, R26, R24 ;  /* 0x0000001a15157223 */ /* 0x000fe20000010018 */
[----:B------:R-:W-:Y:S01]  /*1680*/  FADD.FTZ R27, R27, R25 ;  /* 0x000000191b1b7221 */ /* 0x000fe20000010000 */
[----:B------:R-:W-:Y:S01]  /*1690*/  SHF.L.U32 R25, R17, 0x10, RZ ;  /* 0x0000001011197819 */ /* 0x000fe200000006ff */
[----:B------:R-:W-:Y:S01]  /*16a0*/  FMUL.FTZ R28, R28, UR7 ;  /* 0x000000071c1c7c20 */ /* 0x000fe20008410000 */
[----:B------:R-:W-:Y:S01]  /*16b0*/  FFMA.FTZ R5, R29, R22, R5 ;  /* 0x000000161d057223 */ /* 0x000fe20000010005 */
[----:B------:R-:W-:Y:S01]  /*16c0*/  FADD.FTZ R23, R26, R23 ;  /* 0x000000171a177221 */ /* 0x000fe20000010000 */
[----:B------:R-:W-:Y:S01]  /*16d0*/  FFMA.FTZ R21, R22, R30, R21 ;  /* 0x0000001e16157223 */ /* 0x000fe20000010015 */
[----:B------:R-:W-:Y:S01]  /*16e0*/  SHF.L.U32 R22, R42, 0x10, RZ ;  /* 0x000000102a167819 */ /* 0x000fe200000006ff */
[----:B------:R-:W-:Y:S01]  /*16f0*/  FADD.FTZ R27, R27, R25 ;  /* 0x000000191b1b7221 */ /* 0x000fe20000010000 */
[----:B------:R-:W-:Y:S01]  /*1700*/  FFMA.FTZ R17, R25, R28, R16 ;  /* 0x0000001c19117223 */ /* 0x000fe20000010010 */
[----:B------:R-:W-:Y:S01]  /*1710*/  FADD.FTZ R24, R23, R30 ;  /* 0x0000001e17187221 */ /* 0x000fe20000010000 */
[----:B------:R-:W-:Y:S01]  /*1720*/  FMUL.FTZ R25, R13, R25 ;  /* 0x000000190d197220 */ /* 0x000fe20000410000 */
[----:B------:R-:W-:Y:S01]  /*1730*/  SHF.L.U32 R16, R14, 0x10, RZ ;  /* 0x000000100e107819 */ /* 0x000fe200000006ff */
[----:B------:R-:W-:Y:S01]  /*1740*/  FADD.FTZ R22, R22, -UR13 ;  /* 0x8000000d16167e21 */ /* 0x000fe20008010000 */
[----:B------:R-:W-:Y:S01]  /*1750*/  FADD.FTZ R23, R20, -UR13 ;  /* 0x8000000d14177e21 */ /* 0x000fe20008010000 */
[----:B------:R-:W-:Y:S01]  /*1760*/  FADD.FTZ R24, R25, R24 ;  /* 0x0000001819187221 */ /* 0x000fe20000010000 */
[----:B------:R-:W-:Y:S01]  /*1770*/  FFMA.FTZ R21, R28, R25, R21 ;  /* 0x000000191c157223 */ /* 0x000fe20000010015 */
[----:B------:R-:W-:Y:S01]  /*1780*/  FMUL.FTZ R25, R12, R16 ;  /* 0x000000100c197220 */ /* 0x000fe20000410000 */
[----:B------:R-:W-:Y:S01]  /*1790*/  FMUL.FTZ R20, R22, UR7 ;  /* 0x0000000716147c20 */ /* 0x000fe20008410000 */
[----:B------:R-:W-:Y:S01]  /*17a0*/  FADD.FTZ R18, R18, R29 ;  /* 0x0000001d12127221 */ /* 0x000fe20000010000 */
[----:B------:R-:W-:Y:S01]  /*17b0*/  SHF.L.U32 R22, R19, 0x10, RZ ;  /* 0x0000001013167819 */ /* 0x000fe200000006ff */
[----:B------:R-:W-:Y:S01]  /*17c0*/  FADD.FTZ R29, R24, R25 ;  /* 0x00000019181d7221 */ /* 0x000fe20000010000 */
[----:B------:R-:W-:Y:S01]  /*17d0*/  FMUL.FTZ R23, R23, UR7 ;  /* 0x0000000717177c20 */ /* 0x000fe20008410000 */
[----:B------:R-:W-:Y:S01]  /*17e0*/  FFMA.FTZ R24, R20, R25, R21 ;  /* 0x0000001914187223 */ /* 0x000fe20000010015 */
[----:B------:R-:W-:Y:S01]  /*17f0*/  SHF.L.U32 R21, R54, 0x10, RZ ;  /* 0x0000001036157819 */ /* 0x000fe200000006ff */
[----:B------:R-:W-:Y:S01]  /*1800*/  FADD.FTZ R27, R27, R22 ;  /* 0x000000161b1b7221 */ /* 0x000fe20000010000 */
[----:B------:R-:W-:Y:S01]  /*1810*/  FFMA.FTZ R17, R22, R23, R17 ;  /* 0x0000001716117223 */ /* 0x000fe20000010011 */
[----:B------:R-:W-:Y:S01]  /*1820*/  FMUL.FTZ R22, R13, R22 ;  /* 0x000000160d167220 */ /* 0x000fe20000410000 */
[----:B------:R-:W-:Y:S01]  /*1830*/  SHF.L.U32 R19, R52, 0x10, RZ ;  /* 0x0000001034137819 */ /* 0x000fe200000006ff */
[----:B------:R-:W-:Y:S01]  /*1840*/  FADD.FTZ R21, R21, -UR13 ;  /* 0x8000000d15157e21 */ /* 0x000fe20008010000 */
[----:B------:R-:W-:Y:S01]  /*1850*/  SHF.L.U32 R25, R58, 0x10, RZ ;  /* 0x000000103a197819 */ /* 0x000fe200000006ff */
[----:B------:R-:W-:Y:S01]  /*1860*/  FFMA.FTZ R23, R23, R22, R24 ;  /* 0x0000001617177223 */ /* 0x000fe20000010018 */
[----:B------:R-:W-:Y:S01]  /*1870*/  FADD.FTZ R29, R22, R29 ;  /* 0x0000001d161d7221 */ /* 0x000fe20000010000 */
[----:B------:R-:W-:Y:S01]  /*1880*/  FMUL.FTZ R24, R21, UR7 ;  /* 0x0000000715187c20 */ /* 0x000fe20008410000 */
[----:B------:R-:W-:Y:S01]  /*1890*/  FMUL.FTZ R26, R12, R19 ;  /* 0x000000130c1a7220 */ /* 0x000fe20000410000 */
[----:B------:R-:W-:Y:S01]  /*18a0*/  FADD.FTZ R21, R25, -UR13 ;  /* 0x8000000d19157e21 */ /* 0x000fe20008010000 */
[----:B------:R-:W-:Y:S01]  /*18b0*/  SHF.L.U32 R22, R56, 0x10, RZ ;  /* 0x0000001038167819 */ /* 0x000fe200000006ff */
[----:B------:R-:W-:Y:S01]  /*18c0*/  FADD.FTZ R18, R18, R16 ;  /* 0x0000001012127221 */ /* 0x000fe20000010000 */
[----:B------:R-:W-:Y:S01]  /*18d0*/  SHF.L.U32 R25, R53, 0x10, RZ ;  /* 0x0000001035197819 */ /* 0x000fe200000006ff */
[----:B------:R-:W-:Y:S01]  /*18e0*/  FADD.FTZ R29, R29, R26 ;  /* 0x0000001a1d1d7221 */ /* 0x000fe20000010000 */
[----:B------:R-:W-:Y:S01]  /*18f0*/  FFMA.FTZ R30, R24, R26, R23 ;  /* 0x0000001a181e7223 */ /* 0x000fe20000010017 */
[----:B------:R-:W-:Y:S01]  /*1900*/  FFMA.FTZ R26, R16, R20, R5 ;  /* 0x00000014101a7223 */ /* 0x000fe20000010005 */
[----:B------:R-:W-:Y:S01]  /*1910*/  FMUL.FTZ R28, R13, R22 ;  /* 0x000000160d1c7220 */ /* 0x000fe20000410000 */
[----:B------:R-:W-:Y:S01]  /*1920*/  FMUL.FTZ R21, R21, UR7 ;  /* 0x0000000715157c20 */ /* 0x000fe20008410000 */
[----:B------:R-:W-:Y:S01]  /*1930*/  SHF.L.U32 R5, R51, 0x10, RZ ;  /* 0x0000001033057819 */ /* 0x000fe200000006ff */
[----:B------:R-:W-:Y:S01]  /*1940*/  FADD.FTZ R20, R25, -UR13 ;  /* 0x8000000d19147e21 */ /* 0x000fe20008010000 */
[----:B------:R-:W-:Y:S01]  /*1950*/  SHF.L.U32 R25, R57, 0x10, RZ ;  /* 0x0000001039197819 */ /* 0x000fe200000006ff */
[----:B------:R-:W-:Y:S01]  /*1960*/  FADD.FTZ R29, R28, R29 ;  /* 0x0000001d1c1d7221 */ /* 0x000fe20000010000 */
[----:B------:R-:W-:Y:S01]  /*1970*/  FFMA.FTZ R23, R21, R28, R30 ;  /* 0x0000001c15177223 */ /* 0x000fe2000001001e */
[----:B------:R-:W-:Y:S01]  /*1980*/  SHF.L.U32 R16, R55, 0x10, RZ ;  /* 0x0000001037107819 */ /* 0x000fe200000006ff */
[----:B------:R-:W-:Y:S01]  /*1990*/  FMUL.FTZ R28, R12, R5 ;  /* 0x000000050c1c7220 */ /* 0x000fe20000410000 */
[----:B------:R-:W-:Y:S01]  /*19a0*/  FMUL.FTZ R20, R20, UR7 ;  /* 0x0000000714147c20 */ /* 0x000fe20008410000 */
[----:B------:R-:W-:Y:S01]  /*19b0*/  FADD.FTZ R25, R25, -UR13 ;  /* 0x8000000d19197e21 */ /* 0x000fe20008010000 */
[----:B------:R-:W-:Y:S01]  /*19c0*/  FADD.FTZ R18, R18, R19 ;  /* 0x0000001312127221 */ /* 0x000fe20000010000 */
[----:B------:R-:W-:Y:S01]  /*19d0*/  FFMA.FTZ R24, R19, R24, R26 ;  /* 0x0000001813187223 */ /* 0x000fe2000001001a */
[----:B------:R-:W-:Y:S01]  /*19e0*/  FADD.FTZ R29, R29, R28 ;  /* 0x0000001c1d1d7221 */ /* 0x000fe20000010000 */
[----:B------:R-:W-:Y:S01]  /*19f0*/  FFMA.FTZ R28, R20, R28, R23 ;  /* 0x0000001c141c7223 */ /* 0x000fe20000010017 */
[----:B------:R-:W-:Y:S01]  /*1a00*/  FMUL.FTZ R26, R13, R16 ;  /* 0x000000100d1a7220 */ /* 0x000fe20000410000 */
[----:B------:R-:W-:Y:S01]  /*1a10*/  FMUL.FTZ R19, R25, UR7 ;  /* 0x0000000719137c20 */ /* 0x000fe20008410000 */
[----:B------:R-:W-:Y:S01]  /*1a20*/  FADD.FTZ R27, R27, R22 ;  /* 0x000000161b1b7221 */ /* 0x000fe20000010000 */
[----:B------:R-:W-:Y:S01]  /*1a30*/  FFMA.FTZ R21, R22, R21, R17 ;  /* 0x0000001516157223 */ /* 0x000fe20000010011 */
[----:B------:R-:W-:Y:S01]  /*1a40*/  FADD.FTZ R17, R26, R29 ;  /* 0x0000001d1a117221 */ /* 0x000fe20000010000 */
[----:B------:R-:W-:Y:S01]  /*1a50*/  FFMA.FTZ R25, R19, R26, R28 ;  /* 0x0000001a13197223 */ /* 0x000fe2000001001c */
[----:B------:R-:W-:Y:S01]  /*1a60*/  FADD.FTZ R22, R18, R5 ;  /* 0x0000000512167221 */ /* 0x000fe20000010000 */
[----:B------:R-:W-:Y:S01]  /*1a70*/  FFMA.FTZ R20, R5, R20, R24 ;  /* 0x0000001405147223 */ /* 0x000fe20000010018 */
[----:B------:R-:W-:Y:S01]  /*1a80*/  FADD.FTZ R23, R27, R16 ;  /* 0x000000101b177221 */ /* 0x000fe20000010000 */
[----:B------:R-:W-:Y:S01]  /*1a90*/  FFMA.FTZ R21, R16, R19, R21 ;  /* 0x0000001310157223 */ /* 0x000fe20000010015 */
[----:B------:R-:W-:Y:S06]  /*1aa0*/  BRA `(.L_x_3) ;  /* 0x0000001000b07947 */ /* 0x000fec0003800000 */
.L_x_2:
[C---:B------:R-:W-:Y:S02]  /*1ab0*/  SHF.L.U32 R5, R47.reuse, 0x10, RZ ;  /* 0x000000102f057819 */ /* 0x040fe400000006ff */
[C---:B-----5:R-:W-:Y:S02]  /*1ac0*/  SHF.L.U32 R16, R46.reuse, 0x10, RZ ;  /* 0x000000102e107819 */ /* 0x060fe400000006ff */
[----:B------:R-:W-:Y:S01]  /*1ad0*/  PRMT R17, R47, 0x7632, R17 ;  /* 0x000076322f117816 */ /* 0x000fe20000000011 */
[----:B------:R-:W-:Y:S01]  /*1ae0*/  FADD.FTZ R5, R5, -UR13 ;  /* 0x8000000d05057e21 */ /* 0x000fe20008010000 */
[----:B------:R-:W-:Y:S01]  /*1af0*/  PRMT R24, R46, 0x7632, R24 ;  /* 0x000076322e187816 */ /* 0x000fe20000000018 */
[----:B------:R-:W-:Y:S01]  /*1b00*/  FADD.FTZ R29, R16, -UR13 ;  /* 0x8000000d101d7e21 */ /* 0x000fe20008010000 */
[----:B------:R-:W-:Y:S01]  /*1b10*/  SHF.L.U32 R16, R17, 0x10, RZ ;  /* 0x0000001011107819 */ /* 0x000fe200000006ff */
[----:B------:R-:W-:Y:S01]  /*1b20*/  FMUL.FTZ R5, R5, UR7 ;  /* 0x0000000705057c20 */ /* 0x000fe20008410000 */
[----:B------:R-:W-:Y:S01]  /*1b30*/  SHF.L.U32 R24, R24, 0x10, RZ ;  /* 0x0000001018187819 */ /* 0x000fe200000006ff */
[----:B------:R-:W-:Y:S01]  /*1b40*/  FMUL.FTZ R29, R29, UR7 ;  /* 0x000000071d1d7c20 */ /* 0x000fe20008410000 */
[----:B------:R-:W-:Y:S01]  /*1b50*/  SHF.L.U32 R28, R45, 0x10, RZ ;  /* 0x000000102d1c7819 */ /* 0x000fe200000006ff */
[--C-:B------:R-:W-:Y:S01]  /*1b60*/  FFMA.FTZ R17, R12, R5, R10.reuse ;  /* 0x000000050c117223 */ /* 0x100fe2000001000a */
[----:B------:R-:W-:Y:S01]  /*1b70*/  FADD.FTZ R16, R16, -UR13 ;  /* 0x8000000d10107e21 */ /* 0x000fe20008010000 */
[----:B------:R-:W-:Y:S01]  /*1b80*/  FFMA.FTZ R18, R12, R29, R10 ;  /* 0x0000001d0c127223 */ /* 0x000fe2000001000a */
[----:B------:R-:W-:Y:S01]  /*1b90*/  FADD.FTZ R26, R24, -UR13 ;  /* 0x8000000d181a7e21 */ /* 0x000fe20008010000 */
[----:B------:R-:W-:Y:S01]  /*1ba0*/  FMUL.FTZ R19, R17, -1.4426950216293334961 ;  /* 0xbfb8aa3b11137820 */ /* 0x000fe20000410000 */
[----:B------:R-:W-:Y:S01]  /*1bb0*/  FMUL.FTZ R16, R16, UR7 ;  /* 0x0000000710107c20 */ /* 0x000fe20008410000 */
[----:B------:R-:W-:Y:S01]  /*1bc0*/  FMUL.FTZ R22, R18, -1.4426950216293334961 ;  /* 0xbfb8aa3b12167820 */ /* 0x000fe20000410000 */
[----:B------:R-:W-:Y:S01]  /*1bd0*/  FMUL.FTZ R26, R26, UR7 ;  /* 0x000000071a1a7c20 */ /* 0x000fe20008410000 */
[----:B------:R-:W-:Y:S01]  /*1be0*/  SHF.L.U32 R27, R41, 0x10, RZ ;  /* 0x00000010291b7819 */ /* 0x000fe200000006ff */
[C-C-:B------:R-:W-:Y:S01]  /*1bf0*/  FFMA.FTZ R23, R13.reuse, R16, R11.reuse ;  /* 0x000000100d177223 */ /* 0x140fe2000001000b */
[----:B------:R-:W0:Y:S01]  /*1c00*/  MUFU.EX2 R19, R19 ;  /* 0x0000001300137308 */ /* 0x000e220000000800 */
[----:B------:R-:W-:Y:S01]  /*1c10*/  FFMA.FTZ R32, R13, R26, R11 ;  /* 0x0000001a0d207223 */ /* 0x000fe2000001000b */
[----:B------:R-:W-:Y:S01]  /*1c20*/  FADD.FTZ R28, R28, -UR13 ;  /* 0x8000000d1c1c7e21 */ /* 0x000fe20008010000 */
[----:B------:R-:W-:Y:S01]  /*1c30*/  FMUL.FTZ R21, R23, -1.4426950216293334961 ;  /* 0xbfb8aa3b17157820 */ /* 0x000fe20000410000 */
[----:B------:R-:W1:Y:S01]  /*1c40*/  MUFU.EX2 R22, R22 ;  /* 0x0000001600167308 */ /* 0x000e620000000800 */
[----:B------:R-:W-:-:S04]  /*1c50*/  SHF.L.U32 R34, R40, 0x10, RZ ;  /* 0x0000001028227819 */ /* 0x000fc800000006ff */
[----:B------:R-:W2:Y:S01]  /*1c60*/  MUFU.EX2 R21, R21 ;  /* 0x0000001500157308 */ /* 0x000ea20000000800 */
[----:B0-----:R-:W-:Y:S01]  /*1c70*/  FADD.FTZ R20, R19, 1 ;  /* 0x3f80000013147421 */ /* 0x001fe20000010000 */
[----:B-1----:R-:W-:-:S05]  /*1c80*/  FADD.FTZ R25, R22, 1 ;  /* 0x3f80000016197421 */ /* 0x002fca0000010000 */
[----:B------:R-:W0:Y:S01]  /*1c90*/  MUFU.RCP R20, R20 ;  /* 0x0000001400147308 */ /* 0x000e220000001000 */
[----:B--2---:R-:W-:-:S07]  /*1ca0*/  FADD.FTZ R24, R21, 1 ;  /* 0x3f80000015187421 */ /* 0x004fce0000010000 */
[----:B------:R1:W2:Y:S08]  /*1cb0*/  MUFU.RCP R19, R25 ;  /* 0x0000001900137308 */ /* 0x0002b00000001000 */
[----:B------:R-:W3:Y:S01]  /*1cc0*/  MUFU.RCP R21, R24 ;  /* 0x0000001800157308 */ /* 0x000ee20000001000 */
[----:B-1----:R-:W-:Y:S01]  /*1cd0*/  FMUL.FTZ R25, R28, UR7 ;  /* 0x000000071c197c20 */ /* 0x002fe20008410000 */
[----:B0-----:R-:W-:Y:S01]  /*1ce0*/  FADD.FTZ R22, -R20, 1 ;  /* 0x3f80000014167421 */ /* 0x001fe20000010100 */
[----:B------:R-:W-:Y:S01]  /*1cf0*/  FMUL.FTZ R30, R27, R20 ;  /* 0x000000141b1e7220 */ /* 0x000fe20000410000 */
[----:B------:R-:W-:-:S02]  /*1d00*/  PRMT R28, R41, 0x7632, R28 ;  /* 0x00007632291c7816 */ /* 0x000fc4000000001c */
[----:B------:R-:W-:Y:S01]  /*1d10*/  FFMA.FTZ R27, R17, R22, 1 ;  /* 0x3f800000111b7423 */ /* 0x000fe20000010016 */
[----:B------:R-:W-:Y:S01]  /*1d20*/  FMUL.FTZ R22, R32, -1.4426950216293334961 ;  /* 0xbfb8aa3b20167820 */ /* 0x000fe20000410000 */
[----:B------:R-:W-:Y:S01]  /*1d30*/  FFMA.FTZ R17, R12, R25, R10 ;  /* 0x000000190c117223 */ /* 0x000fe2000001000a */
[----:B------:R-:W-:Y:S01]  /*1d40*/  SHF.L.U32 R28, R28, 0x10, RZ ;  /* 0x000000101c1c7819 */ /* 0x000fe200000006ff */
[----:B--2---:R-:W-:Y:S01]  /*1d50*/  FADD.FTZ R31, -R19, 1 ;  /* 0x3f800000131f7421 */ /* 0x004fe20000010100 */
[----:B------:R-:W-:Y:S01]  /*1d60*/  FMUL.FTZ R30, R30, R27 ;  /* 0x0000001b1e1e7220 */ /* 0x000fe20000410000 */
[----:B------:R-:W-:Y:S01]  /*1d70*/  PRMT R27, R45, 0x7632, R27 ;  /* 0x000076322d1b7816 */ /* 0x000fe2000000001b */
[----:B------:R-:W0:Y:S01]  /*1d80*/  MUFU.EX2 R22, R22 ;  /* 0x0000001600167308 */ /* 0x000e220000000800 */
[----:B------:R-:W-:Y:S01]  /*1d90*/  FFMA.FTZ R20, R18, R31, 1 ;  /* 0x3f80000012147423 */ /* 0x000fe2000001001f */
[----:B------:R-:W-:Y:S01]  /*1da0*/  FMUL.FTZ R18, R17, -1.4426950216293334961 ;  /* 0xbfb8aa3b11127820 */ /* 0x000fe20000410000 */
[----:B------:R-:W-:Y:S01]  /*1db0*/  FMUL.FTZ R19, R34, R19 ;  /* 0x0000001322137220 */ /* 0x000fe20000410000 */
[----:B---3--:R-:W-:Y:S01]  /*1dc0*/  FADD.FTZ R24, -R21, 1 ;  /* 0x3f80000015187421 */ /* 0x008fe20000010100 */
[----:B------:R-:W-:Y:S01]  /*1dd0*/  FMUL.FTZ R28, R28, R21 ;  /* 0x000000151c1c7220 */ /* 0x000fe20000410000 */
[----:B------:R-:W-:-:S02]  /*1de0*/  SHF.L.U32 R21, R27, 0x10, RZ ;  /* 0x000000101b157819 */ /* 0x000fc400000006ff */
[----:B------:R-:W1:Y:S01]  /*1df0*/  MUFU.EX2 R18, R18 ;  /* 0x0000001200127308 */ /* 0x000e620000000800 */
[----:B------:R-:W-:Y:S01]  /*1e00*/  FFMA.FTZ R23, R23, R24, 1 ;  /* 0x3f80000017177423 */ /* 0x000fe20000010018 */
[----:B------:R-:W-:Y:S01]  /*1e10*/  SHF.L.U32 R27, R44, 0x10, RZ ;  /* 0x000000102c1b7819 */ /* 0x000fe200000006ff */
[----:B------:R-:W-:Y:S01]  /*1e20*/  FMUL.FTZ R20, R19, R20 ;  /* 0x0000001413147220 */ /* 0x000fe20000410000 */
[----:B------:R-:W-:Y:S01]  /*1e30*/  FADD.FTZ R21, R21, -UR13 ;  /* 0x8000000d15157e21 */ /* 0x000fe20008010000 */
[----:B------:R-:W-:Y:S01]  /*1e40*/  FMUL.FTZ R28, R28, R23 ;  /* 0x000000171c1c7220 */ /* 0x000fe20000410000 */
[----:B0-----:R-:W-:Y:S02]  /*1e50*/  FADD.FTZ R24, R22, 1 ;  /* 0x3f80000016187421 */ /* 0x001fe40000010000 */
[----:B------:R-:W-:Y:S01]  /*1e60*/  FMUL.FTZ R22, R21, UR7 ;  /* 0x0000000715167c20 */ /* 0x000fe20008410000 */
[----:B------:R-:W-:Y:S01]  /*1e70*/  FADD.FTZ R21, R27, -UR13 ;  /* 0x8000000d1b157e21 */ /* 0x000fe20008010000 */
[----:B------:R-:W-:-:S02]  /*1e80*/  PRMT R27, R40, 0x7632, R27 ;  /* 0x00007632281b7816 */ /* 0x000fc4000000001b */
[----:B------:R-:W0:Y:S01]  /*1e90*/  MUFU.RCP R24, R24 ;  /* 0x0000001800187308 */ /* 0x000e220000001000 */
[----:B------:R-:W-:Y:S01]  /*1ea0*/  FFMA.FTZ R34, R13, R22, R11 ;  /* 0x000000160d227223 */ /* 0x000fe2000001000b */
[----:B-1----:R-:W-:Y:S01]  /*1eb0*/  FADD.FTZ R19, R18, 1 ;  /* 0x3f80000012137421 */ /* 0x002fe20000010000 */
[----:B------:R-:W-:Y:S01]  /*1ec0*/  FMUL.FTZ R21, R21, UR7 ;  /* 0x0000000715157c20 */ /* 0x000fe20008410000 */
[----:B------:R-:W-:Y:S01]  /*1ed0*/  SHF.L.U32 R27, R27, 0x10, RZ ;  /* 0x000000101b1b7819 */ /* 0x000fe200000006ff */
[----:B------:R-:W-:Y:S02]  /*1ee0*/  FMUL.FTZ R35, R34, -1.4426950216293334961 ;  /* 0xbfb8aa3b22237820 */ /* 0x000fe40000410000 */
[----:B------:R-:W-:Y:S01]  /*1ef0*/  FFMA.FTZ R18, R12, R21, R10 ;  /* 0x000000150c127223 */ /* 0x000fe2000001000a */
[----:B------:R-:W1:Y:S03]  /*1f00*/  MUFU.RCP R19, R19 ;  /* 0x0000001300137308 */ /* 0x000e660000001000 */
[----:B------:R-:W-:-:S05]  /*1f10*/  FMUL.FTZ R37, R18, -1.4426950216293334961 ;  /* 0xbfb8aa3b12257820 */ /* 0x000fca0000410000 */
[----:B------:R-:W2:Y:S01]  /*1f20*/  MUFU.EX2 R31, R35 ;  /* 0x00000023001f7308 */ /* 0x000ea20000000800 */
[----:B0-----:R-:W-:Y:S01]  /*1f30*/  FMUL.FTZ R27, R27, R24 ;  /* 0x000000181b1b7220 */ /* 0x001fe20000410000 */
[----:B------:R-:W-:Y:S02]  /*1f40*/  FADD.FTZ R33, -R24, 1 ;  /* 0x3f80000018217421 */ /* 0x000fe40000010100 */
[----:B------:R-:W0:Y:S02]  /*1f50*/  MUFU.EX2 R24, R37 ;  /* 0x0000002500187308 */ /* 0x000e240000000800 */
[----:B------:R-:W-:Y:S01]  /*1f60*/  FFMA.FTZ R32, R32, R33, 1 ;  /* 0x3f80000020207423 */ /* 0x000fe20000010021 */
[----:B------:R-:W-:-:S03]  /*1f70*/  SHF.L.U32 R33, R39, 0x10, RZ ;  /* 0x0000001027217819 */ /* 0x000fc600000006ff */
[----:B------:R-:W-:Y:S01]  /*1f80*/  FMUL.FTZ R27, R27, R32 ;  /* 0x000000201b1b7220 */ /* 0x000fe20000410000 */
[----:B------:R-:W-:Y:S01]  /*1f90*/  FMUL.FTZ R32, R12, R30 ;  /* 0x0000001e0c207220 */ /* 0x000fe20000410000 */
[----:B--2---:R-:W-:Y:S01]  /*1fa0*/  FADD.FTZ R36, R31, 1 ;  /* 0x3f8000001f247421 */ /* 0x004fe20000010000 */
[----:B-1----:R-:W-:-:S03]  /*1fb0*/  FADD.FTZ R31, -R19, 1 ;  /* 0x3f800000131f7421 */ /* 0x002fc60000010100 */
[----:B------:R1:W2:Y:S01]  /*1fc0*/  MUFU.RCP R35, R36 ;  /* 0x0000002400237308 */ /* 0x0002a20000001000 */
[----:B------:R-:W-:Y:S01]  /*1fd0*/  FFMA.FTZ R31, R17, R31, 1 ;  /* 0x3f800000111f7423 */ /* 0x000fe2000001001f */
[----:B0-----:R-:W-:Y:S01]  /*1fe0*/  FADD.FTZ R17, R24, 1 ;  /* 0x3f80000018117421 */ /* 0x001fe20000010000 */
[----:B------:R-:W-:Y:S01]  /*1ff0*/  FMUL.FTZ R24, R33, R19 ;  /* 0x0000001321187220 */ /* 0x000fe20000410000 */
[----:B------:R-:W-:-:S03]  /*2000*/  PRMT R33, R39, 0x7632, R33 ;  /* 0x0000763227217816 */ /* 0x000fc60000000021 */
[----:B------:R-:W-:Y:S01]  /*2010*/  FMUL.FTZ R24, R24, R31 ;  /* 0x0000001f18187220 */ /* 0x000fe20000410000 */
[----:B------:R-:W0:Y:S01]  /*2020*/  MUFU.RCP R17, R17 ;  /* 0x0000001100117308 */ /* 0x000e220000001000 */
[----:B------:R-:W-:Y:S02]  /*2030*/  PRMT R31, R44, 0x7632, R31 ;  /* 0x000076322c1f7816 */ /* 0x000fe4000000001f */
[----:B-1----:R-:W-:Y:S02]  /*2040*/  SHF.L.U32 R36, R38, 0x10, RZ ;  /* 0x0000001026247819 */ /* 0x002fe400000006ff */
[----:B------:R-:W-:Y:S02]  /*2050*/  SHF.L.U32 R31, R31, 0x10, RZ ;  /* 0x000000101f1f7819 */ /* 0x000fe400000006ff */
[----:B------:R-:W-:-:S05]  /*2060*/  SHF.L.U32 R33, R33, 0x10, RZ ;  /* 0x0000001021217819 */ /* 0x000fca00000006ff */
[----:B--2---:R-:W-:Y:S01]  /*2070*/  FMUL.FTZ R33, R33, R35 ;  /* 0x0000002321217220 */ /* 0x004fe20000410000 */
[----:B------:R-:W-:-:S04]  /*2080*/  FADD.FTZ R35, -R35, 1 ;  /* 0x3f80000023237421 */ /* 0x000fc80000010100 */
[----:B------:R-:W-:Y:S01]  /*2090*/  FFMA.FTZ R34, R34, R35, 1 ;  /* 0x3f80000022227423 */ /* 0x000fe20000010023 */
[----:B0-----:R-:W-:Y:S01]  /*20a0*/  FADD.FTZ R19, -R17, 1 ;  /* 0x3f80000011137421 */ /* 0x001fe20000010100 */
[----:B------:R-:W-:Y:S01]  /*20b0*/  FMUL.FTZ R36, R36, R17 ;  /* 0x0000001124247220 */ /* 0x000fe20000410000 */
[----:B------:R-:W-:Y:S01]  /*20c0*/  FFMA.FTZ R35, R5, R32, RZ ;  /* 0x0000002005237223 */ /* 0x000fe200000100ff */
[----:B------:R-:W-:Y:S01]  /*20d0*/  FMUL.FTZ R23, R33, R34 ;  /* 0x0000002221177220 */ /* 0x000fe20000410000 */
[----:B------:R-:W-:Y:S01]  /*20e0*/  FFMA.FTZ R19, R18, R19, 1 ;  /* 0x3f80000012137423 */ /* 0x000fe20000010013 */
[----:B------:R-:W-:Y:S01]  /*20f0*/  FADD.FTZ R18, R31, -UR13 ;  /* 0x8000000d1f127e21 */ /* 0x000fe20008010000 */
[----:B------:R-:W-:Y:S01]  /*2100*/  FADD.FTZ R32, RZ, R32 ;  /* 0x00000020ff207221 */ /* 0x000fe20000010000 */
[----:B------:R-:W-:Y:S01]  /*2110*/  FMUL.FTZ R33, R13, R28 ;  /* 0x0000001c0d217220 */ /* 0x000fe20000410000 */
[----:B------:R-:W-:Y:S01]  /*2120*/  FMUL.FTZ R17, R36, R19 ;  /* 0x0000001324117220 */ /* 0x000fe20000410000 */
[----:B------:R-:W-:-:S02]  /*2130*/  FMUL.FTZ R18, R18, UR7 ;  /* 0x0000000712127c20 */ /* 0x000fc40008410000 */
[----:B------:R-:W-:Y:S01]  /*2140*/  FFMA.FTZ R34, R16, R33, R35 ;  /* 0x0000002110227223 */ /* 0x000fe20000010023 */
[----:B------:R-:W-:Y:S01]  /*2150*/  FADD.FTZ R32, R33, R32 ;  /* 0x0000002021207221 */ /* 0x000fe20000010000 */
[----:B------:R-:W-:Y:S01]  /*2160*/  FFMA.FTZ R19, R13, R18, R11 ;  /* 0x000000120d137223 */ /* 0x000fe2000001000b */
[----:B------:R-:W-:-:S03]  /*2170*/  FMUL.FTZ R35, R12, R20 ;  /* 0x000000140c237220 */ /* 0x000fc60000410000 */
[----:B------:R-:W-:Y:S01]  /*2180*/  FMUL.FTZ R36, R19, -1.4426950216293334961 ;  /* 0xbfb8aa3b13247820 */ /* 0x000fe20000410000 */
[----:B------:R-:W-:-:S03]  /*2190*/  FADD.FTZ R32, R32, R35 ;  /* 0x0000002320207221 */ /* 0x000fc60000010000 */
[----:B------:R0:W1:Y:S02]  /*21a0*/  MUFU.EX2 R31, R36 ;  /* 0x00000024001f7308 */ /* 0x0000640000000800 */
[----:B0-----:R-:W-:-:S04]  /*21b0*/  PRMT R36, R38, 0x7632, R36 ;  /* 0x0000763226247816 */ /* 0x001fc80000000024 */
[----:B------:R-:W-:Y:S01]  /*21c0*/  SHF.L.U32 R36, R36, 0x10, RZ ;  /* 0x0000001024247819 */ /* 0x000fe200000006ff */
[----:B-1----:R-:W-:-:S06]  /*21d0*/  FADD.FTZ R31, R31, 1 ;  /* 0x3f8000001f1f7421 */ /* 0x002fcc0000010000 */
[----:B------:R-:W0:Y:S02]  /*21e0*/  MUFU.RCP R31, R31 ;  /* 0x0000001f001f7308 */ /* 0x000e240000001000 */
[----:B0-----:R-:W-:Y:S01]  /*21f0*/  FMUL.FTZ R33, R36, R31 ;  /* 0x0000001f24217220 */ /* 0x001fe20000410000 */
[----:B------:R-:W-:Y:S01]  /*2200*/  FADD.FTZ R36, -R31, 1 ;  /* 0x3f8000001f247421 */ /* 0x000fe20000010100 */
[----:B------:R-:W-:-:S03]  /*2210*/  FADD.FTZ R31, RZ, R30 ;  /* 0x0000001eff1f7221 */ /* 0x000fc60000010000 */
[----:B------:R-:W-:Y:S01]  /*2220*/  FFMA.FTZ R36, R19, R36, 1 ;  /* 0x3f80000013247423 */ /* 0x000fe20000010024 */
[----:B------:R-:W-:-:S03]  /*2230*/  FADD.FTZ R31, R31, R20 ;  /* 0x000000141f1f7221 */ /* 0x000fc60000010000 */
[----:B------:R-:W-:Y:S01]  /*2240*/  FMUL.FTZ R19, R33, R36 ;  /* 0x0000002421137220 */ /* 0x000fe20000410000 */
[----:B------:R-:W-:Y:S01]  /*2250*/  FFMA.FTZ R36, R5, R30, RZ ;  /* 0x0000001e05247223 */ /* 0x000fe200000100ff */
[----:B------:R-:W-:Y:S01]  /*2260*/  SHF.L.U32 R5, R43, 0x10, RZ ;  /* 0x000000102b057819 */ /* 0x000fe200000006ff */
[----:B------:R-:W-:Y:S01]  /*2270*/  FFMA.FTZ R33, R29, R35, R34 ;  /* 0x000000231d217223 */ /* 0x000fe20000010022 */
[----:B------:R-:W-:Y:S01]  /*2280*/  SHF.L.U32 R35, R15, 0x10, RZ ;  /* 0x000000100f237819 */ /* 0x000fe200000006ff */
[----:B------:R-:W-:Y:S02]  /*2290*/  FFMA.FTZ R30, R29, R20, R36 ;  /* 0x000000141d1e7223 */ /* 0x000fe40000010024 */
[----:B------:R-:W-:Y:S02]  /*22a0*/  FADD.FTZ R5, R5, -UR13 ;  /* 0x8000000d05057e21 */ /* 0x000fe40008010000 */
[----:B------:R-:W-:Y:S02]  /*22b0*/  FFMA.FTZ R30, R25, R24, R30 ;  /* 0x00000018191e7223 */ /* 0x000fe4000001001e */
[----:B------:R-:W-:-:S02]  /*22c0*/  FMUL.FTZ R5, R5, UR7 ;  /* 0x0000000705057c20 */ /* 0x000fc40008410000 */
[----:B------:R-:W-:Y:S02]  /*22d0*/  FFMA.FTZ R30, R21, R17, R30 ;  /* 0x00000011151e7223 */ /* 0x000fe4000001001e */
[----:B------:R-:W-:-:S04]  /*22e0*/  FFMA.FTZ R20, R12, R5, R10 ;  /* 0x000000050c147223 */ /* 0x000fc8000001000a */
[----:B------:R-:W-:-:S06]  /*22f0*/  FMUL.FTZ R34, R20, -1.4426950216293334961 ;  /* 0xbfb8aa3b14227820 */ /* 0x000fcc0000410000 */
[----:B------:R-:W0:Y:S02]  /*2300*/  MUFU.EX2 R34, R34 ;  /* 0x0000002200227308 */ /* 0x000e240000000800 */
[----:B0-----:R-:W-:-:S04]  /*2310*/  FADD.FTZ R36, R34, 1 ;  /* 0x3f80000022247421 */ /* 0x001fc80000010000 */
[----:B------:R0:W1:Y:S02]  /*2320*/  MUFU.RCP R29, R36 ;  /* 0x00000024001d7308 */ /* 0x0000640000001000 */
[----:B0-----:R-:W-:-:S04]  /*2330*/  FMUL.FTZ R36, R13, R27 ;  /* 0x0000001b0d247220 */ /* 0x001fc80000410000 */
[----:B------:R-:W-:Y:S01]  /*2340*/  FFMA.FTZ R34, R26, R36, R33 ;  /* 0x000000241a227223 */ /* 0x000fe20000010021 */
[--C-:B------:R-:W-:Y:S01]  /*2350*/  FADD.FTZ R33, R36, R32.reuse ;  /* 0x0000002024217221 */ /* 0x100fe20000010000 */
[----:B------:R-:W-:Y:S01]  /*2360*/  PRMT R32, R15, 0x7632, R32 ;  /* 0x000076320f207816 */ /* 0x000fe20000000020 */
[----:B-1----:R-:W-:Y:S01]  /*2370*/  FMUL.FTZ R35, R35, R29 ;  /* 0x0000001d23237220 */ /* 0x002fe20000410000 */
[----:B------:R-:W-:Y:S02]  /*2380*/  FADD.FTZ R29, -R29, 1 ;  /* 0x3f8000001d1d7421 */ /* 0x000fe40000010100 */
[----:B------:R-:W-:Y:S02]  /*2390*/  SHF.L.U32 R32, R32, 0x10, RZ ;  /* 0x0000001020207819 */ /* 0x000fe400000006ff */
[----:B------:R-:W-:Y:S01]  /*23a0*/  FFMA.FTZ R20, R20, R29, 1 ;  /* 0x3f80000014147423 */ /* 0x000fe2000001001d */
[----:B------:R-:W-:Y:S01]  /*23b0*/  FFMA.FTZ R29, R16, R28, RZ ;  /* 0x0000001c101d7223 */ /* 0x000fe200000100ff */
[----:B------:R-:W-:-:S02]  /*23c0*/  FADD.FTZ R28, RZ, R28 ;  /* 0x0000001cff1c7221 */ /* 0x000fc40000010000 */
[----:B------:R-:W-:Y:S01]  /*23d0*/  FMUL.FTZ R20, R35, R20 ;  /* 0x0000001423147220 */ /* 0x000fe20000410000 */
[----:B------:R-:W-:Y:S01]  /*23e0*/  PRMT R35, R43, 0x7632, R35 ;  /* 0x000076322b237816 */ /* 0x000fe20000000023 */
[----:B------:R-:W-:Y:S01]  /*23f0*/  FFMA.FTZ R29, R26, R27, R29 ;  /* 0x0000001b1a1d7223 */ /* 0x000fe2000001001d */
[----:B------:R-:W-:Y:S01]  /*2400*/  FADD.FTZ R28, R28, R27 ;  /* 0x0000001b1c1c7221 */ /* 0x000fe20000010000 */
[----:B------:R-:W-:Y:S01]  /*2410*/  FFMA.FTZ R30, R5, R20, R30 ;  /* 0x00000014051e7223 */ /* 0x000fe2000001001e */
[----:B------:R-:W-:Y:S01]  /*2420*/  SHF.L.U32 R35, R35, 0x10, RZ ;  /* 0x0000001023237819 */ /* 0x000fe200000006ff */
[----:B------:R-:W-:-:S04]  /*2430*/  FFMA.FTZ R29, R22, R23, R29 ;  /* 0x00000017161d7223 */ /* 0x000fc8000001001d */
[----:B------:R-:W-:Y:S01]  /*2440*/  FADD.FTZ R16, R35, -UR13 ;  /* 0x8000000d23107e21 */ /* 0x000fe20008010000 */
[----:B------:R-:W-:-:S03]  /*2450*/  FFMA.FTZ R29, R18, R19, R29 ;  /* 0x00000013121d7223 */ /* 0x000fc6000001001d */
[----:B------:R-:W-:-:S04]  /*2460*/  FMUL.FTZ R16, R16, UR7 ;  /* 0x0000000710107c20 */ /* 0x000fc80008410000 */
[----:B------:R-:W-:-:S04]  /*2470*/  FFMA.FTZ R26, R13, R16, R11 ;  /* 0x000000100d1a7223 */ /* 0x000fc8000001000b */
[----:B------:R-:W-:-:S06]  /*2480*/  FMUL.FTZ R35, R26, -1.4426950216293334961 ;  /* 0xbfb8aa3b1a237820 */ /* 0x000fcc0000410000 */
[----:B------:R-:W0:Y:S02]  /*2490*/  MUFU.EX2 R35, R35 ;  /* 0x0000002300237308 */ /* 0x000e240000000800 */
[----:B0-----:R-:W-:Y:S01]  /*24a0*/  FADD.FTZ R27, R35, 1 ;  /* 0x3f800000231b7421 */ /* 0x001fe20000010000 */
[----:B------:R-:W-:-:S04]  /*24b0*/  FMUL.FTZ R35, R12, R24 ;  /* 0x000000180c237220 */ /* 0x000fc80000410000 */
[----:B------:R-:W-:Y:S01]  /*24c0*/  FADD.FTZ R33, R33, R35 ;  /* 0x0000002321217221 */ /* 0x000fe20000010000 */
[----:B------:R-:W0:Y:S02]  /*24d0*/  MUFU.RCP R27, R27 ;  /* 0x0000001b001b7308 */ /* 0x000e240000001000 */
[----:B0-----:R-:W-:Y:S01]  /*24e0*/  FADD.FTZ R37, -R27, 1 ;  /* 0x3f8000001b257421 */ /* 0x001fe20000010100 */
[----:B------:R-:W-:-:S03]  /*24f0*/  FMUL.FTZ R32, R32, R27 ;  /* 0x0000001b20207220 */ /* 0x000fc60000410000 */
[----:B------:R-:W-:-:S04]  /*2500*/  FFMA.FTZ R37, R26, R37, 1 ;  /* 0x3f8000001a257423 */ /* 0x000fc80000010025 */
[----:B------:R-:W-:Y:S01]  /*2510*/  FMUL.FTZ R26, R32, R37 ;  /* 0x00000025201a7220 */ /* 0x000fe20000410000 */
[----:B------:R-:W-:-:S03]  /*2520*/  SHF.L.U32 R32, R42, 0x10, RZ ;  /* 0x000000102a207819 */ /* 0x000fc600000006ff */
[----:B------:R-:W-:Y:S02]  /*2530*/  FFMA.FTZ R29, R16, R26, R29 ;  /* 0x0000001a101d7223 */ /* 0x000fe4000001001d */
[----:B------:R-:W-:Y:S01]  /*2540*/  FADD.FTZ R36, R32, -UR13 ;  /* 0x8000000d20247e21 */ /* 0x000fe20008010000 */
[----:B------:R-:W-:Y:S01]  /*2550*/  FADD.FTZ R32, R31, R24 ;  /* 0x000000181f207221 */ /* 0x000fe20000010000 */
[----:B------:R-:W-:Y:S01]  /*2560*/  FFMA.FTZ R31, R25, R35, R34 ;  /* 0x00000023191f7223 */ /* 0x000fe20000010022 */
[----:B------:R-:W-:Y:S01]  /*2570*/  SHF.L.U32 R25, R14, 0x10, RZ ;  /* 0x000000100e197819 */ /* 0x000fe200000006ff */
        /* <DEDUP_REMOVED lines=9> */
[----:B------:R-:W-:Y:S01]  /*2610*/  FMUL.FTZ R25, R25, R34 ;  /* 0x0000002219197220 */ /* 0x000fe20000410000 */
[----:B------:R-:W-:Y:S01]  /*2620*/  FFMA.FTZ R34, R22, R36, R31 ;  /* 0x0000002416227223 */ /* 0x000fe2000001001f */
[----:B------:R-:W-:Y:S01]  /*2630*/  PRMT R36, R14, 0x7632, R36 ;  /* 0x000076320e247816 */ /* 0x000fe20000000024 */
[----:B------:R-:W-:Y:S01]  /*2640*/  FFMA.FTZ R24, R24, R35, 1 ;  /* 0x3f80000018187423 */ /* 0x000fe20000010023 */
[----:B------:R-:W-:Y:S02]  /*2650*/  PRMT R35, R42, 0x7632, R35 ;  /* 0x000076322a237816 */ /* 0x000fe40000000023 */
[----:B------:R-:W-:Y:S01]  /*2660*/  SHF.L.U32 R36, R36, 0x10, RZ ;  /* 0x0000001024247819 */ /* 0x000fe200000006ff */
[----:B------:R-:W-:Y:S01]  /*2670*/  FMUL.FTZ R25, R25, R24 ;  /* 0x0000001819197220 */ /* 0x000fe20000410000 */
[----:B------:R-:W-:Y:S01]  /*2680*/  SHF.L.U32 R35, R35, 0x10, RZ ;  /* 0x0000001023237819 */ /* 0x000fe200000006ff */
[----:B------:R-:W-:-:S02]  /*2690*/  FADD.FTZ R24, R28, R23 ;  /* 0x000000171c187221 */ /* 0x000fc40000010000 */
[----:B------:R-:W-:Y:S02]  /*26a0*/  FFMA.FTZ R30, R27, R25, R30 ;  /* 0x000000191b1e7223 */ /* 0x000fe4000001001e */
[----:B------:R-:W-:-:S04]  /*26b0*/  FADD.FTZ R35, R35, -UR13 ;  /* 0x8000000d23237e21 */ /* 0x000fc80008010000 */
[----:B------:R-:W-:-:S04]  /*26c0*/  FMUL.FTZ R28, R35, UR7 ;  /* 0x00000007231c7c20 */ /* 0x000fc80008410000 */
[----:B------:R-:W-:-:S04]  /*26d0*/  FFMA.FTZ R22, R13, R28, R11 ;  /* 0x0000001c0d167223 */ /* 0x000fc8000001000b */
[----:B------:R-:W-:-:S06]  /*26e0*/  FMUL.FTZ R31, R22, -1.4426950216293334961 ;  /* 0xbfb8aa3b161f7820 */ /* 0x000fcc0000410000 */
[----:B------:R-:W0:Y:S02]  /*26f0*/  MUFU.EX2 R31, R31 ;  /* 0x0000001f001f7308 */ /* 0x000e240000000800 */
[----:B0-----:R-:W-:Y:S01]  /*2700*/  FADD.FTZ R35, R31, 1 ;  /* 0x3f8000001f237421 */ /* 0x001fe20000010000 */
[----:B------:R-:W-:-:S03]  /*2710*/  FMUL.FTZ R31, R12, R17 ;  /* 0x000000110c1f7220 */ /* 0x000fc60000410000 */
[----:B------:R0:W1:Y:S01]  /*2720*/  MUFU.RCP R23, R35 ;  /* 0x0000002300177308 */ /* 0x0000620000001000 */
[----:B------:R-:W-:Y:S01]  /*2730*/  FADD.FTZ R33, R33, R31 ;  /* 0x0000001f21217221 */ /* 0x000fe20000010000 */
[----:B0-----:R-:W-:Y:S01]  /*2740*/  FFMA.FTZ R35, R21, R31, R34 ;  /* 0x0000001f15237223 */ /* 0x001fe20000010022 */
[----:B------:R-:W-:Y:S01]  /*2750*/  SHF.L.U32 R31, R52, 0x10, RZ ;  /* 0x00000010341f7819 */ /* 0x000fe200000006ff */
[----:B-1----:R-:W-:Y:S01]  /*2760*/  FMUL.FTZ R36, R36, R23 ;  /* 0x0000001724247220 */ /* 0x002fe20000410000 */
[----:B------:R-:W-:-:S04]  /*2770*/  FADD.FTZ R23, -R23, 1 ;  /* 0x3f80000017177421 */ /* 0x000fc80000010100 */
[----:B------:R-:W-:-:S04]  /*2780*/  FFMA.FTZ R23, R22, R23, 1 ;  /* 0x3f80000016177423 */ /* 0x000fc80000010017 */
[----:B------:R-:W-:Y:S01]  /*2790*/  FMUL.FTZ R22, R36, R23 ;  /* 0x0000001724167220 */ /* 0x000fe20000410000 */
[----:B------:R-:W-:-:S03]  /*27a0*/  SHF.L.U32 R23, R54, 0x10, RZ ;  /* 0x0000001036177819 */ /* 0x000fc600000006ff */
[----:B------:R-:W-:Y:S02]  /*27b0*/  FFMA.FTZ R29, R28, R22, R29 ;  /* 0x000000161c1d7223 */ /* 0x000fe4000001001d */
[----:B------:R-:W-:Y:S01]  /*27c0*/  FADD.FTZ R36, R23, -UR13 ;  /* 0x8000000d17247e21 */ /* 0x000fe20008010000 */
[----:B------:R-:W-:-:S03]  /*27d0*/  FADD.FTZ R23, R32, R17 ;  /* 0x0000001120177221 */ /* 0x000fc60000010000 */
[----:B------:R-:W-:-:S04]  /*27e0*/  FMUL.FTZ R17, R36, UR7 ;  /* 0x0000000724117c20 */ /* 0x000fc80008410000 */
[----:B------:R-:W-:-:S04]  /*27f0*/  FFMA.FTZ R21, R12, R17, R10 ;  /* 0x000000110c157223 */ /* 0x000fc8000001000a */
[----:B------:R-:W-:-:S06]  /*2800*/  FMUL.FTZ R34, R21, -1.4426950216293334961 ;  /* 0xbfb8aa3b15227820 */ /* 0x000fcc0000410000 */
[----:B------:R-:W0:Y:S02]  /*2810*/  MUFU.EX2 R34, R34 ;  /* 0x0000002200227308 */ /* 0x000e240000000800 */
[----:B0-----:R-:W-:-:S06]  /*2820*/  FADD.FTZ R32, R34, 1 ;  /* 0x3f80000022207421 */ /* 0x001fcc0000010000 */
[----:B------:R-:W0:Y:S02]  /*2830*/  MUFU.RCP R32, R32 ;  /* 0x0000002000207308 */ /* 0x000e240000001000 */
[----:B0-----:R-:W-:Y:S01]  /*2840*/  FADD.FTZ R36, -R32, 1 ;  /* 0x3f80000020247421 */ /* 0x001fe20000010100 */
[----:B------:R-:W-:Y:S01]  /*2850*/  FMUL.FTZ R31, R31, R32 ;  /* 0x000000201f1f7220 */ /* 0x000fe20000410000 */
[----:B------:R-:W-:Y:S02]  /*2860*/  FMUL.FTZ R32, R13, R19 ;  /* 0x000000130d207220 */ /* 0x000fe40000410000 */
[----:B------:R-:W-:Y:S02]  /*2870*/  FFMA.FTZ R36, R21, R36, 1 ;  /* 0x3f80000015247423 */ /* 0x000fe40000010024 */
[----:B------:R-:W-:Y:S01]  /*2880*/  FFMA.FTZ R34, R18, R32, R35 ;  /* 0x0000002012227223 */ /* 0x000fe20000010023 */
[----:B------:R-:W-:Y:S01]  /*2890*/  FADD.FTZ R33, R32, R33 ;  /* 0x0000002120217221 */ /* 0x000fe20000010000 */
[----:B------:R-:W-:Y:S01]  /*28a0*/  FMUL.FTZ R21, R31, R36 ;  /* 0x000000241f157220 */ /* 0x000fe20000410000 */
[----:B------:R-:W-:-:S02]  /*28b0*/  SHF.L.U32 R31, R58, 0x10, RZ ;  /* 0x000000103a1f7819 */ /* 0x000fc400000006ff */
[----:B------:R-:W-:Y:S01]  /*28c0*/  SHF.L.U32 R32, R56, 0x10, RZ ;  /* 0x0000001038207819 */ /* 0x000fe200000006ff */
[----:B------:R-:W-:Y:S02]  /*28d0*/  FFMA.FTZ R30, R17, R21, R30 ;  /* 0x00000015111e7223 */ /* 0x000fe4000001001e */
[----:B------:R-:W-:Y:S01]  /*28e0*/  FADD.FTZ R36, R31, -UR13 ;  /* 0x8000000d1f247e21 */ /* 0x000fe20008010000 */
[----:B------:R-:W-:-:S03]  /*28f0*/  FADD.FTZ R31, R24, R19 ;  /* 0x00000013181f7221 */ /* 0x000fc60000010000 */
[----:B------:R-:W-:Y:S01]  /*2900*/  FMUL.FTZ R24, R36, UR7 ;  /* 0x0000000724187c20 */ /* 0x000fe20008410000 */
[----:B------:R-:W-:-:S03]  /*2910*/  FADD.FTZ R31, R31, R26 ;  /* 0x0000001a1f1f7221 */ /* 0x000fc60000010000 */
[----:B------:R-:W-:Y:S01]  /*2920*/  FFMA.FTZ R18, R13, R24, R11 ;  /* 0x000000180d127223 */ /* 0x000fe2000001000b */
[----:B------:R-:W-:-:S03]  /*2930*/  FADD.FTZ R31, R31, R22 ;  /* 0x000000161f1f7221 */ /* 0x000fc60000010000 */
        /* <DEDUP_REMOVED lines=16> */
[----:B------:R-:W-:Y:S01]  /*2a40*/  FMUL.FTZ R19, R36, UR7 ;  /* 0x0000000724137c20 */ /* 0x000fe20008410000 */
[----:B------:R-:W-:Y:S01]  /*2a50*/  FADD.FTZ R32, R32, R25 ;  /* 0x0000001920207221 */ /* 0x000fe20000010000 */
[C---:B------:R-:W-:Y:S02]  /*2a60*/  FMUL.FTZ R25, R12.reuse, R25 ;  /* 0x000000190c197220 */ /* 0x040fe40000410000 */
[----:B------:R-:W-:Y:S01]  /*2a70*/  FFMA.FTZ R5, R12, R19, R10 ;  /* 0x000000130c057223 */ /* 0x000fe2000001000a */
[----:B------:R-:W-:-:S03]  /*2a80*/  FADD.FTZ R32, R32, R21 ;  /* 0x0000001520207221 */ /* 0x000fc60000010000 */
[----:B------:R-:W-:-:S06]  /*2a90*/  FMUL.FTZ R34, R5, -1.4426950216293334961 ;  /* 0xbfb8aa3b05227820 */ /* 0x000fcc0000410000 */
[----:B------:R-:W0:Y:S02]  /*2aa0*/  MUFU.EX2 R34, R34 ;  /* 0x0000002200227308 */ /* 0x000e240000000800 */
[----:B0-----:R-:W-:Y:S01]  /*2ab0*/  FADD.FTZ R20, R34, 1 ;  /* 0x3f80000022147421 */ /* 0x001fe20000010000 */
[----:B------:R-:W-:-:S04]  /*2ac0*/  FMUL.FTZ R34, R13, R26 ;  /* 0x0000001a0d227220 */ /* 0x000fc80000410000 */
[----:B------:R-:W-:Y:S01]  /*2ad0*/  FFMA.FTZ R16, R16, R34, R23 ;  /* 0x0000002210107223 */ /* 0x000fe20000010017 */
[----:B------:R-:W0:Y:S01]  /*2ae0*/  MUFU.RCP R20, R20 ;  /* 0x0000001400147308 */ /* 0x000e220000001000 */
[----:B------:R-:W-:Y:S01]  /*2af0*/  FADD.FTZ R33, R34, R33 ;  /* 0x0000002122217221 */ /* 0x000fe20000010000 */
[----:B------:R-:W-:Y:S01]  /*2b00*/  SHF.L.U32 R34, R55, 0x10, RZ ;  /* 0x0000001037227819 */ /* 0x000fe200000006ff */
[----:B------:R-:W-:Y:S01]  /*2b10*/  FFMA.FTZ R16, R27, R25, R16 ;  /* 0x000000191b107223 */ /* 0x000fe20000010010 */
[----:B------:R-:W-:Y:S01]  /*2b20*/  FMUL.FTZ R27, R13, R18 ;  /* 0x000000120d1b7220 */ /* 0x000fe20000410000 */
[----:B------:R-:W-:Y:S01]  /*2b30*/  FADD.FTZ R18, R31, R18 ;  /* 0x000000121f127221 */ /* 0x000fe20000010000 */
[----:B0-----:R-:W-:Y:S01]  /*2b40*/  FADD.FTZ R36, -R20, 1 ;  /* 0x3f80000014247421 */ /* 0x001fe20000010100 */
[----:B------:R-:W-:-:S03]  /*2b50*/  FMUL.FTZ R35, R35, R20 ;  /* 0x0000001423237220 */ /* 0x000fc60000410000 */
[----:B------:R-:W-:-:S04]  /*2b60*/  FFMA.FTZ R36, R5, R36, 1 ;  /* 0x3f80000005247423 */ /* 0x000fc80000010024 */
[----:B------:R-:W-:Y:S01]  /*2b70*/  FMUL.FTZ R5, R35, R36 ;  /* 0x0000002423057220 */ /* 0x000fe20000410000 */
[----:B------:R-:W-:-:S05]  /*2b80*/  SHF.L.U32 R35, R57, 0x10, RZ ;  /* 0x0000001039237819 */ /* 0x000fca00000006ff */
[----:B------:R-:W-:-:S04]  /*2b90*/  FADD.FTZ R35, R35, -UR13 ;  /* 0x8000000d23237e21 */ /* 0x000fc80008010000 */
[----:B------:R-:W-:-:S04]  /*2ba0*/  FMUL.FTZ R26, R35, UR7 ;  /* 0x00000007231a7c20 */ /* 0x000fc80008410000 */
[----:B------:R-:W-:-:S04]  /*2bb0*/  FFMA.FTZ R20, R13, R26, R11 ;  /* 0x0000001a0d147223 */ /* 0x000fc8000001000b */
[----:B------:R-:W-:-:S06]  /*2bc0*/  FMUL.FTZ R36, R20, -1.4426950216293334961 ;  /* 0xbfb8aa3b14247820 */ /* 0x000fcc0000410000 */
[----:B------:R-:W0:Y:S02]  /*2bd0*/  MUFU.EX2 R36, R36 ;  /* 0x0000002400247308 */ /* 0x000e240000000800 */
[----:B0-----:R-:W-:-:S06]  /*2be0*/  FADD.FTZ R35, R36, 1 ;  /* 0x3f80000024237421 */ /* 0x001fcc0000010000 */
[----:B------:R-:W0:Y:S02]  /*2bf0*/  MUFU.RCP R35, R35 ;  /* 0x0000002300237308 */ /* 0x000e240000001000 */
[----:B0-----:R-:W-:Y:S01]  /*2c00*/  FADD.FTZ R37, -R35, 1 ;  /* 0x3f80000023257421 */ /* 0x001fe20000010100 */
[----:B------:R-:W-:-:S03]  /*2c10*/  FMUL.FTZ R23, R34, R35 ;  /* 0x0000002322177220 */ /* 0x000fc60000410000 */
[----:B------:R-:W-:-:S04]  /*2c20*/  FFMA.FTZ R20, R20, R37, 1 ;  /* 0x3f80000014147423 */ /* 0x000fc80000010025 */
[----:B------:R-:W-:Y:S01]  /*2c30*/  FMUL.FTZ R23, R23, R20 ;  /* 0x0000001417177220 */ /* 0x000fe20000410000 */
[----:B------:R-:W-:Y:S01]  /*2c40*/  FADD.FTZ R20, R33, R25 ;  /* 0x0000001921147221 */ /* 0x000fe20000010000 */
[----:B------:R-:W-:Y:S01]  /*2c50*/  FMUL.FTZ R25, R13, R22 ;  /* 0x000000160d197220 */ /* 0x000fe20000410000 */
[----:B------:R-:W-:-:S03]  /*2c60*/  FADD.FTZ R22, R32, R5 ;  /* 0x0000000520167221 */ /* 0x000fc60000010000 */
[----:B------:R-:W-:Y:S01]  /*2c70*/  FFMA.FTZ R16, R28, R25, R16 ;  /* 0x000000191c107223 */ /* 0x000fe20000010010 */
[----:B------:R-:W-:Y:S01]  /*2c80*/  FADD.FTZ R20, R25, R20 ;  /* 0x0000001419147221 */ /* 0x000fe20000010000 */
[----:B------:R-:W-:Y:S01]  /*2c90*/  FMUL.FTZ R25, R12, R21 ;  /* 0x000000150c197220 */ /* 0x000fe20000410000 */
[----:B------:R-:W-:-:S03]  /*2ca0*/  FMUL.FTZ R21, R13, R23 ;  /* 0x000000170d157220 */ /* 0x000fc60000410000 */
[----:B------:R-:W-:Y:S01]  /*2cb0*/  FFMA.FTZ R33, R17, R25, R16 ;  /* 0x0000001911217223 */ /* 0x000fe20000010010 */
[----:B------:R-:W-:Y:S01]  /*2cc0*/  FADD.FTZ R20, R20, R25 ;  /* 0x0000001914147221 */ /* 0x000fe20000010000 */
[----:B------:R-:W-:Y:S02]  /*2cd0*/  FMUL.FTZ R17, R12, R5 ;  /* 0x000000050c117220 */ /* 0x000fe40000410000 */
[----:B------:R-:W-:Y:S01]  /*2ce0*/  FFMA.FTZ R16, R24, R27, R33 ;  /* 0x0000001b18107223 */ /* 0x000fe20000010021 */
[----:B------:R-:W-:-:S03]  /*2cf0*/  FADD.FTZ R20, R27, R20 ;  /* 0x000000141b147221 */ /* 0x000fc60000010000 */
[----:B------:R-:W-:Y:S01]  /*2d00*/  FFMA.FTZ R25, R19, R17, R16 ;  /* 0x0000001113197223 */ /* 0x000fe20000010010 */
[----:B------:R-:W-:-:S03]  /*2d10*/  FADD.FTZ R20, R20, R17 ;  /* 0x0000001114147221 */ /* 0x000fc60000010000 */
[C---:B------:R-:W-:Y:S01]  /*2d20*/  FFMA.FTZ R25, R26.reuse, R21, R25 ;  /* 0x000000151a197223 */ /* 0x040fe20000010019 */
[----:B------:R-:W-:Y:S01]  /*2d30*/  FADD.FTZ R17, R21, R20 ;  /* 0x0000001415117221 */ /* 0x000fe20000010000 */
[----:B------:R-:W-:Y:S01]  /*2d40*/  FFMA.FTZ R21, R26, R23, R29 ;  /* 0x000000171a157223 */ /* 0x000fe2000001001d */
[----:B------:R-:W-:Y:S01]  /*2d50*/  FFMA.FTZ R20, R19, R5, R30 ;  /* 0x0000000513147223 */ /* 0x000fe2000001001e */
[----:B------:R-:W-:-:S07]  /*2d60*/  FADD.FTZ R23, R18, R23 ;  /* 0x0000001712177221 */ /* 0x000fce0000010000 */
.L_x_3:
[----:B------:R-:W0:Y:S01]  /*2d70*/  S2R R26, SR_LANEID ;  /* 0x00000000001a7919 */ /* 0x000e220000000000 */
[----:B------:R-:W1:Y:S01]  /*2d80*/  S2UR UR10, SR_CgaCtaId ;  /* 0x00000000000a79c3 */ /* 0x000e620000008800 */
[----:B------:R-:W-:Y:S01]  /*2d90*/  UMOV UR6, 0x400 ;  /* 0x0000040000067882 */ /* 0x000fe20000000000 */
[----:B------:R-:W-:Y:S01]  /*2da0*/  BSSY.RECONVERGENT B0, `(.L_x_4) ;  /* 0x000002a000007945 */ /* 0x000fe20003800200 */
[----:B------:R-:W2:Y:S01]  /*2db0*/  SHFL.DOWN PT, R5, R25, 0x1, 0x1f ;  /* 0x08201f0019057f89 */ /* 0x000ea200000e0000 */
[----:B------:R-:W-:Y:S01]  /*2dc0*/  UIADD3 UR5, UPT, UPT, UR6, 0xa0, URZ ;  /* 0x000000a006057890 */ /* 0x000fe2000fffe0ff */
[----:B------:R-:W-:Y:S02]  /*2dd0*/  ISETP.NE.AND P2, PT, R61, RZ, PT ;  /* 0x000000ff3d00720c */ /* 0x000fe40003f45270 */
[----:B------:R-:W3:Y:S01]  /*2de0*/  SHFL.DOWN PT, R16, R17, 0x1, 0x1f ;  /* 0x08201f0011107f89 */ /* 0x000ee200000e0000 */
[----:B------:R-:W-:Y:S01]  /*2df0*/  ISETP.GE.U32.AND P3, PT, R3, 0x2, PT ;  /* 0x000000020300780c */ /* 0x000fe20003f66070 */
[----:B-1----:R-:W-:Y:S01]  /*2e00*/  ULEA UR5, UR10, UR5, 0x18 ;  /* 0x000000050a057291 */ /* 0x002fe2000f8ec0ff */
[----:B0-----:R-:W-:-:S02]  /*2e10*/  ISETP.GT.AND P1, PT, R26, 0x1e, PT ;  /* 0x0000001e1a00780c */ /* 0x001fc40003f24270 */
[C---:B------:R-:W-:Y:S02]  /*2e20*/  ISETP.GT.AND P6, PT, R26.reuse, 0xf, PT ;  /* 0x0000000f1a00780c */ /* 0x040fe40003fc4270 */
[----:B------:R-:W-:-:S09]  /*2e30*/  ISETP.GT.AND P5, PT, R26, 0x17, PT ;  /* 0x000000171a00780c */ /* 0x000fd20003fa4270 */
[----:B--2---:R-:W-:Y:S01]  /*2e40*/  @!P1 FADD.FTZ R25, R5, R25 ;  /* 0x0000001905199221 */ /* 0x004fe20000010000 */
[----:B---3--:R-:W-:Y:S01]  /*2e50*/  @!P1 FADD.FTZ R17, R16, R17 ;  /* 0x0000001110119221 */ /* 0x008fe20000010000 */
[----:B------:R-:W-:-:S03]  /*2e60*/  ISETP.GT.AND P1, PT, R26, 0x1d, PT ;  /* 0x0000001d1a00780c */ /* 0x000fc60003f24270 */
[----:B------:R-:W0:Y:S04]  /*2e70*/  SHFL.DOWN PT, R5, R25, 0x2, 0x1f ;  /* 0x08401f0019057f89 */ /* 0x000e2800000e0000 */
[----:B------:R-:W1:Y:S06]  /*2e80*/  SHFL.DOWN PT, R16, R17, 0x2, 0x1f ;  /* 0x08401f0011107f89 */ /* 0x000e6c00000e0000 */
[----:B0-----:R-:W-:Y:S01]  /*2e90*/  @!P1 FADD.FTZ R25, R25, R5 ;  /* 0x0000000519199221 */ /* 0x001fe20000010000 */
[----:B-1----:R-:W-:-:S04]  /*2ea0*/  @!P1 FADD.FTZ R17, R17, R16 ;  /* 0x0000001011119221 */ /* 0x002fc80000010000 */
[----:B------:R-:W0:Y:S01]  /*2eb0*/  SHFL.DOWN PT, R5, R25, 0x4, 0x1f ;  /* 0x08801f0019057f89 */ /* 0x000e2200000e0000 */
[----:B------:R-:W-:-:S03]  /*2ec0*/  ISETP.GT.AND P1, PT, R26, 0x1b, PT ;  /* 0x0000001b1a00780c */ /* 0x000fc60003f24270 */
[----:B------:R-:W1:Y:S10]  /*2ed0*/  SHFL.DOWN PT, R16, R17, 0x4, 0x1f ;  /* 0x08801f0011107f89 */ /* 0x000e7400000e0000 */
[----:B0-----:R-:W-:Y:S01]  /*2ee0*/  @!P1 FADD.FTZ R25, R25, R5 ;  /* 0x0000000519199221 */ /* 0x001fe20000010000 */
[----:B-1----:R-:W-:-:S04]  /*2ef0*/  @!P1 FADD.FTZ R17, R17, R16 ;  /* 0x0000001011119221 */ /* 0x002fc80000010000 */
[----:B------:R-:W0:Y:S01]  /*2f00*/  SHFL.DOWN PT, R5, R25, 0x8, 0x1f ;  /* 0x09001f0019057f89 */ /* 0x000e2200000e0000 */
[----:B------:R-:W-:-:S03]  /*2f10*/  ISETP.GT.U32.AND P1, PT, R61, 0x3f, PT ;  /* 0x0000003f3d00780c */ /* 0x000fc60003f24070 */
[----:B------:R-:W1:Y:S01]  /*2f20*/  SHFL.DOWN PT, R16, R17, 0x8, 0x1f ;  /* 0x09001f0011107f89 */ /* 0x000e6200000e0000 */
[----:B0-----:R-:W-:Y:S01]  /*2f30*/  FADD.FTZ R18, R25, R5 ;  /* 0x0000000519127221 */ /* 0x001fe20000010000 */
[----:B------:R-:W-:Y:S01]  /*2f40*/  LEA R5, R61, UR5, 0x4 ;  /* 0x000000053d057c11 */ /* 0x000fe2000f8e20ff */
[----:B-1----:R-:W-:-:S03]  /*2f50*/  FADD.FTZ R24, R17, R16 ;  /* 0x0000001011187221 */ /* 0x002fc60000010000 */
[----:B------:R-:W-:Y:S01]  /*2f60*/  FSEL R36, R25, R18, P5 ;  /* 0x0000001219247208 */ /* 0x000fe20002800000 */
[----:B------:R0:W-:Y:S01]  /*2f70*/  STS.128 [R5], R20 ;  /* 0x0000001405007388 */ /* 0x0001e20000000c00 */
[----:B------:R-:W-:-:S03]  /*2f80*/  FSEL R37, R17, R24, P5 ;  /* 0x0000001811257208 */ /* 0x000fc60002800000 */
[----:B------:R0:W1:Y:S04]  /*2f90*/  SHFL.DOWN PT, R17, R36, 0x10, 0x1f ;  /* 0x0a001f0024117f89 */ /* 0x00006800000e0000 */
[----:B------:R0:W2:Y:S01]  /*2fa0*/  SHFL.DOWN PT, R19, R37, 0x10, 0x1f ;  /* 0x0a001f0025137f89 */ /* 0x0000a200000e0000 */
[----:B------:R-:W-:Y:S05]  /*2fb0*/  @P6 BRA `(.L_x_5) ;  /* 0x0000000000206947 */ /* 0x000fea0003800000 */
[----:B------:R-:W-:Y:S01]  /*2fc0*/  ISETP.NE.AND P5, PT, R26, RZ, PT ;  /* 0x000000ff1a00720c */ /* 0x000fe20003fa5270 */
[----:B01----:R-:W-:Y:S01]  /*2fd0*/  FADD.FTZ R36, R18, R17 ;  /* 0x0000001112247221 */ /* 0x003fe20000010000 */
[----:B--2---:R-:W-:-:S11]  /*2fe0*/  FADD.FTZ R37, R24, R19 ;  /* 0x0000001318257221 */ /* 0x004fd60000010000 */
[----:B------:R-:W-:Y:S01]  /*2ff0*/  VOTEU.ALL UP0, P5 ;  /* 0x0000000000ff7886 */ /* 0x000fe20002800000 */
[----:B------:R-:W-:-:S04]  /*3000*/  @!P5 SHF.R.U32.HI R16, RZ, 0x2, R61 ;  /* 0x00000002ff10d819 */ /* 0x000fc8000001163d */
[----:B------:R-:W-:Y:S01]  /*3010*/  @!UP0 ULEA UR5, UR10, UR6, 0x18 ;  /* 0x000000060a058291 */ /* 0x000fe2000f8ec0ff */
[----:B------:R-:W-:-:S08]  /*3020*/  @!P5 LOP3.LUT R16, R16, 0xf8, RZ, 0xc0, !PT ;  /* 0x000000f81010d812 */ /* 0x000fd000078ec0ff */
[----:B------:R3:W-:Y:S03]  /*3030*/  @!P5 STS.64 [R16+UR5+0x10], R36 ;  /* 0x000010241000d988 */ /* 0x0007e60008000a05 */
.L_x_5:
[----:B------:R-:W-:Y:S05]  /*3040*/  BSYNC.RECONVERGENT B0 ;  /* 0x0000000000007941 */ /* 0x000fea0003800200 */
.L_x_4:
[----:B------:R-:W-:Y:S06]  /*3050*/  BAR.SYNC.DEFER_BLOCKING 0x0 ;  /* 0x0000000000007b1d */ /* 0x000fec0000010000 */
[----:B------:R-:W-:Y:S04]  /*3060*/  BSSY.RECONVERGENT B0, `(.L_x_6) ;  /* 0x0000029000007945 */ /* 0x000fe80003800200 */
[----:B------:R-:W-:Y:S05]  /*3070*/  @P2 BRA `(.L_x_7) ;  /* 0x00000000009c2947 */ /* 0x000fea0003800000 */
[----:B------:R-:W-:-:S09]  /*3080*/  ULEA UR5, UR10, UR6, 0x18 ;  /* 0x000000060a057291 */ /* 0x000fd2000f8ec0ff */
[----:B-1-3--:R-:W2:Y:S04]  /*3090*/  LDS.64 R16, [UR5+0x18] ;  /* 0x00001805ff107984 */ /* 0x00aea80008000a00 */
[----:B------:R-:W1:Y:S04]  /*30a0*/  LDS.128 R28, [UR5+0x20] ;  /* 0x00002005ff1c7984 */ /* 0x000e680008000c00 */
[----:B------:R-:W3:Y:S01]  /*30b0*/  LDS.128 R32, [UR5+0x30] ;  /* 0x00003005ff207984 */ /* 0x000ee20008000c00 */
[----:B--2---:R-:W-:Y:S01]  /*30c0*/  FADD.FTZ R19, R36, R16 ;  /* 0x0000001024137221 */ /* 0x004fe20000010000 */
[----:B------:R-:W-:-:S03]  /*30d0*/  FADD.FTZ R24, R37, R17 ;  /* 0x0000001125187221 */ /* 0x000fc60000010000 */
[----:B-1----:R-:W-:Y:S01]  /*30e0*/  FADD.FTZ R25, R19, R28 ;  /* 0x0000001c13197221 */ /* 0x002fe20000010000 */
[----:B------:R-:W-:Y:S01]  /*30f0*/  FADD.FTZ R28, R24, R29 ;  /* 0x0000001d181c7221 */ /* 0x000fe20000010000 */
[----:B------:R-:W1:Y:S02]  /*3100*/  LDS.128 R16, [UR5+0x40] ;  /* 0x00004005ff107984 */ /* 0x000e640008000c00 */
[----:B------:R-:W-:Y:S01]  /*3110*/  FADD.FTZ R29, R25, R30 ;  /* 0x0000001e191d7221 */ /* 0x000fe20000010000 */
[----:B------:R-:W-:Y:S01]  /*3120*/  FADD.FTZ R28, R28, R31 ;  /* 0x0000001f1c1c7221 */ /* 0x000fe20000010000 */
[----:B------:R-:W2:Y:S02]  /*3130*/  LDS.128 R24, [UR5+0x50] ;  /* 0x00005005ff187984 */ /* 0x000ea40008000c00 */
[----:B---3--:R-:W-:Y:S01]  /*3140*/  FADD.FTZ R29, R29, R32 ;  /* 0x000000201d1d7221 */ /* 0x008fe20000010000 */
[----:B------:R-:W-:-:S03]  /*3150*/  FADD.FTZ R28, R28, R33 ;  /* 0x000000211c1c7221 */ /* 0x000fc60000010000 */
[----:B------:R-:W-:Y:S01]  /*3160*/  FADD.FTZ R29, R29, R34 ;  /* 0x000000221d1d7221 */ /* 0x000fe20000010000 */
[----:B------:R-:W-:-:S03]  /*3170*/  FADD.FTZ R28, R28, R35 ;  /* 0x000000231c1c7221 */ /* 0x000fc60000010000 */
[----:B-1----:R-:W-:Y:S01]  /*3180*/  FADD.FTZ R33, R29, R16 ;  /* 0x000000101d217221 */ /* 0x002fe20000010000 */
[----:B------:R-:W-:Y:S02]  /*3190*/  FADD.FTZ R16, R28, R17 ;  /* 0x000000111c107221 */ /* 0x000fe40000010000 */
[----:B------:R-:W1:Y:S01]  /*31a0*/  LDS.128 R28, [UR5+0x60] ;  /* 0x00006005ff1c7984 */ /* 0x000e620008000c00 */
[----:B------:R-:W-:Y:S01]  /*31b0*/  FADD.FTZ R33, R33, R18 ;  /* 0x0000001221217221 */ /* 0x000fe20000010000 */
[----:B------:R-:W-:Y:S02]  /*31c0*/  FADD.FTZ R32, R16, R19 ;  /* 0x0000001310207221 */ /* 0x000fe40000010000 */
[----:B------:R-:W3:Y:S01]  /*31d0*/  LDS.128 R16, [UR5+0x70] ;  /* 0x00007005ff107984 */ /* 0x000ee20008000c00 */
[----:B--2---:R-:W-:Y:S01]  /*31e0*/  FADD.FTZ R33, R33, R24 ;  /* 0x0000001821217221 */ /* 0x004fe20000010000 */
[----:B------:R-:W-:-:S03]  /*31f0*/  FADD.FTZ R24, R32, R25 ;  /* 0x0000001920187221 */ /* 0x000fc60000010000 */
[----:B------:R-:W-:Y:S01]  /*3200*/  FADD.FTZ R25, R33, R26 ;  /* 0x0000001a21197221 */ /* 0x000fe20000010000 */
[----:B------:R-:W-:Y:S01]  /*3210*/  FADD.FTZ R24, R24, R27 ;  /* 0x0000001b18187221 */ /* 0x000fe20000010000 */
[----:B------:R-:W2:Y:S02]  /*3220*/  LDS.128 R32, [UR5+0x80] ;  /* 0x00008005ff207984 */ /* 0x000ea40008000c00 */
[----:B-1----:R-:W-:Y:S01]  /*3230*/  FADD.FTZ R25, R25, R28 ;  /* 0x0000001c19197221 */ /* 0x002fe20000010000 */
[----:B------:R-:W-:-:S03]  /*3240*/  FADD.FTZ R24, R24, R29 ;  /* 0x0000001d18187221 */ /* 0x000fc60000010000 */
[----:B------:R-:W-:Y:S01]  /*3250*/  FADD.FTZ R25, R25, R30 ;  /* 0x0000001e19197221 */ /* 0x000fe20000010000 */
[----:B------:R-:W-:-:S03]  /*3260*/  FADD.FTZ R24, R24, R31 ;  /* 0x0000001f18187221 */ /* 0x000fc60000010000 */
[----:B---3--:R-:W-:Y:S01]  /*3270*/  FADD.FTZ R25, R25, R16 ;  /* 0x0000001019197221 */ /* 0x008fe20000010000 */
[----:B------:R-:W-:-:S03]  /*3280*/  FADD.FTZ R24, R24, R17 ;  /* 0x0000001118187221 */ /* 0x000fc60000010000 */
[----:B------:R-:W-:Y:S01]  /*3290*/  FADD.FTZ R25, R25, R18 ;  /* 0x0000001219197221 */ /* 0x000fe20000010000 */
[----:B------:R-:W-:-:S03]  /*32a0*/  FADD.FTZ R24, R24, R19 ;  /* 0x0000001318187221 */ /* 0x000fc60000010000 */
[----:B--2---:R-:W-:Y:S01]  /*32b0*/  FADD.FTZ R25, R25, R32 ;  /* 0x0000002019197221 */ /* 0x004fe20000010000 */
[----:B------:R-:W-:-:S03]  /*32c0*/  FADD.FTZ R24, R24, R33 ;  /* 0x0000002118187221 */ /* 0x000fc60000010000 */
[----:B0-----:R-:W-:Y:S01]  /*32d0*/  FADD.FTZ R36, R25, R34 ;  /* 0x0000002219247221 */ /* 0x001fe20000010000 */
[----:B------:R-:W-:-:S07]  /*32e0*/  FADD.FTZ R37, R24, R35 ;  /* 0x0000002318257221 */ /* 0x000fce0000010000 */
.L_x_7:
[----:B------:R-:W-:Y:S05]  /*32f0*/  BSYNC.RECONVERGENT B0 ;  /* 0x0000000000007941 */ /* 0x000fea0003800200 */
.L_x_6:
[----:B------:R-:W-:Y:S01]  /*3300*/  BAR.SYNC.DEFER_BLOCKING 0x0 ;  /* 0x0000000000007b1d */ /* 0x000fe20000010000 */
[----:B------:R-:W-:-:S05]  /*3310*/  LEA R48, R48, R61, 0x6 ;  /* 0x0000003d30307211 */ /* 0x000fca00078e30ff */
[----:B------:R-:W-:Y:S04]  /*3320*/  BSSY.RECONVERGENT B0, `(.L_x_8) ;  /* 0x0000025000007945 */ /* 0x000fe80003800200 */
[----:B------:R-:W-:Y:S05]  /*3330*/  @P1 BRA `(.L_x_9) ;  /* 0x00000000008c1947 */ /* 0x000fea0003800000 */
[----:B-123--:R-:W1:Y:S04]  /*3340*/  LDS.128 R16, [R5+0x400] ;  /* 0x0004000005107984 */ /* 0x00ee680000000c00 */
[----:B------:R-:W2:Y:S04]  /*3350*/  LDS.128 R24, [R5+0x800] ;  /* 0x0008000005187984 */ /* 0x000ea80000000c00 */
[----:B------:R-:W3:Y:S04]  /*3360*/  LDS.128 R28, [R5+0xc00] ;  /* 0x000c0000051c7984 */ /* 0x000ee80000000c00 */
[----:B------:R-:W4:Y:S01]  /*3370*/  LDS.128 R32, [R5+0x1000] ;  /* 0x0010000005207984 */ /* 0x000f220000000c00 */
[----:B-1----:R-:W-:Y:S01]  /*3380*/  FADD.FTZ R16, R20, R16 ;  /* 0x0000001014107221 */ /* 0x002fe20000010000 */
[----:B0-----:R-:W-:Y:S01]  /*3390*/  FADD.FTZ R20, R21, R17 ;  /* 0x0000001115147221 */ /* 0x001fe20000010000 */
[----:B------:R-:W-:Y:S01]  /*33a0*/  FADD.FTZ R17, R22, R18 ;  /* 0x0000001216117221 */ /* 0x000fe20000010000 */
[----:B------:R-:W-:Y:S01]  /*33b0*/  FADD.FTZ R18, R23, R19 ;  /* 0x0000001317127221 */ /* 0x000fe20000010000 */
[----:B--2---:R-:W-:Y:S01]  /*33c0*/  FADD.FTZ R19, R16, R24 ;  /* 0x0000001810137221 */ /* 0x004fe20000010000 */
[----:B------:R-:W-:Y:S01]  /*33d0*/  FADD.FTZ R20, R20, R25 ;  /* 0x0000001914147221 */ /* 0x000fe20000010000 */
[----:B------:R-:W-:Y:S01]  /*33e0*/  FADD.FTZ R17, R17, R26 ;  /* 0x0000001a11117221 */ /* 0x000fe20000010000 */
[----:B------:R-:W-:Y:S01]  /*33f0*/  FADD.FTZ R22, R18, R27 ;  /* 0x0000001b12167221 */ /* 0x000fe20000010000 */
[----:B---3--:R-:W-:Y:S01]  /*3400*/  FADD.FTZ R21, R19, R28 ;  /* 0x0000001c13157221 */ /* 0x008fe20000010000 */
[----:B------:R-:W-:Y:S01]  /*3410*/  FADD.FTZ R20, R20, R29 ;  /* 0x0000001d14147221 */ /* 0x000fe20000010000 */
[----:B------:R-:W-:Y:S01]  /*3420*/  FADD.FTZ R29, R17, R30 ;  /* 0x0000001e111d7221 */ /* 0x000fe20000010000 */
[----:B------:R-:W-:Y:S01]  /*3430*/  FADD.FTZ R28, R22, R31 ;  /* 0x0000001f161c7221 */ /* 0x000fe20000010000 */
[----:B------:R-:W0:Y:S01]  /*3440*/  LDS.128 R16, [R5+0x1400] ;  /* 0x0014000005107984 */ /* 0x000e220000000c00 */
[----:B----4-:R-:W-:Y:S01]  /*3450*/  FADD.FTZ R31, R21, R32 ;  /* 0x00000020151f7221 */ /* 0x010fe20000010000 */
[----:B------:R-:W-:Y:S01]  /*3460*/  FADD.FTZ R30, R20, R33 ;  /* 0x00000021141e7221 */ /* 0x000fe20000010000 */
[----:B------:R-:W-:Y:S01]  /*3470*/  FADD.FTZ R29, R29, R34 ;  /* 0x000000221d1d7221 */ /* 0x000fe20000010000 */
[----:B------:R-:W1:Y:S01]  /*3480*/  LDS.128 R20, [R5+0x1800] ;  /* 0x0018000005147984 */ /* 0x000e620000000c00 */
[----:B------:R-:W-:-:S03]  /*3490*/  FADD.FTZ R28, R28, R35 ;  /* 0x000000231c1c7221 */ /* 0x000fc60000010000 */
[----:B------:R-:W2:Y:S01]  /*34a0*/  LDS.128 R24, [R5+0x1c00] ;  /* 0x001c000005187984 */ /* 0x000ea20000000c00 */
[----:B0-----:R-:W-:Y:S01]  /*34b0*/  FADD.FTZ R31, R31, R16 ;  /* 0x000000101f1f7221 */ /* 0x001fe20000010000 */
[----:B------:R-:W-:Y:S01]  /*34c0*/  FADD.FTZ R30, R30, R17 ;  /* 0x000000111e1e7221 */ /* 0x000fe20000010000 */
[----:B------:R-:W-:Y:S01]  /*34d0*/  FADD.FTZ R29, R29, R18 ;  /* 0x000000121d1d7221 */ /* 0x000fe20000010000 */
[----:B------:R-:W-:Y:S01]  /*34e0*/  FADD.FTZ R28, R28, R19 ;  /* 0x000000131c1c7221 */ /* 0x000fe20000010000 */
[----:B-1----:R-:W-:Y:S01]  /*34f0*/  FADD.FTZ R31, R31, R20 ;  /* 0x000000141f1f7221 */ /* 0x002fe20000010000 */
[----:B------:R-:W-:Y:S01]  /*3500*/  FADD.FTZ R30, R30, R21 ;  /* 0x000000151e1e7221 */ /* 0x000fe20000010000 */
[----:B------:R-:W-:Y:S01]  /*3510*/  FADD.FTZ R29, R29, R22 ;  /* 0x000000161d1d7221 */ /* 0x000fe20000010000 */
[----:B------:R-:W-:Y:S01]  /*3520*/  FADD.FTZ R28, R28, R23 ;  /* 0x000000171c1c7221 */ /* 0x000fe20000010000 */
[----:B--2---:R-:W-:Y:S01]  /*3530*/  FADD.FTZ R20, R31, R24 ;  /* 0x000000181f147221 */ /* 0x004fe20000010000 */
[----:B------:R-:W-:Y:S01]  /*3540*/  FADD.FTZ R21, R30, R25 ;  /* 0x000000191e157221 */ /* 0x000fe20000010000 */
[----:B------:R-:W-:Y:S01]  /*3550*/  FADD.FTZ R22, R29, R26 ;  /* 0x0000001a1d167221 */ /* 0x000fe20000010000 */
[----:B------:R-:W-:-:S07]  /*3560*/  FADD.FTZ R23, R28, R27 ;  /* 0x0000001b1c177221 */ /* 0x000fce0000010000 */
.L_x_9:
[----:B------:R-:W-:Y:S05]  /*3570*/  BSYNC.RECONVERGENT B0 ;  /* 0x0000000000007941 */ /* 0x000fea0003800200 */
.L_x_8:
[----:B------:R-:W-:Y:S04]  /*3580*/  BSSY.RECONVERGENT B0, `(.L_x_10) ;  /* 0x000001c000007945 */ /* 0x000fe80003800200 */
[----:B------:R-:W-:Y:S05]  /*3590*/  @P1 BRA `(.L_x_11) ;  /* 0x0000000000681947 */ /* 0x000fea0003800000 */
[----:B------:R-:W1:Y:S08]  /*35a0*/  LDC.64 R26, c[0x0][0x3f8] ;  /* 0x0000fe00ff1a7b82 */ /* 0x000e700000000a00 */
[----:B------:R-:W4:Y:S01]  /*35b0*/  LDC.64 R24, c[0x0][0x3d8] ;  /* 0x0000f600ff187b82 */ /* 0x000f220000000a00 */
[----:B-1-3--:R-:W-:Y:S01]  /*35c0*/  IMAD.WIDE.U32 R16, R26, 0x3, RZ ;  /* 0x000000031a107825 */ /* 0x00afe200078e00ff */
[----:B--2---:R-:W-:-:S02]  /*35d0*/  LEA R19, R27, R27, 0x1 ;  /* 0x0000001b1b137211 */ /* 0x004fc400078e08ff */
[----:B0-----:R-:W-:Y:S02]  /*35e0*/  LEA.HI R5, P1, R27, R26, RZ, 0x1 ;  /* 0x0000001a1b057211 */ /* 0x001fe400078308ff */
[----:B------:R-:W-:Y:S02]  /*35f0*/  IADD3 R17, PT, PT, R17, R19, RZ ;  /* 0x0000001311117210 */ /* 0x000fe40007ffe0ff */
[----:B------:R-:W-:Y:S01]  /*3600*/  IADD3.X R18, PT, PT, RZ, R27, RZ, P1, !PT ;  /* 0x0000001bff127210 */ /* 0x000fe20000ffe4ff */
[----:B----4-:R-:W-:Y:S01]  /*3610*/  IMAD.WIDE R24, R48, 0x4, R24 ;  /* 0x0000000430187825 */ /* 0x010fe200078e0218 */
[----:B------:R-:W-:Y:S02]  /*3620*/  LEA.HI R19, P1, R17, R16, RZ, 0x1 ;  /* 0x0000001011137211 */ /* 0x000fe400078308ff */
[----:B------:R-:W-:Y:S02]  /*3630*/  SHF.L.U32 R31, R5, 0x1, RZ ;  /* 0x00000001051f7819 */ /* 0x000fe400000006ff */
[----:B------:R-:W-:Y:S01]  /*3640*/  SHF.L.U32 R29, R19, 0x1, RZ ;  /* 0x00000001131d7819 */ /* 0x000fe200000006ff */
[----:B------:R4:W-:Y:S01]  /*3650*/  REDG.E.ADD.F32.FTZ.RN.STRONG.GPU desc[UR8][R24.64], R20 ;  /* 0x00000014180079a6 */ /* 0x0009e2000c12f308 */
[----:B------:R-:W-:-:S02]  /*3660*/  LOP3.LUT R31, R31, 0xfffffffc, RZ, 0xc0, !PT ;  /* 0xfffffffc1f1f7812 */ /* 0x000fc400078ec0ff */
[----:B------:R-:W-:Y:S02]  /*3670*/  LEA R16, P5, R26, R24, 0x2 ;  /* 0x000000181a107211 */ /* 0x000fe400078a10ff */
[----:B------:R-:W-:Y:S02]  /*3680*/  IADD3.X R28, PT, PT, RZ, R17, RZ, P1, !PT ;  /* 0x00000011ff1c7210 */ /* 0x000fe40000ffe4ff */
[----:B------:R-:W-:Y:S02]  /*3690*/  LOP3.LUT R29, R29, 0xfffffffc, RZ, 0xc0, !PT ;  /* 0xfffffffc1d1d7812 */ /* 0x000fe400078ec0ff */
[----:B------:R-:W-:Y:S02]  /*36a0*/  SHF.L.U64.HI R5, R5, 0x1, R18 ;  /* 0x0000000105057819 */ /* 0x000fe40000010212 */
[----:B------:R-:W-:Y:S02]  /*36b0*/  IADD3 R18, P1, PT, R24, R31, RZ ;  /* 0x0000001f18127210 */ /* 0x000fe40007f3e0ff */
[----:B------:R-:W-:-:S02]  /*36c0*/  LEA.HI.X R17, R26, R25, R27, 0x2, P5 ;  /* 0x000000191a117211 */ /* 0x000fc400028f141b */
[----:B------:R-:W-:Y:S02]  /*36d0*/  SHF.L.U64.HI R27, R19, 0x1, R28 ;  /* 0x00000001131b7819 */ /* 0x000fe4000001021c */
[----:B------:R-:W-:Y:S02]  /*36e0*/  IADD3 R26, P5, PT, R24, R29, RZ ;  /* 0x0000001d181a7210 */ /* 0x000fe40007fbe0ff */
[C---:B------:R-:W-:Y:S02]  /*36f0*/  IADD3.X R19, PT, PT, R25.reuse, R5, RZ, P1, !PT ;  /* 0x0000000519137210 */ /* 0x040fe40000ffe4ff */
[----:B------:R-:W-:-:S03]  /*3700*/  IADD3.X R27, PT, PT, R25, R27, RZ, P5, !PT ;  /* 0x0000001b191b7210 */ /* 0x000fc60002ffe4ff */
[----:B------:R4:W-:Y:S04]  /*3710*/  REDG.E.ADD.F32.FTZ.RN.STRONG.GPU desc[UR8][R18.64], R21 ;  /* 0x00000015120079a6 */ /* 0x0009e8000c12f308 */
[----:B------:R4:W-:Y:S04]  /*3720*/  REDG.E.ADD.F32.FTZ.RN.STRONG.GPU desc[UR8][R16.64], R22 ;  /* 0x00000016100079a6 */ /* 0x0009e8000c12f308 */
[----:B------:R4:W-:Y:S02]  /*3730*/  REDG.E.ADD.F32.FTZ.RN.STRONG.GPU desc[UR8][R26.64], R23 ;  /* 0x000000171a0079a6 */ /* 0x0009e4000c12f308 */
.L_x_11:
[----:B------:R-:W-:Y:S05]  /*3740*/  BSYNC.RECONVERGENT B0 ;  /* 0x0000000000007941 */ /* 0x000fea0003800200 */
.L_x_10:
[----:B------:R-:W-:Y:S05]  /*3750*/  @!P3 BRA `(.L_x_12) ;  /* 0x000000080094b947 */ /* 0x000fea0003800000 */
[----:B----4-:R-:W4:Y:S01]  /*3760*/  LDC.64 R24, c[0x0][0x3d0] ;  /* 0x0000f400ff187b82 */ /* 0x010f220000000a00 */
[----:B0-----:R-:W-:Y:S02]  /*3770*/  LOP3.LUT R5, R59, 0x1, RZ, 0xc0, !PT ;  /* 0x000000013b057812 */ /* 0x001fe400078ec0ff */
[----:B------:R-:W-:-:S03]  /*3780*/  ISETP.GE.U32.AND P3, PT, R3, 0x8, PT ;  /* 0x000000080300780c */ /* 0x000fc60003f66070 */
[----:B------:R-:W-:-:S04]  /*3790*/  IMAD R18, R5, R4, RZ ;  /* 0x0000000405127224 */ /* 0x000fc800078e02ff */
[----:B------:R-:W-:-:S05]  /*37a0*/  IMAD R5, R18, R3, RZ ;  /* 0x0000000312057224 */ /* 0x000fca00078e02ff */
[----:B------:R-:W-:-:S05]  /*37b0*/  SHF.L.U32 R5, R5, 0x1, RZ ;  /* 0x0000000105057819 */ /* 0x000fca00000006ff */
[----:B----4-:R-:W-:Y:S01]  /*37c0*/  IMAD.WIDE R24, R5, 0x4, R24 ;  /* 0x0000000405187825 */ /* 0x010fe200078e0218 */
[----:B------:R-:W-:Y:S06]  /*37d0*/  @P2 BRA `(.L_x_13) ;  /* 0x0000000000502947 */ /* 0x000fec0003800000 */
[----:B-1-3--:R-:W0:Y:S01]  /*37e0*/  LDC.64 R16, c[0x0][0x3c8] ;  /* 0x0000f200ff107b82 */ /* 0x00ae220000000a00 */
[----:B------:R-:W-:Y:S01]  /*37f0*/  IADD3 R5, PT, PT, R18, R60, RZ ;  /* 0x0000003c12057210 */ /* 0x000fe20007ffe0ff */
[----:B--2---:R-:W-:Y:S01]  /*3800*/  IMAD R19, R4, UR11, R60 ;  /* 0x0000000b04137c24 */ /* 0x004fe2000f8e023c */
[----:B------:R-:W-:-:S03]  /*3810*/  LOP3.LUT P1, R20, R59, 0x2, RZ, 0xc0, !PT ;  /* 0x000000023b147812 */ /* 0x000fc6000782c0ff */
[----:B------:R-:W-:-:S05]  /*3820*/  IMAD.WIDE.U32 R18, R19, 0x8, R24 ;  /* 0x0000000813127825 */ /* 0x000fca00078e0018 */
[----:B------:R4:W-:Y:S01]  /*3830*/  STG.E.64 desc[UR8][R18.64], R36 ;  /* 0x0000002412007986 */ /* 0x0009e2000c101b08 */
[----:B0-----:R-:W-:Y:S01]  /*3840*/  IMAD.WIDE.U32 R16, R5, 0x4, R16 ;  /* 0x0000000405107825 */ /* 0x001fe200078e0010 */
[----:B------:R-:W-:Y:S02]  /*3850*/  IADD3 R5, PT, PT, -R20, 0x1, RZ ;  /* 0x0000000114057810 */ /* 0x000fe40007ffe1ff */
[----:B------:R-:W-:Y:S01]  /*3860*/  SEL R20, R3, RZ, !P1 ;  /* 0x000000ff03147207 */ /* 0x000fe20004800000 */
[----:B------:R-:W-:Y:S06]  /*3870*/  MEMBAR.ALL.GPU ;  /* 0x0000000000007992 */ /* 0x000fec000000a000 */
[----:B------:R-:W-:-:S00]  /*3880*/  ERRBAR ;  /* 0x00000000000079ab */ /* 0x000fc00000000000 */
[----:B------:R-:W-:Y:S06]  /*3890*/  CGAERRBAR ;  /* 0x00000000000075ab */ /* 0x000fec0000000000 */
[----:B------:R4:W-:Y:S01]  /*38a0*/  REDG.E.ADD.S32.STRONG.GPU desc[UR8][R16.64], R5 ;  /* 0x000000051000798e */ /* 0x0009e2000c12e308 */
[----:B------:R-:W-:-:S13]  /*38b0*/  ISETP.NE.AND P1, PT, R20, -0x1, PT ;  /* 0xffffffff1400780c */ /* 0x000fda0003f25270 */
[----:B----4-:R-:W-:Y:S05]  /*38c0*/  @!P1 BRA `(.L_x_13) ;  /* 0x0000000000149947 */ /* 0x010fea0003800000 */
.L_x_14:
[----:B------:R-:W2:Y:S04]  /*38d0*/  LDG.E.STRONG.GPU R5, desc[UR8][R16.64] ;  /* 0x0000000810057981 */ /* 0x000ea8000c1ef900 */
[----:B--2---:R-:W-:Y:S01]  /*38e0*/  CCTL.IVALL ;  /* 0x00000000ff00798f */ /* 0x004fe20002000000 */
[----:B------:R-:W-:Y:S05]  /*38f0*/  YIELD ;  /* 0x0000000000007946 */ /* 0x000fea0003800000 */
[----:B------:R-:W-:-:S13]  /*3900*/  ISETP.NE.AND P1, PT, R5, R20, PT ;  /* 0x000000140500720c */ /* 0x000fda0003f25270 */
[----:B------:R-:W-:Y:S05]  /*3910*/  @P1 BRA `(.L_x_14) ;  /* 0xfffffffc00ec1947 */ /* 0x000fea000383ffff */
.L_x_13:
[----:B------:R-:W-:Y:S05]  /*3920*/  WARPSYNC.ALL ;  /* 0x0000000000007948 */ /* 0x000fea0003800000 */
[----:B------:R-:W-:Y:S01]  /*3930*/  BAR.SYNC.DEFER_BLOCKING 0x0 ;  /* 0x0000000000007b1d */ /* 0x000fe20000010000 */
[----:B------:R-:W-:-:S05]  /*3940*/  HFMA2 R5, -RZ, RZ, 0, 0 ;  /* 0x00000000ff057431 */ /* 0x000fca00000001ff */
[----:B------:R-:W-:Y:S05]  /*3950*/  @!P3 BRA `(.L_x_15) ;  /* 0x00000004001cb947 */ /* 0x000fea0003800000 */
[C-C-:B------:R-:W-:Y:S01]  /*3960*/  IMAD R5, R4.reuse, 0x6, R60.reuse ;  /* 0x0000000604057824 */ /* 0x140fe200078e023c */
[CC--:B------:R-:W-:Y:S01]  /*3970*/  LEA R18, R4.reuse, R60.reuse, 0x2 ;  /* 0x0000003c04127211 */ /* 0x0c0fe200078e10ff */
[C-C-:B---3--:R-:W-:Y:S01]  /*3980*/  IMAD R16, R4.reuse, 0x5, R60.reuse ;  /* 0x0000000504107824 */ /* 0x148fe200078e023c */
[C---:B------:R-:W-:Y:S01]  /*3990*/  LEA R20, R4.reuse, R60, 0x1 ;  /* 0x0000003c04147211 */ /* 0x040fe200078e08ff */
[--C-:B-1----:R-:W-:Y:S01]  /*39a0*/  IMAD R17, R4, 0x7, R60.reuse ;  /* 0x0000000704117824 */ /* 0x102fe200078e023c */
[----:B------:R-:W-:Y:S01]  /*39b0*/  IADD3 R21, PT, PT, R60, R4, RZ ;  /* 0x000000043c157210 */ /* 0x000fe20007ffe0ff */
[----:B--2---:R-:W-:Y:S01]  /*39c0*/  IMAD R19, R4, 0x3, R60 ;  /* 0x0000000304137824 */ /* 0x004fe200078e023c */
[----:B------:R-:W-:Y:S01]  /*39d0*/  MOV R22, RZ ;  /* 0x000000ff00167202 */ /* 0x000fe20000000f00 */
[----:B------:R-:W-:Y:S01]  /*39e0*/  UIADD3 UR5, UPT, UPT, -UR11, URZ, URZ ;  /* 0x000000ff0b057290 */ /* 0x000fe2000fffe1ff */
[----:B------:R-:W-:Y:S02]  /*39f0*/  MOV R23, R60 ;  /* 0x0000003c00177202 */ /* 0x000fe40000000f00 */
[----:B------:R-:W-:-:S09]  /*3a00*/  LOP3.LUT R34, R3, 0x7ffffff8, RZ, 0xc0, !PT ;  /* 0x7ffffff803227812 */ /* 0x000fd200078ec0ff */
.L_x_16:
[----:B------:R-:W-:-:S13]  /*3a10*/  ISETP.EQ.OR P1, PT, RZ, UR5, P2 ;  /* 0x00000005ff007c0c */ /* 0x000fda0009722670 */
[----:B------:R-:W-:-:S06]  /*3a20*/  @!P1 IMAD.WIDE.U32 R28, R23, 0x8, R24 ;  /* 0x00000008171c9825 */ /* 0x000fcc00078e0018 */
[----:B------:R-:W2:Y:S01]  /*3a30*/  @!P1 LDG.E.64 R28, desc[UR8][R28.64] ;  /* 0x000000081c1c9981 */ /* 0x000ea2000c1e1b00 */
[C---:B------:R-:W-:Y:S02]  /*3a40*/  IADD3 R26, PT, PT, R22.reuse, 0x1, RZ ;  /* 0x00000001161a7810 */ /* 0x040fe40007ffe0ff */
[----:B------:R-:W-:Y:S02]  /*3a50*/  IADD3 R30, PT, PT, R22, 0x2, RZ ;  /* 0x00000002161e7810 */ /* 0x000fe40007ffe0ff */
[----:B------:R-:W-:Y:S02]  /*3a60*/  ISETP.EQ.OR P5, PT, R26, UR11, P2 ;  /* 0x0000000b1a007c0c */ /* 0x000fe400097a2670 */
[----:B------:R-:W-:Y:S02]  /*3a70*/  ISETP.EQ.OR P6, PT, R30, UR11, P2 ;  /* 0x0000000b1e007c0c */ /* 0x000fe400097c2670 */
[----:B------:R-:W-:-:S04]  /*3a80*/  IADD3 R30, PT, PT, R22, 0x3, RZ ;  /* 0x00000003161e7810 */ /* 0x000fc80007ffe0ff */
[----:B------:R-:W-:-:S05]  /*3a90*/  ISETP.EQ.OR P3, PT, R30, UR11, P2 ;  /* 0x0000000b1e007c0c */ /* 0x000fca0009762670 */
[----:B------:R-:W-:-:S04]  /*3aa0*/  @!P5 IMAD.WIDE.U32 R26, R21, 0x8, R24 ;  /* 0x00000008151ad825 */ /* 0x000fc800078e0018 */
[----:B------:R-:W-:Y:S02]  /*3ab0*/  @!P6 IMAD.WIDE.U32 R30, R20, 0x8, R24 ;  /* 0x00000008141ee825 */ /* 0x000fe400078e0018 */
[----:B------:R-:W3:Y:S04]  /*3ac0*/  @!P5 LDG.E.64 R26, desc[UR8][R26.64] ;  /* 0x000000081a1ad981 */ /* 0x000ee8000c1e1b00 */
[----:B------:R-:W4:Y:S01]  /*3ad0*/  @!P6 LDG.E.64 R30, desc[UR8][R30.64] ;  /* 0x000000081e1ee981 */ /* 0x000f22000c1e1b00 */
[----:B--2---:R-:W-:Y:S01]  /*3ae0*/  @!P1 FADD.FTZ R36, R36, R28 ;  /* 0x0000001c24249221 */ /* 0x004fe20000010000 */
[----:B------:R-:W-:Y:S01]  /*3af0*/  IADD3 R28, PT, PT, R22, 0x4, RZ ;  /* 0x00000004161c7810 */ /* 0x000fe20007ffe0ff */
[----:B------:R-:W-:-:S03]  /*3b00*/  @!P1 FADD.FTZ R37, R37, R29 ;  /* 0x0000001d25259221 */ /* 0x000fc60000010000 */
[----:B------:R-:W-:Y:S01]  /*3b10*/  ISETP.EQ.OR P1, PT, R28, UR11, P2 ;  /* 0x0000000b1c007c0c */ /* 0x000fe20009722670 */
[----:B------:R-:W-:-:S06]  /*3b20*/  @!P3 IMAD.WIDE.U32 R28, R19, 0x8, R24 ;  /* 0x00000008131cb825 */ /* 0x000fcc00078e0018 */
[----:B------:R-:W2:Y:S01]  /*3b30*/  @!P3 LDG.E.64 R28, desc[UR8][R28.64] ;  /* 0x000000081c1cb981 */ /* 0x000ea2000c1e1b00 */
[----:B---3--:R-:W-:Y:S01]  /*3b40*/  @!P5 FADD.FTZ R36, R36, R26 ;  /* 0x0000001a2424d221 */ /* 0x008fe20000010000 */
[----:B------:R-:W-:Y:S01]  /*3b50*/  @!P5 FADD.FTZ R37, R37, R27 ;  /* 0x0000001b2525d221 */ /* 0x000fe20000010000 */
[----:B------:R-:W-:Y:S02]  /*3b60*/  IADD3 R26, PT, PT, R22, 0x5, RZ ;  /* 0x00000005161a7810 */ /* 0x000fe40007ffe0ff */
[----:B----4-:R-:W-:Y:S01]  /*3b70*/  @!P6 FADD.FTZ R36, R36, R30 ;  /* 0x0000001e2424e221 */ /* 0x010fe20000010000 */
[----:B------:R-:W-:Y:S01]  /*3b80*/  @!P6 FADD.FTZ R37, R37, R31 ;  /* 0x0000001f2525e221 */ /* 0x000fe20000010000 */
[----:B------:R-:W-:Y:S02]  /*3b90*/  ISETP.EQ.OR P6, PT, R26, UR11, P2 ;  /* 0x0000000b1a007c0c */ /* 0x000fe400097c2670 */
[----:B------:R-:W-:Y:S01]  /*3ba0*/  IADD3 R26, PT, PT, R22, 0x6, RZ ;  /* 0x00000006161a7810 */ /* 0x000fe20007ffe0ff */
[----:B------:R-:W-:-:S03]  /*3bb0*/  @!P1 IMAD.WIDE.U32 R32, R18, 0x8, R24 ;  /* 0x0000000812209825 */ /* 0x000fc600078e0018 */
[----:B------:R-:W-:Y:S02]  /*3bc0*/  ISETP.EQ.OR P5, PT, R26, UR11, P2 ;  /* 0x0000000b1a007c0c */ /* 0x000fe400097a2670 */
[----:B------:R-:W-:Y:S01]  /*3bd0*/  IADD3 R26, PT, PT, R22, 0x7, RZ ;  /* 0x00000007161a7810 */ /* 0x000fe20007ffe0ff */
[----:B------:R-:W3:Y:S01]  /*3be0*/  @!P1 LDG.E.64 R32, desc[UR8][R32.64] ;  /* 0x0000000820209981 */ /* 0x000ee2000c1e1b00 */
[----:B--2---:R-:W-:Y:S01]  /*3bf0*/  @!P3 FADD.FTZ R36, R36, R28 ;  /* 0x0000001c2424b221 */ /* 0x004fe20000010000 */
[----:B------:R-:W-:Y:S01]  /*3c00*/  @!P3 FADD.FTZ R37, R37, R29 ;  /* 0x0000001d2525b221 */ /* 0x000fe20000010000 */
[----:B------:R-:W-:Y:S01]  /*3c10*/  ISETP.EQ.OR P3, PT, R26, UR11, P2 ;  /* 0x0000000b1a007c0c */ /* 0x000fe20009762670 */
[----:B------:R-:W-:-:S06]  /*3c20*/  @!P6 IMAD.WIDE.U32 R28, R16, 0x8, R24 ;  /* 0x00000008101ce825 */ /* 0x000fcc00078e0018 */
[--C-:B------:R-:W-:Y:S01]  /*3c30*/  @!P5 IMAD.WIDE.U32 R26, R5, 0x8, R24.reuse ;  /* 0x00000008051ad825 */ /* 0x100fe200078e0018 */
[----:B------:R-:W2:Y:S05]  /*3c40*/  @!P6 LDG.E.64 R28, desc[UR8][R28.64] ;  /* 0x000000081c1ce981 */ /* 0x000eaa000c1e1b00 */
[----:B------:R-:W4:Y:S01]  /*3c50*/  @!P5 LDG.E.64 R26, desc[UR8][R26.64] ;  /* 0x000000081a1ad981 */ /* 0x000f22000c1e1b00 */
[----:B------:R-:W-:-:S06]  /*3c60*/  @!P3 IMAD.WIDE.U32 R30, R17, 0x8, R24 ;  /* 0x00000008111eb825 */ /* 0x000fcc00078e0018 */
[----:B------:R-:W5:Y:S01]  /*3c70*/  @!P3 LDG.E.64 R30, desc[UR8][R30.64] ;  /* 0x000000081e1eb981 */ /* 0x000f62000c1e1b00 */
[----:B------:R-:W-:Y:S01]  /*3c80*/  IADD3 R22, PT, PT, R22, 0x8, RZ ;  /* 0x0000000816167810 */ /* 0x000fe20007ffe0ff */
[----:B---3--:R-:W-:Y:S01]  /*3c90*/  @!P1 FADD.FTZ R36, R36, R32 ;  /* 0x0000002024249221 */ /* 0x008fe20000010000 */
[----:B------:R-:W-:Y:S02]  /*3ca0*/  @!P1 FADD.FTZ R37, R37, R33 ;  /* 0x0000002125259221 */ /* 0x000fe40000010000 */
[----:B------:R-:W-:Y:S01]  /*3cb0*/  ISETP.NE.AND P1, PT, R22, R34, PT ;  /* 0x000000221600720c */ /* 0x000fe20003f25270 */
[----:B------:R-:W-:Y:S01]  /*3cc0*/  UIADD3 UR5, UPT, UPT, UR5, 0x8, URZ ;  /* 0x0000000805057890 */ /* 0x000fe2000fffe0ff */
[C---:B------:R-:W-:Y:S02]  /*3cd0*/  LEA R23, R4.reuse, R23, 0x3 ;  /* 0x0000001704177211 */ /* 0x040fe400078e18ff */
[C---:B------:R-:W-:Y:S02]  /*3ce0*/  LEA R21, R4.reuse, R21, 0x3 ;  /* 0x0000001504157211 */ /* 0x040fe400078e18ff */
[----:B------:R-:W-:-:S02]  /*3cf0*/  LEA R20, R4, R20, 0x3 ;  /* 0x0000001404147211 */ /* 0x000fc400078e18ff */
[C---:B------:R-:W-:Y:S02]  /*3d00*/  LEA R19, R4.reuse, R19, 0x3 ;  /* 0x0000001304137211 */ /* 0x040fe400078e18ff */
[C---:B------:R-:W-:Y:S02]  /*3d10*/  LEA R18, R4.reuse, R18, 0x3 ;  /* 0x0000001204127211 */ /* 0x040fe400078e18ff */
[C---:B------:R-:W-:Y:S02]  /*3d20*/  LEA R16, R4.reuse, R16, 0x3 ;  /* 0x0000001004107211 */ /* 0x040fe400078e18ff */
[C---:B------:R-:W-:Y:S02]  /*3d30*/  LEA R5, R4.reuse, R5, 0x3 ;  /* 0x0000000504057211 */ /* 0x040fe400078e18ff */
[----:B------:R-:W-:Y:S01]  /*3d40*/  LEA R17, R4, R17, 0x3 ;  /* 0x0000001104117211 */ /* 0x000fe200078e18ff */
[----:B--2---:R-:W-:Y:S01]  /*3d50*/  @!P6 FADD.FTZ R36, R36, R28 ;  /* 0x0000001c2424e221 */ /* 0x004fe20000010000 */
[----:B------:R-:W-:-:S03]  /*3d60*/  @!P6 FADD.FTZ R37, R37, R29 ;  /* 0x0000001d2525e221 */ /* 0x000fc60000010000 */
[----:B----4-:R-:W-:Y:S01]  /*3d70*/  @!P5 FADD.FTZ R36, R36, R26 ;  /* 0x0000001a2424d221 */ /* 0x010fe20000010000 */
[----:B------:R-:W-:-:S03]  /*3d80*/  @!P5 FADD.FTZ R37, R37, R27 ;  /* 0x0000001b2525d221 */ /* 0x000fc60000010000 */
[----:B-----5:R-:W-:Y:S01]  /*3d90*/  @!P3 FADD.FTZ R36, R36, R30 ;  /* 0x0000001e2424b221 */ /* 0x020fe20000010000 */
[----:B------:R-:W-:Y:S01]  /*3da0*/  @!P3 FADD.FTZ R37, R37, R31 ;  /* 0x0000001f2525b221 */ /* 0x000fe20000010000 */
[----:B------:R-:W-:Y:S06]  /*3db0*/  @P1 BRA `(.L_x_16) ;  /* 0xfffffffc00141947 */ /* 0x000fec000383ffff */
[----:B------:R-:W-:-:S07]  /*3dc0*/  MOV R5, R34 ;  /* 0x0000002200057202 */ /* 0x000fce0000000f00 */
.L_x_15:
[----:B---3--:R-:W-:-:S13]  /*3dd0*/  LOP3.LUT P1, R16, R3, 0x7, RZ, 0xc0, !PT ;  /* 0x0000000703107812 */ /* 0x008fda000782c0ff */
[----:B------:R-:W-:Y:S05]  /*3de0*/  @!P1 BRA `(.L_x_12) ;  /* 0x0000000000f09947 */ /* 0x000fea0003800000 */
[----:B------:R-:W-:Y:S02]  /*3df0*/  IADD3 R16, PT, PT, R16, -0x1, RZ ;  /* 0xffffffff10107810 */ /* 0x000fe40007ffe0ff */
[----:B------:R-:W-:Y:S02]  /*3e00*/  LOP3.LUT P1, R22, R3, 0x3, RZ, 0xc0, !PT ;  /* 0x0000000303167812 */ /* 0x000fe4000782c0ff */
[----:B------:R-:W-:-:S13]  /*3e10*/  ISETP.GE.U32.AND P3, PT, R16, 0x3, PT ;  /* 0x000000031000780c */ /* 0x000fda0003f66070 */
[----:B------:R-:W-:Y:S05]  /*3e20*/  @!P3 BRA `(.L_x_17) ;  /* 0x000000000070b947 */ /* 0x000fea0003800000 */
[----:B------:R-:W-:-:S13]  /*3e30*/  ISETP.EQ.OR P6, PT, R5, UR11, P2 ;  /* 0x0000000b05007c0c */ /* 0x000fda00097c2670 */
[----:B-1----:R-:W-:-:S04]  /*3e40*/  @!P6 IMAD R17, R5, R4, R60 ;  /* 0x000000040511e224 */ /* 0x002fc800078e023c */
[----:B------:R-:W-:-:S06]  /*3e50*/  @!P6 IMAD.WIDE.U32 R16, R17, 0x8, R24 ;  /* 0x000000081110e825 */ /* 0x000fcc00078e0018 */
[----:B------:R-:W3:Y:S01]  /*3e60*/  @!P6 LDG.E.64 R16, desc[UR8][R16.64] ;  /* 0x000000081010e981 */ /* 0x000ee2000c1e1b00 */
[C---:B--2---:R-:W-:Y:S02]  /*3e70*/  IADD3 R19, PT, PT, R5.reuse, 0x1, RZ ;  /* 0x0000000105137810 */ /* 0x044fe40007ffe0ff */
[----:B------:R-:W-:Y:S02]  /*3e80*/  IADD3 R21, PT, PT, R5, 0x2, RZ ;  /* 0x0000000205157810 */ /* 0x000fe40007ffe0ff */
[----:B------:R-:W-:Y:S02]  /*3e90*/  ISETP.EQ.OR P5, PT, R19, UR11, P2 ;  /* 0x0000000b13007c0c */ /* 0x000fe400097a2670 */
[----:B------:R-:W-:Y:S02]  /*3ea0*/  IADD3 R23, PT, PT, R5, 0x3, RZ ;  /* 0x0000000305177810 */ /* 0x000fe40007ffe0ff */
[----:B------:R-:W-:-:S09]  /*3eb0*/  ISETP.EQ.OR P3, PT, R21, UR11, P2 ;  /* 0x0000000b15007c0c */ /* 0x000fd20009762670 */
[----:B------:R-:W-:-:S04]  /*3ec0*/  @!P5 IMAD R19, R19, R4, R60 ;  /* 0x000000041313d224 */ /* 0x000fc800078e023c */
[----:B------:R-:W-:-:S04]  /*3ed0*/  @!P3 IMAD R21, R21, R4, R60 ;  /* 0x000000041515b224 */ /* 0x000fc800078e023c */
[----:B------:R-:W-:-:S06]  /*3ee0*/  @!P3 IMAD.WIDE.U32 R20, R21, 0x8, R24 ;  /* 0x000000081514b825 */ /* 0x000fcc00078e0018 */
[----:B------:R-:W2:Y:S01]  /*3ef0*/  @!P3 LDG.E.64 R20, desc[UR8][R20.64] ;  /* 0x000000081414b981 */ /* 0x000ea2000c1e1b00 */
[----:B---3--:R-:W-:Y:S01]  /*3f00*/  @!P6 FADD.FTZ R36, R36, R16 ;  /* 0x000000102424e221 */ /* 0x008fe20000010000 */
[----:B------:R-:W-:Y:S01]  /*3f10*/  @!P6 FADD.FTZ R37, R37, R17 ;  /* 0x000000112525e221 */ /* 0x000fe20000010000 */
[----:B------:R-:W-:Y:S01]  /*3f20*/  ISETP.EQ.OR P6, PT, R23, UR11, P2 ;  /* 0x0000000b17007c0c */ /* 0x000fe200097c2670 */
[----:B------:R-:W-:-:S06]  /*3f30*/  @!P5 IMAD.WIDE.U32 R16, R19, 0x8, R24 ;  /* 0x000000081310d825 */ /* 0x000fcc00078e0018 */
[----:B------:R-:W3:Y:S06]  /*3f40*/  @!P5 LDG.E.64 R16, desc[UR8][R16.64] ;  /* 0x000000081010d981 */ /* 0x000eec000c1e1b00 */
[----:B------:R-:W-:-:S04]  /*3f50*/  @!P6 IMAD R19, R23, R4, R60 ;  /* 0x000000041713e224 */ /* 0x000fc800078e023c */
[----:B------:R-:W-:-:S06]  /*3f60*/  @!P6 IMAD.WIDE.U32 R18, R19, 0x8, R24 ;  /* 0x000000081312e825 */ /* 0x000fcc00078e0018 */
[----:B------:R-:W4:Y:S01]  /*3f70*/  @!P6 LDG.E.64 R18, desc[UR8][R18.64] ;  /* 0x000000081212e981 */ /* 0x000f22000c1e1b00 */
[----:B------:R-:W-:Y:S01]  /*3f80*/  IADD3 R5, PT, PT, R5, 0x4, RZ ;  /* 0x0000000405057810 */ /* 0x000fe20007ffe0ff */
[----:B---3--:R-:W-:Y:S01]  /*3f90*/  @!P5 FADD.FTZ R36, R36, R16 ;  /* 0x000000102424d221 */ /* 0x008fe20000010000 */
[----:B------:R-:W-:-:S03]  /*3fa0*/  @!P5 FADD.FTZ R37, R37, R17 ;  /* 0x000000112525d221 */ /* 0x000fc60000010000 */
[----:B--2---:R-:W-:Y:S01]  /*3fb0*/  @!P3 FADD.FTZ R36, R36, R20 ;  /* 0x000000142424b221 */ /* 0x004fe20000010000 */
[----:B------:R-:W-:-:S03]  /*3fc0*/  @!P3 FADD.FTZ R37, R37, R21 ;  /* 0x000000152525b221 */ /* 0x000fc60000010000 */
[----:B----4-:R-:W-:Y:S01]  /*3fd0*/  @!P6 FADD.FTZ R36, R36, R18 ;  /* 0x000000122424e221 */ /* 0x010fe20000010000 */
[----:B------:R-:W-:-:S07]  /*3fe0*/  @!P6 FADD.FTZ R37, R37, R19 ;  /* 0x000000132525e221 */ /* 0x000fce0000010000 */
.L_x_17:
[----:B------:R-:W-:Y:S05]  /*3ff0*/  @!P1 BRA `(.L_x_12) ;  /* 0x00000000006c9947 */ /* 0x000fea0003800000 */
[----:B------:R-:W-:Y:S02]  /*4000*/  ISETP.NE.AND P1, PT, R22, 0x1, PT ;  /* 0x000000011600780c */ /* 0x000fe40003f25270 */
[----:B------:R-:W-:-:S11]  /*4010*/  LOP3.LUT R20, R3, 0x1, RZ, 0xc0, !PT ;  /* 0x0000000103147812 */ /* 0x000fd600078ec0ff */
[----:B------:R-:W-:Y:S05]  /*4020*/  @!P1 BRA `(.L_x_18) ;  /* 0x0000000000389947 */ /* 0x000fea0003800000 */
[C---:B-1----:R-:W-:Y:S02]  /*4030*/  IADD3 R17, PT, PT, R5.reuse, 0x1, RZ ;  /* 0x0000000105117810 */ /* 0x042fe40007ffe0ff */
[----:B------:R-:W-:Y:S02]  /*4040*/  ISETP.EQ.OR P3, PT, R5, UR11, P2 ;  /* 0x0000000b05007c0c */ /* 0x000fe40009762670 */
[----:B------:R-:W-:-:S11]  /*4050*/  ISETP.EQ.OR P1, PT, R17, UR11, P2 ;  /* 0x0000000b11007c0c */ /* 0x000fd60009722670 */
[-CC-:B--2---:R-:W-:Y:S02]  /*4060*/  @!P3 IMAD R19, R5, R4.reuse, R60.reuse ;  /* 0x000000040513b224 */ /* 0x184fe400078e023c */
[----:B------:R-:W-:Y:S02]  /*4070*/  @!P1 IMAD R17, R17, R4, R60 ;  /* 0x0000000411119224 */ /* 0x000fe400078e023c */
[----:B------:R-:W-:-:S04]  /*4080*/  @!P3 IMAD.WIDE.U32 R18, R19, 0x8, R24 ;  /* 0x000000081312b825 */ /* 0x000fc800078e0018 */
[----:B------:R-:W-:Y:S02]  /*4090*/  @!P1 IMAD.WIDE.U32 R16, R17, 0x8, R24 ;  /* 0x0000000811109825 */ /* 0x000fe400078e0018 */
[----:B------:R-:W2:Y:S04]  /*40a0*/  @!P3 LDG.E.64 R18, desc[UR8][R18.64] ;  /* 0x000000081212b981 */ /* 0x000ea8000c1e1b00 */
[----:B------:R-:W3:Y:S01]  /*40b0*/  @!P1 LDG.E.64 R16, desc[UR8][R16.64] ;  /* 0x0000000810109981 */ /* 0x000ee2000c1e1b00 */
[----:B------:R-:W-:Y:S01]  /*40c0*/  IADD3 R5, PT, PT, R5, 0x2, RZ ;  /* 0x0000000205057810 */ /* 0x000fe20007ffe0ff */
[----:B--2---:R-:W-:Y:S01]  /*40d0*/  @!P3 FADD.FTZ R36, R36, R18 ;  /* 0x000000122424b221 */ /* 0x004fe20000010000 */
[----:B------:R-:W-:-:S03]  /*40e0*/  @!P3 FADD.FTZ R37, R37, R19 ;  /* 0x000000132525b221 */ /* 0x000fc60000010000 */
[----:B---3--:R-:W-:Y:S01]  /*40f0*/  @!P1 FADD.FTZ R36, R36, R16 ;  /* 0x0000001024249221 */ /* 0x008fe20000010000 */
[----:B------:R-:W-:-:S07]  /*4100*/  @!P1 FADD.FTZ R37, R37, R17 ;  /* 0x0000001125259221 */ /* 0x000fce0000010000 */
.L_x_18:
[----:B------:R-:W-:Y:S01]  /*4110*/  ISETP.EQ.OR P1, PT, R5, UR11, P2 ;  /* 0x0000000b05007c0c */ /* 0x000fe20009722670 */
[----:B------:R-:W-:Y:S03]  /*4120*/  BSSY.RECONVERGENT B0, `(.L_x_12) ;  /* 0x0000008000007945 */ /* 0x000fe60003800200 */
[----:B------:R-:W-:-:S13]  /*4130*/  ISETP.NE.U32.OR P1, PT, R20, 0x1, P1 ;  /* 0x000000011400780c */ /* 0x000fda0000f25470 */
[----:B------:R-:W-:Y:S05]  /*4140*/  @P1 BRA `(.L_x_19) ;  /* 0x0000000000141947 */ /* 0x000fea0003800000 */
[----:B------:R-:W-:-:S04]  /*4150*/  IMAD R5, R4, R5, R60 ;  /* 0x0000000504057224 */ /* 0x000fc800078e023c */
[----:B------:R-:W-:-:S06]  /*4160*/  IMAD.WIDE.U32 R24, R5, 0x8, R24 ;  /* 0x0000000805187825 */ /* 0x000fcc00078e0018 */
[----:B------:R-:W3:Y:S02]  /*4170*/  LDG.E.64 R24, desc[UR8][R24.64] ;  /* 0x0000000818187981 */ /* 0x000ee4000c1e1b00 */
[----:B---3--:R-:W-:Y:S01]  /*4180*/  FADD.FTZ R36, R36, R24 ;  /* 0x0000001824247221 */ /* 0x008fe20000010000 */
[----:B------:R-:W-:-:S07]  /*4190*/  FADD.FTZ R37, R37, R25 ;  /* 0x0000001925257221 */ /* 0x000fce0000010000 */
.L_x_19:
[----:B------:R-:W-:Y:S05]  /*41a0*/  BSYNC.RECONVERGENT B0 ;  /* 0x0000000000007941 */ /* 0x000fea0003800200 */
.L_x_12:
[----:B------:R-:W5:Y:S01]  /*41b0*/  S2UR UR6, SR_CgaCtaId ;  /* 0x00000000000679c3 */ /* 0x000f620000008800 */
[----:B------:R-:W-:Y:S01]  /*41c0*/  UMOV UR5, 0x400 ;  /* 0x0000040000057882 */ /* 0x000fe20000000000 */
[----:B------:R-:W1:Y:S01]  /*41d0*/  LDCU.64 UR16, c[0x0][0x400] ;  /* 0x00008000ff1077ac */ /* 0x000e620008000a00 */
[----:B0-----:R-:W-:Y:S02]  /*41e0*/  SHF.R.U32.HI R5, RZ, 0x6, R61 ;  /* 0x00000006ff057819 */ /* 0x001fe4000001163d */
[C---:B--2-4-:R-:W-:Y:S02]  /*41f0*/  PRMT R19, R47.reuse, 0x7632, R19 ;  /* 0x000076322f137816 */ /* 0x054fe40000000013 */
[----:B------:R-:W-:Y:S01]  /*4200*/  SHF.L.U32 R47, R47, 0x10, RZ ;  /* 0x000000102f2f7819 */ /* 0x000fe200000006ff */
[----:B------:R-:W0:Y:S01]  /*4210*/  LDC R18, c[0x0][0x41c] ;  /* 0x00010700ff127b82 */ /* 0x000e220000000800 */
[----:B------:R-:W-:-:S03]  /*4220*/  SHF.L.U32 R19, R19, 0x10, RZ ;  /* 0x0000001013137819 */ /* 0x000fc600000006ff */
[----:B------:R-:W-:Y:S02]  /*4230*/  FADD.FTZ R47, R47, -UR13 ;  /* 0x8000000d2f2f7e21 */ /* 0x000fe40008010000 */
[----:B------:R-:W-:Y:S02]  /*4240*/  FADD.FTZ R19, R19, -UR13 ;  /* 0x8000000d13137e21 */ /* 0x000fe40008010000 */
[----:B------:R-:W-:Y:S02]  /*4250*/  FMUL.FTZ R47, R47, UR7 ;  /* 0x000000072f2f7c20 */ /* 0x000fe40008410000 */
[----:B------:R-:W-:Y:S01]  /*4260*/  FMUL.FTZ R30, R19, UR7 ;  /* 0x00000007131e7c20 */ /* 0x000fe20008410000 */
[----:B-----5:R-:W-:Y:S01]  /*4270*/  ULEA UR5, UR6, UR5, 0x18 ;  /* 0x0000000506057291 */ /* 0x020fe2000f8ec0ff */
[----:B0-----:R-:W-:-:S08]  /*4280*/  IMAD R5, R18, UR11, R5 ;  /* 0x0000000b12057c24 */ /* 0x001fd0000f8e0205 */
[----:B------:R-:W-:Y:S01]  /*4290*/  @!P2 STS.64 [UR5+0x98], R36 ;  /* 0x00009824ff00a988 */ /* 0x000fe20008000a05 */
[----:B------:R-:W-:Y:S01]  /*42a0*/  BAR.SYNC.DEFER_BLOCKING 0x0 ;  /* 0x0000000000007b1d */ /* 0x000fe20000010000 */
[----:B-1----:R-:W-:Y:S02]  /*42b0*/  ISETP.GE.U32.AND P1, PT, R5, UR16, PT ;  /* 0x0000001005007c0c */ /* 0x002fe4000bf26070 */
[----:B------:R-:W-:-:S04]  /*42c0*/  SHF.R.S32.HI R18, RZ, 0x1f, R5 ;  /* 0x0000001fff127819 */ /* 0x000fc80000011405 */
[----:B------:R-:W-:Y:S01]  /*42d0*/  ISETP.GE.AND.EX P1, PT, R18, UR17, PT, P1 ;  /* 0x0000001112007c0c */ /* 0x000fe2000bf26310 */
[----:B---3--:R-:W0:Y:S01]  /*42e0*/  LDS.64 R16, [UR5+0x98] ;  /* 0x00009805ff107984 */ /* 0x008e220008000a00 */
[----:B------:R-:W0:Y:S02]  /*42f0*/  LDCU UR5, c[0x0][0x42c] ;  /* 0x00008580ff0577ac */ /* 0x000e240008000800 */
[----:B0-----:R-:W-:Y:S01]  /*4300*/  FMUL.FTZ R20, R16, UR5 ;  /* 0x0000000510147c20 */ /* 0x001fe20008410000 */
[----:B------:R-:W-:Y:S01]  /*4310*/  FMUL.FTZ R21, R17, UR5 ;  /* 0x0000000511157c20 */ /* 0x000fe20008410000 */
[C---:B------:R-:W-:Y:S02]  /*4320*/  PRMT R16, R41.reuse, 0x7632, R16 ;  /* 0x0000763229107816 */ /* 0x040fe40000000010 */
[----:B------:R-:W-:Y:S01]  /*4330*/  SHF.L.U32 R41, R41, 0x10, RZ ;  /* 0x0000001029297819 */ /* 0x000fe200000006ff */
[----:B------:R-:W-:Y:S01]  /*4340*/  FFMA.FTZ R17, R20, R47, R21 ;  /* 0x0000002f14117223 */ /* 0x000fe20000010015 */
[----:B------:R-:W-:Y:S01]  /*4350*/  SHF.L.U32 R16, R16, 0x10, RZ ;  /* 0x0000001010107819 */ /* 0x000fe200000006ff */
[----:B------:R-:W-:Y:S06]  /*4360*/  @!P4 BRA `(.L_x_20) ;  /* 0x000000000048c947 */ /* 0x000fec0003800000 */
[----:B------:R-:W-:Y:S01]  /*4370*/  FFMA.FTZ R19, R12, R47, R10 ;  /* 0x0000002f0c137223 */ /* 0x000fe2000001000a */
[----:B------:R-:W-:-:S03]  /*4380*/  FFMA.FTZ R22, R13, R30, R11 ;  /* 0x0000001e0d167223 */ /* 0x000fc6000001000b */
[----:B------:R-:W-:Y:S01]  /*4390*/  FMUL.FTZ R23, R19, -1.4426950216293334961 ;  /* 0xbfb8aa3b13177820 */ /* 0x000fe20000410000 */
[----:B------:R-:W-:-:S05]  /*43a0*/  FMUL.FTZ R25, R22, -1.4426950216293334961 ;  /* 0xbfb8aa3b16197820 */ /* 0x000fca0000410000 */
[----:B------:R-:W0:Y:S04]  /*43b0*/  MUFU.EX2 R23, R23 ;  /* 0x0000001700177308 */ /* 0x000e280000000800 */
[----:B------:R-:W1:Y:S01]  /*43c0*/  MUFU.EX2 R25, R25 ;  /* 0x0000001900197308 */ /* 0x000e620000000800 */
[----:B0-----:R-:W-:Y:S01]  /*43d0*/  FADD.FTZ R24, R23, 1 ;  /* 0x3f80000017187421 */ /* 0x001fe20000010000 */
[----:B-1----:R-:W-:-:S05]  /*43e0*/  FADD.FTZ R26, R25, 1 ;  /* 0x3f800000191a7421 */ /* 0x002fca0000010000 */
[----:B------:R-:W0:Y:S08]  /*43f0*/  MUFU.RCP R24, R24 ;  /* 0x0000001800187308 */ /* 0x000e300000001000 */
[----:B------:R-:W1:Y:S01]  /*4400*/  MUFU.RCP R27, R26 ;  /* 0x0000001a001b7308 */ /* 0x000e620000001000 */
[----:B0-----:R-:W-:Y:S01]  /*4410*/  FADD.FTZ R28, -R24, 1 ;  /* 0x3f800000181c7421 */ /* 0x001fe20000010100 */
[----:B------:R-:W-:-:S03]  /*4420*/  FMUL.FTZ R41, R41, R24 ;  /* 0x0000001829297220 */ /* 0x000fc60000410000 */
[----:B------:R-:W-:Y:S01]  /*4430*/  FFMA.FTZ R28, R19, R28, 1 ;  /* 0x3f800000131c7423 */ /* 0x000fe2000001001c */
[----:B-1----:R-:W-:Y:S01]  /*4440*/  FADD.FTZ R29, -R27, 1 ;  /* 0x3f8000001b1d7421 */ /* 0x002fe20000010100 */
[----:B------:R-:W-:Y:S02]  /*4450*/  FMUL.FTZ R16, R16, R27 ;  /* 0x0000001b10107220 */ /* 0x000fe40000410000 */
[----:B------:R-:W-:Y:S01]  /*4460*/  FMUL.FTZ R41, R41, R28 ;  /* 0x0000001c29297220 */ /* 0x000fe20000410000 */
[----:B------:R-:W-:-:S04]  /*4470*/  FFMA.FTZ R29, R22, R29, 1 ;  /* 0x3f800000161d7423 */ /* 0x000fc8000001001d */
[----:B------:R-:W-:-:S07]  /*4480*/  FMUL.FTZ R16, R16, R29 ;  /* 0x0000001d10107220 */ /* 0x000fce0000410000 */
.L_x_20:
[----:B------:R-:W-:Y:S01]  /*4490*/  FFMA.FTZ R24, R20, R30, R21 ;  /* 0x0000001e14187223 */ /* 0x000fe20000010015 */
[----:B------:R-:W-:Y:S01]  /*44a0*/  BSSY.RECONVERGENT B0, `(.L_x_21) ;  /* 0x0000014000007945 */ /* 0x000fe20003800200 */
[----:B------:R-:W-:Y:S01]  /*44b0*/  FFMA.FTZ R41, R12, R41, -R17 ;  /* 0x000000290c297223 */ /* 0x000fe20000010811 */
[C---:B------:R-:W-:Y:S01]  /*44c0*/  PRMT R22, R40.reuse, 0x7632, R22 ;  /* 0x0000763228167816 */ /* 0x040fe20000000016 */
[----:B------:R-:W-:Y:S01]  /*44d0*/  FFMA.FTZ R24, R13, R16, -R24 ;  /* 0x000000100d187223 */ /* 0x000fe20000010818 */
[----:B------:R-:W-:Y:S01]  /*44e0*/  SHF.L.U32 R23, R40, 0x10, RZ ;  /* 0x0000001028177819 */ /* 0x000fe200000006ff */
[----:B------:R-:W-:Y:S06]  /*44f0*/  @P1 BRA `(.L_x_22) ;  /* 0x0000000000381947 */ /* 0x000fec0003800000 */
[----:B------:R-:W0:Y:S01]  /*4500*/  LDCU.64 UR18, c[0x0][0x3f8] ;  /* 0x00007f00ff1277ac */ /* 0x000e220008000a00 */
[----:B------:R-:W-:Y:S01]  /*4510*/  MOV R16, R6 ;  /* 0x0000000600107202 */ /* 0x000fe20000000f00 */
[----:B------:R-:W-:Y:S01]  /*4520*/  FMUL.FTZ R41, R41, UR7 ;  /* 0x0000000729297c20 */ /* 0x000fe20008410000 */
[----:B------:R-:W-:Y:S01]  /*4530*/  MOV R17, R9 ;  /* 0x0000000900117202 */ /* 0x000fe20000000f00 */
[----:B------:R-:W1:Y:S01]  /*4540*/  LDCU.64 UR14, c[0x0][0x380] ;  /* 0x00007000ff0e77ac */ /* 0x000e620008000a00 */
[----:B------:R-:W-:Y:S01]  /*4550*/  FMUL.FTZ R24, R24, UR7 ;  /* 0x0000000718187c20 */ /* 0x000fe20008410000 */
[----:B0-----:R-:W-:Y:S02]  /*4560*/  IMAD R18, R18, UR18, RZ ;  /* 0x0000001212127c24 */ /* 0x001fe4000f8e02ff */
[----:B------:R-:W-:-:S04]  /*4570*/  IMAD.WIDE.U32 R16, R5, UR18, R16 ;  /* 0x0000001205107c25 */ /* 0x000fc8000f8e0010 */
[----:B------:R-:W-:Y:S01]  /*4580*/  IMAD R19, R5, UR19, R18 ;  /* 0x0000001305137c24 */ /* 0x000fe2000f8e0212 */
[----:B-1----:R-:W-:-:S04]  /*4590*/  LEA R18, P1, R16, UR14, 0x1 ;  /* 0x0000000e10127c11 */ /* 0x002fc8000f8208ff */
[----:B------:R-:W-:Y:S02]  /*45a0*/  IADD3 R19, PT, PT, R17, R19, RZ ;  /* 0x0000001311137210 */ /* 0x000fe40007ffe0ff */
[----:B------:R-:W-:Y:S02]  /*45b0*/  F2FP.BF16.F32.PACK_AB R17, R24, R41 ;  /* 0x000000291811723e */ /* 0x000fe400000010ff */
[----:B------:R-:W-:-:S05]  /*45c0*/  LEA.HI.X R19, R16, UR15, R19, 0x1, P1 ;  /* 0x0000000f10137c11 */ /* 0x000fca00088f0c13 */
[----:B------:R0:W-:Y:S02]  /*45d0*/  STG.E desc[UR8][R18.64], R17 ;  /* 0x0000001112007986 */ /* 0x0001e4000c101908 */
.L_x_22:
[----:B------:R-:W-:Y:S05]  /*45e0*/  BSYNC.RECONVERGENT B0 ;  /* 0x0000000000007941 */ /* 0x000fea0003800200 */
.L_x_21:
[C---:B0-----:R-:W-:Y:S02]  /*45f0*/  PRMT R18, R46.reuse, 0x7632, R18 ;  /* 0x000076322e127816 */ /* 0x041fe40000000012 */
[----:B------:R-:W-:Y:S02]  /*4600*/  SHF.L.U32 R46, R46, 0x10, RZ ;  /* 0x000000102e2e7819 */ /* 0x000fe400000006ff */
[----:B------:R-:W-:Y:S02]  /*4610*/  SHF.L.U32 R18, R18, 0x10, RZ ;  /* 0x0000001012127819 */ /* 0x000fe400000006ff */
[C---:B------:R-:W-:Y:S01]  /*4620*/  IADD3 R19, PT, PT, R5.reuse, 0x8, RZ ;  /* 0x0000000805137810 */ /* 0x040fe20007ffe0ff */
[----:B------:R-:W-:Y:S01]  /*4630*/  FADD.FTZ R46, R46, -UR13 ;  /* 0x8000000d2e2e7e21 */ /* 0x000fe20008010000 */
[----:B------:R-:W-:Y:S01]  /*4640*/  IADD3 R25, PT, PT, R5, 0x10, RZ ;  /* 0x0000001005197810 */ /* 0x000fe20007ffe0ff */
[----:B------:R-:W-:Y:S01]  /*4650*/  FADD.FTZ R18, R18, -UR13 ;  /* 0x8000000d12127e21 */ /* 0x000fe20008010000 */
[----:B------:R-:W-:Y:S01]  /*4660*/  ISETP.GE.U32.AND P1, PT, R19, UR16, PT ;  /* 0x0000001013007c0c */ /* 0x000fe2000bf26070 */
[----:B------:R-:W-:Y:S01]  /*4670*/  FMUL.FTZ R29, R46, UR7 ;  /* 0x000000072e1d7c20 */ /* 0x000fe20008410000 */
[----:B------:R-:W-:Y:S01]  /*4680*/  SHF.R.S32.HI R16, RZ, 0x1f, R19 ;  /* 0x0000001fff107819 */ /* 0x000fe20000011413 */
[----:B------:R-:W-:Y:S01]  /*4690*/  FMUL.FTZ R18, R18, UR7 ;  /* 0x0000000712127c20 */ /* 0x000fe20008410000 */
[----:B------:R-:W-:Y:S01]  /*46a0*/  PRMT R17, R45, 0x7632, R17 ;  /* 0x000076322d117816 */ /* 0x000fe20000000011 */
[----:B------:R-:W-:Y:S01]  /*46b0*/  FFMA.FTZ R27, R20, R29, R21 ;  /* 0x0000001d141b7223 */ /* 0x000fe20000010015 */
[----:B------:R-:W-:-:S02]  /*46c0*/  ISETP.GE.U32.AND P2, PT, R25, UR16, PT ;  /* 0x0000001019007c0c */ /* 0x000fc4000bf46070 */
[----:B------:R-:W-:Y:S02]  /*46d0*/  ISETP.GE.AND.EX P1, PT, R16, UR17, PT, P1 ;  /* 0x0000001110007c0c */ /* 0x000fe4000bf26310 */
[----:B------:R-:W-:Y:S02]  /*46e0*/  SHF.L.U32 R45, R45, 0x10, RZ ;  /* 0x000000102d2d7819 */ /* 0x000fe400000006ff */
[----:B------:R-:W-:Y:S01]  /*46f0*/  SHF.L.U32 R24, R22, 0x10, RZ ;  /* 0x0000001016187819 */ /* 0x000fe200000006ff */
[----:B------:R-:W-:Y:S08]  /*4700*/  @!P4 BRA `(.L_x_23) ;  /* 0x000000000048c947 */ /* 0x000ff00003800000 */
[----:B------:R-:W-:Y:S01]  /*4710*/  FFMA.FTZ R22, R12, R29, R10 ;  /* 0x0000001d0c167223 */ /* 0x000fe2000001000a */
[----:B------:R-:W-:-:S03]  /*4720*/  FFMA.FTZ R26, R13, R18, R11 ;  /* 0x000000120d1a7223 */ /* 0x000fc6000001000b */
[----:B------:R-:W-:Y:S01]  /*4730*/  FMUL.FTZ R28, R22, -1.4426950216293334961 ;  /* 0xbfb8aa3b161c7820 */ /* 0x000fe20000410000 */
[----:B------:R-:W-:-:S05]  /*4740*/  FMUL.FTZ R31, R26, -1.4426950216293334961 ;  /* 0xbfb8aa3b1a1f7820 */ /* 0x000fca0000410000 */
[----:B------:R-:W0:Y:S04]  /*4750*/  MUFU.EX2 R28, R28 ;  /* 0x0000001c001c7308 */ /* 0x000e280000000800 */
[----:B------:R-:W1:Y:S01]  /*4760*/  MUFU.EX2 R31, R31 ;  /* 0x0000001f001f7308 */ /* 0x000e620000000800 */
[----:B0-----:R-:W-:Y:S01]  /*4770*/  FADD.FTZ R29, R28, 1 ;  /* 0x3f8000001c1d7421 */ /* 0x001fe20000010000 */
[----:B-1----:R-:W-:-:S03]  /*4780*/  FADD.FTZ R32, R31, 1 ;  /* 0x3f8000001f207421 */ /* 0x002fc60000010000 */
        /* <DEDUP_REMOVED lines=10> */
.L_x_23:
[----:B------:R-:W-:Y:S01]  /*4830*/  FFMA.FTZ R18, R20, R18, R21 ;  /* 0x0000001214127223 */ /* 0x000fe20000010015 */
[----:B------:R-:W-:Y:S01]  /*4840*/  BSSY.RECONVERGENT B0, `(.L_x_24) ;  /* 0x0000015000007945 */ /* 0x000fe20003800200 */
[----:B------:R-:W-:Y:S01]  /*4850*/  FFMA.FTZ R27, R12, R23, -R27 ;  /* 0x000000170c1b7223 */ /* 0x000fe2000001081b */
[----:B------:R-:W-:Y:S01]  /*4860*/  SHF.L.U32 R26, R17, 0x10, RZ ;  /* 0x00000010111a7819 */ /* 0x000fe200000006ff */
[----:B------:R-:W-:Y:S01]  /*4870*/  FADD.FTZ R45, R45, -UR13 ;  /* 0x8000000d2d2d7e21 */ /* 0x000fe20008010000 */
[----:B------:R-:W-:Y:S01]  /*4880*/  SHF.R.S32.HI R22, RZ, 0x1f, R25 ;  /* 0x0000001fff167819 */ /* 0x000fe20000011419 */
[----:B------:R-:W-:Y:S01]  /*4890*/  FFMA.FTZ R18, R13, R24, -R18 ;  /* 0x000000180d127223 */ /* 0x000fe20000010812 */
[----:B------:R-:W-:Y:S06]  /*48a0*/  @P1 BRA `(.L_x_25) ;  /* 0x0000000000381947 */ /* 0x000fec0003800000 */
[----:B------:R-:W0:Y:S01]  /*48b0*/  LDCU.64 UR14, c[0x0][0x3f8] ;  /* 0x00007f00ff0e77ac */ /* 0x000e220008000a00 */
[----:B------:R-:W-:Y:S01]  /*48c0*/  MOV R17, R9 ;  /* 0x0000000900117202 */ /* 0x000fe20000000f00 */
[----:B------:R-:W-:Y:S01]  /*48d0*/  FMUL.FTZ R23, R18, UR7 ;  /* 0x0000000712177c20 */ /* 0x000fe20008410000 */
[----:B------:R-:W1:Y:S01]  /*48e0*/  LDCU.64 UR18, c[0x0][0x380] ;  /* 0x00007000ff1277ac */ /* 0x000e620008000a00 */
[----:B0-----:R-:W-:Y:S01]  /*48f0*/  IMAD R24, R16, UR14, RZ ;  /* 0x0000000e10187c24 */ /* 0x001fe2000f8e02ff */
[----:B------:R-:W-:-:S05]  /*4900*/  MOV R16, R6 ;  /* 0x0000000600107202 */ /* 0x000fca0000000f00 */
[----:B------:R-:W-:-:S04]  /*4910*/  IMAD.WIDE.U32 R16, R19, UR14, R16 ;  /* 0x0000000e13107c25 */ /* 0x000fc8000f8e0010 */
[----:B------:R-:W-:Y:S02]  /*4920*/  IMAD R19, R19, UR15, R24 ;  /* 0x0000000f13137c24 */ /* 0x000fe4000f8e0218 */
[----:B------:R-:W-:Y:S01]  /*4930*/  FMUL.FTZ R24, R27, UR7 ;  /* 0x000000071b187c20 */ /* 0x000fe20008410000 */
[C---:B-1----:R-:W-:Y:S02]  /*4940*/  LEA R18, P1, R16.reuse, UR18, 0x1 ;  /* 0x0000001210127c11 */ /* 0x042fe4000f8208ff */
[----:B------:R-:W-:Y:S02]  /*4950*/  IADD3 R19, PT, PT, R17, R19, RZ ;  /* 0x0000001311137210 */ /* 0x000fe40007ffe0ff */
[----:B------:R-:W-:Y:S02]  /*4960*/  F2FP.BF16.F32.PACK_AB R23, R23, R24 ;  /* 0x000000181717723e */ /* 0x000fe400000010ff */
[----:B------:R-:W-:-:S05]  /*4970*/  LEA.HI.X R19, R16, UR19, R19, 0x1, P1 ;  /* 0x0000001310137c11 */ /* 0x000fca00088f0c13 */
[----:B------:R0:W-:Y:S02]  /*4980*/  STG.E desc[UR8][R18.64], R23 ;  /* 0x0000001712007986 */ /* 0x0001e4000c101908 */
.L_x_25:
[----:B------:R-:W-:Y:S05]  /*4990*/  BSYNC.RECONVERGENT B0 ;  /* 0x0000000000007941 */ /* 0x000fea0003800200 */
.L_x_24:
[----:B------:R-:W-:Y:S01]  /*49a0*/  PRMT R16, R39, 0x7632, R16 ;  /* 0x0000763227107816 */ /* 0x000fe20000000010 */
[----:B------:R-:W-:Y:S01]  /*49b0*/  FMUL.FTZ R45, R45, UR7 ;  /* 0x000000072d2d7c20 */ /* 0x000fe20008410000 */
[----:B------:R-:W-:Y:S01]  /*49c0*/  FADD.FTZ R26, R26, -UR13 ;  /* 0x8000000d1a1a7e21 */ /* 0x000fe20008010000 */
[----:B------:R-:W-:Y:S02]  /*49d0*/  ISETP.GE.AND.EX P2, PT, R22, UR17, PT, P2 ;  /* 0x0000001116007c0c */ /* 0x000fe4000bf46320 */
[----:B------:R-:W-:Y:S01]  /*49e0*/  SHF.L.U32 R39, R39, 0x10, RZ ;  /* 0x0000001027277819 */ /* 0x000fe200000006ff */
[----:B------:R-:W-:Y:S01]  /*49f0*/  FFMA.FTZ R31, R20, R45, R21 ;  /* 0x0000002d141f7223 */ /* 0x000fe20000010015 */
[----:B------:R-:W-:Y:S01]  /*4a00*/  SHF.L.U32 R16, R16, 0x10, RZ ;  /* 0x0000001010107819 */ /* 0x000fe200000006ff */
[----:B------:R-:W-:Y:S01]  /*4a10*/  FMUL.FTZ R30, R26, UR7 ;  /* 0x000000071a1e7c20 */ /* 0x000fe20008410000 */
[----:B------:R-:W-:Y:S07]  /*4a20*/  @!P4 BRA `(.L_x_26) ;  /* 0x000000000048c947 */ /* 0x000fee0003800000 */
[----:B0-----:R-:W-:Y:S01]  /*4a30*/  FFMA.FTZ R18, R13, R30, R11 ;  /* 0x0000001e0d127223 */ /* 0x001fe2000001000b */
        /* <DEDUP_REMOVED lines=17> */
.L_x_26:
[----:B0-----:R-:W-:Y:S01]  /*4b50*/  PRMT R23, R44, 0x7632, R23 ;  /* 0x000076322c177816 */ /* 0x001fe20000000017 */
[----:B------:R-:W-:Y:S01]  /*4b60*/  FFMA.FTZ R18, R20, R30, R21 ;  /* 0x0000001e14127223 */ /* 0x000fe20000010015 */
[----:B------:R-:W-:Y:S01]  /*4b70*/  BSSY.RECONVERGENT B0, `(.L_x_27) ;  /* 0x0000014000007945 */ /* 0x000fe20003800200 */
[----:B------:R-:W-:Y:S01]  /*4b80*/  FFMA.FTZ R31, R12, R39, -R31 ;  /* 0x000000270c1f7223 */ /* 0x000fe2000001081f */
[----:B------:R-:W-:Y:S01]  /*4b90*/  SHF.L.U32 R44, R44, 0x10, RZ ;  /* 0x000000102c2c7819 */ /* 0x000fe200000006ff */
        /* <DEDUP_REMOVED lines=8> */
[----:B0-----:R-:W-:Y:S02]  /*4c20*/  IMAD R22, R22, UR14, RZ ;  /* 0x0000000e16167c24 */ /* 0x001fe4000f8e02ff */
[----:B------:R-:W-:-:S04]  /*4c30*/  IMAD.WIDE.U32 R16, R25, UR14, R16 ;  /* 0x0000000e19107c25 */ /* 0x000fc8000f8e0010 */
[----:B------:R-:W-:Y:S02]  /*4c40*/  IMAD R25, R25, UR15, R22 ;  /* 0x0000000f19197c24 */ /* 0x000fe4000f8e0216 */
[----:B------:R-:W-:Y:S01]  /*4c50*/  FMUL.FTZ R22, R18, UR7 ;  /* 0x0000000712167c20 */ /* 0x000fe20008410000 */
[----:B-1----:R-:W-:Y:S02]  /*4c60*/  LEA R18, P1, R16, UR18, 0x1 ;  /* 0x0000001210127c11 */ /* 0x002fe4000f8208ff */
[----:B------:R-:W-:Y:S02]  /*4c70*/  IADD3 R25, PT, PT, R17, R25, RZ ;  /* 0x0000001911197210 */ /* 0x000fe40007ffe0ff */
[----:B------:R-:W-:Y:S02]  /*4c80*/  F2FP.BF16.F32.PACK_AB R17, R22, R31 ;  /* 0x0000001f1611723e */ /* 0x000fe400000010ff */
[----:B------:R-:W-:-:S05]  /*4c90*/  LEA.HI.X R19, R16, UR19, R25, 0x1, P1 ;  /* 0x0000001310137c11 */ /* 0x000fca00088f0c19 */
[----:B------:R0:W-:Y:S02]  /*4ca0*/  STG.E desc[UR8][R18.64], R17 ;  /* 0x0000001112007986 */ /* 0x0001e4000c101908 */
.L_x_28:
[----:B------:R-:W-:Y:S05]  /*4cb0*/  BSYNC.RECONVERGENT B0 ;  /* 0x0000000000007941 */ /* 0x000fea0003800200 */
.L_x_27:
[----:B------:R-:W-:Y:S01]  /*4cc0*/  PRMT R16, R38, 0x7632, R16 ;  /* 0x0000763226107816 */ /* 0x000fe20000000010 */
[----:B------:R-:W-:Y:S01]  /*4cd0*/  FADD.FTZ R44, R44, -UR13 ;  /* 0x8000000d2c2c7e21 */ /* 0x000fe20008010000 */
[----:B------:R-:W-:Y:S01]  /*4ce0*/  FADD.FTZ R23, R23, -UR13 ;  /* 0x8000000d17177e21 */ /* 0x000fe20008010000 */
[C---:B------:R-:W-:Y:S02]  /*4cf0*/  PRMT R22, R43.reuse, 0x7632, R22 ;  /* 0x000076322b167816 */ /* 0x040fe40000000016 */
[----:B0-----:R-:W-:Y:S01]  /*4d00*/  SHF.L.U32 R17, R38, 0x10, RZ ;  /* 0x0000001026117819 */ /* 0x001fe200000006ff */
[----:B------:R-:W-:Y:S01]  /*4d10*/  FMUL.FTZ R31, R44, UR7 ;  /* 0x000000072c1f7c20 */ /* 0x000fe20008410000 */
[----:B------:R-:W-:Y:S01]  /*4d20*/  SHF.L.U32 R43, R43, 0x10, RZ ;  /* 0x000000102b2b7819 */ /* 0x000fe200000006ff */
[----:B------:R-:W-:Y:S01]  /*4d30*/  FMUL.FTZ R30, R23, UR7 ;  /* 0x00000007171e7c20 */ /* 0x000fe20008410000 */
        /* <DEDUP_REMOVED lines=20> */
.L_x_29:
[----:B------:R-:W-:Y:S04]  /*4e80*/  BSSY.RECONVERGENT B0, `(.L_x_30) ;  /* 0x0000015000007945 */ /* 0x000fe80003800200 */
[----:B------:R-:W-:Y:S05]  /*4e90*/  @P0 BRA `(.L_x_31) ;  /* 0x00000000004c0947 */ /* 0x000fea0003800000 */
[----:B------:R-:W0:Y:S01]  /*4ea0*/  LDCU.64 UR14, c[0x0][0x3f8] ;  /* 0x00007f00ff0e77ac */ /* 0x000e220008000a00 */
[C-C-:B------:R-:W-:Y:S01]  /*4eb0*/  FFMA.FTZ R19, R20.reuse, R31, R21.reuse ;  /* 0x0000001f14137223 */ /* 0x140fe20000010015 */
[----:B------:R-:W-:Y:S01]  /*4ec0*/  FFMA.FTZ R18, R20, R30, R21 ;  /* 0x0000001e14127223 */ /* 0x000fe20000010015 */
[----:B------:R-:W-:Y:S01]  /*4ed0*/  SHF.R.S32.HI R24, RZ, 0x1f, R49 ;  /* 0x0000001fff187819 */ /* 0x000fe20000011431 */
[----:B------:R-:W1:Y:S01]  /*4ee0*/  LDCU.64 UR18, c[0x0][0x380] ;  /* 0x00007000ff1277ac */ /* 0x000e620008000a00 */
[----:B------:R-:W-:Y:S01]  /*4ef0*/  FFMA.FTZ R19, R12, R17, -R19 ;  /* 0x000000110c137223 */ /* 0x000fe20000010813 */
[----:B------:R-:W-:Y:S01]  /*4f00*/  FFMA.FTZ R18, R13, R16, -R18 ;  /* 0x000000100d127223 */ /* 0x000fe20000010812 */
[----:B------:R-:W-:Y:S02]  /*4f10*/  MOV R16, R6 ;  /* 0x0000000600107202 */ /* 0x000fe40000000f00 */
[----:B------:R-:W-:Y:S01]  /*4f20*/  MOV R17, R9 ;  /* 0x0000000900117202 */ /* 0x000fe20000000f00 */
[----:B------:R-:W-:Y:S01]  /*4f30*/  FMUL.FTZ R23, R18, UR7 ;  /* 0x0000000712177c20 */ /* 0x000fe20008410000 */
[----:B0-----:R-:W-:-:S02]  /*4f40*/  IMAD R24, R24, UR14, RZ ;  /* 0x0000000e18187c24 */ /* 0x001fc4000f8e02ff */
        /* <DEDUP_REMOVED lines=8> */
.L_x_31:
[----:B------:R-:W-:Y:S05]  /*4fd0*/  BSYNC.RECONVERGENT B0 ;  /* 0x0000000000007941 */ /* 0x000fea0003800200 */
.L_x_30:
[C---:B0-----:R-:W-:Y:S01]  /*4fe0*/  PRMT R18, R42.reuse, 0x7632, R18 ;  /* 0x000076322a127816 */ /* 0x041fe20000000012 */
[----:B------:R-:W-:Y:S01]  /*4ff0*/  UISETP.NE.AND UP0, UPT, UR12, URZ, UPT ;  /* 0x000000ff0c00728c */ /* 0x000fe2000bf05270 */
[----:B------:R-:W-:Y:S01]  /*5000*/  SHF.L.U32 R42, R42, 0x10, RZ ;  /* 0x000000102a2a7819 */ /* 0x000fe200000006ff */
[----:B------:R-:W-:Y:S01]  /*5010*/  FADD.FTZ R43, R43, -UR13 ;  /* 0x8000000d2b2b7e21 */ /* 0x000fe20008010000 */
[----:B------:R-:W-:Y:S02]  /*5020*/  SHF.L.U32 R54, R54, 0x10, RZ ;  /* 0x0000001036367819 */ /* 0x000fe400000006ff */
[----:B------:R-:W-:Y:S01]  /*5030*/  SHF.L.U32 R58, R58, 0x10, RZ ;  /* 0x000000103a3a7819 */ /* 0x000fe200000006ff */
[----:B------:R-:W-:Y:S01]  /*5040*/  FADD.FTZ R31, R42, -UR13 ;  /* 0x8000000d2a1f7e21 */ /* 0x000fe20008010000 */
        /* <DEDUP_REMOVED lines=8> */
[C---:B------:R-:W-:Y:S01]  /*50d0*/  IADD3 R30, PT, PT, R5.reuse, 0x28, RZ ;  /* 0x00000028051e7810 */ /* 0x040fe20007ffe0ff */
[----:B------:R-:W-:Y:S01]  /*50e0*/  FADD.FTZ R18, R18, -UR13 ;  /* 0x8000000d12127e21 */ /* 0x000fe20008010000 */
[----:B------:R-:W-:Y:S01]  /*50f0*/  IADD3 R24, PT, PT, R5, 0x30, RZ ;  /* 0x0000003005187810 */ /* 0x000fe20007ffe0ff */
[----:B------:R-:W-:Y:S01]  /*5100*/  FADD.FTZ R57, R57, -UR13 ;  /* 0x8000000d39397e21 */ /* 0x000fe20008010000 */
[----:B------:R-:W-:Y:S01]  /*5110*/  FMUL.FTZ R43, R43, UR7 ;  /* 0x000000072b2b7c20 */ /* 0x000fe20008410000 */
[----:B------:R-:W-:Y:S01]  /*5120*/  FMUL.FTZ R31, R31, UR7 ;  /* 0x000000071f1f7c20 */ /* 0x000fe20008410000 */
[----:B------:R-:W-:Y:S01]  /*5130*/  FMUL.FTZ R25, R25, UR7 ;  /* 0x0000000719197c20 */ /* 0x000fe20008410000 */
[----:B------:R-:W-:Y:S01]  /*5140*/  FMUL.FTZ R26, R26, UR7 ;  /* 0x000000071a1a7c20 */ /* 0x000fe20008410000 */
[----:B------:R-:W-:Y:S01]  /*5150*/  FMUL.FTZ R5, R53, UR7 ;  /* 0x0000000735057c20 */ /* 0x000fe20008410000 */
[----:B------:R-:W-:Y:S01]  /*5160*/  FMUL.FTZ R38, R17, UR7 ;  /* 0x0000000711267c20 */ /* 0x000fe20008410000 */
[----:B------:R-:W-:Y:S01]  /*5170*/  FMUL.FTZ R34, R18, UR7 ;  /* 0x0000000712227c20 */ /* 0x000fe20008410000 */
[----:B------:R-:W-:Y:S01]  /*5180*/  PRMT R19, R15, 0x7632, R19 ;  /* 0x000076320f137816 */ /* 0x000fe20000000013 */
[----:B------:R-:W-:Y:S01]  /*5190*/  FMUL.FTZ R22, R57, UR7 ;  /* 0x0000000739167c20 */ /* 0x000fe20008410000 */
[----:B------:R-:W-:Y:S01]  /*51a0*/  SHF.R.S32.HI R16, RZ, 0x1f, R2 ;  /* 0x0000001fff107819 */ /* 0x000fe20000011402 */
[--C-:B------:R-:W-:Y:S01]  /*51b0*/  FFMA.FTZ R17, R20, R43, R21.reuse ;  /* 0x0000002b14117223 */ /* 0x100fe20000010015 */
[----:B------:R-:W-:Y:S01]  /*51c0*/  ISETP.GE.U32.AND P1, PT, R2, UR16, PT ;  /* 0x0000001002007c0c */ /* 0x000fe2000bf26070 */
[--C-:B------:R-:W-:Y:S01]  /*51d0*/  FFMA.FTZ R18, R20, R38, R21.reuse ;  /* 0x0000002614127223 */ /* 0x100fe20000010015 */
[----:B------:R-:W-:Y:S01]  /*51e0*/  ISETP.GE.U32.AND P2, PT, R30, UR16, PT ;  /* 0x000000101e007c0c */ /* 0x000fe2000bf46070 */
[--C-:B------:R-:W-:Y:S01]  /*51f0*/  FFMA.FTZ R33, R20, R31, R21.reuse ;  /* 0x0000001f14217223 */ /* 0x100fe20000010015 */
[----:B------:R-:W-:Y:S01]  /*5200*/  ISETP.GE.U32.AND P3, PT, R24, UR16, PT ;  /* 0x0000001018007c0c */ /* 0x000fe2000bf66070 */
[C-C-:B------:R-:W-:Y:S01]  /*5210*/  FFMA.FTZ R36, R20.reuse, R34, R21.reuse ;  /* 0x0000002214247223 */ /* 0x140fe20000010015 */
[----:B------:R-:W-:Y:S01]  /*5220*/  SHF.R.S32.HI R32, RZ, 0x1f, R30 ;  /* 0x0000001fff207819 */ /* 0x000fe2000001141e */
[C-C-:B------:R-:W-:Y:S01]  /*5230*/  FFMA.FTZ R29, R20.reuse, R25, R21.reuse ;  /* 0x00000019141d7223 */ /* 0x140fe20000010015 */
[----:B------:R-:W-:Y:S01]  /*5240*/  SHF.R.S32.HI R27, RZ, 0x1f, R24 ;  /* 0x0000001fff1b7819 */ /* 0x000fe20000011418 */
[C-C-:B------:R-:W-:Y:S01]  /*5250*/  FFMA.FTZ R28, R20.reuse, R26, R21.reuse ;  /* 0x0000001a141c7223 */ /* 0x140fe20000010015 */
[--C-:B------:R-:W-:Y:S01]  /*5260*/  FFMA.FTZ R23, R20, R5, R21.reuse ;  /* 0x0000000514177223 */ /* 0x100fe20000010015 */
[----:B------:R-:W-:Y:S01]  /*5270*/  ISETP.GE.U32.AND P0, PT, R0, UR16, PT ;  /* 0x0000001000007c0c */ /* 0x000fe2000bf06070 */
[----:B------:R-:W-:Y:S01]  /*5280*/  FFMA.FTZ R20, R20, R22, R21 ;  /* 0x0000001614147223 */ /* 0x000fe20000010015 */
[----:B------:R-:W-:-:S02]  /*5290*/  ISETP.GE.AND.EX P1, PT, R16, UR17, PT, P1 ;  /* 0x0000001110007c0c */ /* 0x000fc4000bf26310 */
[----:B------:R-:W-:Y:S02]  /*52a0*/  ISETP.GE.AND.EX P2, PT, R32, UR17, PT, P2 ;  /* 0x0000001120007c0c */ /* 0x000fe4000bf46320 */
[----:B------:R-:W-:Y:S02]  /*52b0*/  ISETP.GE.AND.EX P3, PT, R27, UR17, PT, P3 ;  /* 0x000000111b007c0c */ /* 0x000fe4000bf66330 */
[----:B------:R-:W-:Y:S02]  /*52c0*/  SHF.L.U32 R15, R15, 0x10, RZ ;  /* 0x000000100f0f7819 */ /* 0x000fe400000006ff */
[----:B------:R-:W-:Y:S01]  /*52d0*/  SHF.L.U32 R19, R19, 0x10, RZ ;  /* 0x0000001013137819 */ /* 0x000fe200000006ff */
[----:B------:R-:W-:Y:S08]  /*52e0*/  BRA.U !UP0, `(.L_x_32) ;  /* 0x0000000108487547 */ /* 0x000ff0000b800000 */
        /* <DEDUP_REMOVED lines=18> */
.L_x_32:
[----:B------:R-:W-:Y:S01]  /*5410*/  BSSY.RECONVERGENT B0, `(.L_x_33) ;  /* 0x0000013000007945 */ /* 0x000fe20003800200 */
[----:B------:R-:W-:Y:S01]  /*5420*/  FFMA.FTZ R15, R12, R15, -R17 ;  /* 0x0000000f0c0f7223 */ /* 0x000fe20000010811 */
[----:B------:R-:W-:Y:S01]  /*5430*/  PRMT R21, R14, 0x7632, R21 ;  /* 0x000076320e157816 */ /* 0x000fe20000000015 */
[----:B------:R-:W-:Y:S01]  /*5440*/  FFMA.FTZ R18, R13, R19, -R18 ;  /* 0x000000130d127223 */ /* 0x000fe20000010812 */
[----:B------:R-:W-:Y:S06]  /*5450*/  @P1 BRA `(.L_x_34) ;  /* 0x0000000000381947 */ /* 0x000fec0003800000 */
[----:B------:R-:W0:Y:S01]  /*5460*/  LDCU.64 UR14, c[0x0][0x3f8] ;  /* 0x00007f00ff0e77ac */ /* 0x000e220008000a00 */
[----:B------:R-:W-:Y:S01]  /*5470*/  MOV R17, R9 ;  /* 0x0000000900117202 */ /* 0x000fe20000000f00 */
[----:B------:R-:W-:Y:S01]  /*5480*/  FMUL.FTZ R38, R15, UR7 ;  /* 0x000000070f267c20 */ /* 0x000fe20008410000 */
[----:B------:R-:W-:Y:S01]  /*5490*/  FMUL.FTZ R15, R18, UR7 ;  /* 0x00000007120f7c20 */ /* 0x000fe20008410000 */
[----:B------:R-:W1:Y:S04]  /*54a0*/  LDCU.64 UR18, c[0x0][0x380] ;  /* 0x00007000ff1277ac */ /* 0x000e680008000a00 */
[----:B------:R-:W-:Y:S01]  /*54b0*/  F2FP.BF16.F32.PACK_AB R15, R15, R38 ;  /* 0x000000260f0f723e */ /* 0x000fe200000010ff */
[----:B0-----:R-:W-:Y:S01]  /*54c0*/  IMAD R19, R16, UR14, RZ ;  /* 0x0000000e10137c24 */ /* 0x001fe2000f8e02ff */
[----:B------:R-:W-:-:S03]  /*54d0*/  MOV R16, R6 ;  /* 0x0000000600107202 */ /* 0x000fc60000000f00 */
[C---:B------:R-:W-:Y:S02]  /*54e0*/  IMAD R19, R2.reuse, UR15, R19 ;  /* 0x0000000f02137c24 */ /* 0x040fe4000f8e0213 */
[----:B------:R-:W-:-:S03]  /*54f0*/  IMAD.WIDE.U32 R16, R2, UR14, R16 ;  /* 0x0000000e02107c25 */ /* 0x000fc6000f8e0010 */
[----:B-1----:R-:W-:Y:S02]  /*5500*/  LEA R18, P1, R16, UR18, 0x1 ;  /* 0x0000001210127c11 */ /* 0x002fe4000f8208ff */
[----:B------:R-:W-:-:S04]  /*5510*/  IADD3 R19, PT, PT, R17, R19, RZ ;  /* 0x0000001311137210 */ /* 0x000fc80007ffe0ff */
[----:B------:R-:W-:-:S05]  /*5520*/  LEA.HI.X R19, R16, UR19, R19, 0x1, P1 ;  /* 0x0000001310137c11 */ /* 0x000fca00088f0c13 */
[----:B------:R0:W-:Y:S02]  /*5530*/  STG.E desc[UR8][R18.64], R15 ;  /* 0x0000000f12007986 */ /* 0x0001e4000c101908 */
.L_x_34:
[----:B------:R-:W-:Y:S05]  /*5540*/  BSYNC.RECONVERGENT B0 ;  /* 0x0000000000007941 */ /* 0x000fea0003800200 */
.L_x_33:
[----:B------:R-:W-:Y:S02]  /*5550*/  SHF.L.U32 R14, R14, 0x10, RZ ;  /* 0x000000100e0e7819 */ /* 0x000fe400000006ff */
[----:B0-----:R-:W-:Y:S01]  /*5560*/  SHF.L.U32 R15, R21, 0x10, RZ ;  /* 0x00000010150f7819 */ /* 0x001fe200000006ff */
[----:B------:R-:W-:Y:S06]  /*5570*/  BRA.U !UP0, `(.L_x_35) ;  /* 0x0000000108487547 */ /* 0x000fec000b800000 */
        /* <DEDUP_REMOVED lines=18> */
.L_x_35:
[----:B------:R-:W-:Y:S01]  /*56a0*/  BSSY.RECONVERGENT B0, `(.L_x_36) ;  /* 0x0000012000007945 */ /* 0x000fe20003800200 */
[----:B------:R-:W-:Y:S01]  /*56b0*/  FFMA.FTZ R33, R12, R14, -R33 ;  /* 0x0000000e0c217223 */ /* 0x000fe20000010821 */
[----:B------:R-:W-:Y:S02]  /*56c0*/  FFMA.FTZ R18, R13, R15, -R36 ;  /* 0x0000000f0d127223 */ /* 0x000fe40000010824 */
[----:B------:R-:W-:Y:S05]  /*56d0*/  @P2 BRA `(.L_x_37) ;  /* 0x0000000000382947 */ /* 0x000fea0003800000 */
        /* <DEDUP_REMOVED lines=14> */
.L_x_37:
[----:B------:R-:W-:Y:S05]  /*57c0*/  BSYNC.RECONVERGENT B0 ;  /* 0x0000000000007941 */ /* 0x000fea0003800200 */
.L_x_36:
[----:B------:R-:W-:Y:S02]  /*57d0*/  SHF.L.U32 R52, R52, 0x10, RZ ;  /* 0x0000001034347819 */ /* 0x000fe400000006ff */
[----:B------:R-:W-:Y:S01]  /*57e0*/  SHF.L.U32 R56, R56, 0x10, RZ ;  /* 0x0000001038387819 */ /* 0x000fe200000006ff */
[----:B------:R-:W-:Y:S06]  /*57f0*/  BRA.U !UP0, `(.L_x_38) ;  /* 0x0000000108487547 */ /* 0x000fec000b800000 */
[----:B------:R-:W-:Y:S01]  /*5800*/  FFMA.FTZ R25, R12, R25, R10 ;  /* 0x000000190c197223 */ /* 0x000fe2000001000a */
[----:B------:R-:W-:-:S03]  /*5810*/  FFMA.FTZ R26, R13, R26, R11 ;  /* 0x0000001a0d1a7223 */ /* 0x000fc6000001000b */
[----:B------:R-:W-:Y:S01]  /*5820*/  FMUL.FTZ R14, R25, -1.4426950216293334961 ;  /* 0xbfb8aa3b190e7820 */ /* 0x000fe20000410000 */
[----:B0-----:R-:W-:-:S05]  /*5830*/  FMUL.FTZ R16, R26, -1.4426950216293334961 ;  /* 0xbfb8aa3b1a107820 */ /* 0x001fca0000410000 */
        /* <DEDUP_REMOVED lines=14> */
.L_x_38:
[----:B------:R-:W-:Y:S01]  /*5920*/  BSSY.RECONVERGENT B0, `(.L_x_39) ;  /* 0x0000012000007945 */ /* 0x000fe20003800200 */
[----:B------:R-:W-:Y:S01]  /*5930*/  FFMA.FTZ R29, R12, R52, -R29 ;  /* 0x000000340c1d7223 */ /* 0x000fe2000001081d */
[----:B------:R-:W-:Y:S02]  /*5940*/  FFMA.FTZ R18, R13, R56, -R28 ;  /* 0x000000380d127223 */ /* 0x000fe4000001081c */
[----:B------:R-:W-:Y:S05]  /*5950*/  @P3 BRA `(.L_x_40) ;  /* 0x0000000000383947 */ /* 0x000fea0003800000 */
[----:B------:R-:W1:Y:S01]  /*5960*/  LDCU.64 UR14, c[0x0][0x3f8] ;  /* 0x00007f00ff0e77ac */ /* 0x000e620008000a00 */
[----:B------:R-:W-:Y:S01]  /*5970*/  MOV R14, R6 ;  /* 0x00000006000e7202 */ /* 0x000fe20000000f00 */
[----:B------:R-:W-:Y:S01]  /*5980*/  FMUL.FTZ R29, R29, UR7 ;  /* 0x000000071d1d7c20 */ /* 0x000fe20008410000 */
[----:B0-----:R-:W-:Y:S01]  /*5990*/  MOV R15, R9 ;  /* 0x00000009000f7202 */ /* 0x001fe20000000f00 */
[----:B------:R-:W0:Y:S01]  /*59a0*/  LDCU.64 UR18, c[0x0][0x380] ;  /* 0x00007000ff1277ac */ /* 0x000e220008000a00 */
[----:B------:R-:W-:Y:S01]  /*59b0*/  FMUL.FTZ R18, R18, UR7 ;  /* 0x0000000712127c20 */ /* 0x000fe20008410000 */
[----:B-1----:R-:W-:Y:S02]  /*59c0*/  IMAD R27, R27, UR14, RZ ;  /* 0x0000000e1b1b7c24 */ /* 0x002fe4000f8e02ff */
[----:B------:R-:W-:-:S04]  /*59d0*/  IMAD.WIDE.U32 R16, R24, UR14, R14 ;  /* 0x0000000e18107c25 */ /* 0x000fc8000f8e000e */
[----:B------:R-:W-:Y:S01]  /*59e0*/  IMAD R27, R24, UR15, R27 ;  /* 0x0000000f181b7c24 */ /* 0x000fe2000f8e021b */
[----:B0-----:R-:W-:-:S04]  /*59f0*/  LEA R14, P1, R16, UR18, 0x1 ;  /* 0x00000012100e7c11 */ /* 0x001fc8000f8208ff */
[----:B------:R-:W-:Y:S02]  /*5a00*/  IADD3 R27, PT, PT, R17, R27, RZ ;  /* 0x0000001b111b7210 */ /* 0x000fe40007ffe0ff */
[----:B------:R-:W-:Y:S02]  /*5a10*/  F2FP.BF16.F32.PACK_AB R17, R18, R29 ;  /* 0x0000001d1211723e */ /* 0x000fe400000010ff */
[----:B------:R-:W-:-:S05]  /*5a20*/  LEA.HI.X R15, R16, UR19, R27, 0x1, P1 ;  /* 0x00000013100f7c11 */ /* 0x000fca00088f0c1b */
[----:B------:R1:W-:Y:S02]  /*5a30*/  STG.E desc[UR8][R14.64], R17 ;  /* 0x000000110e007986 */ /* 0x0003e4000c101908 */
.L_x_40:
[----:B------:R-:W-:Y:S05]  /*5a40*/  BSYNC.RECONVERGENT B0 ;  /* 0x0000000000007941 */ /* 0x000fea0003800200 */
.L_x_39:
[----:B------:R-:W-:Y:S02]  /*5a50*/  SHF.L.U32 R51, R51, 0x10, RZ ;  /* 0x0000001033337819 */ /* 0x000fe400000006ff */
[----:B01----:R-:W-:Y:S02]  /*5a60*/  SHF.R.S32.HI R17, RZ, 0x1f, R0 ;  /* 0x0000001fff117819 */ /* 0x003fe40000011400 */
[----:B------:R-:W-:Y:S01]  /*5a70*/  SHF.L.U32 R55, R55, 0x10, RZ ;  /* 0x0000001037377819 */ /* 0x000fe200000006ff */
        /* <DEDUP_REMOVED lines=19> */
.L_x_41:
[----:B------:R-:W-:Y:S01]  /*5bb0*/  ISETP.GE.AND.EX P0, PT, R17, UR17, PT, P0 ;  /* 0x0000001111007c0c */ /* 0x000fe2000bf06300 */
[----:B------:R-:W-:Y:S01]  /*5bc0*/  FFMA.FTZ R23, R12, R51, -R23 ;  /* 0x000000330c177223 */ /* 0x000fe20000010817 */
[----:B------:R-:W-:Y:S01]  /*5bd0*/  FFMA.FTZ R20, R13, R55, -R20 ;  /* 0x000000370d147223 */ /* 0x000fe20000010814 */
[----:B------:R-:W-:Y:S02]  /*5be0*/  BSSY.RECONVERGENT B0, `(.L_x_42) ;  /* 0x000000f000007945 */ /* 0x000fe40003800200 */
[----:B------:R-:W-:Y:S01]  /*5bf0*/  FMUL.FTZ R5, R23, UR7 ;  /* 0x0000000717057c20 */ /* 0x000fe20008410000 */
[----:B------:R-:W-:-:S07]  /*5c00*/  FMUL.FTZ R20, R20, UR7 ;  /* 0x0000000714147c20 */ /* 0x000fce0008410000 */
[----:B------:R-:W-:Y:S05]  /*5c10*/  @P0 BRA `(.L_x_43) ;  /* 0x00000000002c0947 */ /* 0x000fea0003800000 */
[----:B------:R-:W0:Y:S01]  /*5c20*/  LDCU.64 UR6, c[0x0][0x3f8] ;  /* 0x00007f00ff0677ac */ /* 0x000e220008000a00 */
[----:B------:R-:W-:Y:S02]  /*5c30*/  MOV R7, R9 ;  /* 0x0000000900077202 */ /* 0x000fe40000000f00 */
[----:B------:R-:W-:Y:S01]  /*5c40*/  F2FP.BF16.F32.PACK_AB R5, R20, R5 ;  /* 0x000000051405723e */ /* 0x000fe200000010ff */
[----:B------:R-:W1:Y:S01]  /*5c50*/  LDCU.64 UR14, c[0x0][0x380] ;  /* 0x00007000ff0e77ac */ /* 0x000e620008000a00 */
[----:B0-----:R-:W-:Y:S02]  /*5c60*/  IMAD R11, R17, UR6, RZ ;  /* 0x00000006110b7c24 */ /* 0x001fe4000f8e02ff */
[----:B------:R-:W-:-:S04]  /*5c70*/  IMAD.WIDE.U32 R8, R0, UR6, R6 ;  /* 0x0000000600087c25 */ /* 0x000fc8000f8e0006 */
[----:B------:R-:W-:Y:S01]  /*5c80*/  IMAD R11, R0, UR7, R11 ;  /* 0x00000007000b7c24 */ /* 0x000fe2000f8e020b */
[----:B-1----:R-:W-:-:S04]  /*5c90*/  LEA R6, P0, R8, UR14, 0x1 ;  /* 0x0000000e08067c11 */ /* 0x002fc8000f8008ff */
[----:B------:R-:W-:-:S04]  /*5ca0*/  IADD3 R11, PT, PT, R9, R11, RZ ;  /* 0x0000000b090b7210 */ /* 0x000fc80007ffe0ff */
[----:B------:R-:W-:-:S05]  /*5cb0*/  LEA.HI.X R7, R8, UR15, R11, 0x1, P0 ;  /* 0x0000000f08077c11 */ /* 0x000fca00080f0c0b */
[----:B------:R0:W-:Y:S02]  /*5cc0*/  STG.E desc[UR8][R6.64], R5 ;  /* 0x0000000506007986 */ /* 0x0001e4000c101908 */
.L_x_43:
[----:B------:R-:W-:Y:S05]  /*5cd0*/  BSYNC.RECONVERGENT B0 ;  /* 0x0000000000007941 */ /* 0x000fea0003800200 */
.L_x_42:
[----:B------:R-:W-:Y:S02]  /*5ce0*/  IADD3 R50, PT, PT, R4, R50, RZ ;  /* 0x0000003204327210 */ /* 0x000fe40007ffe0ff */
[----:B------:R-:W-:Y:S02]  /*5cf0*/  IADD3 R59, PT, PT, R59, 0x1, RZ ;  /* 0x000000013b3b7810 */ /* 0x000fe40007ffe0ff */
[----:B------:R-:W-:-:S13]  /*5d00*/  ISETP.GE.AND P0, PT, R50, UR4, PT ;  /* 0x0000000432007c0c */ /* 0x000fda000bf06270 */
[----:B------:R-:W-:Y:S05]  /*5d10*/  @!P0 BRA `(.L_x_44) ;  /* 0xffffffa4000c8947 */ /* 0x000fea000383ffff */
.L_x_1:
[----:B------:R-:W1:Y:S01]  /*5d20*/  LDC R4, c[0x0][0x370] ;  /* 0x0000dc00ff047b82 */ /* 0x000e620000000800 */
[----:B------:R-:W-:Y:S01]  /*5d30*/  ISETP.NE.AND P2, PT, R61, RZ, PT ;  /* 0x000000ff3d00720c */ /* 0x000fe20003f45270 */
[----:B------:R-:W-:Y:S06]  /*5d40*/  BSSY.RECONVERGENT B0, `(.L_x_45) ;  /* 0x0000011000007945 */ /* 0x000fec0003800200 */
[----:B0-----:R-:W0:Y:S08]  /*5d50*/  LDC R7, c[0x0][0x374] ;  /* 0x0000dd00ff077b82 */ /* 0x001e300000000800 */
[----:B------:R-:W2:Y:S01]  /*5d60*/  LDC.64 R2, c[0x0][0x3c8] ;  /* 0x0000f200ff027b82 */ /* 0x000ea20000000a00 */
[----:B-1----:R-:W-:-:S02]  /*5d70*/  ISETP.NE.AND P1, PT, R4, 0x1, PT ;  /* 0x000000010400780c */ /* 0x002fc40003f25270 */
[----:B------:R-:W-:Y:S02]  /*5d80*/  IADD3 R6, PT, PT, R4, -0x1, RZ ;  /* 0xffffffff04067810 */ /* 0x000fe40007ffe0ff */
[C---:B0-----:R-:W-:Y:S02]  /*5d90*/  IADD3 R5, PT, PT, R7.reuse, -0x1, RZ ;  /* 0xffffffff07057810 */ /* 0x041fe40007ffe0ff */
[----:B------:R-:W-:Y:S02]  /*5da0*/  SHF.L.U32 R0, R7, 0x1, RZ ;  /* 0x0000000107007819 */ /* 0x000fe400000006ff */
[----:B------:R-:W-:Y:S02]  /*5db0*/  ISETP.NE.AND P0, PT, R60, R5, PT ;  /* 0x000000053c00720c */ /* 0x000fe40003f05270 */
[----:B------:R-:W-:Y:S02]  /*5dc0*/  SEL R5, R0, RZ, P1 ;  /* 0x000000ff00057207 */ /* 0x000fe40000800000 */
[----:B------:R-:W-:-:S03]  /*5dd0*/  ISETP.NE.OR P0, PT, R6, UR11, P0 ;  /* 0x0000000b06007c0c */ /* 0x000fc60008705670 */
[----:B--2---:R-:W-:Y:S01]  /*5de0*/  IMAD.WIDE.U32 R2, R5, 0x4, R2 ;  /* 0x0000000405027825 */ /* 0x004fe200078e0002 */
[----:B------:R-:W-:Y:S09]  /*5df0*/  @P2 BRA `(.L_x_46) ;  /* 0x0000000000142947 */ /* 0x000ff20003800000 */
[----:B------:R-:W-:Y:S01]  /*5e00*/  HFMA2 R5, -RZ, RZ, 0, 5.9604644775390625e-08 ;  /* 0x00000001ff057431 */ /* 0x000fe200000001ff */
[----:B------:R-:W-:Y:S06]  /*5e10*/  MEMBAR.ALL.GPU ;  /* 0x0000000000007992 */ /* 0x000fec000000a000 */
[----:B------:R-:W-:-:S00]  /*5e20*/  ERRBAR ;  /* 0x00000000000079ab */ /* 0x000fc00000000000 */
[----:B------:R-:W-:Y:S06]  /*5e30*/  CGAERRBAR ;  /* 0x00000000000075ab */ /* 0x000fec0000000000 */
[----:B------:R0:W-:Y:S02]  /*5e40*/  REDG.E.ADD.S32.STRONG.GPU desc[UR8][R2.64], R5 ;  /* 0x000000050200798e */ /* 0x0001e4000c12e308 */
.L_x_46:
[----:B------:R-:W-:Y:S05]  /*5e50*/  BSYNC.RECONVERGENT B0 ;  /* 0x0000000000007941 */ /* 0x000fea0003800200 */
.L_x_45:
[----:B------:R-:W-:Y:S05]  /*5e60*/  @P0 EXIT ;  /* 0x000000000000094d */ /* 0x000fea0003800000 */
[----:B------:R-:W-:Y:S05]  /*5e70*/  @P2 BRA `(.L_x_47) ;  /* 0x0000000000202947 */ /* 0x000fea0003800000 */
[----:B------:R-:W-:-:S05]  /*5e80*/  IMAD R0, R4, R7, RZ ;  /* 0x0000000704007224 */ /* 0x000fca00078e02ff */
[----:B------:R-:W-:-:S13]  /*5e90*/  ISETP.NE.AND P0, PT, R0, -0x1, PT ;  /* 0xffffffff0000780c */ /* 0x000fda0003f05270 */
[----:B------:R-:W-:Y:S05]  /*5ea0*/  @!P0 BRA `(.L_x_47) ;  /* 0x0000000000148947 */ /* 0x000fea0003800000 */
.L_x_48:
[----:B0-----:R-:W2:Y:S04]  /*5eb0*/  LDG.E.STRONG.GPU R5, desc[UR8][R2.64] ;  /* 0x0000000802057981 */ /* 0x001ea8000c1ef900 */
[----:B--2---:R-:W-:Y:S01]  /*5ec0*/  CCTL.IVALL ;  /* 0x00000000ff00798f */ /* 0x004fe20002000000 */
[----:B------:R-:W-:Y:S05]  /*5ed0*/  YIELD ;  /* 0x0000000000007946 */ /* 0x000fea0003800000 */
[----:B------:R-:W-:-:S13]  /*5ee0*/  ISETP.NE.AND P0, PT, R5, R0, PT ;  /* 0x000000000500720c */ /* 0x000fda0003f05270 */
[----:B------:R-:W-:Y:S05]  /*5ef0*/  @P0 BRA `(.L_x_48) ;  /* 0xfffffffc00ec0947 */ /* 0x000fea000383ffff */
.L_x_47:
[----:B------:R-:W-:Y:S05]  /*5f00*/  WARPSYNC.ALL ;  /* 0x0000000000007948 */ /* 0x000fea0003800000 */
[----:B------:R-:W1:Y:S08]  /*5f10*/  LDC.64 R6, c[0x0][0x3f8] ;  /* 0x0000fe00ff067b82 */ /* 0x000e700000000a00 */
[----:B------:R-:W-:Y:S01]  /*5f20*/  BAR.SYNC.DEFER_BLOCKING 0x0 ;  /* 0x0000000000007b1d */ /* 0x000fe20000010000 */
[----:B-1----:R-:W-:-:S04]  /*5f30*/  LEA.HI R0, P0, R7, R6, RZ, 0x1 ;  /* 0x0000000607007211 */ /* 0x002fc800078108ff */
[----:B0-----:R-:W-:-:S04]  /*5f40*/  IADD3.X R3, PT, PT, RZ, R7, RZ, P0, !PT ;  /* 0x00000007ff037210 */ /* 0x001fc800007fe4ff */
[--C-:B------:R-:W-:Y:S02]  /*5f50*/  SHF.R.S64 R0, R0, 0x1, R3.reuse ;  /* 0x0000000100007819 */ /* 0x100fe40000001003 */
[----:B------:R-:W-:Y:S02]  /*5f60*/  SHF.R.S32.HI R3, RZ, 0x1, R3 ;  /* 0x00000001ff037819 */ /* 0x000fe40000011403 */
[----:B------:R-:W-:-:S04]  /*5f70*/  ISETP.GT.U32.AND P0, PT, R0, R61, PT ;  /* 0x0000003d0000720c */ /* 0x000fc80003f04070 */
[----:B------:R-:W-:-:S13]  /*5f80*/  ISETP.GT.AND.EX P0, PT, R3, RZ, PT, P0 ;  /* 0x000000ff0300720c */ /* 0x000fda0003f04300 */
[----:B------:R-:W-:Y:S05]  /*5f90*/  @!P0 EXIT ;  /* 0x000000000000894d */ /* 0x000fea0003800000 */
[----:B------:R-:W-:Y:S01]  /*5fa0*/  IADD3 R5, P1, PT, R61, 0x200, RZ ;  /* 0x000002003d057810 */ /* 0x000fe20007f3e0ff */
[----:B------:R-:W-:Y:S01]  /*5fb0*/  BSSY.RECONVERGENT B0, `(.L_x_49) ;  /* 0x000004e000007945 */ /* 0x000fe20003800200 */
[----:B------:R-:W-:Y:S02]  /*5fc0*/  MOV R18, RZ ;  /* 0x000000ff00127202 */ /* 0x000fe40000000f00 */
[----:B------:R-:W-:Y:S02]  /*5fd0*/  ISETP.GT.U32.AND P0, PT, R0, R5, PT ;  /* 0x000000050000720c */ /* 0x000fe40003f04070 */
[----:B------:R-:W-:Y:S02]  /*5fe0*/  IADD3.X R8, PT, PT, RZ, R18, RZ, P1, !PT ;  /* 0x00000012ff087210 */ /* 0x000fe40000ffe4ff */
[----:B------:R-:W-:Y:S02]  /*5ff0*/  LOP3.LUT R2, RZ, R61, RZ, 0x33, !PT ;  /* 0x0000003dff027212 */ /* 0x000fe400078e33ff */
[----:B------:R-:W-:-:S02]  /*6000*/  ISETP.GT.AND.EX P0, PT, R3, R8, PT, P0 ;  /* 0x000000080300720c */ /* 0x000fc40003f04300 */
[----:B------:R-:W-:Y:S02]  /*6010*/  LEA R11, R7, R7, 0x1 ;  /* 0x00000007070b7211 */ /* 0x000fe400078e08ff */
[----:B------:R-:W-:Y:S02]  /*6020*/  SEL R5, R0, R5, P0 ;  /* 0x0000000500057207 */ /* 0x000fe40000000000 */
[----:B------:R-:W-:Y:S02]  /*6030*/  SEL R9, R3, R8, P0 ;  /* 0x0000000803097207 */ /* 0x000fe40000000000 */
[----:B------:R-:W-:Y:S01]  /*6040*/  IADD3 R10, P1, PT, R2, R5, RZ ;  /* 0x00000005020a7210 */ /* 0x000fe20007f3e0ff */
[----:B------:R-:W-:Y:S01]  /*6050*/  IMAD.WIDE.U32 R4, R6, 0x3, RZ ;  /* 0x0000000306047825 */ /* 0x000fe200078e00ff */
[----:B------:R-:W-:Y:S02]  /*6060*/  LOP3.LUT R2, RZ, R18, RZ, 0x33, !PT ;  /* 0x00000012ff027212 */ /* 0x000fe400078e33ff */
[----:B------:R-:W-:-:S02]  /*6070*/  LOP3.LUT R8, R10, 0x600, RZ, 0xc0, !PT ;  /* 0x000006000a087812 */ /* 0x000fc400078ec0ff */
[----:B------:R-:W-:Y:S02]  /*6080*/  IADD3.X R9, PT, PT, R2, R9, RZ, P1, !PT ;  /* 0x0000000902097210 */ /* 0x000fe40000ffe4ff */
[----:B------:R-:W-:Y:S02]  /*6090*/  ISETP.NE.U32.AND P1, PT, R8, 0x600, PT ;  /* 0x000006000800780c */ /* 0x000fe40003f25070 */
[----:B------:R-:W-:Y:S02]  /*60a0*/  IADD3 R11, PT, PT, R5, R11, RZ ;  /* 0x0000000b050b7210 */ /* 0x000fe40007ffe0ff */
[----:B------:R-:W-:Y:S02]  /*60b0*/  ISETP.NE.AND.EX P1, PT, RZ, RZ, PT, P1 ;  /* 0x000000ffff00720c */ /* 0x000fe40003f25310 */
[----:B------:R-:W-:Y:S02]  /*60c0*/  LEA.HI R28, P2, R11, R4, RZ, 0x1 ;  /* 0x000000040b1c7211 */ /* 0x000fe400078508ff */
[----:B------:R-:W-:-:S02]  /*60d0*/  ISETP.GE.U32.AND P0, PT, R10, 0x600, PT ;  /* 0x000006000a00780c */ /* 0x000fc40003f06070 */
[----:B------:R-:W-:Y:S02]  /*60e0*/  IADD3.X R11, PT, PT, RZ, R11, RZ, P2, !PT ;  /* 0x0000000bff0b7210 */ /* 0x000fe400017fe4ff */
[----:B------:R-:W-:Y:S02]  /*60f0*/  ISETP.GE.U32.AND.EX P0, PT, R9, RZ, PT, P0 ;  /* 0x000000ff0900720c */ /* 0x000fe40003f06100 */
[--C-:B------:R-:W-:Y:S02]  /*6100*/  SHF.R.S64 R28, R28, 0x1, R11.reuse ;  /* 0x000000011c1c7819 */ /* 0x100fe4000000100b */
[----:B------:R-:W-:Y:S01]  /*6110*/  SHF.R.S32.HI R35, RZ, 0x1, R11 ;  /* 0x00000001ff237819 */ /* 0x000fe2000001140b */
[----:B------:R-:W-:Y:S08]  /*6120*/  @!P1 BRA `(.L_x_50) ;  /* 0x0000000000d89947 */ /* 0x000ff00003800000 */
[----:B------:R-:W0:Y:S01]  /*6130*/  LDCU.64 UR4, c[0x0][0x3d8] ;  /* 0x00007b00ff0477ac */ /* 0x000e220008000a00 */
[----:B------:R-:W-:Y:S02]  /*6140*/  SHF.R.U64 R4, R10, 0x9, R9 ;  /* 0x000000090a047819 */ /* 0x000fe40000001209 */
[C---:B------:R-:W-:Y:S01]  /*6150*/  SHF.L.U32 R22, R61.reuse, 0x3, RZ ;  /* 0x000000033d167819 */ /* 0x040fe200000006ff */
[----:B------:R-:W1:Y:S01]  /*6160*/  LDCU.64 UR6, c[0x0][0x390] ;  /* 0x00007200ff0677ac */ /* 0x000e620008000a00 */
[----:B------:R-:W-:Y:S02]  /*6170*/  IADD3 R4, PT, PT, R4, 0x1, RZ ;  /* 0x0000000104047810 */ /* 0x000fe40007ffe0ff */
[----:B------:R-:W-:Y:S01]  /*6180*/  SHF.L.U64.HI R23, R61, 0x3, R18 ;  /* 0x000000033d177819 */ /* 0x000fe20000010212 */
[----:B------:R-:W2:Y:S01]  /*6190*/  LDCU.64 UR10, c[0x0][0x388] ;  /* 0x00007100ff0a77ac */ /* 0x000ea20008000a00 */
[----:B------:R-:W-:Y:S02]  /*61a0*/  SHF.L.U32 R2, R4, 0x9, RZ ;  /* 0x0000000904027819 */ /* 0x000fe400000006ff */
[----:B------:R-:W-:-:S02]  /*61b0*/  SHF.L.U32 R31, R7, 0x2, RZ ;  /* 0x00000002071f7819 */ /* 0x000fc400000006ff */
[----:B------:R-:W-:Y:S02]  /*61c0*/  LOP3.LUT R2, R2, 0x600, RZ, 0xc0, !PT ;  /* 0x0000060002027812 */ /* 0x000fe400078ec0ff */
[----:B------:R-:W-:Y:S02]  /*61d0*/  SHF.L.U64.HI R33, R0, 0x2, R3 ;  /* 0x0000000200217819 */ /* 0x000fe40000010203 */
[----:B------:R-:W-:Y:S02]  /*61e0*/  SHF.L.U64.HI R29, R28, 0x2, R35 ;  /* 0x000000021c1d7819 */ /* 0x000fe40000010223 */
[C---:B0-----:R-:W-:Y:S02]  /*61f0*/  LEA R27, P1, R61.reuse, UR4, 0x2 ;  /* 0x000000043d1b7c11 */ /* 0x041fe4000f8210ff */
[----:B-1----:R-:W-:Y:S02]  /*6200*/  IADD3 R24, P2, PT, R22, UR6, RZ ;  /* 0x0000000616187c10 */ /* 0x002fe4000ff5e0ff */
[----:B------:R-:W-:-:S02]  /*6210*/  LEA.HI.X R26, R61, UR5, R18, 0x2, P1 ;  /* 0x000000053d1a7c11 */ /* 0x000fc400088f1412 */
[C---:B------:R-:W-:Y:S02]  /*6220*/  IADD3.X R25, PT, PT, R23.reuse, UR7, RZ, P2, !PT ;  /* 0x0000000717197c10 */ /* 0x040fe400097fe4ff */
[----:B------:R-:W-:Y:S02]  /*6230*/  IADD3 R61, P2, PT, R2, R61, RZ ;  /* 0x0000003d023d7210 */ /* 0x000fe40007f5e0ff */
[----:B------:R-:W-:Y:S01]  /*6240*/  LOP3.LUT R2, R4, 0x3, RZ, 0xc0, !PT ;  /* 0x0000000304027812 */ /* 0x000fe200078ec0ff */
[----:B------:R-:W-:Y:S01]  /*6250*/  IMAD.WIDE.U32 R4, R6, 0x4, RZ ;  /* 0x0000000406047825 */ /* 0x000fe200078e00ff */
[----:B--2---:R-:W-:Y:S02]  /*6260*/  IADD3 R22, P1, PT, R22, UR10, RZ ;  /* 0x0000000a16167c10 */ /* 0x004fe4000ff3e0ff */
[----:B------:R-:W-:Y:S02]  /*6270*/  IADD3 R2, P3, PT, RZ, -R2, RZ ;  /* 0x80000002ff027210 */ /* 0x000fe40007f7e0ff */
[----:B------:R-:W-:-:S02]  /*6280*/  IADD3.X R23, PT, PT, R23, UR11, RZ, P1, !PT ;  /* 0x0000000b17177c10 */ /* 0x000fc40008ffe4ff */
[----:B------:R-:W-:Y:S02]  /*6290*/  IADD3 R31, PT, PT, R5, R31, RZ ;  /* 0x0000001f051f7210 */ /* 0x000fe40007ffe0ff */
[----:B------:R-:W-:Y:S02]  /*62a0*/  IADD3.X R19, PT, PT, RZ, -0x1, RZ, P3, !PT ;  /* 0xffffffffff137810 */ /* 0x000fe40001ffe4ff */
[----:B------:R-:W-:-:S07]  /*62b0*/  IADD3.X R18, PT, PT, RZ, R18, RZ, P2, !PT ;  /* 0x00000012ff127210 */ /* 0x000fce00017fe4ff */
.L_x_51:
[-C--:B0-----:R-:W-:Y:S02]  /*62c0*/  LEA R10, P1, R0, R27.reuse, 0x2 ;  /* 0x0000001b000a7211 */ /* 0x081fe400078210ff */
[----:B------:R-:W-:Y:S02]  /*62d0*/  IADD3 R12, P2, PT, R27, R4, RZ ;  /* 0x000000041b0c7210 */ /* 0x000fe40007f5e0ff */
[----:B------:R-:W-:Y:S02]  /*62e0*/  LEA R14, P3, R28, R27, 0x2 ;  /* 0x0000001b1c0e7211 */ /* 0x000fe400078610ff */
[C---:B------:R-:W-:Y:S02]  /*62f0*/  IADD3.X R11, PT, PT, R26.reuse, R33, RZ, P1, !PT ;  /* 0x000000211a0b7210 */ /* 0x040fe40000ffe4ff */
[----:B------:R-:W-:Y:S02]  /*6300*/  MOV R8, R27 ;  /* 0x0000001b00087202 */ /* 0x000fe40000000f00 */
[----:B------:R-:W-:Y:S01]  /*6310*/  MOV R9, R26 ;  /* 0x0000001a00097202 */ /* 0x000fe20000000f00 */
[----:B------:R0:W2:Y:S01]  /*6320*/  LDG.E R17, desc[UR8][R10.64] ;  /* 0x000000080a117981 */ /* 0x0000a2000c1e1900 */
[----:B------:R-:W-:-:S02]  /*6330*/  IADD3.X R13, PT, PT, R26, R31, RZ, P2, !PT ;  /* 0x0000001f1a0d7210 */ /* 0x000fc400017fe4ff */
[----:B------:R-:W-:Y:S01]  /*6340*/  IADD3.X R15, PT, PT, R26, R29, RZ, P3, !PT ;  /* 0x0000001d1a0f7210 */ /* 0x000fe20001ffe4ff */
[----:B------:R1:W2:Y:S04]  /*6350*/  LDG.E R16, desc[UR8][R8.64] ;  /* 0x0000000808107981 */ /* 0x0002a8000c1e1900 */
[----:B------:R-:W3:Y:S04]  /*6360*/  LDG.E R20, desc[UR8][R12.64] ;  /* 0x000000080c147981 */ /* 0x000ee8000c1e1900 */
[----:B------:R-:W3:Y:S01]  /*6370*/  LDG.E R21, desc[UR8][R14.64] ;  /* 0x000000080e157981 */ /* 0x000ee2000c1e1900 */
[----:B0-----:R-:W-:-:S02]  /*6380*/  MOV R10, R24 ;  /* 0x00000018000a7202 */ /* 0x001fc40000000f00 */
[----:B-1----:R-:W-:Y:S02]  /*6390*/  MOV R8, R22 ;  /* 0x0000001600087202 */ /* 0x002fe40000000f00 */
[----:B------:R-:W-:Y:S02]  /*63a0*/  MOV R9, R23 ;  /* 0x0000001700097202 */ /* 0x000fe40000000f00 */
[----:B------:R-:W-:Y:S02]  /*63b0*/  MOV R11, R25 ;  /* 0x00000019000b7202 */ /* 0x000fe40000000f00 */
[----:B------:R-:W-:-:S04]  /*63c0*/  IADD3 R2, P1, PT, R2, 0x1, RZ ;  /* 0x0000000102027810 */ /* 0x000fc80007f3e0ff */
[----:B------:R-:W-:Y:S02]  /*63d0*/  IADD3.X R19, PT, PT, RZ, R19, RZ, P1, !PT ;  /* 0x00000013ff137210 */ /* 0x000fe40000ffe4ff */
[----:B------:R-:W-:-:S04]  /*63e0*/  ISETP.NE.U32.AND P1, PT, R2, RZ, PT ;  /* 0x000000ff0200720c */ /* 0x000fc80003f25070 */
[----:B------:R-:W-:Y:S02]  /*63f0*/  ISETP.NE.AND.EX P1, PT, R19, RZ, PT, P1 ;  /* 0x000000ff1300720c */ /* 0x000fe40003f25310 */
[----:B------:R-:W-:Y:S02]  /*6400*/  IADD3 R27, P2, PT, R27, 0x800, RZ ;  /* 0x000008001b1b7810 */ /* 0x000fe40007f5e0ff */
[----:B------:R-:W-:Y:S02]  /*6410*/  IADD3 R24, P3, PT, R24, 0x1000, RZ ;  /* 0x0000100018187810 */ /* 0x000fe40007f7e0ff */
[----:B------:R-:W-:Y:S02]  /*6420*/  IADD3 R22, P4, PT, R22, 0x1000, RZ ;  /* 0x0000100016167810 */ /* 0x000fe40007f9e0ff */
[----:B------:R-:W-:Y:S02]  /*6430*/  IADD3.X R26, PT, PT, RZ, R26, RZ, P2, !PT ;  /* 0x0000001aff1a7210 */ /* 0x000fe400017fe4ff */
[----:B------:R-:W-:-:S02]  /*6440*/  IADD3.X R25, PT, PT, RZ, R25, RZ, P3, !PT ;  /* 0x00000019ff197210 */ /* 0x000fc40001ffe4ff */
[----:B------:R-:W-:Y:S01]  /*6450*/  IADD3.X R23, PT, PT, RZ, R23, RZ, P4, !PT ;  /* 0x00000017ff177210 */ /* 0x000fe200027fe4ff */
[----:B--2---:R0:W-:Y:S04]  /*6460*/  STG.E.64 desc[UR8][R8.64], R16 ;  /* 0x0000001008007986 */ /* 0x0041e8000c101b08 */
[----:B---3--:R0:W-:Y:S01]  /*6470*/  STG.E.64 desc[UR8][R10.64], R20 ;  /* 0x000000140a007986 */ /* 0x0081e2000c101b08 */
[----:B------:R-:W-:Y:S05]  /*6480*/  @P1 BRA `(.L_x_51) ;  /* 0xfffffffc008c1947 */ /* 0x000fea000383ffff */
.L_x_50:
[----:B------:R-:W-:Y:S05]  /*6490*/  BSYNC.RECONVERGENT B0 ;  /* 0x0000000000007941 */ /* 0x000fea0003800200 */
.L_x_49:
[----:B------:R-:W-:Y:S05]  /*64a0*/  @!P0 EXIT ;  /* 0x000000000000894d */ /* 0x000fea0003800000 */
[C---:B------:R-:W-:Y:S01]  /*64b0*/  SHF.L.U64.HI R2, R6.reuse, 0x2, R7 ;  /* 0x0000000206027819 */ /* 0x040fe20000010207 */
[----:B------:R-:W1:Y:S01]  /*64c0*/  LDCU.64 UR4, c[0x0][0x3d8] ;  /* 0x00007b00ff0477ac */ /* 0x000e620008000a00 */
[----:B------:R-:W-:Y:S02]  /*64d0*/  SHF.L.U32 R6, R6, 0x2, RZ ;  /* 0x0000000206067819 */ /* 0x000fe400000006ff */
[C---:B------:R-:W-:Y:S01]  /*64e0*/  SHF.L.U64.HI R7, R28.reuse, 0x2, R35 ;  /* 0x000000021c077819 */ /* 0x040fe20000010223 */
[----:B------:R-:W2:Y:S01]  /*64f0*/  LDCU.64 UR6, c[0x0][0x388] ;  /* 0x00007100ff0677ac */ /* 0x000ea20008000a00 */
[----:B0-----:R-:W-:Y:S02]  /*6500*/  SHF.L.U32 R8, R28, 0x2, RZ ;  /* 0x000000021c087819 */ /* 0x001fe400000006ff */
[C---:B------:R-:W-:Y:S01]  /*6510*/  SHF.L.U64.HI R4, R0.reuse, 0x2, R3 ;  /* 0x0000000200047819 */ /* 0x040fe20000010203 */
[----:B------:R-:W0:Y:S01]  /*6520*/  LDCU.64 UR10, c[0x0][0x390] ;  /* 0x00007200ff0a77ac */ /* 0x000e220008000a00 */
[----:B------:R-:W-:-:S07]  /*6530*/  SHF.L.U32 R5, R0, 0x2, RZ ;  /* 0x0000000200057819 */ /* 0x000fce00000006ff */
.L_x_52:
[C---:B------:R-:W-:Y:S02]  /*6540*/  SHF.L.U32 R19, R61.reuse, 0x2, RZ ;  /* 0x000000023d137819 */ /* 0x040fe400000006ff */
[----:B---3--:R-:W-:Y:S02]  /*6550*/  SHF.L.U64.HI R21, R61, 0x2, R18 ;  /* 0x000000023d157819 */ /* 0x008fe40000010212 */
[----:B-1----:R-:W-:-:S04]  /*6560*/  IADD3 R10, P0, PT, R19, UR4, RZ ;  /* 0x00000004130a7c10 */ /* 0x002fc8000ff1e0ff */
[----:B------:R-:W-:Y:S02]  /*6570*/  IADD3.X R11, PT, PT, R21, UR5, RZ, P0, !PT ;  /* 0x00000005150b7c10 */ /* 0x000fe400087fe4ff */
[C---:B------:R-:W-:Y:S02]  /*6580*/  IADD3 R12, P0, PT, R10.reuse, R5, RZ ;  /* 0x000000050a0c7210 */ /* 0x040fe40007f1e0ff */
[C---:B------:R-:W-:Y:S01]  /*6590*/  IADD3 R16, P1, PT, R10.reuse, R8, RZ ;  /* 0x000000080a107210 */ /* 0x040fe20007f3e0ff */
[----:B------:R1:W3:Y:S01]  /*65a0*/  LDG.E R24, desc[UR8][R10.64] ;  /* 0x000000080a187981 */ /* 0x0002e2000c1e1900 */
[C---:B------:R-:W-:Y:S02]  /*65b0*/  IADD3.X R13, PT, PT, R11.reuse, R4, RZ, P0, !PT ;  /* 0x000000040b0d7210 */ /* 0x040fe400007fe4ff */
[----:B------:R-:W-:Y:S02]  /*65c0*/  IADD3 R14, P0, PT, R10, R6, RZ ;  /* 0x000000060a0e7210 */ /* 0x000fe40007f1e0ff */
[C---:B------:R-:W-:Y:S01]  /*65d0*/  IADD3.X R17, PT, PT, R11.reuse, R7, RZ, P1, !PT ;  /* 0x000000070b117210 */ /* 0x040fe20000ffe4ff */
[----:B------:R4:W3:Y:S01]  /*65e0*/  LDG.E R25, desc[UR8][R12.64] ;  /* 0x000000080c197981 */ /* 0x0008e2000c1e1900 */
[----:B------:R-:W-:-:S03]  /*65f0*/  IADD3.X R15, PT, PT, R11, R2, RZ, P0, !PT ;  /* 0x000000020b0f7210 */ /* 0x000fc600007fe4ff */
[----:B------:R-:W5:Y:S04]  /*6600*/  LDG.E R27, desc[UR8][R16.64] ;  /* 0x00000008101b7981 */ /* 0x000f68000c1e1900 */
[----:B------:R4:W5:Y:S01]  /*6610*/  LDG.E R26, desc[UR8][R14.64] ;  /* 0x000000080e1a7981 */ /* 0x000962000c1e1900 */
[C---:B------:R-:W-:Y:S02]  /*6620*/  SHF.L.U32 R9, R61.reuse, 0x3, RZ ;  /* 0x000000033d097819 */ /* 0x040fe400000006ff */
[----:B------:R-:W-:Y:S02]  /*6630*/  SHF.L.U64.HI R18, R61, 0x3, R18 ;  /* 0x000000033d127819 */ /* 0x000fe40000010212 */
[----:B------:R-:W-:Y:S02]  /*6640*/  LOP3.LUT R22, R9, 0xfffffff8, RZ, 0xc0, !PT ;  /* 0xfffffff809167812 */ /* 0x000fe400078ec0ff */
[----:B------:R-:W-:-:S02]  /*6650*/  LOP3.LUT R19, R19, 0xfffffffc, RZ, 0xc0, !PT ;  /* 0xfffffffc13137812 */ /* 0x000fc400078ec0ff */
[----:B-1----:R-:W-:Y:S02]  /*6660*/  LOP3.LUT R11, R18, 0x3, RZ, 0xc0, !PT ;  /* 0x00000003120b7812 */ /* 0x002fe400078ec0ff */
[C---:B--2---:R-:W-:Y:S02]  /*6670*/  IADD3 R20, P0, PT, R22.reuse, UR6, RZ ;  /* 0x0000000616147c10 */ /* 0x044fe4000ff1e0ff */
[----:B------:R-:W-:Y:S02]  /*6680*/  LOP3.LUT R10, R21, 0x3, RZ, 0xc0, !PT ;  /* 0x00000003150a7812 */ /* 0x000fe400078ec0ff */
[----:B0-----:R-:W-:Y:S02]  /*6690*/  IADD3 R22, P1, PT, R22, UR10, RZ ;  /* 0x0000000a16167c10 */ /* 0x001fe4000ff3e0ff */
[----:B----4-:R-:W-:Y:S02]  /*66a0*/  IADD3 R12, P2, PT, R19, UR4, RZ ;  /* 0x00000004130c7c10 */ /* 0x010fe4000ff5e0ff */
[----:B------:R-:W-:-:S02]  /*66b0*/  IADD3.X R21, PT, PT, R11, UR7, RZ, P0, !PT ;  /* 0x000000070b157c10 */ /* 0x000fc400087fe4ff */
[----:B------:R-:W-:Y:S02]  /*66c0*/  IADD3.X R23, PT, PT, R11, UR11, RZ, P1, !PT ;  /* 0x0000000b0b177c10 */ /* 0x000fe40008ffe4ff */
[----:B------:R-:W-:Y:S02]  /*66d0*/  IADD3.X R13, PT, PT, R10, UR5, RZ, P2, !PT ;  /* 0x000000050a0d7c10 */ /* 0x000fe400097fe4ff */
[C---:B------:R-:W-:Y:S02]  /*66e0*/  IADD3 R14, P0, PT, R12.reuse, R5, RZ ;  /* 0x000000050c0e7210 */ /* 0x040fe40007f1e0ff */
[C---:B------:R-:W-:Y:S02]  /*66f0*/  IADD3 R16, P1, PT, R12.reuse, R6, RZ ;  /* 0x000000060c107210 */ /* 0x040fe40007f3e0ff */
[----:B------:R-:W-:Y:S02]  /*6700*/  IADD3 R10, P2, PT, R12, R8, RZ ;  /* 0x000000080c0a7210 */ /* 0x000fe40007f5e0ff */
[----:B------:R-:W-:-:S02]  /*6710*/  IADD3.X R15, PT, PT, R13, R4, RZ, P0, !PT ;  /* 0x000000040d0f7210 */ /* 0x000fc400007fe4ff */
[C---:B------:R-:W-:Y:S02]  /*6720*/  IADD3.X R17, PT, PT, R13.reuse, R2, RZ, P1, !PT ;  /* 0x000000020d117210 */ /* 0x040fe40000ffe4ff */
[----:B------:R-:W-:Y:S01]  /*6730*/  IADD3.X R11, PT, PT, R13, R7, RZ, P2, !PT ;  /* 0x000000070d0b7210 */ /* 0x000fe200017fe4ff */
[----:B---3--:R0:W-:Y:S04]  /*6740*/  STG.E.64 desc[UR8][R20.64], R24 ;  /* 0x0000001814007986 */ /* 0x0081e8000c101b08 */
[----:B-----5:R1:W-:Y:S04]  /*6750*/  STG.E.64 desc[UR8][R22.64], R26 ;  /* 0x0000001a16007986 */ /* 0x0203e8000c101b08 */
[----:B------:R-:W2:Y:S04]  /*6760*/  LDG.E R28, desc[UR8][R12.64+0x800] ;  /* 0x000800080c1c7981 */ /* 0x000ea8000c1e1900 */
[----:B------:R-:W2:Y:S04]  /*6770*/  LDG.E R29, desc[UR8][R14.64+0x800] ;  /* 0x000800080e1d7981 */ /* 0x000ea8000c1e1900 */
[----:B------:R-:W3:Y:S04]  /*6780*/  LDG.E R30, desc[UR8][R16.64+0x800] ;  /* 0x00080008101e7981 */ /* 0x000ee8000c1e1900 */
[----:B------:R-:W3:Y:S01]  /*6790*/  LDG.E R31, desc[UR8][R10.64+0x800] ;  /* 0x000800080a1f7981 */ /* 0x000ee2000c1e1900 */
[----:B0-----:R-:W-:-:S04]  /*67a0*/  IADD3 R24, P0, PT, R9, 0x1000, RZ ;  /* 0x0000100009187810 */ /* 0x001fc80007f1e0ff */
[----:B------:R-:W-:Y:S02]  /*67b0*/  IADD3.X R19, PT, PT, RZ, R18, RZ, P0, !PT ;  /* 0x00000012ff137210 */ /* 0x000fe400007fe4ff */
[----:B------:R-:W-:Y:S02]  /*67c0*/  LOP3.LUT R24, R24, 0xfffffff8, RZ, 0xc0, !PT ;  /* 0xfffffff818187812 */ /* 0x000fe400078ec0ff */
[----:B------:R-:W-:Y:S02]  /*67d0*/  LOP3.LUT R19, R19, 0x3, RZ, 0xc0, !PT ;  /* 0x0000000313137812 */ /* 0x000fe400078ec0ff */
[C---:B------:R-:W-:Y:S02]  /*67e0*/  IADD3 R20, P0, PT, R24.reuse, UR6, RZ ;  /* 0x0000000618147c10 */ /* 0x040fe4000ff1e0ff */
[----:B------:R-:W-:Y:S02]  /*67f0*/  IADD3 R24, P1, PT, R24, UR10, RZ ;  /* 0x0000000a18187c10 */ /* 0x000fe4000ff3e0ff */
[----:B------:R-:W-:-:S02]  /*6800*/  IADD3.X R21, PT, PT, R19, UR7, RZ, P0, !PT ;  /* 0x0000000713157c10 */ /* 0x000fc400087fe4ff */
[----:B------:R-:W-:-:S03]  /*6810*/  IADD3.X R25, PT, PT, R19, UR11, RZ, P1, !PT ;  /* 0x0000000b13197c10 */ /* 0x000fc60008ffe4ff */
[----:B--2---:R0:W-:Y:S04]  /*6820*/  STG.E.64 desc[UR8][R20.64], R28 ;  /* 0x0000001c14007986 */ /* 0x0041e8000c101b08 */
[----:B---3--:R2:W-:Y:S04]  /*6830*/  STG.E.64 desc[UR8][R24.64], R30 ;  /* 0x0000001e18007986 */ /* 0x0085e8000c101b08 */
[----:B-1----:R-:W3:Y:S04]  /*6840*/  LDG.E R26, desc[UR8][R12.64+0x1000] ;  /* 0x001000080c1a7981 */ /* 0x002ee8000c1e1900 */
[----:B------:R-:W3:Y:S04]  /*6850*/  LDG.E R27, desc[UR8][R14.64+0x1000] ;  /* 0x001000080e1b7981 */ /* 0x000ee8000c1e1900 */
[----:B------:R-:W4:Y:S04]  /*6860*/  LDG.E R32, desc[UR8][R16.64+0x1000] ;  /* 0x0010000810207981 */ /* 0x000f28000c1e1900 */
[----:B------:R-:W4:Y:S01]  /*6870*/  LDG.E R33, desc[UR8][R10.64+0x1000] ;  /* 0x001000080a217981 */ /* 0x000f22000c1e1900 */
[----:B------:R-:W-:-:S04]  /*6880*/  IADD3 R19, P0, PT, R9, 0x2000, RZ ;  /* 0x0000200009137810 */ /* 0x000fc80007f1e0ff */
[----:B------:R-:W-:Y:S02]  /*6890*/  IADD3.X R34, PT, PT, RZ, R18, RZ, P0, !PT ;  /* 0x00000012ff227210 */ /* 0x000fe400007fe4ff */
[----:B------:R-:W-:Y:S02]  /*68a0*/  LOP3.LUT R19, R19, 0xfffffff8, RZ, 0xc0, !PT ;  /* 0xfffffff813137812 */ /* 0x000fe400078ec0ff */
[----:B------:R-:W-:Y:S02]  /*68b0*/  LOP3.LUT R34, R34, 0x3, RZ, 0xc0, !PT ;  /* 0x0000000322227812 */ /* 0x000fe400078ec0ff */
[C---:B------:R-:W-:Y:S02]  /*68c0*/  IADD3 R22, P0, PT, R19.reuse, UR6, RZ ;  /* 0x0000000613167c10 */ /* 0x040fe4000ff1e0ff */
[----:B0-----:R-:W-:Y:S02]  /*68d0*/  IADD3 R20, P1, PT, R19, UR10, RZ ;  /* 0x0000000a13147c10 */ /* 0x001fe4000ff3e0ff */
[----:B------:R-:W-:-:S02]  /*68e0*/  IADD3.X R23, PT, PT, R34, UR7, RZ, P0, !PT ;  /* 0x0000000722177c10 */ /* 0x000fc400087fe4ff */
[----:B------:R-:W-:-:S03]  /*68f0*/  IADD3.X R21, PT, PT, R34, UR11, RZ, P1, !PT ;  /* 0x0000000b22157c10 */ /* 0x000fc60008ffe4ff */
[----:B---3--:R0:W-:Y:S04]  /*6900*/  STG.E.64 desc[UR8][R22.64], R26 ;  /* 0x0000001a16007986 */ /* 0x0081e8000c101b08 */
[----:B----4-:R3:W-:Y:S04]  /*6910*/  STG.E.64 desc[UR8][R20.64], R32 ;  /* 0x0000002014007986 */ /* 0x0107e8000c101b08 */
[----:B------:R-:W4:Y:S04]  /*6920*/  LDG.E R28, desc[UR8][R12.64+0x1800] ;  /* 0x001800080c1c7981 */ /* 0x000f28000c1e1900 */
[----:B------:R-:W4:Y:S04]  /*6930*/  LDG.E R29, desc[UR8][R14.64+0x1800] ;  /* 0x001800080e1d7981 */ /* 0x000f28000c1e1900 */
[----:B--2---:R-:W2:Y:S04]  /*6940*/  LDG.E R30, desc[UR8][R16.64+0x1800] ;  /* 0x00180008101e7981 */ /* 0x004ea8000c1e1900 */
[----:B------:R-:W2:Y:S01]  /*6950*/  LDG.E R31, desc[UR8][R10.64+0x1800] ;  /* 0x001800080a1f7981 */ /* 0x000ea2000c1e1900 */
[----:B------:R-:W-:-:S04]  /*6960*/  IADD3 R9, P0, PT, R9, 0x3000, RZ ;  /* 0x0000300009097810 */ /* 0x000fc80007f1e0ff */
[----:B------:R-:W-:Y:S02]  /*6970*/  IADD3.X R18, PT, PT, RZ, R18, RZ, P0, !PT ;  /* 0x00000012ff127210 */ /* 0x000fe400007fe4ff */
[----:B------:R-:W-:Y:S02]  /*6980*/  LOP3.LUT R9, R9, 0xfffffff8, RZ, 0xc0, !PT ;  /* 0xfffffff809097812 */ /* 0x000fe400078ec0ff */
[----:B------:R-:W-:Y:S02]  /*6990*/  LOP3.LUT R18, R18, 0x3, RZ, 0xc0, !PT ;  /* 0x0000000312127812 */ /* 0x000fe400078ec0ff */
[C---:B------:R-:W-:Y:S02]  /*69a0*/  IADD3 R24, P0, PT, R9.reuse, UR6, RZ ;  /* 0x0000000609187c10 */ /* 0x040fe4000ff1e0ff */
[----:B0-----:R-:W-:Y:S02]  /*69b0*/  IADD3 R22, P1, PT, R9, UR10, RZ ;  /* 0x0000000a09167c10 */ /* 0x001fe4000ff3e0ff */
[----:B------:R-:W-:-:S02]  /*69c0*/  IADD3.X R25, PT, PT, R18, UR7, RZ, P0, !PT ;  /* 0x0000000712197c10 */ /* 0x000fc400087fe4ff */
[----:B------:R-:W-:Y:S02]  /*69d0*/  IADD3.X R23, PT, PT, R18, UR11, RZ, P1, !PT ;  /* 0x0000000b12177c10 */ /* 0x000fe40008ffe4ff */
[----:B------:R-:W-:-:S04]  /*69e0*/  IADD3 R61, PT, PT, R61, 0x800, RZ ;  /* 0x000008003d3d7810 */ /* 0x000fc80007ffe0ff */
[----:B------:R-:W-:-:S04]  /*69f0*/  ISETP.GT.U32.AND P0, PT, R0, R61, PT ;  /* 0x0000003d0000720c */ /* 0x000fc80003f04070 */
[----:B------:R-:W-:Y:S01]  /*6a00*/  ISETP.GT.AND.EX P0, PT, R3, RZ, PT, P0 ;  /* 0x000000ff0300720c */ /* 0x000fe20003f04300 */
[----:B------:R-:W-:Y:S01]  /*6a10*/  HFMA2 R18, -RZ, RZ, 0, 0 ;  /* 0x00000000ff127431 */ /* 0x000fe200000001ff */
[----:B----4-:R3:W-:Y:S04]  /*6a20*/  STG.E.64 desc[UR8][R24.64], R28 ;  /* 0x0000001c18007986 */ /* 0x0107e8000c101b08 */
[----:B--2---:R3:W-:Y:S07]  /*6a30*/  STG.E.64 desc[UR8][R22.64], R30 ;  /* 0x0000001e16007986 */ /* 0x0047ee000c101b08 */
[----:B------:R-:W-:Y:S05]  /*6a40*/  @P0 BRA `(.L_x_52) ;  /* 0xfffffff800bc0947 */ /* 0x000fea000383ffff */
[----:B------:R-:W-:Y:S05]  /*6a50*/  EXIT ;  /* 0x000000000000794d */ /* 0x000fea0003800000 */
.L_x_53:
        /* <DEDUP_REMOVED lines=10> */
.L_x_4880:


//--------------------- .text._Z35group_norm_nhwc_bwd_one_pass_kernelI11Bf16IOFp32WLi128ELi128ELi512EEv26Group_norm_nhwc_bwd_params --------------------------
	.section	.text._Z35group_norm_nhwc_bwd_one_pass_kernelI11Bf16IOFp32WLi128ELi128ELi512EEv26Group_norm_nhwc_bwd_params,"ax",@progbits
	.align	128
        .global         _Z35group_norm_nhwc_bwd_one_pass_kernelI11Bf16IOFp32WLi128ELi128ELi512EEv26Group_norm_nhwc_bwd_params
        .type           _Z35group_norm_nhwc_bwd_one_pass_kernelI11Bf16IOFp32WLi128ELi128ELi512EEv26Group_norm_nhwc_bwd_params,@function
        .size           _Z35group_norm_nhwc_bwd_one_pass_kernelI11Bf16IOFp32WLi128ELi128ELi512EEv26Group_norm_nhwc_bwd_params,(.L_x_4881 - _Z35group_norm_nhwc_bwd_one_pass_kernelI11Bf16IOFp32WLi128ELi128ELi512EEv26Group_norm_nhwc_bwd_params)
        .other          _Z35group_norm_nhwc_bwd_one_pass_kernelI11Bf16IOFp32WLi128ELi128ELi512EEv26Group_norm_nhwc_bwd_params,@"STO_CUDA_ENTRY STV_DEFAULT"
_Z35group_norm_nhwc_bwd_one_pass_kernelI11Bf16IOFp32WLi128ELi128ELi512EEv26Group_norm_nhwc_bwd_params:
.text._Z35group_norm_nhwc_bwd_one_pass_kernelI11Bf16IOFp32WLi128ELi128ELi512EEv26Group_norm_nhwc_bwd_params:
[----:B------:R-:W-:Y:S08]  /*0000*/  LDC R1, c[0x0][0x37c] ;  /* 0x0000df00ff017b82 */ /* 0x000ff00000000800 */
[----:B------:R-:W0:Y:S01]  /*0010*/  S2UR UR8, SR_CTAID.Y ;  /* 0x00000000000879c3 */ /* 0x000e220000002600 */
[----:B------:R-:W1:Y:S01]  /*0020*/  LDCU UR4, c[0x0][0x410] ;  /* 0x00008200ff0477ac */ /* 0x000e620008000800 */
[----:B------:R-:W1:Y:S01]  /*0030*/  LDCU UR5, c[0x0][0x3e0] ;  /* 0x00007c00ff0577ac */ /* 0x000e620008000800 */
[----:B------:R-:W2:Y:S01]  /*0040*/  LDCU.64 UR6, c[0x0][0x358] ;  /* 0x00006b00ff0677ac */ /* 0x000ea20008000a00 */
[----:B-1----:R-:W-:-:S04]  /*0050*/  UIMAD UR4, UR4, UR5, URZ ;  /* 0x00000005040472a4 */ /* 0x002fc8000f8e02ff */
[----:B0-----:R-:W-:-:S09]  /*0060*/  UISETP.GE.AND UP0, UPT, UR8, UR4, UPT ;  /* 0x000000040800728c */ /* 0x001fd2000bf06270 */
[----:B--2---:R-:W-:Y:S05]  /*0070*/  BRA.U UP0, `(.L_x_54) ;  /* 0x0000009d004c7547 */ /* 0x004fea000b800000 */
[----:B------:R-:W0:Y:S01]  /*0080*/  S2R R0, SR_LANEID ;  /* 0x0000000000007919 */ /* 0x000e220000000000 */
[----:B------:R-:W-:Y:S01]  /*0090*/  HFMA2 R3, -RZ, RZ, 0, 0 ;  /* 0x00000000ff037431 */ /* 0x000fe200000001ff */
[----:B------:R-:W-:-:S07]  /*00a0*/  MOV R2, UR8 ;  /* 0x0000000800027c02 */ /* 0x000fce0008000f00 */
.L_x_121:
[----:B-1----:R-:W1:Y:S01]  /*00b0*/  LDC R15, c[0x0][0x410] ;  /* 0x00010400ff0f7b82 */ /* 0x002e620000000800 */
[----:B------:R-:W2:Y:S01]  /*00c0*/  S2R R4, SR_TID.X ;  /* 0x0000000000047919 */ /* 0x000ea20000002100 */
[----:B------:R-:W3:Y:S01]  /*00d0*/  LDCU UR4, c[0x0][0x41c] ;  /* 0x00008380ff0477ac */ /* 0x000ee20008000800 */
[----:B------:R-:W-:Y:S01]  /*00e0*/  ISETP.GE.AND P3, PT, R2, RZ, PT ;  /* 0x000000ff0200720c */ /* 0x000fe20003f66270 */
[----:B------:R-:W3:Y:S01]  /*00f0*/  S2R R5, SR_CTAID.X ;  /* 0x0000000000057919 */ /* 0x000ee20000002500 */
[----:B------:R-:W4:Y:S01]  /*0100*/  LDCU.128 UR8, c[0x0][0x400] ;  /* 0x00008000ff0877ac */ /* 0x000f220008000c00 */
[----:B------:R-:W-:Y:S02]  /*0110*/  CS2R R56, SRZ ;  /* 0x0000000000387805 */ /* 0x000fe4000001ff00 */
[----:B------:R-:W-:Y:S02]  /*0120*/  CS2R R68, SRZ ;  /* 0x0000000000447805 */ /* 0x000fe4000001ff00 */
[----:B------:R-:W-:Y:S01]  /*0130*/  CS2R R70, SRZ ;  /* 0x0000000000467805 */ /* 0x000fe2000001ff00 */
[----:B0-----:R-:W0:Y:S01]  /*0140*/  LDC.64 R64, c[0x0][0x3a8] ;  /* 0x0000ea00ff407b82 */ /* 0x001e220000000a00 */
[----:B-1----:R-:W-:-:S04]  /*0150*/  IABS R9, R15 ;  /* 0x0000000f00097213 */ /* 0x002fc80000000000 */
[----:B------:R-:W1:Y:S01]  /*0160*/  I2F.RP R8, R9 ;  /* 0x0000000900087306 */ /* 0x000e620000209400 */
[----:B--2---:R-:W-:-:S04]  /*0170*/  SHF.L.U32 R24, R4, 0x1, RZ ;  /* 0x0000000104187819 */ /* 0x004fc800000006ff */
[----:B------:R-:W-:-:S03]  /*0180*/  LOP3.LUT R24, R24, 0x7e, RZ, 0xc0, !PT ;  /* 0x0000007e18187812 */ /* 0x000fc600078ec0ff */
[----:B-1----:R-:W1:Y:S02]  /*0190*/  MUFU.RCP R8, R8 ;  /* 0x0000000800087308 */ /* 0x002e640000001000 */
[----:B-1----:R-:W-:Y:S02]  /*01a0*/  IADD3 R6, PT, PT, R8, 0xffffffe, RZ ;  /* 0x0ffffffe08067810 */ /* 0x002fe40007ffe0ff */
[----:B------:R-:W-:-:S04]  /*01b0*/  IABS R8, R2 ;  /* 0x0000000200087213 */ /* 0x000fc80000000000 */
[----:B------:R1:W2:Y:S02]  /*01c0*/  F2I.FTZ.U32.TRUNC.NTZ R7, R6 ;  /* 0x0000000600077305 */ /* 0x0002a4000021f000 */
[----:B-1----:R-:W-:Y:S02]  /*01d0*/  MOV R6, RZ ;  /* 0x000000ff00067202 */ /* 0x002fe40000000f00 */
[----:B--2---:R-:W-:-:S05]  /*01e0*/  IADD3 R10, PT, PT, RZ, -R7, RZ ;  /* 0x80000007ff0a7210 */ /* 0x004fca0007ffe0ff */
[----:B------:R-:W-:-:S04]  /*01f0*/  IMAD R11, R10, R9, RZ ;  /* 0x000000090a0b7224 */ /* 0x000fc800078e02ff */
[----:B------:R-:W-:-:S06]  /*0200*/  IMAD.HI.U32 R7, R7, R11, R6 ;  /* 0x0000000b07077227 */ /* 0x000fcc00078e0006 */
[----:B------:R-:W-:-:S05]  /*0210*/  IMAD.HI.U32 R7, R7, R8, RZ ;  /* 0x0000000807077227 */ /* 0x000fca00078e00ff */
[----:B------:R-:W-:-:S05]  /*0220*/  IADD3 R6, PT, PT, -R7, RZ, RZ ;  /* 0x000000ff07067210 */ /* 0x000fca0007ffe1ff */
[----:B------:R-:W-:Y:S01]  /*0230*/  IMAD R6, R9, R6, R8 ;  /* 0x0000000609067224 */ /* 0x000fe200078e0208 */
[----:B------:R-:W-:-:S04]  /*0240*/  SHF.R.U32.HI R8, RZ, 0x6, R4 ;  /* 0x00000006ff087819 */ /* 0x000fc80000011604 */
[----:B------:R-:W-:Y:S01]  /*0250*/  ISETP.GT.U32.AND P4, PT, R9, R6, PT ;  /* 0x000000060900720c */ /* 0x000fe20003f84070 */
[----:B---3--:R-:W-:Y:S01]  /*0260*/  IMAD R25, R5, UR4, R8 ;  /* 0x0000000405197c24 */ /* 0x008fe2000f8e0208 */
[----:B------:R-:W-:Y:S02]  /*0270*/  LOP3.LUT R8, R2, R15, RZ, 0x3c, !PT ;  /* 0x0000000f02087212 */ /* 0x000fe400078e3cff */
[----:B------:R-:W-:Y:S02]  /*0280*/  CS2R R74, SRZ ;  /* 0x00000000004a7805 */ /* 0x000fe4000001ff00 */
[----:B------:R-:W-:Y:S01]  /*0290*/  CS2R R76, SRZ ;  /* 0x00000000004c7805 */ /* 0x000fe2000001ff00 */
[----:B------:R-:W1:Y:S01]  /*02a0*/  LDCU.U8 UR4, c[0x0][0x414] ;  /* 0x00008280ff0477ac */ /* 0x000e620008000000 */
[----:B----4-:R-:W-:Y:S02]  /*02b0*/  ISETP.GE.U32.AND P1, PT, R25, UR8, PT ;  /* 0x0000000819007c0c */ /* 0x010fe4000bf26070 */
[----:B------:R-:W-:-:S02]  /*02c0*/  SHF.R.S32.HI R13, RZ, 0x1f, R25 ;  /* 0x0000001fff0d7819 */ /* 0x000fc40000011419 */
[----:B------:R-:W-:Y:S02]  /*02d0*/  ISETP.GE.AND P0, PT, R8, RZ, PT ;  /* 0x000000ff0800720c */ /* 0x000fe40003f06270 */
[----:B------:R-:W-:Y:S02]  /*02e0*/  ISETP.GE.AND.EX P1, PT, R13, UR9, PT, P1 ;  /* 0x000000090d007c0c */ /* 0x000fe4000bf26310 */
[-C--:B------:R-:W-:Y:S02]  /*02f0*/  @!P4 IADD3 R6, PT, PT, R6, -R9.reuse, RZ ;  /* 0x800000090606c210 */ /* 0x080fe40007ffe0ff */
[----:B------:R-:W-:Y:S02]  /*0300*/  @!P4 IADD3 R7, PT, PT, R7, 0x1, RZ ;  /* 0x000000010707c810 */ /* 0x000fe40007ffe0ff */
[----:B------:R-:W-:Y:S02]  /*0310*/  ISETP.GE.U32.AND P2, PT, R6, R9, PT ;  /* 0x000000090600720c */ /* 0x000fe40003f46070 */
[----:B------:R-:W-:-:S02]  /*0320*/  ISETP.GT.U32.AND P5, PT, R9, R6, PT ;  /* 0x000000060900720c */ /* 0x000fc40003fa4070 */
[----:B------:R-:W-:Y:S02]  /*0330*/  IADD3 R9, PT, PT, R6, -R9, RZ ;  /* 0x8000000906097210 */ /* 0x000fe40007ffe0ff */
[----:B------:R-:W-:Y:S01]  /*0340*/  IADD3 R11, PT, PT, R25, 0x8, RZ ;  /* 0x00000008190b7810 */ /* 0x000fe20007ffe0ff */
[----:B------:R-:W2:Y:S01]  /*0350*/  @!P1 LDC.64 R16, c[0x0][0x3f8] ;  /* 0x0000fe00ff109b82 */ /* 0x000ea20000000a00 */
[----:B------:R-:W-:Y:S02]  /*0360*/  SEL R6, R9, R6, !P5 ;  /* 0x0000000609067207 */ /* 0x000fe40006800000 */
[----:B------:R-:W-:Y:S02]  /*0370*/  ISETP.NE.AND P4, PT, R15, RZ, PT ;  /* 0x000000ff0f00720c */ /* 0x000fe40003f85270 */
[----:B------:R-:W-:Y:S02]  /*0380*/  LOP3.LUT R9, RZ, R15, RZ, 0x33, !PT ;  /* 0x0000000fff097212 */ /* 0x000fe400078e33ff */
[----:B------:R-:W-:Y:S01]  /*0390*/  @P2 IADD3 R7, PT, PT, R7, 0x1, RZ ;  /* 0x0000000107072810 */ /* 0x000fe20007ffe0ff */
[----:B------:R-:W3:Y:S01]  /*03a0*/  @!P1 LDC.64 R22, c[0x0][0x3a0] ;  /* 0x0000e800ff169b82 */ /* 0x000ee20000000a00 */
[----:B------:R-:W-:-:S02]  /*03b0*/  ISETP.GE.U32.AND P2, PT, R11, UR8, PT ;  /* 0x000000080b007c0c */ /* 0x000fc4000bf46070 */
[----:B------:R-:W-:Y:S02]  /*03c0*/  SHF.R.S32.HI R15, RZ, 0x1f, R11 ;  /* 0x0000001fff0f7819 */ /* 0x000fe4000001140b */
[----:B------:R-:W-:Y:S02]  /*03d0*/  @!P3 IADD3 R6, PT, PT, -R6, RZ, RZ ;  /* 0x000000ff0606b210 */ /* 0x000fe40007ffe1ff */
[----:B------:R-:W-:Y:S01]  /*03e0*/  ISETP.GE.AND.EX P2, PT, R15, UR9, PT, P2 ;  /* 0x000000090f007c0c */ /* 0x000fe2000bf46320 */
[----:B------:R-:W4:Y:S01]  /*03f0*/  @!P1 LDC.64 R26, c[0x0][0x398] ;  /* 0x0000e600ff1a9b82 */ /* 0x000f220000000a00 */
[----:B------:R-:W-:Y:S02]  /*0400*/  @!P0 IADD3 R7, PT, PT, -R7, RZ, RZ ;  /* 0x000000ff07078210 */ /* 0x000fe40007ffe1ff */
[C---:B------:R-:W-:Y:S02]  /*0410*/  SEL R111, R9.reuse, R6, !P4 ;  /* 0x00000006096f7207 */ /* 0x040fe40006000000 */
[----:B------:R-:W-:-:S02]  /*0420*/  SEL R7, R9, R7, !P4 ;  /* 0x0000000709077207 */ /* 0x000fc40006000000 */
[----:B------:R-:W-:Y:S02]  /*0430*/  SHF.L.U32 R9, R111, 0x7, RZ ;  /* 0x000000076f097819 */ /* 0x000fe400000006ff */
[----:B------:R-:W-:Y:S02]  /*0440*/  SHF.R.S32.HI R6, RZ, 0x1f, R7 ;  /* 0x0000001fff067819 */ /* 0x000fe40000011407 */
[----:B------:R-:W-:Y:S01]  /*0450*/  SHF.R.S32.HI R115, RZ, 0x1f, R9 ;  /* 0x0000001fff737819 */ /* 0x000fe20000011409 */
[----:B------:R-:W0:Y:S01]  /*0460*/  @!P2 LDC.64 R28, c[0x0][0x3f8] ;  /* 0x0000fe00ff1cab82 */ /* 0x000e220000000a00 */
[----:B------:R-:W-:Y:S01]  /*0470*/  LOP3.LUT R114, R9, R24, RZ, 0xfc, !PT ;  /* 0x0000001809727212 */ /* 0x000fe200078efcff */
[----:B------:R-:W-:Y:S01]  /*0480*/  IMAD R6, R6, UR10, RZ ;  /* 0x0000000a06067c24 */ /* 0x000fe2000f8e02ff */
[C---:B------:R-:W-:Y:S02]  /*0490*/  IADD3 R19, PT, PT, R25.reuse, 0x10, RZ ;  /* 0x0000001019137810 */ /* 0x040fe40007ffe0ff */
[----:B------:R-:W-:Y:S01]  /*04a0*/  IADD3 R21, PT, PT, R25, 0x18, RZ ;  /* 0x0000001819157810 */ /* 0x000fe20007ffe0ff */
[----:B------:R-:W-:Y:S01]  /*04b0*/  IMAD.WIDE.U32 R114, R7, UR10, R114 ;  /* 0x0000000a07727c25 */ /* 0x000fe2000f8e0072 */
[----:B------:R-:W-:Y:S01]  /*04c0*/  ISETP.GE.U32.AND P3, PT, R19, UR8, PT ;  /* 0x0000000813007c0c */ /* 0x000fe2000bf66070 */
[----:B------:R-:W1:Y:S01]  /*04d0*/  @!P2 LDC.64 R30, c[0x0][0x3a0] ;  /* 0x0000e800ff1eab82 */ /* 0x000e620000000a00 */
[----:B------:R-:W-:Y:S01]  /*04e0*/  ISETP.GE.U32.AND P0, PT, R21, UR8, PT ;  /* 0x0000000815007c0c */ /* 0x000fe2000bf06070 */
[----:B------:R-:W-:Y:S01]  /*04f0*/  IMAD R7, R7, UR11, R6 ;  /* 0x0000000b07077c24 */ /* 0x000fe2000f8e0206 */
[----:B------:R-:W-:Y:S01]  /*0500*/  @!P1 MOV R116, R114 ;  /* 0x0000007200749202 */ /* 0x000fe20000000f00 */
[----:B--2---:R-:W-:-:S03]  /*0510*/  @!P1 IMAD R6, R13, R16, RZ ;  /* 0x000000100d069224 */ /* 0x004fc600078e02ff */
[----:B------:R-:W-:Y:S01]  /*0520*/  IADD3 R117, PT, PT, R115, R7, RZ ;  /* 0x0000000773757210 */ /* 0x000fe20007ffe0ff */
[C---:B------:R-:W-:Y:S01]  /*0530*/  @!P1 IMAD R9, R25.reuse, R17, R6 ;  /* 0x0000001119099224 */ /* 0x040fe200078e0206 */
[----:B------:R-:W-:Y:S01]  /*0540*/  SHF.R.S32.HI R17, RZ, 0x1f, R19 ;  /* 0x0000001fff117819 */ /* 0x000fe20000011413 */
[----:B------:R-:W2:Y:S01]  /*0550*/  @!P2 LDC.64 R32, c[0x0][0x398] ;  /* 0x0000e600ff20ab82 */ /* 0x000ea20000000a00 */
[----:B------:R-:W-:Y:S02]  /*0560*/  @!P1 IMAD.WIDE.U32 R6, R25, R16, R116 ;  /* 0x0000001019069225 */ /* 0x000fe400078e0074 */
[----:B------:R-:W-:Y:S02]  /*0570*/  ISETP.GE.AND.EX P3, PT, R17, UR9, PT, P3 ;  /* 0x0000000911007c0c */ /* 0x000fe4000bf66330 */
[----:B0-----:R-:W-:Y:S01]  /*0580*/  @!P2 IMAD R8, R15, R28, RZ ;  /* 0x0000001c0f08a224 */ /* 0x001fe200078e02ff */
[----:B------:R-:W-:Y:S02]  /*0590*/  @!P1 IADD3 R7, PT, PT, R7, R9, RZ ;  /* 0x0000000907079210 */ /* 0x000fe40007ffe0ff */
[----:B------:R-:W-:Y:S01]  /*05a0*/  @!P2 MOV R9, R117 ;  /* 0x000000750009a202 */ /* 0x000fe20000000f00 */
[----:B------:R-:W-:Y:S01]  /*05b0*/  @!P2 IMAD R15, R11, R29, R8 ;  /* 0x0000001d0b0fa224 */ /* 0x000fe200078e0208 */
[----:B------:R-:W-:-:S02]  /*05c0*/  SHF.R.S32.HI R29, RZ, 0x1f, R21 ;  /* 0x0000001fff1d7819 */ /* 0x000fc40000011415 */
[----:B------:R-:W-:Y:S02]  /*05d0*/  @!P2 MOV R8, R114 ;  /* 0x000000720008a202 */ /* 0x000fe40000000f00 */
[----:B------:R-:W-:Y:S02]  /*05e0*/  ISETP.GE.AND.EX P0, PT, R29, UR9, PT, P0 ;  /* 0x000000091d007c0c */ /* 0x000fe4000bf06300 */
[----:B------:R-:W0:Y:S01]  /*05f0*/  @!P3 LDC.64 R34, c[0x0][0x3f8] ;  /* 0x0000fe00ff22bb82 */ /* 0x000e220000000a00 */
[C---:B------:R-:W-:Y:S01]  /*0600*/  @!P1 SHF.L.U32 R13, R6.reuse, 0x1, RZ ;  /* 0x00000001060d9819 */ /* 0x040fe200000006ff */
[----:B------:R-:W-:Y:S01]  /*0610*/  @!P2 IMAD.WIDE.U32 R8, R11, R28, R8 ;  /* 0x0000001c0b08a225 */ /* 0x000fe200078e0008 */
[----:B------:R-:W-:Y:S02]  /*0620*/  @!P1 SHF.L.U64.HI R6, R6, 0x1, R7 ;  /* 0x0000000106069819 */ /* 0x000fe40000010207 */
[----:B---3--:R-:W-:Y:S02]  /*0630*/  @!P1 IADD3 R10, P4, PT, R13, R22, RZ ;  /* 0x000000160d0a9210 */ /* 0x008fe40007f9e0ff */
[----:B------:R-:W-:Y:S01]  /*0640*/  @!P2 IADD3 R15, PT, PT, R9, R15, RZ ;  /* 0x0000000f090fa210 */ /* 0x000fe20007ffe0ff */
[----:B------:R-:W3:Y:S01]  /*0650*/  @!P3 LDC.64 R36, c[0x0][0x3a0] ;  /* 0x0000e800ff24bb82 */ /* 0x000ee20000000a00 */
[----:B----4-:R-:W-:-:S02]  /*0660*/  @!P1 IADD3 R12, P5, PT, R13, R26, RZ ;  /* 0x0000001a0d0c9210 */ /* 0x010fc40007fbe0ff */
[----:B------:R-:W-:Y:S02]  /*0670*/  @!P2 SHF.L.U32 R9, R8, 0x1, RZ ;  /* 0x000000010809a819 */ /* 0x000fe400000006ff */
[C---:B------:R-:W-:Y:S02]  /*0680*/  @!P1 IADD3.X R11, PT, PT, R6.reuse, R23, RZ, P4, !PT ;  /* 0x00000017060b9210 */ /* 0x040fe400027fe4ff */
[----:B------:R-:W-:Y:S01]  /*0690*/  @!P1 IADD3.X R13, PT, PT, R6, R27, RZ, P5, !PT ;  /* 0x0000001b060d9210 */ /* 0x000fe20002ffe4ff */
[----:B------:R-:W4:Y:S01]  /*06a0*/  @!P0 LDC.64 R40, c[0x0][0x3f8] ;  /* 0x0000fe00ff288b82 */ /* 0x000f220000000a00 */
[----:B------:R-:W-:Y:S02]  /*06b0*/  @!P2 SHF.L.U64.HI R18, R8, 0x1, R15 ;  /* 0x000000010812a819 */ /* 0x000fe4000001020f */
[----:B------:R-:W-:Y:S02]  /*06c0*/  CS2R R6, SRZ ;  /* 0x0000000000067805 */ /* 0x000fe4000001ff00 */
[----:B-1----:R-:W-:-:S02]  /*06d0*/  @!P2 IADD3 R14, P4, PT, R9, R30, RZ ;  /* 0x0000001e090ea210 */ /* 0x002fc40007f9e0ff */
[----:B------:R-:W-:Y:S02]  /*06e0*/  IADD3 R23, PT, PT, R25, 0x20, RZ ;  /* 0x0000002019177810 */ /* 0x000fe40007ffe0ff */
[----:B------:R-:W-:Y:S01]  /*06f0*/  @!P2 IADD3.X R15, PT, PT, R18, R31, RZ, P4, !PT ;  /* 0x0000001f120fa210 */ /* 0x000fe200027fe4ff */
[----:B------:R0:W3:Y:S01]  /*0700*/  @!P1 LDG.E R6, desc[UR6][R10.64] ;  /* 0x000000060a069981 */ /* 0x0000e2000c1e1900 */
[----:B------:R-:W-:Y:S01]  /*0710*/  ISETP.GE.U32.AND P4, PT, R23, UR8, PT ;  /* 0x0000000817007c0c */ /* 0x000fe2000bf86070 */
[----:B------:R-:W1:Y:S01]  /*0720*/  @!P3 LDC.64 R38, c[0x0][0x398] ;  /* 0x0000e600ff26bb82 */ /* 0x000e620000000a00 */
[----:B------:R-:W-:Y:S01]  /*0730*/  SHF.R.S32.HI R31, RZ, 0x1f, R23 ;  /* 0x0000001fff1f7819 */ /* 0x000fe20000011417 */
[----:B------:R2:W3:Y:S01]  /*0740*/  @!P1 LDG.E R7, desc[UR6][R12.64] ;  /* 0x000000060c079981 */ /* 0x0004e2000c1e1900 */
[----:B------:R-:W-:Y:S02]  /*0750*/  IADD3 R27, PT, PT, R25, 0x28, RZ ;  /* 0x00000028191b7810 */ /* 0x000fe40007ffe0ff */
[----:B------:R-:W-:-:S02]  /*0760*/  ISETP.GE.AND.EX P4, PT, R31, UR9, PT, P4 ;  /* 0x000000091f007c0c */ /* 0x000fc4000bf86340 */
[----:B------:R-:W-:Y:S01]  /*0770*/  MOV R8, RZ ;  /* 0x000000ff00087202 */ /* 0x000fe20000000f00 */
[----:B0-----:R-:W-:Y:S01]  /*0780*/  @!P3 IMAD R10, R17, R34, RZ ;  /* 0x00000022110ab224 */ /* 0x001fe200078e02ff */
[----:B------:R-:W-:Y:S01]  /*0790*/  @!P3 MOV R11, R117 ;  /* 0x00000075000bb202 */ /* 0x000fe20000000f00 */
[----:B------:R-:W0:Y:S02]  /*07a0*/  @!P0 LDC.64 R42, c[0x0][0x398] ;  /* 0x0000e600ff2a8b82 */ /* 0x000e240000000a00 */
[----:B--2---:R-:W-:Y:S01]  /*07b0*/  @!P3 IMAD R13, R19, R35, R10 ;  /* 0x00000023130db224 */ /* 0x004fe200078e020a */
[----:B------:R-:W-:Y:S01]  /*07c0*/  @!P3 MOV R10, R114 ;  /* 0x00000072000ab202 */ /* 0x000fe20000000f00 */
[----:B------:R4:W2:Y:S01]  /*07d0*/  @!P2 LDG.E R8, desc[UR6][R14.64] ;  /* 0x000000060e08a981 */ /* 0x0008a2000c1e1900 */
[----:B------:R-:W-:Y:S02]  /*07e0*/  @!P2 IADD3 R16, P1, PT, R9, R32, RZ ;  /* 0x000000200910a210 */ /* 0x000fe40007f3e0ff */
[----:B------:R-:W-:Y:S01]  /*07f0*/  MOV R9, RZ ;  /* 0x000000ff00097202 */ /* 0x000fe20000000f00 */
[----:B------:R-:W-:Y:S01]  /*0800*/  @!P3 IMAD.WIDE.U32 R10, R19, R34, R10 ;  /* 0x00000022130ab225 */ /* 0x000fe200078e000a */
[----:B------:R-:W-:Y:S01]  /*0810*/  @!P2 IADD3.X R17, PT, PT, R18, R33, RZ, P1, !PT ;  /* 0x000000211211a210 */ /* 0x000fe20000ffe4ff */
[----:B------:R-:W0:Y:S01]  /*0820*/  @!P0 LDC.64 R34, c[0x0][0x3a0] ;  /* 0x0000e800ff228b82 */ /* 0x000e220000000a00 */
[----:B------:R-:W-:-:S02]  /*0830*/  ISETP.GE.U32.AND P1, PT, R27, UR8, PT ;  /* 0x000000081b007c0c */ /* 0x000fc4000bf26070 */
[----:B------:R-:W-:Y:S01]  /*0840*/  SHF.R.S32.HI R33, RZ, 0x1f, R27 ;  /* 0x0000001fff217819 */ /* 0x000fe2000001141b */
[----:B----4-:R-:W-:Y:S01]  /*0850*/  @!P0 IMAD R14, R29, R40, RZ ;  /* 0x000000281d0e8224 */ /* 0x010fe200078e02ff */
[----:B------:R-:W-:Y:S01]  /*0860*/  @!P3 IADD3 R11, PT, PT, R11, R13, RZ ;  /* 0x0000000d0b0bb210 */ /* 0x000fe20007ffe0ff */
[----:B------:R0:W4:Y:S01]  /*0870*/  @!P2 LDG.E R9, desc[UR6][R16.64] ;  /* 0x000000061009a981 */ /* 0x000122000c1e1900 */
[----:B------:R-:W-:Y:S01]  /*0880*/  @!P0 MOV R18, R114 ;  /* 0x0000007200128202 */ /* 0x000fe20000000f00 */
[----:B------:R-:W0:Y:S01]  /*0890*/  @!P4 LDC.64 R44, c[0x0][0x3f8] ;  /* 0x0000fe00ff2ccb82 */ /* 0x000e220000000a00 */
[----:B------:R-:W-:Y:S02]  /*08a0*/  @!P0 MOV R19, R117 ;  /* 0x0000007500138202 */ /* 0x000fe40000000f00 */
[----:B------:R-:W-:Y:S02]  /*08b0*/  ISETP.GE.AND.EX P1, PT, R33, UR9, PT, P1 ;  /* 0x0000000921007c0c */ /* 0x000fe4000bf26310 */
[C---:B------:R-:W-:Y:S01]  /*08c0*/  @!P3 SHF.L.U32 R15, R10.reuse, 0x1, RZ ;  /* 0x000000010a0fb819 */ /* 0x040fe200000006ff */
[----:B------:R-:W-:Y:S01]  /*08d0*/  @!P0 IMAD.WIDE.U32 R18, R21, R40, R18 ;  /* 0x0000002815128225 */ /* 0x000fe200078e0012 */
[----:B------:R-:W-:-:S03]  /*08e0*/  @!P3 SHF.L.U64.HI R20, R10, 0x1, R11 ;  /* 0x000000010a14b819 */ /* 0x000fc6000001020b */
[----:B------:R-:W-:Y:S01]  /*08f0*/  @!P0 IMAD R11, R21, R41, R14 ;  /* 0x00000029150b8224 */ /* 0x000fe200078e020e */
[----:B---3--:R-:W-:Y:S01]  /*0900*/  @!P3 IADD3 R12, P2, PT, R15, R36, RZ ;  /* 0x000000240f0cb210 */ /* 0x008fe20007f5e0ff */
[----:B------:R-:W3:Y:S03]  /*0910*/  @!P4 LDC.64 R40, c[0x0][0x398] ;  /* 0x0000e600ff28cb82 */ /* 0x000ee60000000a00 */
[----:B------:R-:W-:Y:S02]  /*0920*/  @!P0 IADD3 R11, PT, PT, R19, R11, RZ ;  /* 0x0000000b130b8210 */ /* 0x000fe40007ffe0ff */
[----:B------:R-:W-:Y:S02]  /*0930*/  @!P3 IADD3.X R13, PT, PT, R20, R37, RZ, P2, !PT ;  /* 0x00000025140db210 */ /* 0x000fe400017fe4ff */
[----:B-1----:R-:W-:Y:S01]  /*0940*/  @!P3 IADD3 R14, P2, PT, R15, R38, RZ ;  /* 0x000000260f0eb210 */ /* 0x002fe20007f5e0ff */
[----:B------:R-:W1:Y:S01]  /*0950*/  @!P1 LDC.64 R36, c[0x0][0x3f8] ;  /* 0x0000fe00ff249b82 */ /* 0x000e620000000a00 */
[----:B------:R-:W-:-:S02]  /*0960*/  @!P0 SHF.L.U64.HI R22, R18, 0x1, R11 ;  /* 0x0000000112168819 */ /* 0x000fc4000001020b */
[----:B------:R-:W-:Y:S02]  /*0970*/  MOV R10, RZ ;  /* 0x000000ff000a7202 */ /* 0x000fe40000000f00 */
[----:B------:R-:W-:Y:S02]  /*0980*/  MOV R11, RZ ;  /* 0x000000ff000b7202 */ /* 0x000fe40000000f00 */
[----:B------:R-:W-:Y:S02]  /*0990*/  @!P3 IADD3.X R15, PT, PT, R20, R39, RZ, P2, !PT ;  /* 0x00000027140fb210 */ /* 0x000fe400017fe4ff */
[----:B------:R-:W-:Y:S01]  /*09a0*/  @!P0 SHF.L.U32 R19, R18, 0x1, RZ ;  /* 0x0000000112138819 */ /* 0x000fe200000006ff */
[----:B------:R0:W4:Y:S02]  /*09b0*/  @!P3 LDG.E R10, desc[UR6][R12.64] ;  /* 0x000000060c0ab981 */ /* 0x000124000c1e1900 */
[----:B0-----:R-:W-:Y:S01]  /*09c0*/  @!P4 IMAD R20, R31, R44, RZ ;  /* 0x0000002c1f14c224 */ /* 0x001fe200078e02ff */
[----:B------:R-:W-:Y:S01]  /*09d0*/  IADD3 R29, PT, PT, R25, 0x30, RZ ;  /* 0x00000030191d7810 */ /* 0x000fe20007ffe0ff */
[----:B------:R-:W0:Y:S01]  /*09e0*/  @!P4 LDC.64 R38, c[0x0][0x3a0] ;  /* 0x0000e800ff26cb82 */ /* 0x000e220000000a00 */
[----:B------:R1:W4:Y:S01]  /*09f0*/  @!P3 LDG.E R11, desc[UR6][R14.64] ;  /* 0x000000060e0bb981 */ /* 0x000322000c1e1900 */
[----:B------:R-:W-:-:S02]  /*0a00*/  @!P0 IADD3 R16, P2, PT, R19, R34, RZ ;  /* 0x0000002213108210 */ /* 0x000fc40007f5e0ff */
[----:B------:R-:W-:Y:S01]  /*0a10*/  @!P0 IADD3 R18, P3, PT, R19, R42, RZ ;  /* 0x0000002a13128210 */ /* 0x000fe20007f7e0ff */
[----:B------:R-:W-:Y:S01]  /*0a20*/  @!P4 IMAD R31, R23, R45, R20 ;  /* 0x0000002d171fc224 */ /* 0x000fe200078e0214 */
[C---:B------:R-:W-:Y:S02]  /*0a30*/  @!P0 IADD3.X R17, PT, PT, R22.reuse, R35, RZ, P2, !PT ;  /* 0x0000002316118210 */ /* 0x040fe400017fe4ff */
[----:B------:R-:W-:Y:S02]  /*0a40*/  @!P0 IADD3.X R19, PT, PT, R22, R43, RZ, P3, !PT ;  /* 0x0000002b16138210 */ /* 0x000fe40001ffe4ff */
[----:B------:R-:W-:Y:S01]  /*0a50*/  ISETP.GE.U32.AND P3, PT, R29, UR8, PT ;  /* 0x000000081d007c0c */ /* 0x000fe2000bf66070 */
[----:B------:R-:W3:Y:S01]  /*0a60*/  @!P1 LDC.64 R42, c[0x0][0x3a0] ;  /* 0x0000e800ff2a9b82 */ /* 0x000ee20000000a00 */
[----:B------:R-:W-:Y:S02]  /*0a70*/  SHF.R.S32.HI R35, RZ, 0x1f, R29 ;  /* 0x0000001fff237819 */ /* 0x000fe4000001141d */
[----:B------:R-:W-:-:S02]  /*0a80*/  @!P4 MOV R20, R114 ;  /* 0x000000720014c202 */ /* 0x000fc40000000f00 */
[----:B------:R-:W-:Y:S02]  /*0a90*/  @!P4 MOV R21, R117 ;  /* 0x000000750015c202 */ /* 0x000fe40000000f00 */
[----:B------:R-:W-:Y:S01]  /*0aa0*/  ISETP.GE.AND.EX P3, PT, R35, UR9, PT, P3 ;  /* 0x0000000923007c0c */ /* 0x000fe2000bf66330 */
[----:B------:R-:W-:Y:S01]  /*0ab0*/  @!P4 IMAD.WIDE.U32 R20, R23, R44, R20 ;  /* 0x0000002c1714c225 */ /* 0x000fe200078e0014 */
[----:B------:R-:W-:Y:S01]  /*0ac0*/  MOV R12, RZ ;  /* 0x000000ff000c7202 */ /* 0x000fe20000000f00 */
[----:B------:R-:W3:Y:S02]  /*0ad0*/  @!P1 LDC.64 R44, c[0x0][0x398] ;  /* 0x0000e600ff2c9b82 */ /* 0x000ee40000000a00 */
[----:B-1----:R-:W-:Y:S01]  /*0ae0*/  @!P1 IMAD R14, R33, R36, RZ ;  /* 0x00000024210e9224 */ /* 0x002fe200078e02ff */
[----:B------:R-:W-:Y:S02]  /*0af0*/  @!P4 IADD3 R13, PT, PT, R21, R31, RZ ;  /* 0x0000001f150dc210 */ /* 0x000fe40007ffe0ff */
[----:B------:R-:W-:Y:S01]  /*0b00*/  IADD3 R31, PT, PT, R25, 0x38, RZ ;  /* 0x00000038191f7810 */ /* 0x000fe20007ffe0ff */
[----:B------:R-:W-:Y:S01]  /*0b10*/  @!P1 IMAD R15, R27, R37, R14 ;  /* 0x000000251b0f9224 */ /* 0x000fe200078e020e */
[----:B------:R1:W4:Y:S03]  /*0b20*/  @!P0 LDG.E R12, desc[UR6][R16.64] ;  /* 0x00000006100c8981 */ /* 0x000326000c1e1900 */
[----:B------:R-:W3:Y:S01]  /*0b30*/  @!P3 LDC.64 R46, c[0x0][0x3f8] ;  /* 0x0000fe00ff2ebb82 */ /* 0x000ee20000000a00 */
[----:B------:R-:W-:-:S02]  /*0b40*/  ISETP.GE.U32.AND P2, PT, R31, UR8, PT ;  /* 0x000000081f007c0c */ /* 0x000fc4000bf46070 */
[----:B------:R-:W-:Y:S02]  /*0b50*/  SHF.R.S32.HI R37, RZ, 0x1f, R31 ;  /* 0x0000001fff257819 */ /* 0x000fe4000001141f */
[C---:B------:R-:W-:Y:S02]  /*0b60*/  @!P4 SHF.L.U32 R23, R20.reuse, 0x1, RZ ;  /* 0x000000011417c819 */ /* 0x040fe400000006ff */
[----:B------:R-:W-:Y:S02]  /*0b70*/  @!P4 SHF.L.U64.HI R26, R20, 0x1, R13 ;  /* 0x00000001141ac819 */ /* 0x000fe4000001020d */
[----:B-1----:R-:W-:Y:S02]  /*0b80*/  @!P1 MOV R16, R114 ;  /* 0x0000007200109202 */ /* 0x002fe40000000f00 */
[----:B------:R-:W-:Y:S02]  /*0b90*/  @!P1 MOV R17, R117 ;  /* 0x0000007500119202 */ /* 0x000fe40000000f00 */
[----:B------:R-:W-:-:S02]  /*0ba0*/  ISETP.GE.AND.EX P2, PT, R37, UR9, PT, P2 ;  /* 0x0000000925007c0c */ /* 0x000fc4000bf46320 */
[----:B------:R-:W-:Y:S01]  /*0bb0*/  MOV R13, RZ ;  /* 0x000000ff000d7202 */ /* 0x000fe20000000f00 */
[----:B------:R-:W-:Y:S01]  /*0bc0*/  @!P1 IMAD.WIDE.U32 R16, R27, R36, R16 ;  /* 0x000000241b109225 */ /* 0x000fe200078e0010 */
[----:B0-----:R-:W-:Y:S02]  /*0bd0*/  @!P4 IADD3 R20, P5, PT, R23, R38, RZ ;  /* 0x000000261714c210 */ /* 0x001fe40007fbe0ff */
[----:B------:R-:W-:Y:S02]  /*0be0*/  IADD3 R33, PT, PT, R25, 0x40, RZ ;  /* 0x0000004019217810 */ /* 0x000fe40007ffe0ff */
[----:B------:R-:W-:Y:S01]  /*0bf0*/  @!P4 IADD3.X R21, PT, PT, R26, R39, RZ, P5, !PT ;  /* 0x000000271a15c210 */ /* 0x000fe20002ffe4ff */
[----:B------:R0:W4:Y:S01]  /*0c00*/  @!P0 LDG.E R13, desc[UR6][R18.64] ;  /* 0x00000006120d8981 */ /* 0x000122000c1e1900 */
[----:B---3--:R-:W-:Y:S02]  /*0c10*/  @!P4 IADD3 R22, P0, PT, R23, R40, RZ ;  /* 0x000000281716c210 */ /* 0x008fe40007f1e0ff */
[----:B------:R-:W-:Y:S01]  /*0c20*/  @!P1 IADD3 R15, PT, PT, R17, R15, RZ ;  /* 0x0000000f110f9210 */ /* 0x000fe20007ffe0ff */
[----:B------:R-:W1:Y:S01]  /*0c30*/  @!P2 LDC.64 R48, c[0x0][0x3f8] ;  /* 0x0000fe00ff30ab82 */ /* 0x000e620000000a00 */
[----:B------:R-:W-:-:S02]  /*0c40*/  ISETP.GE.U32.AND P5, PT, R33, UR8, PT ;  /* 0x0000000821007c0c */ /* 0x000fc4000bfa6070 */
[----:B------:R-:W-:Y:S02]  /*0c50*/  SHF.R.S32.HI R39, RZ, 0x1f, R33 ;  /* 0x0000001fff277819 */ /* 0x000fe40000011421 */
[----:B------:R-:W-:Y:S02]  /*0c60*/  @!P1 SHF.L.U32 R17, R16, 0x1, RZ ;  /* 0x0000000110119819 */ /* 0x000fe400000006ff */
[----:B------:R-:W-:Y:S02]  /*0c70*/  @!P4 IADD3.X R23, PT, PT, R26, R41, RZ, P0, !PT ;  /* 0x000000291a17c210 */ /* 0x000fe400007fe4ff */
[----:B------:R-:W-:Y:S02]  /*0c80*/  ISETP.GE.AND.EX P5, PT, R39, UR9, PT, P5 ;  /* 0x0000000927007c0c */ /* 0x000fe4000bfa6350 */
[----:B------:R-:W-:Y:S02]  /*0c90*/  @!P1 SHF.L.U64.HI R28, R16, 0x1, R15 ;  /* 0x00000001101c9819 */ /* 0x000fe4000001020f */
[----:B------:R-:W-:-:S02]  /*0ca0*/  @!P1 IADD3 R26, P0, PT, R17, R42, RZ ;  /* 0x0000002a111a9210 */ /* 0x000fc40007f1e0ff */
[----:B------:R-:W-:Y:S02]  /*0cb0*/  MOV R14, RZ ;  /* 0x000000ff000e7202 */ /* 0x000fe40000000f00 */
[----:B------:R-:W-:Y:S02]  /*0cc0*/  @!P1 IADD3.X R27, PT, PT, R28, R43, RZ, P0, !PT ;  /* 0x0000002b1c1b9210 */ /* 0x000fe400007fe4ff */
[----:B------:R-:W-:Y:S01]  /*0cd0*/  MOV R15, RZ ;  /* 0x000000ff000f7202 */ /* 0x000fe20000000f00 */
[----:B------:R-:W3:Y:S01]  /*0ce0*/  @!P3 LDC.64 R42, c[0x0][0x3a0] ;  /* 0x0000e800ff2abb82 */ /* 0x000ee20000000a00 */
[----:B------:R0:W4:Y:S02]  /*0cf0*/  @!P4 LDG.E R14, desc[UR6][R20.64] ;  /* 0x00000006140ec981 */ /* 0x000124000c1e1900 */
[----:B0-----:R-:W-:Y:S01]  /*0d00*/  @!P3 IMAD R18, R35, R46, RZ ;  /* 0x0000002e2312b224 */ /* 0x001fe200078e02ff */
[----:B------:R-:W-:Y:S01]  /*0d10*/  IADD3 R35, PT, PT, R25, 0x48, RZ ;  /* 0x0000004819237810 */ /* 0x000fe20007ffe0ff */
[----:B------:R0:W4:Y:S01]  /*0d20*/  @!P4 LDG.E R15, desc[UR6][R22.64] ;  /* 0x00000006160fc981 */ /* 0x000122000c1e1900 */
[----:B------:R-:W-:-:S02]  /*0d30*/  @!P3 MOV R19, R117 ;  /* 0x000000750013b202 */ /* 0x000fc40000000f00 */
[----:B------:R-:W3:Y:S01]  /*0d40*/  @!P5 LDC.64 R50, c[0x0][0x3f8] ;  /* 0x0000fe00ff32db82 */ /* 0x000ee20000000a00 */
[----:B------:R-:W-:Y:S02]  /*0d50*/  @!P1 IADD3 R20, P0, PT, R17, R44, RZ ;  /* 0x0000002c11149210 */ /* 0x000fe40007f1e0ff */
[----:B------:R-:W-:Y:S01]  /*0d60*/  SHF.R.S32.HI R41, RZ, 0x1f, R35 ;  /* 0x0000001fff297819 */ /* 0x000fe20000011423 */
[----:B0-----:R-:W-:Y:S01]  /*0d70*/  @!P3 IMAD R23, R29, R47, R18 ;  /* 0x0000002f1d17b224 */ /* 0x001fe200078e0212 */
[----:B------:R-:W-:Y:S02]  /*0d80*/  @!P1 IADD3.X R21, PT, PT, R28, R45, RZ, P0, !PT ;  /* 0x0000002d1c159210 */ /* 0x000fe400007fe4ff */
[----:B------:R-:W-:Y:S01]  /*0d90*/  @!P3 MOV R18, R114 ;  /* 0x000000720012b202 */ /* 0x000fe20000000f00 */
[----:B------:R-:W0:Y:S01]  /*0da0*/  @!P3 LDC.64 R44, c[0x0][0x398] ;  /* 0x0000e600ff2cbb82 */ /* 0x000e220000000a00 */
[----:B------:R-:W-:Y:S02]  /*0db0*/  ISETP.GE.U32.AND P0, PT, R35, UR8, PT ;  /* 0x0000000823007c0c */ /* 0x000fe4000bf06070 */
[----:B------:R-:W-:Y:S01]  /*0dc0*/  MOV R16, RZ ;  /* 0x000000ff00107202 */ /* 0x000fe20000000f00 */
[----:B------:R-:W-:Y:S01]  /*0dd0*/  @!P3 IMAD.WIDE.U32 R18, R29, R46, R18 ;  /* 0x0000002e1d12b225 */ /* 0x000fe200078e0012 */
[----:B------:R-:W-:-:S03]  /*0de0*/  ISETP.GE.AND.EX P0, PT, R41, UR9, PT, P0 ;  /* 0x0000000929007c0c */ /* 0x000fc6000bf06300 */
[----:B------:R-:W0:Y:S01]  /*0df0*/  @!P2 LDC.64 R46, c[0x0][0x3a0] ;  /* 0x0000e800ff2eab82 */ /* 0x000e220000000a00 */
[----:B------:R-:W-:Y:S01]  /*0e00*/  MOV R17, RZ ;  /* 0x000000ff00117202 */ /* 0x000fe20000000f00 */
[----:B------:R1:W4:Y:S01]  /*0e10*/  @!P1 LDG.E R16, desc[UR6][R26.64] ;  /* 0x000000061a109981 */ /* 0x000322000c1e1900 */
[----:B------:R-:W-:Y:S01]  /*0e20*/  @!P3 IADD3 R19, PT, PT, R19, R23, RZ ;  /* 0x000000171313b210 */ /* 0x000fe20007ffe0ff */
[----:B-1----:R-:W-:Y:S01]  /*0e30*/  @!P2 IMAD R22, R37, R48, RZ ;  /* 0x000000302516a224 */ /* 0x002fe200078e02ff */
[----:B------:R-:W-:Y:S02]  /*0e40*/  @!P2 MOV R28, R114 ;  /* 0x00000072001ca202 */ /* 0x000fe40000000f00 */
[----:B------:R-:W-:Y:S01]  /*0e50*/  @!P2 MOV R29, R117 ;  /* 0x00000075001da202 */ /* 0x000fe20000000f00 */
[----:B------:R-:W1:Y:S01]  /*0e60*/  @!P2 LDC.64 R36, c[0x0][0x398] ;  /* 0x0000e600ff24ab82 */ /* 0x000e620000000a00 */
[C---:B------:R-:W-:Y:S01]  /*0e70*/  @!P3 SHF.L.U64.HI R30, R18.reuse, 0x1, R19 ;  /* 0x00000001121eb819 */ /* 0x040fe20000010213 */
[----:B------:R3:W4:Y:S01]  /*0e80*/  @!P1 LDG.E R17, desc[UR6][R20.64] ;  /* 0x0000000614119981 */ /* 0x000722000c1e1900 */
[----:B------:R-:W-:Y:S01]  /*0e90*/  @!P3 SHF.L.U32 R27, R18, 0x1, RZ ;  /* 0x00000001121bb819 */ /* 0x000fe200000006ff */
[----:B------:R-:W-:-:S02]  /*0ea0*/  @!P2 IMAD R19, R31, R49, R22 ;  /* 0x000000311f13a224 */ /* 0x000fc400078e0216 */
[----:B------:R-:W-:Y:S01]  /*0eb0*/  @!P2 IMAD.WIDE.U32 R28, R31, R48, R28 ;  /* 0x000000301f1ca225 */ /* 0x000fe200078e001c */
[----:B---3--:R-:W-:Y:S01]  /*0ec0*/  @!P3 IADD3 R22, P1, PT, R27, R42, RZ ;  /* 0x0000002a1b16b210 */ /* 0x008fe20007f3e0ff */
[----:B------:R-:W3:Y:S01]  /*0ed0*/  @!P0 LDC.64 R48, c[0x0][0x3f8] ;  /* 0x0000fe00ff308b82 */ /* 0x000ee20000000a00 */
[----:B------:R-:W-:Y:S02]  /*0ee0*/  MOV R18, RZ ;  /* 0x000000ff00127202 */ /* 0x000fe40000000f00 */
[----:B------:R-:W-:Y:S01]  /*0ef0*/  @!P3 IADD3.X R23, PT, PT, R30, R43, RZ, P1, !PT ;  /* 0x0000002b1e17b210 */ /* 0x000fe20000ffe4ff */
[----:B------:R-:W-:Y:S01]  /*0f00*/  @!P5 IMAD R20, R39, R50, RZ ;  /* 0x000000322714d224 */ /* 0x000fe200078e02ff */
[----:B0-----:R-:W-:-:S03]  /*0f10*/  @!P3 IADD3 R26, P1, PT, R27, R44, RZ ;  /* 0x0000002c1b1ab210 */ /* 0x001fc60007f3e0ff */
[----:B------:R-:W0:Y:S01]  /*0f20*/  @!P5 LDC.64 R38, c[0x0][0x398] ;  /* 0x0000e600ff26db82 */ /* 0x000e220000000a00 */
[----:B------:R1:W4:Y:S01]  /*0f30*/  @!P3 LDG.E R18, desc[UR6][R22.64] ;  /* 0x000000061612b981 */ /* 0x000322000c1e1900 */
[----:B------:R-:W-:Y:S02]  /*0f40*/  @!P2 IADD3 R19, PT, PT, R29, R19, RZ ;  /* 0x000000131d13a210 */ /* 0x000fe40007ffe0ff */
[----:B------:R-:W-:-:S04]  /*0f50*/  @!P2 SHF.L.U32 R31, R28, 0x1, RZ ;  /* 0x000000011c1fa819 */ /* 0x000fc800000006ff */
[----:B------:R-:W0:Y:S01]  /*0f60*/  @!P5 LDC.64 R42, c[0x0][0x3a0] ;  /* 0x0000e800ff2adb82 */ /* 0x000e220000000a00 */
[----:B-1----:R-:W-:Y:S02]  /*0f70*/  @!P5 MOV R22, R114 ;  /* 0x000000720016d202 */ /* 0x002fe40000000f00 */
[----:B------:R-:W-:Y:S01]  /*0f80*/  @!P5 MOV R23, R117 ;  /* 0x000000750017d202 */ /* 0x000fe20000000f00 */
[C---:B------:R-:W-:Y:S01]  /*0f90*/  @!P5 IMAD R21, R33.reuse, R51, R20 ;  /* 0x000000332115d224 */ /* 0x040fe200078e0214 */
[----:B------:R-:W-:Y:S02]  /*0fa0*/  @!P3 IADD3.X R27, PT, PT, R30, R45, RZ, P1, !PT ;  /* 0x0000002d1e1bb210 */ /* 0x000fe40000ffe4ff */
[----:B------:R-:W-:Y:S01]  /*0fb0*/  @!P2 SHF.L.U64.HI R32, R28, 0x1, R19 ;  /* 0x000000011c20a819 */ /* 0x000fe20000010213 */
[----:B------:R-:W-:Y:S01]  /*0fc0*/  @!P5 IMAD.WIDE.U32 R22, R33, R50, R22 ;  /* 0x000000322116d225 */ /* 0x000fe200078e0016 */
[----:B------:R-:W-:Y:S02]  /*0fd0*/  @!P2 IADD3 R28, P1, PT, R31, R46, RZ ;  /* 0x0000002e1f1ca210 */ /* 0x000fe40007f3e0ff */
[----:B------:R-:W-:-:S02]  /*0fe0*/  MOV R20, RZ ;  /* 0x000000ff00147202 */ /* 0x000fc40000000f00 */
[----:B------:R-:W-:Y:S02]  /*0ff0*/  @!P2 IADD3.X R29, PT, PT, R32, R47, RZ, P1, !PT ;  /* 0x0000002f201da210 */ /* 0x000fe40000ffe4ff */
[----:B------:R-:W-:Y:S01]  /*1000*/  @!P5 IADD3 R21, PT, PT, R23, R21, RZ ;  /* 0x000000151715d210 */ /* 0x000fe20007ffe0ff */
[----:B------:R-:W1:Y:S01]  /*1010*/  @!P0 LDC.64 R46, c[0x0][0x398] ;  /* 0x0000e600ff2e8b82 */ /* 0x000e620000000a00 */
[----:B------:R-:W-:Y:S01]  /*1020*/  @!P2 IADD3 R30, P1, PT, R31, R36, RZ ;  /* 0x000000241f1ea210 */ /* 0x000fe20007f3e0ff */
[----:B------:R3:W4:Y:S01]  /*1030*/  @!P2 LDG.E R20, desc[UR6][R28.64] ;  /* 0x000000061c14a981 */ /* 0x000722000c1e1900 */
[----:B------:R-:W-:Y:S01]  /*1040*/  @!P5 SHF.L.U64.HI R34, R22, 0x1, R21 ;  /* 0x000000011622d819 */ /* 0x000fe20000010215 */
[----:B---3--:R-:W-:Y:S01]  /*1050*/  @!P0 IMAD R36, R41, R48, RZ ;  /* 0x0000003029248224 */ /* 0x008fe200078e02ff */
[----:B------:R-:W-:Y:S02]  /*1060*/  MOV R21, RZ ;  /* 0x000000ff00157202 */ /* 0x000fe40000000f00 */
[----:B------:R-:W-:Y:S01]  /*1070*/  @!P2 IADD3.X R31, PT, PT, R32, R37, RZ, P1, !PT ;  /* 0x00000025201fa210 */ /* 0x000fe20000ffe4ff */
[----:B------:R-:W3:Y:S01]  /*1080*/  @!P0 LDC.64 R40, c[0x0][0x3a0] ;  /* 0x0000e800ff288b82 */ /* 0x000ee20000000a00 */
[----:B------:R-:W-:-:S02]  /*1090*/  IADD3 R37, PT, PT, R25, 0x50, RZ ;  /* 0x0000005019257810 */ /* 0x000fc40007ffe0ff */
[----:B------:R-:W-:Y:S02]  /*10a0*/  @!P0 MOV R28, R114 ;  /* 0x00000072001c8202 */ /* 0x000fe40000000f00 */
[----:B------:R-:W-:Y:S02]  /*10b0*/  @!P0 MOV R29, R117 ;  /* 0x00000075001d8202 */ /* 0x000fe40000000f00 */
[----:B------:R-:W-:Y:S02]  /*10c0*/  MOV R19, RZ ;  /* 0x000000ff00137202 */ /* 0x000fe40000000f00 */
[----:B------:R-:W-:Y:S01]  /*10d0*/  @!P5 SHF.L.U32 R33, R22, 0x1, RZ ;  /* 0x000000011621d819 */ /* 0x000fe200000006ff */
[----:B------:R-:W-:Y:S01]  /*10e0*/  @!P0 IMAD R23, R35, R49, R36 ;  /* 0x0000003123178224 */ /* 0x000fe200078e0224 */
[----:B------:R-:W-:Y:S01]  /*10f0*/  ISETP.GE.U32.AND P1, PT, R37, UR8, PT ;  /* 0x0000000825007c0c */ /* 0x000fe2000bf26070 */
[----:B------:R-:W-:Y:S01]  /*1100*/  @!P0 IMAD.WIDE.U32 R28, R35, R48, R28 ;  /* 0x00000030231c8225 */ /* 0x000fe200078e001c */
[----:B------:R-:W-:Y:S01]  /*1110*/  SHF.R.S32.HI R35, RZ, 0x1f, R37 ;  /* 0x0000001fff237819 */ /* 0x000fe20000011425 */
[----:B------:R-:W4:Y:S01]  /*1120*/  @!P2 LDG.E R21, desc[UR6][R30.64] ;  /* 0x000000061e15a981 */ /* 0x000f22000c1e1900 */
[----:B0-----:R-:W-:-:S02]  /*1130*/  @!P5 IADD3 R32, P2, PT, R33, R38, RZ ;  /* 0x000000262120d210 */ /* 0x001fc40007f5e0ff */
[----:B------:R-:W-:Y:S01]  /*1140*/  IADD3 R45, PT, PT, R25, 0x58, RZ ;  /* 0x00000058192d7810 */ /* 0x000fe20007ffe0ff */
[----:B------:R0:W4:Y:S01]  /*1150*/  @!P3 LDG.E R19, desc[UR6][R26.64] ;  /* 0x000000061a13b981 */ /* 0x000122000c1e1900 */
[----:B------:R-:W-:Y:S02]  /*1160*/  ISETP.GE.AND.EX P1, PT, R35, UR9, PT, P1 ;  /* 0x0000000923007c0c */ /* 0x000fe4000bf26310 */
[----:B------:R-:W-:Y:S02]  /*1170*/  ISETP.GE.U32.AND P4, PT, R45, UR8, PT ;  /* 0x000000082d007c0c */ /* 0x000fe4000bf86070 */
[----:B0-----:R-:W-:Y:S02]  /*1180*/  @!P5 IADD3 R26, P3, PT, R33, R42, RZ ;  /* 0x0000002a211ad210 */ /* 0x001fe40007f7e0ff */
[----:B------:R-:W-:Y:S02]  /*1190*/  @!P5 IADD3.X R33, PT, PT, R34, R39, RZ, P2, !PT ;  /* 0x000000272221d210 */ /* 0x000fe400017fe4ff */
[----:B------:R-:W-:-:S05]  /*11a0*/  SHF.R.S32.HI R39, RZ, 0x1f, R45 ;  /* 0x0000001fff277819 */ /* 0x000fca000001142d */
[----:B------:R-:W0:Y:S01]  /*11b0*/  @!P1 LDC.64 R58, c[0x0][0x3f8] ;  /* 0x0000fe00ff3a9b82 */ /* 0x000e220000000a00 */
[----:B------:R-:W-:Y:S02]  /*11c0*/  ISETP.GE.AND.EX P4, PT, R39, UR9, PT, P4 ;  /* 0x0000000927007c0c */ /* 0x000fe4000bf86340 */
[----:B------:R-:W-:Y:S02]  /*11d0*/  MOV R22, RZ ;  /* 0x000000ff00167202 */ /* 0x000fe40000000f00 */
[----:B------:R-:W-:-:S03]  /*11e0*/  @!P5 IADD3.X R27, PT, PT, R34, R43, RZ, P3, !PT ;  /* 0x0000002b221bd210 */ /* 0x000fc60001ffe4ff */
[----:B------:R-:W2:Y:S01]  /*11f0*/  @!P1 LDC.64 R60, c[0x0][0x3a0] ;  /* 0x0000e800ff3c9b82 */ /* 0x000ea20000000a00 */
[----:B------:R-:W-:Y:S02]  /*1200*/  @!P0 IADD3 R23, PT, PT, R29, R23, RZ ;  /* 0x000000171d178210 */ /* 0x000fe40007ffe0ff */
[C---:B------:R-:W-:Y:S01]  /*1210*/  @!P0 SHF.L.U32 R29, R28.reuse, 0x1, RZ ;  /* 0x000000011c1d8819 */ /* 0x040fe200000006ff */
[----:B------:R1:W4:Y:S04]  /*1220*/  @!P5 LDG.E R22, desc[UR6][R26.64] ;  /* 0x000000061a16d981 */ /* 0x000328000c1e1900 */
[----:B------:R-:W2:Y:S01]  /*1230*/  @!P4 LDC.64 R62, c[0x0][0x3f8] ;  /* 0x0000fe00ff3ecb82 */ /* 0x000ea20000000a00 */
[----:B------:R-:W-:Y:S02]  /*1240*/  @!P0 SHF.L.U64.HI R28, R28, 0x1, R23 ;  /* 0x000000011c1c8819 */ /* 0x000fe40000010217 */
[----:B------:R-:W-:-:S02]  /*1250*/  IADD3 R49, PT, PT, R25, 0x60, RZ ;  /* 0x0000006019317810 */ /* 0x000fc40007ffe0ff */
[----:B-1----:R-:W-:Y:S02]  /*1260*/  @!P0 IADD3 R26, P3, PT, R29, R46, RZ ;  /* 0x0000002e1d1a8210 */ /* 0x002fe40007f7e0ff */
[----:B------:R-:W-:Y:S02]  /*1270*/  SHF.R.S32.HI R53, RZ, 0x1f, R49 ;  /* 0x0000001fff357819 */ /* 0x000fe40000011431 */
[C---:B------:R-:W-:Y:S02]  /*1280*/  @!P0 IADD3.X R27, PT, PT, R28.reuse, R47, RZ, P3, !PT ;  /* 0x0000002f1c1b8210 */ /* 0x040fe40001ffe4ff */
[----:B------:R-:W-:Y:S02]  /*1290*/  ISETP.GE.U32.AND P3, PT, R49, UR8, PT ;  /* 0x0000000831007c0c */ /* 0x000fe4000bf66070 */
[----:B------:R-:W-:Y:S02]  /*12a0*/  MOV R23, RZ ;  /* 0x000000ff00177202 */ /* 0x000fe40000000f00 */
[----:B------:R-:W-:Y:S01]  /*12b0*/  IADD3 R51, PT, PT, R25, 0x68, RZ ;  /* 0x0000006819337810 */ /* 0x000fe20007ffe0ff */
[----:B0-----:R-:W-:Y:S01]  /*12c0*/  @!P1 IMAD R30, R35, R58, RZ ;  /* 0x0000003a231e9224 */ /* 0x001fe200078e02ff */
[----:B---3--:R-:W-:Y:S01]  /*12d0*/  @!P0 IADD3 R42, P2, PT, R29, R40, RZ ;  /* 0x000000281d2a8210 */ /* 0x008fe20007f5e0ff */
[----:B------:R-:W0:Y:S01]  /*12e0*/  @!P1 LDC.64 R34, c[0x0][0x398] ;  /* 0x0000e600ff229b82 */ /* 0x000e220000000a00 */
[----:B------:R-:W-:Y:S01]  /*12f0*/  ISETP.GE.AND.EX P3, PT, R53, UR9, PT, P3 ;  /* 0x0000000935007c0c */ /* 0x000fe2000bf66330 */
[----:B------:R1:W3:Y:S01]  /*1300*/  @!P5 LDG.E R23, desc[UR6][R32.64] ;  /* 0x000000062017d981 */ /* 0x0002e2000c1e1900 */
[----:B------:R-:W-:-:S02]  /*1310*/  @!P0 IADD3.X R43, PT, PT, R28, R41, RZ, P2, !PT ;  /* 0x000000291c2b8210 */ /* 0x000fc400017fe4ff */
[----:B------:R-:W-:Y:S01]  /*1320*/  ISETP.GE.U32.AND P2, PT, R51, UR8, PT ;  /* 0x0000000833007c0c */ /* 0x000fe2000bf46070 */
[----:B--2---:R-:W-:Y:S01]  /*1330*/  @!P4 IMAD R46, R39, R62, RZ ;  /* 0x0000003e272ec224 */ /* 0x004fe200078e02ff */
[----:B------:R-:W-:Y:S01]  /*1340*/  SHF.R.S32.HI R55, RZ, 0x1f, R51 ;  /* 0x0000001fff377819 */ /* 0x000fe20000011433 */
[----:B------:R-:W-:Y:S01]  /*1350*/  @!P1 IMAD R47, R37, R59, R30 ;  /* 0x0000003b252f9224 */ /* 0x000fe200078e021e */
[----:B------:R-:W2:Y:S01]  /*1360*/  LDC.64 R38, c[0x0][0x3b8] ;  /* 0x0000ee00ff267b82 */ /* 0x000ea20000000a00 */
[----:B------:R1:W3:Y:S02]  /*1370*/  @!P0 LDG.E R56, desc[UR6][R42.64] ;  /* 0x000000062a388981 */ /* 0x0002e4000c1e1900 */
[----:B-1----:R-:W-:Y:S02]  /*1380*/  @!P1 MOV R32, R114 ;  /* 0x0000007200209202 */ /* 0x002fe40000000f00 */
[----:B------:R-:W-:Y:S01]  /*1390*/  @!P1 MOV R33, R117 ;  /* 0x0000007500219202 */ /* 0x000fe20000000f00 */
[----:B------:R1:W3:Y:S01]  /*13a0*/  @!P0 LDG.E R57, desc[UR6][R26.64] ;  /* 0x000000061a398981 */ /* 0x0002e2000c1e1900 */
[----:B------:R-:W-:Y:S01]  /*13b0*/  ISETP.GE.AND.EX P2, PT, R55, UR9, PT, P2 ;  /* 0x0000000937007c0c */ /* 0x000fe2000bf46320 */
[----:B------:R-:W2:Y:S01]  /*13c0*/  @!P3 LDC.64 R30, c[0x0][0x3f8] ;  /* 0x0000fe00ff1ebb82 */ /* 0x000ea20000000a00 */
[----:B------:R-:W-:-:S07]  /*13d0*/  @!P1 IMAD.WIDE.U32 R32, R37, R58, R32 ;  /* 0x0000003a25209225 */ /* 0x000fce00078e0020 */
[----:B------:R-:W2:Y:S01]  /*13e0*/  @!P4 LDC.64 R36, c[0x0][0x3a0] ;  /* 0x0000e800ff24cb82 */ /* 0x000ea20000000a00 */
[----:B------:R-:W-:Y:S01]  /*13f0*/  @!P1 IADD3 R33, PT, PT, R33, R47, RZ ;  /* 0x0000002f21219210 */ /* 0x000fe20007ffe0ff */
[----:B------:R-:W-:Y:S01]  /*1400*/  @!P4 IMAD R43, R45, R63, R46 ;  /* 0x0000003f2d2bc224 */ /* 0x000fe200078e022e */
[C---:B------:R-:W-:Y:S02]  /*1410*/  @!P1 SHF.L.U32 R59, R32.reuse, 0x1, RZ ;  /* 0x00000001203b9819 */ /* 0x040fe400000006ff */
[----:B------:R-:W-:Y:S02]  /*1420*/  @!P1 SHF.L.U64.HI R40, R32, 0x1, R33 ;  /* 0x0000000120289819 */ /* 0x000fe40000010221 */
[----:B------:R-:W-:Y:S01]  /*1430*/  @!P4 MOV R46, R114 ;  /* 0x00000072002ec202 */ /* 0x000fe20000000f00 */
[----:B------:R-:W2:Y:S01]  /*1440*/  @!P4 LDC.64 R32, c[0x0][0x398] ;  /* 0x0000e600ff20cb82 */ /* 0x000ea20000000a00 */
[----:B------:R-:W-:Y:S02]  /*1450*/  @!P4 MOV R47, R117 ;  /* 0x00000075002fc202 */ /* 0x000fe40000000f00 */
[----:B------:R-:W-:-:S05]  /*1460*/  @!P1 IADD3 R44, P0, PT, R59, R60, RZ ;  /* 0x0000003c3b2c9210 */ /* 0x000fca0007f1e0ff */
[----:B-1----:R-:W1:Y:S01]  /*1470*/  @!P2 LDC.64 R26, c[0x0][0x3f8] ;  /* 0x0000fe00ff1aab82 */ /* 0x002e620000000a00 */
[----:B------:R-:W-:Y:S01]  /*1480*/  @!P4 IMAD.WIDE.U32 R46, R45, R62, R46 ;  /* 0x0000003e2d2ec225 */ /* 0x000fe200078e002e */
[----:B------:R-:W-:Y:S02]  /*1490*/  @!P1 IADD3.X R45, PT, PT, R40, R61, RZ, P0, !PT ;  /* 0x0000003d282d9210 */ /* 0x000fe400007fe4ff */
[----:B0-----:R-:W-:Y:S02]  /*14a0*/  @!P1 IADD3 R42, P0, PT, R59, R34, RZ ;  /* 0x000000223b2a9210 */ /* 0x001fe40007f1e0ff */
[----:B------:R-:W-:Y:S02]  /*14b0*/  @!P4 IADD3 R47, PT, PT, R47, R43, RZ ;  /* 0x0000002b2f2fc210 */ /* 0x000fe40007ffe0ff */
[----:B------:R-:W-:Y:S02]  /*14c0*/  IADD3 R28, PT, PT, R25, 0x70, RZ ;  /* 0x00000070191c7810 */ /* 0x000fe40007ffe0ff */
[----:B------:R-:W-:-:S02]  /*14d0*/  @!P4 SHF.L.U32 R61, R46, 0x1, RZ ;  /* 0x000000012e3dc819 */ /* 0x000fc400000006ff */
[----:B------:R-:W-:Y:S01]  /*14e0*/  @!P1 IADD3.X R43, PT, PT, R40, R35, RZ, P0, !PT ;  /* 0x00000023282b9210 */ /* 0x000fe200007fe4ff */
[----:B--2---:R-:W-:Y:S01]  /*14f0*/  IMAD.WIDE R66, R2, 0x8, R38 ;  /* 0x0000000802427825 */ /* 0x004fe200078e0226 */
[----:B------:R-:W-:Y:S01]  /*1500*/  @!P4 SHF.L.U64.HI R40, R46, 0x1, R47 ;  /* 0x000000012e28c819 */ /* 0x000fe2000001022f */
[----:B------:R-:W0:Y:S01]  /*1510*/  @!P3 LDC.64 R34, c[0x0][0x3a0] ;  /* 0x0000e800ff22bb82 */ /* 0x000e220000000a00 */
[----:B------:R-:W-:Y:S02]  /*1520*/  ISETP.GE.U32.AND P6, PT, R28, UR8, PT ;  /* 0x000000081c007c0c */ /* 0x000fe4000bfc6070 */
[----:B------:R-:W-:Y:S01]  /*1530*/  SHF.R.S32.HI R41, RZ, 0x1f, R28 ;  /* 0x0000001fff297819 */ /* 0x000fe2000001141c */
[----:B------:R-:W-:Y:S01]  /*1540*/  @!P3 IMAD R48, R53, R30, RZ ;  /* 0x0000001e3530b224 */ /* 0x000fe200078e02ff */
[----:B------:R-:W-:Y:S01]  /*1550*/  @!P4 IADD3 R46, P0, PT, R61, R36, RZ ;  /* 0x000000243d2ec210 */ /* 0x000fe20007f1e0ff */
[----:B------:R-:W2:Y:S01]  /*1560*/  LDG.E.64 R66, desc[UR6][R66.64] ;  /* 0x0000000642427981 */ /* 0x000ea2000c1e1b00 */
[----:B------:R-:W-:-:S02]  /*1570*/  @!P3 MOV R38, R114 ;  /* 0x000000720026b202 */ /* 0x000fc40000000f00 */
[----:B------:R-:W-:Y:S02]  /*1580*/  @!P3 MOV R39, R117 ;  /* 0x000000750027b202 */ /* 0x000fe40000000f00 */
[----:B------:R-:W-:Y:S02]  /*1590*/  MOV R58, RZ ;  /* 0x000000ff003a7202 */ /* 0x000fe40000000f00 */
[----:B------:R-:W-:Y:S02]  /*15a0*/  ISETP.GE.AND.EX P6, PT, R41, UR9, PT, P6 ;  /* 0x0000000929007c0c */ /* 0x000fe4000bfc6360 */
[----:B------:R-:W-:Y:S01]  /*15b0*/  @!P4 IADD3.X R47, PT, PT, R40, R37, RZ, P0, !PT ;  /* 0x00000025282fc210 */ /* 0x000fe200007fe4ff */
[C---:B------:R-:W-:Y:S01]  /*15c0*/  @!P3 IMAD R53, R49.reuse, R31, R48 ;  /* 0x0000001f3135b224 */ /* 0x040fe200078e0230 */
[----:B------:R-:W0:Y:S01]  /*15d0*/  @!P3 LDC.64 R36, c[0x0][0x398] ;  /* 0x0000e600ff24bb82 */ /* 0x000e220000000a00 */
[----:B------:R-:W-:Y:S01]  /*15e0*/  @!P3 IMAD.WIDE.U32 R38, R49, R30, R38 ;  /* 0x0000001e3126b225 */ /* 0x000fe200078e0026 */
[----:B------:R1:W2:Y:S01]  /*15f0*/  @!P1 LDG.E R58, desc[UR6][R44.64] ;  /* 0x000000062c3a9981 */ /* 0x0002a2000c1e1900 */
[----:B------:R-:W-:-:S03]  /*1600*/  IADD3 R25, PT, PT, R25, 0x78, RZ ;  /* 0x0000007819197810 */ /* 0x000fc60007ffe0ff */
[----:B------:R-:W-:Y:S02]  /*1610*/  @!P3 IADD3 R39, PT, PT, R39, R53, RZ ;  /* 0x000000352727b210 */ /* 0x000fe40007ffe0ff */
[----:B------:R-:W0:Y:S01]  /*1620*/  @!P2 LDC.64 R30, c[0x0][0x3a0] ;  /* 0x0000e800ff1eab82 */ /* 0x000e220000000a00 */
[----:B-1----:R-:W-:Y:S01]  /*1630*/  @!P4 IADD3 R44, P0, PT, R61, R32, RZ ;  /* 0x000000203d2cc210 */ /* 0x002fe20007f1e0ff */
[----:B------:R-:W-:Y:S01]  /*1640*/  @!P2 IMAD R32, R55, R26, RZ ;  /* 0x0000001a3720a224 */ /* 0x000fe200078e02ff */
[----:B------:R-:W-:Y:S02]  /*1650*/  MOV R60, RZ ;  /* 0x000000ff003c7202 */ /* 0x000fe40000000f00 */
[----:B------:R-:W-:Y:S01]  /*1660*/  @!P4 IADD3.X R45, PT, PT, R40, R33, RZ, P0, !PT ;  /* 0x00000021282dc210 */ /* 0x000fe200007fe4ff */
[----:B------:R-:W-:Y:S01]  /*1670*/  @!P2 IMAD R53, R51, R27, R32 ;  /* 0x0000001b3335a224 */ /* 0x000fe200078e0220 */
[C---:B------:R-:W-:Y:S01]  /*1680*/  @!P3 SHF.L.U32 R49, R38.reuse, 0x1, RZ ;  /* 0x000000012631b819 */ /* 0x040fe200000006ff */
[----:B------:R-:W1:Y:S01]  /*1690*/  @!P6 LDC.64 R32, c[0x0][0x3f8] ;  /* 0x0000fe00ff20eb82 */ /* 0x000e620000000a00 */
[----:B------:R-:W-:Y:S01]  /*16a0*/  @!P3 SHF.L.U64.HI R40, R38, 0x1, R39 ;  /* 0x000000012628b819 */ /* 0x000fe20000010227 */
[----:B------:R0:W2:Y:S01]  /*16b0*/  @!P4 LDG.E R60, desc[UR6][R46.64] ;  /* 0x000000062e3cc981 */ /* 0x0000a2000c1e1900 */
[----:B------:R-:W-:-:S02]  /*16c0*/  ISETP.GE.U32.AND P5, PT, R25, UR8, PT ;  /* 0x0000000819007c0c */ /* 0x000fc4000bfa6070 */
[----:B------:R-:W-:Y:S02]  /*16d0*/  SHF.R.S32.HI R29, RZ, 0x1f, R25 ;  /* 0x0000001fff1d7819 */ /* 0x000fe40000011419 */
[----:B------:R-:W-:Y:S01]  /*16e0*/  MOV R59, RZ ;  /* 0x000000ff003b7202 */ /* 0x000fe20000000f00 */
[----:B------:R-:W1:Y:S01]  /*16f0*/  @!P2 LDC.64 R38, c[0x0][0x398] ;  /* 0x0000e600ff26ab82 */ /* 0x000e620000000a00 */
[----:B------:R-:W-:Y:S02]  /*1700*/  ISETP.GE.AND.EX P5, PT, R29, UR9, PT, P5 ;  /* 0x000000091d007c0c */ /* 0x000fe4000bfa6350 */
[----:B0-----:R-:W-:Y:S02]  /*1710*/  @!P2 MOV R46, R114 ;  /* 0x00000072002ea202 */ /* 0x001fe40000000f00 */
[----:B------:R0:W2:Y:S01]  /*1720*/  @!P1 LDG.E R59, desc[UR6][R42.64] ;  /* 0x000000062a3b9981 */ /* 0x0000a2000c1e1900 */
[----:B------:R-:W-:-:S03]  /*1730*/  @!P2 MOV R47, R117 ;  /* 0x00000075002fa202 */ /* 0x000fc60000000f00 */
[----:B------:R-:W-:Y:S01]  /*1740*/  @!P2 IMAD.WIDE.U32 R26, R51, R26, R46 ;  /* 0x0000001a331aa225 */ /* 0x000fe200078e002e */
[----:B0-----:R-:W-:-:S04]  /*1750*/  @!P3 IADD3 R42, P0, PT, R49, R34, RZ ;  /* 0x00000022312ab210 */ /* 0x001fc80007f1e0ff */
[----:B------:R-:W-:Y:S02]  /*1760*/  @!P3 IADD3.X R43, PT, PT, R40, R35, RZ, P0, !PT ;  /* 0x00000023282bb210 */ /* 0x000fe400007fe4ff */
[----:B------:R-:W-:Y:S01]  /*1770*/  @!P3 IADD3 R46, P0, PT, R49, R36, RZ ;  /* 0x00000024312eb210 */ /* 0x000fe20007f1e0ff */
[----:B------:R-:W0:Y:S01]  /*1780*/  @!P6 LDC.64 R34, c[0x0][0x3a0] ;  /* 0x0000e800ff22eb82 */ /* 0x000e220000000a00 */
[----:B------:R-:W-:Y:S01]  /*1790*/  @!P2 IADD3 R27, PT, PT, R27, R53, RZ ;  /* 0x000000351b1ba210 */ /* 0x000fe20007ffe0ff */
[----:B-1----:R-:W-:Y:S01]  /*17a0*/  @!P6 IMAD R41, R41, R32, RZ ;  /* 0x000000202929e224 */ /* 0x002fe200078e02ff */
[----:B------:R-:W-:Y:S01]  /*17b0*/  @!P2 SHF.L.U32 R51, R26, 0x1, RZ ;  /* 0x000000011a33a819 */ /* 0x000fe200000006ff */
[----:B------:R1:W2:Y:S01]  /*17c0*/  @!P3 LDG.E R68, desc[UR6][R42.64] ;  /* 0x000000062a44b981 */ /* 0x0002a2000c1e1900 */
[----:B------:R-:W-:-:S03]  /*17d0*/  @!P3 IADD3.X R47, PT, PT, R40, R37, RZ, P0, !PT ;  /* 0x00000025282fb210 */ /* 0x000fc600007fe4ff */
[----:B------:R-:W0:Y:S01]  /*17e0*/  @!P5 LDC.64 R36, c[0x0][0x3f8] ;  /* 0x0000fe00ff24db82 */ /* 0x000e220000000a00 */
[----:B------:R-:W-:Y:S01]  /*17f0*/  @!P2 SHF.L.U64.HI R40, R26, 0x1, R27 ;  /* 0x000000011a28a819 */ /* 0x000fe2000001021b */
[----:B------:R-:W2:Y:S01]  /*1800*/  @!P3 LDG.E R69, desc[UR6][R46.64] ;  /* 0x000000062e45b981 */ /* 0x000ea2000c1e1900 */
[----:B------:R-:W-:-:S05]  /*1810*/  @!P2 IADD3 R48, P0, PT, R51, R30, RZ ;  /* 0x0000001e3330a210 */ /* 0x000fca0007f1e0ff */
[----:B------:R-:W0:Y:S01]  /*1820*/  @!P6 LDC.64 R26, c[0x0][0x398] ;  /* 0x0000e600ff1aeb82 */ /* 0x000e220000000a00 */
[----:B------:R-:W-:Y:S02]  /*1830*/  @!P2 IADD3.X R49, PT, PT, R40, R31, RZ, P0, !PT ;  /* 0x0000001f2831a210 */ /* 0x000fe400007fe4ff */
[----:B------:R-:W-:Y:S01]  /*1840*/  @!P2 IADD3 R38, P0, PT, R51, R38, RZ ;  /* 0x000000263326a210 */ /* 0x000fe20007f1e0ff */
[----:B-1----:R-:W-:Y:S01]  /*1850*/  @!P6 IMAD R43, R28, R33, R41 ;  /* 0x000000211c2be224 */ /* 0x002fe200078e0229 */
[----:B------:R-:W-:Y:S01]  /*1860*/  @!P6 MOV R41, R117 ;  /* 0x000000750029e202 */ /* 0x000fe20000000f00 */
[----:B------:R-:W2:Y:S01]  /*1870*/  @!P2 LDG.E R70, desc[UR6][R48.64] ;  /* 0x000000063046a981 */ /* 0x000ea2000c1e1900 */
[----:B------:R-:W-:Y:S01]  /*1880*/  @!P2 IADD3.X R39, PT, PT, R40, R39, RZ, P0, !PT ;  /* 0x000000272827a210 */ /* 0x000fe200007fe4ff */
[----:B------:R-:W1:Y:S01]  /*1890*/  @!P5 LDC.64 R30, c[0x0][0x398] ;  /* 0x0000e600ff1edb82 */ /* 0x000e620000000a00 */
[----:B------:R-:W-:-:S03]  /*18a0*/  @!P6 MOV R40, R114 ;  /* 0x000000720028e202 */ /* 0x000fc60000000f00 */
[----:B------:R-:W2:Y:S02]  /*18b0*/  @!P2 LDG.E R71, desc[UR6][R38.64] ;  /* 0x000000062647a981 */ /* 0x000ea4000c1e1900 */
[----:B------:R-:W-:Y:S02]  /*18c0*/  @!P6 IMAD.WIDE.U32 R40, R28, R32, R40 ;  /* 0x000000201c28e225 */ /* 0x000fe400078e0028 */
[----:B------:R-:W1:Y:S03]  /*18d0*/  @!P5 LDC.64 R32, c[0x0][0x3a0] ;  /* 0x0000e800ff20db82 */ /* 0x000e660000000a00 */
[----:B------:R-:W-:Y:S01]  /*18e0*/  @!P6 IADD3 R43, PT, PT, R41, R43, RZ ;  /* 0x0000002b292be210 */ /* 0x000fe20007ffe0ff */
[----:B0-----:R-:W-:Y:S01]  /*18f0*/  @!P5 IMAD R28, R29, R36, RZ ;  /* 0x000000241d1cd224 */ /* 0x001fe200078e02ff */
[----:B------:R-:W-:Y:S02]  /*1900*/  @!P6 SHF.L.U32 R41, R40, 0x1, RZ ;  /* 0x000000012829e819 */ /* 0x000fe400000006ff */
[----:B------:R-:W-:-:S02]  /*1910*/  @!P5 MOV R29, R117 ;  /* 0x00000075001dd202 */ /* 0x000fc40000000f00 */
[C---:B------:R-:W-:Y:S02]  /*1920*/  @!P6 IADD3 R34, P1, PT, R41.reuse, R34, RZ ;  /* 0x000000222922e210 */ /* 0x040fe40007f3e0ff */
[----:B------:R-:W-:Y:S01]  /*1930*/  @!P6 IADD3 R26, P2, PT, R41, R26, RZ ;  /* 0x0000001a291ae210 */ /* 0x000fe20007f5e0ff */
[----:B------:R-:W-:Y:S01]  /*1940*/  @!P5 IMAD R41, R25, R37, R28 ;  /* 0x000000251929d224 */ /* 0x000fe200078e021c */
[----:B------:R-:W-:Y:S02]  /*1950*/  @!P5 MOV R28, R114 ;  /* 0x00000072001cd202 */ /* 0x000fe40000000f00 */
[----:B------:R-:W-:-:S03]  /*1960*/  @!P6 SHF.L.U64.HI R40, R40, 0x1, R43 ;  /* 0x000000012828e819 */ /* 0x000fc6000001022b */
[----:B------:R-:W-:Y:S01]  /*1970*/  @!P5 IMAD.WIDE.U32 R36, R25, R36, R28 ;  /* 0x000000241924d225 */ /* 0x000fe200078e001c */
[----:B------:R-:W-:-:S04]  /*1980*/  @!P6 IADD3.X R35, PT, PT, R40, R35, RZ, P1, !PT ;  /* 0x000000232823e210 */ /* 0x000fc80000ffe4ff */
[----:B------:R-:W-:Y:S01]  /*1990*/  @!P5 IADD3 R37, PT, PT, R37, R41, RZ ;  /* 0x000000292525d210 */ /* 0x000fe20007ffe0ff */
[----:B------:R0:W2:Y:S01]  /*19a0*/  @!P6 LDG.E R74, desc[UR6][R34.64] ;  /* 0x00000006224ae981 */ /* 0x0000a2000c1e1900 */
[----:B------:R-:W-:Y:S02]  /*19b0*/  @!P5 SHF.L.U32 R25, R36, 0x1, RZ ;  /* 0x000000012419d819 */ /* 0x000fe400000006ff */
[----:B------:R-:W-:Y:S02]  /*19c0*/  @!P6 IADD3.X R27, PT, PT, R40, R27, RZ, P2, !PT ;  /* 0x0000001b281be210 */ /* 0x000fe400017fe4ff */
[----:B------:R-:W-:Y:S02]  /*19d0*/  @!P5 SHF.L.U64.HI R36, R36, 0x1, R37 ;  /* 0x000000012424d819 */ /* 0x000fe40000010225 */
[C---:B-1----:R-:W-:Y:S01]  /*19e0*/  @!P5 IADD3 R32, P1, PT, R25.reuse, R32, RZ ;  /* 0x000000201920d210 */ /* 0x042fe20007f3e0ff */
[----:B------:R1:W2:Y:S01]  /*19f0*/  @!P6 LDG.E R75, desc[UR6][R26.64] ;  /* 0x000000061a4be981 */ /* 0x0002a2000c1e1900 */
[----:B------:R-:W-:-:S02]  /*1a00*/  @!P5 IADD3 R30, P2, PT, R25, R30, RZ ;  /* 0x0000001e191ed210 */ /* 0x000fc40007f5e0ff */
[----:B0-----:R-:W-:Y:S02]  /*1a10*/  LEA R35, R111, R24, 0x7 ;  /* 0x000000186f237211 */ /* 0x001fe400078e38ff */
[----:B------:R-:W-:Y:S02]  /*1a20*/  MOV R61, RZ ;  /* 0x000000ff003d7202 */ /* 0x000fe40000000f00 */
[C---:B------:R-:W-:Y:S02]  /*1a30*/  @!P5 IADD3.X R33, PT, PT, R36.reuse, R33, RZ, P1, !PT ;  /* 0x000000212421d210 */ /* 0x040fe40000ffe4ff */
[----:B------:R-:W-:Y:S01]  /*1a40*/  @!P5 IADD3.X R31, PT, PT, R36, R31, RZ, P2, !PT ;  /* 0x0000001f241fd210 */ /* 0x000fe200017fe4ff */
[----:B------:R-:W-:Y:S01]  /*1a50*/  IMAD.WIDE R64, R35, 0x4, R64 ;  /* 0x0000000423407825 */ /* 0x000fe200078e0240 */
[----:B------:R-:W2:Y:S04]  /*1a60*/  @!P4 LDG.E R61, desc[UR6][R44.64] ;  /* 0x000000062c3dc981 */ /* 0x000ea8000c1e1900 */
[----:B------:R-:W2:Y:S04]  /*1a70*/  @!P5 LDG.E R76, desc[UR6][R32.64] ;  /* 0x00000006204cd981 */ /* 0x000ea8000c1e1900 */
[----:B------:R-:W2:Y:S04]  /*1a80*/  @!P5 LDG.E R77, desc[UR6][R30.64] ;  /* 0x000000061e4dd981 */ /* 0x000ea8000c1e1900 */
[----:B------:R-:W5:Y:S01]  /*1a90*/  LDG.E.64 R64, desc[UR6][R64.64] ;  /* 0x0000000640407981 */ /* 0x000f62000c1e1b00 */
[----:B------:R-:W-:-:S13]  /*1aa0*/  ISETP.NE.AND P0, PT, RZ, UR4, PT ;  /* 0x00000004ff007c0c */ /* 0x000fda000bf05270 */
[----:B------:R-:W0:Y:S01]  /*1ab0*/  @P0 LDC.64 R28, c[0x0][0x3b0] ;  /* 0x0000ec00ff1c0b82 */ /* 0x000e220000000a00 */
[----:B------:R-:W-:Y:S01]  /*1ac0*/  CS2R R62, SRZ ;  /* 0x00000000003e7805 */ /* 0x000fe2000001ff00 */
[----:B0-----:R-:W-:-:S05]  /*1ad0*/  @P0 IMAD.WIDE R24, R35, 0x4, R28 ;  /* 0x0000000423180825 */ /* 0x001fca00078e021c */
[----:B------:R0:W5:Y:S01]  /*1ae0*/  @P0 LDG.E.64 R62, desc[UR6][R24.64] ;  /* 0x00000006183e0981 */ /* 0x000162000c1e1b00 */
[----:B------:R-:W-:Y:S01]  /*1af0*/  MOV R110, 0x3f800000 ;  /* 0x3f800000006e7802 */ /* 0x000fe20000000f00 */
[----:B------:R-:W-:Y:S01]  /*1b00*/  UISETP.NE.AND UP0, UPT, UR4, URZ, UPT ;  /* 0x000000ff0400728c */ /* 0x000fe2000bf05270 */
[----:B------:R-:W-:Y:S02]  /*1b10*/  PRMT R108, R6, 0x7632, R108 ;  /* 0x00007632066c7816 */ /* 0x000fe4000000006c */
[----:B------:R-:W-:Y:S02]  /*1b20*/  PRMT R109, R7, 0x7632, R109 ;  /* 0x00007632076d7816 */ /* 0x000fe4000000006d */
[----:B------:R-:W-:Y:S02]  /*1b30*/  PRMT R106, R8, 0x7632, R106 ;  /* 0x00007632086a7816 */ /* 0x000fe4000000006a */
[----:B----4-:R-:W-:Y:S02]  /*1b40*/  PRMT R107, R9, 0x7632, R107 ;  /* 0x00007632096b7816 */ /* 0x010fe4000000006b */
[----:B------:R-:W-:-:S02]  /*1b50*/  PRMT R104, R10, 0x7632, R104 ;  /* 0x000076320a687816 */ /* 0x000fc40000000068 */
[----:B------:R-:W-:Y:S02]  /*1b60*/  PRMT R105, R11, 0x7632, R105 ;  /* 0x000076320b697816 */ /* 0x000fe40000000069 */
[----:B------:R-:W-:Y:S02]  /*1b70*/  PRMT R102, R12, 0x7632, R102 ;  /* 0x000076320c667816 */ /* 0x000fe40000000066 */
[----:B------:R-:W-:Y:S02]  /*1b80*/  PRMT R103, R13, 0x7632, R103 ;  /* 0x000076320d677816 */ /* 0x000fe40000000067 */
[----:B------:R-:W-:Y:S02]  /*1b90*/  PRMT R100, R14, 0x7632, R100 ;  /* 0x000076320e647816 */ /* 0x000fe40000000064 */
[----:B------:R-:W-:Y:S02]  /*1ba0*/  PRMT R101, R15, 0x7632, R101 ;  /* 0x000076320f657816 */ /* 0x000fe40000000065 */
[----:B------:R-:W-:-:S02]  /*1bb0*/  PRMT R98, R16, 0x7632, R98 ;  /* 0x0000763210627816 */ /* 0x000fc40000000062 */
[----:B------:R-:W-:Y:S02]  /*1bc0*/  PRMT R99, R17, 0x7632, R99 ;  /* 0x0000763211637816 */ /* 0x000fe40000000063 */
[----:B------:R-:W-:Y:S02]  /*1bd0*/  PRMT R96, R18, 0x7632, R96 ;  /* 0x0000763212607816 */ /* 0x000fe40000000060 */
[----:B------:R-:W-:Y:S02]  /*1be0*/  PRMT R97, R19, 0x7632, R97 ;  /* 0x0000763213617816 */ /* 0x000fe40000000061 */
[----:B------:R-:W-:Y:S02]  /*1bf0*/  PRMT R94, R20, 0x7632, R94 ;  /* 0x00007632145e7816 */ /* 0x000fe4000000005e */
[----:B------:R-:W-:Y:S02]  /*1c00*/  PRMT R95, R21, 0x7632, R95 ;  /* 0x00007632155f7816 */ /* 0x000fe4000000005f */
[----:B------:R-:W-:-:S02]  /*1c10*/  PRMT R92, R22, 0x7632, R92 ;  /* 0x00007632165c7816 */ /* 0x000fc4000000005c */
[----:B---3--:R-:W-:Y:S01]  /*1c20*/  PRMT R93, R23, 0x7632, R93 ;  /* 0x00007632175d7816 */ /* 0x008fe2000000005d */
[----:B--2---:R-:W-:-:S05]  /*1c30*/  FFMA.FTZ R67, -R66, R66, R67 ;  /* 0x0000004242437223 */ /* 0x004fca0000010143 */
[----:B------:R-:W-:-:S13]  /*1c40*/  FSETP.GTU.FTZ.AND P0, PT, R67, RZ, PT ;  /* 0x000000ff4300720b */ /* 0x000fda0003f1c000 */
[----:B-1----:R-:W1:Y:S01]  /*1c50*/  @P0 LDC R26, c[0x0][0x3c0] ;  /* 0x0000f000ff1a0b82 */ /* 0x002e620000000800 */
[----:B------:R-:W-:Y:S02]  /*1c60*/  PRMT R78, R57, 0x7632, R78 ;  /* 0x00007632394e7816 */ /* 0x000fe4000000004e */
[----:B------:R-:W-:Y:S01]  /*1c70*/  PRMT R79, R58, 0x7632, R79 ;  /* 0x000076323a4f7816 */ /* 0x000fe2000000004f */
[----:B-1----:R-:W-:-:S04]  /*1c80*/  @P0 FADD.FTZ R26, R67, R26 ;  /* 0x0000001a431a0221 */ /* 0x002fc80000010000 */
[----:B------:R0:W1:Y:S01]  /*1c90*/  @P0 MUFU.RSQ R110, R26 ;  /* 0x0000001a006e0308 */ /* 0x0000620000001400 */
        /* <DEDUP_REMOVED lines=11> */
[----:B------:R-:W-:Y:S01]  /*1d50*/  PRMT R90, R77, 0x7632, R90 ;  /* 0x000076324d5a7816 */ /* 0x000fe2000000005a */
[----:B01----:R-:W-:Y:S06]  /*1d60*/  BRA.U UP0, `(.L_x_55) ;  /* 0x0000001100847547 */ /* 0x003fec000b800000 */
[----:B------:R-:W-:Y:S02]  /*1d70*/  SHF.L.U32 R27, R6, 0x10, RZ ;  /* 0x00000010061b7819 */ /* 0x000fe400000006ff */
[----:B------:R-:W-:Y:S02]  /*1d80*/  SHF.L.U32 R31, R8, 0x10, RZ ;  /* 0x00000010081f7819 */ /* 0x000fe400000006ff */
[----:B------:R-:W-:Y:S01]  /*1d90*/  SHF.L.U32 R29, R108, 0x10, RZ ;  /* 0x000000106c1d7819 */ /* 0x000fe200000006ff */
[C---:B------:R-:W-:Y:S01]  /*1da0*/  FADD.FTZ R27, -R66.reuse, R27 ;  /* 0x0000001b421b7221 */ /* 0x040fe20000010100 */
[----:B------:R-:W-:Y:S01]  /*1db0*/  SHF.L.U32 R25, R7, 0x10, RZ ;  /* 0x0000001007197819 */ /* 0x000fe200000006ff */
[C---:B------:R-:W-:Y:S01]  /*1dc0*/  FADD.FTZ R35, -R66.reuse, R31 ;  /* 0x0000001f42237221 */ /* 0x040fe20000010100 */
[----:B------:R-:W-:Y:S01]  /*1dd0*/  SHF.L.U32 R24, R109, 0x10, RZ ;  /* 0x000000106d187819 */ /* 0x000fe200000006ff */
[----:B------:R-:W-:Y:S01]  /*1de0*/  FADD.FTZ R29, -R66, R29 ;  /* 0x0000001d421d7221 */ /* 0x000fe20000010100 */
[----:B------:R-:W-:Y:S01]  /*1df0*/  FMUL.FTZ R26, R27, R110 ;  /* 0x0000006e1b1a7220 */ /* 0x000fe20000410000 */
[----:B-----5:R-:W-:Y:S01]  /*1e00*/  FMUL.FTZ R31, R64, R25 ;  /* 0x00000019401f7220 */ /* 0x020fe20000410000 */
[----:B------:R-:W-:Y:S01]  /*1e10*/  SHF.L.U32 R33, R9, 0x10, RZ ;  /* 0x0000001009217819 */ /* 0x000fe200000006ff */
[----:B------:R-:W-:Y:S01]  /*1e20*/  FMUL.FTZ R28, R65, R24 ;  /* 0x00000018411c7220 */ /* 0x000fe20000410000 */
[----:B------:R-:W-:Y:S01]  /*1e30*/  FMUL.FTZ R29, R29, R110 ;  /* 0x0000006e1d1d7220 */ /* 0x000fe20000410000 */
[----:B------:R-:W-:Y:S01]  /*1e40*/  FADD.FTZ R27, RZ, R31 ;  /* 0x0000001fff1b7221 */ /* 0x000fe20000010000 */
[----:B------:R-:W-:Y:S01]  /*1e50*/  FFMA.FTZ R30, R26, R31, RZ ;  /* 0x0000001f1a1e7223 */ /* 0x000fe200000100ff */
[----:B------:R-:W-:Y:S01]  /*1e60*/  FFMA.FTZ R26, R25, R26, RZ ;  /* 0x0000001a191a7223 */ /* 0x000fe200000100ff */
[----:B------:R-:W-:Y:S01]  /*1e70*/  FADD.FTZ R32, RZ, R25 ;  /* 0x00000019ff207221 */ /* 0x000fe20000010000 */
[----:B------:R-:W-:Y:S01]  /*1e80*/  FADD.FTZ R27, R28, R27 ;  /* 0x0000001b1c1b7221 */ /* 0x000fe20000010000 */
[----:B------:R-:W-:Y:S01]  /*1e90*/  FFMA.FTZ R30, R29, R28, R30 ;  /* 0x0000001c1d1e7223 */ /* 0x000fe2000001001e */
[----:B------:R-:W-:Y:S01]  /*1ea0*/  FMUL.FTZ R35, R35, R110 ;  /* 0x0000006e23237220 */ /* 0x000fe20000410000 */
[----:B------:R-:W-:Y:S01]  /*1eb0*/  FMUL.FTZ R28, R64, R33 ;  /* 0x00000021401c7220 */ /* 0x000fe20000410000 */
[----:B------:R-:W-:Y:S01]  /*1ec0*/  SHF.L.U32 R25, R106, 0x10, RZ ;  /* 0x000000106a197819 */ /* 0x000fe200000006ff */
[C---:B------:R-:W-:Y:S01]  /*1ed0*/  FADD.FTZ R32, R33.reuse, R32 ;  /* 0x0000002021207221 */ /* 0x040fe20000010000 */
[----:B------:R-:W-:Y:S01]  /*1ee0*/  FFMA.FTZ R33, R33, R35, R26 ;  /* 0x0000002321217223 */ /* 0x000fe2000001001a */
[----:B------:R-:W-:Y:S01]  /*1ef0*/  FFMA.FTZ R30, R35, R28, R30 ;  /* 0x0000001c231e7223 */ /* 0x000fe2000001001e */
[----:B------:R-:W-:Y:S01]  /*1f00*/  SHF.L.U32 R35, R10, 0x10, RZ ;  /* 0x000000100a237819 */ /* 0x000fe200000006ff */
[----:B------:R-:W-:Y:S01]  /*1f10*/  FADD.FTZ R25, -R66, R25 ;  /* 0x0000001942197221 */ /* 0x000fe20000010100 */
[----:B------:R-:W-:Y:S01]  /*1f20*/  FADD.FTZ R31, R27, R28 ;  /* 0x0000001c1b1f7221 */ /* 0x000fe20000010000 */
[----:B------:R-:W-:Y:S01]  /*1f30*/  SHF.L.U32 R26, R107, 0x10, RZ ;  /* 0x000000106b1a7819 */ /* 0x000fe200000006ff */
[----:B------:R-:W-:Y:S01]  /*1f40*/  FFMA.FTZ R29, R24, R29, RZ ;  /* 0x0000001d181d7223 */ /* 0x000fe200000100ff */
[----:B------:R-:W-:Y:S01]  /*1f50*/  FADD.FTZ R27, RZ, R24 ;  /* 0x00000018ff1b7221 */ /* 0x000fe20000010000 */
[-C--:B------:R-:W-:Y:S01]  /*1f60*/  FMUL.FTZ R25, R25, R110.reuse ;  /* 0x0000006e19197220 */ /* 0x080fe20000410000 */
[----:B------:R-:W-:Y:S01]  /*1f70*/  FADD.FTZ R37, -R66, R35 ;  /* 0x0000002342257221 */ /* 0x000fe20000010100 */
[----:B------:R-:W-:Y:S01]  /*1f80*/  SHF.L.U32 R28, R11, 0x10, RZ ;  /* 0x000000100b1c7819 */ /* 0x000fe200000006ff */
[----:B------:R-:W-:Y:S01]  /*1f90*/  FADD.FTZ R27, R26, R27 ;  /* 0x0000001b1a1b7221 */ /* 0x000fe20000010000 */
[----:B------:R-:W-:Y:S01]  /*1fa0*/  SHF.L.U32 R35, R104, 0x10, RZ ;  /* 0x0000001068237819 */ /* 0x000fe200000006ff */
[----:B------:R-:W-:Y:S01]  /*1fb0*/  FFMA.FTZ R29, R26, R25, R29 ;  /* 0x000000191a1d7223 */ /* 0x000fe2000001001d */
[----:B------:R-:W-:Y:S01]  /*1fc0*/  FMUL.FTZ R37, R37, R110 ;  /* 0x0000006e25257220 */ /* 0x000fe20000410000 */
[----:B------:R-:W-:Y:S01]  /*1fd0*/  FMUL.FTZ R26, R65, R26 ;  /* 0x0000001a411a7220 */ /* 0x000fe20000410000 */
[----:B------:R-:W-:Y:S01]  /*1fe0*/  FADD.FTZ R32, R32, R28 ;  /* 0x0000001c20207221 */ /* 0x000fe20000010000 */
[----:B------:R-:W-:Y:S01]  /*1ff0*/  FADD.FTZ R35, -R66, R35 ;  /* 0x0000002342237221 */ /* 0x000fe20000010100 */
[----:B------:R-:W-:Y:S01]  /*2000*/  FFMA.FTZ R33, R28, R37, R33 ;  /* 0x000000251c217223 */ /* 0x000fe20000010021 */
[----:B------:R-:W-:Y:S01]  /*2010*/  FFMA.FTZ R30, R25, R26, R30 ;  /* 0x0000001a191e7223 */ /* 0x000fe2000001001e */
[----:B------:R-:W-:Y:S01]  /*2020*/  FMUL.FTZ R28, R64, R28 ;  /* 0x0000001c401c7220 */ /* 0x000fe20000410000 */
[----:B------:R-:W-:Y:S01]  /*2030*/  SHF.L.U32 R25, R12, 0x10, RZ ;  /* 0x000000100c197819 */ /* 0x000fe200000006ff */
[----:B------:R-:W-:Y:S01]  /*2040*/  FMUL.FTZ R35, R35, R110 ;  /* 0x0000006e23237220 */ /* 0x000fe20000410000 */
[----:B------:R-:W-:Y:S01]  /*2050*/  SHF.L.U32 R24, R105, 0x10, RZ ;  /* 0x0000001069187819 */ /* 0x000fe200000006ff */
[----:B------:R-:W-:Y:S01]  /*2060*/  FADD.FTZ R31, R26, R31 ;  /* 0x0000001f1a1f7221 */ /* 0x000fe20000010000 */
[----:B------:R-:W-:Y:S01]  /*2070*/  FFMA.FTZ R30, R37, R28, R30 ;  /* 0x0000001c251e7223 */ /* 0x000fe2000001001e */
[----:B------:R-:W-:Y:S01]  /*2080*/  SHF.L.U32 R37, R102, 0x10, RZ ;  /* 0x0000001066257819 */ /* 0x000fe200000006ff */
[----:B------:R-:W-:Y:S01]  /*2090*/  FADD.FTZ R25, -R66, R25 ;  /* 0x0000001942197221 */ /* 0x000fe20000010100 */
[----:B------:R-:W-:Y:S01]  /*20a0*/  FMUL.FTZ R26, R65, R24 ;  /* 0x00000018411a7220 */ /* 0x000fe20000410000 */
[----:B------:R-:W-:Y:S01]  /*20b0*/  FADD.FTZ R27, R27, R24 ;  /* 0x000000181b1b7221 */ /* 0x000fe20000010000 */
[----:B------:R-:W-:Y:S01]  /*20c0*/  FFMA.FTZ R29, R24, R35, R29 ;  /* 0x00000023181d7223 */ /* 0x000fe2000001001d */
[----:B------:R-:W-:Y:S01]  /*20d0*/  FADD.FTZ R31, R31, R28 ;  /* 0x0000001c1f1f7221 */ /* 0x000fe20000010000 */
[----:B------:R-:W-:Y:S01]  /*20e0*/  SHF.L.U32 R24, R13, 0x10, RZ ;  /* 0x000000100d187819 */ /* 0x000fe200000006ff */
[----:B------:R-:W-:Y:S01]  /*20f0*/  FMUL.FTZ R25, R25, R110 ;  /* 0x0000006e19197220 */ /* 0x000fe20000410000 */
[----:B------:R-:W-:Y:S01]  /*2100*/  FADD.FTZ R37, -R66, R37 ;  /* 0x0000002542257221 */ /* 0x000fe20000010100 */
[----:B------:R-:W-:Y:S01]  /*2110*/  FADD.FTZ R31, R26, R31 ;  /* 0x0000001f1a1f7221 */ /* 0x000fe20000010000 */
[----:B------:R-:W-:Y:S01]  /*2120*/  FFMA.FTZ R30, R35, R26, R30 ;  /* 0x0000001a231e7223 */ /* 0x000fe2000001001e */
        /* <DEDUP_REMOVED lines=12> */
[----:B------:R-:W-:Y:S01]  /*21f0*/  FADD.FTZ R31, R31, R24 ;  /* 0x000000181f1f7221 */ /* 0x000fe20000010000 */
[----:B------:R-:W-:Y:S01]  /*2200*/  SHF.L.U32 R24, R15, 0x10, RZ ;  /* 0x000000100f187819 */ /* 0x000fe200000006ff */
[----:B------:R-:W-:Y:S01]  /*2210*/  FMUL.FTZ R35, R35, R110 ;  /* 0x0000006e23237220 */ /* 0x000fe20000410000 */
[----:B------:R-:W-:Y:S01]  /*2220*/  FFMA.FTZ R30, R37, R26, R30 ;  /* 0x0000001a251e7223 */ /* 0x000fe2000001001e */
[----:B------:R-:W-:Y:S01]  /*2230*/  SHF.L.U32 R37, R16, 0x10, RZ ;  /* 0x0000001010257819 */ /* 0x000fe200000006ff */
[----:B------:R-:W-:Y:S01]  /*2240*/  FADD.FTZ R25, -R66, R25 ;  /* 0x0000001942197221 */ /* 0x000fe20000010100 */
[----:B------:R-:W-:Y:S01]  /*2250*/  FADD.FTZ R31, R26, R31 ;  /* 0x0000001f1a1f7221 */ /* 0x000fe20000010000 */
[----:B------:R-:W-:Y:S01]  /*2260*/  FMUL.FTZ R26, R64, R24 ;  /* 0x00000018401a7220 */ /* 0x000fe20000410000 */
[----:B------:R-:W-:Y:S01]  /*2270*/  FADD.FTZ R32, R32, R24 ;  /* 0x0000001820207221 */ /* 0x000fe20000010000 */
[----:B------:R-:W-:Y:S01]  /*2280*/  FFMA.FTZ R33, R24, R35, R33 ;  /* 0x0000002318217223 */ /* 0x000fe20000010021 */
        /* <DEDUP_REMOVED lines=142> */
[----:B------:R-:W-:Y:S01]  /*2b70*/  FFMA.FTZ R33, R24, R25, R33 ;  /* 0x0000001918217223 */ /* 0x000fe20000010021 */
[----:B------:R-:W-:Y:S01]  /*2b80*/  SHF.L.U32 R35, R70, 0x10, RZ ;  /* 0x0000001046237819 */ /* 0x000fe200000006ff */
[----:B------:R-:W-:Y:S01]  /*2b90*/  FMUL.FTZ R37, R37, R110 ;  /* 0x0000006e25257220 */ /* 0x000fe20000410000 */
[----:B------:R-:W-:Y:S01]  /*2ba0*/  FMUL.FTZ R24, R64, R24 ;  /* 0x0000001840187220 */ /* 0x000fe20000410000 */
[----:B------:R-:W-:Y:S01]  /*2bb0*/  FADD.FTZ R27, R27, R26 ;  /* 0x0000001a1b1b7221 */ /* 0x000fe20000010000 */
[----:B------:R-:W-:Y:S01]  /*2bc0*/  SHF.L.U32 R28, R75, 0x10, RZ ;  /* 0x000000104b1c7819 */ /* 0x000fe200000006ff */
[----:B------:R-:W-:Y:S01]  /*2bd0*/  FFMA.FTZ R29, R26, R37, R29 ;  /* 0x000000251a1d7223 */ /* 0x000fe2000001001d */
[----:B------:R-:W-:Y:S01]  /*2be0*/  FADD.FTZ R31, R31, R24 ;  /* 0x000000181f1f7221 */ /* 0x000fe20000010000 */
[----:B------:R-:W-:Y:S01]  /*2bf0*/  FFMA.FTZ R30, R25, R24, R30 ;  /* 0x00000018191e7223 */ /* 0x000fe2000001001e */
[----:B------:R-:W-:Y:S01]  /*2c00*/  FMUL.FTZ R26, R65, R26 ;  /* 0x0000001a411a7220 */ /* 0x000fe20000410000 */
[----:B------:R-:W-:Y:S01]  /*2c10*/  FADD.FTZ R35, -R66, R35 ;  /* 0x0000002342237221 */ /* 0x000fe20000010100 */
[----:B------:R-:W-:Y:S01]  /*2c20*/  SHF.L.U32 R24, R71, 0x10, RZ ;  /* 0x0000001047187819 */ /* 0x000fe200000006ff */
[----:B------:R-:W-:Y:S01]  /*2c30*/  FMUL.FTZ R34, R64, R28 ;  /* 0x0000001c40227220 */ /* 0x000fe20000410000 */
[----:B------:R-:W-:Y:S01]  /*2c40*/  FADD.FTZ R31, R26, R31 ;  /* 0x0000001f1a1f7221 */ /* 0x000fe20000010000 */
[----:B------:R-:W-:Y:S01]  /*2c50*/  FFMA.FTZ R30, R37, R26, R30 ;  /* 0x0000001a251e7223 */ /* 0x000fe2000001001e */
[----:B------:R-:W-:Y:S01]  /*2c60*/  FMUL.FTZ R35, R35, R110 ;  /* 0x0000006e23237220 */ /* 0x000fe20000410000 */
[----:B------:R-:W-:Y:S01]  /*2c70*/  SHF.L.U32 R25, R85, 0x10, RZ ;  /* 0x0000001055197819 */ /* 0x000fe200000006ff */
[----:B------:R-:W-:Y:S01]  /*2c80*/  FMUL.FTZ R26, R64, R24 ;  /* 0x00000018401a7220 */ /* 0x000fe20000410000 */
[----:B------:R-:W-:Y:S01]  /*2c90*/  FADD.FTZ R32, R32, R24 ;  /* 0x0000001820207221 */ /* 0x000fe20000010000 */
[----:B------:R-:W-:Y:S01]  /*2ca0*/  FFMA.FTZ R33, R24, R35, R33 ;  /* 0x0000002318217223 */ /* 0x000fe20000010021 */
[----:B------:R-:W-:Y:S01]  /*2cb0*/  SHF.L.U32 R24, R86, 0x10, RZ ;  /* 0x0000001056187819 */ /* 0x000fe200000006ff */
[----:B------:R-:W-:Y:S01]  /*2cc0*/  FFMA.FTZ R30, R35, R26, R30 ;  /* 0x0000001a231e7223 */ /* 0x000fe2000001001e */
[----:B------:R-:W-:Y:S01]  /*2cd0*/  FADD.FTZ R25, -R66, R25 ;  /* 0x0000001942197221 */ /* 0x000fe20000010100 */
[----:B------:R-:W-:Y:S01]  /*2ce0*/  SHF.L.U32 R35, R74, 0x10, RZ ;  /* 0x000000104a237819 */ /* 0x000fe200000006ff */
[----:B------:R-:W-:Y:S01]  /*2cf0*/  FADD.FTZ R31, R31, R26 ;  /* 0x0000001a1f1f7221 */ /* 0x000fe20000010000 */
[----:B------:R-:W-:Y:S01]  /*2d00*/  FMUL.FTZ R26, R65, R24 ;  /* 0x00000018411a7220 */ /* 0x000fe20000410000 */
[----:B------:R-:W-:Y:S01]  /*2d10*/  FMUL.FTZ R25, R25, R110 ;  /* 0x0000006e19197220 */ /* 0x000fe20000410000 */
[----:B------:R-:W-:Y:S01]  /*2d20*/  SHF.L.U32 R37, R87, 0x10, RZ ;  /* 0x0000001057257819 */ /* 0x000fe200000006ff */
[----:B------:R-:W-:Y:S01]  /*2d30*/  FADD.FTZ R35, -R66, R35 ;  /* 0x0000002342237221 */ /* 0x000fe20000010100 */
[----:B------:R-:W-:Y:S01]  /*2d40*/  FADD.FTZ R31, R26, R31 ;  /* 0x0000001f1a1f7221 */ /* 0x000fe20000010000 */
[----:B------:R-:W-:Y:S01]  /*2d50*/  FFMA.FTZ R30, R25, R26, R30 ;  /* 0x0000001a191e7223 */ /* 0x000fe2000001001e */
[----:B------:R-:W-:Y:S01]  /*2d60*/  SHF.L.U32 R26, R88, 0x10, RZ ;  /* 0x00000010581a7819 */ /* 0x000fe200000006ff */
[----:B------:R-:W-:Y:S01]  /*2d70*/  FMUL.FTZ R35, R35, R110 ;  /* 0x0000006e23237220 */ /* 0x000fe20000410000 */
[----:B------:R-:W-:Y:S01]  /*2d80*/  FADD.FTZ R37, -R66, R37 ;  /* 0x0000002542257221 */ /* 0x000fe20000010100 */
[----:B------:R-:W-:Y:S01]  /*2d90*/  FADD.FTZ R31, R31, R34 ;  /* 0x000000221f1f7221 */ /* 0x000fe20000010000 */
[----:B------:R-:W-:Y:S01]  /*2da0*/  SHF.L.U32 R39, R76, 0x10, RZ ;  /* 0x000000104c277819 */ /* 0x000fe200000006ff */
[----:B------:R-:W-:Y:S01]  /*2db0*/  FFMA.FTZ R34, R35, R34, R30 ;  /* 0x0000002223227223 */ /* 0x000fe2000001001e */
[----:B------:R-:W-:Y:S01]  /*2dc0*/  FMUL.FTZ R30, R65, R26 ;  /* 0x0000001a411e7220 */ /* 0x000fe20000410000 */
[----:B------:R-:W-:Y:S01]  /*2dd0*/  FMUL.FTZ R37, R37, R110 ;  /* 0x0000006e25257220 */ /* 0x000fe20000410000 */
[----:B------:R-:W-:Y:S01]  /*2de0*/  FADD.FTZ R27, R27, R24 ;  /* 0x000000181b1b7221 */ /* 0x000fe20000010000 */
[----:B------:R-:W-:Y:S01]  /*2df0*/  FFMA.FTZ R29, R24, R25, R29 ;  /* 0x00000019181d7223 */ /* 0x000fe2000001001d */
[----:B------:R-:W-:Y:S01]  /*2e00*/  SHF.L.U32 R24, R77, 0x10, RZ ;  /* 0x000000104d187819 */ /* 0x000fe200000006ff */
[----:B------:R-:W-:Y:S01]  /*2e10*/  FADD.FTZ R39, -R66, R39 ;  /* 0x0000002742277221 */ /* 0x000fe20000010100 */
[----:B------:R-:W-:Y:S01]  /*2e20*/  SHF.L.U32 R25, R89, 0x10, RZ ;  /* 0x0000001059197819 */ /* 0x000fe200000006ff */
[----:B------:R-:W-:Y:S01]  /*2e30*/  FADD.FTZ R31, R30, R31 ;  /* 0x0000001f1e1f7221 */ /* 0x000fe20000010000 */
[----:B------:R-:W-:Y:S01]  /*2e40*/  FFMA.FTZ R34, R37, R30, R34 ;  /* 0x0000001e25227223 */ /* 0x000fe20000010022 */
[----:B------:R-:W-:Y:S01]  /*2e50*/  SHF.L.U32 R30, R90, 0x10, RZ ;  /* 0x000000105a1e7819 */ /* 0x000fe200000006ff */
[----:B------:R-:W-:Y:S01]  /*2e60*/  FMUL.FTZ R36, R64, R24 ;  /* 0x0000001840247220 */ /* 0x000fe20000410000 */
[----:B------:R-:W-:Y:S01]  /*2e70*/  FMUL.FTZ R39, R39, R110 ;  /* 0x0000006e27277220 */ /* 0x000fe20000410000 */
[----:B------:R-:W-:Y:S01]  /*2e80*/  FADD.FTZ R25, -R66, R25 ;  /* 0x0000001942197221 */ /* 0x000fe20000010100 */
[----:B------:R-:W-:Y:S01]  /*2e90*/  FADD.FTZ R32, R32, R28 ;  /* 0x0000001c20207221 */ /* 0x000fe20000010000 */
[----:B------:R-:W-:Y:S01]  /*2ea0*/  FFMA.FTZ R33, R28, R35, R33 ;  /* 0x000000231c217223 */ /* 0x000fe20000010021 */
[----:B------:R-:W-:Y:S01]  /*2eb0*/  FADD.FTZ R31, R31, R36 ;  /* 0x000000241f1f7221 */ /* 0x000fe20000010000 */
[----:B------:R-:W-:Y:S01]  /*2ec0*/  FMUL.FTZ R28, R65, R30 ;  /* 0x0000001e411c7220 */ /* 0x000fe20000410000 */
[----:B------:R-:W-:Y:S01]  /*2ed0*/  FFMA.FTZ R34, R39, R36, R34 ;  /* 0x0000002427227223 */ /* 0x000fe20000010022 */
[----:B------:R-:W-:Y:S01]  /*2ee0*/  FMUL.FTZ R25, R25, R110 ;  /* 0x0000006e19197220 */ /* 0x000fe20000410000 */
        /* <DEDUP_REMOVED lines=9> */
.L_x_55:
[----:B------:R-:W-:Y:S02]  /*2f80*/  SHF.L.U32 R25, R6, 0x10, RZ ;  /* 0x0000001006197819 */ /* 0x000fe400000006ff */
[----:B------:R-:W-:Y:S02]  /*2f90*/  SHF.L.U32 R27, R108, 0x10, RZ ;  /* 0x000000106c1b7819 */ /* 0x000fe400000006ff */
[----:B------:R-:W-:Y:S01]  /*2fa0*/  SHF.L.U32 R29, R8, 0x10, RZ ;  /* 0x00000010081d7819 */ /* 0x000fe200000006ff */
[----:B------:R-:W-:Y:S01]  /*2fb0*/  FADD.FTZ R25, -R66, R25 ;  /* 0x0000001942197221 */ /* 0x000fe20000010100 */
[----:B------:R-:W-:Y:S01]  /*2fc0*/  SHF.L.U32 R31, R106, 0x10, RZ ;  /* 0x000000106a1f7819 */ /* 0x000fe200000006ff */
[----:B------:R-:W-:Y:S01]  /*2fd0*/  FADD.FTZ R27, -R66, R27 ;  /* 0x0000001b421b7221 */ /* 0x000fe20000010100 */
[----:B------:R-:W-:Y:S01]  /*2fe0*/  SHF.L.U32 R33, R10, 0x10, RZ ;  /* 0x000000100a217819 */ /* 0x000fe200000006ff */
[-C--:B------:R-:W-:Y:S01]  /*2ff0*/  FMUL.FTZ R25, R25, R110.reuse ;  /* 0x0000006e19197220 */ /* 0x080fe20000410000 */
[C---:B------:R-:W-:Y:S01]  /*3000*/  FADD.FTZ R125, -R66.reuse, R29 ;  /* 0x0000001d427d7221 */ /* 0x040fe20000010100 */
[-C--:B------:R-:W-:Y:S01]  /*3010*/  FMUL.FTZ R24, R27, R110.reuse ;  /* 0x0000006e1b187220 */ /* 0x080fe20000410000 */
[----:B------:R-:W-:Y:S01]  /*3020*/  FADD.FTZ R31, -R66, R31 ;  /* 0x0000001f421f7221 */ /* 0x000fe20000010100 */
[C-C-:B-----5:R-:W-:Y:S01]  /*3030*/  FFMA.FTZ R29, R64.reuse, R25, R62.reuse ;  /* 0x00000019401d7223 */ /* 0x160fe2000001003e */
[----:B------:R-:W-:Y:S01]  /*3040*/  FMUL.FTZ R125, R125, R110 ;  /* 0x0000006e7d7d7220 */ /* 0x000fe20000410000 */
[--C-:B------:R-:W-:Y:S01]  /*3050*/  FFMA.FTZ R30, R65, R24, R63.reuse ;  /* 0x00000018411e7223 */ /* 0x100fe2000001003f */
[----:B------:R-:W-:Y:S01]  /*3060*/  FMUL.FTZ R112, R31, R110 ;  /* 0x0000006e1f707220 */ /* 0x000fe20000410000 */
[----:B------:R-:W-:Y:S01]  /*3070*/  FMUL.FTZ R27, R29, -1.4426950216293334961 ;  /* 0xbfb8aa3b1d1b7820 */ /* 0x000fe20000410000 */
[--C-:B------:R-:W-:Y:S01]  /*3080*/  FFMA.FTZ R26, R64, R125, R62.reuse ;  /* 0x0000007d401a7223 */ /* 0x100fe2000001003e */
[----:B------:R-:W-:Y:S01]  /*3090*/  FMUL.FTZ R28, R30, -1.4426950216293334961 ;  /* 0xbfb8aa3b1e1c7820 */ /* 0x000fe20000410000 */
[----:B------:R-:W-:Y:S01]  /*30a0*/  FFMA.FTZ R45, R65, R112, R63 ;  /* 0x00000070412d7223 */ /* 0x000fe2000001003f */
[----:B------:R-:W-:Y:S01]  /*30b0*/  FADD.FTZ R33, -R66, R33 ;  /* 0x0000002142217221 */ /* 0x000fe20000010100 */
[----:B------:R-:W-:Y:S01]  /*30c0*/  FMUL.FTZ R32, R26, -1.4426950216293334961 ;  /* 0xbfb8aa3b1a207820 */ /* 0x000fe20000410000 */
[----:B------:R-:W0:Y:S01]  /*30d0*/  MUFU.EX2 R27, R27 ;  /* 0x0000001b001b7308 */ /* 0x000e220000000800 */
[----:B------:R-:W-:Y:S01]  /*30e0*/  FMUL.FTZ R34, R45, -1.4426950216293334961 ;  /* 0xbfb8aa3b2d227820 */ /* 0x000fe20000410000 */
[-C--:B------:R-:W-:Y:S01]  /*30f0*/  FMUL.FTZ R53, R33, R110.reuse ;  /* 0x0000006e21357220 */ /* 0x080fe20000410000 */
[----:B------:R-:W-:Y:S01]  /*3100*/  SHF.L.U32 R37, R104, 0x10, RZ ;  /* 0x0000001068257819 */ /* 0x000fe200000006ff */
[----:B------:R-:W1:Y:S01]  /*3110*/  MUFU.EX2 R28, R28 ;  /* 0x0000001c001c7308 */ /* 0x000e620000000800 */
[----:B------:R-:W-:Y:S01]  /*3120*/  SHF.L.U32 R52, R7, 0x10, RZ ;  /* 0x0000001007347819 */ /* 0x000fe200000006ff */
[----:B------:R-:W-:Y:S01]  /*3130*/  FFMA.FTZ R43, R64, R53, R62 ;  /* 0x00000035402b7223 */ /* 0x000fe2000001003e */
[----:B------:R-:W-:Y:S01]  /*3140*/  SHF.L.U32 R50, R11, 0x10, RZ ;  /* 0x000000100b327819 */ /* 0x000fe200000006ff */
[----:B------:R-:W2:Y:S01]  /*3150*/  MUFU.EX2 R32, R32 ;  /* 0x0000002000207308 */ /* 0x000ea20000000800 */
[----:B------:R-:W-:Y:S01]  /*3160*/  FADD.FTZ R37, -R66, R37 ;  /* 0x0000002542257221 */ /* 0x000fe20000010100 */
[----:B------:R-:W-:Y:S01]  /*3170*/  FMUL.FTZ R35, R43, -1.4426950216293334961 ;  /* 0xbfb8aa3b2b237820 */ /* 0x000fe20000410000 */
[----:B------:R-:W-:Y:S01]  /*3180*/  SHF.L.U32 R41, R16, 0x10, RZ ;  /* 0x0000001010297819 */ /* 0x000fe200000006ff */
[----:B------:R-:W3:Y:S01]  /*3190*/  MUFU.EX2 R34, R34 ;  /* 0x0000002200227308 */ /* 0x000ee20000000800 */
[----:B------:R-:W-:Y:S01]  /*31a0*/  FMUL.FTZ R124, R37, R110 ;  /* 0x0000006e257c7220 */ /* 0x000fe20000410000 */
[----:B0-----:R-:W-:Y:S01]  /*31b0*/  FADD.FTZ R27, R27, 1 ;  /* 0x3f8000001b1b7421 */ /* 0x001fe20000010000 */
[----:B------:R-:W-:Y:S01]  /*31c0*/  SHF.L.U32 R37, R107, 0x10, RZ ;  /* 0x000000106b257819 */ /* 0x000fe200000006ff */
[----:B------:R-:W0:Y:S01]  /*31d0*/  MUFU.EX2 R35, R35 ;  /* 0x0000002300237308 */ /* 0x000e220000000800 */
[----:B------:R-:W-:Y:S01]  /*31e0*/  FFMA.FTZ R123, R65, R124, R63 ;  /* 0x0000007c417b7223 */ /* 0x000fe2000001003f */
[----:B-1----:R-:W-:Y:S01]  /*31f0*/  FADD.FTZ R31, R28, 1 ;  /* 0x3f8000001c1f7421 */ /* 0x002fe20000010000 */
[----:B------:R-:W-:Y:S01]  /*3200*/  FADD.FTZ R41, -R66, R41 ;  /* 0x0000002942297221 */ /* 0x000fe20000010100 */
[----:B------:R-:W1:Y:S01]  /*3210*/  MUFU.RCP R27, R27 ;  /* 0x0000001b001b7308 */ /* 0x000e620000001000 */
[----:B------:R-:W-:Y:S01]  /*3220*/  SHF.L.U32 R39, R98, 0x10, RZ ;  /* 0x0000001062277819 */ /* 0x000fe200000006ff */
[----:B--2---:R-:W-:Y:S01]  /*3230*/  FADD.FTZ R33, R32, 1 ;  /* 0x3f80000020217421 */ /* 0x004fe20000010000 */
[----:B------:R-:W-:-:S02]  /*3240*/  SHF.L.U32 R49, R96, 0x10, RZ ;  /* 0x0000001060317819 */ /* 0x000fc400000006ff */
[----:B------:R-:W-:Y:S01]  /*3250*/  SHF.L.U32 R120, R101, 0x10, RZ ;  /* 0x0000001065787819 */ /* 0x000fe200000006ff */
[----:B---3--:R-:W-:Y:S01]  /*3260*/  FADD.FTZ R32, R34, 1 ;  /* 0x3f80000022207421 */ /* 0x008fe20000010000 */
[----:B------:R-:W-:Y:S01]  /*3270*/  SHF.L.U32 R34, R9, 0x10, RZ ;  /* 0x0000001009227819 */ /* 0x000fe200000006ff */
[----:B------:R-:W2:Y:S01]  /*3280*/  MUFU.RCP R31, R31 ;  /* 0x0000001f001f7308 */ /* 0x000ea20000001000 */
[C---:B------:R-:W-:Y:S01]  /*3290*/  FADD.FTZ R39, -R66.reuse, R39 ;  /* 0x0000002742277221 */ /* 0x040fe20000010100 */
[----:B0-----:R-:W-:Y:S01]  /*32a0*/  FADD.FTZ R35, R35, 1 ;  /* 0x3f80000023237421 */ /* 0x001fe20000010000 */
[----:B------:R-:W-:Y:S01]  /*32b0*/  FADD.FTZ R49, -R66, R49 ;  /* 0x0000003142317221 */ /* 0x000fe20000010100 */
[----:B------:R-:W-:-:S04]  /*32c0*/  SHF.L.U32 R122, R17, 0x10, RZ ;  /* 0x00000010117a7819 */ /* 0x000fc800000006ff */
[----:B------:R-:W0:Y:S01]  /*32d0*/  MUFU.RCP R33, R33 ;  /* 0x0000002100217308 */ /* 0x000e220000001000 */
[----:B-1----:R-:W-:Y:S01]  /*32e0*/  FADD.FTZ R28, -R27, 1 ;  /* 0x3f8000001b1c7421 */ /* 0x002fe20000010100 */
[----:B------:R-:W-:Y:S01]  /*32f0*/  FMUL.FTZ R52, R52, R27 ;  /* 0x0000001b34347220 */ /* 0x000fe20000410000 */
[----:B------:R-:W-:Y:S02]  /*3300*/  FMUL.FTZ R27, R123, -1.4426950216293334961 ;  /* 0xbfb8aa3b7b1b7820 */ /* 0x000fe40000410000 */
[----:B------:R-:W-:Y:S01]  /*3310*/  FFMA.FTZ R29, R29, R28, 1 ;  /* 0x3f8000001d1d7423 */ /* 0x000fe2000001001c */
[----:B------:R-:W-:Y:S02]  /*3320*/  SHF.L.U32 R28, R109, 0x10, RZ ;  /* 0x000000106d1c7819 */ /* 0x000fe400000006ff */
[----:B------:R-:W1:Y:S01]  /*3330*/  MUFU.RCP R32, R32 ;  /* 0x0000002000207308 */ /* 0x000e620000001000 */
[----:B------:R-:W-:Y:S01]  /*3340*/  FMUL.FTZ R52, R52, R29 ;  /* 0x0000001d34347220 */ /* 0x000fe20000410000 */
[----:B------:R-:W-:Y:S01]  /*3350*/  SHF.L.U32 R29, R105, 0x10, RZ ;  /* 0x00000010691d7819 */ /* 0x000fe200000006ff */
[----:B--2---:R-:W-:Y:S01]  /*3360*/  FMUL.FTZ R55, R28, R31 ;  /* 0x0000001f1c377220 */ /* 0x004fe20000410000 */
[----:B------:R-:W-:-:S04]  /*3370*/  FADD.FTZ R31, -R31, 1 ;  /* 0x3f8000001f1f7421 */ /* 0x000fc80000010100 */
[----:B------:R-:W2:Y:S01]  /*3380*/  MUFU.EX2 R27, R27 ;  /* 0x0000001b001b7308 */ /* 0x000ea20000000800 */
[----:B------:R-:W-:Y:S01]  /*3390*/  FFMA.FTZ R30, R30, R31, 1 ;  /* 0x3f8000001e1e7423 */ /* 0x000fe2000001001f */
[----:B------:R-:W-:Y:S01]  /*33a0*/  SHF.L.U32 R31, R12, 0x10, RZ ;  /* 0x000000100c1f7819 */ /* 0x000fe200000006ff */
[----:B0-----:R-:W-:Y:S01]  /*33b0*/  FMUL.FTZ R91, R34, R33 ;  /* 0x00000021225b7220 */ /* 0x001fe20000410000 */
[----:B------:R-:W-:Y:S01]  /*33c0*/  FADD.FTZ R33, -R33, 1 ;  /* 0x3f80000021217421 */ /* 0x000fe20000010100 */
[----:B------:R-:W0:Y:S01]  /*33d0*/  MUFU.RCP R35, R35 ;  /* 0x0000002300237308 */ /* 0x000e220000001000 */
[----:B------:R-:W-:Y:S01]  /*33e0*/  FMUL.FTZ R55, R55, R30 ;  /* 0x0000001e37377220 */ /* 0x000fe20000410000 */
[----:B------:R-:W-:Y:S01]  /*33f0*/  FADD.FTZ R31, -R66, R31 ;  /* 0x0000001f421f7221 */ /* 0x000fe20000010100 */
[----:B------:R-:W-:Y:S01]  /*3400*/  FFMA.FTZ R28, R26, R33, 1 ;  /* 0x3f8000001a1c7423 */ /* 0x000fe20000010021 */
[----:B------:R-:W-:Y:S01]  /*3410*/  SHF.L.U32 R33, R102, 0x10, RZ ;  /* 0x0000001066217819 */ /* 0x000fe200000006ff */
[----:B-1----:R-:W-:Y:S01]  /*3420*/  FMUL.FTZ R118, R37, R32 ;  /* 0x0000002025767220 */ /* 0x002fe20000410000 */
[----:B------:R-:W-:Y:S01]  /*3430*/  FMUL.FTZ R73, R31, R110 ;  /* 0x0000006e1f497220 */ /* 0x000fe20000410000 */
[----:B------:R-:W-:Y:S01]  /*3440*/  FADD.FTZ R32, -R32, 1 ;  /* 0x3f80000020207421 */ /* 0x000fe20000010100 */
[----:B------:R-:W-:Y:S01]  /*3450*/  SHF.L.U32 R37, R100, 0x10, RZ ;  /* 0x0000001064257819 */ /* 0x000fe200000006ff */
[----:B------:R-:W-:Y:S01]  /*3460*/  FADD.FTZ R33, -R66, R33 ;  /* 0x0000002142217221 */ /* 0x000fe20000010100 */
[--C-:B------:R-:W-:Y:S01]  /*3470*/  FFMA.FTZ R40, R64, R73, R62.reuse ;  /* 0x0000004940287223 */ /* 0x100fe2000001003e */
[----:B--2---:R-:W-:Y:S01]  /*3480*/  FADD.FTZ R27, R27, 1 ;  /* 0x3f8000001b1b7421 */ /* 0x004fe20000010000 */
[----:B------:R-:W-:Y:S01]  /*3490*/  FFMA.FTZ R45, R45, R32, 1 ;  /* 0x3f8000002d2d7423 */ /* 0x000fe20000010020 */
[----:B------:R-:W-:Y:S01]  /*34a0*/  FMUL.FTZ R36, R33, R110 ;  /* 0x0000006e21247220 */ /* 0x000fe20000410000 */
[----:B------:R-:W-:Y:S01]  /*34b0*/  FMUL.FTZ R46, R40, -1.4426950216293334961 ;  /* 0xbfb8aa3b282e7820 */ /* 0x000fe20000410000 */
[----:B------:R1:W2:Y:S01]  /*34c0*/  MUFU.RCP R32, R27 ;  /* 0x0000001b00207308 */ /* 0x0002a20000001000 */
[----:B------:R-:W-:Y:S01]  /*34d0*/  FADD.FTZ R31, -R66, R37 ;  /* 0x00000025421f7221 */ /* 0x000fe20000010100 */
[----:B------:R-:W-:Y:S01]  /*34e0*/  FFMA.FTZ R37, R65, R36, R63 ;  /* 0x0000002441257223 */ /* 0x000fe2000001003f */
[----:B0-----:R-:W-:Y:S01]  /*34f0*/  FMUL.FTZ R50, R50, R35 ;  /* 0x0000002332327220 */ /* 0x001fe20000410000 */
[----:B------:R-:W-:Y:S01]  /*3500*/  FADD.FTZ R34, -R35, 1 ;  /* 0x3f80000023227421 */ /* 0x000fe20000010100 */
[----:B------:R-:W-:Y:S01]  /*3510*/  SHF.L.U32 R35, R14, 0x10, RZ ;  /* 0x000000100e237819 */ /* 0x000fe200000006ff */
[----:B------:R-:W-:Y:S01]  /*3520*/  FMUL.FTZ R44, R37, -1.4426950216293334961 ;  /* 0xbfb8aa3b252c7820 */ /* 0x000fe20000410000 */
[----:B------:R-:W-:Y:S01]  /*3530*/  FMUL.FTZ R30, R39, R110 ;  /* 0x0000006e271e7220 */ /* 0x000fe20000410000 */
[----:B------:R-:W0:Y:S01]  /*3540*/  MUFU.EX2 R46, R46 ;  /* 0x0000002e002e7308 */ /* 0x000e220000000800 */
[----:B------:R-:W-:Y:S01]  /*3550*/  FFMA.FTZ R43, R43, R34, 1 ;  /* 0x3f8000002b2b7423 */ /* 0x000fe20000010022 */
[----:B------:R-:W-:Y:S01]  /*3560*/  FADD.FTZ R35, -R66, R35 ;  /* 0x0000002342237221 */ /* 0x000fe20000010100 */
[-C--:B------:R-:W-:Y:S01]  /*3570*/  FMUL.FTZ R34, R31, R110.reuse ;  /* 0x0000006e1f227220 */ /* 0x080fe20000410000 */
[----:B------:R-:W3:Y:S01]  /*3580*/  MUFU.EX2 R44, R44 ;  /* 0x0000002c002c7308 */ /* 0x000ee20000000800 */
[-C--:B------:R-:W-:Y:S01]  /*3590*/  FMUL.FTZ R31, R41, R110.reuse ;  /* 0x0000006e291f7220 */ /* 0x080fe20000410000 */
[----:B------:R-:W-:Y:S01]  /*35a0*/  FMUL.FTZ R33, R35, R110 ;  /* 0x0000006e23217220 */ /* 0x000fe20000410000 */
[----:B------:R-:W-:Y:S01]  /*35b0*/  FFMA.FTZ R26, R65, R34, R63 ;  /* 0x00000022411a7223 */ /* 0x000fe2000001003f */
[----:B------:R-:W-:Y:S01]  /*35c0*/  SHF.L.U32 R39, R18, 0x10, RZ ;  /* 0x0000001012277819 */ /* 0x000fe200000006ff */
[C-C-:B-1----:R-:W-:Y:S01]  /*35d0*/  FFMA.FTZ R27, R64.reuse, R31, R62.reuse ;  /* 0x0000001f401b7223 */ /* 0x142fe2000001003e */
[--C-:B------:R-:W-:Y:S01]  /*35e0*/  FFMA.FTZ R35, R64, R33, R62.reuse ;  /* 0x0000002140237223 */ /* 0x100fe2000001003e */
[----:B--2---:R-:W-:Y:S01]  /*35f0*/  FADD.FTZ R38, -R32, 1 ;  /* 0x3f80000020267421 */ /* 0x004fe20000010100 */
[----:B------:R-:W-:Y:S01]  /*3600*/  FMUL.FTZ R48, R26, -1.4426950216293334961 ;  /* 0xbfb8aa3b1a307820 */ /* 0x000fe20000410000 */
[----:B------:R-:W-:Y:S01]  /*3610*/  FMUL.FTZ R54, R29, R32 ;  /* 0x000000201d367220 */ /* 0x000fe20000410000 */
[----:B0-----:R-:W-:Y:S01]  /*3620*/  FADD.FTZ R47, R46, 1 ;  /* 0x3f8000002e2f7421 */ /* 0x001fe20000010000 */
[----:B------:R-:W-:Y:S01]  /*3630*/  FMUL.FTZ R41, R35, -1.4426950216293334961 ;  /* 0xbfb8aa3b23297820 */ /* 0x000fe20000410000 */
[----:B------:R-:W-:Y:S01]  /*3640*/  FFMA.FTZ R123, R123, R38, 1 ;  /* 0x3f8000007b7b7423 */ /* 0x000fe20000010026 */
[----:B------:R-:W-:Y:S01]  /*3650*/  FADD.FTZ R51, -R66, R39 ;  /* 0x0000002742337221 */ /* 0x000fe20000010100 */
[----:B------:R3:W-:Y:S01]  /*3660*/  MUFU.EX2 R38, R48 ;  /* 0x0000003000267308 */ /* 0x0007e20000000800 */
[-C--:B------:R-:W-:Y:S01]  /*3670*/  FMUL.FTZ R46, R49, R110.reuse ;  /* 0x0000006e312e7220 */ /* 0x080fe20000410000 */
[----:B------:R-:W-:Y:S01]  /*3680*/  FMUL.FTZ R123, R54, R123 ;  /* 0x0000007b367b7220 */ /* 0x000fe20000410000 */
[----:B------:R-:W-:Y:S01]  /*3690*/  SHF.L.U32 R54, R13, 0x10, RZ ;  /* 0x000000100d367819 */ /* 0x000fe200000006ff */
[----:B------:R-:W0:Y:S01]  /*36a0*/  MUFU.RCP R47, R47 ;  /* 0x0000002f002f7308 */ /* 0x000e220000001000 */
[----:B------:R-:W-:Y:S01]  /*36b0*/  FMUL.FTZ R29, R51, R110 ;  /* 0x0000006e331d7220 */ /* 0x000fe20000410000 */
[----:B------:R-:W-:Y:S01]  /*36c0*/  FMUL.FTZ R91, R91, R28 ;  /* 0x0000001c5b5b7220 */ /* 0x000fe20000410000 */
[----:B------:R-:W-:Y:S01]  /*36d0*/  FMUL.FTZ R42, R27, -1.4426950216293334961 ;  /* 0xbfb8aa3b1b2a7820 */ /* 0x000fe20000410000 */
[C-C-:B------:R-:W-:Y:S01]  /*36e0*/  FFMA.FTZ R28, R65.reuse, R30, R63.reuse ;  /* 0x0000001e411c7223 */ /* 0x140fe2000001003f */
[----:B---3--:R-:W-:Y:S01]  /*36f0*/  FADD.FTZ R48, R44, 1 ;  /* 0x3f8000002c307421 */ /* 0x008fe20000010000 */
[----:B------:R-:W-:Y:S01]  /*3700*/  FFMA.FTZ R32, R64, R29, R62 ;  /* 0x0000001d40207223 */ /* 0x000fe2000001003e */
[----:B------:R-:W-:Y:S01]  /*3710*/  FMUL.FTZ R118, R118, R45 ;  /* 0x0000002d76767220 */ /* 0x000fe20000410000 */
[----:B------:R-:W1:Y:S01]  /*3720*/  MUFU.EX2 R41, R41 ;  /* 0x0000002900297308 */ /* 0x000e620000000800 */
[----:B------:R-:W-:Y:S01]  /*3730*/  FMUL.FTZ R39, R28, -1.4426950216293334961 ;  /* 0xbfb8aa3b1c277820 */ /* 0x000fe20000410000 */
[----:B------:R-:W-:Y:S01]  /*3740*/  FMUL.FTZ R50, R50, R43 ;  /* 0x0000002b32327220 */ /* 0x000fe20000410000 */
[----:B------:R-:W-:Y:S01]  /*3750*/  FMUL.FTZ R45, R32, -1.4426950216293334961 ;  /* 0xbfb8aa3b202d7820 */ /* 0x000fe20000410000 */
[----:B------:R-:W2:Y:S01]  /*3760*/  MUFU.RCP R48, R48 ;  /* 0x0000003000307308 */ /* 0x000ea20000001000 */
[----:B------:R-:W-:Y:S01]  /*3770*/  FFMA.FTZ R43, R65, R46, R63 ;  /* 0x0000002e412b7223 */ /* 0x000fe2000001003f */
[----:B------:R-:W-:-:S03]  /*3780*/  SHF.L.U32 R51, R20, 0x10, RZ ;  /* 0x0000001014337819 */ /* 0x000fc600000006ff */
[----:B------:R-:W-:Y:S01]  /*3790*/  FMUL.FTZ R44, R43, -1.4426950216293334961 ;  /* 0xbfb8aa3b2b2c7820 */ /* 0x000fe20000410000 */
[----:B0-----:R-:W-:Y:S01]  /*37a0*/  FADD.FTZ R49, -R47, 1 ;  /* 0x3f8000002f317421 */ /* 0x001fe20000010100 */
[----:B------:R-:W-:Y:S01]  /*37b0*/  FMUL.FTZ R121, R54, R47 ;  /* 0x0000002f36797220 */ /* 0x000fe20000410000 */
[----:B------:R-:W-:Y:S01]  /*37c0*/  MUFU.EX2 R42, R42 ;  /* 0x0000002a002a7308 */ /* 0x000fe20000000800 */
[----:B------:R-:W-:Y:S01]  /*37d0*/  SHF.L.U32 R54, R15, 0x10, RZ ;  /* 0x000000100f367819 */ /* 0x000fe200000006ff */
[----:B-1----:R-:W-:Y:S01]  /*37e0*/  FADD.FTZ R41, R41, 1 ;  /* 0x3f80000029297421 */ /* 0x002fe20000010000 */
[----:B------:R-:W-:Y:S01]  /*37f0*/  FFMA.FTZ R40, R40, R49, 1 ;  /* 0x3f80000028287423 */ /* 0x000fe20000010031 */
[----:B------:R-:W0:Y:S01]  /*3800*/  MUFU.EX2 R39, R39 ;  /* 0x0000002700277308 */ /* 0x000e220000000800 */
[----:B------:R-:W-:Y:S02]  /*3810*/  FADD.FTZ R49, R38, 1 ;  /* 0x3f80000026317421 */ /* 0x000fe40000010000 */
[----:B------:R-:W-:Y:S01]  /*3820*/  FMUL.FTZ R121, R121, R40 ;  /* 0x0000002879797220 */ /* 0x000fe20000410000 */
[----:B------:R-:W1:Y:S01]  /*3830*/  MUFU.RCP R47, R41 ;  /* 0x00000029002f7308 */ /* 0x000e620000001000 */
[----:B--2---:R-:W-:-:S04]  /*3840*/  FADD.FTZ R40, -R48, 1 ;  /* 0x3f80000030287421 */ /* 0x004fc80000010100 */
[----:B------:R-:W-:Y:S01]  /*3850*/  FFMA.FTZ R119, R37, R40, 1 ;  /* 0x3f80000025777423 */ /* 0x000fe20000010028 */
[----:B------:R-:W-:Y:S02]  /*3860*/  FADD.FTZ R37, -R66, R51 ;  /* 0x0000003342257221 */ /* 0x000fe40000010100 */
[----:B------:R-:W2:Y:S01]  /*3870*/  MUFU.EX2 R45, R45 ;  /* 0x0000002d002d7308 */ /* 0x000ea20000000800 */
[----:B------:R-:W-:Y:S01]  /*3880*/  SHF.L.U32 R51, R103, 0x10, RZ ;  /* 0x0000001067337819 */ /* 0x000fe200000006ff */
[----:B0-----:R-:W-:Y:S01]  /*3890*/  FADD.FTZ R72, R39, 1 ;  /* 0x3f80000027487421 */ /* 0x001fe20000010000 */
[----:B------:R-:W-:Y:S01]  /*38a0*/  FMUL.FTZ R37, R37, R110 ;  /* 0x0000006e25257220 */ /* 0x000fe20000410000 */
[----:B------:R-:W0:Y:S02]  /*38b0*/  MUFU.EX2 R44, R44 ;  /* 0x0000002c002c7308 */ /* 0x000e240000000800 */
[----:B------:R-:W-:Y:S01]  /*38c0*/  FMUL.FTZ R48, R51, R48 ;  /* 0x0000003033307220 */ /* 0x000fe20000410000 */
[----:B------:R-:W-:Y:S01]  /*38d0*/  FADD.FTZ R51, R42, 1 ;  /* 0x3f8000002a337421 */ /* 0x000fe20000010000 */
[----:B------:R-:W-:Y:S01]  /*38e0*/  FFMA.FTZ R38, R64, R37, R62 ;  /* 0x0000002540267223 */ /* 0x000fe2000001003e */
[----:B------:R-:W3:Y:S01]  /*38f0*/  MUFU.RCP R49, R49 ;  /* 0x0000003100317308 */ /* 0x000ee20000001000 */
[----:B-1----:R-:W-:Y:S01]  /*3900*/  FADD.FTZ R42, -R47, 1 ;  /* 0x3f8000002f2a7421 */ /* 0x002fe20000010100 */
[----:B------:R-:W-:Y:S01]  /*3910*/  FMUL.FTZ R54, R54, R47 ;  /* 0x0000002f36367220 */ /* 0x000fe20000410000 */
[----:B------:R-:W-:Y:S01]  /*3920*/  FMUL.FTZ R40, R38, -1.4426950216293334961 ;  /* 0xbfb8aa3b26287820 */ /* 0x000fe20000410000 */
[----:B------:R-:W-:Y:S01]  /*3930*/  FMUL.FTZ R119, R48, R119 ;  /* 0x0000007730777220 */ /* 0x000fe20000410000 */
[----:B------:R-:W-:Y:S01]  /*3940*/  FFMA.FTZ R39, R35, R42, 1 ;  /* 0x3f80000023277423 */ /* 0x000fe2000001002a */
[----:B--2---:R-:W-:-:S02]  /*3950*/  FADD.FTZ R42, R45, 1 ;  /* 0x3f8000002d2a7421 */ /* 0x004fc40000010000 */
[----:B------:R1:W2:Y:S01]  /*3960*/  MUFU.RCP R41, R51 ;  /* 0x0000003300297308 */ /* 0x0002a20000001000 */
[----:B0-----:R-:W-:-:S07]  /*3970*/  FADD.FTZ R44, R44, 1 ;  /* 0x3f8000002c2c7421 */ /* 0x001fce0000010000 */
[----:B------:R-:W0:Y:S01]  /*3980*/  MUFU.RCP R42, R42 ;  /* 0x0000002a002a7308 */ /* 0x000e220000001000 */
[----:B-1----:R-:W-:Y:S01]  /*3990*/  SHF.L.U32 R51, R56, 0x10, RZ ;  /* 0x0000001038337819 */ /* 0x002fe200000006ff */
[----:B---3--:R-:W-:Y:S01]  /*39a0*/  FADD.FTZ R47, -R49, 1 ;  /* 0x3f800000312f7421 */ /* 0x008fe20000010100 */
[----:B------:R-:W-:-:S03]  /*39b0*/  FMUL.FTZ R49, R120, R49 ;  /* 0x0000003178317220 */ /* 0x000fc60000410000 */
[----:B------:R-:W-:Y:S02]  /*39c0*/  FFMA.FTZ R26, R26, R47, 1 ;  /* 0x3f8000001a1a7423 */ /* 0x000fe4000001002f */
[----:B------:R-:W1:Y:S01]  /*39d0*/  MUFU.EX2 R40, R40 ;  /* 0x0000002800287308 */ /* 0x000e620000000800 */
[----:B--2---:R-:W-:Y:S01]  /*39e0*/  FADD.FTZ R120, -R41, 1 ;  /* 0x3f80000029787421 */ /* 0x004fe20000010100 */
[----:B------:R-:W-:Y:S02]  /*39f0*/  FMUL.FTZ R41, R122, R41 ;  /* 0x000000297a297220 */ /* 0x000fe40000410000 */
[----:B------:R-:W2:Y:S01]  /*3a00*/  MUFU.RCP R35, R72 ;  /* 0x0000004800237308 */ /* 0x000ea20000001000 */
[----:B------:R-:W-:Y:S01]  /*3a10*/  FMUL.FTZ R26, R49, R26 ;  /* 0x0000001a311a7220 */ /* 0x000fe20000410000 */
[----:B------:R-:W-:Y:S01]  /*3a20*/  FFMA.FTZ R120, R27, R120, 1 ;  /* 0x3f8000001b787423 */ /* 0x000fe20000010078 */
[----:B------:R-:W-:Y:S01]  /*3a30*/  FMUL.FTZ R27, R54, R39 ;  /* 0x00000027361b7220 */ /* 0x000fe20000410000 */
[----:B------:R-:W-:Y:S01]  /*3a40*/  FADD.FTZ R54, -R66, R51 ;  /* 0x0000003342367221 */ /* 0x000fe20000010100 */
[----:B------:R-:W-:Y:S01]  /*3a50*/  SHF.L.U32 R122, R95, 0x10, RZ ;  /* 0x000000105f7a7819 */ /* 0x000fe200000006ff */
[----:B0-----:R-:W-:Y:S01]  /*3a60*/  FADD.FTZ R45, -R42, 1 ;  /* 0x3f8000002a2d7421 */ /* 0x001fe20000010100 */
[----:B------:R-:W-:Y:S01]  /*3a70*/  FMUL.FTZ R49, R41, R120 ;  /* 0x0000007829317220 */ /* 0x000fe20000410000 */
[----:B------:R-:W0:Y:S01]  /*3a80*/  MUFU.RCP R44, R44 ;  /* 0x0000002c002c7308 */ /* 0x000e220000001000 */
[----:B-1----:R-:W-:Y:S01]  /*3a90*/  FADD.FTZ R47, R40, 1 ;  /* 0x3f800000282f7421 */ /* 0x002fe20000010000 */
[----:B------:R-:W-:-:S05]  /*3aa0*/  SHF.L.U32 R40, R99, 0x10, RZ ;  /* 0x0000001063287819 */ /* 0x000fca00000006ff */
[----:B--2---:R-:W-:Y:S01]  /*3ab0*/  FMUL.FTZ R41, R40, R35 ;  /* 0x0000002328297220 */ /* 0x004fe20000410000 */
[----:B------:R-:W-:Y:S01]  /*3ac0*/  FADD.FTZ R39, -R35, 1 ;  /* 0x3f80000023277421 */ /* 0x000fe20000010100 */
[----:B------:R-:W-:Y:S01]  /*3ad0*/  FFMA.FTZ R40, R32, R45, 1 ;  /* 0x3f80000020287423 */ /* 0x000fe2000001002d */
[----:B------:R-:W-:Y:S02]  /*3ae0*/  SHF.L.U32 R35, R19, 0x10, RZ ;  /* 0x0000001013237819 */ /* 0x000fe400000006ff */
[----:B------:R-:W-:Y:S02]  /*3af0*/  FFMA.FTZ R28, R28, R39, 1 ;  /* 0x3f8000001c1c7423 */ /* 0x000fe40000010027 */
[----:B------:R-:W1:Y:S01]  /*3b00*/  MUFU.RCP R39, R47 ;  /* 0x0000002f00277308 */ /* 0x000e620000001000 */
[----:B0-----:R-:W-:Y:S01]  /*3b10*/  FADD.FTZ R32, -R44, 1 ;  /* 0x3f8000002c207421 */ /* 0x001fe20000010100 */
[----:B------:R-:W-:Y:S01]  /*3b20*/  FMUL.FTZ R45, R35, R42 ;  /* 0x0000002a232d7220 */ /* 0x000fe20000410000 */
[----:B------:R-:W-:Y:S01]  /*3b30*/  SHF.L.U32 R35, R97, 0x10, RZ ;  /* 0x0000001061237819 */ /* 0x000fe200000006ff */
[----:B------:R-:W-:Y:S01]  /*3b40*/  FMUL.FTZ R28, R41, R28 ;  /* 0x0000001c291c7220 */ /* 0x000fe20000410000 */
[----:B------:R-:W-:Y:S01]  /*3b50*/  FFMA.FTZ R32, R43, R32, 1 ;  /* 0x3f8000002b207423 */ /* 0x000fe20000010020 */
[----:B------:R-:W-:Y:S01]  /*3b60*/  SHF.L.U32 R43, R94, 0x10, RZ ;  /* 0x000000105e2b7819 */ /* 0x000fe200000006ff */
[----:B------:R-:W-:Y:S01]  /*3b70*/  FMUL.FTZ R45, R45, R40 ;  /* 0x000000282d2d7220 */ /* 0x000fe20000410000 */
[----:B------:R-:W-:Y:S01]  /*3b80*/  SHF.L.U32 R42, R21, 0x10, RZ ;  /* 0x00000010152a7819 */ /* 0x000fe200000006ff */
[----:B------:R-:W-:-:S02]  /*3b90*/  FMUL.FTZ R35, R35, R44 ;  /* 0x0000002c23237220 */ /* 0x000fc40000410000 */
[----:B------:R-:W-:Y:S02]  /*3ba0*/  FADD.FTZ R43, -R66, R43 ;  /* 0x0000002b422b7221 */ /* 0x000fe40000010100 */
[----:B------:R-:W-:Y:S02]  /*3bb0*/  FMUL.FTZ R32, R35, R32 ;  /* 0x0000002023207220 */ /* 0x000fe40000410000 */
[----:B------:R-:W-:Y:S01]  /*3bc0*/  FMUL.FTZ R48, R43, R110 ;  /* 0x0000006e2b307220 */ /* 0x000fe20000410000 */
[----:B------:R-:W-:Y:S01]  /*3bd0*/  SHF.L.U32 R43, R22, 0x10, RZ ;  /* 0x00000010162b7819 */ /* 0x000fe200000006ff */
[----:B-1----:R-:W-:Y:S02]  /*3be0*/  FADD.FTZ R41, -R39, 1 ;  /* 0x3f80000027297421 */ /* 0x002fe40000010100 */
[----:B------:R-:W-:Y:S01]  /*3bf0*/  FFMA.FTZ R40, R65, R48, R63 ;  /* 0x0000003041287223 */ /* 0x000fe2000001003f */
[----:B------:R-:W-:Y:S01]  /*3c00*/  FMUL.FTZ R39, R42, R39 ;  /* 0x000000272a277220 */ /* 0x000fe20000410000 */
[----:B------:R-:W-:Y:S01]  /*3c10*/  FADD.FTZ R47, -R66, R43 ;  /* 0x0000002b422f7221 */ /* 0x000fe20000010100 */
[----:B------:R-:W-:Y:S01]  /*3c20*/  FFMA.FTZ R38, R38, R41, 1 ;  /* 0x3f80000026267423 */ /* 0x000fe20000010029 */
[----:B------:R-:W-:-:S02]  /*3c30*/  FMUL.FTZ R43, R40, -1.4426950216293334961 ;  /* 0xbfb8aa3b282b7820 */ /* 0x000fc40000410000 */
[----:B------:R-:W-:Y:S01]  /*3c40*/  FMUL.FTZ R47, R47, R110 ;  /* 0x0000006e2f2f7220 */ /* 0x000fe20000410000 */
[----:B------:R-:W-:Y:S01]  /*3c50*/  FMUL.FTZ R35, R39, R38 ;  /* 0x0000002627237220 */ /* 0x000fe20000410000 */
[----:B------:R-:W-:Y:S02]  /*3c60*/  SHF.L.U32 R39, R92, 0x10, RZ ;  /* 0x000000105c277819 */ /* 0x000fe400000006ff */
[----:B------:R-:W-:Y:S01]  /*3c70*/  FFMA.FTZ R41, R64, R47, R62 ;  /* 0x0000002f40297223 */ /* 0x000fe2000001003e */
[----:B------:R-:W0:Y:S02]  /*3c80*/  MUFU.EX2 R43, R43 ;  /* 0x0000002b002b7308 */ /* 0x000e240000000800 */
[----:B------:R-:W-:Y:S01]  /*3c90*/  FADD.FTZ R39, -R66, R39 ;  /* 0x0000002742277221 */ /* 0x000fe20000010100 */
[----:B------:R-:W-:-:S03]  /*3ca0*/  FMUL.FTZ R38, R41, -1.4426950216293334961 ;  /* 0xbfb8aa3b29267820 */ /* 0x000fc60000410000 */
[----:B------:R-:W-:-:S03]  /*3cb0*/  FMUL.FTZ R44, R39, R110 ;  /* 0x0000006e272c7220 */ /* 0x000fc60000410000 */
[----:B------:R-:W1:Y:S01]  /*3cc0*/  MUFU.EX2 R38, R38 ;  /* 0x0000002600267308 */ /* 0x000e620000000800 */
[----:B------:R-:W-:Y:S01]  /*3cd0*/  FFMA.FTZ R42, R65, R44, R63 ;  /* 0x0000002c412a7223 */ /* 0x000fe2000001003f */
[----:B0-----:R-:W-:-:S03]  /*3ce0*/  FADD.FTZ R39, R43, 1 ;  /* 0x3f8000002b277421 */ /* 0x001fc60000010000 */
[----:B------:R-:W-:Y:S01]  /*3cf0*/  FMUL.FTZ R113, R42, -1.4426950216293334961 ;  /* 0xbfb8aa3b2a717820 */ /* 0x000fe20000410000 */
[----:B------:R-:W-:-:S03]  /*3d00*/  FMUL.FTZ R43, R54, R110 ;  /* 0x0000006e362b7220 */ /* 0x000fc60000410000 */
[----:B------:R0:W2:Y:S04]  /*3d10*/  MUFU.EX2 R51, R113 ;  /* 0x0000007100337308 */ /* 0x0000a80000000800 */
[----:B------:R-:W3:Y:S01]  /*3d20*/  MUFU.RCP R39, R39 ;  /* 0x0000002700277308 */ /* 0x000ee20000001000 */
[----:B-1----:R-:W-:Y:S01]  /*3d30*/  FADD.FTZ R54, R38, 1 ;  /* 0x3f80000026367421 */ /* 0x002fe20000010000 */
[----:B------:R-:W-:Y:S01]  /*3d40*/  FFMA.FTZ R38, R64, R43, R62 ;  /* 0x0000002b40267223 */ /* 0x000fe2000001003e */
[----:B0-----:R-:W-:-:S03]  /*3d50*/  SHF.L.U32 R113, R23, 0x10, RZ ;  /* 0x0000001017717819 */ /* 0x001fc600000006ff */
[----:B------:R-:W-:Y:S02]  /*3d60*/  FMUL.FTZ R72, R38, -1.4426950216293334961 ;  /* 0xbfb8aa3b26487820 */ /* 0x000fe40000410000 */
[----:B------:R-:W0:Y:S01]  /*3d70*/  MUFU.RCP R54, R54 ;  /* 0x0000003600367308 */ /* 0x000e220000001000 */
[----:B--2---:R-:W-:-:S07]  /*3d80*/  FADD.FTZ R120, R51, 1 ;  /* 0x3f80000033787421 */ /* 0x004fce0000010000 */
[----:B------:R-:W1:Y:S01]  /*3d90*/  MUFU.EX2 R72, R72 ;  /* 0x0000004800487308 */ /* 0x000e620000000800 */
[----:B---3--:R-:W-:Y:S01]  /*3da0*/  FADD.FTZ R51, -R39, 1 ;  /* 0x3f80000027337421 */ /* 0x008fe20000010100 */
[----:B------:R-:W-:-:S03]  /*3db0*/  FMUL.FTZ R39, R122, R39 ;  /* 0x000000277a277220 */ /* 0x000fc60000410000 */
[----:B------:R-:W-:Y:S02]  /*3dc0*/  FFMA.FTZ R40, R40, R51, 1 ;  /* 0x3f80000028287423 */ /* 0x000fe40000010033 */
[----:B------:R2:W3:Y:S01]  /*3dd0*/  MUFU.RCP R51, R120 ;  /* 0x0000007800337308 */ /* 0x0004e20000001000 */
[----:B0-----:R-:W-:Y:S01]  /*3de0*/  FADD.FTZ R122, -R54, 1 ;  /* 0x3f800000367a7421 */ /* 0x001fe20000010100 */
[----:B------:R-:W-:Y:S01]  /*3df0*/  FMUL.FTZ R54, R113, R54 ;  /* 0x0000003671367220 */ /* 0x000fe20000410000 */
[----:B------:R-:W-:Y:S02]  /*3e00*/  FMUL.FTZ R40, R39, R40 ;  /* 0x0000002827287220 */ /* 0x000fe40000410000 */
[----:B------:R-:W-:Y:S01]  /*3e10*/  FFMA.FTZ R41, R41, R122, 1 ;  /* 0x3f80000029297423 */ /* 0x000fe2000001007a */
[----:B-1----:R-:W-:Y:S01]  /*3e20*/  FADD.FTZ R122, R72, 1 ;  /* 0x3f800000487a7421 */ /* 0x002fe20000010000 */
[----:B--2---:R-:W-:Y:S02]  /*3e30*/  SHF.L.U32 R120, R93, 0x10, RZ ;  /* 0x000000105d787819 */ /* 0x004fe400000006ff */
[----:B------:R-:W-:Y:S01]  /*3e40*/  FMUL.FTZ R41, R54, R41 ;  /* 0x0000002936297220 */ /* 0x000fe20000410000 */
[----:B------:R0:W1:Y:S01]  /*3e50*/  MUFU.RCP R72, R122 ;  /* 0x0000007a00487308 */ /* 0x0000620000001000 */
[----:B---3--:R-:W-:Y:S01]  /*3e60*/  FADD.FTZ R113, -R51, 1 ;  /* 0x3f80000033717421 */ /* 0x008fe20000010100 */
[----:B0-----:R-:W-:-:S03]  /*3e70*/  FFMA.FTZ R122, R25, R52, RZ ;  /* 0x00000034197a7223 */ /* 0x001fc600000100ff */
[----:B------:R-:W-:Y:S01]  /*3e80*/  FFMA.FTZ R42, R42, R113, 1 ;  /* 0x3f8000002a2a7423 */ /* 0x000fe20000010071 */
[----:B------:R-:W-:Y:S01]  /*3e90*/  FMUL.FTZ R113, R120, R51 ;  /* 0x0000003378717220 */ /* 0x000fe20000410000 */
[----:B------:R-:W-:-:S05]  /*3ea0*/  SHF.L.U32 R51, R57, 0x10, RZ ;  /* 0x0000001039337819 */ /* 0x000fca00000006ff */
[----:B-1----:R-:W-:Y:S01]  /*3eb0*/  FMUL.FTZ R51, R51, R72 ;  /* 0x0000004833337220 */ /* 0x002fe20000410000 */
[----:B------:R-:W-:-:S04]  /*3ec0*/  FADD.FTZ R72, -R72, 1 ;  /* 0x3f80000048487421 */ /* 0x000fc80000010100 */
[----:B------:R-:W-:Y:S01]  /*3ed0*/  FFMA.FTZ R72, R38, R72, 1 ;  /* 0x3f80000026487423 */ /* 0x000fe20000010048 */
[----:B------:R-:W-:Y:S01]  /*3ee0*/  FMUL.FTZ R38, R113, R42 ;  /* 0x0000002a71267220 */ /* 0x000fe20000410000 */
[----:B------:R-:W-:Y:S02]  /*3ef0*/  FMUL.FTZ R42, R64, R52 ;  /* 0x00000034402a7220 */ /* 0x000fe40000410000 */
[----:B------:R-:W-:Y:S01]  /*3f00*/  FMUL.FTZ R39, R51, R72 ;  /* 0x0000004833277220 */ /* 0x000fe20000410000 */
[----:B------:R-:W-:Y:S01]  /*3f10*/  SHF.L.U32 R51, R67, 0x10, RZ ;  /* 0x0000001043337819 */ /* 0x000fe200000006ff */
[----:B------:R-:W-:Y:S01]  /*3f20*/  FFMA.FTZ R113, R25, R42, RZ ;  /* 0x0000002a19717223 */ /* 0x000fe200000100ff */
[----:B------:R-:W-:-:S03]  /*3f30*/  FADD.FTZ R72, RZ, R42 ;  /* 0x0000002aff487221 */ /* 0x000fc60000010000 */
[----:B------:R-:W-:Y:S01]  /*3f40*/  FADD.FTZ R54, -R66, R51 ;  /* 0x0000003342367221 */ /* 0x000fe20000010100 */
[----:B------:R-:W-:-:S03]  /*3f50*/  FMUL.FTZ R51, R65, R55 ;  /* 0x0000003741337220 */ /* 0x000fc60000410000 */
[----:B------:R-:W-:Y:S01]  /*3f60*/  FMUL.FTZ R42, R54, R110 ;  /* 0x0000006e362a7220 */ /* 0x000fe20000410000 */
[C---:B------:R-:W-:Y:S01]  /*3f70*/  FFMA.FTZ R120, R24.reuse, R51, R113 ;  /* 0x0000003318787223 */ /* 0x040fe20000010071 */
[----:B------:R-:W-:Y:S01]  /*3f80*/  FADD.FTZ R72, R51, R72 ;  /* 0x0000004833487221 */ /* 0x000fe20000010000 */
[----:B------:R-:W-:Y:S01]  /*3f90*/  FADD.FTZ R54, RZ, R52 ;  /* 0x00000034ff367221 */ /* 0x000fe20000010000 */
[----:B------:R-:W-:Y:S01]  /*3fa0*/  FFMA.FTZ R51, R65, R42, R63 ;  /* 0x0000002a41337223 */ /* 0x000fe2000001003f */
[----:B------:R-:W-:Y:S01]  /*3fb0*/  FFMA.FTZ R52, R125, R91, R122 ;  /* 0x0000005b7d347223 */ /* 0x000fe2000001007a */
[----:B------:R-:W-:Y:S01]  /*3fc0*/  FFMA.FTZ R24, R24, R55, RZ ;  /* 0x0000003718187223 */ /* 0x000fe200000100ff */
[----:B------:R-:W-:Y:S01]  /*3fd0*/  FADD.FTZ R54, R54, R91 ;  /* 0x0000005b36367221 */ /* 0x000fe20000010000 */
[----:B------:R-:W-:Y:S01]  /*3fe0*/  FMUL.FTZ R113, R51, -1.4426950216293334961 ;  /* 0xbfb8aa3b33717820 */ /* 0x000fe20000410000 */
[----:B------:R-:W-:Y:S01]  /*3ff0*/  FMUL.FTZ R91, R64, R91 ;  /* 0x0000005b405b7220 */ /* 0x000fe20000410000 */
[----:B------:R-:W-:Y:S01]  /*4000*/  FADD.FTZ R55, RZ, R55 ;  /* 0x00000037ff377221 */ /* 0x000fe20000010000 */
[----:B------:R-:W-:Y:S01]  /*4010*/  FFMA.FTZ R52, R53, R50, R52 ;  /* 0x0000003235347223 */ /* 0x000fe20000010034 */
[----:B------:R-:W-:Y:S01]  /*4020*/  FADD.FTZ R54, R54, R50 ;  /* 0x0000003236367221 */ /* 0x000fe20000010000 */
[----:B------:R-:W-:Y:S01]  /*4030*/  FFMA.FTZ R125, R125, R91, R120 ;  /* 0x0000005b7d7d7223 */ /* 0x000fe20000010078 */
[----:B------:R-:W0:Y:S01]  /*4040*/  MUFU.EX2 R113, R113 ;  /* 0x0000007100717308 */ /* 0x000e220000000800 */
[----:B------:R-:W-:Y:S01]  /*4050*/  SHF.L.U32 R120, R78, 0x10, RZ ;  /* 0x000000104e787819 */ /* 0x000fe200000006ff */
[----:B------:R-:W-:Y:S01]  /*4060*/  FADD.FTZ R72, R72, R91 ;  /* 0x0000005b48487221 */ /* 0x000fe20000010000 */
[----:B------:R-:W-:Y:S01]  /*4070*/  FADD.FTZ R122, R55, R118 ;  /* 0x00000076377a7221 */ /* 0x000fe20000010000 */
[-C--:B------:R-:W-:Y:S01]  /*4080*/  FFMA.FTZ R55, R112, R118.reuse, R24 ;  /* 0x0000007670377223 */ /* 0x080fe20000010018 */
[----:B------:R-:W-:Y:S01]  /*4090*/  FMUL.FTZ R24, R65, R118 ;  /* 0x0000007641187220 */ /* 0x000fe20000410000 */
[----:B------:R-:W-:Y:S01]  /*40a0*/  SHF.L.U32 R118, R59, 0x10, RZ ;  /* 0x000000103b767819 */ /* 0x000fe200000006ff */
[----:B------:R-:W-:Y:S01]  /*40b0*/  FADD.FTZ R54, R54, R121 ;  /* 0x0000007936367221 */ /* 0x000fe20000010000 */
[----:B------:R-:W-:Y:S01]  /*40c0*/  FFMA.FTZ R55, R124, R123, R55 ;  /* 0x0000007b7c377223 */ /* 0x000fe20000010037 */
[----:B------:R-:W-:Y:S01]  /*40d0*/  FFMA.FTZ R125, R112, R24, R125 ;  /* 0x00000018707d7223 */ /* 0x000fe2000001007d */
[----:B------:R-:W-:Y:S01]  /*40e0*/  FADD.FTZ R72, R24, R72 ;  /* 0x0000004818487221 */ /* 0x000fe20000010000 */
[-C--:B------:R-:W-:Y:S01]  /*40f0*/  FFMA.FTZ R52, R73, R121.reuse, R52 ;  /* 0x0000007949347223 */ /* 0x080fe20000010034 */
[----:B------:R-:W-:Y:S01]  /*4100*/  FMUL.FTZ R121, R64, R121 ;  /* 0x0000007940797220 */ /* 0x000fe20000410000 */
[----:B------:R-:W-:Y:S01]  /*4110*/  FFMA.FTZ R55, R36, R119, R55 ;  /* 0x0000007724377223 */ /* 0x000fe20000010037 */
[----:B0-----:R-:W-:Y:S01]  /*4120*/  FADD.FTZ R113, R113, 1 ;  /* 0x3f80000071717421 */ /* 0x001fe20000010000 */
[----:B------:R-:W-:Y:S01]  /*4130*/  FADD.FTZ R54, R54, R27 ;  /* 0x0000001b36367221 */ /* 0x000fe20000010000 */
[-C--:B------:R-:W-:Y:S01]  /*4140*/  FFMA.FTZ R52, R33, R27.reuse, R52 ;  /* 0x0000001b21347223 */ /* 0x080fe20000010034 */
[----:B------:R-:W-:Y:S01]  /*4150*/  FMUL.FTZ R27, R64, R27 ;  /* 0x0000001b401b7220 */ /* 0x000fe20000410000 */
[----:B------:R-:W-:Y:S01]  /*4160*/  FFMA.FTZ R55, R34, R26, R55 ;  /* 0x0000001a22377223 */ /* 0x000fe20000010037 */
[----:B------:R-:W-:Y:S01]  /*4170*/  FADD.FTZ R54, R54, R49 ;  /* 0x0000003136367221 */ /* 0x000fe20000010000 */
[----:B------:R-:W0:Y:S01]  /*4180*/  MUFU.RCP R113, R113 ;  /* 0x0000007100717308 */ /* 0x000e220000001000 */
[-C--:B------:R-:W-:Y:S01]  /*4190*/  FFMA.FTZ R52, R31, R49.reuse, R52 ;  /* 0x000000311f347223 */ /* 0x080fe20000010034 */
[----:B------:R-:W-:Y:S01]  /*41a0*/  FMUL.FTZ R49, R64, R49 ;  /* 0x0000003140317220 */ /* 0x000fe20000410000 */
[----:B------:R-:W-:Y:S01]  /*41b0*/  FFMA.FTZ R55, R30, R28, R55 ;  /* 0x0000001c1e377223 */ /* 0x000fe20000010037 */
[----:B------:R-:W-:Y:S01]  /*41c0*/  FADD.FTZ R54, R54, R45 ;  /* 0x0000002d36367221 */ /* 0x000fe20000010000 */
        /* <DEDUP_REMOVED lines=10> */
[----:B------:R-:W-:-:S02]  /*4270*/  FFMA.FTZ R55, R44, R38, R55 ;  /* 0x000000262c377223 */ /* 0x000fc40000010037 */
[----:B------:R-:W-:Y:S01]  /*4280*/  FFMA.FTZ R52, R43, R39, R52 ;  /* 0x000000272b347223 */ /* 0x000fe20000010034 */
[----:B0-----:R-:W-:Y:S01]  /*4290*/  FMUL.FTZ R25, R120, R113 ;  /* 0x0000007178197220 */ /* 0x001fe20000410000 */
[----:B------:R-:W-:-:S04]  /*42a0*/  FADD.FTZ R120, -R113, 1 ;  /* 0x3f80000071787421 */ /* 0x000fc80000010100 */
[----:B------:R-:W-:Y:S01]  /*42b0*/  FFMA.FTZ R120, R51, R120, 1 ;  /* 0x3f80000033787423 */ /* 0x000fe20000010078 */
[----:B------:R-:W-:-:S03]  /*42c0*/  SHF.L.U32 R51, R58, 0x10, RZ ;  /* 0x000000103a337819 */ /* 0x000fc600000006ff */
[----:B------:R-:W-:Y:S02]  /*42d0*/  FMUL.FTZ R25, R25, R120 ;  /* 0x0000007819197220 */ /* 0x000fe40000410000 */
[----:B------:R-:W-:Y:S02]  /*42e0*/  FADD.FTZ R51, -R66, R51 ;  /* 0x0000003342337221 */ /* 0x000fe40000010100 */
[----:B------:R-:W-:Y:S02]  /*42f0*/  FFMA.FTZ R55, R42, R25, R55 ;  /* 0x000000192a377223 */ /* 0x000fe40000010037 */
[----:B------:R-:W-:-:S04]  /*4300*/  FMUL.FTZ R51, R51, R110 ;  /* 0x0000006e33337220 */ /* 0x000fc80000410000 */
[----:B------:R-:W-:-:S04]  /*4310*/  FFMA.FTZ R91, R64, R51, R62 ;  /* 0x00000033405b7223 */ /* 0x000fc8000001003e */
[----:B------:R-:W-:-:S06]  /*4320*/  FMUL.FTZ R120, R91, -1.4426950216293334961 ;  /* 0xbfb8aa3b5b787820 */ /* 0x000fcc0000410000 */
[----:B------:R-:W0:Y:S02]  /*4330*/  MUFU.EX2 R120, R120 ;  /* 0x0000007800787308 */ /* 0x000e240000000800 */
[----:B0-----:R-:W-:-:S06]  /*4340*/  FADD.FTZ R113, R120, 1 ;  /* 0x3f80000078717421 */ /* 0x001fcc0000010000 */
[----:B------:R-:W0:Y:S02]  /*4350*/  MUFU.RCP R113, R113 ;  /* 0x0000007100717308 */ /* 0x000e240000001000 */
[----:B0-----:R-:W-:Y:S01]  /*4360*/  FMUL.FTZ R118, R118, R113 ;  /* 0x0000007176767220 */ /* 0x001fe20000410000 */
[----:B------:R-:W-:Y:S01]  /*4370*/  FADD.FTZ R112, -R113, 1 ;  /* 0x3f80000071707421 */ /* 0x000fe20000010100 */
[----:B------:R-:W-:-:S03]  /*4380*/  SHF.L.U32 R113, R79, 0x10, RZ ;  /* 0x000000104f717819 */ /* 0x000fc600000006ff */
[----:B------:R-:W-:Y:S02]  /*4390*/  FFMA.FTZ R91, R91, R112, 1 ;  /* 0x3f8000005b5b7423 */ /* 0x000fe40000010070 */
[----:B------:R-:W-:Y:S02]  /*43a0*/  FADD.FTZ R113, -R66, R113 ;  /* 0x0000007142717221 */ /* 0x000fe40000010100 */
[----:B------:R-:W-:Y:S02]  /*43b0*/  FMUL.FTZ R118, R118, R91 ;  /* 0x0000005b76767220 */ /* 0x000fe40000410000 */
[----:B------:R-:W-:Y:S02]  /*43c0*/  FMUL.FTZ R120, R113, R110 ;  /* 0x0000006e71787220 */ /* 0x000fe40000410000 */
[----:B------:R-:W-:Y:S02]  /*43d0*/  FFMA.FTZ R52, R51, R118, R52 ;  /* 0x0000007633347223 */ /* 0x000fe40000010034 */
[----:B------:R-:W-:-:S04]  /*43e0*/  FFMA.FTZ R91, R65, R120, R63 ;  /* 0x00000078415b7223 */ /* 0x000fc8000001003f */
[----:B------:R-:W-:-:S06]  /*43f0*/  FMUL.FTZ R24, R91, -1.4426950216293334961 ;  /* 0xbfb8aa3b5b187820 */ /* 0x000fcc0000410000 */
[----:B------:R-:W0:Y:S02]  /*4400*/  MUFU.EX2 R24, R24 ;  /* 0x0000001800187308 */ /* 0x000e240000000800 */
[----:B0-----:R-:W-:Y:S01]  /*4410*/  FADD.FTZ R113, R24, 1 ;  /* 0x3f80000018717421 */ /* 0x001fe20000010000 */
[----:B------:R-:W-:Y:S01]  /*4420*/  FMUL.FTZ R24, R64, R50 ;  /* 0x0000003240187220 */ /* 0x000fe20000410000 */
[----:B------:R-:W-:-:S03]  /*4430*/  SHF.L.U32 R50, R80, 0x10, RZ ;  /* 0x0000001050327819 */ /* 0x000fc600000006ff */
[----:B------:R-:W-:Y:S01]  /*4440*/  FFMA.FTZ R112, R53, R24, R125 ;  /* 0x0000001835707223 */ /* 0x000fe2000001007d */
[----:B------:R-:W0:Y:S01]  /*4450*/  MUFU.RCP R113, R113 ;  /* 0x0000007100717308 */ /* 0x000e220000001000 */
[----:B------:R-:W-:Y:S01]  /*4460*/  FADD.FTZ R72, R72, R24 ;  /* 0x0000001848487221 */ /* 0x000fe20000010000 */
[----:B0-----:R-:W-:Y:S01]  /*4470*/  FADD.FTZ R53, -R113, 1 ;  /* 0x3f80000071357421 */ /* 0x001fe20000010100 */
[----:B------:R-:W-:-:S03]  /*4480*/  FMUL.FTZ R50, R50, R113 ;  /* 0x0000007132327220 */ /* 0x000fc60000410000 */
[----:B------:R-:W-:Y:S01]  /*4490*/  FFMA.FTZ R53, R91, R53, 1 ;  /* 0x3f8000005b357423 */ /* 0x000fe20000010035 */
[----:B------:R-:W-:-:S03]  /*44a0*/  SHF.L.U32 R91, R60, 0x10, RZ ;  /* 0x000000103c5b7819 */ /* 0x000fc600000006ff */
[----:B------:R-:W-:Y:S01]  /*44b0*/  FMUL.FTZ R50, R50, R53 ;  /* 0x0000003532327220 */ /* 0x000fe20000410000 */
[----:B------:R-:W-:Y:S01]  /*44c0*/  FADD.FTZ R53, R122, R123 ;  /* 0x0000007b7a357221 */ /* 0x000fe20000010000 */
[----:B------:R-:W-:Y:S01]  /*44d0*/  FADD.FTZ R91, -R66, R91 ;  /* 0x0000005b425b7221 */ /* 0x000fe20000010100 */
[----:B------:R-:W-:Y:S01]  /*44e0*/  FMUL.FTZ R123, R65, R123 ;  /* 0x0000007b417b7220 */ /* 0x000fe20000410000 */
[----:B------:R-:W-:Y:S01]  /*44f0*/  FFMA.FTZ R55, R120, R50, R55 ;  /* 0x0000003278377223 */ /* 0x000fe20000010037 */
[----:B------:R-:W-:Y:S01]  /*4500*/  FADD.FTZ R53, R53, R119 ;  /* 0x0000007735357221 */ /* 0x000fe20000010000 */
[----:B------:R-:W-:Y:S01]  /*4510*/  FMUL.FTZ R113, R91, R110 ;  /* 0x0000006e5b717220 */ /* 0x000fe20000410000 */
[----:B------:R-:W-:Y:S01]  /*4520*/  FFMA.FTZ R124, R124, R123, R112 ;  /* 0x0000007b7c7c7223 */ /* 0x000fe20000010070 */
[----:B------:R-:W-:Y:S01]  /*4530*/  SHF.L.U32 R112, R61, 0x10, RZ ;  /* 0x000000103d707819 */ /* 0x000fe200000006ff */
[----:B------:R-:W-:Y:S01]  /*4540*/  FADD.FTZ R72, R123, R72 ;  /* 0x000000487b487221 */ /* 0x000fe20000010000 */
[----:B------:R-:W-:Y:S01]  /*4550*/  FFMA.FTZ R24, R64, R113, R62 ;  /* 0x0000007140187223 */ /* 0x000fe2000001003e */
[----:B------:R-:W-:Y:S01]  /*4560*/  FFMA.FTZ R124, R73, R121, R124 ;  /* 0x00000079497c7223 */ /* 0x000fe2000001007c */
[----:B------:R-:W-:Y:S01]  /*4570*/  SHF.L.U32 R73, R82, 0x10, RZ ;  /* 0x0000001052497819 */ /* 0x000fe200000006ff */
[----:B------:R-:W-:Y:S01]  /*4580*/  FADD.FTZ R72, R72, R121 ;  /* 0x0000007948487221 */ /* 0x000fe20000010000 */
[----:B------:R-:W-:Y:S01]  /*4590*/  FMUL.FTZ R125, R24, -1.4426950216293334961 ;  /* 0xbfb8aa3b187d7820 */ /* 0x000fe20000410000 */
[----:B------:R-:W-:Y:S01]  /*45a0*/  FMUL.FTZ R119, R65, R119 ;  /* 0x0000007741777220 */ /* 0x000fe20000410000 */
[----:B------:R-:W-:Y:S01]  /*45b0*/  FADD.FTZ R53, R53, R26 ;  /* 0x0000001a35357221 */ /* 0x000fe20000010000 */
[----:B------:R-:W-:-:S02]  /*45c0*/  FMUL.FTZ R26, R65, R26 ;  /* 0x0000001a411a7220 */ /* 0x000fc40000410000 */
[----:B------:R-:W-:Y:S01]  /*45d0*/  FFMA.FTZ R124, R36, R119, R124 ;  /* 0x00000077247c7223 */ /* 0x000fe2000001007c */
[----:B------:R-:W0:Y:S01]  /*45e0*/  MUFU.EX2 R125, R125 ;  /* 0x0000007d007d7308 */ /* 0x000e220000000800 */
[----:B------:R-:W-:Y:S01]  /*45f0*/  FADD.FTZ R53, R53, R28 ;  /* 0x0000001c35357221 */ /* 0x000fe20000010000 */
[----:B------:R-:W-:Y:S01]  /*4600*/  FMUL.FTZ R28, R65, R28 ;  /* 0x0000001c411c7220 */ /* 0x000fe20000410000 */
[----:B------:R-:W-:Y:S02]  /*4610*/  FFMA.FTZ R33, R33, R27, R124 ;  /* 0x0000001b21217223 */ /* 0x000fe4000001007c */
[----:B------:R-:W-:Y:S01]  /*4620*/  FADD.FTZ R53, R53, R32 ;  /* 0x0000002035357221 */ /* 0x000fe20000010000 */
[----:B------:R-:W-:Y:S01]  /*4630*/  FMUL.FTZ R32, R65, R32 ;  /* 0x0000002041207220 */ /* 0x000fe20000410000 */
[----:B------:R-:W-:Y:S01]  /*4640*/  FFMA.FTZ R34, R34, R26, R33 ;  /* 0x0000001a22227223 */ /* 0x000fe20000010021 */
[----:B------:R-:W-:Y:S01]  /*4650*/  SHF.L.U32 R33, R71, 0x10, RZ ;  /* 0x0000001047217819 */ /* 0x000fe200000006ff */
[----:B------:R-:W-:Y:S01]  /*4660*/  FADD.FTZ R53, R53, R40 ;  /* 0x0000002835357221 */ /* 0x000fe20000010000 */
[----:B------:R-:W-:Y:S01]  /*4670*/  FMUL.FTZ R40, R65, R40 ;  /* 0x0000002841287220 */ /* 0x000fe20000410000 */
[----:B------:R-:W-:Y:S01]  /*4680*/  FFMA.FTZ R31, R31, R49, R34 ;  /* 0x000000311f1f7223 */ /* 0x000fe20000010022 */
[----:B0-----:R-:W-:Y:S01]  /*4690*/  FADD.FTZ R91, R125, 1 ;  /* 0x3f8000007d5b7421 */ /* 0x001fe20000010000 */
[----:B------:R-:W-:-:S02]  /*46a0*/  SHF.L.U32 R125, R81, 0x10, RZ ;  /* 0x00000010517d7819 */ /* 0x000fc400000006ff */
[----:B------:R-:W-:Y:S01]  /*46b0*/  FFMA.FTZ R30, R30, R28, R31 ;  /* 0x0000001c1e1e7223 */ /* 0x000fe2000001001f */
[----:B------:R-:W-:Y:S02]  /*46c0*/  SHF.L.U32 R31, R75, 0x10, RZ ;  /* 0x000000104b1f7819 */ /* 0x000fe400000006ff */
[----:B------:R-:W0:Y:S01]  /*46d0*/  MUFU.RCP R91, R91 ;  /* 0x0000005b005b7308 */ /* 0x000e220000001000 */
[----:B------:R-:W-:Y:S01]  /*46e0*/  FADD.FTZ R125, -R66, R125 ;  /* 0x0000007d427d7221 */ /* 0x000fe20000010100 */
[----:B------:R-:W-:-:S04]  /*46f0*/  FFMA.FTZ R29, R29, R45, R30 ;  /* 0x0000002d1d1d7223 */ /* 0x000fc8000001001e */
[----:B------:R-:W-:Y:S01]  /*4700*/  FFMA.FTZ R46, R46, R32, R29 ;  /* 0x000000202e2e7223 */ /* 0x000fe2000001001d */
[----:B------:R-:W-:-:S03]  /*4710*/  SHF.L.U32 R29, R77, 0x10, RZ ;  /* 0x000000104d1d7819 */ /* 0x000fc600000006ff */
[----:B------:R-:W-:Y:S01]  /*4720*/  FFMA.FTZ R37, R37, R35, R46 ;  /* 0x0000002325257223 */ /* 0x000fe2000001002e */
[----:B------:R-:W-:-:S03]  /*4730*/  SHF.L.U32 R46, R90, 0x10, RZ ;  /* 0x000000105a2e7819 */ /* 0x000fc600000006ff */
[----:B------:R-:W-:Y:S01]  /*4740*/  FFMA.FTZ R48, R48, R40, R37 ;  /* 0x0000002830307223 */ /* 0x000fe20000010025 */
[----:B------:R-:W-:Y:S01]  /*4750*/  FMUL.FTZ R37, R64, R39 ;  /* 0x0000002740257220 */ /* 0x000fe20000410000 */
[----:B------:R-:W-:Y:S01]  /*4760*/  FADD.FTZ R39, R54, R39 ;  /* 0x0000002736277221 */ /* 0x000fe20000010000 */
[----:B0-----:R-:W-:Y:S01]  /*4770*/  FADD.FTZ R122, -R91, 1 ;  /* 0x3f8000005b7a7421 */ /* 0x001fe20000010100 */
[----:B------:R-:W-:Y:S01]  /*4780*/  FMUL.FTZ R112, R112, R91 ;  /* 0x0000005b70707220 */ /* 0x000fe20000410000 */
[----:B------:R-:W-:Y:S02]  /*4790*/  FFMA.FTZ R48, R47, R41, R48 ;  /* 0x000000292f307223 */ /* 0x000fe40000010030 */
[----:B------:R-:W-:-:S04]  /*47a0*/  FFMA.FTZ R122, R24, R122, 1 ;  /* 0x3f800000187a7423 */ /* 0x000fc8000001007a */
[----:B------:R-:W-:Y:S01]  /*47b0*/  FMUL.FTZ R91, R112, R122 ;  /* 0x0000007a705b7220 */ /* 0x000fe20000410000 */
[----:B------:R-:W-:-:S03]  /*47c0*/  FMUL.FTZ R112, R125, R110 ;  /* 0x0000006e7d707220 */ /* 0x000fc60000410000 */
[----:B------:R-:W-:Y:S01]  /*47d0*/  FFMA.FTZ R52, R113, R91, R52 ;  /* 0x0000005b71347223 */ /* 0x000fe20000010034 */
[----:B------:R-:W-:-:S04]  /*47e0*/  FFMA.FTZ R24, R65, R112, R63 ;  /* 0x0000007041187223 */ /* 0x000fc8000001003f */
[----:B------:R-:W-:-:S06]  /*47f0*/  FMUL.FTZ R123, R24, -1.4426950216293334961 ;  /* 0xbfb8aa3b187b7820 */ /* 0x000fcc0000410000 */
[----:B------:R-:W0:Y:S02]  /*4800*/  MUFU.EX2 R123, R123 ;  /* 0x0000007b007b7308 */ /* 0x000e240000000800 */
[----:B0-----:R-:W-:Y:S01]  /*4810*/  FADD.FTZ R122, R123, 1 ;  /* 0x3f8000007b7a7421 */ /* 0x001fe20000010000 */
[----:B------:R-:W-:-:S05]  /*4820*/  SHF.L.U32 R123, R68, 0x10, RZ ;  /* 0x00000010447b7819 */ /* 0x000fca00000006ff */
[----:B------:R-:W0:Y:S01]  /*4830*/  MUFU.RCP R122, R122 ;  /* 0x0000007a007a7308 */ /* 0x000e220000001000 */
[----:B------:R-:W-:Y:S01]  /*4840*/  FADD.FTZ R123, -R66, R123 ;  /* 0x0000007b427b7221 */ /* 0x000fe20000010100 */
[----:B0-----:R-:W-:Y:S01]  /*4850*/  FADD.FTZ R125, -R122, 1 ;  /* 0x3f8000007a7d7421 */ /* 0x001fe20000010100 */
[----:B------:R-:W-:-:S03]  /*4860*/  FMUL.FTZ R73, R73, R122 ;  /* 0x0000007a49497220 */ /* 0x000fc60000410000 */
[----:B------:R-:W-:Y:S01]  /*4870*/  FFMA.FTZ R24, R24, R125, 1 ;  /* 0x3f80000018187423 */ /* 0x000fe2000001007d */
[----:B------:R-:W-:-:S03]  /*4880*/  SHF.L.U32 R125, R69, 0x10, RZ ;  /* 0x00000010457d7819 */ /* 0x000fc600000006ff */
        /* <DEDUP_REMOVED lines=8> */
[----:B------:R-:W0:Y:S02]  /*4910*/  MUFU.RCP R122, R122 ;  /* 0x0000007a007a7308 */ /* 0x000e240000001000 */
[----:B0-----:R-:W-:Y:S01]  /*4920*/  FMUL.FTZ R36, R125, R122 ;  /* 0x0000007a7d247220 */ /* 0x001fe20000410000 */
[----:B------:R-:W-:-:S04]  /*4930*/  FADD.FTZ R125, -R122, 1 ;  /* 0x3f8000007a7d7421 */ /* 0x000fc80000010100 */
[----:B------:R-:W-:Y:S01]  /*4940*/  FFMA.FTZ R125, R121, R125, 1 ;  /* 0x3f800000797d7423 */ /* 0x000fe2000001007d */
[----:B------:R-:W-:-:S03]  /*4950*/  SHF.L.U32 R121, R83, 0x10, RZ ;  /* 0x0000001053797819 */ /* 0x000fc600000006ff */
[----:B------:R-:W-:Y:S02]  /*4960*/  FMUL.FTZ R36, R36, R125 ;  /* 0x0000007d24247220 */ /* 0x000fe40000410000 */
[----:B------:R-:W-:Y:S02]  /*4970*/  FADD.FTZ R121, -R66, R121 ;  /* 0x0000007942797221 */ /* 0x000fe40000010100 */
[----:B------:R-:W-:Y:S02]  /*4980*/  FFMA.FTZ R52, R73, R36, R52 ;  /* 0x0000002449347223 */ /* 0x000fe40000010034 */
[----:B------:R-:W-:Y:S01]  /*4990*/  FMUL.FTZ R122, R121, R110 ;  /* 0x0000006e797a7220 */ /* 0x000fe20000410000 */
[----:B------:R-:W-:-:S03]  /*49a0*/  FADD.FTZ R121, R119, R72 ;  /* 0x0000004877797221 */ /* 0x000fc60000010000 */
[----:B------:R-:W-:-:S04]  /*49b0*/  FFMA.FTZ R119, R65, R122, R63 ;  /* 0x0000007a41777223 */ /* 0x000fc8000001003f */
[----:B------:R-:W-:-:S06]  /*49c0*/  FMUL.FTZ R125, R119, -1.4426950216293334961 ;  /* 0xbfb8aa3b777d7820 */ /* 0x000fcc0000410000 */
[----:B------:R-:W0:Y:S02]  /*49d0*/  MUFU.EX2 R125, R125 ;  /* 0x0000007d007d7308 */ /* 0x000e240000000800 */
[----:B0-----:R-:W-:-:S06]  /*49e0*/  FADD.FTZ R72, R125, 1 ;  /* 0x3f8000007d487421 */ /* 0x001fcc0000010000 */
[----:B------:R-:W0:Y:S02]  /*49f0*/  MUFU.RCP R72, R72 ;  /* 0x0000004800487308 */ /* 0x000e240000001000 */
[----:B0-----:R-:W-:Y:S01]  /*4a00*/  FADD.FTZ R124, -R72, 1 ;  /* 0x3f800000487c7421 */ /* 0x001fe20000010100 */
[----:B------:R-:W-:-:S03]  /*4a10*/  FMUL.FTZ R123, R123, R72 ;  /* 0x000000487b7b7220 */ /* 0x000fc60000410000 */
[----:B------:R-:W-:Y:S01]  /*4a20*/  FFMA.FTZ R124, R119, R124, 1 ;  /* 0x3f800000777c7423 */ /* 0x000fe2000001007c */
[----:B------:R-:W-:-:S03]  /*4a30*/  SHF.L.U32 R119, R70, 0x10, RZ ;  /* 0x0000001046777819 */ /* 0x000fc600000006ff */
[----:B------:R-:W-:Y:S01]  /*4a40*/  FMUL.FTZ R72, R123, R124 ;  /* 0x0000007c7b487220 */ /* 0x000fe20000410000 */
[----:B------:R-:W-:Y:S01]  /*4a50*/  FADD.FTZ R123, R121, R27 ;  /* 0x0000001b797b7221 */ /* 0x000fe20000010000 */
[----:B------:R-:W-:Y:S02]  /*4a60*/  FADD.FTZ R119, -R66, R119 ;  /* 0x0000007742777221 */ /* 0x000fe40000010100 */
[----:B------:R-:W-:Y:S01]  /*4a70*/  FFMA.FTZ R55, R122, R72, R55 ;  /* 0x000000487a377223 */ /* 0x000fe20000010037 */
[----:B------:R-:W-:Y:S01]  /*4a80*/  FADD.FTZ R123, R26, R123 ;  /* 0x0000007b1a7b7221 */ /* 0x000fe20000010000 */
[----:B------:R-:W-:-:S03]  /*4a90*/  FMUL.FTZ R119, R119, R110 ;  /* 0x0000006e77777220 */ /* 0x000fc60000410000 */
[----:B------:R-:W-:Y:S01]  /*4aa0*/  FADD.FTZ R123, R123, R49 ;  /* 0x000000317b7b7221 */ /* 0x000fe20000010000 */
[----:B------:R-:W-:-:S03]  /*4ab0*/  FFMA.FTZ R121, R64, R119, R62 ;  /* 0x0000007740797223 */ /* 0x000fc6000001003e */
[----:B------:R-:W-:Y:S01]  /*4ac0*/  FADD.FTZ R123, R28, R123 ;  /* 0x0000007b1c7b7221 */ /* 0x000fe20000010000 */
[----:B------:R-:W-:-:S03]  /*4ad0*/  FMUL.FTZ R124, R121, -1.4426950216293334961 ;  /* 0xbfb8aa3b797c7820 */ /* 0x000fc60000410000 */
[----:B------:R-:W-:-:S03]  /*4ae0*/  FADD.FTZ R123, R123, R45 ;  /* 0x0000002d7b7b7221 */ /* 0x000fc60000010000 */
[----:B------:R-:W0:Y:S01]  /*4af0*/  MUFU.EX2 R124, R124 ;  /* 0x0000007c007c7308 */ /* 0x000e220000000800 */
[----:B------:R-:W-:-:S04]  /*4b00*/  FADD.FTZ R123, R32, R123 ;  /* 0x0000007b207b7221 */ /* 0x000fc80000010000 */
[----:B------:R-:W-:Y:S01]  /*4b10*/  FADD.FTZ R123, R123, R35 ;  /* 0x000000237b7b7221 */ /* 0x000fe20000010000 */
[----:B------:R-:W-:-:S03]  /*4b20*/  FMUL.FTZ R35, R65, R38 ;  /* 0x0000002641237220 */ /* 0x000fc60000410000 */
[----:B------:R-:W-:Y:S01]  /*4b30*/  FADD.FTZ R123, R40, R123 ;  /* 0x0000007b287b7221 */ /* 0x000fe20000010000 */
[----:B------:R-:W-:Y:S01]  /*4b40*/  FADD.FTZ R40, R53, R38 ;  /* 0x0000002635287221 */ /* 0x000fe20000010000 */
[----:B------:R-:W-:Y:S02]  /*4b50*/  FFMA.FTZ R48, R44, R35, R48 ;  /* 0x000000232c307223 */ /* 0x000fe40000010030 */
[----:B------:R-:W-:Y:S01]  /*4b60*/  FADD.FTZ R38, R123, R41 ;  /* 0x000000297b267221 */ /* 0x000fe20000010000 */
[----:B0-----:R-:W-:Y:S01]  /*4b70*/  FADD.FTZ R27, R124, 1 ;  /* 0x3f8000007c1b7421 */ /* 0x001fe20000010000 */
[----:B------:R-:W-:Y:S02]  /*4b80*/  FFMA.FTZ R48, R43, R37, R48 ;  /* 0x000000252b307223 */ /* 0x000fe40000010030 */
[----:B------:R-:W-:Y:S01]  /*4b90*/  FADD.FTZ R38, R35, R38 ;  /* 0x0000002623267221 */ /* 0x000fe20000010000 */
[----:B------:R-:W-:Y:S01]  /*4ba0*/  FMUL.FTZ R35, R65, R25 ;  /* 0x0000001941237220 */ /* 0x000fe20000410000 */
[----:B------:R-:W-:Y:S01]  /*4bb0*/  FADD.FTZ R25, R40, R25 ;  /* 0x0000001928197221 */ /* 0x000fe20000010000 */
[----:B------:R-:W0:Y:S01]  /*4bc0*/  MUFU.RCP R27, R27 ;  /* 0x0000001b001b7308 */ /* 0x000e220000001000 */
[----:B------:R-:W-:Y:S01]  /*4bd0*/  FADD.FTZ R38, R38, R37 ;  /* 0x0000002526267221 */ /* 0x000fe20000010000 */
[----:B------:R-:W-:Y:S01]  /*4be0*/  FFMA.FTZ R48, R42, R35, R48 ;  /* 0x000000232a307223 */ /* 0x000fe20000010030 */
[----:B------:R-:W-:Y:S01]  /*4bf0*/  FMUL.FTZ R37, R64, R118 ;  /* 0x0000007640257220 */ /* 0x000fe20000410000 */
[----:B------:R-:W-:Y:S01]  /*4c00*/  FADD.FTZ R118, R39, R118 ;  /* 0x0000007627767221 */ /* 0x000fe20000010000 */
[----:B------:R-:W-:Y:S01]  /*4c10*/  FADD.FTZ R38, R35, R38 ;  /* 0x0000002623267221 */ /* 0x000fe20000010000 */
[----:B------:R-:W-:Y:S01]  /*4c20*/  FMUL.FTZ R35, R65, R50 ;  /* 0x0000003241237220 */ /* 0x000fe20000410000 */
[----:B------:R-:W-:Y:S01]  /*4c30*/  FFMA.FTZ R48, R51, R37, R48 ;  /* 0x0000002533307223 */ /* 0x000fe20000010030 */
        /* <DEDUP_REMOVED lines=10> */
[----:B0-----:R-:W-:Y:S01]  /*4ce0*/  FADD.FTZ R125, -R27, 1 ;  /* 0x3f8000001b7d7421 */ /* 0x001fe20000010100 */
[----:B------:R-:W-:Y:S01]  /*4cf0*/  FMUL.FTZ R33, R33, R27 ;  /* 0x0000001b21217220 */ /* 0x000fe20000410000 */
[----:B------:R-:W-:Y:S01]  /*4d00*/  FFMA.FTZ R48, R112, R35, R48 ;  /* 0x0000002370307223 */ /* 0x000fe20000010030 */
[----:B------:R-:W-:Y:S01]  /*4d10*/  FMUL.FTZ R37, R64, R36 ;  /* 0x0000002440257220 */ /* 0x000fe20000410000 */
[----:B------:R-:W-:Y:S01]  /*4d20*/  FFMA.FTZ R125, R121, R125, 1 ;  /* 0x3f800000797d7423 */ /* 0x000fe2000001007d */
[----:B------:R-:W-:Y:S01]  /*4d30*/  SHF.L.U32 R121, R85, 0x10, RZ ;  /* 0x0000001055797819 */ /* 0x000fe200000006ff */
[----:B------:R-:W-:Y:S01]  /*4d40*/  FADD.FTZ R38, R35, R38 ;  /* 0x0000002623267221 */ /* 0x000fe20000010000 */
[----:B------:R-:W-:Y:S01]  /*4d50*/  FFMA.FTZ R48, R73, R37, R48 ;  /* 0x0000002549307223 */ /* 0x000fe20000010030 */
[----:B------:R-:W-:Y:S01]  /*4d60*/  FMUL.FTZ R27, R33, R125 ;  /* 0x0000007d211b7220 */ /* 0x000fe20000410000 */
[----:B------:R-:W-:Y:S01]  /*4d70*/  SHF.L.U32 R125, R86, 0x10, RZ ;  /* 0x00000010567d7819 */ /* 0x000fe200000006ff */
[----:B------:R-:W-:Y:S01]  /*4d80*/  FADD.FTZ R121, -R66, R121 ;  /* 0x0000007942797221 */ /* 0x000fe20000010100 */
[----:B------:R-:W-:Y:S01]  /*4d90*/  FMUL.FTZ R35, R65, R72 ;  /* 0x0000004841237220 */ /* 0x000fe20000410000 */
[----:B------:R-:W-:Y:S01]  /*4da0*/  FADD.FTZ R38, R38, R37 ;  /* 0x0000002526267221 */ /* 0x000fe20000010000 */
[----:B------:R-:W-:Y:S01]  /*4db0*/  FMUL.FTZ R37, R64, R27 ;  /* 0x0000001b40257220 */ /* 0x000fe20000410000 */
[----:B------:R-:W-:Y:S01]  /*4dc0*/  FMUL.FTZ R124, R121, R110 ;  /* 0x0000006e797c7220 */ /* 0x000fe20000410000 */
[----:B------:R-:W-:Y:S01]  /*4dd0*/  FFMA.FTZ R48, R122, R35, R48 ;  /* 0x000000237a307223 */ /* 0x000fe20000010030 */
[----:B------:R-:W-:Y:S01]  /*4de0*/  FADD.FTZ R38, R35, R38 ;  /* 0x0000002623267221 */ /* 0x000fe20000010000 */
[----:B------:R-:W-:Y:S01]  /*4df0*/  FADD.FTZ R36, R91, R36 ;  /* 0x000000245b247221 */ /* 0x000fe20000010000 */
[----:B------:R-:W-:Y:S01]  /*4e00*/  FFMA.FTZ R33, R65, R124, R63 ;  /* 0x0000007c41217223 */ /* 0x000fe2000001003f */
[C---:B------:R-:W-:Y:S01]  /*4e10*/  FFMA.FTZ R48, R119.reuse, R37, R48 ;  /* 0x0000002577307223 */ /* 0x040fe20000010030 */
[----:B------:R-:W-:Y:S01]  /*4e20*/  FADD.FTZ R38, R38, R37 ;  /* 0x0000002526267221 */ /* 0x000fe20000010000 */
[----:B------:R-:W-:Y:S01]  /*4e30*/  FFMA.FTZ R52, R119, R27, R52 ;  /* 0x0000001b77347223 */ /* 0x000fe20000010034 */
[----:B------:R-:W-:Y:S01]  /*4e40*/  FMUL.FTZ R121, R33, -1.4426950216293334961 ;  /* 0xbfb8aa3b21797820 */ /* 0x000fe20000410000 */
[----:B------:R-:W-:Y:S01]  /*4e50*/  FADD.FTZ R36, R36, R27 ;  /* 0x0000001b24247221 */ /* 0x000fe20000010000 */
[----:B------:R-:W-:-:S04]  /*4e60*/  FADD.FTZ R25, R25, R72 ;  /* 0x0000004819197221 */ /* 0x000fc80000010000 */
[----:B------:R-:W0:Y:S02]  /*4e70*/  MUFU.EX2 R121, R121 ;  /* 0x0000007900797308 */ /* 0x000e240000000800 */
[----:B0-----:R-:W-:-:S06]  /*4e80*/  FADD.FTZ R26, R121, 1 ;  /* 0x3f800000791a7421 */ /* 0x001fcc0000010000 */
[----:B------:R-:W0:Y:S02]  /*4e90*/  MUFU.RCP R26, R26 ;  /* 0x0000001a001a7308 */ /* 0x000e240000001000 */
[----:B0-----:R-:W-:Y:S01]  /*4ea0*/  FMUL.FTZ R34, R125, R26 ;  /* 0x0000001a7d227220 */ /* 0x001fe20000410000 */
[----:B------:R-:W-:-:S04]  /*4eb0*/  FADD.FTZ R125, -R26, 1 ;  /* 0x3f8000001a7d7421 */ /* 0x000fc80000010100 */
[----:B------:R-:W-:Y:S01]  /*4ec0*/  FFMA.FTZ R125, R33, R125, 1 ;  /* 0x3f800000217d7423 */ /* 0x000fe2000001007d */
[----:B------:R-:W-:-:S03]  /*4ed0*/  SHF.L.U32 R33, R74, 0x10, RZ ;  /* 0x000000104a217819 */ /* 0x000fc600000006ff */
[----:B------:R-:W-:Y:S02]  /*4ee0*/  FMUL.FTZ R26, R34, R125 ;  /* 0x0000007d221a7220 */ /* 0x000fe40000410000 */
[----:B------:R-:W-:Y:S02]  /*4ef0*/  FADD.FTZ R33, -R66, R33 ;  /* 0x0000002142217221 */ /* 0x000fe40000010100 */
[-C--:B------:R-:W-:Y:S01]  /*4f00*/  FMUL.FTZ R35, R65, R26.reuse ;  /* 0x0000001a41237220 */ /* 0x080fe20000410000 */
[C---:B------:R-:W-:Y:S01]  /*4f10*/  FFMA.FTZ R55, R124.reuse, R26, R55 ;  /* 0x0000001a7c377223 */ /* 0x040fe20000010037 */
[----:B------:R-:W-:Y:S01]  /*4f20*/  FMUL.FTZ R33, R33, R110 ;  /* 0x0000006e21217220 */ /* 0x000fe20000410000 */
[----:B------:R-:W-:Y:S01]  /*4f30*/  FADD.FTZ R25, R25, R26 ;  /* 0x0000001a19197221 */ /* 0x000fe20000010000 */
[----:B------:R-:W-:Y:S01]  /*4f40*/  FFMA.FTZ R48, R124, R35, R48 ;  /* 0x000000237c307223 */ /* 0x000fe20000010030 */
[----:B------:R-:W-:Y:S01]  /*4f50*/  FADD.FTZ R38, R35, R38 ;  /* 0x0000002623267221 */ /* 0x000fe20000010000 */
        /* <DEDUP_REMOVED lines=10> */
[----:B------:R-:W-:Y:S01]  /*5000*/  SHF.L.U32 R125, R88, 0x10, RZ ;  /* 0x00000010587d7819 */ /* 0x000fe200000006ff */
[----:B------:R-:W-:Y:S02]  /*5010*/  FADD.FTZ R49, -R66, R49 ;  /* 0x0000003142317221 */ /* 0x000fe40000010100 */
[-C--:B------:R-:W-:Y:S01]  /*5020*/  FMUL.FTZ R27, R64, R31.reuse ;  /* 0x0000001f401b7220 */ /* 0x080fe20000410000 */
[----:B------:R-:W-:Y:S01]  /*5030*/  FFMA.FTZ R52, R33, R31, R52 ;  /* 0x0000001f21347223 */ /* 0x000fe20000010034 */
        /* <DEDUP_REMOVED lines=17> */
[----:B------:R-:W-:Y:S02]  /*5150*/  FMUL.FTZ R49, R49, R110 ;  /* 0x0000006e31317220 */ /* 0x000fe40000410000 */
        /* <DEDUP_REMOVED lines=11> */
[----:B------:R-:W-:Y:S02]  /*5210*/  FMUL.FTZ R29, R29, R125 ;  /* 0x0000007d1d1d7220 */ /* 0x000fe40000410000 */
[----:B------:R-:W-:Y:S02]  /*5220*/  FADD.FTZ R45, -R66, R45 ;  /* 0x0000002d422d7221 */ /* 0x000fe40000010100 */
[----:B------:R-:W-:Y:S01]  /*5230*/  FMUL.FTZ R27, R64, R29 ;  /* 0x0000001d401b7220 */ /* 0x000fe20000410000 */
[----:B------:R-:W-:Y:S01]  /*5240*/  FADD.FTZ R26, R36, R29 ;  /* 0x0000001d241a7221 */ /* 0x000fe20000010000 */
[----:B------:R-:W-:Y:S02]  /*5250*/  FMUL.FTZ R30, R45, R110 ;  /* 0x0000006e2d1e7220 */ /* 0x000fe40000410000 */
[----:B------:R-:W-:Y:S01]  /*5260*/  FFMA.FTZ R33, R49, R27, R24 ;  /* 0x0000001b31217223 */ /* 0x000fe20000010018 */
[----:B------:R-:W-:Y:S01]  /*5270*/  FADD.FTZ R38, R38, R27 ;  /* 0x0000001b26267221 */ /* 0x000fe20000010000 */
[----:B------:R-:W-:Y:S01]  /*5280*/  FFMA.FTZ R32, R65, R30, R63 ;  /* 0x0000001e41207223 */ /* 0x000fe2000001003f */
[----:B------:R-:W-:Y:S01]  /*5290*/  FADD.FTZ R27, R25, R28 ;  /* 0x0000001c191b7221 */ /* 0x000fe20000010000 */
[----:B------:R-:W-:-:S02]  /*52a0*/  FFMA.FTZ R24, R49, R29, R52 ;  /* 0x0000001d31187223 */ /* 0x000fc40000010034 */
[----:B------:R-:W-:-:S06]  /*52b0*/  FMUL.FTZ R121, R32, -1.4426950216293334961 ;  /* 0xbfb8aa3b20797820 */ /* 0x000fcc0000410000 */
[----:B------:R-:W0:Y:S02]  /*52c0*/  MUFU.EX2 R121, R121 ;  /* 0x0000007900797308 */ /* 0x000e240000000800 */
[----:B0-----:R-:W-:-:S06]  /*52d0*/  FADD.FTZ R45, R121, 1 ;  /* 0x3f800000792d7421 */ /* 0x001fcc0000010000 */
[----:B------:R-:W0:Y:S02]  /*52e0*/  MUFU.RCP R45, R45 ;  /* 0x0000002d002d7308 */ /* 0x000e240000001000 */
[----:B0-----:R-:W-:Y:S01]  /*52f0*/  FADD.FTZ R125, -R45, 1 ;  /* 0x3f8000002d7d7421 */ /* 0x001fe20000010100 */
[----:B------:R-:W-:-:S03]  /*5300*/  FMUL.FTZ R46, R46, R45 ;  /* 0x0000002d2e2e7220 */ /* 0x000fc60000410000 */
[----:B------:R-:W-:-:S04]  /*5310*/  FFMA.FTZ R125, R32, R125, 1 ;  /* 0x3f800000207d7423 */ /* 0x000fc8000001007d */
[----:B------:R-:W-:-:S04]  /*5320*/  FMUL.FTZ R32, R46, R125 ;  /* 0x0000007d2e207220 */ /* 0x000fc80000410000 */
[-C--:B------:R-:W-:Y:S01]  /*5330*/  FMUL.FTZ R31, R65, R32.reuse ;  /* 0x00000020411f7220 */ /* 0x080fe20000410000 */
[C---:B------:R-:W-:Y:S01]  /*5340*/  FFMA.FTZ R25, R30.reuse, R32, R55 ;  /* 0x000000201e197223 */ /* 0x040fe20000010037 */
[----:B------:R-:W-:Y:S02]  /*5350*/  FADD.FTZ R27, R27, R32 ;  /* 0x000000201b1b7221 */ /* 0x000fe40000010000 */
[----:B------:R-:W-:Y:S01]  /*5360*/  FFMA.FTZ R28, R30, R31, R33 ;  /* 0x0000001f1e1c7223 */ /* 0x000fe20000010021 */
[----:B------:R-:W-:-:S07]  /*5370*/  FADD.FTZ R31, R31, R38 ;  /* 0x000000261f1f7221 */ /* 0x000fce0000010000 */
.L_x_56:
[----:B------:R-:W-:Y:S01]  /*5380*/  MOV R33, R28 ;  /* 0x0000001c00217202 */ /* 0x000fe20000000f00 */
[----:B------:R-:W0:Y:S01]  /*5390*/  SHFL.DOWN PT, R29, R31, 0x1, 0x1f ;  /* 0x08201f001f1d7f89 */ /* 0x000e2200000e0000 */
[C---:B------:R-:W-:Y:S01]  /*53a0*/  ISETP.GT.AND P0, PT, R0.reuse, 0x1e, PT ;  /* 0x0000001e0000780c */ /* 0x040fe20003f04270 */
[----:B------:R-:W1:Y:S01]  /*53b0*/  S2UR UR8, SR_CgaCtaId ;  /* 0x00000000000879c3 */ /* 0x000e620000008800 */
[----:B------:R-:W-:Y:S01]  /*53c0*/  UMOV UR5, 0x400 ;  /* 0x0000040000057882 */ /* 0x000fe20000000000 */
[----:B------:R-:W2:Y:S01]  /*53d0*/  SHFL.DOWN PT, R28, R33, 0x1, 0x1f ;  /* 0x08201f00211c7f89 */ /* 0x000ea200000e0000 */
[----:B------:R-:W-:Y:S01]  /*53e0*/  UIADD3 UR4, UPT, UPT, UR5, 0xa0, URZ ;  /* 0x000000a005047890 */ /* 0x000fe2000fffe0ff */
[----:B------:R-:W-:Y:S01]  /*53f0*/  ISETP.GT.AND P2, PT, R0, 0xf, PT ;  /* 0x0000000f0000780c */ /* 0x000fe20003f44270 */
[----:B------:R-:W-:Y:S01]  /*5400*/  BSSY.RECONVERGENT B0, `(.L_x_57) ;  /* 0x0000025000007945 */ /* 0x000fe20003800200 */
[C---:B------:R-:W-:Y:S02]  /*5410*/  ISETP.NE.AND P1, PT, R4.reuse, RZ, PT ;  /* 0x000000ff0400720c */ /* 0x040fe40003f25270 */
[----:B------:R-:W3:Y:S01]  /*5420*/  LDC R91, c[0x0][0x374] ;  /* 0x0000dd00ff5b7b82 */ /* 0x000ee20000000800 */
[----:B------:R-:W-:-:S03]  /*5430*/  ISETP.GT.U32.AND P3, PT, R4, 0x3f, PT ;  /* 0x0000003f0400780c */ /* 0x000fc60003f64070 */
[----:B0-----:R-:W-:Y:S01]  /*5440*/  @!P0 FADD.FTZ R31, R29, R31 ;  /* 0x0000001f1d1f8221 */ /* 0x001fe20000010000 */
[----:B-1----:R-:W-:Y:S01]  /*5450*/  ULEA UR4, UR8, UR4, 0x18 ;  /* 0x0000000408047291 */ /* 0x002fe2000f8ec0ff */
[----:B--2---:R-:W-:-:S03]  /*5460*/  @!P0 FADD.FTZ R33, R28, R33 ;  /* 0x000000211c218221 */ /* 0x004fc60000010000 */
[----:B------:R-:W0:Y:S01]  /*5470*/  SHFL.DOWN PT, R29, R31, 0x2, 0x1f ;  /* 0x08401f001f1d7f89 */ /* 0x000e2200000e0000 */
[----:B------:R-:W-:Y:S02]  /*5480*/  ISETP.GT.AND P0, PT, R0, 0x1d, PT ;  /* 0x0000001d0000780c */ /* 0x000fe40003f04270 */
[----:B------:R-:W-:Y:S01]  /*5490*/  LEA R112, R4, UR4, 0x4 ;  /* 0x0000000404707c11 */ /* 0x000fe2000f8e20ff */
[----:B------:R-:W1:Y:S04]  /*54a0*/  SHFL.DOWN PT, R28, R33, 0x2, 0x1f ;  /* 0x08401f00211c7f89 */ /* 0x000e6800000e0000 */
[----:B------:R-:W-:Y:S06]  /*54b0*/  STS.128 [R112], R24 ;  /* 0x0000001870007388 */ /* 0x000fec0000000c00 */
        /* <DEDUP_REMOVED lines=8> */
[----:B------:R-:W-:-:S03]  /*5540*/  ISETP.GT.AND P0, PT, R0, 0x17, PT ;  /* 0x000000170000780c */ /* 0x000fc60003f04270 */
[----:B------:R-:W1:Y:S01]  /*5550*/  SHFL.DOWN PT, R28, R33, 0x8, 0x1f ;  /* 0x09001f00211c7f89 */ /* 0x000e6200000e0000 */
[----:B0-----:R-:W-:Y:S01]  /*5560*/  FADD.FTZ R32, R31, R29 ;  /* 0x0000001d1f207221 */ /* 0x001fe20000010000 */
[----:B-1----:R-:W-:-:S04]  /*5570*/  FADD.FTZ R30, R33, R28 ;  /* 0x0000001c211e7221 */ /* 0x002fc80000010000 */
[----:B------:R-:W-:Y:S02]  /*5580*/  FSEL R73, R31, R32, P0 ;  /* 0x000000201f497208 */ /* 0x000fe40000000000 */
[----:B------:R-:W-:-:S03]  /*5590*/  FSEL R72, R33, R30, P0 ;  /* 0x0000001e21487208 */ /* 0x000fc60000000000 */
[----:B------:R0:W1:Y:S04]  /*55a0*/  SHFL.DOWN PT, R31, R73, 0x10, 0x1f ;  /* 0x0a001f00491f7f89 */ /* 0x00006800000e0000 */
[----:B------:R0:W2:Y:S01]  /*55b0*/  SHFL.DOWN PT, R29, R72, 0x10, 0x1f ;  /* 0x0a001f00481d7f89 */ /* 0x0000a200000e0000 */
[----:B---3--:R-:W-:Y:S05]  /*55c0*/  @P2 BRA `(.L_x_58) ;  /* 0x0000000000202947 */ /* 0x008fea0003800000 */
[----:B------:R-:W-:Y:S01]  /*55d0*/  ISETP.NE.AND P0, PT, R0, RZ, PT ;  /* 0x000000ff0000720c */ /* 0x000fe20003f05270 */
[----:B0-2---:R-:W-:Y:S01]  /*55e0*/  FADD.FTZ R72, R30, R29 ;  /* 0x0000001d1e487221 */ /* 0x005fe20000010000 */
[----:B-1----:R-:W-:-:S11]  /*55f0*/  FADD.FTZ R73, R32, R31 ;  /* 0x0000001f20497221 */ /* 0x002fd60000010000 */
[----:B------:R-:W-:Y:S01]  /*5600*/  VOTEU.ALL UP0, P0 ;  /* 0x0000000000ff7886 */ /* 0x000fe20000000000 */
[----:B------:R-:W-:-:S04]  /*5610*/  @!P0 SHF.R.U32.HI R28, RZ, 0x2, R4 ;  /* 0x00000002ff1c8819 */ /* 0x000fc80000011604 */
[----:B------:R-:W-:Y:S01]  /*5620*/  @!UP0 ULEA UR4, UR8, UR5, 0x18 ;  /* 0x0000000508048291 */ /* 0x000fe2000f8ec0ff */
[----:B------:R-:W-:-:S08]  /*5630*/  @!P0 LOP3.LUT R28, R28, 0xf8, RZ, 0xc0, !PT ;  /* 0x000000f81c1c8812 */ /* 0x000fd000078ec0ff */
[----:B------:R3:W-:Y:S03]  /*5640*/  @!P0 STS.64 [R28+UR4+0x10], R72 ;  /* 0x000010481c008988 */ /* 0x0007e60008000a04 */
.L_x_58:
[----:B------:R-:W-:Y:S05]  /*5650*/  BSYNC.RECONVERGENT B0 ;  /* 0x0000000000007941 */ /* 0x000fea0003800200 */
.L_x_57:
[----:B------:R-:W-:Y:S01]  /*5660*/  BAR.SYNC.DEFER_BLOCKING 0x0 ;  /* 0x0000000000007b1d */ /* 0x000fe20000010000 */
[----:B------:R-:W-:-:S05]  /*5670*/  LEA R111, R111, R4, 0x6 ;  /* 0x000000046f6f7211 */ /* 0x000fca00078e30ff */
[----:B------:R-:W-:Y:S04]  /*5680*/  BSSY.RECONVERGENT B0, `(.L_x_59) ;  /* 0x0000029000007945 */ /* 0x000fe80003800200 */
[----:B------:R-:W-:Y:S05]  /*5690*/  @P1 BRA `(.L_x_60) ;  /* 0x00000000009c1947 */ /* 0x000fea0003800000 */
[----:B------:R-:W-:-:S09]  /*56a0*/  ULEA UR4, UR8, UR5, 0x18 ;  /* 0x0000000508047291 */ /* 0x000fd2000f8ec0ff */
[----:B------:R-:W4:Y:S04]  /*56b0*/  LDS.64 R32, [UR4+0x18] ;  /* 0x00001804ff207984 */ /* 0x000f280008000a00 */
[----:B------:R-:W5:Y:S04]  /*56c0*/  LDS.128 R48, [UR4+0x20] ;  /* 0x00002004ff307984 */ /* 0x000f680008000c00 */
[----:B-123--:R-:W1:Y:S04]  /*56d0*/  LDS.128 R28, [UR4+0x30] ;  /* 0x00003004ff1c7984 */ /* 0x00ee680008000c00 */
[----:B------:R-:W2:Y:S04]  /*56e0*/  LDS.128 R44, [UR4+0x40] ;  /* 0x00004004ff2c7984 */ /* 0x000ea80008000c00 */
[----:B------:R-:W3:Y:S04]  /*56f0*/  LDS.128 R40, [UR4+0x50] ;  /* 0x00005004ff287984 */ /* 0x000ee80008000c00 */
[----:B------:R-:W0:Y:S01]  /*5700*/  LDS.128 R36, [UR4+0x60] ;  /* 0x00006004ff247984 */ /* 0x000e220008000c00 */
[----:B----4-:R-:W-:Y:S01]  /*5710*/  FADD.FTZ R35, R72, R32 ;  /* 0x0000002048237221 */ /* 0x010fe20000010000 */
[----:B------:R-:W-:-:S03]  /*5720*/  FADD.FTZ R52, R73, R33 ;  /* 0x0000002149347221 */ /* 0x000fc60000010000 */
[----:B-----5:R-:W-:Y:S01]  /*5730*/  FADD.FTZ R53, R35, R48 ;  /* 0x0000003023357221 */ /* 0x020fe20000010000 */
[----:B------:R-:W-:Y:S01]  /*5740*/  FADD.FTZ R52, R52, R49 ;  /* 0x0000003134347221 */ /* 0x000fe20000010000 */
[----:B------:R-:W4:Y:S02]  /*5750*/  LDS.128 R32, [UR4+0x70] ;  /* 0x00007004ff207984 */ /* 0x000f240008000c00 */
[----:B------:R-:W-:Y:S01]  /*5760*/  FADD.FTZ R53, R53, R50 ;  /* 0x0000003235357221 */ /* 0x000fe20000010000 */
[----:B------:R-:W-:Y:S02]  /*5770*/  FADD.FTZ R52, R52, R51 ;  /* 0x0000003334347221 */ /* 0x000fe40000010000 */
[----:B------:R-:W5:Y:S01]  /*5780*/  LDS.128 R48, [UR4+0x80] ;  /* 0x00008004ff307984 */ /* 0x000f620008000c00 */
[----:B-1----:R-:W-:Y:S01]  /*5790*/  FADD.FTZ R53, R53, R28 ;  /* 0x0000001c35357221 */ /* 0x002fe20000010000 */
[----:B------:R-:W-:-:S03]  /*57a0*/  FADD.FTZ R52, R52, R29 ;  /* 0x0000001d34347221 */ /* 0x000fc60000010000 */
[----:B------:R-:W-:Y:S01]  /*57b0*/  FADD.FTZ R53, R53, R30 ;  /* 0x0000001e35357221 */ /* 0x000fe20000010000 */
[----:B------:R-:W-:-:S03]  /*57c0*/  FADD.FTZ R52, R52, R31 ;  /* 0x0000001f34347221 */ /* 0x000fc60000010000 */
[----:B--2---:R-:W-:Y:S01]  /*57d0*/  FADD.FTZ R53, R53, R44 ;  /* 0x0000002c35357221 */ /* 0x004fe20000010000 */
[----:B------:R-:W-:-:S03]  /*57e0*/  FADD.FTZ R52, R52, R45 ;  /* 0x0000002d34347221 */ /* 0x000fc60000010000 */
[----:B------:R-:W-:Y:S01]  /*57f0*/  FADD.FTZ R53, R53, R46 ;  /* 0x0000002e35357221 */ /* 0x000fe20000010000 */
[----:B------:R-:W-:-:S03]  /*5800*/  FADD.FTZ R52, R52, R47 ;  /* 0x0000002f34347221 */ /* 0x000fc60000010000 */
[----:B---3--:R-:W-:Y:S01]  /*5810*/  FADD.FTZ R53, R53, R40 ;  /* 0x0000002835357221 */ /* 0x008fe20000010000 */
[----:B------:R-:W-:-:S03]  /*5820*/  FADD.FTZ R52, R52, R41 ;  /* 0x0000002934347221 */ /* 0x000fc60000010000 */
[----:B------:R-:W-:Y:S01]  /*5830*/  FADD.FTZ R53, R53, R42 ;  /* 0x0000002a35357221 */ /* 0x000fe20000010000 */
[----:B------:R-:W-:-:S03]  /*5840*/  FADD.FTZ R52, R52, R43 ;  /* 0x0000002b34347221 */ /* 0x000fc60000010000 */
[----:B0-----:R-:W-:Y:S01]  /*5850*/  FADD.FTZ R53, R53, R36 ;  /* 0x0000002435357221 */ /* 0x001fe20000010000 */
[----:B------:R-:W-:-:S03]  /*5860*/  FADD.FTZ R52, R52, R37 ;  /* 0x0000002534347221 */ /* 0x000fc60000010000 */
[----:B------:R-:W-:Y:S01]  /*5870*/  FADD.FTZ R53, R53, R38 ;  /* 0x0000002635357221 */ /* 0x000fe20000010000 */
[----:B------:R-:W-:-:S03]  /*5880*/  FADD.FTZ R52, R52, R39 ;  /* 0x0000002734347221 */ /* 0x000fc60000010000 */
[----:B----4-:R-:W-:Y:S01]  /*5890*/  FADD.FTZ R53, R53, R32 ;  /* 0x0000002035357221 */ /* 0x010fe20000010000 */
[----:B------:R-:W-:-:S03]  /*58a0*/  FADD.FTZ R52, R52, R33 ;  /* 0x0000002134347221 */ /* 0x000fc60000010000 */
[----:B------:R-:W-:Y:S01]  /*58b0*/  FADD.FTZ R53, R53, R34 ;  /* 0x0000002235357221 */ /* 0x000fe20000010000 */
[----:B------:R-:W-:-:S03]  /*58c0*/  FADD.FTZ R52, R52, R35 ;  /* 0x0000002334347221 */ /* 0x000fc60000010000 */
[----:B-----5:R-:W-:Y:S01]  /*58d0*/  FADD.FTZ R53, R53, R48 ;  /* 0x0000003035357221 */ /* 0x020fe20000010000 */
[----:B------:R-:W-:-:S03]  /*58e0*/  FADD.FTZ R52, R52, R49 ;  /* 0x0000003134347221 */ /* 0x000fc60000010000 */
[----:B------:R-:W-:Y:S01]  /*58f0*/  FADD.FTZ R72, R53, R50 ;  /* 0x0000003235487221 */ /* 0x000fe20000010000 */
[----:B------:R-:W-:-:S07]  /*5900*/  FADD.FTZ R73, R52, R51 ;  /* 0x0000003334497221 */ /* 0x000fce0000010000 */
.L_x_60:
[----:B------:R-:W-:Y:S05]  /*5910*/  BSYNC.RECONVERGENT B0 ;  /* 0x0000000000007941 */ /* 0x000fea0003800200 */
.L_x_59:
[----:B------:R-:W-:Y:S06]  /*5920*/  BAR.SYNC.DEFER_BLOCKING 0x0 ;  /* 0x0000000000007b1d */ /* 0x000fec0000010000 */
[----:B------:R-:W-:Y:S04]  /*5930*/  BSSY.RECONVERGENT B0, `(.L_x_61) ;  /* 0x0000025000007945 */ /* 0x000fe80003800200 */
[----:B------:R-:W-:Y:S05]  /*5940*/  @P3 BRA `(.L_x_62) ;  /* 0x00000000008c3947 */ /* 0x000fea0003800000 */
[----:B-123--:R-:W1:Y:S04]  /*5950*/  LDS.128 R28, [R112+0x400] ;  /* 0x00040000701c7984 */ /* 0x00ee680000000c00 */
[----:B------:R-:W2:Y:S04]  /*5960*/  LDS.128 R32, [R112+0x800] ;  /* 0x0008000070207984 */ /* 0x000ea80000000c00 */
[----:B------:R-:W3:Y:S04]  /*5970*/  LDS.128 R36, [R112+0xc00] ;  /* 0x000c000070247984 */ /* 0x000ee80000000c00 */
[----:B------:R-:W4:Y:S04]  /*5980*/  LDS.128 R40, [R112+0x1000] ;  /* 0x0010000070287984 */ /* 0x000f280000000c00 */
[----:B------:R-:W5:Y:S04]  /*5990*/  LDS.128 R44, [R112+0x1400] ;  /* 0x00140000702c7984 */ /* 0x000f680000000c00 */
[----:B------:R-:W0:Y:S04]  /*59a0*/  LDS.128 R48, [R112+0x1800] ;  /* 0x0018000070307984 */ /* 0x000e280000000c00 */
[----:B------:R-:W0:Y:S01]  /*59b0*/  LDS.128 R52, [R112+0x1c00] ;  /* 0x001c000070347984 */ /* 0x000e220000000c00 */
[----:B-1----:R-:W-:Y:S01]  /*59c0*/  FADD.FTZ R113, R24, R28 ;  /* 0x0000001c18717221 */ /* 0x002fe20000010000 */
[----:B------:R-:W-:Y:S01]  /*59d0*/  FADD.FTZ R24, R25, R29 ;  /* 0x0000001d19187221 */ /* 0x000fe20000010000 */
        /* <DEDUP_REMOVED lines=10> */
[----:B----4-:R-:W-:Y:S01]  /*5a80*/  FADD.FTZ R113, R113, R40 ;  /* 0x0000002871717221 */ /* 0x010fe20000010000 */
[----:B------:R-:W-:Y:S01]  /*5a90*/  FADD.FTZ R24, R24, R41 ;  /* 0x0000002918187221 */ /* 0x000fe20000010000 */
[----:B------:R-:W-:Y:S01]  /*5aa0*/  FADD.FTZ R25, R25, R42 ;  /* 0x0000002a19197221 */ /* 0x000fe20000010000 */
[----:B------:R-:W-:Y:S01]  /*5ab0*/  FADD.FTZ R26, R26, R43 ;  /* 0x0000002b1a1a7221 */ /* 0x000fe20000010000 */
[----:B-----5:R-:W-:Y:S01]  /*5ac0*/  FADD.FTZ R113, R113, R44 ;  /* 0x0000002c71717221 */ /* 0x020fe20000010000 */
[----:B------:R-:W-:Y:S01]  /*5ad0*/  FADD.FTZ R24, R24, R45 ;  /* 0x0000002d18187221 */ /* 0x000fe20000010000 */
[----:B------:R-:W-:Y:S01]  /*5ae0*/  FADD.FTZ R25, R25, R46 ;  /* 0x0000002e19197221 */ /* 0x000fe20000010000 */
[----:B------:R-:W-:Y:S01]  /*5af0*/  FADD.FTZ R26, R26, R47 ;  /* 0x0000002f1a1a7221 */ /* 0x000fe20000010000 */
[----:B0-----:R-:W-:Y:S01]  /*5b00*/  FADD.FTZ R113, R113, R48 ;  /* 0x0000003071717221 */ /* 0x001fe20000010000 */
[----:B------:R-:W-:Y:S01]  /*5b10*/  FADD.FTZ R28, R24, R49 ;  /* 0x00000031181c7221 */ /* 0x000fe20000010000 */
[----:B------:R-:W-:Y:S01]  /*5b20*/  FADD.FTZ R27, R25, R50 ;  /* 0x00000032191b7221 */ /* 0x000fe20000010000 */
[----:B------:R-:W-:Y:S01]  /*5b30*/  FADD.FTZ R30, R26, R51 ;  /* 0x000000331a1e7221 */ /* 0x000fe20000010000 */
[----:B------:R-:W-:Y:S01]  /*5b40*/  FADD.FTZ R24, R113, R52 ;  /* 0x0000003471187221 */ /* 0x000fe20000010000 */
[----:B------:R-:W-:Y:S01]  /*5b50*/  FADD.FTZ R25, R28, R53 ;  /* 0x000000351c197221 */ /* 0x000fe20000010000 */
[----:B------:R-:W-:Y:S01]  /*5b60*/  FADD.FTZ R26, R27, R54 ;  /* 0x000000361b1a7221 */ /* 0x000fe20000010000 */
[----:B------:R-:W-:-:S07]  /*5b70*/  FADD.FTZ R27, R30, R55 ;  /* 0x000000371e1b7221 */ /* 0x000fce0000010000 */
.L_x_62:
[----:B------:R-:W-:Y:S05]  /*5b80*/  BSYNC.RECONVERGENT B0 ;  /* 0x0000000000007941 */ /* 0x000fea0003800200 */
.L_x_61:
[----:B------:R-:W-:Y:S04]  /*5b90*/  BSSY.RECONVERGENT B0, `(.L_x_63) ;  /* 0x000001c000007945 */ /* 0x000fe80003800200 */
[----:B------:R-:W-:Y:S05]  /*5ba0*/  @P3 BRA `(.L_x_64) ;  /* 0x0000000000683947 */ /* 0x000fea0003800000 */
[----:B--23--:R-:W2:Y:S08]  /*5bb0*/  LDC.64 R28, c[0x0][0x3f8] ;  /* 0x0000fe00ff1c7b82 */ /* 0x00ceb00000000a00 */
[----:B-1----:R-:W1:Y:S01]  /*5bc0*/  LDC.64 R30, c[0x0][0x3d8] ;  /* 0x0000f600ff1e7b82 */ /* 0x002e620000000a00 */
[----:B--2---:R-:W-:Y:S01]  /*5bd0*/  IMAD.WIDE.U32 R32, R28, 0x3, RZ ;  /* 0x000000031c207825 */ /* 0x004fe200078e00ff */
[----:B------:R-:W-:-:S02]  /*5be0*/  LEA R37, R29, R29, 0x1 ;  /* 0x0000001d1d257211 */ /* 0x000fc400078e08ff */
[----:B------:R-:W-:Y:S02]  /*5bf0*/  LEA.HI R39, P0, R29, R28, RZ, 0x1 ;  /* 0x0000001c1d277211 */ /* 0x000fe400078108ff */
[----:B------:R-:W-:Y:S02]  /*5c00*/  IADD3 R37, PT, PT, R33, R37, RZ ;  /* 0x0000002521257210 */ /* 0x000fe40007ffe0ff */
[----:B------:R-:W-:Y:S01]  /*5c10*/  IADD3.X R34, PT, PT, RZ, R29, RZ, P0, !PT ;  /* 0x0000001dff227210 */ /* 0x000fe200007fe4ff */
[----:B-1----:R-:W-:Y:S01]  /*5c20*/  IMAD.WIDE R30, R111, 0x4, R30 ;  /* 0x000000046f1e7825 */ /* 0x002fe200078e021e */
        /* <DEDUP_REMOVED lines=18> */
.L_x_64:
[----:B------:R-:W-:Y:S05]  /*5d50*/  BSYNC.RECONVERGENT B0 ;  /* 0x0000000000007941 */ /* 0x000fea0003800200 */
.L_x_63:
[----:B------:R-:W5:Y:S02]  /*5d60*/  LDCU UR4, c[0x0][0x370] ;  /* 0x00006e00ff0477ac */ /* 0x000f640008000800 */
[----:B-----5:R-:W-:-:S09]  /*5d70*/  UISETP.GE.U32.AND UP0, UPT, UR4, 0x2, UPT ;  /* 0x000000020400788c */ /* 0x020fd2000bf06070 */
[----:B------:R-:W-:Y:S05]  /*5d80*/  BRA.U !UP0, `(.L_x_65) ;  /* 0x0000000908b87547 */ /* 0x000fea000b800000 */
[----:B----4-:R-:W4:Y:S01]  /*5d90*/  LDC R25, c[0x0][0x370] ;  /* 0x0000dc00ff197b82 */ /* 0x010f220000000800 */
[----:B------:R-:W0:Y:S01]  /*5da0*/  S2R R40, SR_CTAID.Y ;  /* 0x0000000000287919 */ /* 0x000e220000002600 */
[----:B------:R-:W-:-:S05]  /*5db0*/  LOP3.LUT R24, R3, 0x1, RZ, 0xc0, !PT ;  /* 0x0000000103187812 */ /* 0x000fca00078ec0ff */
[----:B------:R-:W-:Y:S01]  /*5dc0*/  IMAD R27, R24, R91, RZ ;  /* 0x0000005b181b7224 */ /* 0x000fe200078e02ff */
[----:B------:R-:W5:Y:S03]  /*5dd0*/  LDC.64 R36, c[0x0][0x3d0] ;  /* 0x0000f400ff247b82 */ /* 0x000f660000000a00 */
[----:B----4-:R-:W-:-:S05]  /*5de0*/  IMAD R24, R27, R25, RZ ;  /* 0x000000191b187224 */ /* 0x010fca00078e02ff */
[----:B------:R-:W-:-:S05]  /*5df0*/  SHF.L.U32 R25, R24, 0x1, RZ ;  /* 0x0000000118197819 */ /* 0x000fca00000006ff */
[----:B-----5:R-:W-:Y:S01]  /*5e00*/  IMAD.WIDE R36, R25, 0x4, R36 ;  /* 0x0000000419247825 */ /* 0x020fe200078e0224 */
[----:B0-----:R-:W-:Y:S06]  /*5e10*/  @P1 BRA `(.L_x_66) ;  /* 0x0000000000541947 */ /* 0x001fec0003800000 */
[----:B------:R-:W0:Y:S01]  /*5e20*/  LDC.64 R24, c[0x0][0x3c8] ;  /* 0x0000f200ff187b82 */ /* 0x000e220000000a00 */
[----:B------:R-:W-:Y:S01]  /*5e30*/  IADD3 R27, PT, PT, R27, R40, RZ ;  /* 0x000000281b1b7210 */ /* 0x000fe20007ffe0ff */
[----:B--2---:R-:W-:Y:S01]  /*5e40*/  IMAD R29, R5, R91, R40 ;  /* 0x0000005b051d7224 */ /* 0x004fe200078e0228 */
[----:B---3--:R-:W-:-:S03]  /*5e50*/  LOP3.LUT P0, R28, R3, 0x2, RZ, 0xc0, !PT ;  /* 0x00000002031c7812 */ /* 0x008fc6000780c0ff */
[----:B0-----:R-:W-:-:S04]  /*5e60*/  IMAD.WIDE.U32 R24, R27, 0x4, R24 ;  /* 0x000000041b187825 */ /* 0x001fc800078e0018 */
[----:B------:R-:W-:Y:S01]  /*5e70*/  IMAD.WIDE.U32 R26, R29, 0x8, R36 ;  /* 0x000000081d1a7825 */ /* 0x000fe200078e0024 */
[----:B------:R-:W-:Y:S02]  /*5e80*/  IADD3 R29, PT, PT, -R28, 0x1, RZ ;  /* 0x000000011c1d7810 */ /* 0x000fe40007ffe1ff */
[----:B------:R-:W1:Y:S02]  /*5e90*/  LDC R28, c[0x0][0x370] ;  /* 0x0000dc00ff1c7b82 */ /* 0x000e640000000800 */
[----:B------:R0:W-:Y:S01]  /*5ea0*/  STG.E.64 desc[UR6][R26.64], R72 ;  /* 0x000000481a007986 */ /* 0x0001e2000c101b06 */
[----:B------:R-:W-:Y:S06]  /*5eb0*/  MEMBAR.ALL.GPU ;  /* 0x0000000000007992 */ /* 0x000fec000000a000 */
[----:B------:R-:W-:-:S00]  /*5ec0*/  ERRBAR ;  /* 0x00000000000079ab */ /* 0x000fc00000000000 */
[----:B------:R-:W-:Y:S06]  /*5ed0*/  CGAERRBAR ;  /* 0x00000000000075ab */ /* 0x000fec0000000000 */
[----:B------:R0:W-:Y:S01]  /*5ee0*/  REDG.E.ADD.S32.STRONG.GPU desc[UR6][R24.64], R29 ;  /* 0x0000001d1800798e */ /* 0x0001e2000c12e306 */
[----:B-1----:R-:W-:-:S04]  /*5ef0*/  SEL R31, R28, RZ, !P0 ;  /* 0x000000ff1c1f7207 */ /* 0x002fc80004000000 */
[----:B------:R-:W-:-:S13]  /*5f00*/  ISETP.NE.AND P0, PT, R31, -0x1, PT ;  /* 0xffffffff1f00780c */ /* 0x000fda0003f05270 */
[----:B0-----:R-:W-:Y:S05]  /*5f10*/  @!P0 BRA `(.L_x_66) ;  /* 0x0000000000148947 */ /* 0x001fea0003800000 */
.L_x_67:
[----:B------:R-:W2:Y:S04]  /*5f20*/  LDG.E.STRONG.GPU R26, desc[UR6][R24.64] ;  /* 0x00000006181a7981 */ /* 0x000ea8000c1ef900 */
[----:B--2---:R-:W-:Y:S01]  /*5f30*/  CCTL.IVALL ;  /* 0x00000000ff00798f */ /* 0x004fe20002000000 */
[----:B------:R-:W-:Y:S05]  /*5f40*/  YIELD ;  /* 0x0000000000007946 */ /* 0x000fea0003800000 */
[----:B------:R-:W-:-:S13]  /*5f50*/  ISETP.NE.AND P0, PT, R26, R31, PT ;  /* 0x0000001f1a00720c */ /* 0x000fda0003f05270 */
[----:B------:R-:W-:Y:S05]  /*5f60*/  @P0 BRA `(.L_x_67) ;  /* 0xfffffffc00ec0947 */ /* 0x000fea000383ffff */
.L_x_66:
[----:B------:R-:W0:Y:S01]  /*5f70*/  LDC R24, c[0x0][0x370] ;  /* 0x0000dc00ff187b82 */ /* 0x000e220000000800 */
[----:B------:R-:W-:Y:S05]  /*5f80*/  WARPSYNC.ALL ;  /* 0x0000000000007948 */ /* 0x000fea0003800000 */
[----:B0-----:R-:W-:Y:S02]  /*5f90*/  ISETP.GE.U32.AND P0, PT, R24, 0x8, PT ;  /* 0x000000081800780c */ /* 0x001fe40003f06070 */
[----:B------:R-:W-:Y:S01]  /*5fa0*/  BAR.SYNC.DEFER_BLOCKING 0x0 ;  /* 0x0000000000007b1d */ /* 0x000fe20000010000 */
[----:B------:R-:W-:-:S10]  /*5fb0*/  HFMA2 R32, -RZ, RZ, 0, 0 ;  /* 0x00000000ff207431 */ /* 0x000fd400000001ff */
[----:B------:R-:W-:Y:S05]  /*5fc0*/  @!P0 BRA `(.L_x_68) ;  /* 0x00000004001c8947 */ /* 0x000fea0003800000 */
[C-C-:B------:R-:W-:Y:S01]  /*5fd0*/  IMAD R42, R91.reuse, 0x3, R40.reuse ;  /* 0x000000035b2a7824 */ /* 0x140fe200078e0228 */
[CC--:B------:R-:W-:Y:S01]  /*5fe0*/  LEA R47, R91.reuse, R40.reuse, 0x1 ;  /* 0x000000285b2f7211 */ /* 0x0c0fe200078e08ff */
[C-C-:B------:R-:W-:Y:S01]  /*5ff0*/  IMAD R46, R91.reuse, 0x5, R40.reuse ;  /* 0x000000055b2e7824 */ /* 0x140fe200078e0228 */
[CC--:B------:R-:W-:Y:S01]  /*6000*/  LEA R41, R91.reuse, R40.reuse, 0x2 ;  /* 0x000000285b297211 */ /* 0x0c0fe200078e10ff */
[C-C-:B------:R-:W-:Y:S01]  /*6010*/  IMAD R45, R91.reuse, 0x7, R40.reuse ;  /* 0x000000075b2d7824 */ /* 0x140fe200078e0228 */
[----:B------:R-:W-:Y:S01]  /*6020*/  IADD3 R49, PT, PT, R40, R91, RZ ;  /* 0x0000005b28317210 */ /* 0x000fe20007ffe0ff */
[----:B------:R-:W-:Y:S01]  /*6030*/  IMAD R43, R91, 0x6, R40 ;  /* 0x000000065b2b7824 */ /* 0x000fe200078e0228 */
[----:B------:R-:W-:Y:S01]  /*6040*/  IADD3 R44, PT, PT, -R5, RZ, RZ ;  /* 0x000000ff052c7210 */ /* 0x000fe20007ffe1ff */
[----:B------:R-:W-:Y:S01]  /*6050*/  UMOV UR4, URZ ;  /* 0x000000ff00047c82 */ /* 0x000fe20008000000 */
[----:B------:R-:W-:-:S07]  /*6060*/  MOV R48, R40 ;  /* 0x0000002800307202 */ /* 0x000fce0000000f00 */
.L_x_69:
[----:B------:R-:W-:Y:S01]  /*6070*/  ISETP.EQ.OR P5, PT, R44, RZ, P1 ;  /* 0x000000ff2c00720c */ /* 0x000fe20000fa2670 */
[----:B------:R-:W-:-:S06]  /*6080*/  UIADD3 UR5, UPT, UPT, UR4, 0x1, URZ ;  /* 0x0000000104057890 */ /* 0x000fcc000fffe0ff */
[----:B------:R-:W-:-:S06]  /*6090*/  ISETP.EQ.OR P0, PT, R5, UR5, P1 ;  /* 0x0000000505007c0c */ /* 0x000fcc0008f02670 */
[----:B------:R-:W-:-:S06]  /*60a0*/  @!P5 IMAD.WIDE.U32 R24, R48, 0x8, R36 ;  /* 0x000000083018d825 */ /* 0x000fcc00078e0024 */
[----:B------:R-:W4:Y:S01]  /*60b0*/  @!P5 LDG.E.64 R24, desc[UR6][R24.64] ;  /* 0x000000061818d981 */ /* 0x000f22000c1e1b00 */
[----:B------:R-:W-:-:S06]  /*60c0*/  @!P0 IMAD.WIDE.U32 R26, R49, 0x8, R36 ;  /* 0x00000008311a8825 */ /* 0x000fcc00078e0024 */
[----:B------:R-:W5:Y:S01]  /*60d0*/  @!P0 LDG.E.64 R26, desc[UR6][R26.64] ;  /* 0x000000061a1a8981 */ /* 0x000f62000c1e1b00 */
[----:B------:R-:W-:Y:S02]  /*60e0*/  UIADD3 UR5, UPT, UPT, UR4, 0x2, URZ ;  /* 0x0000000204057890 */ /* 0x000fe4000fffe0ff */
[----:B------:R-:W-:-:S04]  /*60f0*/  UIADD3 UR8, UPT, UPT, UR4, 0x3, URZ ;  /* 0x0000000304087890 */ /* 0x000fc8000fffe0ff */
[C---:B------:R-:W-:Y:S01]  /*6100*/  ISETP.EQ.OR P2, PT, R5.reuse, UR5, P1 ;  /* 0x0000000505007c0c */ /* 0x040fe20008f42670 */
[----:B------:R-:W-:Y:S01]  /*6110*/  UIADD3 UR5, UPT, UPT, UR4, 0x4, URZ ;  /* 0x0000000404057890 */ /* 0x000fe2000fffe0ff */
[----:B------:R-:W-:Y:S01]  /*6120*/  ISETP.EQ.OR P3, PT, R5, UR8, P1 ;  /* 0x0000000805007c0c */ /* 0x000fe20008f62670 */
[----:B------:R-:W-:-:S04]  /*6130*/  UIADD3 UR8, UPT, UPT, UR4, 0x5, URZ ;  /* 0x0000000504087890 */ /* 0x000fc8000fffe0ff */
[C---:B------:R-:W-:Y:S01]  /*6140*/  ISETP.EQ.OR P4, PT, R5.reuse, UR5, P1 ;  /* 0x0000000505007c0c */ /* 0x040fe20008f82670 */
[----:B------:R-:W-:Y:S01]  /*6150*/  UIADD3 UR5, UPT, UPT, UR4, 0x6, URZ ;  /* 0x0000000604057890 */ /* 0x000fe2000fffe0ff */
[----:B------:R-:W-:Y:S01]  /*6160*/  ISETP.EQ.OR P6, PT, R5, UR8, P1 ;  /* 0x0000000805007c0c */ /* 0x000fe20008fc2670 */
[----:B------:R-:W-:-:S05]  /*6170*/  UIADD3 UR8, UPT, UPT, UR4, 0x7, URZ ;  /* 0x0000000704087890 */ /* 0x000fca000fffe0ff */
[----:B------:R-:W-:-:S05]  /*6180*/  @!P3 IMAD.WIDE.U32 R38, R42, 0x8, R36 ;  /* 0x000000082a26b825 */ /* 0x000fca00078e0024 */
[----:B--23--:R-:W-:-:S04]  /*6190*/  @!P4 IMAD.WIDE.U32 R28, R41, 0x8, R36 ;  /* 0x00000008291cc825 */ /* 0x00cfc800078e0024 */
[----:B-1----:R-:W-:Y:S02]  /*61a0*/  @!P6 IMAD.WIDE.U32 R30, R46, 0x8, R36 ;  /* 0x000000082e1ee825 */ /* 0x002fe400078e0024 */
[----:B------:R-:W2:Y:S04]  /*61b0*/  @!P4 LDG.E.64 R28, desc[UR6][R28.64] ;  /* 0x000000061c1cc981 */ /* 0x000ea8000c1e1b00 */
[----:B------:R-:W3:Y:S01]  /*61c0*/  @!P6 LDG.E.64 R30, desc[UR6][R30.64] ;  /* 0x000000061e1ee981 */ /* 0x000ee2000c1e1b00 */
[----:B----4-:R-:W-:Y:S01]  /*61d0*/  @!P5 FADD.FTZ R72, R72, R24 ;  /* 0x000000184848d221 */ /* 0x010fe20000010000 */
[----:B------:R-:W-:Y:S01]  /*61e0*/  @!P5 FADD.FTZ R73, R73, R25 ;  /* 0x000000194949d221 */ /* 0x000fe20000010000 */
[----:B------:R-:W-:Y:S01]  /*61f0*/  @!P2 IMAD.WIDE.U32 R24, R47, 0x8, R36 ;  /* 0x000000082f18a825 */ /* 0x000fe200078e0024 */
[----:B------:R-:W-:-:S03]  /*6200*/  ISETP.EQ.OR P5, PT, R5, UR5, P1 ;  /* 0x0000000505007c0c */ /* 0x000fc60008fa2670 */
[----:B-----5:R-:W-:Y:S02]  /*6210*/  @!P0 FADD.FTZ R72, R72, R26 ;  /* 0x0000001a48488221 */ /* 0x020fe40000010000 */
[----:B------:R-:W4:Y:S01]  /*6220*/  @!P2 LDG.E.64 R24, desc[UR6][R24.64] ;  /* 0x000000061818a981 */ /* 0x000f22000c1e1b00 */
[----:B------:R-:W-:Y:S01]  /*6230*/  @!P0 FADD.FTZ R73, R73, R27 ;  /* 0x0000001b49498221 */ /* 0x000fe20000010000 */
[----:B------:R-:W-:Y:S02]  /*6240*/  ISETP.EQ.OR P0, PT, R5, UR8, P1 ;  /* 0x0000000805007c0c */ /* 0x000fe40008f02670 */
[----:B------:R-:W5:Y:S04]  /*6250*/  @!P3 LDG.E.64 R26, desc[UR6][R38.64] ;  /* 0x00000006261ab981 */ /* 0x000f68000c1e1b00 */
[----:B------:R-:W-:-:S06]  /*6260*/  @!P5 IMAD.WIDE.U32 R32, R43, 0x8, R36 ;  /* 0x000000082b20d825 */ /* 0x000fcc00078e0024 */
[----:B------:R-:W3:Y:S01]  /*6270*/  @!P5 LDG.E.64 R32, desc[UR6][R32.64] ;  /* 0x000000062020d981 */ /* 0x000ee2000c1e1b00 */
[----:B------:R-:W-:-:S06]  /*6280*/  @!P0 IMAD.WIDE.U32 R34, R45, 0x8, R36 ;  /* 0x000000082d228825 */ /* 0x000fcc00078e0024 */
[----:B------:R-:W3:Y:S01]  /*6290*/  @!P0 LDG.E.64 R34, desc[UR6][R34.64] ;  /* 0x0000000622228981 */ /* 0x000ee2000c1e1b00 */
[----:B------:R-:W0:Y:S01]  /*62a0*/  LDC R50, c[0x0][0x370] ;  /* 0x0000dc00ff327b82 */ /* 0x000e220000000800 */
[----:B------:R-:W-:Y:S01]  /*62b0*/  UIADD3 UR4, UPT, UPT, UR4, 0x8, URZ ;  /* 0x0000000804047890 */ /* 0x000fe2000fffe0ff */
[----:B------:R-:W-:Y:S02]  /*62c0*/  IADD3 R44, PT, PT, R44, 0x8, RZ ;  /* 0x000000082c2c7810 */ /* 0x000fe40007ffe0ff */
[C---:B------:R-:W-:Y:S02]  /*62d0*/  LEA R48, R91.reuse, R48, 0x3 ;  /* 0x000000305b307211 */ /* 0x040fe400078e18ff */
[C---:B------:R-:W-:Y:S02]  /*62e0*/  LEA R49, R91.reuse, R49, 0x3 ;  /* 0x000000315b317211 */ /* 0x040fe400078e18ff */
[C---:B------:R-:W-:Y:S02]  /*62f0*/  LEA R47, R91.reuse, R47, 0x3 ;  /* 0x0000002f5b2f7211 */ /* 0x040fe400078e18ff */
[----:B------:R-:W-:-:S02]  /*6300*/  LEA R42, R91, R42, 0x3 ;  /* 0x0000002a5b2a7211 */ /* 0x000fc400078e18ff */
[C---:B------:R-:W-:Y:S02]  /*6310*/  LEA R41, R91.reuse, R41, 0x3 ;  /* 0x000000295b297211 */ /* 0x040fe400078e18ff */
[C---:B------:R-:W-:Y:S02]  /*6320*/  LEA R46, R91.reuse, R46, 0x3 ;  /* 0x0000002e5b2e7211 */ /* 0x040fe400078e18ff */
[C---:B------:R-:W-:Y:S02]  /*6330*/  LEA R43, R91.reuse, R43, 0x3 ;  /* 0x0000002b5b2b7211 */ /* 0x040fe400078e18ff */
[----:B------:R-:W-:Y:S01]  /*6340*/  LEA R45, R91, R45, 0x3 ;  /* 0x0000002d5b2d7211 */ /* 0x000fe200078e18ff */
[----:B----4-:R-:W-:Y:S01]  /*6350*/  @!P2 FADD.FTZ R72, R72, R24 ;  /* 0x000000184848a221 */ /* 0x010fe20000010000 */
[----:B------:R-:W-:-:S03]  /*6360*/  @!P2 FADD.FTZ R73, R73, R25 ;  /* 0x000000194949a221 */ /* 0x000fc60000010000 */
[----:B-----5:R-:W-:Y:S01]  /*6370*/  @!P3 FADD.FTZ R72, R72, R26 ;  /* 0x0000001a4848b221 */ /* 0x020fe20000010000 */
[----:B------:R-:W-:-:S03]  /*6380*/  @!P3 FADD.FTZ R73, R73, R27 ;  /* 0x0000001b4949b221 */ /* 0x000fc60000010000 */
[----:B--2---:R-:W-:Y:S01]  /*6390*/  @!P4 FADD.FTZ R72, R72, R28 ;  /* 0x0000001c4848c221 */ /* 0x004fe20000010000 */
[----:B------:R-:W-:-:S03]  /*63a0*/  @!P4 FADD.FTZ R73, R73, R29 ;  /* 0x0000001d4949c221 */ /* 0x000fc60000010000 */
[----:B---3--:R-:W-:Y:S01]  /*63b0*/  @!P6 FADD.FTZ R72, R72, R30 ;  /* 0x0000001e4848e221 */ /* 0x008fe20000010000 */
[----:B------:R-:W-:-:S03]  /*63c0*/  @!P6 FADD.FTZ R73, R73, R31 ;  /* 0x0000001f4949e221 */ /* 0x000fc60000010000 */
[----:B------:R-:W-:Y:S01]  /*63d0*/  @!P5 FADD.FTZ R72, R72, R32 ;  /* 0x000000204848d221 */ /* 0x000fe20000010000 */
[----:B------:R-:W-:Y:S01]  /*63e0*/  @!P5 FADD.FTZ R73, R73, R33 ;  /* 0x000000214949d221 */ /* 0x000fe20000010000 */
[----:B0-----:R-:W-:Y:S02]  /*63f0*/  LOP3.LUT R32, R50, 0x7ffffff8, RZ, 0xc0, !PT ;  /* 0x7ffffff832207812 */ /* 0x001fe400078ec0ff */
[----:B------:R-:W-:Y:S01]  /*6400*/  @!P0 FADD.FTZ R72, R72, R34 ;  /* 0x0000002248488221 */ /* 0x000fe20000010000 */
[----:B------:R-:W-:Y:S01]  /*6410*/  @!P0 FADD.FTZ R73, R73, R35 ;  /* 0x0000002349498221 */ /* 0x000fe20000010000 */
[----:B------:R-:W-:-:S13]  /*6420*/  ISETP.NE.AND P0, PT, R32, UR4, PT ;  /* 0x0000000420007c0c */ /* 0x000fda000bf05270 */
[----:B------:R-:W-:Y:S05]  /*6430*/  @P0 BRA `(.L_x_69) ;  /* 0xfffffffc000c0947 */ /* 0x000fea000383ffff */
.L_x_68:
[----:B------:R-:W0:Y:S02]  /*6440*/  LDCU UR4, c[0x0][0x370] ;  /* 0x00006e00ff0477ac */ /* 0x000e240008000800 */
[----:B0-----:R-:W-:-:S09]  /*6450*/  ULOP3.LUT UP0, URZ, UR4, 0x7, URZ, 0xc0, !UPT ;  /* 0x0000000704ff7892 */ /* 0x001fd2000f80c0ff */
[----:B------:R-:W-:Y:S05]  /*6460*/  BRA.U !UP0, `(.L_x_65) ;  /* 0x0000000508007547 */ /* 0x000fea000b800000 */
[----:B------:R-:W0:Y:S01]  /*6470*/  LDCU UR4, c[0x0][0x370] ;  /* 0x00006e00ff0477ac */ /* 0x000e220008000800 */
[----:B------:R-:W4:Y:S01]  /*6480*/  LDCU UR5, c[0x0][0x370] ;  /* 0x00006e00ff0577ac */ /* 0x000f220008000800 */
[----:B0-----:R-:W-:-:S04]  /*6490*/  ULOP3.LUT UR4, UR4, 0x7, URZ, 0xc0, !UPT ;  /* 0x0000000704047892 */ /* 0x001fc8000f8ec0ff */
[----:B------:R-:W-:Y:S02]  /*64a0*/  UIADD3 UR4, UPT, UPT, UR4, -0x1, URZ ;  /* 0xffffffff04047890 */ /* 0x000fe4000fffe0ff */
[----:B----4-:R-:W-:Y:S02]  /*64b0*/  ULOP3.LUT UP1, UR5, UR5, 0x3, URZ, 0xc0, !UPT ;  /* 0x0000000305057892 */ /* 0x010fe4000f82c0ff */
[----:B------:R-:W-:-:S09]  /*64c0*/  UISETP.GE.U32.AND UP0, UPT, UR4, 0x3, UPT ;  /* 0x000000030400788c */ /* 0x000fd2000bf06070 */
[----:B------:R-:W-:Y:S05]  /*64d0*/  BRA.U !UP0, `(.L_x_70) ;  /* 0x0000000108707547 */ /* 0x000fea000b800000 */
[C---:B------:R-:W-:Y:S02]  /*64e0*/  IADD3 R24, PT, PT, R32.reuse, 0x1, RZ ;  /* 0x0000000120187810 */ /* 0x040fe40007ffe0ff */
[CC--:B------:R-:W-:Y:S02]  /*64f0*/  ISETP.EQ.OR P0, PT, R32.reuse, R5.reuse, P1 ;  /* 0x000000052000720c */ /* 0x0c0fe40000f02670 */
[----:B------:R-:W-:Y:S02]  /*6500*/  IADD3 R26, PT, PT, R32, 0x2, RZ ;  /* 0x00000002201a7810 */ /* 0x000fe40007ffe0ff */
[-C--:B------:R-:W-:Y:S02]  /*6510*/  ISETP.EQ.OR P2, PT, R24, R5.reuse, P1 ;  /* 0x000000051800720c */ /* 0x080fe40000f42670 */
[----:B---3--:R-:W-:Y:S02]  /*6520*/  IADD3 R28, PT, PT, R32, 0x3, RZ ;  /* 0x00000003201c7810 */ /* 0x008fe40007ffe0ff */
[----:B------:R-:W-:-:S02]  /*6530*/  ISETP.EQ.OR P3, PT, R26, R5, P1 ;  /* 0x000000051a00720c */ /* 0x000fc40000f62670 */
[----:B------:R-:W-:-:S03]  /*6540*/  ISETP.EQ.OR P4, PT, R28, R5, P1 ;  /* 0x000000051c00720c */ /* 0x000fc60000f82670 */
[----:B------:R-:W-:-:S04]  /*6550*/  @!P0 IMAD R25, R32, R91, R40 ;  /* 0x0000005b20198224 */ /* 0x000fc800078e0228 */
[----:B------:R-:W-:Y:S02]  /*6560*/  @!P2 IMAD R27, R24, R91, R40 ;  /* 0x0000005b181ba224 */ /* 0x000fe400078e0228 */
[----:B------:R-:W-:-:S04]  /*6570*/  @!P0 IMAD.WIDE.U32 R24, R25, 0x8, R36 ;  /* 0x0000000819188825 */ /* 0x000fc800078e0024 */
[-C--:B--2---:R-:W-:Y:S02]  /*6580*/  @!P3 IMAD R29, R26, R91.reuse, R40 ;  /* 0x0000005b1a1db224 */ /* 0x084fe400078e0228 */
[----:B------:R-:W-:Y:S01]  /*6590*/  @!P2 IMAD.WIDE.U32 R26, R27, 0x8, R36 ;  /* 0x000000081b1aa825 */ /* 0x000fe200078e0024 */
[----:B------:R-:W2:Y:S03]  /*65a0*/  @!P0 LDG.E.64 R24, desc[UR6][R24.64] ;  /* 0x0000000618188981 */ /* 0x000ea6000c1e1b00 */
[----:B-1----:R-:W-:Y:S02]  /*65b0*/  @!P4 IMAD R31, R28, R91, R40 ;  /* 0x0000005b1c1fc224 */ /* 0x002fe400078e0228 */
[--C-:B------:R-:W-:Y:S01]  /*65c0*/  @!P3 IMAD.WIDE.U32 R28, R29, 0x8, R36.reuse ;  /* 0x000000081d1cb825 */ /* 0x100fe200078e0024 */
[----:B------:R-:W3:Y:S03]  /*65d0*/  @!P2 LDG.E.64 R26, desc[UR6][R26.64] ;  /* 0x000000061a1aa981 */ /* 0x000ee6000c1e1b00 */
[----:B------:R-:W-:-:S02]  /*65e0*/  @!P4 IMAD.WIDE.U32 R30, R31, 0x8, R36 ;  /* 0x000000081f1ec825 */ /* 0x000fc400078e0024 */
[----:B------:R-:W4:Y:S04]  /*65f0*/  @!P3 LDG.E.64 R28, desc[UR6][R28.64] ;  /* 0x000000061c1cb981 */ /* 0x000f28000c1e1b00 */
[----:B------:R-:W5:Y:S01]  /*6600*/  @!P4 LDG.E.64 R30, desc[UR6][R30.64] ;  /* 0x000000061e1ec981 */ /* 0x000f62000c1e1b00 */
[----:B------:R-:W-:Y:S01]  /*6610*/  IADD3 R32, PT, PT, R32, 0x4, RZ ;  /* 0x0000000420207810 */ /* 0x000fe20007ffe0ff */
[----:B--2---:R-:W-:Y:S01]  /*6620*/  @!P0 FADD.FTZ R72, R72, R24 ;  /* 0x0000001848488221 */ /* 0x004fe20000010000 */
[----:B------:R-:W-:-:S03]  /*6630*/  @!P0 FADD.FTZ R73, R73, R25 ;  /* 0x0000001949498221 */ /* 0x000fc60000010000 */
[----:B---3--:R-:W-:Y:S01]  /*6640*/  @!P2 FADD.FTZ R72, R72, R26 ;  /* 0x0000001a4848a221 */ /* 0x008fe20000010000 */
[----:B------:R-:W-:-:S03]  /*6650*/  @!P2 FADD.FTZ R73, R73, R27 ;  /* 0x0000001b4949a221 */ /* 0x000fc60000010000 */
[----:B----4-:R-:W-:Y:S01]  /*6660*/  @!P3 FADD.FTZ R72, R72, R28 ;  /* 0x0000001c4848b221 */ /* 0x010fe20000010000 */
[----:B------:R-:W-:-:S03]  /*6670*/  @!P3 FADD.FTZ R73, R73, R29 ;  /* 0x0000001d4949b221 */ /* 0x000fc60000010000 */
[----:B-----5:R-:W-:Y:S01]  /*6680*/  @!P4 FADD.FTZ R72, R72, R30 ;  /* 0x0000001e4848c221 */ /* 0x020fe20000010000 */
[----:B------:R-:W-:-:S07]  /*6690*/  @!P4 FADD.FTZ R73, R73, R31 ;  /* 0x0000001f4949c221 */ /* 0x000fce0000010000 */
.L_x_70:
[----:B------:R-:W-:Y:S05]  /*66a0*/  BRA.U !UP1, `(.L_x_65) ;  /* 0x0000000109707547 */ /* 0x000fea000b800000 */
[----:B---3--:R-:W0:Y:S01]  /*66b0*/  LDC R28, c[0x0][0x370] ;  /* 0x0000dc00ff1c7b82 */ /* 0x008e220000000800 */
[----:B------:R-:W-:Y:S01]  /*66c0*/  UISETP.NE.AND UP0, UPT, UR5, 0x1, UPT ;  /* 0x000000010500788c */ /* 0x000fe2000bf05270 */
[----:B0-----:R-:W-:-:S08]  /*66d0*/  LOP3.LUT R28, R28, 0x1, RZ, 0xc0, !PT ;  /* 0x000000011c1c7812 */ /* 0x001fd000078ec0ff */
[----:B------:R-:W-:Y:S05]  /*66e0*/  BRA.U !UP0, `(.L_x_71) ;  /* 0x0000000108387547 */ /* 0x000fea000b800000 */
[C---:B------:R-:W-:Y:S02]  /*66f0*/  IADD3 R24, PT, PT, R32.reuse, 0x1, RZ ;  /* 0x0000000120187810 */ /* 0x040fe40007ffe0ff */
[-C--:B------:R-:W-:Y:S02]  /*6700*/  ISETP.EQ.OR P2, PT, R32, R5.reuse, P1 ;  /* 0x000000052000720c */ /* 0x080fe40000f42670 */
[----:B------:R-:W-:-:S11]  /*6710*/  ISETP.EQ.OR P0, PT, R24, R5, P1 ;  /* 0x000000051800720c */ /* 0x000fd60000f02670 */
[-CC-:B------:R-:W-:Y:S02]  /*6720*/  @!P2 IMAD R25, R32, R91.reuse, R40.reuse ;  /* 0x0000005b2019a224 */ /* 0x180fe400078e0228 */
[----:B------:R-:W-:Y:S02]  /*6730*/  @!P0 IMAD R27, R24, R91, R40 ;  /* 0x0000005b181b8224 */ /* 0x000fe400078e0228 */
[----:B------:R-:W-:-:S04]  /*6740*/  @!P2 IMAD.WIDE.U32 R24, R25, 0x8, R36 ;  /* 0x000000081918a825 */ /* 0x000fc800078e0024 */
[----:B------:R-:W-:Y:S02]  /*6750*/  @!P0 IMAD.WIDE.U32 R26, R27, 0x8, R36 ;  /* 0x000000081b1a8825 */ /* 0x000fe400078e0024 */
[----:B------:R-:W3:Y:S04]  /*6760*/  @!P2 LDG.E.64 R24, desc[UR6][R24.64] ;  /* 0x000000061818a981 */ /* 0x000ee8000c1e1b00 */
[----:B------:R-:W4:Y:S01]  /*6770*/  @!P0 LDG.E.64 R26, desc[UR6][R26.64] ;  /* 0x000000061a1a8981 */ /* 0x000f22000c1e1b00 */
[----:B------:R-:W-:Y:S01]  /*6780*/  IADD3 R32, PT, PT, R32, 0x2, RZ ;  /* 0x0000000220207810 */ /* 0x000fe20007ffe0ff */
[----:B---3--:R-:W-:Y:S01]  /*6790*/  @!P2 FADD.FTZ R72, R72, R24 ;  /* 0x000000184848a221 */ /* 0x008fe20000010000 */
[----:B------:R-:W-:-:S03]  /*67a0*/  @!P2 FADD.FTZ R73, R73, R25 ;  /* 0x000000194949a221 */ /* 0x000fc60000010000 */
[----:B----4-:R-:W-:Y:S01]  /*67b0*/  @!P0 FADD.FTZ R72, R72, R26 ;  /* 0x0000001a48488221 */ /* 0x010fe20000010000 */
[----:B------:R-:W-:-:S07]  /*67c0*/  @!P0 FADD.FTZ R73, R73, R27 ;  /* 0x0000001b49498221 */ /* 0x000fce0000010000 */
.L_x_71:
[----:B------:R-:W-:Y:S01]  /*67d0*/  ISETP.EQ.OR P0, PT, R32, R5, P1 ;  /* 0x000000052000720c */ /* 0x000fe20000f02670 */
        /* <DEDUP_REMOVED lines=8> */
.L_x_72:
[----:B------:R-:W-:Y:S05]  /*6860*/  BSYNC.RECONVERGENT B0 ;  /* 0x0000000000007941 */ /* 0x000fea0003800200 */
.L_x_65:
[----:B------:R-:W5:Y:S01]  /*6870*/  S2UR UR5, SR_CgaCtaId ;  /* 0x00000000000579c3 */ /* 0x000f620000008800 */
[----:B------:R-:W-:Y:S01]  /*6880*/  UMOV UR4, 0x400 ;  /* 0x0000040000047882 */ /* 0x000fe20000000000 */
[----:B----4-:R-:W-:Y:S02]  /*6890*/  SHF.L.U32 R27, R6, 0x10, RZ ;  /* 0x00000010061b7819 */ /* 0x010fe400000006ff */
[----:B--2---:R-:W-:Y:S02]  /*68a0*/  SHF.L.U32 R29, R108, 0x10, RZ ;  /* 0x000000106c1d7819 */ /* 0x004fe400000006ff */
[----:B------:R-:W-:Y:S01]  /*68b0*/  SHF.L.U32 R7, R7, 0x10, RZ ;  /* 0x0000001007077819 */ /* 0x000fe200000006ff */
[C---:B------:R-:W-:Y:S01]  /*68c0*/  FADD.FTZ R27, -R66.reuse, R27 ;  /* 0x0000001b421b7221 */ /* 0x040fe20000010100 */
[----:B------:R-:W-:Y:S01]  /*68d0*/  SHF.L.U32 R6, R109, 0x10, RZ ;  /* 0x000000106d067819 */ /* 0x000fe200000006ff */
[----:B------:R-:W-:Y:S02]  /*68e0*/  FADD.FTZ R29, -R66, R29 ;  /* 0x0000001d421d7221 */ /* 0x000fe40000010100 */
[----:B------:R-:W-:-:S02]  /*68f0*/  FMUL.FTZ R37, R27, R110 ;  /* 0x0000006e1b257220 */ /* 0x000fc40000410000 */
[----:B------:R-:W-:Y:S01]  /*6900*/  FMUL.FTZ R36, R29, R110 ;  /* 0x0000006e1d247220 */ /* 0x000fe20000410000 */
[----:B-----5:R-:W-:Y:S01]  /*6910*/  ULEA UR4, UR5, UR4, 0x18 ;  /* 0x0000000405047291 */ /* 0x020fe2000f8ec0ff */
[----:B------:R-:W2:Y:S08]  /*6920*/  LDCU.U8 UR5, c[0x0][0x414] ;  /* 0x00008280ff0577ac */ /* 0x000eb00008000000 */
[----:B------:R-:W-:Y:S01]  /*6930*/  @!P1 STS.64 [UR4+0x98], R72 ;  /* 0x00009848ff009988 */ /* 0x000fe20008000a04 */
[----:B------:R-:W-:Y:S01]  /*6940*/  BAR.SYNC.DEFER_BLOCKING 0x0 ;  /* 0x0000000000007b1d */ /* 0x000fe20000010000 */
[----:B--2---:R-:W-:-:S05]  /*6950*/  UISETP.NE.AND UP0, UPT, UR5, URZ, UPT ;  /* 0x000000ff0500728c */ /* 0x004fca000bf05270 */
[----:B------:R-:W2:Y:S01]  /*6960*/  LDS.64 R24, [UR4+0x98] ;  /* 0x00009804ff187984 */ /* 0x000ea20008000a00 */
[----:B------:R-:W2:Y:S02]  /*6970*/  LDCU UR4, c[0x0][0x42c] ;  /* 0x00008580ff0477ac */ /* 0x000ea40008000800 */
[----:B--2---:R-:W-:Y:S01]  /*6980*/  FMUL.FTZ R24, R24, UR4 ;  /* 0x0000000418187c20 */ /* 0x004fe20008410000 */
[----:B------:R-:W-:Y:S01]  /*6990*/  FMUL.FTZ R25, R25, UR4 ;  /* 0x0000000419197c20 */ /* 0x000fe20008410000 */
[----:B------:R-:W-:Y:S06]  /*69a0*/  BRA.U !UP0, `(.L_x_73) ;  /* 0x0000000108487547 */ /* 0x000fec000b800000 */
[----:B------:R-:W-:Y:S01]  /*69b0*/  FFMA.FTZ R26, R64, R37, R62 ;  /* 0x00000025401a7223 */ /* 0x000fe2000001003e */
[----:B------:R-:W-:-:S03]  /*69c0*/  FFMA.FTZ R27, R65, R36, R63 ;  /* 0x00000024411b7223 */ /* 0x000fc6000001003f */
[----:B---3--:R-:W-:Y:S01]  /*69d0*/  FMUL.FTZ R28, R26, -1.4426950216293334961 ;  /* 0xbfb8aa3b1a1c7820 */ /* 0x008fe20000410000 */
[----:B-1----:R-:W-:-:S05]  /*69e0*/  FMUL.FTZ R31, R27, -1.4426950216293334961 ;  /* 0xbfb8aa3b1b1f7820 */ /* 0x002fca0000410000 */
[----:B------:R-:W1:Y:S04]  /*69f0*/  MUFU.EX2 R28, R28 ;  /* 0x0000001c001c7308 */ /* 0x000e680000000800 */
[----:B------:R-:W2:Y:S01]  /*6a00*/  MUFU.EX2 R31, R31 ;  /* 0x0000001f001f7308 */ /* 0x000ea20000000800 */
[----:B-1----:R-:W-:Y:S01]  /*6a10*/  FADD.FTZ R29, R28, 1 ;  /* 0x3f8000001c1d7421 */ /* 0x002fe20000010000 */
[----:B--2---:R-:W-:-:S03]  /*6a20*/  FADD.FTZ R32, R31, 1 ;  /* 0x3f8000001f207421 */ /* 0x004fc60000010000 */
[----:B------:R-:W1:Y:S08]  /*6a30*/  MUFU.RCP R30, R29 ;  /* 0x0000001d001e7308 */ /* 0x000e700000001000 */
[----:B------:R-:W2:Y:S01]  /*6a40*/  MUFU.RCP R33, R32 ;  /* 0x0000002000217308 */ /* 0x000ea20000001000 */
[----:B-1----:R-:W-:Y:S01]  /*6a50*/  FADD.FTZ R35, -R30, 1 ;  /* 0x3f8000001e237421 */ /* 0x002fe20000010100 */
[----:B------:R-:W-:-:S03]  /*6a60*/  FMUL.FTZ R7, R7, R30 ;  /* 0x0000001e07077220 */ /* 0x000fc60000410000 */
[----:B------:R-:W-:Y:S01]  /*6a70*/  FFMA.FTZ R26, R26, R35, 1 ;  /* 0x3f8000001a1a7423 */ /* 0x000fe20000010023 */
[----:B--2---:R-:W-:Y:S01]  /*6a80*/  FADD.FTZ R34, -R33, 1 ;  /* 0x3f80000021227421 */ /* 0x004fe20000010100 */
[----:B------:R-:W-:Y:S02]  /*6a90*/  FMUL.FTZ R6, R6, R33 ;  /* 0x0000002106067220 */ /* 0x000fe40000410000 */
[----:B------:R-:W-:Y:S01]  /*6aa0*/  FMUL.FTZ R7, R7, R26 ;  /* 0x0000001a07077220 */ /* 0x000fe20000410000 */
[----:B------:R-:W-:-:S04]  /*6ab0*/  FFMA.FTZ R27, R27, R34, 1 ;  /* 0x3f8000001b1b7423 */ /* 0x000fc80000010022 */
[----:B------:R-:W-:-:S07]  /*6ac0*/  FMUL.FTZ R6, R6, R27 ;  /* 0x0000001b06067220 */ /* 0x000fce0000410000 */
.L_x_73:
[----:B------:R-:W2:Y:S01]  /*6ad0*/  LDCU UR4, c[0x0][0x41c] ;  /* 0x00008380ff0477ac */ /* 0x000ea20008000800 */
[----:B------:R-:W-:Y:S01]  /*6ae0*/  SHF.R.U32.HI R4, RZ, 0x6, R4 ;  /* 0x00000006ff047819 */ /* 0x000fe20000011604 */
[----:B------:R-:W-:Y:S01]  /*6af0*/  BSSY.RECONVERGENT B0, `(.L_x_74) ;  /* 0x0000020000007945 */ /* 0x000fe20003800200 */
[----:B-1----:R-:W-:Y:S01]  /*6b00*/  SHF.L.U32 R31, R8, 0x10, RZ ;  /* 0x00000010081f7819 */ /* 0x002fe200000006ff */
[----:B------:R-:W1:Y:S04]  /*6b10*/  LDCU.64 UR8, c[0x0][0x400] ;  /* 0x00008000ff0877ac */ /* 0x000e680008000a00 */
[----:B------:R-:W-:Y:S01]  /*6b20*/  FADD.FTZ R39, -R66, R31 ;  /* 0x0000001f42277221 */ /* 0x000fe20000010100 */
[----:B--2---:R-:W-:Y:S02]  /*6b30*/  IMAD R27, R5, UR4, R4 ;  /* 0x00000004051b7c24 */ /* 0x004fe4000f8e0204 */
[C-C-:B------:R-:W-:Y:S01]  /*6b40*/  FFMA.FTZ R5, R24.reuse, R37, R25.reuse ;  /* 0x0000002518057223 */ /* 0x140fe20000010019 */
[----:B------:R-:W-:Y:S01]  /*6b50*/  FFMA.FTZ R4, R24, R36, R25 ;  /* 0x0000002418047223 */ /* 0x000fe20000010019 */
[----:B------:R-:W-:-:S02]  /*6b60*/  SHF.L.U32 R37, R106, 0x10, RZ ;  /* 0x000000106a257819 */ /* 0x000fc400000006ff */
[----:B-1----:R-:W-:Y:S01]  /*6b70*/  ISETP.GE.U32.AND P0, PT, R27, UR8, PT ;  /* 0x000000081b007c0c */ /* 0x002fe2000bf06070 */
[----:B------:R-:W-:Y:S01]  /*6b80*/  FFMA.FTZ R7, R64, R7, -R5 ;  /* 0x0000000740077223 */ /* 0x000fe20000010805 */
[----:B---3--:R-:W-:Y:S01]  /*6b90*/  SHF.R.S32.HI R28, RZ, 0x1f, R27 ;  /* 0x0000001fff1c7819 */ /* 0x008fe2000001141b */
[----:B------:R-:W-:Y:S01]  /*6ba0*/  FFMA.FTZ R33, R65, R6, -R4 ;  /* 0x0000000641217223 */ /* 0x000fe20000010804 */
[----:B------:R-:W-:Y:S02]  /*6bb0*/  IADD3 R29, PT, PT, R27, 0x8, RZ ;  /* 0x000000081b1d7810 */ /* 0x000fe40007ffe0ff */
[----:B------:R-:W-:Y:S02]  /*6bc0*/  ISETP.GE.AND.EX P0, PT, R28, UR9, PT, P0 ;  /* 0x000000091c007c0c */ /* 0x000fe4000bf06300 */
[----:B------:R-:W-:Y:S02]  /*6bd0*/  ISETP.GE.U32.AND P1, PT, R29, UR8, PT ;  /* 0x000000081d007c0c */ /* 0x000fe4000bf26070 */
[----:B------:R-:W-:-:S04]  /*6be0*/  SHF.R.S32.HI R26, RZ, 0x1f, R29 ;  /* 0x0000001fff1a7819 */ /* 0x000fc8000001141d */
[----:B------:R-:W-:-:S05]  /*6bf0*/  ISETP.GE.AND.EX P1, PT, R26, UR9, PT, P1 ;  /* 0x000000091a007c0c */ /* 0x000fca000bf26310 */
[----:B------:R-:W-:Y:S08]  /*6c00*/  @P0 BRA `(.L_x_75) ;  /* 0x0000000000380947 */ /* 0x000ff00003800000 */
[----:B------:R-:W1:Y:S01]  /*6c10*/  LDCU.64 UR10, c[0x0][0x3f8] ;  /* 0x00007f00ff0a77ac */ /* 0x000e620008000a00 */
[----:B------:R-:W-:Y:S01]  /*6c20*/  MOV R4, R114 ;  /* 0x0000007200047202 */ /* 0x000fe20000000f00 */
[-C--:B------:R-:W-:Y:S01]  /*6c30*/  FMUL.FTZ R31, R7, R110.reuse ;  /* 0x0000006e071f7220 */ /* 0x080fe20000410000 */
[----:B------:R-:W-:Y:S01]  /*6c40*/  MOV R5, R117 ;  /* 0x0000007500057202 */ /* 0x000fe20000000f00 */
[----:B------:R-:W2:Y:S01]  /*6c50*/  LDCU.64 UR4, c[0x0][0x380] ;  /* 0x00007000ff0477ac */ /* 0x000ea20008000a00 */
[----:B------:R-:W-:Y:S01]  /*6c60*/  FMUL.FTZ R8, R33, R110 ;  /* 0x0000006e21087220 */ /* 0x000fe20000410000 */
[----:B-1----:R-:W-:Y:S02]  /*6c70*/  IMAD R28, R28, UR10, RZ ;  /* 0x0000000a1c1c7c24 */ /* 0x002fe4000f8e02ff */
[----:B------:R-:W-:-:S04]  /*6c80*/  IMAD.WIDE.U32 R4, R27, UR10, R4 ;  /* 0x0000000a1b047c25 */ /* 0x000fc8000f8e0004 */
[----:B------:R-:W-:Y:S01]  /*6c90*/  IMAD R35, R27, UR11, R28 ;  /* 0x0000000b1b237c24 */ /* 0x000fe2000f8e021c */
[----:B--2---:R-:W-:-:S04]  /*6ca0*/  LEA R6, P0, R4, UR4, 0x1 ;  /* 0x0000000404067c11 */ /* 0x004fc8000f8008ff */
[----:B------:R-:W-:Y:S02]  /*6cb0*/  IADD3 R35, PT, PT, R5, R35, RZ ;  /* 0x0000002305237210 */ /* 0x000fe40007ffe0ff */
[----:B------:R-:W-:Y:S02]  /*6cc0*/  F2FP.BF16.F32.PACK_AB R5, R8, R31 ;  /* 0x0000001f0805723e */ /* 0x000fe400000010ff */
[----:B------:R-:W-:-:S05]  /*6cd0*/  LEA.HI.X R7, R4, UR5, R35, 0x1, P0 ;  /* 0x0000000504077c11 */ /* 0x000fca00080f0c23 */
[----:B------:R1:W-:Y:S02]  /*6ce0*/  STG.E desc[UR6][R6.64], R5 ;  /* 0x0000000506007986 */ /* 0x0003e4000c101906 */
.L_x_75:
[----:B------:R-:W-:Y:S05]  /*6cf0*/  BSYNC.RECONVERGENT B0 ;  /* 0x0000000000007941 */ /* 0x000fea0003800200 */
.L_x_74:
[-C--:B------:R-:W-:Y:S01]  /*6d00*/  FMUL.FTZ R39, R39, R110.reuse ;  /* 0x0000006e27277220 */ /* 0x080fe20000410000 */
[----:B------:R-:W-:Y:S01]  /*6d10*/  FADD.FTZ R37, -R66, R37 ;  /* 0x0000002542257221 */ /* 0x000fe20000010100 */
[----:B------:R-:W-:Y:S02]  /*6d20*/  SHF.L.U32 R9, R9, 0x10, RZ ;  /* 0x0000001009097819 */ /* 0x000fe400000006ff */
[----:B------:R-:W-:Y:S01]  /*6d30*/  SHF.L.U32 R4, R107, 0x10, RZ ;  /* 0x000000106b047819 */ /* 0x000fe200000006ff */
[----:B------:R-:W-:Y:S01]  /*6d40*/  FFMA.FTZ R35, R24, R39, R25 ;  /* 0x0000002718237223 */ /* 0x000fe20000010019 */
[----:B------:R-:W-:Y:S01]  /*6d50*/  FMUL.FTZ R34, R37, R110 ;  /* 0x0000006e25227220 */ /* 0x000fe20000410000 */
[----:B------:R-:W-:Y:S06]  /*6d60*/  BRA.U !UP0, `(.L_x_76) ;  /* 0x0000000108487547 */ /* 0x000fec000b800000 */
[----:B-1----:R-:W-:Y:S01]  /*6d70*/  FFMA.FTZ R5, R64, R39, R62 ;  /* 0x0000002740057223 */ /* 0x002fe2000001003e */
[----:B------:R-:W-:-:S03]  /*6d80*/  FFMA.FTZ R6, R65, R34, R63 ;  /* 0x0000002241067223 */ /* 0x000fc6000001003f */
[----:B------:R-:W-:Y:S01]  /*6d90*/  FMUL.FTZ R7, R5, -1.4426950216293334961 ;  /* 0xbfb8aa3b05077820 */ /* 0x000fe20000410000 */
[----:B------:R-:W-:-:S05]  /*6da0*/  FMUL.FTZ R28, R6, -1.4426950216293334961 ;  /* 0xbfb8aa3b061c7820 */ /* 0x000fca0000410000 */
[----:B------:R-:W1:Y:S04]  /*6db0*/  MUFU.EX2 R7, R7 ;  /* 0x0000000700077308 */ /* 0x000e680000000800 */
[----:B------:R-:W2:Y:S01]  /*6dc0*/  MUFU.EX2 R28, R28 ;  /* 0x0000001c001c7308 */ /* 0x000ea20000000800 */
[----:B-1----:R-:W-:Y:S01]  /*6dd0*/  FADD.FTZ R8, R7, 1 ;  /* 0x3f80000007087421 */ /* 0x002fe20000010000 */
[----:B--2---:R-:W-:-:S05]  /*6de0*/  FADD.FTZ R30, R28, 1 ;  /* 0x3f8000001c1e7421 */ /* 0x004fca0000010000 */
        /* <DEDUP_REMOVED lines=10> */
.L_x_76:
[----:B-1----:R-:W-:Y:S01]  /*6e90*/  FFMA.FTZ R6, R24, R34, R25 ;  /* 0x0000002218067223 */ /* 0x002fe20000010019 */
[----:B------:R-:W-:Y:S01]  /*6ea0*/  BSSY.RECONVERGENT B0, `(.L_x_77) ;  /* 0x0000014000007945 */ /* 0x000fe20003800200 */
[----:B------:R-:W-:Y:S01]  /*6eb0*/  FFMA.FTZ R35, R64, R9, -R35 ;  /* 0x0000000940237223 */ /* 0x000fe20000010823 */
[----:B------:R-:W-:Y:S01]  /*6ec0*/  SHF.L.U32 R9, R10, 0x10, RZ ;  /* 0x000000100a097819 */ /* 0x000fe200000006ff */
[----:B------:R-:W-:Y:S01]  /*6ed0*/  FFMA.FTZ R7, R65, R4, -R6 ;  /* 0x0000000441077223 */ /* 0x000fe20000010806 */
[----:B------:R-:W-:Y:S01]  /*6ee0*/  SHF.L.U32 R31, R104, 0x10, RZ ;  /* 0x00000010681f7819 */ /* 0x000fe200000006ff */
[----:B------:R-:W-:Y:S06]  /*6ef0*/  @P1 BRA `(.L_x_78) ;  /* 0x0000000000381947 */ /* 0x000fec0003800000 */
        /* <DEDUP_REMOVED lines=14> */
.L_x_78:
[----:B------:R-:W-:Y:S05]  /*6fe0*/  BSYNC.RECONVERGENT B0 ;  /* 0x0000000000007941 */ /* 0x000fea0003800200 */
.L_x_77:
[----:B------:R-:W-:Y:S01]  /*6ff0*/  SHF.L.U32 R41, R22, 0x10, RZ ;  /* 0x0000001016297819 */ /* 0x000fe200000006ff */
[----:B-1----:R-:W-:Y:S01]  /*7000*/  FADD.FTZ R7, -R66, R9 ;  /* 0x0000000942077221 */ /* 0x002fe20000010100 */
[----:B------:R-:W-:Y:S01]  /*7010*/  SHF.L.U32 R33, R98, 0x10, RZ ;  /* 0x0000001062217819 */ /* 0x000fe200000006ff */
[----:B------:R-:W-:Y:S01]  /*7020*/  FADD.FTZ R31, -R66, R31 ;  /* 0x0000001f421f7221 */ /* 0x000fe20000010100 */
[----:B------:R-:W-:Y:S01]  /*7030*/  SHF.L.U32 R43, R81, 0x10, RZ ;  /* 0x00000010512b7819 */ /* 0x000fe200000006ff */
[-C--:B------:R-:W-:Y:S01]  /*7040*/  FMUL.FTZ R7, R7, R110.reuse ;  /* 0x0000006e07077220 */ /* 0x080fe20000410000 */
[----:B------:R-:W-:Y:S01]  /*7050*/  SHF.L.U32 R107, R68, 0x10, RZ ;  /* 0x00000010446b7819 */ /* 0x000fe200000006ff */
[----:B------:R-:W-:Y:S01]  /*7060*/  FMUL.FTZ R32, R31, R110 ;  /* 0x0000006e1f207220 */ /* 0x000fe20000410000 */
[----:B------:R-:W-:Y:S01]  /*7070*/  SHF.L.U32 R123, R85, 0x10, RZ ;  /* 0x00000010557b7819 */ /* 0x000fe200000006ff */
[----:B------:R-:W-:Y:S01]  /*7080*/  FADD.FTZ R85, -R66, R33 ;  /* 0x0000002142557221 */ /* 0x000fe20000010100 */
[----:B------:R-:W-:Y:S01]  /*7090*/  SHF.L.U32 R87, R87, 0x10, RZ ;  /* 0x0000001057577819 */ /* 0x000fe200000006ff */
[----:B------:R-:W-:Y:S01]  /*70a0*/  FFMA.FTZ R40, R24, R32, R25 ;  /* 0x0000002018287223 */ /* 0x000fe20000010019 */
[----:B------:R-:W-:Y:S01]  /*70b0*/  SHF.L.U32 R51, R67, 0x10, RZ ;  /* 0x0000001043337819 */ /* 0x000fe200000006ff */
[C---:B------:R-:W-:Y:S01]  /*70c0*/  FADD.FTZ R67, -R66.reuse, R41 ;  /* 0x0000002942437221 */ /* 0x040fe20000010100 */
[----:B------:R-:W-:Y:S01]  /*70d0*/  FADD.FTZ R41, -R66, R43 ;  /* 0x0000002b42297221 */ /* 0x000fe20000010100 */
[----:B------:R-:W-:Y:S01]  /*70e0*/  SHF.L.U32 R5, R12, 0x10, RZ ;  /* 0x000000100c057819 */ /* 0x000fe200000006ff */
[----:B------:R-:W-:Y:S01]  /*70f0*/  FADD.FTZ R43, -R66, R107 ;  /* 0x0000006b422b7221 */ /* 0x000fe20000010100 */
[----:B------:R-:W-:Y:S01]  /*7100*/  SHF.L.U32 R29, R16, 0x10, RZ ;  /* 0x00000010101d7819 */ /* 0x000fe200000006ff */
[----:B------:R-:W-:Y:S01]  /*7110*/  FADD.FTZ R33, -R66, R123 ;  /* 0x0000007b42217221 */ /* 0x000fe20000010100 */
[----:B------:R-:W-:Y:S01]  /*7120*/  SHF.L.U32 R39, R20, 0x10, RZ ;  /* 0x0000001014277819 */ /* 0x000fe200000006ff */
[C---:B------:R-:W-:Y:S01]  /*7130*/  FADD.FTZ R9, -R66.reuse, R87 ;  /* 0x0000005742097221 */ /* 0x040fe20000010100 */
[C---:B------:R-:W-:Y:S01]  /*7140*/  IADD3 R123, PT, PT, R27.reuse, 0x10, RZ ;  /* 0x000000101b7b7810 */ /* 0x040fe20007ffe0ff */
[C---:B------:R-:W-:Y:S01]  /*7150*/  FADD.FTZ R5, -R66.reuse, R5 ;  /* 0x0000000542057221 */ /* 0x040fe20000010100 */
[C---:B------:R-:W-:Y:S01]  /*7160*/  IADD3 R107, PT, PT, R27.reuse, 0x18, RZ ;  /* 0x000000181b6b7810 */ /* 0x040fe20007ffe0ff */
[----:B------:R-:W-:Y:S01]  /*7170*/  FADD.FTZ R51, -R66, R51 ;  /* 0x0000003342337221 */ /* 0x000fe20000010100 */
[----:B------:R-:W-:-:S02]  /*7180*/  IADD3 R87, PT, PT, R27, 0x20, RZ ;  /* 0x000000201b577810 */ /* 0x000fc40007ffe0ff */
[C---:B------:R-:W-:Y:S02]  /*7190*/  IADD3 R20, PT, PT, R27.reuse, 0x28, RZ ;  /* 0x000000281b147810 */ /* 0x040fe40007ffe0ff */
[C---:B------:R-:W-:Y:S02]  /*71a0*/  IADD3 R16, PT, PT, R27.reuse, 0x30, RZ ;  /* 0x000000301b107810 */ /* 0x040fe40007ffe0ff */
[C---:B------:R-:W-:Y:S02]  /*71b0*/  IADD3 R12, PT, PT, R27.reuse, 0x38, RZ ;  /* 0x000000381b0c7810 */ /* 0x040fe40007ffe0ff */
[----:B------:R-:W-:Y:S02]  /*71c0*/  IADD3 R8, PT, PT, R27, 0x40, RZ ;  /* 0x000000401b087810 */ /* 0x000fe40007ffe0ff */
[----:B------:R-:W-:Y:S02]  /*71d0*/  SHF.L.U32 R35, R18, 0x10, RZ ;  /* 0x0000001012237819 */ /* 0x000fe400000006ff */
[----:B------:R-:W-:-:S02]  /*71e0*/  SHF.L.U32 R37, R96, 0x10, RZ ;  /* 0x0000001060257819 */ /* 0x000fc400000006ff */
[----:B------:R-:W-:Y:S02]  /*71f0*/  SHF.L.U32 R121, R70, 0x10, RZ ;  /* 0x0000001046797819 */ /* 0x000fe400000006ff */
[----:B------:R-:W-:Y:S01]  /*7200*/  SHF.L.U32 R4, R89, 0x10, RZ ;  /* 0x0000001059047819 */ /* 0x000fe200000006ff */
[----:B------:R-:W-:Y:S01]  /*7210*/  FADD.FTZ R89, -R66, R29 ;  /* 0x0000001d42597221 */ /* 0x000fe20000010100 */
        /* <DEDUP_REMOVED lines=8> */
[----:B0-----:R-:W-:Y:S01]  /*72a0*/  SHF.L.U32 R73, R92, 0x10, RZ ;  /* 0x000000105c497819 */ /* 0x001fe200000006ff */
[----:B------:R-:W-:Y:S01]  /*72b0*/  FADD.FTZ R111, -R66, R111 ;  /* 0x0000006f426f7221 */ /* 0x000fe20000010100 */
[----:B------:R-:W-:Y:S01]  /*72c0*/  SHF.L.U32 R53, R56, 0x10, RZ ;  /* 0x0000001038357819 */ /* 0x000fe200000006ff */
[----:B------:R-:W-:Y:S01]  /*72d0*/  FADD.FTZ R55, -R66, R55 ;  /* 0x0000003742377221 */ /* 0x000fe20000010100 */
[----:B------:R-:W-:Y:S01]  /*72e0*/  SHF.L.U32 R49, R58, 0x10, RZ ;  /* 0x000000103a317819 */ /* 0x000fe200000006ff */
[C---:B------:R-:W-:Y:S01]  /*72f0*/  FADD.FTZ R73, -R66.reuse, R73 ;  /* 0x0000004942497221 */ /* 0x040fe20000010100 */
[----:B------:R-:W-:Y:S01]  /*7300*/  SHF.L.U32 R47, R79, 0x10, RZ ;  /* 0x000000104f2f7819 */ /* 0x000fe200000006ff */
[----:B------:R-:W-:Y:S01]  /*7310*/  FADD.FTZ R79, -R66, R39 ;  /* 0x00000027424f7221 */ /* 0x000fe20000010100 */
[----:B------:R-:W-:Y:S01]  /*7320*/  SHF.L.U32 R45, R60, 0x10, RZ ;  /* 0x000000103c2d7819 */ /* 0x000fe200000006ff */
[C---:B------:R-:W-:Y:S01]  /*7330*/  FADD.FTZ R39, -R66.reuse, R121 ;  /* 0x0000007942277221 */ /* 0x040fe20000010100 */
[----:B------:R-:W-:Y:S01]  /*7340*/  SHF.L.U32 R119, R83, 0x10, RZ ;  /* 0x0000001053777819 */ /* 0x000fe200000006ff */
[----:B------:R-:W-:Y:S01]  /*7350*/  FADD.FTZ R83, -R66, R35 ;  /* 0x0000002342537221 */ /* 0x000fe20000010100 */
[----:B------:R-:W-:Y:S01]  /*7360*/  SHF.L.U32 R125, R74, 0x10, RZ ;  /* 0x000000104a7d7819 */ /* 0x000fe200000006ff */
[----:B------:R-:W-:Y:S01]  /*7370*/  FADD.FTZ R53, -R66, R53 ;  /* 0x0000003542357221 */ /* 0x000fe20000010100 */
[----:B------:R-:W-:Y:S01]  /*7380*/  SHF.L.U32 R76, R76, 0x10, RZ ;  /* 0x000000104c4c7819 */ /* 0x000fe200000006ff */
[C---:B------:R-:W-:Y:S01]  /*7390*/  FADD.FTZ R49, -R66.reuse, R49 ;  /* 0x0000003142317221 */ /* 0x040fe20000010100 */
[----:B------:R-:W-:Y:S01]  /*73a0*/  ISETP.GE.U32.AND P2, PT, R123, UR8, PT ;  /* 0x000000087b007c0c */ /* 0x000fe2000bf46070 */
[C---:B------:R-:W-:Y:S01]  /*73b0*/  FADD.FTZ R47, -R66.reuse, R47 ;  /* 0x0000002f422f7221 */ /* 0x040fe20000010100 */
[----:B------:R-:W-:Y:S01]  /*73c0*/  ISETP.GE.U32.AND P1, PT, R107, UR8, PT ;  /* 0x000000086b007c0c */ /* 0x000fe2000bf26070 */
[C---:B------:R-:W-:Y:S01]  /*73d0*/  FADD.FTZ R45, -R66.reuse, R45 ;  /* 0x0000002d422d7221 */ /* 0x040fe20000010100 */
[----:B------:R-:W-:Y:S01]  /*73e0*/  ISETP.GE.U32.AND P0, PT, R87, UR8, PT ;  /* 0x0000000857007c0c */ /* 0x000fe2000bf06070 */
[----:B------:R-:W-:Y:S01]  /*73f0*/  FADD.FTZ R37, -R66, R119 ;  /* 0x0000007742257221 */ /* 0x000fe20000010100 */
[----:B------:R-:W-:Y:S01]  /*7400*/  ISETP.GE.U32.AND P6, PT, R20, UR8, PT ;  /* 0x0000000814007c0c */ /* 0x000fe2000bfc6070 */
[----:B------:R-:W-:Y:S01]  /*7410*/  FADD.FTZ R35, -R66, R125 ;  /* 0x0000007d42237221 */ /* 0x000fe20000010100 */
[----:B------:R-:W-:Y:S01]  /*7420*/  ISETP.GE.U32.AND P3, PT, R16, UR8, PT ;  /* 0x0000000810007c0c */ /* 0x000fe2000bf66070 */
[----:B------:R-:W-:Y:S01]  /*7430*/  FADD.FTZ R29, -R66, R76 ;  /* 0x0000004c421d7221 */ /* 0x000fe20000010100 */
[----:B------:R-:W-:Y:S01]  /*7440*/  ISETP.GE.U32.AND P4, PT, R12, UR8, PT ;  /* 0x000000080c007c0c */ /* 0x000fe2000bf86070 */
[----:B------:R-:W-:Y:S01]  /*7450*/  FFMA.FTZ R121, R24, R7, R25 ;  /* 0x0000000718797223 */ /* 0x000fe20000010019 */
[----:B------:R-:W-:-:S02]  /*7460*/  ISETP.GE.U32.AND P5, PT, R8, UR8, PT ;  /* 0x0000000808007c0c */ /* 0x000fc4000bfa6070 */
[----:B------:R-:W-:Y:S02]  /*7470*/  SHF.R.S32.HI R42, RZ, 0x1f, R123 ;  /* 0x0000001fff2a7819 */ /* 0x000fe4000001147b */
[----:B------:R-:W-:Y:S02]  /*7480*/  SHF.R.S32.HI R28, RZ, 0x1f, R107 ;  /* 0x0000001fff1c7819 */ /* 0x000fe4000001146b */
[----:B------:R-:W-:Y:S02]  /*7490*/  SHF.R.S32.HI R26, RZ, 0x1f, R87 ;  /* 0x0000001fff1a7819 */ /* 0x000fe40000011457 */
[----:B------:R-:W-:Y:S02]  /*74a0*/  SHF.R.S32.HI R22, RZ, 0x1f, R20 ;  /* 0x0000001fff167819 */ /* 0x000fe40000011414 */
[----:B------:R-:W-:Y:S02]  /*74b0*/  SHF.R.S32.HI R18, RZ, 0x1f, R16 ;  /* 0x0000001fff127819 */ /* 0x000fe40000011410 */
[----:B------:R-:W-:-:S02]  /*74c0*/  SHF.R.S32.HI R14, RZ, 0x1f, R12 ;  /* 0x0000001fff0e7819 */ /* 0x000fc4000001140c */
[----:B------:R-:W-:Y:S02]  /*74d0*/  SHF.R.S32.HI R10, RZ, 0x1f, R8 ;  /* 0x0000001fff0a7819 */ /* 0x000fe40000011408 */
[----:B------:R-:W-:Y:S02]  /*74e0*/  ISETP.GE.AND.EX P2, PT, R42, UR9, PT, P2 ;  /* 0x000000092a007c0c */ /* 0x000fe4000bf46320 */
[----:B------:R-:W-:Y:S02]  /*74f0*/  ISETP.GE.AND.EX P1, PT, R28, UR9, PT, P1 ;  /* 0x000000091c007c0c */ /* 0x000fe4000bf26310 */
[----:B------:R-:W-:Y:S02]  /*7500*/  ISETP.GE.AND.EX P0, PT, R26, UR9, PT, P0 ;  /* 0x000000091a007c0c */ /* 0x000fe4000bf06300 */
[----:B------:R-:W-:Y:S02]  /*7510*/  ISETP.GE.AND.EX P6, PT, R22, UR9, PT, P6 ;  /* 0x0000000916007c0c */ /* 0x000fe4000bfc6360 */
        /* <DEDUP_REMOVED lines=24> */
.L_x_79:
[----:B------:R-:W-:Y:S01]  /*76a0*/  BSSY.RECONVERGENT B0, `(.L_x_80) ;  /* 0x0000013000007945 */ /* 0x000fe20003800200 */
[----:B------:R-:W-:Y:S01]  /*76b0*/  FFMA.FTZ R121, R64, R11, -R121 ;  /* 0x0000000b40797223 */ /* 0x000fe20000010879 */
[----:B------:R-:W-:Y:S01]  /*76c0*/  FMUL.FTZ R105, R5, R110 ;  /* 0x0000006e05697220 */ /* 0x000fe20000410000 */
[----:B------:R-:W-:Y:S01]  /*76d0*/  FFMA.FTZ R11, R65, R4, -R40 ;  /* 0x00000004410b7223 */ /* 0x000fe20000010828 */
[----:B------:R-:W-:Y:S06]  /*76e0*/  @P2 BRA `(.L_x_81) ;  /* 0x0000000000382947 */ /* 0x000fec0003800000 */
[----:B------:R-:W0:Y:S01]  /*76f0*/  LDCU.64 UR4, c[0x0][0x3f8] ;  /* 0x00007f00ff0477ac */ /* 0x000e220008000a00 */
[----:B------:R-:W-:Y:S01]  /*7700*/  MOV R4, R114 ;  /* 0x0000007200047202 */ /* 0x000fe20000000f00 */
[-C--:B------:R-:W-:Y:S01]  /*7710*/  FMUL.FTZ R30, R121, R110.reuse ;  /* 0x0000006e791e7220 */ /* 0x080fe20000410000 */
[----:B------:R-:W-:Y:S01]  /*7720*/  MOV R5, R117 ;  /* 0x0000007500057202 */ /* 0x000fe20000000f00 */
[----:B------:R-:W1:Y:S01]  /*7730*/  LDCU.64 UR10, c[0x0][0x380] ;  /* 0x00007000ff0a77ac */ /* 0x000e620008000a00 */
[----:B------:R-:W-:-:S05]  /*7740*/  FMUL.FTZ R11, R11, R110 ;  /* 0x0000006e0b0b7220 */ /* 0x000fca0000410000 */
[----:B------:R-:W-:Y:S01]  /*7750*/  F2FP.BF16.F32.PACK_AB R11, R11, R30 ;  /* 0x0000001e0b0b723e */ /* 0x000fe200000010ff */
[----:B0-----:R-:W-:Y:S02]  /*7760*/  IMAD R42, R42, UR4, RZ ;  /* 0x000000042a2a7c24 */ /* 0x001fe4000f8e02ff */
[----:B------:R-:W-:-:S04]  /*7770*/  IMAD.WIDE.U32 R4, R123, UR4, R4 ;  /* 0x000000047b047c25 */ /* 0x000fc8000f8e0004 */
[----:B------:R-:W-:Y:S01]  /*7780*/  IMAD R123, R123, UR5, R42 ;  /* 0x000000057b7b7c24 */ /* 0x000fe2000f8e022a */
[----:B-1----:R-:W-:-:S04]  /*7790*/  LEA R6, P2, R4, UR10, 0x1 ;  /* 0x0000000a04067c11 */ /* 0x002fc8000f8408ff */
[----:B------:R-:W-:-:S04]  /*77a0*/  IADD3 R123, PT, PT, R5, R123, RZ ;  /* 0x0000007b057b7210 */ /* 0x000fc80007ffe0ff */
[----:B------:R-:W-:-:S05]  /*77b0*/  LEA.HI.X R7, R4, UR11, R123, 0x1, P2 ;  /* 0x0000000b04077c11 */ /* 0x000fca00090f0c7b */
[----:B------:R0:W-:Y:S02]  /*77c0*/  STG.E desc[UR6][R6.64], R11 ;  /* 0x0000000b06007986 */ /* 0x0001e4000c101906 */
.L_x_81:
[----:B------:R-:W-:Y:S05]  /*77d0*/  BSYNC.RECONVERGENT B0 ;  /* 0x0000000000007941 */ /* 0x000fea0003800200 */
.L_x_80:
[----:B------:R-:W-:Y:S01]  /*77e0*/  SHF.L.U32 R13, R13, 0x10, RZ ;  /* 0x000000100d0d7819 */ /* 0x000fe200000006ff */
[----:B------:R-:W-:Y:S01]  /*77f0*/  FFMA.FTZ R119, R24, R105, R25 ;  /* 0x0000006918777223 */ /* 0x000fe20000010019 */
[----:B------:R-:W-:Y:S01]  /*7800*/  SHF.L.U32 R4, R103, 0x10, RZ ;  /* 0x0000001067047819 */ /* 0x000fe200000006ff */
[----:B------:R-:W-:Y:S01]  /*7810*/  FMUL.FTZ R38, R113, R110 ;  /* 0x0000006e71267220 */ /* 0x000fe20000410000 */
[----:B------:R-:W-:Y:S06]  /*7820*/  BRA.U !UP0, `(.L_x_82) ;  /* 0x0000000108487547 */ /* 0x000fec000b800000 */
[----:B------:R-:W-:Y:S01]  /*7830*/  FFMA.FTZ R5, R64, R105, R62 ;  /* 0x0000006940057223 */ /* 0x000fe2000001003e */
[----:B0-----:R-:W-:-:S03]  /*7840*/  FFMA.FTZ R6, R65, R38, R63 ;  /* 0x0000002641067223 */ /* 0x001fc6000001003f */
        /* <DEDUP_REMOVED lines=16> */
.L_x_82:
[----:B0-----:R-:W-:Y:S01]  /*7950*/  FFMA.FTZ R6, R24, R38, R25 ;  /* 0x0000002618067223 */ /* 0x001fe20000010019 */
[----:B------:R-:W-:Y:S01]  /*7960*/  BSSY.RECONVERGENT B0, `(.L_x_83) ;  /* 0x0000014000007945 */ /* 0x000fe20003800200 */
[----:B------:R-:W-:Y:S01]  /*7970*/  FFMA.FTZ R119, R64, R13, -R119 ;  /* 0x0000000d40777223 */ /* 0x000fe20000010877 */
[-C--:B------:R-:W-:Y:S01]  /*7980*/  FMUL.FTZ R109, R109, R110.reuse ;  /* 0x0000006e6d6d7220 */ /* 0x080fe20000410000 */
[----:B------:R-:W-:Y:S01]  /*7990*/  FMUL.FTZ R30, R111, R110 ;  /* 0x0000006e6f1e7220 */ /* 0x000fe20000410000 */
[----:B------:R-:W-:Y:S01]  /*79a0*/  FFMA.FTZ R11, R65, R4, -R6 ;  /* 0x00000004410b7223 */ /* 0x000fe20000010806 */
[----:B------:R-:W-:Y:S06]  /*79b0*/  @P1 BRA `(.L_x_84) ;  /* 0x0000000000381947 */ /* 0x000fec0003800000 */
[----:B------:R-:W0:Y:S01]  /*79c0*/  LDCU.64 UR4, c[0x0][0x3f8] ;  /* 0x00007f00ff0477ac */ /* 0x000e220008000a00 */
[----:B------:R-:W-:Y:S01]  /*79d0*/  MOV R4, R114 ;  /* 0x0000007200047202 */ /* 0x000fe20000000f00 */
[----:B------:R-:W-:Y:S01]  /*79e0*/  FMUL.FTZ R11, R11, R110 ;  /* 0x0000006e0b0b7220 */ /* 0x000fe20000410000 */
[----:B------:R-:W-:Y:S01]  /*79f0*/  MOV R5, R117 ;  /* 0x0000007500057202 */ /* 0x000fe20000000f00 */
[----:B------:R-:W1:Y:S01]  /*7a00*/  LDCU.64 UR10, c[0x0][0x380] ;  /* 0x00007000ff0a77ac */ /* 0x000e620008000a00 */
[----:B0-----:R-:W-:Y:S02]  /*7a10*/  IMAD R28, R28, UR4, RZ ;  /* 0x000000041c1c7c24 */ /* 0x001fe4000f8e02ff */
[----:B------:R-:W-:-:S04]  /*7a20*/  IMAD.WIDE.U32 R4, R107, UR4, R4 ;  /* 0x000000046b047c25 */ /* 0x000fc8000f8e0004 */
[----:B------:R-:W-:Y:S02]  /*7a30*/  IMAD R107, R107, UR5, R28 ;  /* 0x000000056b6b7c24 */ /* 0x000fe4000f8e021c */
[----:B------:R-:W-:Y:S01]  /*7a40*/  FMUL.FTZ R28, R119, R110 ;  /* 0x0000006e771c7220 */ /* 0x000fe20000410000 */
[C---:B-1----:R-:W-:Y:S02]  /*7a50*/  LEA R6, P1, R4.reuse, UR10, 0x1 ;  /* 0x0000000a04067c11 */ /* 0x042fe4000f8208ff */
[----:B------:R-:W-:Y:S02]  /*7a60*/  IADD3 R107, PT, PT, R5, R107, RZ ;  /* 0x0000006b056b7210 */ /* 0x000fe40007ffe0ff */
[----:B------:R-:W-:Y:S02]  /*7a70*/  F2FP.BF16.F32.PACK_AB R11, R11, R28 ;  /* 0x0000001c0b0b723e */ /* 0x000fe400000010ff */
[----:B------:R-:W-:-:S05]  /*7a80*/  LEA.HI.X R7, R4, UR11, R107, 0x1, P1 ;  /* 0x0000000b04077c11 */ /* 0x000fca00088f0c6b */
[----:B------:R0:W-:Y:S02]  /*7a90*/  STG.E desc[UR6][R6.64], R11 ;  /* 0x0000000b06007986 */ /* 0x0001e4000c101906 */
.L_x_84:
[----:B------:R-:W-:Y:S05]  /*7aa0*/  BSYNC.RECONVERGENT B0 ;  /* 0x0000000000007941 */ /* 0x000fea0003800200 */
.L_x_83:
[----:B------:R-:W-:Y:S01]  /*7ab0*/  SHF.L.U32 R15, R15, 0x10, RZ ;  /* 0x000000100f0f7819 */ /* 0x000fe200000006ff */
[C-C-:B------:R-:W-:Y:S01]  /*7ac0*/  FFMA.FTZ R105, R24.reuse, R109, R25.reuse ;  /* 0x0000006d18697223 */ /* 0x140fe20000010019 */
[----:B------:R-:W-:Y:S01]  /*7ad0*/  FFMA.FTZ R34, R24, R30, R25 ;  /* 0x0000001e18227223 */ /* 0x000fe20000010019 */
[----:B------:R-:W-:Y:S01]  /*7ae0*/  SHF.L.U32 R4, R101, 0x10, RZ ;  /* 0x0000001065047819 */ /* 0x000fe200000006ff */
        /* <DEDUP_REMOVED lines=19> */
.L_x_85:
[----:B------:R-:W-:Y:S01]  /*7c20*/  BSSY.RECONVERGENT B0, `(.L_x_86) ;  /* 0x0000013000007945 */ /* 0x000fe20003800200 */
[----:B------:R-:W-:Y:S01]  /*7c30*/  FFMA.FTZ R105, R64, R15, -R105 ;  /* 0x0000000f40697223 */ /* 0x000fe20000010869 */
[----:B------:R-:W-:Y:S01]  /*7c40*/  FMUL.FTZ R89, R89, R110 ;  /* 0x0000006e59597220 */ /* 0x000fe20000410000 */
[----:B0-----:R-:W-:Y:S01]  /*7c50*/  FFMA.FTZ R11, R65, R4, -R34 ;  /* 0x00000004410b7223 */ /* 0x001fe20000010822 */
        /* <DEDUP_REMOVED lines=15> */
.L_x_87:
[----:B------:R-:W-:Y:S05]  /*7d50*/  BSYNC.RECONVERGENT B0 ;  /* 0x0000000000007941 */ /* 0x000fea0003800200 */
.L_x_86:
[----:B------:R-:W-:Y:S01]  /*7d60*/  SHF.L.U32 R17, R17, 0x10, RZ ;  /* 0x0000001011117819 */ /* 0x000fe200000006ff */
[----:B------:R-:W-:Y:S01]  /*7d70*/  FFMA.FTZ R87, R24, R89, R25 ;  /* 0x0000005918577223 */ /* 0x000fe20000010019 */
[----:B------:R-:W-:Y:S01]  /*7d80*/  SHF.L.U32 R4, R99, 0x10, RZ ;  /* 0x0000001063047819 */ /* 0x000fe200000006ff */
[----:B------:R-:W-:Y:S01]  /*7d90*/  FMUL.FTZ R30, R85, R110 ;  /* 0x0000006e551e7220 */ /* 0x000fe20000410000 */
[----:B------:R-:W-:Y:S06]  /*7da0*/  BRA.U !UP0, `(.L_x_88) ;  /* 0x0000000108487547 */ /* 0x000fec000b800000 */
        /* <DEDUP_REMOVED lines=18> */
.L_x_88:
        /* <DEDUP_REMOVED lines=21> */
.L_x_90:
[----:B------:R-:W-:Y:S05]  /*8020*/  BSYNC.RECONVERGENT B0 ;  /* 0x0000000000007941 */ /* 0x000fea0003800200 */
.L_x_89:
[----:B------:R-:W-:Y:S01]  /*8030*/  SHF.L.U32 R19, R19, 0x10, RZ ;  /* 0x0000001013137819 */ /* 0x000fe200000006ff */
[C-C-:B------:R-:W-:Y:S01]  /*8040*/  FFMA.FTZ R81, R24.reuse, R83, R25.reuse ;  /* 0x0000005318517223 */ /* 0x140fe20000010019 */
[----:B------:R-:W-:Y:S01]  /*8050*/  FFMA.FTZ R26, R24, R28, R25 ;  /* 0x0000001c181a7223 */ /* 0x000fe20000010019 */
[----:B------:R-:W-:Y:S01]  /*8060*/  SHF.L.U32 R4, R97, 0x10, RZ ;  /* 0x0000001061047819 */ /* 0x000fe200000006ff */
        /* <DEDUP_REMOVED lines=19> */
.L_x_91:
        /* <DEDUP_REMOVED lines=19> */
.L_x_93:
[----:B------:R-:W-:Y:S05]  /*82d0*/  BSYNC.RECONVERGENT B0 ;  /* 0x0000000000007941 */ /* 0x000fea0003800200 */
.L_x_92:
[----:B------:R-:W-:Y:S01]  /*82e0*/  SHF.L.U32 R21, R21, 0x10, RZ ;  /* 0x0000001015157819 */ /* 0x000fe200000006ff */
[----:B------:R-:W-:Y:S01]  /*82f0*/  FFMA.FTZ R19, R24, R79, R25 ;  /* 0x0000004f18137223 */ /* 0x000fe20000010019 */
[----:B0-----:R-:W-:Y:S01]  /*8300*/  SHF.L.U32 R4, R95, 0x10, RZ ;  /* 0x000000105f047819 */ /* 0x001fe200000006ff */
[----:B------:R-:W-:Y:S01]  /*8310*/  FMUL.FTZ R20, R55, R110 ;  /* 0x0000006e37147220 */ /* 0x000fe20000410000 */
        /* <DEDUP_REMOVED lines=19> */
.L_x_94:
[----:B------:R-:W-:Y:S01]  /*8450*/  FFMA.FTZ R6, R24, R20, R25 ;  /* 0x0000001418067223 */ /* 0x000fe20000010019 */
        /* <DEDUP_REMOVED lines=20> */
.L_x_96:
[----:B------:R-:W-:Y:S05]  /*85a0*/  BSYNC.RECONVERGENT B0 ;  /* 0x0000000000007941 */ /* 0x000fea0003800200 */
.L_x_95:
[----:B------:R-:W-:Y:S01]  /*85b0*/  SHF.L.U32 R23, R23, 0x10, RZ ;  /* 0x0000001017177819 */ /* 0x000fe200000006ff */
[C-C-:B------:R-:W-:Y:S01]  /*85c0*/  FFMA.FTZ R19, R24.reuse, R67, R25.reuse ;  /* 0x0000004318137223 */ /* 0x140fe20000010019 */
[----:B------:R-:W-:Y:S01]  /*85d0*/  FFMA.FTZ R18, R24, R16, R25 ;  /* 0x0000001018127223 */ /* 0x000fe20000010019 */
        /* <DEDUP_REMOVED lines=20> */
.L_x_97:
[----:B------:R-:W-:Y:S01]  /*8720*/  BSSY.RECONVERGENT B0, `(.L_x_98) ;  /* 0x0000012000007945 */ /* 0x000fe20003800200 */
[----:B------:R-:W-:Y:S01]  /*8730*/  FFMA.FTZ R19, R64, R23, -R19 ;  /* 0x0000001740137223 */ /* 0x000fe20000010813 */
[----:B------:R-:W-:Y:S02]  /*8740*/  FFMA.FTZ R11, R65, R4, -R18 ;  /* 0x00000004410b7223 */ /* 0x000fe40000010812 */
[----:B------:R-:W-:Y:S05]  /*8750*/  @P5 BRA `(.L_x_99) ;  /* 0x0000000000385947 */ /* 0x000fea0003800000 */
        /* <DEDUP_REMOVED lines=9> */
[----:B-1----:R-:W-:Y:S02]  /*87f0*/  LEA R4, P0, R6, UR10, 0x1 ;  /* 0x0000000a06047c11 */ /* 0x002fe4000f8008ff */
[----:B------:R-:W-:Y:S02]  /*8800*/  IADD3 R13, PT, PT, R7, R13, RZ ;  /* 0x0000000d070d7210 */ /* 0x000fe40007ffe0ff */
[----:B------:R-:W-:Y:S02]  /*8810*/  F2FP.BF16.F32.PACK_AB R7, R8, R19 ;  /* 0x000000130807723e */ /* 0x000fe400000010ff */
[----:B------:R-:W-:-:S05]  /*8820*/  LEA.HI.X R5, R6, UR11, R13, 0x1, P0 ;  /* 0x0000000b06057c11 */ /* 0x000fca00080f0c0d */
[----:B------:R0:W-:Y:S02]  /*8830*/  STG.E desc[UR6][R4.64], R7 ;  /* 0x0000000704007986 */ /* 0x0001e4000c101906 */
.L_x_99:
[----:B------:R-:W-:Y:S05]  /*8840*/  BSYNC.RECONVERGENT B0 ;  /* 0x0000000000007941 */ /* 0x000fea0003800200 */
.L_x_98:
[-C--:B------:R-:W-:Y:S01]  /*8850*/  FMUL.FTZ R30, R51, R110.reuse ;  /* 0x0000006e331e7220 */ /* 0x080fe20000410000 */
[----:B------:R-:W-:Y:S01]  /*8860*/  IADD3 R51, PT, PT, R27, 0x48, RZ ;  /* 0x000000481b337810 */ /* 0x000fe20007ffe0ff */
        /* <DEDUP_REMOVED lines=11> */
[-C--:B------:R-:W-:Y:S01]  /*8920*/  FMUL.FTZ R14, R37, R110.reuse ;  /* 0x0000006e250e7220 */ /* 0x080fe20000410000 */
[-C--:B------:R-:W-:Y:S01]  /*8930*/  FMUL.FTZ R39, R39, R110.reuse ;  /* 0x0000006e27277220 */ /* 0x080fe20000410000 */
[-C--:B------:R-:W-:Y:S01]  /*8940*/  FMUL.FTZ R12, R33, R110.reuse ;  /* 0x0000006e210c7220 */ /* 0x080fe20000410000 */
[-C--:B------:R-:W-:Y:S01]  /*8950*/  FMUL.FTZ R35, R35, R110.reuse ;  /* 0x0000006e23237220 */ /* 0x080fe20000410000 */
[-C--:B------:R-:W-:Y:S01]  /*8960*/  FMUL.FTZ R8, R9, R110.reuse ;  /* 0x0000006e09087220 */ /* 0x080fe20000410000 */
[-C--:B------:R-:W-:Y:S01]  /*8970*/  FMUL.FTZ R29, R29, R110.reuse ;  /* 0x0000006e1d1d7220 */ /* 0x080fe20000410000 */
[----:B0-----:R-:W-:Y:S01]  /*8980*/  FMUL.FTZ R4, R31, R110 ;  /* 0x0000006e1f047220 */ /* 0x001fe20000410000 */
[----:B------:R-:W-:Y:S01]  /*8990*/  IADD3 R27, PT, PT, R27, 0x78, RZ ;  /* 0x000000781b1b7810 */ /* 0x000fe20007ffe0ff */
[C-C-:B------:R-:W-:Y:S01]  /*89a0*/  FFMA.FTZ R47, R24.reuse, R53, R25.reuse ;  /* 0x00000035182f7223 */ /* 0x140fe20000010019 */
[----:B------:R-:W-:Y:S01]  /*89b0*/  ISETP.GE.U32.AND P2, PT, R51, UR8, PT ;  /* 0x0000000833007c0c */ /* 0x000fe2000bf46070 */
[--C-:B------:R-:W-:Y:S01]  /*89c0*/  FFMA.FTZ R40, R24, R30, R25.reuse ;  /* 0x0000001e18287223 */ /* 0x100fe20000010019 */
[----:B------:R-:W-:Y:S01]  /*89d0*/  ISETP.GE.U32.AND P1, PT, R32, UR8, PT ;  /* 0x0000000820007c0c */ /* 0x000fe2000bf26070 */
[--C-:B------:R-:W-:Y:S01]  /*89e0*/  FFMA.FTZ R49, R24, R46, R25.reuse ;  /* 0x0000002e18317223 */ /* 0x100fe20000010019 */
[----:B------:R-:W-:Y:S01]  /*89f0*/  ISETP.GE.U32.AND P0, PT, R22, UR8, PT ;  /* 0x0000000816007c0c */ /* 0x000fe2000bf06070 */
[C-C-:B------:R-:W-:Y:S01]  /*8a00*/  FFMA.FTZ R42, R24.reuse, R48, R25.reuse ;  /* 0x00000030182a7223 */ /* 0x140fe20000010019 */
[----:B------:R-:W-:Y:S01]  /*8a10*/  ISETP.GE.U32.AND P6, PT, R17, UR8, PT ;  /* 0x0000000811007c0c */ /* 0x000fe2000bfc6070 */
[C-C-:B------:R-:W-:Y:S01]  /*8a20*/  FFMA.FTZ R23, R24.reuse, R45, R25.reuse ;  /* 0x0000002d18177223 */ /* 0x140fe20000010019 */
[----:B------:R-:W-:Y:S01]  /*8a30*/  ISETP.GE.U32.AND P4, PT, R11, UR8, PT ;  /* 0x000000080b007c0c */ /* 0x000fe2000bf86070 */
[--C-:B------:R-:W-:Y:S01]  /*8a40*/  FFMA.FTZ R26, R24, R18, R25.reuse ;  /* 0x00000012181a7223 */ /* 0x100fe20000010019 */
[----:B------:R-:W-:Y:S01]  /*8a50*/  ISETP.GE.U32.AND P5, PT, R6, UR8, PT ;  /* 0x0000000806007c0c */ /* 0x000fe2000bfa6070 */
[C---:B------:R-:W-:Y:S01]  /*8a60*/  FFMA.FTZ R19, R24.reuse, R43, R25 ;  /* 0x0000002b18137223 */ /* 0x040fe20000010019 */
[----:B------:R-:W-:Y:S01]  /*8a70*/  SHF.R.S32.HI R44, RZ, 0x1f, R51 ;  /* 0x0000001fff2c7819 */ /* 0x000fe20000011433 */
[C-C-:B------:R-:W-:Y:S01]  /*8a80*/  FFMA.FTZ R20, R24.reuse, R14, R25.reuse ;  /* 0x0000000e18147223 */ /* 0x140fe20000010019 */
[----:B------:R-:W-:Y:S01]  /*8a90*/  SHF.R.S32.HI R50, RZ, 0x1f, R32 ;  /* 0x0000001fff327819 */ /* 0x000fe20000011420 */
[C-C-:B------:R-:W-:Y:S01]  /*8aa0*/  FFMA.FTZ R13, R24.reuse, R39, R25.reuse ;  /* 0x00000027180d7223 */ /* 0x140fe20000010019 */
[----:B------:R-:W-:Y:S01]  /*8ab0*/  SHF.R.S32.HI R28, RZ, 0x1f, R22 ;  /* 0x0000001fff1c7819 */ /* 0x000fe20000011416 */
[C---:B------:R-:W-:Y:S01]  /*8ac0*/  FFMA.FTZ R16, R24.reuse, R12, R25 ;  /* 0x0000000c18107223 */ /* 0x040fe20000010019 */
[----:B------:R-:W-:Y:S01]  /*8ad0*/  SHF.R.S32.HI R21, RZ, 0x1f, R17 ;  /* 0x0000001fff157819 */ /* 0x000fe20000011411 */
[C---:B------:R-:W-:Y:S01]  /*8ae0*/  FFMA.FTZ R9, R24.reuse, R35, R25 ;  /* 0x0000002318097223 */ /* 0x040fe20000010019 */
[----:B------:R-:W-:Y:S01]  /*8af0*/  SHF.R.S32.HI R15, RZ, 0x1f, R11 ;  /* 0x0000001fff0f7819 */ /* 0x000fe2000001140b */
[C-C-:B------:R-:W-:Y:S01]  /*8b00*/  FFMA.FTZ R10, R24.reuse, R8, R25.reuse ;  /* 0x00000008180a7223 */ /* 0x140fe20000010019 */
[----:B------:R-:W-:Y:S01]  /*8b10*/  SHF.R.S32.HI R7, RZ, 0x1f, R6 ;  /* 0x0000001fff077819 */ /* 0x000fe20000011406 */
[C-C-:B------:R-:W-:Y:S01]  /*8b20*/  FFMA.FTZ R5, R24.reuse, R29, R25.reuse ;  /* 0x0000001d18057223 */ /* 0x140fe20000010019 */
[----:B------:R-:W-:Y:S01]  /*8b30*/  ISETP.GE.U32.AND P3, PT, R27, UR8, PT ;  /* 0x000000081b007c0c */ /* 0x000fe2000bf66070 */
[----:B------:R-:W-:Y:S01]  /*8b40*/  FFMA.FTZ R24, R24, R4, R25 ;  /* 0x0000000418187223 */ /* 0x000fe20000010019 */
[----:B------:R-:W-:-:S02]  /*8b50*/  ISETP.GE.AND.EX P2, PT, R44, UR9, PT, P2 ;  /* 0x000000092c007c0c */ /* 0x000fc4000bf46320 */
[----:B------:R-:W-:Y:S02]  /*8b60*/  ISETP.GE.AND.EX P1, PT, R50, UR9, PT, P1 ;  /* 0x0000000932007c0c */ /* 0x000fe4000bf26310 */
[----:B------:R-:W-:Y:S02]  /*8b70*/  ISETP.GE.AND.EX P0, PT, R28, UR9, PT, P0 ;  /* 0x000000091c007c0c */ /* 0x000fe4000bf06300 */
[----:B------:R-:W-:Y:S02]  /*8b80*/  ISETP.GE.AND.EX P6, PT, R21, UR9, PT, P6 ;  /* 0x0000000915007c0c */ /* 0x000fe4000bfc6360 */
[----:B------:R-:W-:Y:S02]  /*8b90*/  ISETP.GE.AND.EX P4, PT, R15, UR9, PT, P4 ;  /* 0x000000090f007c0c */ /* 0x000fe4000bf86340 */
[----:B------:R-:W-:Y:S02]  /*8ba0*/  ISETP.GE.AND.EX P5, PT, R7, UR9, PT, P5 ;  /* 0x0000000907007c0c */ /* 0x000fe4000bfa6350 */
[----:B------:R-:W-:-:S02]  /*8bb0*/  SHF.L.U32 R57, R57, 0x10, RZ ;  /* 0x0000001039397819 */ /* 0x000fc400000006ff */
        /* <DEDUP_REMOVED lines=20> */
.L_x_100:
[----:B------:R-:W-:Y:S01]  /*8d00*/  BSSY.RECONVERGENT B0, `(.L_x_101) ;  /* 0x0000012000007945 */ /* 0x000fe20003800200 */
[----:B------:R-:W-:Y:S01]  /*8d10*/  FFMA.FTZ R47, R64, R57, -R47 ;  /* 0x00000039402f7223 */ /* 0x000fe2000001082f */
[----:B------:R-:W-:Y:S02]  /*8d20*/  FFMA.FTZ R25, R65, R78, -R40 ;  /* 0x0000004e41197223 */ /* 0x000fe40000010828 */
[----:B------:R-:W-:Y:S05]  /*8d30*/  @P2 BRA `(.L_x_102) ;  /* 0x0000000000382947 */ /* 0x000fea0003800000 */
        /* <DEDUP_REMOVED lines=14> */
.L_x_102:
[----:B------:R-:W-:Y:S05]  /*8e20*/  BSYNC.RECONVERGENT B0 ;  /* 0x0000000000007941 */ /* 0x000fea0003800200 */
.L_x_101:
[----:B------:R-:W-:Y:S02]  /*8e30*/  SHF.L.U32 R59, R59, 0x10, RZ ;  /* 0x000000103b3b7819 */ /* 0x000fe400000006ff */
        /* <DEDUP_REMOVED lines=20> */
.L_x_103:
[----:B------:R-:W-:Y:S01]  /*8f80*/  BSSY.RECONVERGENT B0, `(.L_x_104) ;  /* 0x0000012000007945 */ /* 0x000fe20003800200 */
[----:B------:R-:W-:Y:S01]  /*8f90*/  FFMA.FTZ R49, R64, R59, -R49 ;  /* 0x0000003b40317223 */ /* 0x000fe20000010831 */
[----:B0-----:R-:W-:Y:S02]  /*8fa0*/  FFMA.FTZ R25, R65, R80, -R42 ;  /* 0x0000005041197223 */ /* 0x001fe4000001082a */
        /* <DEDUP_REMOVED lines=15> */
.L_x_105:
[----:B------:R-:W-:Y:S05]  /*90a0*/  BSYNC.RECONVERGENT B0 ;  /* 0x0000000000007941 */ /* 0x000fea0003800200 */
.L_x_104:
[----:B------:R-:W-:Y:S02]  /*90b0*/  SHF.L.U32 R61, R61, 0x10, RZ ;  /* 0x000000103d3d7819 */ /* 0x000fe400000006ff */
[----:B------:R-:W-:Y:S01]  /*90c0*/  SHF.L.U32 R82, R82, 0x10, RZ ;  /* 0x0000001052527819 */ /* 0x000fe200000006ff */
[----:B------:R-:W-:Y:S06]  /*90d0*/  BRA.U !UP0, `(.L_x_106) ;  /* 0x0000000108487547 */ /* 0x000fec000b800000 */
[----:B------:R-:W-:Y:S01]  /*90e0*/  FFMA.FTZ R45, R64, R45, R62 ;  /* 0x0000002d402d7223 */ /* 0x000fe2000001003e */
[----:B------:R-:W-:-:S03]  /*90f0*/  FFMA.FTZ R18, R65, R18, R63 ;  /* 0x0000001241127223 */ /* 0x000fc6000001003f */
[----:B0-----:R-:W-:Y:S01]  /*9100*/  FMUL.FTZ R25, R45, -1.4426950216293334961 ;  /* 0xbfb8aa3b2d197820 */ /* 0x001fe20000410000 */
        /* <DEDUP_REMOVED lines=15> */
.L_x_106:
[----:B------:R-:W-:Y:S01]  /*9200*/  BSSY.RECONVERGENT B0, `(.L_x_107) ;  /* 0x0000012000007945 */ /* 0x000fe20003800200 */
[----:B------:R-:W-:Y:S01]  /*9210*/  FFMA.FTZ R23, R64, R61, -R23 ;  /* 0x0000003d40177223 */ /* 0x000fe20000010817 */
[----:B------:R-:W-:Y:S02]  /*9220*/  FFMA.FTZ R33, R65, R82, -R26 ;  /* 0x0000005241217223 */ /* 0x000fe4000001081a */
[----:B------:R-:W-:Y:S05]  /*9230*/  @P0 BRA `(.L_x_108) ;  /* 0x0000000000380947 */ /* 0x000fea0003800000 */
[----:B------:R-:W1:Y:S01]  /*9240*/  LDCU.64 UR4, c[0x0][0x3f8] ;  /* 0x00007f00ff0477ac */ /* 0x000e620008000a00 */
[----:B0-----:R-:W-:Y:S01]  /*9250*/  MOV R30, R114 ;  /* 0x00000072001e7202 */ /* 0x001fe20000000f00 */
[----:B------:R-:W-:Y:S01]  /*9260*/  FMUL.FTZ R18, R33, R110 ;  /* 0x0000006e21127220 */ /* 0x000fe20000410000 */
[----:B------:R-:W-:Y:S01]  /*9270*/  MOV R31, R117 ;  /* 0x00000075001f7202 */ /* 0x000fe20000000f00 */
[----:B------:R-:W0:Y:S01]  /*9280*/  LDCU.64 UR10, c[0x0][0x380] ;  /* 0x00007000ff0a77ac */ /* 0x000e220008000a00 */
[----:B-1----:R-:W-:Y:S02]  /*9290*/  IMAD R25, R28, UR4, RZ ;  /* 0x000000041c197c24 */ /* 0x002fe4000f8e02ff */
[----:B------:R-:W-:-:S04]  /*92a0*/  IMAD.WIDE.U32 R30, R22, UR4, R30 ;  /* 0x00000004161e7c25 */ /* 0x000fc8000f8e001e */
[----:B------:R-:W-:Y:S02]  /*92b0*/  IMAD R37, R22, UR5, R25 ;  /* 0x0000000516257c24 */ /* 0x000fe4000f8e0219 */
[----:B------:R-:W-:Y:S01]  /*92c0*/  FMUL.FTZ R25, R23, R110 ;  /* 0x0000006e17197220 */ /* 0x000fe20000410000 */
[----:B0-----:R-:W-:Y:S02]  /*92d0*/  LEA R22, P0, R30, UR10, 0x1 ;  /* 0x0000000a1e167c11 */ /* 0x001fe4000f8008ff */
[----:B------:R-:W-:Y:S02]  /*92e0*/  IADD3 R37, PT, PT, R31, R37, RZ ;  /* 0x000000251f257210 */ /* 0x000fe40007ffe0ff */
[----:B------:R-:W-:Y:S02]  /*92f0*/  F2FP.BF16.F32.PACK_AB R25, R18, R25 ;  /* 0x000000191219723e */ /* 0x000fe400000010ff */
[----:B------:R-:W-:-:S05]  /*9300*/  LEA.HI.X R23, R30, UR11, R37, 0x1, P0 ;  /* 0x0000000b1e177c11 */ /* 0x000fca00080f0c25 */
[----:B------:R1:W-:Y:S02]  /*9310*/  STG.E desc[UR6][R22.64], R25 ;  /* 0x0000001916007986 */ /* 0x0003e4000c101906 */
.L_x_108:
[----:B------:R-:W-:Y:S05]  /*9320*/  BSYNC.RECONVERGENT B0 ;  /* 0x0000000000007941 */ /* 0x000fea0003800200 */
.L_x_107:
[----:B------:R-:W-:Y:S02]  /*9330*/  SHF.L.U32 R69, R69, 0x10, RZ ;  /* 0x0000001045457819 */ /* 0x000fe400000006ff */
[----:B------:R-:W-:Y:S01]  /*9340*/  SHF.L.U32 R84, R84, 0x10, RZ ;  /* 0x0000001054547819 */ /* 0x000fe200000006ff */
[----:B------:R-:W-:Y:S06]  /*9350*/  BRA.U !UP0, `(.L_x_109) ;  /* 0x0000000108487547 */ /* 0x000fec000b800000 */
[----:B------:R-:W-:Y:S01]  /*9360*/  FFMA.FTZ R43, R64, R43, R62 ;  /* 0x0000002b402b7223 */ /* 0x000fe2000001003e */
[----:B------:R-:W-:-:S03]  /*9370*/  FFMA.FTZ R14, R65, R14, R63 ;  /* 0x0000000e410e7223 */ /* 0x000fc6000001003f */
[----:B------:R-:W-:Y:S01]  /*9380*/  FMUL.FTZ R18, R43, -1.4426950216293334961 ;  /* 0xbfb8aa3b2b127820 */ /* 0x000fe20000410000 */
[----:B-1----:R-:W-:-:S05]  /*9390*/  FMUL.FTZ R23, R14, -1.4426950216293334961 ;  /* 0xbfb8aa3b0e177820 */ /* 0x002fca0000410000 */
[----:B------:R-:W1:Y:S04]  /*93a0*/  MUFU.EX2 R18, R18 ;  /* 0x0000001200127308 */ /* 0x000e680000000800 */
[----:B------:R-:W0:Y:S01]  /*93b0*/  MUFU.EX2 R23, R23 ;  /* 0x0000001700177308 */ /* 0x000e220000000800 */
[----:B-1----:R-:W-:Y:S01]  /*93c0*/  FADD.FTZ R22, R18, 1 ;  /* 0x3f80000012167421 */ /* 0x002fe20000010000 */
[----:B0-----:R-:W-:-:S05]  /*93d0*/  FADD.FTZ R25, R23, 1 ;  /* 0x3f80000017197421 */ /* 0x001fca0000010000 */
        /* <DEDUP_REMOVED lines=10> */
.L_x_109:
[----:B------:R-:W-:Y:S01]  /*9480*/  BSSY.RECONVERGENT B0, `(.L_x_110) ;  /* 0x0000012000007945 */ /* 0x000fe20003800200 */
[----:B------:R-:W-:Y:S01]  /*9490*/  FFMA.FTZ R69, R64, R69, -R19 ;  /* 0x0000004540457223 */ /* 0x000fe20000010813 */
[----:B-1----:R-:W-:Y:S02]  /*94a0*/  FFMA.FTZ R23, R65, R84, -R20 ;  /* 0x0000005441177223 */ /* 0x002fe40000010814 */
[----:B------:R-:W-:Y:S05]  /*94b0*/  @P6 BRA `(.L_x_111) ;  /* 0x0000000000386947 */ /* 0x000fea0003800000 */
[----:B------:R-:W1:Y:S01]  /*94c0*/  LDCU.64 UR4, c[0x0][0x3f8] ;  /* 0x00007f00ff0477ac */ /* 0x000e620008000a00 */
[----:B------:R-:W-:Y:S02]  /*94d0*/  MOV R18, R114 ;  /* 0x0000007200127202 */ /* 0x000fe40000000f00 */
[----:B------:R-:W-:Y:S01]  /*94e0*/  MOV R19, R117 ;  /* 0x0000007500137202 */ /* 0x000fe20000000f00 */
[----:B------:R-:W2:Y:S01]  /*94f0*/  LDCU.64 UR10, c[0x0][0x380] ;  /* 0x00007000ff0a77ac */ /* 0x000ea20008000a00 */
[----:B-1----:R-:W-:Y:S02]  /*9500*/  IMAD R14, R21, UR4, RZ ;  /* 0x00000004150e7c24 */ /* 0x002fe4000f8e02ff */
[----:B------:R-:W-:-:S04]  /*9510*/  IMAD.WIDE.U32 R20, R17, UR4, R18 ;  /* 0x0000000411147c25 */ /* 0x000fc8000f8e0012 */
[----:B------:R-:W-:Y:S02]  /*9520*/  IMAD R19, R17, UR5, R14 ;  /* 0x0000000511137c24 */ /* 0x000fe4000f8e020e */
[-C--:B------:R-:W-:Y:S01]  /*9530*/  FMUL.FTZ R17, R69, R110.reuse ;  /* 0x0000006e45117220 */ /* 0x080fe20000410000 */
[----:B------:R-:W-:Y:S01]  /*9540*/  FMUL.FTZ R14, R23, R110 ;  /* 0x0000006e170e7220 */ /* 0x000fe20000410000 */
[----:B--2---:R-:W-:Y:S02]  /*9550*/  LEA R18, P0, R20, UR10, 0x1 ;  /* 0x0000000a14127c11 */ /* 0x004fe4000f8008ff */
[----:B------:R-:W-:Y:S02]  /*9560*/  IADD3 R19, PT, PT, R21, R19, RZ ;  /* 0x0000001315137210 */ /* 0x000fe40007ffe0ff */
[----:B------:R-:W-:Y:S02]  /*9570*/  F2FP.BF16.F32.PACK_AB R17, R14, R17 ;  /* 0x000000110e11723e */ /* 0x000fe400000010ff */
[----:B------:R-:W-:-:S05]  /*9580*/  LEA.HI.X R19, R20, UR11, R19, 0x1, P0 ;  /* 0x0000000b14137c11 */ /* 0x000fca00080f0c13 */
[----:B------:R1:W-:Y:S02]  /*9590*/  STG.E desc[UR6][R18.64], R17 ;  /* 0x0000001112007986 */ /* 0x0003e4000c101906 */
.L_x_111:
[----:B------:R-:W-:Y:S05]  /*95a0*/  BSYNC.RECONVERGENT B0 ;  /* 0x0000000000007941 */ /* 0x000fea0003800200 */
.L_x_110:
        /* <DEDUP_REMOVED lines=21> */
.L_x_112:
        /* <DEDUP_REMOVED lines=13> */
[C---:B--2---:R-:W-:Y:S02]  /*97d0*/  LEA R12, P0, R14.reuse, UR10, 0x1 ;  /* 0x0000000a0e0c7c11 */ /* 0x044fe4000f8008ff */
[----:B------:R-:W-:Y:S02]  /*97e0*/  IADD3 R13, PT, PT, R15, R13, RZ ;  /* 0x0000000d0f0d7210 */ /* 0x000fe40007ffe0ff */
[----:B------:R-:W-:Y:S02]  /*97f0*/  F2FP.BF16.F32.PACK_AB R11, R11, R16 ;  /* 0x000000100b0b723e */ /* 0x000fe400000010ff */
[----:B------:R-:W-:-:S05]  /*9800*/  LEA.HI.X R13, R14, UR11, R13, 0x1, P0 ;  /* 0x0000000b0e0d7c11 */ /* 0x000fca00080f0c0d */
[----:B------:R1:W-:Y:S02]  /*9810*/  STG.E desc[UR6][R12.64], R11 ;  /* 0x0000000b0c007986 */ /* 0x0003e4000c101906 */
.L_x_114:
[----:B------:R-:W-:Y:S05]  /*9820*/  BSYNC.RECONVERGENT B0 ;  /* 0x0000000000007941 */ /* 0x000fea0003800200 */
.L_x_113:
[----:B------:R-:W-:Y:S02]  /*9830*/  SHF.L.U32 R75, R75, 0x10, RZ ;  /* 0x000000104b4b7819 */ /* 0x000fe400000006ff */
[----:B------:R-:W-:Y:S01]  /*9840*/  SHF.L.U32 R88, R88, 0x10, RZ ;  /* 0x0000001058587819 */ /* 0x000fe200000006ff */
[----:B------:R-:W-:Y:S06]  /*9850*/  BRA.U !UP0, `(.L_x_115) ;  /* 0x0000000108487547 */ /* 0x000fec000b800000 */
[----:B------:R-:W-:Y:S01]  /*9860*/  FFMA.FTZ R35, R64, R35, R62 ;  /* 0x0000002340237223 */ /* 0x000fe2000001003e */
[----:B------:R-:W-:-:S03]  /*9870*/  FFMA.FTZ R8, R65, R8, R63 ;  /* 0x0000000841087223 */ /* 0x000fc6000001003f */
[----:B-1----:R-:W-:Y:S01]  /*9880*/  FMUL.FTZ R11, R35, -1.4426950216293334961 ;  /* 0xbfb8aa3b230b7820 */ /* 0x002fe20000410000 */
        /* <DEDUP_REMOVED lines=15> */
.L_x_115:
[----:B------:R-:W-:Y:S01]  /*9980*/  BSSY.RECONVERGENT B0, `(.L_x_116) ;  /* 0x0000012000007945 */ /* 0x000fe20003800200 */
[----:B------:R-:W-:Y:S01]  /*9990*/  FFMA.FTZ R75, R64, R75, -R9 ;  /* 0x0000004b404b7223 */ /* 0x000fe20000010809 */
[----:B-1----:R-:W-:Y:S02]  /*99a0*/  FFMA.FTZ R11, R65, R88, -R10 ;  /* 0x00000058410b7223 */ /* 0x002fe4000001080a */
[----:B------:R-:W-:Y:S05]  /*99b0*/  @P5 BRA `(.L_x_117) ;  /* 0x0000000000385947 */ /* 0x000fea0003800000 */
        /* <DEDUP_REMOVED lines=14> */
.L_x_117:
[----:B------:R-:W-:Y:S05]  /*9aa0*/  BSYNC.RECONVERGENT B0 ;  /* 0x0000000000007941 */ /* 0x000fea0003800200 */
.L_x_116:
[----:B------:R-:W-:Y:S02]  /*9ab0*/  SHF.L.U32 R77, R77, 0x10, RZ ;  /* 0x000000104d4d7819 */ /* 0x000fe400000006ff */
[----:B------:R-:W-:Y:S02]  /*9ac0*/  SHF.R.S32.HI R14, RZ, 0x1f, R27 ;  /* 0x0000001fff0e7819 */ /* 0x000fe4000001141b */
        /* <DEDUP_REMOVED lines=20> */
.L_x_118:
[----:B------:R-:W-:Y:S01]  /*9c10*/  ISETP.GE.AND.EX P3, PT, R14, UR9, PT, P3 ;  /* 0x000000090e007c0c */ /* 0x000fe2000bf66330 */
[----:B------:R-:W-:Y:S01]  /*9c20*/  FFMA.FTZ R5, R64, R77, -R5 ;  /* 0x0000004d40057223 */ /* 0x000fe20000010805 */
[----:B------:R-:W-:Y:S01]  /*9c30*/  FFMA.FTZ R65, R65, R90, -R24 ;  /* 0x0000005a41417223 */ /* 0x000fe20000010818 */
[----:B------:R-:W-:Y:S02]  /*9c40*/  BSSY.RECONVERGENT B0, `(.L_x_119) ;  /* 0x000000f000007945 */ /* 0x000fe40003800200 */
[-C--:B-1----:R-:W-:Y:S01]  /*9c50*/  FMUL.FTZ R7, R5, R110.reuse ;  /* 0x0000006e05077220 */ /* 0x082fe20000410000 */
[----:B------:R-:W-:-:S07]  /*9c60*/  FMUL.FTZ R110, R65, R110 ;  /* 0x0000006e416e7220 */ /* 0x000fce0000410000 */
[----:B------:R-:W-:Y:S05]  /*9c70*/  @P3 BRA `(.L_x_120) ;  /* 0x00000000002c3947 */ /* 0x000fea0003800000 */
[----:B------:R-:W1:Y:S01]  /*9c80*/  LDCU.64 UR4, c[0x0][0x3f8] ;  /* 0x00007f00ff0477ac */ /* 0x000e620008000a00 */
[----:B------:R-:W-:Y:S02]  /*9c90*/  MOV R115, R117 ;  /* 0x0000007500737202 */ /* 0x000fe40000000f00 */
[----:B------:R-:W-:Y:S01]  /*9ca0*/  F2FP.BF16.F32.PACK_AB R7, R110, R7 ;  /* 0x000000076e07723e */ /* 0x000fe200000010ff */
[----:B------:R-:W2:Y:S01]  /*9cb0*/  LDCU.64 UR8, c[0x0][0x380] ;  /* 0x00007000ff0877ac */ /* 0x000ea20008000a00 */
[----:B-1----:R-:W-:Y:S02]  /*9cc0*/  IMAD R14, R14, UR4, RZ ;  /* 0x000000040e0e7c24 */ /* 0x002fe4000f8e02ff */
[----:B------:R-:W-:-:S04]  /*9cd0*/  IMAD.WIDE.U32 R114, R27, UR4, R114 ;  /* 0x000000041b727c25 */ /* 0x000fc8000f8e0072 */
[----:B------:R-:W-:Y:S01]  /*9ce0*/  IMAD R27, R27, UR5, R14 ;  /* 0x000000051b1b7c24 */ /* 0x000fe2000f8e020e */
[----:B--2---:R-:W-:-:S04]  /*9cf0*/  LEA R4, P0, R114, UR8, 0x1 ;  /* 0x0000000872047c11 */ /* 0x004fc8000f8008ff */
[----:B------:R-:W-:-:S04]  /*9d00*/  IADD3 R27, PT, PT, R115, R27, RZ ;  /* 0x0000001b731b7210 */ /* 0x000fc80007ffe0ff */
[----:B------:R-:W-:-:S05]  /*9d10*/  LEA.HI.X R5, R114, UR9, R27, 0x1, P0 ;  /* 0x0000000972057c11 */ /* 0x000fca00080f0c1b */
[----:B------:R1:W-:Y:S02]  /*9d20*/  STG.E desc[UR6][R4.64], R7 ;  /* 0x0000000704007986 */ /* 0x0003e4000c101906 */
.L_x_120:
[----:B------:R-:W-:Y:S05]  /*9d30*/  BSYNC.RECONVERGENT B0 ;  /* 0x0000000000007941 */ /* 0x000fea0003800200 */
.L_x_119:
[----:B------:R-:W2:Y:S01]  /*9d40*/  LDCU UR4, c[0x0][0x410] ;  /* 0x00008200ff0477ac */ /* 0x000ea20008000800 */
[----:B------:R-:W-:Y:S02]  /*9d50*/  IADD3 R2, PT, PT, R91, R2, RZ ;  /* 0x000000025b027210 */ /* 0x000fe40007ffe0ff */
[----:B------:R-:W-:Y:S01]  /*9d60*/  IADD3 R3, PT, PT, R3, 0x1, RZ ;  /* 0x0000000103037810 */ /* 0x000fe20007ffe0ff */
[----:B------:R-:W2:Y:S02]  /*9d70*/  LDCU UR5, c[0x0][0x3e0] ;  /* 0x00007c00ff0577ac */ /* 0x000ea40008000800 */
[----:B--2---:R-:W-:-:S06]  /*9d80*/  UIMAD UR4, UR4, UR5, URZ ;  /* 0x00000005040472a4 */ /* 0x004fcc000f8e02ff */
[----:B------:R-:W-:-:S13]  /*9d90*/  ISETP.GE.AND P0, PT, R2, UR4, PT ;  /* 0x0000000402007c0c */ /* 0x000fda000bf06270 */
[----:B------:R-:W-:Y:S05]  /*9da0*/  @!P0 BRA `(.L_x_121) ;  /* 0xffffff6000c08947 */ /* 0x000fea000383ffff */
.L_x_54:
[----:B------:R-:W2:Y:S01]  /*9db0*/  S2R R9, SR_TID.X ;  /* 0x0000000000097919 */ /* 0x000ea20000002100 */
[----:B-1----:R-:W1:Y:S01]  /*9dc0*/  LDC R4, c[0x0][0x370] ;  /* 0x0000dc00ff047b82 */ /* 0x002e620000000800 */
[----:B------:R-:W-:Y:S07]  /*9dd0*/  BSSY.RECONVERGENT B0, `(.L_x_122) ;  /* 0x000000e000007945 */ /* 0x000fee0003800200 */
[----:B------:R-:W3:Y:S08]  /*9de0*/  LDC R7, c[0x0][0x374] ;  /* 0x0000dd00ff077b82 */ /* 0x000ef00000000800 */
[----:B------:R-:W4:Y:S01]  /*9df0*/  LDC.64 R2, c[0x0][0x3c8] ;  /* 0x0000f200ff027b82 */ /* 0x000f220000000a00 */
[----:B-1----:R-:W-:-:S02]  /*9e00*/  ISETP.NE.AND P0, PT, R4, 0x1, PT ;  /* 0x000000010400780c */ /* 0x002fc40003f05270 */
[----:B--2---:R-:W-:Y:S02]  /*9e10*/  ISETP.NE.AND P1, PT, R9, RZ, PT ;  /* 0x000000ff0900720c */ /* 0x004fe40003f25270 */
[----:B---3--:R-:W-:-:S04]  /*9e20*/  SHF.L.U32 R0, R7, 0x1, RZ ;  /* 0x0000000107007819 */ /* 0x008fc800000006ff */
[----:B------:R-:W-:-:S05]  /*9e30*/  SEL R5, R0, RZ, P0 ;  /* 0x000000ff00057207 */ /* 0x000fca0000000000 */
[----:B----4-:R-:W-:Y:S02]  /*9e40*/  IMAD.WIDE.U32 R2, R5, 0x4, R2 ;  /* 0x0000000405027825 */ /* 0x010fe400078e0002 */
[----:B------:R-:W-:Y:S05]  /*9e50*/  @P1 BRA `(.L_x_123) ;  /* 0x0000000000141947 */ /* 0x000fea0003800000 */
[----:B------:R-:W-:Y:S01]  /*9e60*/  HFMA2 R5, -RZ, RZ, 0, 5.9604644775390625e-08 ;  /* 0x00000001ff057431 */ /* 0x000fe200000001ff */
[----:B------:R-:W-:Y:S06]  /*9e70*/  MEMBAR.ALL.GPU ;  /* 0x0000000000007992 */ /* 0x000fec000000a000 */
[----:B------:R-:W-:-:S00]  /*9e80*/  ERRBAR ;  /* 0x00000000000079ab */ /* 0x000fc00000000000 */
[----:B------:R-:W-:Y:S06]  /*9e90*/  CGAERRBAR ;  /* 0x00000000000075ab */ /* 0x000fec0000000000 */
[----:B------:R1:W-:Y:S02]  /*9ea0*/  REDG.E.ADD.S32.STRONG.GPU desc[UR6][R2.64], R5 ;  /* 0x000000050200798e */ /* 0x0003e4000c12e306 */
.L_x_123:
[----:B------:R-:W-:Y:S05]  /*9eb0*/  BSYNC.RECONVERGENT B0 ;  /* 0x0000000000007941 */ /* 0x000fea0003800200 */
.L_x_122:
[----:B------:R-:W2:Y:S01]  /*9ec0*/  S2UR UR5, SR_CTAID.Y ;  /* 0x00000000000579c3 */ /* 0x000ea20000002600 */
[----:B-1----:R-:W-:Y:S02]  /*9ed0*/  IADD3 R5, PT, PT, R7, -0x1, RZ ;  /* 0xffffffff07057810 */ /* 0x002fe40007ffe0ff */
[----:B------:R-:W-:-:S05]  /*9ee0*/  IADD3 R0, PT, PT, R4, -0x1, RZ ;  /* 0xffffffff04007810 */ /* 0x000fca0007ffe0ff */
[----:B------:R-:W1:Y:S01]  /*9ef0*/  S2UR UR4, SR_CTAID.X ;  /* 0x00000000000479c3 */ /* 0x000e620000002500 */
[----:B--2---:R-:W-:-:S04]  /*9f00*/  ISETP.NE.AND P0, PT, R5, UR5, PT ;  /* 0x0000000505007c0c */ /* 0x004fc8000bf05270 */
[----:B-1----:R-:W-:-:S13]  /*9f10*/  ISETP.NE.OR P0, PT, R0, UR4, P0 ;  /* 0x0000000400007c0c */ /* 0x002fda0008705670 */
[----:B------:R-:W-:Y:S05]  /*9f20*/  @P0 EXIT ;  /* 0x000000000000094d */ /* 0x000fea0003800000 */
[----:B------:R-:W-:Y:S05]  /*9f30*/  @P1 BRA `(.L_x_124) ;  /* 0x0000000000201947 */ /* 0x000fea0003800000 */
[----:B------:R-:W-:-:S05]  /*9f40*/  IMAD R0, R4, R7, RZ ;  /* 0x0000000704007224 */ /* 0x000fca00078e02ff */
[----:B------:R-:W-:-:S13]  /*9f50*/  ISETP.NE.AND P0, PT, R0, -0x1, PT ;  /* 0xffffffff0000780c */ /* 0x000fda0003f05270 */
[----:B------:R-:W-:Y:S05]  /*9f60*/  @!P0 BRA `(.L_x_124) ;  /* 0x0000000000148947 */ /* 0x000fea0003800000 */
.L_x_125:
[----:B------:R-:W2:Y:S04]  /*9f70*/  LDG.E.STRONG.GPU R5, desc[UR6][R2.64] ;  /* 0x0000000602057981 */ /* 0x000ea8000c1ef900 */
[----:B--2---:R-:W-:Y:S01]  /*9f80*/  CCTL.IVALL ;  /* 0x00000000ff00798f */ /* 0x004fe20002000000 */
[----:B------:R-:W-:Y:S05]  /*9f90*/  YIELD ;  /* 0x0000000000007946 */ /* 0x000fea0003800000 */
[----:B------:R-:W-:-:S13]  /*9fa0*/  ISETP.NE.AND P0, PT, R5, R0, PT ;  /* 0x000000000500720c */ /* 0x000fda0003f05270 */
[----:B------:R-:W-:Y:S05]  /*9fb0*/  @P0 BRA `(.L_x_125) ;  /* 0xfffffffc00ec0947 */ /* 0x000fea000383ffff */
.L_x_124:
[----:B------:R-:W-:Y:S05]  /*9fc0*/  WARPSYNC.ALL ;  /* 0x0000000000007948 */ /* 0x000fea0003800000 */
[----:B------:R-:W1:Y:S08]  /*9fd0*/  LDC.64 R32, c[0x0][0x3f8] ;  /* 0x0000fe00ff207b82 */ /* 0x000e700000000a00 */
[----:B------:R-:W-:Y:S01]  /*9fe0*/  BAR.SYNC.DEFER_BLOCKING 0x0 ;  /* 0x0000000000007b1d */ /* 0x000fe20000010000 */
[----:B-1----:R-:W-:-:S04]  /*9ff0*/  LEA.HI R0, P0, R33, R32, RZ, 0x1 ;  /* 0x0000002021007211 */ /* 0x002fc800078108ff */
[----:B------:R-:W-:-:S04]  /*a000*/  IADD3.X R3, PT, PT, RZ, R33, RZ, P0, !PT ;  /* 0x00000021ff037210 */ /* 0x000fc800007fe4ff */
[--C-:B------:R-:W-:Y:S02]  /*a010*/  SHF.R.S64 R0, R0, 0x1, R3.reuse ;  /* 0x0000000100007819 */ /* 0x100fe40000001003 */
[----:B------:R-:W-:Y:S02]  /*a020*/  SHF.R.S32.HI R3, RZ, 0x1, R3 ;  /* 0x00000001ff037819 */ /* 0x000fe40000011403 */
[----:B------:R-:W-:-:S04]  /*a030*/  ISETP.GT.U32.AND P0, PT, R0, R9, PT ;  /* 0x000000090000720c */ /* 0x000fc80003f04070 */
[----:B------:R-:W-:-:S13]  /*a040*/  ISETP.GT.AND.EX P0, PT, R3, RZ, PT, P0 ;  /* 0x000000ff0300720c */ /* 0x000fda0003f04300 */
[----:B------:R-:W-:Y:S05]  /*a050*/  @!P0 EXIT ;  /* 0x000000000000894d */ /* 0x000fea0003800000 */
[----:B------:R-:W-:Y:S01]  /*a060*/  MOV R5, R9 ;  /* 0x0000000900057202 */ /* 0x000fe20000000f00 */
[----:B0-----:R-:W-:Y:S01]  /*a070*/  HFMA2 R30, -RZ, RZ, 0, 0 ;  /* 0x00000000ff1e7431 */ /* 0x001fe200000001ff */
[----:B------:R-:W-:Y:S01]  /*a080*/  LEA R11, R33, R33, 0x1 ;  /* 0x00000021210b7211 */ /* 0x000fe200078e08ff */
[----:B------:R-:W-:Y:S01]  /*a090*/  BSSY.RECONVERGENT B0, `(.L_x_126) ;  /* 0x000004d000007945 */ /* 0x000fe20003800200 */
[----:B------:R-:W-:Y:S02]  /*a0a0*/  IADD3 R7, P1, PT, R5, 0x200, RZ ;  /* 0x0000020005077810 */ /* 0x000fe40007f3e0ff */
[----:B------:R-:W-:Y:S02]  /*a0b0*/  LOP3.LUT R2, RZ, R5, RZ, 0x33, !PT ;  /* 0x00000005ff027212 */ /* 0x000fe400078e33ff */
[----:B------:R-:W-:Y:S02]  /*a0c0*/  ISETP.GT.U32.AND P0, PT, R0, R7, PT ;  /* 0x000000070000720c */ /* 0x000fe40003f04070 */
[----:B------:R-:W-:-:S04]  /*a0d0*/  IADD3.X R4, PT, PT, RZ, R30, RZ, P1, !PT ;  /* 0x0000001eff047210 */ /* 0x000fc80000ffe4ff */
[----:B------:R-:W-:-:S04]  /*a0e0*/  ISETP.GT.AND.EX P0, PT, R3, R4, PT, P0 ;  /* 0x000000040300720c */ /* 0x000fc80003f04300 */
[----:B------:R-:W-:Y:S02]  /*a0f0*/  SEL R7, R0, R7, P0 ;  /* 0x0000000700077207 */ /* 0x000fe40000000000 */
[----:B------:R-:W-:Y:S02]  /*a100*/  SEL R9, R3, R4, P0 ;  /* 0x0000000403097207 */ /* 0x000fe40000000000 */
[----:B------:R-:W-:Y:S01]  /*a110*/  IADD3 R8, P1, PT, R2, R7, RZ ;  /* 0x0000000702087210 */ /* 0x000fe20007f3e0ff */
[----:B------:R-:W-:Y:S01]  /*a120*/  IMAD.WIDE.U32 R6, R32, 0x3, RZ ;  /* 0x0000000320067825 */ /* 0x000fe200078e00ff */
[----:B------:R-:W-:Y:S02]  /*a130*/  LOP3.LUT R2, RZ, R30, RZ, 0x33, !PT ;  /* 0x0000001eff027212 */ /* 0x000fe400078e33ff */
[----:B------:R-:W-:Y:S02]  /*a140*/  LOP3.LUT R4, R8, 0x600, RZ, 0xc0, !PT ;  /* 0x0000060008047812 */ /* 0x000fe400078ec0ff */
[----:B------:R-:W-:-:S02]  /*a150*/  IADD3.X R9, PT, PT, R2, R9, RZ, P1, !PT ;  /* 0x0000000902097210 */ /* 0x000fc40000ffe4ff */
[----:B------:R-:W-:Y:S02]  /*a160*/  ISETP.NE.U32.AND P1, PT, R4, 0x600, PT ;  /* 0x000006000400780c */ /* 0x000fe40003f25070 */
[----:B------:R-:W-:Y:S02]  /*a170*/  IADD3 R11, PT, PT, R7, R11, RZ ;  /* 0x0000000b070b7210 */ /* 0x000fe40007ffe0ff */
[----:B------:R-:W-:Y:S02]  /*a180*/  ISETP.NE.AND.EX P1, PT, RZ, RZ, PT, P1 ;  /* 0x000000ffff00720c */ /* 0x000fe40003f25310 */
[----:B------:R-:W-:Y:S02]  /*a190*/  LEA.HI R26, P2, R11, R6, RZ, 0x1 ;  /* 0x000000060b1a7211 */ /* 0x000fe400078508ff */
[----:B------:R-:W-:Y:S02]  /*a1a0*/  ISETP.GE.U32.AND P0, PT, R8, 0x600, PT ;  /* 0x000006000800780c */ /* 0x000fe40003f06070 */
[----:B------:R-:W-:-:S02]  /*a1b0*/  IADD3.X R11, PT, PT, RZ, R11, RZ, P2, !PT ;  /* 0x0000000bff0b7210 */ /* 0x000fc400017fe4ff */
[----:B------:R-:W-:Y:S02]  /*a1c0*/  ISETP.GE.U32.AND.EX P0, PT, R9, RZ, PT, P0 ;  /* 0x000000ff0900720c */ /* 0x000fe40003f06100 */
[--C-:B------:R-:W-:Y:S02]  /*a1d0*/  SHF.R.S64 R26, R26, 0x1, R11.reuse ;  /* 0x000000011a1a7819 */ /* 0x100fe4000000100b */
[----:B------:R-:W-:Y:S01]  /*a1e0*/  SHF.R.S32.HI R35, RZ, 0x1, R11 ;  /* 0x00000001ff237819 */ /* 0x000fe2000001140b */
[----:B------:R-:W-:Y:S08]  /*a1f0*/  @!P1 BRA `(.L_x_127) ;  /* 0x0000000000d89947 */ /* 0x000ff00003800000 */
[----:B------:R-:W0:Y:S01]  /*a200*/  LDCU.64 UR4, c[0x0][0x3d8] ;  /* 0x00007b00ff0477ac */ /* 0x000e220008000a00 */
[----:B------:R-:W-:Y:S01]  /*a210*/  SHF.R.U64 R4, R8, 0x9, R9 ;  /* 0x0000000908047819 */ /* 0x000fe20000001209 */
[----:B------:R-:W-:Y:S01]  /*a220*/  IMAD.WIDE.U32 R6, R32, 0x4, RZ ;  /* 0x0000000420067825 */ /* 0x000fe200078e00ff */
        /* <DEDUP_REMOVED lines=10> */
[----:B0-----:R-:W-:Y:S02]  /*a2d0*/  LEA R25, P1, R5, UR4, 0x2 ;  /* 0x0000000405197c11 */ /* 0x001fe4000f8210ff */
[----:B------:R-:W-:Y:S02]  /*a2e0*/  IADD3 R29, PT, PT, R7, R29, RZ ;  /* 0x0000001d071d7210 */ /* 0x000fe40007ffe0ff */
[----:B-1----:R-:W-:-:S02]  /*a2f0*/  IADD3 R22, P2, PT, R20, UR8, RZ ;  /* 0x0000000814167c10 */ /* 0x002fc4000ff5e0ff */
[----:B------:R-:W-:Y:S02]  /*a300*/  LEA.HI.X R24, R5, UR5, R30, 0x2, P1 ;  /* 0x0000000505187c11 */ /* 0x000fe400088f141e */
[----:B------:R-:W-:Y:S02]  /*a310*/  IADD3.X R23, PT, PT, R21, UR9, RZ, P2, !PT ;  /* 0x0000000915177c10 */ /* 0x000fe400097fe4ff */
[----:B------:R-:W-:Y:S02]  /*a320*/  IADD3 R5, P2, PT, R2, R5, RZ ;  /* 0x0000000502057210 */ /* 0x000fe40007f5e0ff */
[----:B------:R-:W-:Y:S02]  /*a330*/  LOP3.LUT R2, R4, 0x3, RZ, 0xc0, !PT ;  /* 0x0000000304027812 */ /* 0x000fe400078ec0ff */
[----:B--2---:R-:W-:Y:S02]  /*a340*/  IADD3 R20, P1, PT, R20, UR10, RZ ;  /* 0x0000000a14147c10 */ /* 0x004fe4000ff3e0ff */
[----:B------:R-:W-:-:S02]  /*a350*/  IADD3 R2, P3, PT, RZ, -R2, RZ ;  /* 0x80000002ff027210 */ /* 0x000fc40007f7e0ff */
[----:B------:R-:W-:Y:S02]  /*a360*/  IADD3.X R21, PT, PT, R21, UR11, RZ, P1, !PT ;  /* 0x0000000b15157c10 */ /* 0x000fe40008ffe4ff */
[----:B------:R-:W-:Y:S02]  /*a370*/  IADD3.X R4, PT, PT, RZ, -0x1, RZ, P3, !PT ;  /* 0xffffffffff047810 */ /* 0x000fe40001ffe4ff */
[----:B------:R-:W-:-:S07]  /*a380*/  IADD3.X R30, PT, PT, RZ, R30, RZ, P2, !PT ;  /* 0x0000001eff1e7210 */ /* 0x000fce00017fe4ff */
.L_x_128:
        /* <DEDUP_REMOVED lines=29> */
.L_x_127:
[----:B------:R-:W-:Y:S05]  /*a560*/  BSYNC.RECONVERGENT B0 ;  /* 0x0000000000007941 */ /* 0x000fea0003800200 */
.L_x_126:
[----:B------:R-:W-:Y:S05]  /*a570*/  @!P0 EXIT ;  /* 0x000000000000894d */ /* 0x000fea0003800000 */
[----:B------:R-:W-:Y:S01]  /*a580*/  SHF.L.U64.HI R39, R26, 0x2, R35 ;  /* 0x000000021a277819 */ /* 0x000fe20000010223 */
[----:B------:R-:W1:Y:S01]  /*a590*/  LDCU.64 UR4, c[0x0][0x3d8] ;  /* 0x00007b00ff0477ac */ /* 0x000e620008000a00 */
[C---:B------:R-:W-:Y:S02]  /*a5a0*/  SHF.L.U64.HI R33, R32.reuse, 0x2, R33 ;  /* 0x0000000220217819 */ /* 0x040fe40000010221 */
[----:B------:R-:W-:Y:S01]  /*a5b0*/  SHF.L.U32 R31, R32, 0x2, RZ ;  /* 0x00000002201f7819 */ /* 0x000fe200000006ff */
[----:B------:R-:W2:Y:S01]  /*a5c0*/  LDCU.64 UR8, c[0x0][0x388] ;  /* 0x00007100ff0877ac */ /* 0x000ea20008000a00 */
[----:B------:R-:W-:Y:S02]  /*a5d0*/  SHF.L.U32 R41, R26, 0x2, RZ ;  /* 0x000000021a297819 */ /* 0x000fe400000006ff */
[C---:B------:R-:W-:Y:S01]  /*a5e0*/  SHF.L.U64.HI R35, R0.reuse, 0x2, R3 ;  /* 0x0000000200237819 */ /* 0x040fe20000010203 */
[----:B------:R-:W3:Y:S01]  /*a5f0*/  LDCU.64 UR10, c[0x0][0x390] ;  /* 0x00007200ff0a77ac */ /* 0x000ee20008000a00 */
[----:B------:R-:W-:-:S07]  /*a600*/  SHF.L.U32 R37, R0, 0x2, RZ ;  /* 0x0000000200257819 */ /* 0x000fce00000006ff */
.L_x_129:
[C---:B0-----:R-:W-:Y:S02]  /*a610*/  SHF.L.U32 R18, R5.reuse, 0x2, RZ ;  /* 0x0000000205127819 */ /* 0x041fe400000006ff */
[----:B------:R-:W-:Y:S02]  /*a620*/  SHF.L.U64.HI R2, R5, 0x2, R30 ;  /* 0x0000000205027819 */ /* 0x000fe4000001021e */
[----:B-1----:R-:W-:-:S04]  /*a630*/  IADD3 R6, P0, PT, R18, UR4, RZ ;  /* 0x0000000412067c10 */ /* 0x002fc8000ff1e0ff */
[----:B------:R-:W-:Y:S02]  /*a640*/  IADD3.X R7, PT, PT, R2, UR5, RZ, P0, !PT ;  /* 0x0000000502077c10 */ /* 0x000fe400087fe4ff */
[C---:B------:R-:W-:Y:S02]  /*a650*/  IADD3 R8, P0, PT, R6.reuse, R37, RZ ;  /* 0x0000002506087210 */ /* 0x040fe40007f1e0ff */
[C---:B----4-:R-:W-:Y:S01]  /*a660*/  IADD3 R12, P1, PT, R6.reuse, R41, RZ ;  /* 0x00000029060c7210 */ /* 0x050fe20007f3e0ff */
[----:B------:R0:W4:Y:S01]  /*a670*/  LDG.E R20, desc[UR6][R6.64] ;  /* 0x0000000606147981 */ /* 0x000122000c1e1900 */
[C---:B------:R-:W-:Y:S02]  /*a680*/  IADD3.X R9, PT, PT, R7.reuse, R35, RZ, P0, !PT ;  /* 0x0000002307097210 */ /* 0x040fe400007fe4ff */
[----:B------:R-:W-:Y:S02]  /*a690*/  IADD3 R10, P0, PT, R6, R31, RZ ;  /* 0x0000001f060a7210 */ /* 0x000fe40007f1e0ff */
[C---:B------:R-:W-:Y:S01]  /*a6a0*/  IADD3.X R13, PT, PT, R7.reuse, R39, RZ, P1, !PT ;  /* 0x00000027070d7210 */ /* 0x040fe20000ffe4ff */
[----:B------:R1:W4:Y:S01]  /*a6b0*/  LDG.E R21, desc[UR6][R8.64] ;  /* 0x0000000608157981 */ /* 0x000322000c1e1900 */
[----:B------:R-:W-:-:S03]  /*a6c0*/  IADD3.X R11, PT, PT, R7, R33, RZ, P0, !PT ;  /* 0x00000021070b7210 */ /* 0x000fc600007fe4ff */
[----:B------:R-:W5:Y:S04]  /*a6d0*/  LDG.E R23, desc[UR6][R12.64] ;  /* 0x000000060c177981 */ /* 0x000f68000c1e1900 */
[----:B------:R1:W5:Y:S01]  /*a6e0*/  LDG.E R22, desc[UR6][R10.64] ;  /* 0x000000060a167981 */ /* 0x000362000c1e1900 */
[C---:B------:R-:W-:Y:S02]  /*a6f0*/  SHF.L.U32 R28, R5.reuse, 0x3, RZ ;  /* 0x00000003051c7819 */ /* 0x040fe400000006ff */
[----:B------:R-:W-:Y:S02]  /*a700*/  SHF.L.U64.HI R29, R5, 0x3, R30 ;  /* 0x00000003051d7819 */ /* 0x000fe4000001021e */
[----:B------:R-:W-:Y:S02]  /*a710*/  LOP3.LUT R16, R28, 0xfffffff8, RZ, 0xc0, !PT ;  /* 0xfffffff81c107812 */ /* 0x000fe400078ec0ff */
[----:B------:R-:W-:-:S02]  /*a720*/  LOP3.LUT R18, R18, 0xfffffffc, RZ, 0xc0, !PT ;  /* 0xfffffffc12127812 */ /* 0x000fc400078ec0ff */
[----:B------:R-:W-:Y:S02]  /*a730*/  LOP3.LUT R4, R29, 0x3, RZ, 0xc0, !PT ;  /* 0x000000031d047812 */ /* 0x000fe400078ec0ff */
[----:B--2---:R-:W-:Y:S02]  /*a740*/  IADD3 R14, P0, PT, R16, UR8, RZ ;  /* 0x00000008100e7c10 */ /* 0x004fe4000ff1e0ff */
[----:B------:R-:W-:Y:S02]  /*a750*/  LOP3.LUT R2, R2, 0x3, RZ, 0xc0, !PT ;  /* 0x0000000302027812 */ /* 0x000fe400078ec0ff */
[----:B---3--:R-:W-:Y:S02]  /*a760*/  IADD3 R16, P1, PT, R16, UR10, RZ ;  /* 0x0000000a10107c10 */ /* 0x008fe4000ff3e0ff */
[----:B------:R-:W-:Y:S02]  /*a770*/  IADD3 R18, P2, PT, R18, UR4, RZ ;  /* 0x0000000412127c10 */ /* 0x000fe4000ff5e0ff */
[----:B------:R-:W-:-:S02]  /*a780*/  IADD3.X R15, PT, PT, R4, UR9, RZ, P0, !PT ;  /* 0x00000009040f7c10 */ /* 0x000fc400087fe4ff */
[----:B------:R-:W-:Y:S02]  /*a790*/  IADD3.X R17, PT, PT, R4, UR11, RZ, P1, !PT ;  /* 0x0000000b04117c10 */ /* 0x000fe40008ffe4ff */
[----:B------:R-:W-:Y:S02]  /*a7a0*/  IADD3.X R19, PT, PT, R2, UR5, RZ, P2, !PT ;  /* 0x0000000502137c10 */ /* 0x000fe400097fe4ff */
[C---:B0-----:R-:W-:Y:S02]  /*a7b0*/  IADD3 R6, P0, PT, R18.reuse, R37, RZ ;  /* 0x0000002512067210 */ /* 0x041fe40007f1e0ff */
[C---:B-1----:R-:W-:Y:S02]  /*a7c0*/  IADD3 R8, P1, PT, R18.reuse, R31, RZ ;  /* 0x0000001f12087210 */ /* 0x042fe40007f3e0ff */
[----:B------:R-:W-:Y:S02]  /*a7d0*/  IADD3 R10, P2, PT, R18, R41, RZ ;  /* 0x00000029120a7210 */ /* 0x000fe40007f5e0ff */
[----:B------:R-:W-:-:S02]  /*a7e0*/  IADD3.X R7, PT, PT, R19, R35, RZ, P0, !PT ;  /* 0x0000002313077210 */ /* 0x000fc400007fe4ff */
[C---:B------:R-:W-:Y:S02]  /*a7f0*/  IADD3.X R9, PT, PT, R19.reuse, R33, RZ, P1, !PT ;  /* 0x0000002113097210 */ /* 0x040fe40000ffe4ff */
[----:B------:R-:W-:Y:S01]  /*a800*/  IADD3.X R11, PT, PT, R19, R39, RZ, P2, !PT ;  /* 0x00000027130b7210 */ /* 0x000fe200017fe4ff */
[----:B----4-:R0:W-:Y:S04]  /*a810*/  STG.E.64 desc[UR6][R14.64], R20 ;  /* 0x000000140e007986 */ /* 0x0101e8000c101b06 */
        /* <DEDUP_REMOVED lines=15> */
[----:B------:R-:W3:Y:S04]  /*a910*/  LDG.E R20, desc[UR6][R18.64+0x1000] ;  /* 0x0010000612147981 */ /* 0x000ee8000c1e1900 */
[----:B------:R-:W3:Y:S04]  /*a920*/  LDG.E R21, desc[UR6][R6.64+0x1000] ;  /* 0x0010000606157981 */ /* 0x000ee8000c1e1900 */
[----:B-1----:R-:W4:Y:S04]  /*a930*/  LDG.E R22, desc[UR6][R8.64+0x1000] ;  /* 0x0010000608167981 */ /* 0x002f28000c1e1900 */
        /* <DEDUP_REMOVED lines=11> */
[----:B------:R-:W3:Y:S04]  /*a9f0*/  LDG.E R24, desc[UR6][R18.64+0x1800] ;  /* 0x0018000612187981 */ /* 0x000ee8000c1e1900 */
[----:B------:R-:W3:Y:S04]  /*aa00*/  LDG.E R25, desc[UR6][R6.64+0x1800] ;  /* 0x0018000606197981 */ /* 0x000ee8000c1e1900 */
        /* <DEDUP_REMOVED lines=14> */
[----:B---3--:R4:W-:Y:S04]  /*aaf0*/  STG.E.64 desc[UR6][R14.64], R24 ;  /* 0x000000180e007986 */ /* 0x0089e8000c101b06 */
[----:B--2---:R4:W-:Y:S07]  /*ab00*/  STG.E.64 desc[UR6][R16.64], R26 ;  /* 0x0000001a10007986 */ /* 0x0049ee000c101b06 */
[----:B------:R-:W-:Y:S05]  /*ab10*/  @P0 BRA `(.L_x_129) ;  /* 0xfffffff800bc0947 */ /* 0x000fea000383ffff */
[----:B------:R-:W-:Y:S05]  /*ab20*/  EXIT ;  /* 0x000000000000794d */ /* 0x000fea0003800000 */
.L_x_130:
        /* <DEDUP_REMOVED lines=13> */
.L_x_4881:


//--------------------- .text._Z35group_norm_nhwc_bwd_one_pass_kernelI11Bf16IOFp32WLi256ELi128ELi512EEv26Group_norm_nhwc_bwd_params --------------------------
	.section	.text._Z35group_norm_nhwc_bwd_one_pass_kernelI11Bf16IOFp32WLi256ELi128ELi512EEv26Group_norm_nhwc_bwd_params,"ax",@progbits
	.align	128
        .global         _Z35group_norm_nhwc_bwd_one_pass_kernelI11Bf16IOFp32WLi256ELi128ELi512EEv26Group_norm_nhwc_bwd_params
        .type           _Z35group_norm_nhwc_bwd_one_pass_kernelI11Bf16IOFp32WLi256ELi128ELi512EEv26Group_norm_nhwc_bwd_params,@function
        .size           _Z35group_norm_nhwc_bwd_one_pass_kernelI11Bf16IOFp32WLi256ELi128ELi512EEv26Group_norm_nhwc_bwd_params,(.L_x_4882 - _Z35group_norm_nhwc_bwd_one_pass_kernelI11Bf16IOFp32WLi256ELi128ELi512EEv26Group_norm_nhwc_bwd_params)
        .other          _Z35group_norm_nhwc_bwd_one_pass_kernelI11Bf16IOFp32WLi256ELi128ELi512EEv26Group_norm_nhwc_bwd_params,@"STO_CUDA_ENTRY STV_DEFAULT"
_Z35group_norm_nhwc_bwd_one_pass_kernelI11Bf16IOFp32WLi256ELi128ELi512EEv26Group_norm_nhwc_bwd_params:
.text._Z35group_norm_nhwc_bwd_one_pass_kernelI11Bf16IOFp32WLi256ELi128ELi512EEv26Group_norm_nhwc_bwd_params:
[----:B------:R-:W0:Y:S08]  /*0000*/  LDC R1, c[0x0][0x37c] ;  /* 0x0000df00ff017b82 */ /* 0x000e300000000800 */
[----:B------:R-:W1:Y:S01]  /*0010*/  S2UR UR8, SR_CTAID.Y ;  /* 0x00000000000879c3 */ /* 0x000e620000002600 */
[----:B------:R-:W2:Y:S01]  /*0020*/  LDCU UR4, c[0x0][0x410] ;  /* 0x00008200ff0477ac */ /* 0x000ea20008000800 */
[----:B0-----:R-:W-:Y:S01]  /*0030*/  IADD3 R1, PT, PT, R1, -0x210, RZ ;  /* 0xfffffdf001017810 */ /* 0x001fe20007ffe0ff */
[----:B------:R-:W2:Y:S03]  /*0040*/  LDCU UR5, c[0x0][0x3e0] ;  /* 0x00007c00ff0577ac */ /* 0x000ea60008000800 */
[----:B------:R-:W-:Y:S01]  /*0050*/  R2UR UR15, R1 ;  /* 0x00000000010f72ca */ /* 0x000fe200000e0000 */
[----:B------:R-:W0:Y:S01]  /*0060*/  LDCU.64 UR10, c[0x0][0x358] ;  /* 0x00006b00ff0a77ac */ /* 0x000e220008000a00 */
[----:B--2---:R-:W-:-:S04]  /*0070*/  UIMAD UR4, UR4, UR5, URZ ;  /* 0x00000005040472a4 */ /* 0x004fc8000f8e02ff */
[----:B-1----:R-:W-:-:S09]  /*0080*/  UISETP.GE.AND UP0, UPT, UR8, UR4, UPT ;  /* 0x000000040800728c */ /* 0x002fd2000bf06270 */
[----:B0-----:R-:W-:Y:S05]  /*0090*/  BRA.U UP0, `(.L_x_131) ;  /* 0x000000e500287547 */ /* 0x001fea000b800000 */
[----:B------:R-:W-:-:S05]  /*00a0*/  UMOV UR4, URZ ;  /* 0x000000ff00047c82 */ /* 0x000fca0008000000 */
.L_x_157:
[----:B0-----:R-:W0:Y:S01]  /*00b0*/  LDCU UR14, c[0x0][0x410] ;  /* 0x00008200ff0e77ac */ /* 0x001e220008000800 */
[----:B------:R-:W1:Y:S01]  /*00c0*/  S2R R4, SR_TID.X ;  /* 0x0000000000047919 */ /* 0x000e620000002100 */
[----:B------:R-:W-:Y:S01]  /*00d0*/  IABS R3, UR8 ;  /* 0x0000000800037c13 */ /* 0x000fe20008000000 */
[----:B------:R-:W2:Y:S01]  /*00e0*/  S2UR UR20, SR_CTAID.X ;  /* 0x00000000001479c3 */ /* 0x000ea20000002500 */
[----:B------:R-:W-:Y:S01]  /*00f0*/  UMOV UR6, URZ ;  /* 0x000000ff00067c82 */ /* 0x000fe20008000000 */
[----:B------:R-:W3:Y:S01]  /*0100*/  LDCU UR12, c[0x0][0x41c] ;  /* 0x00008380ff0c77ac */ /* 0x000ee20008000800 */
[----:B------:R-:W-:Y:S02]  /*0110*/  R2UR UR9, R3 ;  /* 0x00000000030972ca */ /* 0x000fe400000e0000 */
[----:B------:R-:W-:Y:S01]  /*0120*/  LOP3.LUT R105, R105, 0xfeffffff, RZ, 0xc0, !PT ;  /* 0xfeffffff69697812 */ /* 0x000fe200078ec0ff */
[----:B------:R-:W4:Y:S01]  /*0130*/  LDCU.128 UR16, c[0x0][0x400] ;  /* 0x00008000ff1077ac */ /* 0x000f220008000c00 */
[----:B------:R-:W-:Y:S01]  /*0140*/  LOP3.LUT R106, R106, 0xfffffffe, RZ, 0xc0, !PT ;  /* 0xfffffffe6a6a7812 */ /* 0x000fe200078ec0ff */
[----:B------:R-:W-:Y:S01]  /*0150*/  UISETP.GE.AND UP4, UPT, UR8, URZ, UPT ;  /* 0x000000ff0800728c */ /* 0x000fe2000bf86270 */
[----:B0-----:R-:W-:Y:S01]  /*0160*/  MOV R0, UR14 ;  /* 0x0000000e00007c02 */ /* 0x001fe20008000f00 */
[----:B------:R-:W-:-:S03]  /*0170*/  UISETP.NE.AND UP0, UPT, UR14, URZ, UPT ;  /* 0x000000ff0e00728c */ /* 0x000fc6000bf05270 */
[----:B------:R-:W-:Y:S02]  /*0180*/  IABS R0, R0 ;  /* 0x0000000000007213 */ /* 0x000fe40000000000 */
[----:B---3--:R-:W-:Y:S01]  /*0190*/  MOV R3, UR12 ;  /* 0x0000000c00037c02 */ /* 0x008fe20008000f00 */
[----:B------:R-:W-:Y:S01]  /*01a0*/  ULOP3.LUT UR12, UR8, UR14, URZ, 0x3c, !UPT ;  /* 0x0000000e080c7292 */ /* 0x000fe2000f8e3cff */
[----:B------:R-:W-:Y:S02]  /*01b0*/  R2UR UR13, R0 ;  /* 0x00000000000d72ca */ /* 0x000fe400000e0000 */
[----:B----4-:R-:W-:Y:S01]  /*01c0*/  MOV R11, UR18 ;  /* 0x00000012000b7c02 */ /* 0x010fe20008000f00 */
[----:B------:R-:W-:-:S10]  /*01d0*/  UISETP.GE.AND UP5, UPT, UR12, URZ, UPT ;  /* 0x000000ff0c00728c */ /* 0x000fd4000bfa6270 */
[----:B------:R-:W0:Y:S08]  /*01e0*/  I2F.RP R0, UR13 ;  /* 0x0000000d00007d06 */ /* 0x000e300008209400 */
[----:B0-----:R-:W0:Y:S02]  /*01f0*/  MUFU.RCP R0, R0 ;  /* 0x0000000000007308 */ /* 0x001e240000001000 */
[----:B0-----:R-:W-:-:S02]  /*0200*/  IADD3 R2, PT, PT, R0, 0xffffffe, RZ ;  /* 0x0ffffffe00027810 */ /* 0x001fc40007ffe0ff */
[----:B-1----:R-:W-:-:S04]  /*0210*/  SHF.R.U32.HI R0, RZ, 0x6, R4 ;  /* 0x00000006ff007819 */ /* 0x002fc80000011604 */
[----:B------:R-:W0:Y:S01]  /*0220*/  F2I.FTZ.U32.TRUNC.NTZ R2, R2 ;  /* 0x0000000200027305 */ /* 0x000e22000021f000 */
[----:B--2---:R-:W-:-:S05]  /*0230*/  IMAD R0, R3, UR20, R0 ;  /* 0x0000001403007c24 */ /* 0x004fca000f8e0200 */
[C---:B------:R-:W-:Y:S02]  /*0240*/  ISETP.GE.U32.AND P0, PT, R0.reuse, UR16, PT ;  /* 0x0000001000007c0c */ /* 0x040fe4000bf06070 */
[----:B------:R-:W-:Y:S02]  /*0250*/  SHF.R.S32.HI R3, RZ, 0x1f, R0 ;  /* 0x0000001fff037819 */ /* 0x000fe40000011400 */
[----:B------:R-:W-:Y:S02]  /*0260*/  IADD3 R7, PT, PT, R0, 0x8, RZ ;  /* 0x0000000800077810 */ /* 0x000fe40007ffe0ff */
[----:B------:R-:W-:Y:S02]  /*0270*/  ISETP.GE.AND.EX P3, PT, R3, UR17, PT, P0 ;  /* 0x0000001103007c0c */ /* 0x000fe4000bf66300 */
[----:B------:R-:W-:Y:S02]  /*0280*/  ISETP.GE.U32.AND P0, PT, R7, UR16, PT ;  /* 0x0000001007007c0c */ /* 0x000fe4000bf06070 */
[----:B0-----:R-:W-:-:S02]  /*0290*/  R2UR UR7, R2 ;  /* 0x00000000020772ca */ /* 0x001fc400000e0000 */
[----:B------:R-:W-:Y:S02]  /*02a0*/  SHF.L.U32 R2, R4, 0x1, RZ ;  /* 0x0000000104027819 */ /* 0x000fe400000006ff */
[----:B------:R-:W-:Y:S02]  /*02b0*/  SHF.R.S32.HI R5, RZ, 0x1f, R7 ;  /* 0x0000001fff057819 */ /* 0x000fe40000011407 */
[----:B------:R-:W-:Y:S02]  /*02c0*/  LOP3.LUT R2, R2, 0x7e, RZ, 0xc0, !PT ;  /* 0x0000007e02027812 */ /* 0x000fe400078ec0ff */
[----:B------:R-:W-:Y:S01]  /*02d0*/  ISETP.GE.AND.EX P4, PT, R5, UR17, PT, P0 ;  /* 0x0000001105007c0c */ /* 0x000fe2000bf86300 */
[----:B------:R-:W0:Y:S01]  /*02e0*/  @!P3 LDC.64 R12, c[0x0][0x3f8] ;  /* 0x0000fe00ff0cbb82 */ /* 0x000e220000000a00 */
[----:B------:R-:W-:Y:S02]  /*02f0*/  IADD3 R9, PT, PT, R0, 0x10, RZ ;  /* 0x0000001000097810 */ /* 0x000fe40007ffe0ff */
[----:B------:R-:W-:Y:S01]  /*0300*/  @P3 LOP3.LUT R105, R105, 0x1000000, RZ, 0xfc, !PT ;  /* 0x0100000069693812 */ /* 0x000fe200078efcff */
[----:B------:R-:W-:Y:S01]  /*0310*/  UIADD3 UR5, UPT, UPT, URZ, -UR7, URZ ;  /* 0x80000007ff057290 */ /* 0x000fe2000fffe0ff */
[----:B------:R-:W-:-:S02]  /*0320*/  ISETP.GE.U32.AND P0, PT, R9, UR16, PT ;  /* 0x0000001009007c0c */ /* 0x000fc4000bf06070 */
[----:B------:R-:W-:Y:S01]  /*0330*/  SHF.R.S32.HI R17, RZ, 0x1f, R9 ;  /* 0x0000001fff117819 */ /* 0x000fe20000011409 */
[----:B------:R-:W-:Y:S01]  /*0340*/  UIMAD UR5, UR5, UR13, URZ ;  /* 0x0000000d050572a4 */ /* 0x000fe2000f8e02ff */
[----:B------:R-:W1:Y:S01]  /*0350*/  @!P3 LDC.64 R14, c[0x0][0x398] ;  /* 0x0000e600ff0ebb82 */ /* 0x000e620000000a00 */
[----:B------:R-:W-:Y:S02]  /*0360*/  LOP3.LUT R105, R105, 0xff7fffff, RZ, 0xc0, !PT ;  /* 0xff7fffff69697812 */ /* 0x000fe400078ec0ff */
[----:B------:R-:W-:Y:S01]  /*0370*/  UIMAD.WIDE.U32 UR6, UR7, UR5, UR6 ;  /* 0x00000005070672a5 */ /* 0x000fe2000f8e0006 */
[----:B------:R-:W-:Y:S02]  /*0380*/  ISETP.GE.AND.EX P6, PT, R17, UR17, PT, P0 ;  /* 0x0000001111007c0c */ /* 0x000fe4000bfc6300 */
[----:B------:R-:W-:Y:S01]  /*0390*/  @P4 LOP3.LUT R105, R105, 0x800000, RZ, 0xfc, !PT ;  /* 0x0080000069694812 */ /* 0x000fe200078efcff */
[----:B------:R-:W-:Y:S01]  /*03a0*/  UIMAD.WIDE.U32 UR6, UR7, UR9, URZ ;  /* 0x00000009070672a5 */ /* 0x000fe2000f8e00ff */
[----:B------:R-:W2:Y:S01]  /*03b0*/  @!P3 LDC.64 R118, c[0x0][0x3a0] ;  /* 0x0000e800ff76bb82 */ /* 0x000ea20000000a00 */
[----:B------:R-:W-:-:S02]  /*03c0*/  IADD3 R67, PT, PT, R0, 0xb8, RZ ;  /* 0x000000b800437810 */ /* 0x000fc40007ffe0ff */
[----:B------:R-:W-:Y:S01]  /*03d0*/  UIADD3 UR5, UPT, UPT, -UR7, URZ, URZ ;  /* 0x000000ff07057290 */ /* 0x000fe2000fffe1ff */
[----:B------:R-:W-:Y:S02]  /*03e0*/  LOP3.LUT R105, R105, 0xffbfffff, RZ, 0xc0, !PT ;  /* 0xffbfffff69697812 */ /* 0x000fe400078ec0ff */
[C---:B------:R-:W-:Y:S01]  /*03f0*/  IADD3 R71, PT, PT, R0.reuse, 0xc0, RZ ;  /* 0x000000c000477810 */ /* 0x040fe20007ffe0ff */
[----:B------:R-:W-:Y:S01]  /*0400*/  UIMAD UR5, UR13, UR5, UR9 ;  /* 0x000000050d0572a4 */ /* 0x000fe2000f8e0209 */
[----:B0-----:R-:W-:Y:S01]  /*0410*/  @!P3 IMAD R3, R3, R12, RZ ;  /* 0x0000000c0303b224 */ /* 0x001fe200078e02ff */
[----:B------:R-:W-:Y:S01]  /*0420*/  ULOP3.LUT UR9, URZ, UR14, URZ, 0x33, !UPT ;  /* 0x0000000eff097292 */ /* 0x000fe2000f8e33ff */
[----:B------:R-:W0:Y:S01]  /*0430*/  @!P4 LDC.64 R22, c[0x0][0x3f8] ;  /* 0x0000fe00ff16cb82 */ /* 0x000e220000000a00 */
[----:B------:R-:W-:Y:S01]  /*0440*/  UISETP.GT.U32.AND UP2, UPT, UR13, UR5, UPT ;  /* 0x000000050d00728c */ /* 0x000fe2000bf44070 */
[----:B------:R-:W-:Y:S01]  /*0450*/  @!P3 IMAD R13, R0, R13, R3 ;  /* 0x0000000d000db224 */ /* 0x000fe200078e0203 */
[----:B------:R-:W-:-:S02]  /*0460*/  @P6 LOP3.LUT R105, R105, 0x400000, RZ, 0xfc, !PT ;  /* 0x0040000069696812 */ /* 0x000fc400078efcff */
[C---:B------:R-:W-:Y:S02]  /*0470*/  IADD3 R77, PT, PT, R0.reuse, 0xc8, RZ ;  /* 0x000000c8004d7810 */ /* 0x040fe40007ffe0ff */
[----:B------:R-:W-:Y:S01]  /*0480*/  IADD3 R107, PT, PT, R0, 0xd0, RZ ;  /* 0x000000d0006b7810 */ /* 0x000fe20007ffe0ff */
[----:B------:R-:W3:Y:S01]  /*0490*/  @!P6 LDC.64 R26, c[0x0][0x3f8] ;  /* 0x0000fe00ff1aeb82 */ /* 0x000ee20000000a00 */
[----:B------:R-:W-:-:S03]  /*04a0*/  SHF.R.S32.HI R75, RZ, 0x1f, R77 ;  /* 0x0000001fff4b7819 */ /* 0x000fc6000001144d */
[----:B------:R-:W-:Y:S02]  /*04b0*/  @!UP2 UIADD3 UR5, UPT, UPT, UR5, -UR13, URZ ;  /* 0x8000000d0505a290 */ /* 0x000fe4000fffe0ff */
[----:B------:R-:W-:Y:S02]  /*04c0*/  @!UP2 UIADD3 UR7, UPT, UPT, UR7, 0x1, URZ ;  /* 0x000000010707a890 */ /* 0x000fe4000fffe0ff */
[----:B------:R-:W-:Y:S01]  /*04d0*/  UIADD3 UR6, UPT, UPT, UR5, -UR13, URZ ;  /* 0x8000000d05067290 */ /* 0x000fe2000fffe0ff */
[----:B------:R-:W4:Y:S01]  /*04e0*/  @!P4 LDC.64 R116, c[0x0][0x3a0] ;  /* 0x0000e800ff74cb82 */ /* 0x000f220000000a00 */
[----:B------:R-:W-:Y:S02]  /*04f0*/  UISETP.GT.U32.AND UP3, UPT, UR13, UR5, UPT ;  /* 0x000000050d00728c */ /* 0x000fe4000bf64070 */
[----:B------:R-:W-:Y:S02]  /*0500*/  UISETP.GE.U32.AND UP1, UPT, UR5, UR13, UPT ;  /* 0x0000000d0500728c */ /* 0x000fe4000bf26070 */
[----:B------:R-:W-:Y:S01]  /*0510*/  USEL UR5, UR6, UR5, !UP3 ;  /* 0x0000000506057287 */ /* 0x000fe2000d800000 */
[----:B0-----:R-:W-:-:S02]  /*0520*/  @!P4 IMAD R6, R5, R22, RZ ;  /* 0x000000160506c224 */ /* 0x001fc400078e02ff */
[----:B------:R-:W0:Y:S01]  /*0530*/  @!P6 LDC.64 R114, c[0x0][0x3a0] ;  /* 0x0000e800ff72eb82 */ /* 0x000e220000000a00 */
[----:B------:R-:W-:-:S04]  /*0540*/  @!UP4 UIADD3 UR5, UPT, UPT, -UR5, URZ, URZ ;  /* 0x000000ff0505c290 */ /* 0x000fc8000fffe1ff */
[----:B------:R-:W-:Y:S02]  /*0550*/  USEL UR13, UR9, UR5, !UP0 ;  /* 0x00000005090d7287 */ /* 0x000fe4000c000000 */
[----:B------:R-:W-:Y:S01]  /*0560*/  @UP1 UIADD3 UR7, UPT, UPT, UR7, 0x1, URZ ;  /* 0x0000000107071890 */ /* 0x000fe2000fffe0ff */
[----:B------:R-:W0:Y:S01]  /*0570*/  @!P6 LDC.64 R28, c[0x0][0x398] ;  /* 0x0000e600ff1ceb82 */ /* 0x000e220000000a00 */
[----:B------:R-:W-:Y:S02]  /*0580*/  USHF.L.U32 UR5, UR13, 0x7, URZ ;  /* 0x000000070d057899 */ /* 0x000fe400080006ff */
[----:B------:R-:W-:Y:S02]  /*0590*/  @!UP5 UIADD3 UR7, UPT, UPT, -UR7, URZ, URZ ;  /* 0x000000ff0707d290 */ /* 0x000fe4000fffe1ff */
[----:B------:R-:W-:Y:S02]  /*05a0*/  USHF.R.S32.HI UR6, URZ, 0x1f, UR5 ;  /* 0x0000001fff067899 */ /* 0x000fe40008011405 */
[----:B------:R-:W-:Y:S01]  /*05b0*/  USEL UR7, UR9, UR7, !UP0 ;  /* 0x0000000709077287 */ /* 0x000fe2000c000000 */
[----:B-----5:R-:W-:Y:S01]  /*05c0*/  LOP3.LUT R38, R2, UR5, RZ, 0xfc, !PT ;  /* 0x0000000502267c12 */ /* 0x020fe2000f8efcff */
[----:B------:R-:W0:Y:S02]  /*05d0*/  LDCU.U8 UR9, c[0x0][0x414] ;  /* 0x00008280ff0977ac */ /* 0x000e240008000000 */
[----:B------:R-:W-:Y:S01]  /*05e0*/  MOV R39, UR6 ;  /* 0x0000000600277c02 */ /* 0x000fe20008000f00 */
[----:B------:R-:W-:-:S02]  /*05f0*/  USHF.R.S32.HI UR5, URZ, 0x1f, UR7 ;  /* 0x0000001fff057899 */ /* 0x000fc40008011407 */
[----:B------:R-:W-:Y:S02]  /*0600*/  IMAD.WIDE.U32 R38, R11, UR7, R38 ;  /* 0x000000070b267c25 */ /* 0x000fe4000f8e0026 */
[----:B------:R-:W-:Y:S01]  /*0610*/  UIMAD UR5, UR5, UR18, URZ ;  /* 0x00000012050572a4 */ /* 0x000fe2000f8e02ff */
[----:B------:R-:W-:-:S03]  /*0620*/  IADD3 R11, PT, PT, R0, 0x18, RZ ;  /* 0x00000018000b7810 */ /* 0x000fc60007ffe0ff */
[----:B------:R-:W-:Y:S01]  /*0630*/  UIMAD UR5, UR7, UR19, UR5 ;  /* 0x00000013070572a4 */ /* 0x000fe2000f8e0205 */
[----:B------:R-:W-:Y:S01]  /*0640*/  @!P3 MOV R40, R38 ;  /* 0x000000260028b202 */ /* 0x000fe20000000f00 */
[----:B------:R-:W-:Y:S01]  /*0650*/  STL.64 [R1+0x1a0], R38 ;  /* 0x0001a02601007387 */ /* 0x000fe20000100a00 */
[----:B------:R-:W-:Y:S01]  /*0660*/  ISETP.GE.U32.AND P0, PT, R11, UR16, PT ;  /* 0x000000100b007c0c */ /* 0x000fe2000bf06070 */
[----:B------:R-:W0:Y:S01]  /*0670*/  LDCU.64 UR6, c[0x0][0x3b8] ;  /* 0x00007700ff0677ac */ /* 0x000e220008000a00 */
[----:B------:R-:W-:Y:S02]  /*0680*/  SHF.R.S32.HI R19, RZ, 0x1f, R11 ;  /* 0x0000001fff137819 */ /* 0x000fe4000001140b */
[----:B------:R-:W-:Y:S02]  /*0690*/  IADD3 R41, PT, PT, R39, UR5, RZ ;  /* 0x0000000527297c10 */ /* 0x000fe4000fffe0ff */
[----:B------:R-:W-:Y:S01]  /*06a0*/  ISETP.GE.AND.EX P5, PT, R19, UR17, PT, P0 ;  /* 0x0000001113007c0c */ /* 0x000fe2000bfa6300 */
[----:B------:R-:W-:-:S05]  /*06b0*/  @!P3 IMAD.WIDE.U32 R2, R0, R12, R40 ;  /* 0x0000000c0002b225 */ /* 0x000fca00078e0028 */
[----:B------:R-:W-:Y:S02]  /*06c0*/  @!P3 IADD3 R13, PT, PT, R3, R13, RZ ;  /* 0x0000000d030db210 */ /* 0x000fe40007ffe0ff */
[C---:B------:R-:W-:Y:S02]  /*06d0*/  @!P3 SHF.L.U32 R3, R2.reuse, 0x1, RZ ;  /* 0x000000010203b819 */ /* 0x040fe400000006ff */
[----:B------:R-:W-:-:S03]  /*06e0*/  @!P3 SHF.L.U64.HI R4, R2, 0x1, R13 ;  /* 0x000000010204b819 */ /* 0x000fc6000001020d */
[----:B------:R-:W0:Y:S01]  /*06f0*/  @!P5 LDC.64 R30, c[0x0][0x3f8] ;  /* 0x0000fe00ff1edb82 */ /* 0x000e220000000a00 */
[C---:B-1----:R-:W-:Y:S02]  /*0700*/  @!P3 IADD3 R2, P2, PT, R3.reuse, R14, RZ ;  /* 0x0000000e0302b210 */ /* 0x042fe40007f5e0ff */
[----:B--2---:R-:W-:Y:S02]  /*0710*/  @!P3 IADD3 R118, P1, PT, R3, R118, RZ ;  /* 0x000000760376b210 */ /* 0x004fe40007f3e0ff */
[C---:B------:R-:W-:Y:S02]  /*0720*/  @!P3 IADD3.X R3, PT, PT, R4.reuse, R15, RZ, P2, !PT ;  /* 0x0000000f0403b210 */ /* 0x040fe400017fe4ff */
[----:B------:R-:W-:Y:S01]  /*0730*/  LOP3.LUT P2, RZ, R105, 0x800000, RZ, 0xc0, !PT ;  /* 0x0080000069ff7812 */ /* 0x000fe2000784c0ff */
[----:B------:R-:W1:Y:S01]  /*0740*/  @!P5 LDC.64 R112, c[0x0][0x3a0] ;  /* 0x0000e800ff70db82 */ /* 0x000e620000000a00 */
[----:B------:R-:W-:Y:S01]  /*0750*/  @!P3 IADD3.X R119, PT, PT, R4, R119, RZ, P1, !PT ;  /* 0x000000770477b210 */ /* 0x000fe20000ffe4ff */
[----:B------:R-:W-:Y:S01]  /*0760*/  STL.64 [R1+0x200], R2 ;  /* 0x0002000201007387 */ /* 0x000fe20000100a00 */
[----:B------:R-:W-:-:S02]  /*0770*/  IADD3 R13, PT, PT, R0, 0x20, RZ ;  /* 0x00000020000d7810 */ /* 0x000fc40007ffe0ff */
[----:B------:R-:W-:Y:S01]  /*0780*/  IADD3 R15, PT, PT, R0, 0x28, RZ ;  /* 0x00000028000f7810 */ /* 0x000fe20007ffe0ff */
[----:B------:R-:W-:Y:S01]  /*0790*/  STL.64 [R1+0x1f8], R118 ;  /* 0x0001f87601007387 */ /* 0x000fe20000100a00 */
[----:B------:R-:W-:Y:S02]  /*07a0*/  ISETP.GE.U32.AND P0, PT, R13, UR16, PT ;  /* 0x000000100d007c0c */ /* 0x000fe4000bf06070 */
[----:B------:R-:W-:Y:S02]  /*07b0*/  SHF.R.S32.HI R21, RZ, 0x1f, R13 ;  /* 0x0000001fff157819 */ /* 0x000fe4000001140d */
[----:B------:R-:W-:Y:S01]  /*07c0*/  ISETP.GE.U32.AND P1, PT, R15, UR16, PT ;  /* 0x000000100f007c0c */ /* 0x000fe2000bf26070 */
[----:B------:R-:W2:Y:S01]  /*07d0*/  @!P2 LDC.64 R24, c[0x0][0x398] ;  /* 0x0000e600ff18ab82 */ /* 0x000ea20000000a00 */
[----:B------:R-:W-:Y:S01]  /*07e0*/  @!P2 MOV R4, R38 ;  /* 0x000000260004a202 */ /* 0x000fe20000000f00 */
[----:B------:R-:W-:Y:S01]  /*07f0*/  @!P2 IMAD R23, R7, R23, R6 ;  /* 0x000000170717a224 */ /* 0x000fe200078e0206 */
[----:B------:R-:W-:Y:S01]  /*0800*/  @!P2 MOV R5, R41 ;  /* 0x000000290005a202 */ /* 0x000fe20000000f00 */
[----:B---3--:R-:W-:Y:S01]  /*0810*/  @!P6 IMAD R6, R17, R26, RZ ;  /* 0x0000001a1106e224 */ /* 0x008fe200078e02ff */
[----:B------:R-:W-:-:S02]  /*0820*/  ISETP.GE.AND.EX P4, PT, R21, UR17, PT, P0 ;  /* 0x0000001115007c0c */ /* 0x000fc4000bf86300 */
[----:B------:R-:W-:Y:S01]  /*0830*/  SHF.R.S32.HI R17, RZ, 0x1f, R15 ;  /* 0x0000001fff117819 */ /* 0x000fe2000001140f */
[----:B------:R-:W-:Y:S01]  /*0840*/  @!P2 IMAD.WIDE.U32 R4, R7, R22, R4 ;  /* 0x000000160704a225 */ /* 0x000fe200078e0004 */
[----:B------:R-:W-:Y:S02]  /*0850*/  LOP3.LUT R105, R105, 0xffdfffff, RZ, 0xc0, !PT ;  /* 0xffdfffff69697812 */ /* 0x000fe400078ec0ff */
[----:B------:R-:W-:Y:S02]  /*0860*/  ISETP.GE.AND.EX P3, PT, R17, UR17, PT, P1 ;  /* 0x0000001111007c0c */ /* 0x000fe4000bf66310 */
[----:B------:R-:W-:Y:S01]  /*0870*/  @!P2 IADD3 R7, PT, PT, R5, R23, RZ ;  /* 0x000000170507a210 */ /* 0x000fe20007ffe0ff */
[----:B------:R-:W-:Y:S01]  /*0880*/  @!P6 IMAD R23, R9, R27, R6 ;  /* 0x0000001b0917e224 */ /* 0x000fe200078e0206 */
[----:B------:R-:W-:Y:S02]  /*0890*/  @!P6 MOV R6, R38 ;  /* 0x000000260006e202 */ /* 0x000fe40000000f00 */
[----:B------:R-:W-:Y:S01]  /*08a0*/  @!P2 SHF.L.U64.HI R8, R4, 0x1, R7 ;  /* 0x000000010408a819 */ /* 0x000fe20000010207 */
[----:B------:R-:W3:Y:S01]  /*08b0*/  @!P4 LDC.64 R110, c[0x0][0x3a0] ;  /* 0x0000e800ff6ecb82 */ /* 0x000ee20000000a00 */
[----:B------:R-:W-:-:S02]  /*08c0*/  @!P6 MOV R7, R41 ;  /* 0x000000290007e202 */ /* 0x000fc40000000f00 */
[----:B------:R-:W-:Y:S02]  /*08d0*/  @!P2 SHF.L.U32 R5, R4, 0x1, RZ ;  /* 0x000000010405a819 */ /* 0x000fe400000006ff */
[----:B------:R-:W-:Y:S01]  /*08e0*/  @P5 LOP3.LUT R105, R105, 0x200000, RZ, 0xfc, !PT ;  /* 0x0020000069695812 */ /* 0x000fe200078efcff */
[----:B------:R-:W-:Y:S01]  /*08f0*/  @!P6 IMAD.WIDE.U32 R6, R9, R26, R6 ;  /* 0x0000001a0906e225 */ /* 0x000fe200078e0006 */
[----:B----4-:R-:W-:Y:S01]  /*0900*/  @!P2 IADD3 R116, P0, PT, R5, R116, RZ ;  /* 0x000000740574a210 */ /* 0x010fe20007f1e0ff */
[----:B------:R-:W4:Y:S01]  /*0910*/  @!P4 LDC.64 R26, c[0x0][0x3f8] ;  /* 0x0000fe00ff1acb82 */ /* 0x000f220000000a00 */
[----:B------:R-:W-:Y:S02]  /*0920*/  LOP3.LUT R105, R105, 0xffefffff, RZ, 0xc0, !PT ;  /* 0xffefffff69697812 */ /* 0x000fe400078ec0ff */
[----:B------:R-:W-:Y:S01]  /*0930*/  @!P2 IADD3.X R117, PT, PT, R8, R117, RZ, P0, !PT ;  /* 0x000000750875a210 */ /* 0x000fe200007fe4ff */
[----:B------:R-:W-:Y:S01]  /*0940*/  STL.64 [R1+0x198], R40 ;  /* 0x0001982801007387 */ /* 0x000fe20000100a00 */
[----:B--2---:R-:W-:-:S02]  /*0950*/  @!P2 IADD3 R4, P0, PT, R5, R24, RZ ;  /* 0x000000180504a210 */ /* 0x004fc40007f1e0ff */
[----:B------:R-:W-:Y:S01]  /*0960*/  @!P6 IADD3 R9, PT, PT, R7, R23, RZ ;  /* 0x000000170709e210 */ /* 0x000fe20007ffe0ff */
[----:B------:R-:W2:Y:S01]  /*0970*/  @!P3 LDC.64 R100, c[0x0][0x3a0] ;  /* 0x0000e800ff64bb82 */ /* 0x000ea20000000a00 */
[----:B------:R-:W-:Y:S01]  /*0980*/  @!P2 IADD3.X R5, PT, PT, R8, R25, RZ, P0, !PT ;  /* 0x000000190805a210 */ /* 0x000fe200007fe4ff */
[----:B0-----:R-:W-:Y:S01]  /*0990*/  @!P5 IMAD R8, R19, R30, RZ ;  /* 0x0000001e1308d224 */ /* 0x001fe200078e02ff */
[C---:B------:R-:W-:Y:S01]  /*09a0*/  @!P6 SHF.L.U32 R7, R6.reuse, 0x1, RZ ;  /* 0x000000010607e819 */ /* 0x040fe200000006ff */
[----:B------:R0:W-:Y:S01]  /*09b0*/  STL [R1+0x1e8], R116 ;  /* 0x0001e87401007387 */ /* 0x0001e20000100800 */
[----:B------:R-:W-:Y:S01]  /*09c0*/  @!P6 SHF.L.U64.HI R10, R6, 0x1, R9 ;  /* 0x00000001060ae819 */ /* 0x000fe20000010209 */
[----:B------:R-:W-:Y:S01]  /*09d0*/  @!P5 IMAD R19, R11, R31, R8 ;  /* 0x0000001f0b13d224 */ /* 0x000fe200078e0208 */
[----:B------:R-:W-:Y:S01]  /*09e0*/  @!P6 IADD3 R114, P0, PT, R7, R114, RZ ;  /* 0x000000720772e210 */ /* 0x000fe20007f1e0ff */
[----:B------:R-:W0:Y:S01]  /*09f0*/  @!P5 LDC.64 R22, c[0x0][0x398] ;  /* 0x0000e600ff16db82 */ /* 0x000e220000000a00 */
[----:B------:R-:W-:Y:S01]  /*0a00*/  @!P5 MOV R8, R38 ;  /* 0x000000260008d202 */ /* 0x000fe20000000f00 */
[----:B------:R-:W-:Y:S01]  /*0a10*/  STL.64 [R1+0x1f0], R4 ;  /* 0x0001f00401007387 */ /* 0x000fe20000100a00 */
[----:B------:R-:W-:-:S02]  /*0a20*/  @!P5 MOV R9, R41 ;  /* 0x000000290009d202 */ /* 0x000fc40000000f00 */
[C---:B------:R-:W-:Y:S01]  /*0a30*/  @!P6 IADD3.X R115, PT, PT, R10.reuse, R115, RZ, P0, !PT ;  /* 0x000000730a73e210 */ /* 0x040fe200007fe4ff */
[----:B------:R2:W-:Y:S01]  /*0a40*/  STL [R1+0x1e4], R117 ;  /* 0x0001e47501007387 */ /* 0x0005e20000100800 */
[----:B------:R-:W-:Y:S01]  /*0a50*/  @!P6 IADD3 R6, P0, PT, R7, R28, RZ ;  /* 0x0000001c0706e210 */ /* 0x000fe20007f1e0ff */
[----:B------:R-:W-:Y:S01]  /*0a60*/  @!P5 IMAD.WIDE.U32 R8, R11, R30, R8 ;  /* 0x0000001e0b08d225 */ /* 0x000fe200078e0008 */
[----:B------:R-:W3:Y:S01]  /*0a70*/  @!P3 LDC.64 R24, c[0x0][0x3f8] ;  /* 0x0000fe00ff18bb82 */ /* 0x000ee20000000a00 */
[----:B------:R-:W-:Y:S01]  /*0a80*/  @P4 LOP3.LUT R105, R105, 0x100000, RZ, 0xfc, !PT ;  /* 0x0010000069694812 */ /* 0x000fe200078efcff */
[----:B------:R-:W-:Y:S01]  /*0a90*/  STL [R1+0x1e0], R114 ;  /* 0x0001e07201007387 */ /* 0x000fe20000100800 */
[----:B------:R-:W-:Y:S01]  /*0aa0*/  @!P6 IADD3.X R7, PT, PT, R10, R29, RZ, P0, !PT ;  /* 0x0000001d0a07e210 */ /* 0x000fe200007fe4ff */
[----:B----4-:R-:W-:Y:S01]  /*0ab0*/  @!P4 IMAD R10, R21, R26, RZ ;  /* 0x0000001a150ac224 */ /* 0x010fe200078e02ff */
[----:B------:R-:W-:Y:S01]  /*0ac0*/  @!P5 IADD3 R11, PT, PT, R9, R19, RZ ;  /* 0x00000013090bd210 */ /* 0x000fe20007ffe0ff */
[----:B------:R-:W-:Y:S01]  /*0ad0*/  STL [R1+0x1dc], R115 ;  /* 0x0001dc7301007387 */ /* 0x000fe20000100800 */
[C---:B------:R-:W-:Y:S01]  /*0ae0*/  @!P5 SHF.L.U32 R9, R8.reuse, 0x1, RZ ;  /* 0x000000010809d819 */ /* 0x040fe200000006ff */
[----:B------:R-:W-:Y:S01]  /*0af0*/  @!P4 IMAD R19, R13, R27, R10 ;  /* 0x0000001b0d13c224 */ /* 0x000fe200078e020a */
[----:B------:R-:W-:Y:S01]  /*0b00*/  @!P5 SHF.L.U64.HI R12, R8, 0x1, R11 ;  /* 0x00000001080cd819 */ /* 0x000fe2000001020b */
[----:B------:R-:W4:Y:S01]  /*0b10*/  @!P4 LDC.64 R20, c[0x0][0x398] ;  /* 0x0000e600ff14cb82 */ /* 0x000f220000000a00 */
[----:B------:R-:W-:-:S02]  /*0b20*/  @!P4 MOV R10, R38 ;  /* 0x00000026000ac202 */ /* 0x000fc40000000f00 */
[----:B------:R-:W-:Y:S02]  /*0b30*/  @!P4 MOV R11, R41 ;  /* 0x00000029000bc202 */ /* 0x000fe40000000f00 */
[----:B-1----:R-:W-:Y:S02]  /*0b40*/  @!P5 IADD3 R112, P0, PT, R9, R112, RZ ;  /* 0x000000700970d210 */ /* 0x002fe40007f1e0ff */
[----:B------:R-:W-:Y:S01]  /*0b50*/  LOP3.LUT R105, R105, 0xfff7ffff, RZ, 0xc0, !PT ;  /* 0xfff7ffff69697812 */ /* 0x000fe200078ec0ff */
[----:B------:R-:W-:Y:S01]  /*0b60*/  @!P4 IMAD.WIDE.U32 R10, R13, R26, R10 ;  /* 0x0000001a0d0ac225 */ /* 0x000fe200078e000a */
[C---:B------:R-:W-:Y:S01]  /*0b70*/  @!P5 IADD3.X R113, PT, PT, R12.reuse, R113, RZ, P0, !PT ;  /* 0x000000710c71d210 */ /* 0x040fe200007fe4ff */
[----:B------:R-:W1:Y:S01]  /*0b80*/  @!P3 LDC.64 R26, c[0x0][0x398] ;  /* 0x0000e600ff1abb82 */ /* 0x000e620000000a00 */
[----:B0-----:R-:W-:Y:S01]  /*0b90*/  @!P5 IADD3 R8, P0, PT, R9, R22, RZ ;  /* 0x000000160908d210 */ /* 0x001fe20007f1e0ff */
[----:B------:R-:W-:Y:S01]  /*0ba0*/  STL [R1+0x1d8], R112 ;  /* 0x0001d87001007387 */ /* 0x000fe20000100800 */
[----:B------:R-:W-:Y:S01]  /*0bb0*/  @!P4 IADD3 R13, PT, PT, R11, R19, RZ ;  /* 0x000000130b0dc210 */ /* 0x000fe20007ffe0ff */
[----:B---3--:R-:W-:Y:S01]  /*0bc0*/  @!P3 IMAD R16, R17, R24, RZ ;  /* 0x000000181110b224 */ /* 0x008fe200078e02ff */
[----:B------:R-:W-:Y:S01]  /*0bd0*/  @!P5 IADD3.X R9, PT, PT, R12, R23, RZ, P0, !PT ;  /* 0x000000170c09d210 */ /* 0x000fe200007fe4ff */
[----:B------:R-:W-:Y:S01]  /*0be0*/  STL [R1+0x1d4], R113 ;  /* 0x0001d47101007387 */ /* 0x000fe20000100800 */
[----:B------:R-:W-:Y:S01]  /*0bf0*/  @!P4 SHF.L.U64.HI R14, R10, 0x1, R13 ;  /* 0x000000010a0ec819 */ /* 0x000fe2000001020d */
[----:B------:R-:W-:Y:S01]  /*0c00*/  @!P3 IMAD R17, R15, R25, R16 ;  /* 0x000000190f11b224 */ /* 0x000fe200078e0210 */
[----:B------:R-:W-:-:S02]  /*0c10*/  @!P3 MOV R12, R38 ;  /* 0x00000026000cb202 */ /* 0x000fc40000000f00 */
[----:B------:R-:W-:Y:S02]  /*0c20*/  @!P3 MOV R13, R41 ;  /* 0x00000029000db202 */ /* 0x000fe40000000f00 */
[----:B------:R-:W-:Y:S02]  /*0c30*/  @!P4 SHF.L.U32 R11, R10, 0x1, RZ ;  /* 0x000000010a0bc819 */ /* 0x000fe400000006ff */
[----:B------:R-:W-:Y:S01]  /*0c40*/  @P3 LOP3.LUT R105, R105, 0x80000, RZ, 0xfc, !PT ;  /* 0x0008000069693812 */ /* 0x000fe200078efcff */
[----:B------:R-:W-:Y:S01]  /*0c50*/  @!P3 IMAD.WIDE.U32 R12, R15, R24, R12 ;  /* 0x000000180f0cb225 */ /* 0x000fe200078e000c */
[----:B------:R-:W-:Y:S02]  /*0c60*/  @!P4 IADD3 R110, P0, PT, R11, R110, RZ ;  /* 0x0000006e0b6ec210 */ /* 0x000fe40007f1e0ff */
[----:B------:R-:W-:Y:S02]  /*0c70*/  LOP3.LUT R105, R105, 0xfffbffff, RZ, 0xc0, !PT ;  /* 0xfffbffff69697812 */ /* 0x000fe400078ec0ff */
[----:B------:R-:W-:-:S02]  /*0c80*/  @!P4 IADD3.X R111, PT, PT, R14, R111, RZ, P0, !PT ;  /* 0x0000006f0e6fc210 */ /* 0x000fc400007fe4ff */
[----:B----4-:R-:W-:Y:S02]  /*0c90*/  @!P4 IADD3 R10, P0, PT, R11, R20, RZ ;  /* 0x000000140b0ac210 */ /* 0x010fe40007f1e0ff */
[----:B------:R-:W-:Y:S01]  /*0ca0*/  @!P3 IADD3 R15, PT, PT, R13, R17, RZ ;  /* 0x000000110d0fb210 */ /* 0x000fe20007ffe0ff */
[----:B------:R-:W-:Y:S01]  /*0cb0*/  STL [R1+0x1d0], R111 ;  /* 0x0001d06f01007387 */ /* 0x000fe20000100800 */
[----:B------:R-:W-:Y:S02]  /*0cc0*/  @!P3 SHF.L.U32 R13, R12, 0x1, RZ ;  /* 0x000000010c0db819 */ /* 0x000fe400000006ff */
[----:B------:R-:W-:Y:S02]  /*0cd0*/  @!P4 IADD3.X R11, PT, PT, R14, R21, RZ, P0, !PT ;  /* 0x000000150e0bc210 */ /* 0x000fe400007fe4ff */
[----:B------:R-:W-:Y:S02]  /*0ce0*/  @!P3 SHF.L.U64.HI R14, R12, 0x1, R15 ;  /* 0x000000010c0eb819 */ /* 0x000fe4000001020f */
[----:B--2---:R-:W-:-:S02]  /*0cf0*/  @!P3 IADD3 R100, P0, PT, R13, R100, RZ ;  /* 0x000000640d64b210 */ /* 0x004fc40007f1e0ff */
[----:B------:R-:W-:Y:S02]  /*0d00*/  IADD3 R17, PT, PT, R0, 0x30, RZ ;  /* 0x0000003000117810 */ /* 0x000fe40007ffe0ff */
[C---:B------:R-:W-:Y:S02]  /*0d10*/  @!P3 IADD3.X R101, PT, PT, R14.reuse, R101, RZ, P0, !PT ;  /* 0x000000650e65b210 */ /* 0x040fe400007fe4ff */
[----:B-1----:R-:W-:Y:S02]  /*0d20*/  @!P3 IADD3 R12, P0, PT, R13, R26, RZ ;  /* 0x0000001a0d0cb210 */ /* 0x002fe40007f1e0ff */
[----:B------:R-:W-:Y:S02]  /*0d30*/  SHF.R.S32.HI R15, RZ, 0x1f, R17 ;  /* 0x0000001fff0f7819 */ /* 0x000fe40000011411 */
[----:B------:R-:W-:Y:S02]  /*0d40*/  @!P3 IADD3.X R13, PT, PT, R14, R27, RZ, P0, !PT ;  /* 0x0000001b0e0db210 */ /* 0x000fe400007fe4ff */
[----:B------:R-:W-:-:S04]  /*0d50*/  ISETP.GE.U32.AND P0, PT, R17, UR16, PT ;  /* 0x0000001011007c0c */ /* 0x000fc8000bf06070 */
[----:B------:R-:W-:-:S13]  /*0d60*/  ISETP.GE.AND.EX P1, PT, R15, UR17, PT, P0 ;  /* 0x000000110f007c0c */ /* 0x000fda000bf26300 */
[----:B------:R-:W0:Y:S01]  /*0d70*/  @!P1 LDC.64 R18, c[0x0][0x3f8] ;  /* 0x0000fe00ff129b82 */ /* 0x000e220000000a00 */
[----:B------:R-:W-:-:S04]  /*0d80*/  @P1 LOP3.LUT R105, R105, 0x40000, RZ, 0xfc, !PT ;  /* 0x0004000069691812 */ /* 0x000fc800078efcff */
[----:B------:R-:W-:-:S03]  /*0d90*/  LOP3.LUT R105, R105, 0xfffdffff, RZ, 0xc0, !PT ;  /* 0xfffdffff69697812 */ /* 0x000fc600078ec0ff */
[----:B------:R-:W1:Y:S01]  /*0da0*/  @!P1 LDC.64 R98, c[0x0][0x3a0] ;  /* 0x0000e800ff629b82 */ /* 0x000e620000000a00 */
[----:B0-----:R-:W-:Y:S01]  /*0db0*/  @!P1 IMAD R14, R15, R18, RZ ;  /* 0x000000120f0e9224 */ /* 0x001fe200078e02ff */
[----:B------:R-:W-:-:S03]  /*0dc0*/  @!P1 MOV R15, R41 ;  /* 0x00000029000f9202 */ /* 0x000fc60000000f00 */
[----:B------:R-:W-:Y:S01]  /*0dd0*/  @!P1 IMAD R19, R17, R19, R14 ;  /* 0x0000001311139224 */ /* 0x000fe200078e020e */
[----:B------:R-:W-:-:S05]  /*0de0*/  @!P1 MOV R14, R38 ;  /* 0x00000026000e9202 */ /* 0x000fca0000000f00 */
[----:B------:R-:W-:-:S05]  /*0df0*/  @!P1 IMAD.WIDE.U32 R14, R17, R18, R14 ;  /* 0x00000012110e9225 */ /* 0x000fca00078e000e */
[----:B------:R-:W-:Y:S02]  /*0e00*/  @!P1 IADD3 R17, PT, PT, R15, R19, RZ ;  /* 0x000000130f119210 */ /* 0x000fe40007ffe0ff */
[----:B------:R-:W0:Y:S01]  /*0e10*/  @!P1 LDC.64 R18, c[0x0][0x398] ;  /* 0x0000e600ff129b82 */ /* 0x000e220000000a00 */
[C---:B------:R-:W-:Y:S02]  /*0e20*/  @!P1 SHF.L.U32 R15, R14.reuse, 0x1, RZ ;  /* 0x000000010e0f9819 */ /* 0x040fe400000006ff */
[----:B------:R-:W-:Y:S02]  /*0e30*/  @!P1 SHF.L.U64.HI R16, R14, 0x1, R17 ;  /* 0x000000010e109819 */ /* 0x000fe40000010211 */
[----:B-1----:R-:W-:-:S04]  /*0e40*/  @!P1 IADD3 R98, P0, PT, R15, R98, RZ ;  /* 0x000000620f629210 */ /* 0x002fc80007f1e0ff */
[----:B------:R-:W-:Y:S02]  /*0e50*/  @!P1 IADD3.X R99, PT, PT, R16, R99, RZ, P0, !PT ;  /* 0x0000006310639210 */ /* 0x000fe400007fe4ff */
[----:B0-----:R-:W-:-:S04]  /*0e60*/  @!P1 IADD3 R14, P0, PT, R15, R18, RZ ;  /* 0x000000120f0e9210 */ /* 0x001fc80007f1e0ff */
[----:B------:R-:W-:Y:S02]  /*0e70*/  @!P1 IADD3.X R15, PT, PT, R16, R19, RZ, P0, !PT ;  /* 0x00000013100f9210 */ /* 0x000fe400007fe4ff */
[----:B------:R-:W-:-:S04]  /*0e80*/  IADD3 R19, PT, PT, R0, 0x38, RZ ;  /* 0x0000003800137810 */ /* 0x000fc80007ffe0ff */
[----:B------:R-:W-:Y:S02]  /*0e90*/  SHF.R.S32.HI R17, RZ, 0x1f, R19 ;  /* 0x0000001fff117819 */ /* 0x000fe40000011413 */
        /* <DEDUP_REMOVED lines=52> */
[----:B------:R-:W-:Y:S02]  /*11e0*/  @!P1 IMAD.WIDE.U32 R20, R23, R24, R20 ;  /* 0x0000001817149225 */ /* 0x000fe400078e0014 */
[----:B------:R-:W0:Y:S03]  /*11f0*/  @!P1 LDC.64 R22, c[0x0][0x398] ;  /* 0x0000e600ff169b82 */ /* 0x000e260000000a00 */
[----:B------:R-:W-:Y:S02]  /*1200*/  @!P1 IADD3 R21, PT, PT, R21, R25, RZ ;  /* 0x0000001915159210 */ /* 0x000fe40007ffe0ff */
        /* <DEDUP_REMOVED lines=125> */
[C---:B------:R-:W-:Y:S02]  /*19e0*/  @!P1 SHF.L.U32 R35, R20.reuse, 0x1, RZ ;  /* 0x0000000114239819 */ /* 0x040fe400000006ff */
[----:B------:R-:W-:Y:S02]  /*19f0*/  @!P1 SHF.L.U64.HI R20, R20, 0x1, R21 ;  /* 0x0000000114149819 */ /* 0x000fe40000010215 */
[----:B-1----:R-:W-:-:S04]  /*1a00*/  @!P1 IADD3 R32, P0, PT, R35, R36, RZ ;  /* 0x0000002423209210 */ /* 0x002fc80007f1e0ff */
[----:B------:R-:W-:Y:S02]  /*1a10*/  @!P1 IADD3.X R33, PT, PT, R20, R37, RZ, P0, !PT ;  /* 0x0000002514219210 */ /* 0x000fe400007fe4ff */
[----:B------:R-:W0:Y:S02]  /*1a20*/  @!P1 LDC.64 R36, c[0x0][0x398] ;  /* 0x0000e600ff249b82 */ /* 0x000e240000000a00 */
        /* <DEDUP_REMOVED lines=128> */
[----:B------:R-:W-:-:S03]  /*2230*/  IADD3 R61, PT, PT, R0, 0xb0, RZ ;  /* 0x000000b0003d7810 */ /* 0x000fc60007ffe0ff */
[----:B------:R0:W-:Y:S01]  /*2240*/  STL.64 [R1+0x1c8], R58 ;  /* 0x0001c83a01007387 */ /* 0x0001e20000100a00 */
[----:B------:R-:W-:Y:S02]  /*2250*/  SHF.R.S32.HI R21, RZ, 0x1f, R61 ;  /* 0x0000001fff157819 */ /* 0x000fe4000001143d */
[----:B------:R-:W-:-:S04]  /*2260*/  ISETP.GE.U32.AND P0, PT, R61, UR16, PT ;  /* 0x000000103d007c0c */ /* 0x000fc8000bf06070 */
[----:B------:R-:W-:-:S13]  /*2270*/  ISETP.GE.AND.EX P1, PT, R21, UR17, PT, P0 ;  /* 0x0000001115007c0c */ /* 0x000fda000bf26300 */
[----:B------:R-:W1:Y:S01]  /*2280*/  @!P1 LDC.64 R62, c[0x0][0x3f8] ;  /* 0x0000fe00ff3e9b82 */ /* 0x000e620000000a00 */
[----:B------:R-:W-:-:S04]  /*2290*/  @P1 LOP3.LUT R105, R105, 0x4, RZ, 0xfc, !PT ;  /* 0x0000000469691812 */ /* 0x000fc800078efcff */
[----:B------:R-:W-:-:S03]  /*22a0*/  LOP3.LUT R105, R105, 0xfffffffd, RZ, 0xc0, !PT ;  /* 0xfffffffd69697812 */ /* 0x000fc600078ec0ff */
[----:B------:R-:W2:Y:S01]  /*22b0*/  @!P1 LDC.64 R64, c[0x0][0x3a0] ;  /* 0x0000e800ff409b82 */ /* 0x000ea20000000a00 */
[----:B-1----:R-:W-:Y:S01]  /*22c0*/  @!P1 IMAD R20, R21, R62, RZ ;  /* 0x0000003e15149224 */ /* 0x002fe200078e02ff */
[----:B------:R-:W-:-:S03]  /*22d0*/  @!P1 MOV R21, R41 ;  /* 0x0000002900159202 */ /* 0x000fc60000000f00 */
[----:B------:R-:W-:Y:S01]  /*22e0*/  @!P1 IMAD R63, R61, R63, R20 ;  /* 0x0000003f3d3f9224 */ /* 0x000fe200078e0214 */
[----:B------:R-:W-:-:S05]  /*22f0*/  @!P1 MOV R20, R38 ;  /* 0x0000002600149202 */ /* 0x000fca0000000f00 */
[----:B------:R-:W-:-:S05]  /*2300*/  @!P1 IMAD.WIDE.U32 R20, R61, R62, R20 ;  /* 0x0000003e3d149225 */ /* 0x000fca00078e0014 */
[----:B------:R-:W-:Y:S02]  /*2310*/  @!P1 IADD3 R21, PT, PT, R21, R63, RZ ;  /* 0x0000003f15159210 */ /* 0x000fe40007ffe0ff */
[C---:B------:R-:W-:Y:S02]  /*2320*/  @!P1 SHF.L.U32 R63, R20.reuse, 0x1, RZ ;  /* 0x00000001143f9819 */ /* 0x040fe400000006ff */
[----:B------:R-:W-:Y:S02]  /*2330*/  @!P1 SHF.L.U64.HI R20, R20, 0x1, R21 ;  /* 0x0000000114149819 */ /* 0x000fe40000010215 */
[----:B--2---:R-:W-:Y:S02]  /*2340*/  @!P1 IADD3 R60, P0, PT, R63, R64, RZ ;  /* 0x000000403f3c9210 */ /* 0x004fe40007f1e0ff */
[----:B------:R-:W-:Y:S02]  /*2350*/  SHF.R.S32.HI R21, RZ, 0x1f, R67 ;  /* 0x0000001fff157819 */ /* 0x000fe40000011443 */
[----:B------:R-:W-:-:S02]  /*2360*/  @!P1 IADD3.X R61, PT, PT, R20, R65, RZ, P0, !PT ;  /* 0x00000041143d9210 */ /* 0x000fc400007fe4ff */
[----:B------:R-:W1:Y:S02]  /*2370*/  @!P1 LDC.64 R64, c[0x0][0x398] ;  /* 0x0000e600ff409b82 */ /* 0x000e640000000a00 */
[----:B-1----:R-:W-:-:S04]  /*2380*/  @!P1 IADD3 R62, P0, PT, R63, R64, RZ ;  /* 0x000000403f3e9210 */ /* 0x002fc80007f1e0ff */
[----:B------:R-:W-:Y:S02]  /*2390*/  @!P1 IADD3.X R63, PT, PT, R20, R65, RZ, P0, !PT ;  /* 0x00000041143f9210 */ /* 0x000fe400007fe4ff */
        /* <DEDUP_REMOVED lines=12> */
[----:B------:R-:W1:Y:S01]  /*2460*/  @!P1 LDC.64 R68, c[0x0][0x398] ;  /* 0x0000e600ff449b82 */ /* 0x000e620000000a00 */
[C---:B------:R-:W-:Y:S02]  /*2470*/  @!P1 SHF.L.U32 R67, R20.reuse, 0x1, RZ ;  /* 0x0000000114439819 */ /* 0x040fe400000006ff */
[----:B------:R-:W-:Y:S02]  /*2480*/  @!P1 SHF.L.U64.HI R20, R20, 0x1, R21 ;  /* 0x0000000114149819 */ /* 0x000fe40000010215 */
[----:B--2---:R-:W-:Y:S02]  /*2490*/  @!P1 IADD3 R64, P0, PT, R67, R64, RZ ;  /* 0x0000004043409210 */ /* 0x004fe40007f1e0ff */
[----:B------:R-:W-:Y:S02]  /*24a0*/  SHF.R.S32.HI R21, RZ, 0x1f, R71 ;  /* 0x0000001fff157819 */ /* 0x000fe40000011447 */
[----:B------:R-:W-:-:S02]  /*24b0*/  @!P1 IADD3.X R65, PT, PT, R20, R65, RZ, P0, !PT ;  /* 0x0000004114419210 */ /* 0x000fc400007fe4ff */
[----:B-1----:R-:W-:-:S04]  /*24c0*/  @!P1 IADD3 R66, P0, PT, R67, R68, RZ ;  /* 0x0000004443429210 */ /* 0x002fc80007f1e0ff */
[----:B------:R-:W-:Y:S02]  /*24d0*/  @!P1 IADD3.X R67, PT, PT, R20, R69, RZ, P0, !PT ;  /* 0x0000004514439210 */ /* 0x000fe400007fe4ff */
[----:B------:R-:W-:-:S03]  /*24e0*/  ISETP.GE.U32.AND P0, PT, R71, UR16, PT ;  /* 0x0000001047007c0c */ /* 0x000fc6000bf06070 */
[----:B------:R-:W-:Y:S01]  /*24f0*/  STL.64 [R1+0x1c0], R66 ;  /* 0x0001c04201007387 */ /* 0x000fe20000100a00 */
[----:B------:R-:W-:-:S13]  /*2500*/  ISETP.GE.AND.EX P1, PT, R21, UR17, PT, P0 ;  /* 0x0000001115007c0c */ /* 0x000fda000bf26300 */
[----:B------:R-:W1:Y:S01]  /*2510*/  @!P1 LDC.64 R72, c[0x0][0x3f8] ;  /* 0x0000fe00ff489b82 */ /* 0x000e620000000a00 */
[----:B------:R-:W-:-:S07]  /*2520*/  @P1 LOP3.LUT R105, R105, 0x1, RZ, 0xfc, !PT ;  /* 0x0000000169691812 */ /* 0x000fce00078efcff */
        /* <DEDUP_REMOVED lines=10> */
[----:B--2---:R-:W-:-:S04]  /*25d0*/  @!P1 IADD3 R68, P0, PT, R71, R68, RZ ;  /* 0x0000004447449210 */ /* 0x004fc80007f1e0ff */
[----:B------:R-:W-:Y:S02]  /*25e0*/  @!P1 IADD3.X R69, PT, PT, R20, R69, RZ, P0, !PT ;  /* 0x0000004514459210 */ /* 0x000fe400007fe4ff */
[----:B-1----:R-:W-:-:S04]  /*25f0*/  @!P1 IADD3 R70, P0, PT, R71, R72, RZ ;  /* 0x0000004847469210 */ /* 0x002fc80007f1e0ff */
[----:B------:R-:W-:Y:S02]  /*2600*/  @!P1 IADD3.X R71, PT, PT, R20, R73, RZ, P0, !PT ;  /* 0x0000004914479210 */ /* 0x000fe400007fe4ff */
[----:B------:R-:W-:-:S04]  /*2610*/  ISETP.GE.U32.AND P0, PT, R77, UR16, PT ;  /* 0x000000104d007c0c */ /* 0x000fc8000bf06070 */
        /* <DEDUP_REMOVED lines=8> */
[----:B------:R-:W-:Y:S02]  /*26a0*/  @!P0 IMAD.WIDE.U32 R20, R77, R20, R74 ;  /* 0x000000144d148225 */ /* 0x000fe400078e004a */
[----:B------:R-:W1:Y:S03]  /*26b0*/  @!P0 LDC.64 R76, c[0x0][0x398] ;  /* 0x0000e600ff4c8b82 */ /* 0x000e660000000a00 */
[----:B------:R-:W-:Y:S02]  /*26c0*/  @!P0 IADD3 R21, PT, PT, R21, R79, RZ ;  /* 0x0000004f15158210 */ /* 0x000fe40007ffe0ff */
[C---:B------:R-:W-:Y:S02]  /*26d0*/  @!P0 SHF.L.U32 R75, R20.reuse, 0x1, RZ ;  /* 0x00000001144b8819 */ /* 0x040fe400000006ff */
[----:B------:R-:W-:Y:S02]  /*26e0*/  @!P0 SHF.L.U64.HI R20, R20, 0x1, R21 ;  /* 0x0000000114148819 */ /* 0x000fe40000010215 */
[----:B--2---:R-:W-:-:S02]  /*26f0*/  @!P0 IADD3 R72, P1, PT, R75, R72, RZ ;  /* 0x000000484b488210 */ /* 0x004fc40007f3e0ff */
[----:B------:R-:W-:Y:S02]  /*2700*/  SHF.R.S32.HI R79, RZ, 0x1f, R107 ;  /* 0x0000001fff4f7819 */ /* 0x000fe4000001146b */
[----:B------:R-:W-:Y:S02]  /*2710*/  @!P0 IADD3.X R73, PT, PT, R20, R73, RZ, P1, !PT ;  /* 0x0000004914498210 */ /* 0x000fe40000ffe4ff */
[----:B-1----:R-:W-:-:S04]  /*2720*/  @!P0 IADD3 R74, P1, PT, R75, R76, RZ ;  /* 0x0000004c4b4a8210 */ /* 0x002fc80007f3e0ff */
[----:B------:R-:W-:Y:S02]  /*2730*/  @!P0 IADD3.X R75, PT, PT, R20, R77, RZ, P1, !PT ;  /* 0x0000004d144b8210 */ /* 0x000fe40000ffe4ff */
[----:B------:R-:W-:Y:S02]  /*2740*/  ISETP.GE.U32.AND P1, PT, R107, UR16, PT ;  /* 0x000000106b007c0c */ /* 0x000fe4000bf26070 */
[----:B------:R-:W-:Y:S02]  /*2750*/  LOP3.LUT P0, RZ, R105, 0x1000000, RZ, 0xc0, !PT ;  /* 0x0100000069ff7812 */ /* 0x000fe4000780c0ff */
[----:B------:R-:W-:Y:S02]  /*2760*/  ISETP.GE.AND.EX P1, PT, R79, UR17, PT, P1 ;  /* 0x000000114f007c0c */ /* 0x000fe4000bf26310 */
[----:B------:R-:W-:-:S11]  /*2770*/  LOP3.LUT R105, R105, 0x7fffffff, RZ, 0xc0, !PT ;  /* 0x7fffffff69697812 */ /* 0x000fd600078ec0ff */
[----:B------:R-:W1:Y:S01]  /*2780*/  @!P1 LDC.64 R20, c[0x0][0x3f8] ;  /* 0x0000fe00ff149b82 */ /* 0x000e620000000a00 */
[----:B------:R-:W-:Y:S02]  /*2790*/  @P1 LOP3.LUT R105, R105, 0x80000000, RZ, 0xfc, !PT ;  /* 0x8000000069691812 */ /* 0x000fe400078efcff */
[----:B------:R-:W-:Y:S02]  /*27a0*/  PRMT R116, RZ, 0x7610, R116 ;  /* 0x00007610ff747816 */ /* 0x000fe40000000074 */
[----:B------:R-:W-:Y:S02]  /*27b0*/  PRMT R117, RZ, 0x7610, R117 ;  /* 0x00007610ff757816 */ /* 0x000fe40000000075 */
[----:B------:R-:W-:Y:S01]  /*27c0*/  LOP3.LUT R105, R105, 0xbfffffff, RZ, 0xc0, !PT ;  /* 0xbfffffff69697812 */ /* 0x000fe200078ec0ff */
[----:B------:R-:W2:Y:S01]  /*27d0*/  @!P1 LDC.64 R76, c[0x0][0x3a0] ;  /* 0x0000e800ff4c9b82 */ /* 0x000ea20000000a00 */
[----:B-1----:R-:W-:Y:S01]  /*27e0*/  @!P1 IMAD R78, R79, R20, RZ ;  /* 0x000000144f4e9224 */ /* 0x002fe200078e02ff */
[----:B------:R-:W-:-:S03]  /*27f0*/  @!P1 MOV R79, R41 ;  /* 0x00000029004f9202 */ /* 0x000fc60000000f00 */
[----:B------:R-:W-:Y:S01]  /*2800*/  @!P1 IMAD R21, R107, R21, R78 ;  /* 0x000000156b159224 */ /* 0x000fe200078e024e */
[----:B------:R-:W-:-:S05]  /*2810*/  @!P1 MOV R78, R38 ;  /* 0x00000026004e9202 */ /* 0x000fca0000000f00 */
[----:B------:R-:W-:Y:S01]  /*2820*/  @!P1 IMAD.WIDE.U32 R78, R107, R20, R78 ;  /* 0x000000146b4e9225 */ /* 0x000fe200078e004e */
[----:B------:R-:W-:-:S04]  /*2830*/  IADD3 R107, PT, PT, R0, 0xd8, RZ ;  /* 0x000000d8006b7810 */ /* 0x000fc80007ffe0ff */
[----:B------:R-:W-:Y:S02]  /*2840*/  @!P1 IADD3 R79, PT, PT, R79, R21, RZ ;  /* 0x000000154f4f9210 */ /* 0x000fe40007ffe0ff */
[C---:B------:R-:W-:Y:S02]  /*2850*/  @!P1 SHF.L.U32 R21, R78.reuse, 0x1, RZ ;  /* 0x000000014e159819 */ /* 0x040fe400000006ff */
[----:B------:R-:W-:Y:S02]  /*2860*/  @!P1 SHF.L.U64.HI R20, R78, 0x1, R79 ;  /* 0x000000014e149819 */ /* 0x000fe4000001024f */
[----:B------:R-:W1:Y:S01]  /*2870*/  @!P1 LDC.64 R78, c[0x0][0x398] ;  /* 0x0000e600ff4e9b82 */ /* 0x000e620000000a00 */
[----:B--2---:R-:W-:Y:S02]  /*2880*/  @!P1 IADD3 R76, P2, PT, R21, R76, RZ ;  /* 0x0000004c154c9210 */ /* 0x004fe40007f5e0ff */
[----:B------:R-:W-:Y:S02]  /*2890*/  SHF.R.S32.HI R121, RZ, 0x1f, R107 ;  /* 0x0000001fff797819 */ /* 0x000fe4000001146b */
[----:B------:R-:W-:-:S02]  /*28a0*/  @!P1 IADD3.X R77, PT, PT, R20, R77, RZ, P2, !PT ;  /* 0x0000004d144d9210 */ /* 0x000fc400017fe4ff */
[----:B-1----:R-:W-:-:S04]  /*28b0*/  @!P1 IADD3 R78, P2, PT, R21, R78, RZ ;  /* 0x0000004e154e9210 */ /* 0x002fc80007f5e0ff */
[----:B------:R-:W-:Y:S02]  /*28c0*/  @!P1 IADD3.X R79, PT, PT, R20, R79, RZ, P2, !PT ;  /* 0x0000004f144f9210 */ /* 0x000fe400017fe4ff */
[----:B------:R-:W-:-:S04]  /*28d0*/  ISETP.GE.U32.AND P2, PT, R107, UR16, PT ;  /* 0x000000106b007c0c */ /* 0x000fc8000bf46070 */
[----:B------:R-:W-:-:S13]  /*28e0*/  ISETP.GE.AND.EX P2, PT, R121, UR17, PT, P2 ;  /* 0x0000001179007c0c */ /* 0x000fda000bf46320 */
[----:B------:R-:W1:Y:S01]  /*28f0*/  @!P2 LDC.64 R20, c[0x0][0x3f8] ;  /* 0x0000fe00ff14ab82 */ /* 0x000e620000000a00 */
[----:B------:R-:W-:Y:S02]  /*2900*/  @!P2 MOV R120, R38 ;  /* 0x000000260078a202 */ /* 0x000fe40000000f00 */
[----:B------:R-:W-:-:S04]  /*2910*/  @P2 LOP3.LUT R105, R105, 0x40000000, RZ, 0xfc, !PT ;  /* 0x4000000069692812 */ /* 0x000fc800078efcff */
[----:B------:R-:W-:Y:S01]  /*2920*/  LOP3.LUT R105, R105, 0xdfffffff, RZ, 0xc0, !PT ;  /* 0xdfffffff69697812 */ /* 0x000fe200078ec0ff */
[----:B------:R-:W2:Y:S01]  /*2930*/  @!P2 LDC.64 R124, c[0x0][0x3a0] ;  /* 0x0000e800ff7cab82 */ /* 0x000ea20000000a00 */
[----:B-1----:R-:W-:Y:S01]  /*2940*/  @!P2 IMAD R104, R121, R20, RZ ;  /* 0x000000147968a224 */ /* 0x002fe200078e02ff */
[----:B------:R-:W-:-:S03]  /*2950*/  @!P2 MOV R121, R41 ;  /* 0x000000290079a202 */ /* 0x000fc60000000f00 */
[C---:B------:R-:W-:Y:S02]  /*2960*/  @!P2 IMAD R21, R107.reuse, R21, R104 ;  /* 0x000000156b15a224 */ /* 0x040fe400078e0268 */
[----:B------:R-:W-:-:S05]  /*2970*/  @!P2 IMAD.WIDE.U32 R120, R107, R20, R120 ;  /* 0x000000146b78a225 */ /* 0x000fca00078e0078 */
[----:B------:R-:W-:Y:S02]  /*2980*/  @!P2 IADD3 R21, PT, PT, R121, R21, RZ ;  /* 0x000000157915a210 */ /* 0x000fe40007ffe0ff */
[C---:B------:R-:W-:Y:S02]  /*2990*/  @!P2 SHF.L.U32 R107, R120.reuse, 0x1, RZ ;  /* 0x00000001786ba819 */ /* 0x040fe400000006ff */
[----:B------:R-:W-:Y:S02]  /*29a0*/  @!P2 SHF.L.U64.HI R104, R120, 0x1, R21 ;  /* 0x000000017868a819 */ /* 0x000fe40000010215 */
[----:B------:R-:W1:Y:S01]  /*29b0*/  @!P2 LDC.64 R20, c[0x0][0x398] ;  /* 0x0000e600ff14ab82 */ /* 0x000e620000000a00 */
[----:B--2---:R-:W-:-:S04]  /*29c0*/  @!P2 IADD3 R124, P3, PT, R107, R124, RZ ;  /* 0x0000007c6b7ca210 */ /* 0x004fc80007f7e0ff */
[----:B------:R-:W-:Y:S02]  /*29d0*/  @!P2 IADD3.X R125, PT, PT, R104, R125, RZ, P3, !PT ;  /* 0x0000007d687da210 */ /* 0x000fe40001ffe4ff */
[----:B-1----:R-:W-:-:S04]  /*29e0*/  @!P2 IADD3 R4, P3, PT, R107, R20, RZ ;  /* 0x000000146b04a210 */ /* 0x002fc80007f7e0ff */
[----:B------:R-:W-:Y:S02]  /*29f0*/  @!P2 IADD3.X R5, PT, PT, R104, R21, RZ, P3, !PT ;  /* 0x000000156805a210 */ /* 0x000fe40001ffe4ff */
[----:B------:R-:W-:-:S04]  /*2a00*/  IADD3 R104, PT, PT, R0, 0xe0, RZ ;  /* 0x000000e000687810 */ /* 0x000fc80007ffe0ff */
[----:B------:R-:W-:Y:S02]  /*2a10*/  SHF.R.S32.HI R107, RZ, 0x1f, R104 ;  /* 0x0000001fff6b7819 */ /* 0x000fe40000011468 */
[----:B------:R-:W-:-:S04]  /*2a20*/  ISETP.GE.U32.AND P3, PT, R104, UR16, PT ;  /* 0x0000001068007c0c */ /* 0x000fc8000bf66070 */
[----:B------:R-:W-:-:S13]  /*2a30*/  ISETP.GE.AND.EX P3, PT, R107, UR17, PT, P3 ;  /* 0x000000116b007c0c */ /* 0x000fda000bf66330 */
[----:B------:R-:W1:Y:S01]  /*2a40*/  @!P3 LDC.64 R20, c[0x0][0x3f8] ;  /* 0x0000fe00ff14bb82 */ /* 0x000e620000000a00 */
[----:B------:R-:W-:Y:S02]  /*2a50*/  @!P3 MOV R122, R38 ;  /* 0x00000026007ab202 */ /* 0x000fe40000000f00 */
[----:B------:R-:W-:Y:S02]  /*2a60*/  @!P3 MOV R123, R41 ;  /* 0x00000029007bb202 */ /* 0x000fe40000000f00 */
[----:B------:R-:W-:-:S03]  /*2a70*/  @P3 LOP3.LUT R105, R105, 0x20000000, RZ, 0xfc, !PT ;  /* 0x2000000069693812 */ /* 0x000fc600078efcff */
[----:B------:R-:W0:Y:S01]  /*2a80*/  @!P3 LDC.64 R120, c[0x0][0x3a0] ;  /* 0x0000e800ff78bb82 */ /* 0x000e220000000a00 */
[-C--:B-1----:R-:W-:Y:S02]  /*2a90*/  @!P3 IMAD R107, R107, R20.reuse, RZ ;  /* 0x000000146b6bb224 */ /* 0x082fe400078e02ff */
[----:B------:R-:W-:-:S04]  /*2aa0*/  @!P3 IMAD.WIDE.U32 R122, R104, R20, R122 ;  /* 0x00000014687ab225 */ /* 0x000fc800078e007a */
[----:B------:R-:W-:Y:S01]  /*2ab0*/  @!P3 IMAD R21, R104, R21, R107 ;  /* 0x000000156815b224 */ /* 0x000fe200078e026b */
[----:B------:R-:W-:Y:S02]  /*2ac0*/  @!P3 SHF.L.U32 R20, R122, 0x1, RZ ;  /* 0x000000017a14b819 */ /* 0x000fe400000006ff */
[----:B------:R-:W-:Y:S02]  /*2ad0*/  IADD3 R104, PT, PT, R0, 0xe8, RZ ;  /* 0x000000e800687810 */ /* 0x000fe40007ffe0ff */
[----:B------:R-:W-:Y:S02]  /*2ae0*/  @!P3 IADD3 R21, PT, PT, R123, R21, RZ ;  /* 0x000000157b15b210 */ /* 0x000fe40007ffe0ff */
[----:B0-----:R-:W-:Y:S02]  /*2af0*/  @!P3 IADD3 R58, P4, PT, R20, R120, RZ ;  /* 0x00000078143ab210 */ /* 0x001fe40007f9e0ff */
[----:B------:R-:W-:Y:S02]  /*2b00*/  @!P3 SHF.L.U64.HI R122, R122, 0x1, R21 ;  /* 0x000000017a7ab819 */ /* 0x000fe40000010215 */
[----:B------:R-:W-:-:S02]  /*2b10*/  SHF.R.S32.HI R107, RZ, 0x1f, R104 ;  /* 0x0000001fff6b7819 */ /* 0x000fc40000011468 */
[----:B------:R-:W-:Y:S02]  /*2b20*/  @!P3 IADD3.X R59, PT, PT, R122, R121, RZ, P4, !PT ;  /* 0x000000797a3bb210 */ /* 0x000fe400027fe4ff */
[----:B------:R-:W0:Y:S02]  /*2b30*/  @!P3 LDC.64 R120, c[0x0][0x398] ;  /* 0x0000e600ff78bb82 */ /* 0x000e240000000a00 */
[----:B0-----:R-:W-:-:S04]  /*2b40*/  @!P3 IADD3 R118, P4, PT, R20, R120, RZ ;  /* 0x000000781476b210 */ /* 0x001fc80007f9e0ff */
[----:B------:R-:W-:Y:S02]  /*2b50*/  @!P3 IADD3.X R119, PT, PT, R122, R121, RZ, P4, !PT ;  /* 0x000000797a77b210 */ /* 0x000fe400027fe4ff */
[----:B------:R-:W-:Y:S02]  /*2b60*/  ISETP.GE.U32.AND P4, PT, R104, UR16, PT ;  /* 0x0000001068007c0c */ /* 0x000fe4000bf86070 */
[----:B------:R-:W-:Y:S02]  /*2b70*/  MOV R40, R118 ;  /* 0x0000007600287202 */ /* 0x000fe40000000f00 */
[----:B------:R-:W-:Y:S02]  /*2b80*/  ISETP.GE.AND.EX P4, PT, R107, UR17, PT, P4 ;  /* 0x000000116b007c0c */ /* 0x000fe4000bf86340 */
[----:B------:R-:W-:Y:S02]  /*2b90*/  LOP3.LUT P3, RZ, R105, 0x800000, RZ, 0xc0, !PT ;  /* 0x0080000069ff7812 */ /* 0x000fe4000786c0ff */
[----:B------:R-:W-:-:S02]  /*2ba0*/  PRMT R114, RZ, 0x7610, R114 ;  /* 0x00007610ff727816 */ /* 0x000fc40000000072 */
[----:B------:R-:W-:Y:S02]  /*2bb0*/  PRMT R115, RZ, 0x7610, R115 ;  /* 0x00007610ff737816 */ /* 0x000fe40000000073 */
[----:B------:R-:W-:-:S05]  /*2bc0*/  LOP3.LUT R105, R105, 0xefffffff, RZ, 0xc0, !PT ;  /* 0xefffffff69697812 */ /* 0x000fca00078ec0ff */
[----:B------:R-:W0:Y:S01]  /*2bd0*/  @!P4 LDC.64 R20, c[0x0][0x3f8] ;  /* 0x0000fe00ff14cb82 */ /* 0x000e220000000a00 */
[----:B------:R-:W-:Y:S02]  /*2be0*/  @!P4 MOV R122, R38 ;  /* 0x00000026007ac202 */ /* 0x000fe40000000f00 */
[----:B------:R-:W-:Y:S02]  /*2bf0*/  @!P4 MOV R123, R41 ;  /* 0x00000029007bc202 */ /* 0x000fe40000000f00 */
[----:B------:R-:W-:-:S03]  /*2c00*/  @P4 LOP3.LUT R105, R105, 0x10000000, RZ, 0xfc, !PT ;  /* 0x1000000069694812 */ /* 0x000fc600078efcff */
[----:B------:R-:W1:Y:S01]  /*2c10*/  @!P4 LDC.64 R120, c[0x0][0x3a0] ;  /* 0x0000e800ff78cb82 */ /* 0x000e620000000a00 */
[----:B------:R-:W-:Y:S01]  /*2c20*/  LOP3.LUT R105, R105, 0xf7ffffff, RZ, 0xc0, !PT ;  /* 0xf7ffffff69697812 */ /* 0x000fe200078ec0ff */
[-C--:B0-----:R-:W-:Y:S02]  /*2c30*/  @!P4 IMAD R107, R107, R20.reuse, RZ ;  /* 0x000000146b6bc224 */ /* 0x081fe400078e02ff */
[----:B------:R-:W-:-:S04]  /*2c40*/  @!P4 IMAD.WIDE.U32 R122, R104, R20, R122 ;  /* 0x00000014687ac225 */ /* 0x000fc800078e007a */
[----:B------:R-:W-:Y:S01]  /*2c50*/  @!P4 IMAD R21, R104, R21, R107 ;  /* 0x000000156815c224 */ /* 0x000fe200078e026b */
[----:B------:R-:W-:Y:S02]  /*2c60*/  @!P4 SHF.L.U32 R20, R122, 0x1, RZ ;  /* 0x000000017a14c819 */ /* 0x000fe400000006ff */
[----:B------:R-:W-:Y:S02]  /*2c70*/  IADD3 R104, PT, PT, R0, 0xf0, RZ ;  /* 0x000000f000687810 */ /* 0x000fe40007ffe0ff */
[----:B------:R-:W-:Y:S02]  /*2c80*/  @!P4 IADD3 R21, PT, PT, R123, R21, RZ ;  /* 0x000000157b15c210 */ /* 0x000fe40007ffe0ff */
[----:B-1----:R-:W-:Y:S02]  /*2c90*/  @!P4 IADD3 R2, P5, PT, R20, R120, RZ ;  /* 0x000000781402c210 */ /* 0x002fe40007fbe0ff */
[----:B------:R-:W-:Y:S02]  /*2ca0*/  @!P4 SHF.L.U64.HI R122, R122, 0x1, R21 ;  /* 0x000000017a7ac819 */ /* 0x000fe40000010215 */
[----:B------:R-:W-:-:S02]  /*2cb0*/  SHF.R.S32.HI R107, RZ, 0x1f, R104 ;  /* 0x0000001fff6b7819 */ /* 0x000fc40000011468 */
[----:B------:R-:W-:Y:S02]  /*2cc0*/  @!P4 IADD3.X R3, PT, PT, R122, R121, RZ, P5, !PT ;  /* 0x000000797a03c210 */ /* 0x000fe40002ffe4ff */
[----:B------:R-:W0:Y:S01]  /*2cd0*/  @!P4 LDC.64 R120, c[0x0][0x398] ;  /* 0x0000e600ff78cb82 */ /* 0x000e220000000a00 */
[----:B------:R-:W-:Y:S02]  /*2ce0*/  IADD3 R0, PT, PT, R0, 0xf8, RZ ;  /* 0x000000f800007810 */ /* 0x000fe40007ffe0ff */
[----:B------:R0:W-:Y:S02]  /*2cf0*/  @!P4 STL.64 [R1+0x128], R2 ;  /* 0x000128020100c387 */ /* 0x0001e40000100a00 */
[----:B0-----:R-:W-:-:S04]  /*2d00*/  @!P4 IADD3 R2, P5, PT, R20, R120, RZ ;  /* 0x000000781402c210 */ /* 0x001fc80007fbe0ff */
[----:B------:R-:W-:Y:S02]  /*2d10*/  @!P4 IADD3.X R3, PT, PT, R122, R121, RZ, P5, !PT ;  /* 0x000000797a03c210 */ /* 0x000fe40002ffe4ff */
[----:B------:R-:W-:Y:S02]  /*2d20*/  ISETP.GE.U32.AND P5, PT, R104, UR16, PT ;  /* 0x0000001068007c0c */ /* 0x000fe4000bfa6070 */
[----:B------:R-:W-:Y:S02]  /*2d30*/  MOV R39, R3 ;  /* 0x0000000300277202 */ /* 0x000fe40000000f00 */
[----:B------:R-:W-:-:S13]  /*2d40*/  ISETP.GE.AND.EX P5, PT, R107, UR17, PT, P5 ;  /* 0x000000116b007c0c */ /* 0x000fda000bfa6350 */
[----:B------:R-:W0:Y:S01]  /*2d50*/  @!P5 LDC.64 R20, c[0x0][0x3f8] ;  /* 0x0000fe00ff14db82 */ /* 0x000e220000000a00 */
[----:B------:R-:W-:Y:S02]  /*2d60*/  @!P5 MOV R122, R38 ;  /* 0x00000026007ad202 */ /* 0x000fe40000000f00 */
[----:B------:R-:W-:Y:S02]  /*2d70*/  @!P5 MOV R123, R41 ;  /* 0x00000029007bd202 */ /* 0x000fe40000000f00 */
[----:B------:R-:W-:-:S03]  /*2d80*/  @P5 LOP3.LUT R105, R105, 0x8000000, RZ, 0xfc, !PT ;  /* 0x0800000069695812 */ /* 0x000fc600078efcff */
[----:B------:R-:W1:Y:S01]  /*2d90*/  @!P5 LDC.64 R120, c[0x0][0x3a0] ;  /* 0x0000e800ff78db82 */ /* 0x000e620000000a00 */
[-C--:B0-----:R-:W-:Y:S02]  /*2da0*/  @!P5 IMAD R107, R107, R20.reuse, RZ ;  /* 0x000000146b6bd224 */ /* 0x081fe400078e02ff */
[----:B------:R-:W-:-:S04]  /*2db0*/  @!P5 IMAD.WIDE.U32 R122, R104, R20, R122 ;  /* 0x00000014687ad225 */ /* 0x000fc800078e007a */
[----:B------:R-:W-:Y:S01]  /*2dc0*/  @!P5 IMAD R21, R104, R21, R107 ;  /* 0x000000156815d224 */ /* 0x000fe200078e026b */
[----:B------:R-:W-:Y:S02]  /*2dd0*/  @!P5 SHF.L.U32 R20, R122, 0x1, RZ ;  /* 0x000000017a14d819 */ /* 0x000fe400000006ff */
[----:B------:R-:W-:Y:S02]  /*2de0*/  SHF.R.S32.HI R104, RZ, 0x1f, R0 ;  /* 0x0000001fff687819 */ /* 0x000fe40000011400 */
[----:B------:R-:W-:Y:S02]  /*2df0*/  @!P5 IADD3 R21, PT, PT, R123, R21, RZ ;  /* 0x000000157b15d210 */ /* 0x000fe40007ffe0ff */
[----:B-1----:R-:W-:Y:S02]  /*2e00*/  @!P5 IADD3 R66, P6, PT, R20, R120, RZ ;  /* 0x000000781442d210 */ /* 0x002fe40007fde0ff */
[----:B------:R-:W-:-:S04]  /*2e10*/  @!P5 SHF.L.U64.HI R122, R122, 0x1, R21 ;  /* 0x000000017a7ad819 */ /* 0x000fc80000010215 */
[----:B------:R-:W-:Y:S02]  /*2e20*/  @!P5 IADD3.X R67, PT, PT, R122, R121, RZ, P6, !PT ;  /* 0x000000797a43d210 */ /* 0x000fe400037fe4ff */
[----:B------:R-:W0:Y:S03]  /*2e30*/  @!P5 LDC.64 R120, c[0x0][0x398] ;  /* 0x0000e600ff78db82 */ /* 0x000e260000000a00 */
[----:B------:R0:W-:Y:S02]  /*2e40*/  @!P5 STL.64 [R1+0x120], R66 ;  /* 0x000120420100d387 */ /* 0x0001e40000100a00 */
[----:B0-----:R-:W-:-:S04]  /*2e50*/  @!P5 IADD3 R66, P6, PT, R20, R120, RZ ;  /* 0x000000781442d210 */ /* 0x001fc80007fde0ff */
[----:B------:R-:W-:Y:S02]  /*2e60*/  @!P5 IADD3.X R67, PT, PT, R122, R121, RZ, P6, !PT ;  /* 0x000000797a43d210 */ /* 0x000fe400037fe4ff */
[----:B------:R-:W-:-:S04]  /*2e70*/  ISETP.GE.U32.AND P6, PT, R0, UR16, PT ;  /* 0x0000001000007c0c */ /* 0x000fc8000bfc6070 */
[----:B------:R-:W-:-:S13]  /*2e80*/  ISETP.GE.AND.EX P6, PT, R104, UR17, PT, P6 ;  /* 0x0000001168007c0c */ /* 0x000fda000bfc6360 */
[----:B------:R-:W-:Y:S01]  /*2e90*/  @!P6 MOV R123, R41 ;  /* 0x00000029007be202 */ /* 0x000fe20000000f00 */
[----:B------:R-:W0:Y:S01]  /*2ea0*/  @!P6 LDC.64 R120, c[0x0][0x3f8] ;  /* 0x0000fe00ff78eb82 */ /* 0x000e220000000a00 */
[----:B------:R-:W-:Y:S02]  /*2eb0*/  MOV R41, R119 ;  /* 0x0000007700297202 */ /* 0x000fe40000000f00 */
[----:B------:R-:W2:Y:S01]  /*2ec0*/  LDL.LU.64 R118, [R1+0x1f8] ;  /* 0x0001f80001767983 */ /* 0x000ea20000300a00 */
[----:B------:R-:W-:Y:S02]  /*2ed0*/  @!P6 MOV R122, R38 ;  /* 0x00000026007ae202 */ /* 0x000fe40000000f00 */
[----:B------:R-:W-:Y:S02]  /*2ee0*/  MOV R38, R2 ;  /* 0x0000000200267202 */ /* 0x000fe40000000f00 */
[----:B------:R-:W1:Y:S01]  /*2ef0*/  @!P6 LDC.64 R20, c[0x0][0x3a0] ;  /* 0x0000e800ff14eb82 */ /* 0x000e620000000a00 */
[----:B------:R-:W3:Y:S01]  /*2f00*/  LDL.LU.64 R2, [R1+0x200] ;  /* 0x0002000001027983 */ /* 0x000ee20000300a00 */
[----:B0-----:R-:W-:-:S02]  /*2f10*/  @!P6 IMAD R104, R104, R120, RZ ;  /* 0x000000786868e224 */ /* 0x001fc400078e02ff */
[----:B------:R-:W-:-:S04]  /*2f20*/  @!P6 IMAD.WIDE.U32 R122, R0, R120, R122 ;  /* 0x00000078007ae225 */ /* 0x000fc800078e007a */
[----:B------:R-:W-:Y:S01]  /*2f30*/  @!P6 IMAD R121, R0, R121, R104 ;  /* 0x000000790079e224 */ /* 0x000fe200078e0268 */
[----:B------:R-:W-:Y:S01]  /*2f40*/  @!P6 SHF.L.U32 R104, R122, 0x1, RZ ;  /* 0x000000017a68e819 */ /* 0x000fe200000006ff */
[----:B------:R1:W-:Y:S03]  /*2f50*/  STL [R1+0x1a8], R120 ;  /* 0x0001a87801007387 */ /* 0x0003e60000100800 */
[----:B------:R-:W-:-:S04]  /*2f60*/  @!P6 IADD3 R0, PT, PT, R123, R121, RZ ;  /* 0x000000797b00e210 */ /* 0x000fc80007ffe0ff */
[----:B------:R-:W-:Y:S02]  /*2f70*/  @!P6 SHF.L.U64.HI R0, R122, 0x1, R0 ;  /* 0x000000017a00e819 */ /* 0x000fe40000010200 */
[----:B-1----:R-:W-:-:S04]  /*2f80*/  @!P6 IADD3 R120, P1, PT, R104, R20, RZ ;  /* 0x000000146878e210 */ /* 0x002fc80007f3e0ff */
[----:B------:R-:W-:Y:S02]  /*2f90*/  @!P6 IADD3.X R121, PT, PT, R0, R21, RZ, P1, !PT ;  /* 0x000000150079e210 */ /* 0x000fe40000ffe4ff */
[----:B------:R-:W0:Y:S01]  /*2fa0*/  @!P6 LDC.64 R20, c[0x0][0x398] ;  /* 0x0000e600ff14eb82 */ /* 0x000e220000000a00 */
[----:B------:R1:W-:Y:S02]  /*2fb0*/  STL.64 [R1+0x1b0], R122 ;  /* 0x0001b07a01007387 */ /* 0x0003e40000100a00 */
[----:B-1----:R-:W-:Y:S02]  /*2fc0*/  MOV R122, R40 ;  /* 0x00000028007a7202 */ /* 0x002fe40000000f00 */
[----:B------:R-:W-:Y:S02]  /*2fd0*/  MOV R40, R58 ;  /* 0x0000003a00287202 */ /* 0x000fe40000000f00 */
[----:B------:R-:W-:Y:S02]  /*2fe0*/  MOV R123, R41 ;  /* 0x00000029007b7202 */ /* 0x000fe40000000f00 */
[----:B------:R-:W-:-:S02]  /*2ff0*/  MOV R41, R59 ;  /* 0x0000003b00297202 */ /* 0x000fc40000000f00 */
[----:B0-----:R-:W-:-:S04]  /*3000*/  @!P6 IADD3 R58, P1, PT, R104, R20, RZ ;  /* 0x00000014683ae210 */ /* 0x001fc80007f3e0ff */
[----:B------:R-:W-:Y:S01]  /*3010*/  @!P6 IADD3.X R59, PT, PT, R0, R21, RZ, P1, !PT ;  /* 0x00000015003be210 */ /* 0x000fe20000ffe4ff */
[----:B------:R-:W-:-:S06]  /*3020*/  HFMA2 R21, -RZ, RZ, 0, 0 ;  /* 0x00000000ff157431 */ /* 0x000fcc00000001ff */
[----:B--2---:R-:W2:Y:S01]  /*3030*/  @!P0 LDG.E R21, desc[UR10][R118.64] ;  /* 0x0000000a76158981 */ /* 0x004ea2000c1e1900 */
[----:B------:R-:W-:-:S06]  /*3040*/  MOV R0, RZ ;  /* 0x000000ff00007202 */ /* 0x000fcc0000000f00 */
[----:B---3--:R0:W3:Y:S01]  /*3050*/  @!P0 LDG.E R0, desc[UR10][R2.64] ;  /* 0x0000000a02008981 */ /* 0x0080e2000c1e1900 */
[C---:B--2---:R-:W-:Y:S02]  /*3060*/  @!P0 PRMT R116, R21.reuse, 0x7610, R116 ;  /* 0x0000761015748816 */ /* 0x044fe40000000074 */
[----:B------:R-:W-:-:S03]  /*3070*/  @!P0 PRMT R117, R21, 0x7632, R117 ;  /* 0x0000763215758816 */ /* 0x000fc60000000075 */
[----:B------:R1:W-:Y:S04]  /*3080*/  STL.S16 [R1+0x148], R116 ;  /* 0x0001487401007387 */ /* 0x0003e80000100600 */
[----:B------:R2:W-:Y:S04]  /*3090*/  STL.S16 [R1+0x14c], R117 ;  /* 0x00014c7501007387 */ /* 0x0005e80000100600 */
[----:B-1----:R-:W4:Y:S04]  /*30a0*/  LDL.LU R116, [R1+0x1e8] ;  /* 0x0001e80001747983 */ /* 0x002f280000300800 */
[----:B--2---:R-:W4:Y:S01]  /*30b0*/  LDL.LU R117, [R1+0x1e4] ;  /* 0x0001e40001757983 */ /* 0x004f220000300800 */
[----:B0-----:R-:W-:-:S04]  /*30c0*/  PRMT R2, RZ, 0x7610, R2 ;  /* 0x00007610ff027816 */ /* 0x001fc80000000002 */
[----:B---3--:R-:W-:Y:S01]  /*30d0*/  @!P0 PRMT R2, R0, 0x7610, R2 ;  /* 0x0000761000028816 */ /* 0x008fe20000000002 */
[----:B------:R0:W-:Y:S04]  /*30e0*/  STL.64 [R1+0x1b8], R118 ;  /* 0x0001b87601007387 */ /* 0x0001e80000100a00 */
[----:B------:R1:W-:Y:S01]  /*30f0*/  STL.S16 [R1+0x150], R2 ;  /* 0x0001500201007387 */ /* 0x0003e20000100600 */
[----:B0-----:R-:W-:Y:S02]  /*3100*/  MOV R118, R4 ;  /* 0x0000000400767202 */ /* 0x001fe40000000f00 */
[----:B------:R-:W-:Y:S01]  /*3110*/  MOV R119, R5 ;  /* 0x0000000500777202 */ /* 0x000fe20000000f00 */
[----:B-1----:R-:W-:Y:S01]  /*3120*/  HFMA2 R2, -RZ, RZ, 0, 0 ;  /* 0x00000000ff027431 */ /* 0x002fe200000001ff */
[----:B------:R-:W2:Y:S05]  /*3130*/  LDL.LU.64 R4, [R1+0x1f0] ;  /* 0x0001f00001047983 */ /* 0x000eaa0000300a00 */
[----:B----4-:R-:W3:Y:S01]  /*3140*/  @!P3 LDG.E R2, desc[UR10][R116.64] ;  /* 0x0000000a7402b981 */ /* 0x010ee2000c1e1900 */
[----:B------:R-:W-:-:S04]  /*3150*/  PRMT R3, RZ, 0x7610, R3 ;  /* 0x00007610ff037816 */ /* 0x000fc80000000003 */
[----:B------:R-:W-:-:S05]  /*3160*/  @!P0 PRMT R3, R0, 0x7632, R3 ;  /* 0x0000763200038816 */ /* 0x000fca0000000003 */
[----:B------:R0:W-:Y:S02]  /*3170*/  STL.S16 [R1+0x154], R3 ;  /* 0x0001540301007387 */ /* 0x0001e40000100600 */
[----:B0-----:R-:W-:-:S06]  /*3180*/  MOV R3, RZ ;  /* 0x000000ff00037202 */ /* 0x001fcc0000000f00 */
[----:B--2---:R0:W2:Y:S01]  /*3190*/  @!P3 LDG.E R3, desc[UR10][R4.64] ;  /* 0x0000000a0403b981 */ /* 0x0040a2000c1e1900 */
[C---:B---3--:R-:W-:Y:S02]  /*31a0*/  @!P3 PRMT R114, R2.reuse, 0x7610, R114 ;  /* 0x000076100272b816 */ /* 0x048fe40000000072 */
[----:B------:R-:W-:-:S03]  /*31b0*/  @!P3 PRMT R115, R2, 0x7632, R115 ;  /* 0x000076320273b816 */ /* 0x000fc60000000073 */
[----:B------:R1:W-:Y:S04]  /*31c0*/  STL.S16 [R1+0x114], R114 ;  /* 0x0001147201007387 */ /* 0x0003e80000100600 */
[----:B------:R3:W-:Y:S04]  /*31d0*/  STL.S16 [R1+0x160], R115 ;  /* 0x0001607301007387 */ /* 0x0007e80000100600 */
[----:B-1----:R-:W4:Y:S04]  /*31e0*/  LDL.LU R114, [R1+0x1e0] ;  /* 0x0001e00001727983 */ /* 0x002f280000300800 */
[----:B---3--:R-:W4:Y:S01]  /*31f0*/  LDL.LU R115, [R1+0x1dc] ;  /* 0x0001dc0001737983 */ /* 0x008f220000300800 */
[----:B0-----:R-:W-:-:S02]  /*3200*/  PRMT R5, RZ, 0x7610, R5 ;  /* 0x00007610ff057816 */ /* 0x001fc40000000005 */
[----:B------:R-:W-:Y:S02]  /*3210*/  PRMT R4, RZ, 0x7610, R4 ;  /* 0x00007610ff047816 */ /* 0x000fe40000000004 */
[----:B------:R-:W-:Y:S02]  /*3220*/  LOP3.LUT P2, RZ, R105, 0x400000, RZ, 0xc0, !PT ;  /* 0x0040000069ff7812 */ /* 0x000fe4000784c0ff */
[C---:B--2---:R-:W-:Y:S02]  /*3230*/  @!P3 PRMT R5, R3.reuse, 0x7610, R5 ;  /* 0x000076100305b816 */ /* 0x044fe40000000005 */
[----:B------:R-:W-:-:S03]  /*3240*/  @!P3 PRMT R4, R3, 0x7632, R4 ;  /* 0x000076320304b816 */ /* 0x000fc60000000004 */
[----:B------:R-:W-:Y:S04]  /*3250*/  STL.S16 [R1+0x15c], R5 ;  /* 0x00015c0501007387 */ /* 0x000fe80000100600 */
[----:B------:R0:W-:Y:S02]  /*3260*/  STL.S16 [R1+0x164], R4 ;  /* 0x0001640401007387 */ /* 0x0001e40000100600 */
[----:B0-----:R-:W-:-:S06]  /*3270*/  CS2R R4, SRZ ;  /* 0x0000000000047805 */ /* 0x001fcc000001ff00 */
[----:B------:R0:W2:Y:S04]  /*3280*/  @!P2 LDG.E R5, desc[UR10][R6.64] ;  /* 0x0000000a0605a981 */ /* 0x0000a8000c1e1900 */
[----:B----4-:R-:W3:Y:S01]  /*3290*/  @!P2 LDG.E R4, desc[UR10][R114.64] ;  /* 0x0000000a7204a981 */ /* 0x010ee2000c1e1900 */
[----:B------:R-:W-:Y:S02]  /*32a0*/  PRMT R112, RZ, 0x7610, R112 ;  /* 0x00007610ff707816 */ /* 0x000fe40000000070 */
[----:B------:R-:W-:Y:S02]  /*32b0*/  PRMT R113, RZ, 0x7610, R113 ;  /* 0x00007610ff717816 */ /* 0x000fe40000000071 */
[----:B0-----:R-:W-:Y:S02]  /*32c0*/  PRMT R7, RZ, 0x7610, R7 ;  /* 0x00007610ff077816 */ /* 0x001fe40000000007 */
[----:B------:R-:W-:-:S02]  /*32d0*/  PRMT R6, RZ, 0x7610, R6 ;  /* 0x00007610ff067816 */ /* 0x000fc40000000006 */
[----:B------:R-:W-:Y:S02]  /*32e0*/  LOP3.LUT P1, RZ, R105, 0x200000, RZ, 0xc0, !PT ;  /* 0x0020000069ff7812 */ /* 0x000fe4000782c0ff */
[C---:B--2---:R-:W-:Y:S02]  /*32f0*/  @!P2 PRMT R7, R5.reuse, 0x7610, R7 ;  /* 0x000076100507a816 */ /* 0x044fe40000000007 */
[----:B------:R-:W-:-:S03]  /*3300*/  @!P2 PRMT R6, R5, 0x7632, R6 ;  /* 0x000076320506a816 */ /* 0x000fc60000000006 */
[----:B------:R-:W-:Y:S04]  /*3310*/  STL.S16 [R1+0x16c], R7 ;  /* 0x00016c0701007387 */ /* 0x000fe80000100600 */
[----:B------:R0:W-:Y:S02]  /*3320*/  STL.S16 [R1+0x174], R6 ;  /* 0x0001740601007387 */ /* 0x0001e40000100600 */
[----:B0-----:R-:W-:-:S06]  /*3330*/  CS2R R6, SRZ ;  /* 0x0000000000067805 */ /* 0x001fcc000001ff00 */
[----:B------:R0:W2:Y:S01]  /*3340*/  @!P1 LDG.E R7, desc[UR10][R8.64] ;  /* 0x0000000a08079981 */ /* 0x0000a2000c1e1900 */
[C---:B---3--:R-:W-:Y:S02]  /*3350*/  @!P2 PRMT R112, R4.reuse, 0x7610, R112 ;  /* 0x000076100470a816 */ /* 0x048fe40000000070 */
[----:B------:R-:W-:-:S03]  /*3360*/  @!P2 PRMT R113, R4, 0x7632, R113 ;  /* 0x000076320471a816 */ /* 0x000fc60000000071 */
[----:B------:R1:W-:Y:S04]  /*3370*/  STL.S16 [R1+0x158], R112 ;  /* 0x0001587001007387 */ /* 0x0003e80000100600 */
[----:B------:R3:W-:Y:S04]  /*3380*/  STL.S16 [R1+0x168], R113 ;  /* 0x0001687101007387 */ /* 0x0007e80000100600 */
[----:B-1----:R-:W4:Y:S04]  /*3390*/  LDL.LU R112, [R1+0x1d8] ;  /* 0x0001d80001707983 */ /* 0x002f280000300800 */
[----:B---3--:R-:W4:Y:S01]  /*33a0*/  LDL.LU R113, [R1+0x1d4] ;  /* 0x0001d40001717983 */ /* 0x008f220000300800 */
[----:B------:R-:W-:-:S02]  /*33b0*/  LOP3.LUT R105, R105, 0xfbffffff, RZ, 0xc0, !PT ;  /* 0xfbffffff69697812 */ /* 0x000fc400078ec0ff */
[----:B0-----:R-:W-:Y:S02]  /*33c0*/  PRMT R9, RZ, 0x7610, R9 ;  /* 0x00007610ff097816 */ /* 0x001fe40000000009 */
[----:B------:R-:W-:Y:S02]  /*33d0*/  @P6 LOP3.LUT R105, R105, 0x4000000, RZ, 0xfc, !PT ;  /* 0x0400000069696812 */ /* 0x000fe400078efcff */
        /* <DEDUP_REMOVED lines=10> */
[----:B0-----:R-:W-:Y:S02]  /*3480*/  PRMT R11, RZ, 0x7610, R11 ;  /* 0x00007610ff0b7816 */ /* 0x001fe4000000000b */
[----:B------:R-:W-:Y:S02]  /*3490*/  PRMT R10, RZ, 0x7610, R10 ;  /* 0x00007610ff0a7816 */ /* 0x000fe4000000000a */
[----:B------:R-:W-:-:S02]  /*34a0*/  LOP3.LUT P2, RZ, R105, 0x80000, RZ, 0xc0, !PT ;  /* 0x0008000069ff7812 */ /* 0x000fc4000784c0ff */
[----:B------:R-:W-:Y:S02]  /*34b0*/  LOP3.LUT P4, RZ, R105, 0x40000, RZ, 0xc0, !PT ;  /* 0x0004000069ff7812 */ /* 0x000fe4000788c0ff */
[C---:B--2---:R-:W-:Y:S02]  /*34c0*/  @!P0 PRMT R11, R9.reuse, 0x7610, R11 ;  /* 0x00007610090b8816 */ /* 0x044fe4000000000b */
[----:B------:R-:W-:-:S03]  /*34d0*/  @!P0 PRMT R10, R9, 0x7632, R10 ;  /* 0x00007632090a8816 */ /* 0x000fc6000000000a */
[----:B------:R-:W-:Y:S04]  /*34e0*/  STL.S16 [R1+0x18c], R11 ;  /* 0x00018c0b01007387 */ /* 0x000fe80000100600 */
[----:B------:R0:W-:Y:S02]  /*34f0*/  STL.S16 [R1+0x190], R10 ;  /* 0x0001900a01007387 */ /* 0x0001e40000100600 */
[----:B0-----:R-:W-:-:S06]  /*3500*/  CS2R R10, SRZ ;  /* 0x00000000000a7805 */ /* 0x001fcc000001ff00 */
[----:B------:R0:W2:Y:S04]  /*3510*/  @!P2 LDG.E R11, desc[UR10][R12.64] ;  /* 0x0000000a0c0ba981 */ /* 0x0000a8000c1e1900 */
[----:B------:R-:W4:Y:S01]  /*3520*/  @!P2 LDG.E R10, desc[UR10][R100.64] ;  /* 0x0000000a640aa981 */ /* 0x000f22000c1e1900 */
[----:B0-----:R-:W-:-:S06]  /*3530*/  CS2R R12, SRZ ;  /* 0x00000000000c7805 */ /* 0x001fcc000001ff00 */
[----:B------:R-:W2:Y:S04]  /*3540*/  @!P4 LDG.E R12, desc[UR10][R98.64] ;  /* 0x0000000a620cc981 */ /* 0x000ea8000c1e1900 */
[----:B------:R0:W4:Y:S01]  /*3550*/  @!P4 LDG.E R13, desc[UR10][R14.64] ;  /* 0x0000000a0e0dc981 */ /* 0x000122000c1e1900 */
[----:B---3--:R-:W-:-:S05]  /*3560*/  @!P1 PRMT R111, R6, 0x7610, R111 ;  /* 0x00007610066f9816 */ /* 0x008fca000000006f */
[----:B------:R1:W-:Y:S04]  /*3570*/  STL.S16 [R1+0x170], R111 ;  /* 0x0001706f01007387 */ /* 0x0003e80000100600 */
[----:B-1----:R-:W3:Y:S01]  /*3580*/  LDL.LU R111, [R1+0x1d0] ;  /* 0x0001d000016f7983 */ /* 0x002ee20000300800 */
[C---:B------:R-:W-:Y:S02]  /*3590*/  LOP3.LUT P6, RZ, R105.reuse, 0x20000, RZ, 0xc0, !PT ;  /* 0x0002000069ff7812 */ /* 0x040fe400078cc0ff */
[----:B0-----:R-:W-:Y:S02]  /*35a0*/  CS2R R14, SRZ ;  /* 0x00000000000e7805 */ /* 0x001fe4000001ff00 */
[----:B------:R-:W-:Y:S02]  /*35b0*/  LOP3.LUT P5, RZ, R105, 0x10000, RZ, 0xc0, !PT ;  /* 0x0001000069ff7812 */ /* 0x000fe400078ac0ff */
[----:B------:R-:W-:-:S07]  /*35c0*/  PRMT R101, RZ, 0x7610, R101 ;  /* 0x00007610ff657816 */ /* 0x000fce0000000065 */
[----:B------:R0:W3:Y:S01]  /*35d0*/  @!P6 LDG.E R15, desc[UR10][R16.64] ;  /* 0x0000000a100fe981 */ /* 0x0000e2000c1e1900 */
[----:B------:R-:W-:Y:S02]  /*35e0*/  PRMT R104, RZ, 0x7610, R104 ;  /* 0x00007610ff687816 */ /* 0x000fe40000000068 */
[----:B------:R-:W-:Y:S01]  /*35f0*/  LOP3.LUT R106, R106, 0xffffffdf, RZ, 0xc0, !PT ;  /* 0xffffffdf6a6a7812 */ /* 0x000fe200078ec0ff */
[----:B------:R-:W3:Y:S01]  /*3600*/  @!P6 LDG.E R14, desc[UR10][R108.64] ;  /* 0x0000000a6c0ee981 */ /* 0x000ee2000c1e1900 */
[----:B0-----:R-:W-:-:S06]  /*3610*/  CS2R R16, SRZ ;  /* 0x0000000000107805 */ /* 0x001fcc000001ff00 */
[----:B------:R0:W3:Y:S02]  /*3620*/  @!P5 LDG.E R16, desc[UR10][R102.64] ;  /* 0x0000000a6610d981 */ /* 0x0000e4000c1e1900 */
[----:B0-----:R-:W-:Y:S02]  /*3630*/  PRMT R102, RZ, 0x7610, R102 ;  /* 0x00007610ff667816 */ /* 0x001fe40000000066 */
[----:B------:R-:W-:Y:S02]  /*3640*/  PRMT R103, RZ, 0x7610, R103 ;  /* 0x00007610ff677816 */ /* 0x000fe40000000067 */
[C---:B--2---:R-:W-:Y:S02]  /*3650*/  @!P4 PRMT R101, R12.reuse, 0x7610, R101 ;  /* 0x000076100c65c816 */ /* 0x044fe40000000065 */
[----:B------:R-:W-:Y:S02]  /*3660*/  @!P4 PRMT R102, R12, 0x7632, R102 ;  /* 0x000076320c66c816 */ /* 0x000fe40000000066 */
[----:B----4-:R-:W-:-:S02]  /*3670*/  @!P4 PRMT R103, R13, 0x7610, R103 ;  /* 0x000076100d67c816 */ /* 0x010fc40000000067 */
[----:B------:R-:W-:Y:S02]  /*3680*/  @!P4 PRMT R104, R13, 0x7632, R104 ;  /* 0x000076320d68c816 */ /* 0x000fe40000000068 */
[----:B------:R-:W-:-:S13]  /*3690*/  LOP3.LUT P4, RZ, R105, 0x800, RZ, 0xc0, !PT ;  /* 0x0000080069ff7812 */ /* 0x000fda000788c0ff */
[----:B------:R-:W-:Y:S02]  /*36a0*/  @P4 LOP3.LUT R106, R106, 0x20, RZ, 0xfc, !PT ;  /* 0x000000206a6a4812 */ /* 0x000fe400078efcff */
[----:B------:R-:W-:-:S13]  /*36b0*/  LOP3.LUT P4, RZ, R105, 0x10000, RZ, 0xc0, !PT ;  /* 0x0001000069ff7812 */ /* 0x000fda000788c0ff */
[----:B------:R0:W2:Y:S04]  /*36c0*/  @!P4 LDG.E R17, desc[UR10][R18.64] ;  /* 0x0000000a1211c981 */ /* 0x0000a8000c1e1900 */
[----:B---3--:R-:W3:Y:S01]  /*36d0*/  @!P0 LDG.E R8, desc[UR10][R110.64] ;  /* 0x0000000a6e088981 */ /* 0x008ee2000c1e1900 */
[----:B------:R-:W-:Y:S02]  /*36e0*/  PRMT R113, RZ, 0x7610, R113 ;  /* 0x00007610ff717816 */ /* 0x000fe40000000071 */
[----:B------:R-:W-:Y:S02]  /*36f0*/  PRMT R107, RZ, 0x7610, R107 ;  /* 0x00007610ff6b7816 */ /* 0x000fe4000000006b */
[----:B0-----:R-:W-:Y:S02]  /*3700*/  CS2R R18, SRZ ;  /* 0x0000000000127805 */ /* 0x001fe4000001ff00 */
[----:B------:R-:W-:-:S02]  /*3710*/  PRMT R117, RZ, 0x7610, R117 ;  /* 0x00007610ff757816 */ /* 0x000fc40000000075 */
[----:B------:R-:W-:Y:S02]  /*3720*/  PRMT R20, RZ, 0x7610, R20 ;  /* 0x00007610ff147816 */ /* 0x000fe40000000014 */
[----:B------:R-:W-:Y:S02]  /*3730*/  @!P1 PRMT R117, R6, 0x7632, R117 ;  /* 0x0000763206759816 */ /* 0x000fe40000000075 */
[----:B------:R-:W-:Y:S02]  /*3740*/  LOP3.LUT P1, RZ, R105, 0x4000, RZ, 0xc0, !PT ;  /* 0x0000400069ff7812 */ /* 0x000fe4000782c0ff */
[----:B------:R-:W-:Y:S02]  /*3750*/  @!P2 PRMT R20, R11, 0x7632, R20 ;  /* 0x000076320b14a816 */ /* 0x000fe40000000014 */
[----:B------:R-:W-:Y:S02]  /*3760*/  PRMT R98, RZ, 0x7610, R98 ;  /* 0x00007610ff627816 */ /* 0x000fe40000000062 */
[----:B------:R-:W-:Y:S01]  /*3770*/  PRMT R99, RZ, 0x7610, R99 ;  /* 0x00007610ff637816 */ /* 0x000fe20000000063 */
[----:B------:R0:W-:Y:S01]  /*3780*/  STL.S16 [R1+0x180], R20 ;  /* 0x0001801401007387 */ /* 0x0001e20000100600 */
[----:B------:R-:W-:-:S02]  /*3790*/  PRMT R100, RZ, 0x7610, R100 ;  /* 0x00007610ff647816 */ /* 0x000fc40000000064 */
[C---:B------:R-:W-:Y:S02]  /*37a0*/  @!P2 PRMT R98, R10.reuse, 0x7610, R98 ;  /* 0x000076100a62a816 */ /* 0x040fe40000000062 */
[----:B------:R-:W-:Y:S01]  /*37b0*/  @!P2 PRMT R99, R10, 0x7632, R99 ;  /* 0x000076320a63a816 */ /* 0x000fe20000000063 */
[----:B0-----:R-:W-:Y:S01]  /*37c0*/  HFMA2 R20, -RZ, RZ, 0, 0 ;  /* 0x00000000ff147431 */ /* 0x001fe200000001ff */
[----:B------:R-:W-:Y:S02]  /*37d0*/  @!P2 PRMT R100, R11, 0x7610, R100 ;  /* 0x000076100b64a816 */ /* 0x000fe40000000064 */
[----:B------:R-:W-:-:S03]  /*37e0*/  LOP3.LUT P2, RZ, R105, 0x2000, RZ, 0xc0, !PT ;  /* 0x0000200069ff7812 */ /* 0x000fc6000784c0ff */
[----:B------:R0:W4:Y:S01]  /*37f0*/  @!P1 LDG.E R20, desc[UR10][R22.64] ;  /* 0x0000000a16149981 */ /* 0x000122000c1e1900 */
[----:B------:R-:W-:Y:S02]  /*3800*/  LOP3.LUT P3, RZ, R105, 0x1000, RZ, 0xc0, !PT ;  /* 0x0000100069ff7812 */ /* 0x000fe4000786c0ff */
[----:B0-----:R-:W-:-:S06]  /*3810*/  CS2R R22, SRZ ;  /* 0x0000000000167805 */ /* 0x001fcc000001ff00 */
[----:B------:R-:W4:Y:S04]  /*3820*/  @!P1 LDG.E R22, desc[UR10][R92.64] ;  /* 0x0000000a5c169981 */ /* 0x000f28000c1e1900 */
[----:B------:R0:W4:Y:S02]  /*3830*/  @!P2 LDG.E R23, desc[UR10][R24.64] ;  /* 0x0000000a1817a981 */ /* 0x000124000c1e1900 */
[----:B0-----:R-:W-:-:S06]  /*3840*/  CS2R R24, SRZ ;  /* 0x0000000000187805 */ /* 0x001fcc000001ff00 */
[----:B------:R-:W4:Y:S04]  /*3850*/  @!P2 LDG.E R24, desc[UR10][R90.64] ;  /* 0x0000000a5a18a981 */ /* 0x000f28000c1e1900 */
[----:B------:R0:W4:Y:S02]  /*3860*/  @!P3 LDG.E R25, desc[UR10][R26.64] ;  /* 0x0000000a1a19b981 */ /* 0x000124000c1e1900 */
[----:B0-----:R-:W-:-:S06]  /*3870*/  CS2R R26, SRZ ;  /* 0x00000000001a7805 */ /* 0x001fcc000001ff00 */
[----:B------:R-:W4:Y:S04]  /*3880*/  @!P3 LDG.E R26, desc[UR10][R88.64] ;  /* 0x0000000a581ab981 */ /* 0x000f28000c1e1900 */
[----:B------:R0:W-:Y:S04]  /*3890*/  STL [R1+0x1c], R6 ;  /* 0x00001c0601007387 */ /* 0x0001e80000100800 */
[----:B------:R1:W-:Y:S01]  /*38a0*/  STL [R1+0x9c], R7 ;  /* 0x00009c0701007387 */ /* 0x0003e20000100800 */
[----:B0-----:R-:W-:Y:S02]  /*38b0*/  MOV R6, R58 ;  /* 0x0000003a00067202 */ /* 0x001fe40000000f00 */
[----:B-1----:R-:W-:-:S02]  /*38c0*/  MOV R7, R59 ;  /* 0x0000003b00077202 */ /* 0x002fc40000000f00 */
[----:B------:R-:W4:Y:S01]  /*38d0*/  LDL.LU.64 R58, [R1+0x1c8] ;  /* 0x0001c800013a7983 */ /* 0x000f220000300a00 */
[----:B------:R-:W-:Y:S02]  /*38e0*/  LOP3.LUT R106, R106, 0xffffffef, RZ, 0xc0, !PT ;  /* 0xffffffef6a6a7812 */ /* 0x000fe400078ec0ff */
[C---:B---3--:R-:W-:Y:S02]  /*38f0*/  @!P0 PRMT R113, R8.reuse, 0x7610, R113 ;  /* 0x0000761008718816 */ /* 0x048fe40000000071 */
[----:B------:R-:W-:Y:S02]  /*3900*/  @!P0 PRMT R107, R8, 0x7632, R107 ;  /* 0x00007632086b8816 */ /* 0x000fe4000000006b */
[----:B------:R-:W-:-:S13]  /*3910*/  LOP3.LUT P0, RZ, R105, 0x8000, RZ, 0xc0, !PT ;  /* 0x0000800069ff7812 */ /* 0x000fda000780c0ff */
[----:B------:R-:W3:Y:S04]  /*3920*/  @!P0 LDG.E R18, desc[UR10][R96.64] ;  /* 0x0000000a60128981 */ /* 0x000ee8000c1e1900 */
[----:B------:R-:W3:Y:S01]  /*3930*/  @!P0 LDG.E R19, desc[UR10][R94.64] ;  /* 0x0000000a5e138981 */ /* 0x000ee2000c1e1900 */
[----:B------:R-:W-:Y:S02]  /*3940*/  PRMT R90, RZ, 0x7610, R90 ;  /* 0x00007610ff5a7816 */ /* 0x000fe4000000005a */
[----:B------:R-:W-:Y:S02]  /*3950*/  PRMT R91, RZ, 0x7610, R91 ;  /* 0x00007610ff5b7816 */ /* 0x000fe4000000005b */
[----:B------:R-:W-:Y:S02]  /*3960*/  PRMT R92, RZ, 0x7610, R92 ;  /* 0x00007610ff5c7816 */ /* 0x000fe4000000005c */
[----:B------:R-:W-:-:S02]  /*3970*/  PRMT R93, RZ, 0x7610, R93 ;  /* 0x00007610ff5d7816 */ /* 0x000fc4000000005d */
[----:B------:R-:W-:Y:S02]  /*3980*/  @P2 LOP3.LUT R106, R106, 0x10, RZ, 0xfc, !PT ;  /* 0x000000106a6a2812 */ /* 0x000fe400078efcff */
[C---:B------:R-:W-:Y:S02]  /*3990*/  @!P4 PRMT R90, R16.reuse, 0x7610, R90 ;  /* 0x00007610105ac816 */ /* 0x040fe4000000005a */
[----:B------:R-:W-:Y:S02]  /*39a0*/  @!P4 PRMT R91, R16, 0x7632, R91 ;  /* 0x00007632105bc816 */ /* 0x000fe4000000005b */
[C---:B--2---:R-:W-:Y:S02]  /*39b0*/  @!P4 PRMT R92, R17.reuse, 0x7610, R92 ;  /* 0x00007610115cc816 */ /* 0x044fe4000000005c */
[----:B------:R-:W-:Y:S02]  /*39c0*/  @!P4 PRMT R93, R17, 0x7632, R93 ;  /* 0x00007632115dc816 */ /* 0x000fe4000000005d */
[----:B------:R-:W-:-:S13]  /*39d0*/  LOP3.LUT P4, RZ, R106, 0x20, RZ, 0xc0, !PT ;  /* 0x000000206aff7812 */ /* 0x000fda000788c0ff */
[----:B------:R0:W2:Y:S02]  /*39e0*/  @!P4 LDG.E R27, desc[UR10][R28.64] ;  /* 0x0000000a1c1bc981 */ /* 0x0000a4000c1e1900 */
[----:B0-----:R-:W-:-:S06]  /*39f0*/  CS2R R28, SRZ ;  /* 0x00000000001c7805 */ /* 0x001fcc000001ff00 */
[----:B------:R-:W2:Y:S01]  /*3a00*/  @!P4 LDG.E R28, desc[UR10][R86.64] ;  /* 0x0000000a561cc981 */ /* 0x000ea2000c1e1900 */
[----:B------:R-:W-:Y:S02]  /*3a10*/  LOP3.LUT P5, RZ, R105, 0x400, RZ, 0xc0, !PT ;  /* 0x0000040069ff7812 */ /* 0x000fe400078ac0ff */
[----:B------:R-:W-:Y:S02]  /*3a20*/  PRMT R94, RZ, 0x7610, R94 ;  /* 0x00007610ff5e7816 */ /* 0x000fe4000000005e */
[----:B------:R-:W-:Y:S02]  /*3a30*/  PRMT R95, RZ, 0x7610, R95 ;  /* 0x00007610ff5f7816 */ /* 0x000fe4000000005f */
[----:B------:R-:W-:Y:S02]  /*3a40*/  PRMT R96, RZ, 0x7610, R96 ;  /* 0x00007610ff607816 */ /* 0x000fe40000000060 */
[----:B------:R-:W-:Y:S02]  /*3a50*/  PRMT R97, RZ, 0x7610, R97 ;  /* 0x00007610ff617816 */ /* 0x000fe40000000061 */
[----:B------:R-:W-:-:S02]  /*3a60*/  @!P6 PRMT R94, R14, 0x7610, R94 ;  /* 0x000076100e5ee816 */ /* 0x000fc4000000005e */
[----:B------:R-:W-:Y:S01]  /*3a70*/  @!P6 PRMT R95, R14, 0x7632, R95 ;  /* 0x000076320e5fe816 */ /* 0x000fe2000000005f */
[----:B------:R0:W2:Y:S01]  /*3a80*/  @!P5 LDG.E R29, desc[UR10][R30.64] ;  /* 0x0000000a1e1dd981 */ /* 0x0000a2000c1e1900 */
[C---:B------:R-:W-:Y:S02]  /*3a90*/  @!P6 PRMT R96, R15.reuse, 0x7610, R96 ;  /* 0x000076100f60e816 */ /* 0x040fe40000000060 */
[----:B------:R-:W-:Y:S02]  /*3aa0*/  @!P6 PRMT R97, R15, 0x7632, R97 ;  /* 0x000076320f61e816 */ /* 0x000fe40000000061 */
[----:B------:R-:W-:Y:S02]  /*3ab0*/  LOP3.LUT P6, RZ, R105, 0x200, RZ, 0xc0, !PT ;  /* 0x0000020069ff7812 */ /* 0x000fe400078cc0ff */
[----:B0-----:R-:W-:Y:S02]  /*3ac0*/  CS2R R30, SRZ ;  /* 0x00000000001e7805 */ /* 0x001fe4000001ff00 */
[----:B------:R-:W-:-:S04]  /*3ad0*/  LOP3.LUT R106, R106, 0xfffffff7, RZ, 0xc0, !PT ;  /* 0xfffffff76a6a7812 */ /* 0x000fc800078ec0ff */
[----:B------:R-:W2:Y:S01]  /*3ae0*/  @!P5 LDG.E R30, desc[UR10][R84.64] ;  /* 0x0000000a541ed981 */ /* 0x000ea2000c1e1900 */
[----:B------:R-:W-:Y:S02]  /*3af0*/  @P3 LOP3.LUT R106, R106, 0x8, RZ, 0xfc, !PT ;  /* 0x000000086a6a3812 */ /* 0x000fe400078efcff */
[----:B------:R-:W-:Y:S02]  /*3b00*/  LOP3.LUT P3, RZ, R105, 0x80, RZ, 0xc0, !PT ;  /* 0x0000008069ff7812 */ /* 0x000fe4000786c0ff */
[----:B------:R0:W2:Y:S01]  /*3b10*/  @!P6 LDG.E R31, desc[UR10][R32.64] ;  /* 0x0000000a201fe981 */ /* 0x0000a2000c1e1900 */
[----:B------:R-:W-:-:S03]  /*3b20*/  PRMT R86, RZ, 0x7610, R86 ;  /* 0x00007610ff567816 */ /* 0x000fc60000000056 */
[----:B------:R1:W-:Y:S01]  /*3b30*/  STL [R1+0x90], R0 ;  /* 0x0000900001007387 */ /* 0x0003e20000100800 */
[----:B0-----:R-:W-:Y:S02]  /*3b40*/  CS2R R32, SRZ ;  /* 0x0000000000207805 */ /* 0x001fe4000001ff00 */
[----:B------:R-:W-:Y:S02]  /*3b50*/  PRMT R87, RZ, 0x7610, R87 ;  /* 0x00007610ff577816 */ /* 0x000fe40000000057 */
[----:B-1----:R-:W-:Y:S02]  /*3b60*/  MOV R0, RZ ;  /* 0x000000ff00007202 */ /* 0x002fe40000000f00 */
[----:B------:R0:W2:Y:S01]  /*3b70*/  @!P6 LDG.E R32, desc[UR10][R34.64] ;  /* 0x0000000a2220e981 */ /* 0x0000a2000c1e1900 */
[----:B------:R-:W-:Y:S02]  /*3b80*/  PRMT R88, RZ, 0x7610, R88 ;  /* 0x00007610ff587816 */ /* 0x000fe40000000058 */
[----:B------:R-:W-:Y:S01]  /*3b90*/  PRMT R89, RZ, 0x7610, R89 ;  /* 0x00007610ff597816 */ /* 0x000fe20000000059 */
[----:B------:R1:W2:Y:S01]  /*3ba0*/  @!P3 LDG.E R0, desc[UR10][R42.64] ;  /* 0x0000000a2a00b981 */ /* 0x0002a2000c1e1900 */
[----:B0-----:R-:W-:-:S03]  /*3bb0*/  CS2R R34, SRZ ;  /* 0x0000000000227805 */ /* 0x001fc6000001ff00 */
[----:B------:R0:W-:Y:S01]  /*3bc0*/  STL [R1+0x24], R10 ;  /* 0x0000240a01007387 */ /* 0x0001e20000100800 */
[----:B------:R-:W-:-:S03]  /*3bd0*/  LOP3.LUT P2, RZ, R105, 0x100, RZ, 0xc0, !PT ;  /* 0x0000010069ff7812 */ /* 0x000fc6000784c0ff */
[----:B------:R4:W-:Y:S04]  /*3be0*/  STL [R1+0xa4], R11 ;  /* 0x0000a40b01007387 */ /* 0x0009e80000100800 */
[----:B------:R-:W2:Y:S01]  /*3bf0*/  @!P3 LDG.E R34, desc[UR10][R36.64] ;  /* 0x0000000a2422b981 */ /* 0x000ea2000c1e1900 */
[----:B0-----:R-:W-:Y:S02]  /*3c00*/  MOV R10, R66 ;  /* 0x00000042000a7202 */ /* 0x001fe40000000f00 */
[----:B----4-:R-:W-:Y:S01]  /*3c10*/  MOV R11, R67 ;  /* 0x00000043000b7202 */ /* 0x010fe20000000f00 */
[----:B------:R0:W-:Y:S04]  /*3c20*/  STL [R1+0x94], R3 ;  /* 0x0000940301007387 */ /* 0x0001e80000100800 */
[----:B------:R-:W4:Y:S01]  /*3c30*/  LDL.LU.64 R66, [R1+0x1c0] ;  /* 0x0001c00001427983 */ /* 0x000f220000300a00 */
[----:B-1----:R-:W-:Y:S01]  /*3c40*/  HFMA2 R42, -RZ, RZ, 0, 0 ;  /* 0x00000000ff2a7431 */ /* 0x002fe200000001ff */
[----:B------:R-:W-:-:S02]  /*3c50*/  PRMT R85, RZ, 0x7610, R85 ;  /* 0x00007610ff557816 */ /* 0x000fc40000000055 */
[----:B------:R1:W4:Y:S01]  /*3c60*/  @!P2 LDG.E R35, desc[UR10][R82.64] ;  /* 0x0000000a5223a981 */ /* 0x000322000c1e1900 */
[----:B0-----:R-:W-:Y:S02]  /*3c70*/  MOV R3, RZ ;  /* 0x000000ff00037202 */ /* 0x001fe40000000f00 */
[----:B------:R-:W-:Y:S01]  /*3c80*/  PRMT R84, RZ, 0x7610, R84 ;  /* 0x00007610ff547816 */ /* 0x000fe20000000054 */
[----:B------:R0:W4:Y:S01]  /*3c90*/  @!P2 LDG.E R33, desc[UR10][R80.64] ;  /* 0x0000000a5021a981 */ /* 0x000122000c1e1900 */
[----:B------:R-:W-:Y:S02]  /*3ca0*/  LOP3.LUT P2, RZ, R106, 0x10, RZ, 0xc0, !PT ;  /* 0x000000106aff7812 */ /* 0x000fe4000784c0ff */
[----:B-1----:R-:W-:Y:S02]  /*3cb0*/  PRMT R83, RZ, 0x7610, R83 ;  /* 0x00007610ff537816 */ /* 0x002fe40000000053 */
[----:B------:R-:W-:Y:S02]  /*3cc0*/  PRMT R82, RZ, 0x7610, R82 ;  /* 0x00007610ff527816 */ /* 0x000fe40000000052 */
[----:B------:R-:W-:-:S02]  /*3cd0*/  @!P1 PRMT R85, R20, 0x7610, R85 ;  /* 0x0000761014559816 */ /* 0x000fc40000000055 */
[----:B------:R-:W-:Y:S02]  /*3ce0*/  @!P1 PRMT R84, R20, 0x7632, R84 ;  /* 0x0000763214549816 */ /* 0x000fe40000000054 */
[C---:B------:R-:W-:Y:S02]  /*3cf0*/  @!P1 PRMT R83, R22.reuse, 0x7610, R83 ;  /* 0x0000761016539816 */ /* 0x040fe40000000053 */
[----:B------:R-:W-:Y:S02]  /*3d00*/  @!P1 PRMT R82, R22, 0x7632, R82 ;  /* 0x0000763216529816 */ /* 0x000fe40000000052 */
[----:B------:R-:W-:Y:S01]  /*3d10*/  LOP3.LUT P1, RZ, R105, 0x20, RZ, 0xc0, !PT ;  /* 0x0000002069ff7812 */ /* 0x000fe2000782c0ff */
[----:B------:R1:W-:Y:S01]  /*3d20*/  STL [R1+0x10], R21 ;  /* 0x0000101501007387 */ /* 0x0003e20000100800 */
[----:B------:R-:W-:Y:S02]  /*3d30*/  LOP3.LUT P3, RZ, R106, 0x8, RZ, 0xc0, !PT ;  /* 0x000000086aff7812 */ /* 0x000fe4000786c0ff */
[----:B------:R-:W-:Y:S01]  /*3d40*/  PRMT R36, RZ, 0x7610, R36 ;  /* 0x00007610ff247816 */ /* 0x000fe20000000024 */
[----:B------:R1:W-:Y:S01]  /*3d50*/  STL [R1+0x98], R5 ;  /* 0x0000980501007387 */ /* 0x0003e20000100800 */
[----:B------:R-:W-:-:S02]  /*3d60*/  PRMT R37, RZ, 0x7610, R37 ;  /* 0x00007610ff257816 */ /* 0x000fc40000000025 */
[----:B0-----:R-:W-:Y:S02]  /*3d70*/  PRMT R80, RZ, 0x7610, R80 ;  /* 0x00007610ff507816 */ /* 0x001fe40000000050 */
[----:B-1----:R-:W-:Y:S02]  /*3d80*/  PRMT R21, RZ, 0x7610, R21 ;  /* 0x00007610ff157816 */ /* 0x002fe40000000015 */
[----:B------:R-:W-:Y:S02]  /*3d90*/  MOV R5, RZ ;  /* 0x000000ff00057202 */ /* 0x000fe40000000f00 */
[C---:B------:R-:W-:Y:S02]  /*3da0*/  @!P2 PRMT R21, R23.reuse, 0x7610, R21 ;  /* 0x000076101715a816 */ /* 0x040fe40000000015 */
[----:B------:R-:W-:Y:S02]  /*3db0*/  @!P2 PRMT R36, R23, 0x7632, R36 ;  /* 0x000076321724a816 */ /* 0x000fe40000000024 */
[C---:B------:R-:W-:Y:S01]  /*3dc0*/  @!P2 PRMT R37, R24.reuse, 0x7610, R37 ;  /* 0x000076101825a816 */ /* 0x040fe20000000025 */
[----:B------:R0:W-:Y:S01]  /*3dd0*/  STL [R1+0x14], R2 ;  /* 0x0000140201007387 */ /* 0x0001e20000100800 */
[----:B------:R-:W-:-:S02]  /*3de0*/  @!P2 PRMT R80, R24, 0x7632, R80 ;  /* 0x000076321850a816 */ /* 0x000fc40000000050 */
[----:B------:R-:W-:Y:S01]  /*3df0*/  LOP3.LUT P2, RZ, R105, 0x10, RZ, 0xc0, !PT ;  /* 0x0000001069ff7812 */ /* 0x000fe2000784c0ff */
[----:B------:R-:W4:Y:S01]  /*3e00*/  @!P1 LDG.E R5, desc[UR10][R50.64] ;  /* 0x0000000a32059981 */ /* 0x000f22000c1e1900 */
[----:B------:R-:W-:Y:S02]  /*3e10*/  PRMT R43, RZ, 0x7610, R43 ;  /* 0x00007610ff2b7816 */ /* 0x000fe4000000002b */
[----:B0-----:R-:W-:Y:S01]  /*3e20*/  PRMT R2, RZ, 0x7610, R2 ;  /* 0x00007610ff027816 */ /* 0x001fe20000000002 */
[----:B------:R0:W-:Y:S01]  /*3e30*/  STL.S16 [R1+0x188], R107 ;  /* 0x0001886b01007387 */ /* 0x0001e20000100600 */
[C---:B------:R-:W-:Y:S02]  /*3e40*/  @!P3 PRMT R43, R25.reuse, 0x7632, R43 ;  /* 0x00007632192bb816 */ /* 0x040fe4000000002b */
[----:B------:R-:W-:Y:S01]  /*3e50*/  @!P3 PRMT R2, R25, 0x7610, R2 ;  /* 0x000076101902b816 */ /* 0x000fe20000000002 */
[----:B0-----:R-:W-:Y:S02]  /*3e60*/  HFMA2 R107, -RZ, RZ, 0, 0 ;  /* 0x00000000ff6b7431 */ /* 0x001fe400000001ff */
[----:B------:R-:W-:-:S04]  /*3e70*/  HFMA2 R109, -RZ, RZ, 0, 0 ;  /* 0x00000000ff6d7431 */ /* 0x000fc800000001ff */
[----:B------:R0:W4:Y:S02]  /*3e80*/  @!P2 LDG.E R107, desc[UR10][R54.64] ;  /* 0x0000000a366ba981 */ /* 0x000124000c1e1900 */
[----:B0-----:R-:W-:Y:S02]  /*3e90*/  MOV R54, RZ ;  /* 0x000000ff00367202 */ /* 0x001fe40000000f00 */
[C---:B---3--:R-:W-:Y:S02]  /*3ea0*/  @!P0 PRMT R86, R18.reuse, 0x7610, R86 ;  /* 0x0000761012568816 */ /* 0x048fe40000000056 */
[----:B------:R-:W-:Y:S02]  /*3eb0*/  @!P0 PRMT R87, R18, 0x7632, R87 ;  /* 0x0000763212578816 */ /* 0x000fe40000000057 */
[C---:B------:R-:W-:Y:S02]  /*3ec0*/  @!P0 PRMT R88, R19.reuse, 0x7610, R88 ;  /* 0x0000761013588816 */ /* 0x040fe40000000058 */
[----:B------:R-:W-:-:S02]  /*3ed0*/  @!P0 PRMT R89, R19, 0x7632, R89 ;  /* 0x0000763213598816 */ /* 0x000fc40000000059 */
[----:B------:R-:W-:-:S13]  /*3ee0*/  LOP3.LUT P0, RZ, R105, 0x40, RZ, 0xc0, !PT ;  /* 0x0000004069ff7812 */ /* 0x000fda000780c0ff */
[----:B------:R-:W3:Y:S04]  /*3ef0*/  @!P0 LDG.E R42, desc[UR10][R44.64] ;  /* 0x0000000a2c2a8981 */ /* 0x000ee8000c1e1900 */
[----:B------:R0:W3:Y:S02]  /*3f00*/  @!P0 LDG.E R3, desc[UR10][R46.64] ;  /* 0x0000000a2e038981 */ /* 0x0000e4000c1e1900 */
[----:B0-----:R-:W-:Y:S01]  /*3f10*/  HFMA2 R46, -RZ, RZ, 0, 0 ;  /* 0x00000000ff2e7431 */ /* 0x001fe200000001ff */
[----:B------:R-:W-:Y:S02]  /*3f20*/  PRMT R44, RZ, 0x7610, R44 ;  /* 0x00007610ff2c7816 */ /* 0x000fe4000000002c */
[----:B------:R-:W-:-:S03]  /*3f30*/  PRMT R45, RZ, 0x7610, R45 ;  /* 0x00007610ff2d7816 */ /* 0x000fc6000000002d */
[----:B------:R0:W3:Y:S01]  /*3f40*/  @!P1 LDG.E R46, desc[UR10][R48.64] ;  /* 0x0000000a302e9981 */ /* 0x0000e2000c1e1900 */
[C---:B------:R-:W-:Y:S02]  /*3f50*/  @!P3 PRMT R44, R26.reuse, 0x7610, R44 ;  /* 0x000076101a2cb816 */ /* 0x040fe4000000002c */
[----:B------:R-:W-:Y:S02]  /*3f60*/  @!P3 PRMT R45, R26, 0x7632, R45 ;  /* 0x000076321a2db816 */ /* 0x000fe4000000002d */
[----:B------:R-:W-:-:S13]  /*3f70*/  LOP3.LUT P3, RZ, R105, 0x8, RZ, 0xc0, !PT ;  /* 0x0000000869ff7812 */ /* 0x000fda000786c0ff */
[----:B------:R-:W3:Y:S04]  /*3f80*/  @!P3 LDG.E R54, desc[UR10][R56.64] ;  /* 0x0000000a3836b981 */ /* 0x000ee8000c1e1900 */
[----:B------:R1:W3:Y:S01]  /*3f90*/  @!P3 LDG.E R109, desc[UR10][R58.64] ;  /* 0x0000000a3a6db981 */ /* 0x0002e2000c1e1900 */
[----:B------:R-:W-:Y:S02]  /*3fa0*/  PRMT R47, RZ, 0x7610, R47 ;  /* 0x00007610ff2f7816 */ /* 0x000fe4000000002f */
[----:B0-----:R-:W-:Y:S01]  /*3fb0*/  PRMT R48, RZ, 0x7610, R48 ;  /* 0x00007610ff307816 */ /* 0x001fe20000000030 */
[----:B------:R0:W-:Y:S01]  /*3fc0*/  STL [R1+0x18], R4 ;  /* 0x0000180401007387 */ /* 0x0001e20000100800 */
[----:B------:R-:W-:Y:S02]  /*3fd0*/  PRMT R49, RZ, 0x7610, R49 ;  /* 0x00007610ff317816 */ /* 0x000fe40000000031 */
[----:B--2---:R-:W-:-:S02]  /*3fe0*/  @!P4 PRMT R47, R27, 0x7632, R47 ;  /* 0x000076321b2fc816 */ /* 0x004fc4000000002f */
[C---:B------:R-:W-:Y:S02]  /*3ff0*/  @!P4 PRMT R48, R28.reuse, 0x7610, R48 ;  /* 0x000076101c30c816 */ /* 0x040fe40000000030 */
[----:B0-----:R-:W-:Y:S02]  /*4000*/  PRMT R4, RZ, 0x7610, R4 ;  /* 0x00007610ff047816 */ /* 0x001fe40000000004 */
[----:B------:R-:W-:Y:S02]  /*4010*/  @!P4 PRMT R49, R28, 0x7632, R49 ;  /* 0x000076321c31c816 */ /* 0x000fe40000000031 */
[----:B------:R-:W-:Y:S02]  /*4020*/  @!P4 PRMT R4, R27, 0x7610, R4 ;  /* 0x000076101b04c816 */ /* 0x000fe40000000004 */
[----:B------:R-:W-:Y:S01]  /*4030*/  LOP3.LUT P4, RZ, R105, 0x4, RZ, 0xc0, !PT ;  /* 0x0000000469ff7812 */ /* 0x000fe2000788c0ff */
[----:B------:R-:W-:Y:S01]  /*4040*/  HFMA2 R50, -RZ, RZ, 0, 0 ;  /* 0x00000000ff327431 */ /* 0x000fe200000001ff */
[----:B-1----:R-:W-:Y:S01]  /*4050*/  MOV R58, RZ ;  /* 0x000000ff003a7202 */ /* 0x002fe20000000f00 */
[----:B------:R-:W-:-:S04]  /*4060*/  HFMA2 R111, -RZ, RZ, 0, 0 ;  /* 0x00000000ff6f7431 */ /* 0x000fc800000001ff */
[----:B------:R0:W2:Y:S06]  /*4070*/  @!P2 LDG.E R50, desc[UR10][R52.64] ;  /* 0x0000000a3432a981 */ /* 0x0000ac000c1e1900 */
[----:B------:R-:W2:Y:S04]  /*4080*/  @!P4 LDG.E R58, desc[UR10][R60.64] ;  /* 0x0000000a3c3ac981 */ /* 0x000ea8000c1e1900 */
[----:B------:R1:W2:Y:S04]  /*4090*/  @!P4 LDG.E R111, desc[UR10][R62.64] ;  /* 0x0000000a3e6fc981 */ /* 0x0002a8000c1e1900 */
[----:B------:R0:W-:Y:S04]  /*40a0*/  STL [R1+0x20], R8 ;  /* 0x0000200801007387 */ /* 0x0001e80000100800 */
[----:B------:R1:W-:Y:S01]  /*40b0*/  STL [R1+0xa0], R9 ;  /* 0x0000a00901007387 */ /* 0x0003e20000100800 */
[----:B0-----:R-:W-:-:S02]  /*40c0*/  MOV R8, R120 ;  /* 0x0000007800087202 */ /* 0x001fc40000000f00 */
[----:B-1----:R-:W-:Y:S02]  /*40d0*/  MOV R9, R121 ;  /* 0x0000007900097202 */ /* 0x002fe40000000f00 */
[----:B------:R-:W2:Y:S01]  /*40e0*/  LDL.LU.64 R120, [R1+0x128] ;  /* 0x0001280001787983 */ /* 0x000ea20000300a00 */
[----:B------:R-:W-:Y:S02]  /*40f0*/  PRMT R51, RZ, 0x7610, R51 ;  /* 0x00007610ff337816 */ /* 0x000fe40000000033 */
[----:B------:R-:W-:Y:S02]  /*4100*/  PRMT R52, RZ, 0x7610, R52 ;  /* 0x00007610ff347816 */ /* 0x000fe40000000034 */
[----:B------:R-:W-:Y:S02]  /*4110*/  PRMT R53, RZ, 0x7610, R53 ;  /* 0x00007610ff357816 */ /* 0x000fe40000000035 */
[----:B------:R-:W-:Y:S02]  /*4120*/  PRMT R81, RZ, 0x7610, R81 ;  /* 0x00007610ff517816 */ /* 0x000fe40000000051 */
[----:B------:R-:W-:-:S02]  /*4130*/  @!P5 PRMT R51, R29, 0x7610, R51 ;  /* 0x000076101d33d816 */ /* 0x000fc40000000033 */
[----:B------:R-:W-:Y:S02]  /*4140*/  @!P5 PRMT R52, R29, 0x7632, R52 ;  /* 0x000076321d34d816 */ /* 0x000fe40000000034 */
[C---:B------:R-:W-:Y:S02]  /*4150*/  @!P5 PRMT R53, R30.reuse, 0x7610, R53 ;  /* 0x000076101e35d816 */ /* 0x040fe40000000035 */
[----:B------:R-:W-:Y:S02]  /*4160*/  @!P5 PRMT R81, R30, 0x7632, R81 ;  /* 0x000076321e51d816 */ /* 0x000fe40000000051 */
[----:B------:R-:W-:Y:S02]  /*4170*/  LOP3.LUT R106, R106, 0xfffffffd, RZ, 0xc0, !PT ;  /* 0xfffffffd6a6a7812 */ /* 0x000fe400078ec0ff */
[----:B------:R-:W-:Y:S02]  /*4180*/  LOP3.LUT P5, RZ, R105, 0x2, RZ, 0xc0, !PT ;  /* 0x0000000269ff7812 */ /* 0x000fe400078ac0ff */
[----:B------:R-:W-:-:S02]  /*4190*/  @P0 LOP3.LUT R106, R106, 0x2, RZ, 0xfc, !PT ;  /* 0x000000026a6a0812 */ /* 0x000fc400078efcff */
[----:B------:R-:W-:Y:S02]  /*41a0*/  LOP3.LUT P0, RZ, R105, 0x80, RZ, 0xc0, !PT ;  /* 0x0000008069ff7812 */ /* 0x000fe4000780c0ff */
[----:B------:R-:W-:Y:S02]  /*41b0*/  MOV R62, RZ ;  /* 0x000000ff003e7202 */ /* 0x000fe40000000f00 */
[----:B------:R-:W-:Y:S02]  /*41c0*/  PRMT R55, RZ, 0x7610, R55 ;  /* 0x00007610ff377816 */ /* 0x000fe40000000037 */
[----:B------:R-:W-:Y:S02]  /*41d0*/  PRMT R56, RZ, 0x7610, R56 ;  /* 0x00007610ff387816 */ /* 0x000fe40000000038 */
[----:B------:R-:W-:Y:S01]  /*41e0*/  PRMT R57, RZ, 0x7610, R57 ;  /* 0x00007610ff397816 */ /* 0x000fe20000000039 */
[----:B------:R0:W2:Y:S01]  /*41f0*/  @!P5 LDG.E R62, desc[UR10][R64.64] ;  /* 0x0000000a403ed981 */ /* 0x0000a2000c1e1900 */
[----:B------:R-:W-:-:S02]  /*4200*/  PRMT R108, RZ, 0x7610, R108 ;  /* 0x00007610ff6c7816 */ /* 0x000fc4000000006c */
[----:B------:R-:W-:Y:S01]  /*4210*/  LOP3.LUT R106, R106, 0xfffffffb, RZ, 0xc0, !PT ;  /* 0xfffffffb6a6a7812 */ /* 0x000fe200078ec0ff */
[----:B------:R1:W-:Y:S01]  /*4220*/  STL [R1+0x28], R12 ;  /* 0x0000280c01007387 */ /* 0x0003e20000100800 */
[C---:B------:R-:W-:Y:S02]  /*4230*/  @!P6 PRMT R55, R31.reuse, 0x7610, R55 ;  /* 0x000076101f37e816 */ /* 0x040fe40000000037 */
[----:B------:R-:W-:Y:S01]  /*4240*/  @!P6 PRMT R56, R31, 0x7632, R56 ;  /* 0x000076321f38e816 */ /* 0x000fe20000000038 */
[----:B------:R0:W-:Y:S01]  /*4250*/  STL [R1+0xa8], R13 ;  /* 0x0000a80d01007387 */ /* 0x0001e20000100800 */
[C---:B------:R-:W-:Y:S02]  /*4260*/  @!P6 PRMT R57, R32.reuse, 0x7610, R57 ;  /* 0x000076102039e816 */ /* 0x040fe40000000039 */
[----:B------:R-:W-:Y:S02]  /*4270*/  @!P6 PRMT R108, R32, 0x7632, R108 ;  /* 0x00007632206ce816 */ /* 0x000fe4000000006c */
[----:B------:R-:W-:-:S02]  /*4280*/  LOP3.LUT P6, RZ, R105, 0x1, RZ, 0xc0, !PT ;  /* 0x0000000169ff7812 */ /* 0x000fc400078cc0ff */
[----:B-1----:R-:W-:Y:S02]  /*4290*/  PRMT R12, RZ, 0x7610, R12 ;  /* 0x00007610ff0c7816 */ /* 0x002fe4000000000c */
[----:B------:R-:W-:Y:S01]  /*42a0*/  PRMT R63, RZ, 0x7610, R63 ;  /* 0x00007610ff3f7816 */ /* 0x000fe2000000003f */
[----:B0-----:R-:W-:Y:S01]  /*42b0*/  HFMA2 R13, -RZ, RZ, 0, 0 ;  /* 0x00000000ff0d7431 */ /* 0x001fe200000001ff */
[----:B------:R-:W-:Y:S02]  /*42c0*/  PRMT R64, RZ, 0x7610, R64 ;  /* 0x00007610ff407816 */ /* 0x000fe40000000040 */
[----:B------:R-:W-:Y:S02]  /*42d0*/  PRMT R65, RZ, 0x7610, R65 ;  /* 0x00007610ff417816 */ /* 0x000fe40000000041 */
[----:B------:R-:W-:Y:S01]  /*42e0*/  @P1 LOP3.LUT R106, R106, 0x4, RZ, 0xfc, !PT ;  /* 0x000000046a6a1812 */ /* 0x000fe200078efcff */
[----:B----4-:R0:W4:Y:S01]  /*42f0*/  @!P5 LDG.E R13, desc[UR10][R66.64] ;  /* 0x0000000a420dd981 */ /* 0x010122000c1e1900 */
[----:B------:R-:W-:-:S02]  /*4300*/  @!P0 PRMT R12, R34, 0x7610, R12 ;  /* 0x00007610220c8816 */ /* 0x000fc4000000000c */
[----:B------:R-:W-:Y:S02]  /*4310*/  @!P0 PRMT R63, R34, 0x7632, R63 ;  /* 0x00007632223f8816 */ /* 0x000fe4000000003f */
[C---:B------:R-:W-:Y:S02]  /*4320*/  @!P0 PRMT R64, R0.reuse, 0x7610, R64 ;  /* 0x0000761000408816 */ /* 0x040fe40000000040 */
[----:B------:R-:W-:Y:S02]  /*4330*/  @!P0 PRMT R65, R0, 0x7632, R65 ;  /* 0x0000763200418816 */ /* 0x000fe40000000041 */
[----:B------:R-:W-:Y:S02]  /*4340*/  LOP3.LUT P0, RZ, R106, 0x2, RZ, 0xc0, !PT ;  /* 0x000000026aff7812 */ /* 0x000fe4000780c0ff */
[----:B0-----:R-:W-:Y:S02]  /*4350*/  MOV R66, RZ ;  /* 0x000000ff00427202 */ /* 0x001fe40000000f00 */
[----:B------:R-:W-:Y:S01]  /*4360*/  LOP3.LUT P1, RZ, R105, 0x100, RZ, 0xc0, !PT ;  /* 0x0000010069ff7812 */ /* 0x000fe2000782c0ff */
[----:B------:R0:W-:Y:S01]  /*4370*/  STL [R1+0x2c], R14 ;  /* 0x00002c0e01007387 */ /* 0x0001e20000100800 */
[----:B------:R-:W-:-:S03]  /*4380*/  PRMT R67, RZ, 0x7610, R67 ;  /* 0x00007610ff437816 */ /* 0x000fc60000000043 */
[----:B------:R1:W4:Y:S01]  /*4390*/  @!P6 LDG.E R66, desc[UR10][R68.64] ;  /* 0x0000000a4442e981 */ /* 0x000322000c1e1900 */
[----:B------:R-:W-:Y:S02]  /*43a0*/  PRMT R59, RZ, 0x7610, R59 ;  /* 0x00007610ff3b7816 */ /* 0x000fe4000000003b */
[----:B0-----:R-:W-:Y:S02]  /*43b0*/  PRMT R14, RZ, 0x7610, R14 ;  /* 0x00007610ff0e7816 */ /* 0x001fe4000000000e */
[----:B-1----:R-:W-:Y:S02]  /*43c0*/  PRMT R68, RZ, 0x7610, R68 ;  /* 0x00007610ff447816 */ /* 0x002fe40000000044 */
[----:B------:R-:W-:Y:S01]  /*43d0*/  PRMT R69, RZ, 0x7610, R69 ;  /* 0x00007610ff457816 */ /* 0x000fe20000000045 */
[----:B------:R0:W-:Y:S01]  /*43e0*/  STL [R1+0xac], R15 ;  /* 0x0000ac0f01007387 */ /* 0x0001e20000100800 */
[----:B------:R-:W-:Y:S02]  /*43f0*/  PRMT R60, RZ, 0x7610, R60 ;  /* 0x00007610ff3c7816 */ /* 0x000fe4000000003c */
[----:B------:R-:W-:-:S02]  /*4400*/  PRMT R61, RZ, 0x7610, R61 ;  /* 0x00007610ff3d7816 */ /* 0x000fc4000000003d */
[----:B------:R-:W-:Y:S01]  /*4410*/  PRMT R110, RZ, 0x7610, R110 ;  /* 0x00007610ff6e7816 */ /* 0x000fe2000000006e */
[----:B0-----:R-:W-:Y:S01]  /*4420*/  HFMA2 R15, -RZ, RZ, 0, 0 ;  /* 0x00000000ff0f7431 */ /* 0x001fe200000001ff */
[C---:B------:R-:W-:Y:S02]  /*4430*/  @!P1 PRMT R59, R35.reuse, 0x7610, R59 ;  /* 0x00007610233b9816 */ /* 0x040fe4000000003b */
[----:B------:R-:W-:Y:S02]  /*4440*/  @!P1 PRMT R60, R35, 0x7632, R60 ;  /* 0x00007632233c9816 */ /* 0x000fe4000000003c */
[C---:B------:R-:W-:Y:S01]  /*4450*/  @!P1 PRMT R61, R33.reuse, 0x7610, R61 ;  /* 0x00007610213d9816 */ /* 0x040fe2000000003d */
[----:B------:R0:W4:Y:S01]  /*4460*/  @!P6 LDG.E R15, desc[UR10][R70.64] ;  /* 0x0000000a460fe981 */ /* 0x000122000c1e1900 */
[----:B------:R-:W-:Y:S02]  /*4470*/  @!P1 PRMT R110, R33, 0x7632, R110 ;  /* 0x00007632216e9816 */ /* 0x000fe4000000006e */
[----:B------:R-:W-:Y:S01]  /*4480*/  LOP3.LUT P1, RZ, R106, 0x4, RZ, 0xc0, !PT ;  /* 0x000000046aff7812 */ /* 0x000fe2000782c0ff */
[----:B------:R1:W-:Y:S01]  /*4490*/  STL [R1+0x30], R16 ;  /* 0x0000301001007387 */ /* 0x0003e20000100800 */
[----:B0-----:R-:W-:-:S02]  /*44a0*/  MOV R70, RZ ;  /* 0x000000ff00467202 */ /* 0x001fc40000000f00 */
[----:B------:R-:W-:Y:S02]  /*44b0*/  PRMT R71, RZ, 0x7610, R71 ;  /* 0x00007610ff477816 */ /* 0x000fe40000000047 */
[----:B-1----:R-:W-:Y:S01]  /*44c0*/  PRMT R16, RZ, 0x7610, R16 ;  /* 0x00007610ff107816 */ /* 0x002fe20000000010 */
[----:B------:R0:W-:Y:S01]  /*44d0*/  STL [R1+0xb4], R19 ;  /* 0x0000b41301007387 */ /* 0x0001e20000100800 */
[----:B------:R-:W-:-:S03]  /*44e0*/  PRMT R112, RZ, 0x7610, R112 ;  /* 0x00007610ff707816 */ /* 0x000fc60000000070 */
[----:B------:R1:W-:Y:S01]  /*44f0*/  STL [R1+0x38], R20 ;  /* 0x0000381401007387 */ /* 0x0003e20000100800 */
[----:B0-----:R-:W-:Y:S01]  /*4500*/  HFMA2 R19, -RZ, RZ, 0, 0 ;  /* 0x00000000ff137431 */ /* 0x001fe200000001ff */
[----:B-1----:R-:W-:Y:S02]  /*4510*/  PRMT R20, RZ, 0x7610, R20 ;  /* 0x00007610ff147816 */ /* 0x002fe40000000014 */
[----:B------:R0:W-:Y:S02]  /*4520*/  STL [R1+0xbc], R24 ;  /* 0x0000bc1801007387 */ /* 0x0001e40000100800 */
[----:B0-----:R-:W-:Y:S01]  /*4530*/  HFMA2 R24, -RZ, RZ, 0, 0 ;  /* 0x00000000ff187431 */ /* 0x001fe200000001ff */
[C---:B---3--:R-:W-:Y:S02]  /*4540*/  @!P0 PRMT R14, R42.reuse, 0x7610, R14 ;  /* 0x000076102a0e8816 */ /* 0x048fe4000000000e */
[----:B------:R-:W-:Y:S02]  /*4550*/  @!P0 PRMT R67, R42, 0x7632, R67 ;  /* 0x000076322a438816 */ /* 0x000fe40000000043 */
[----:B------:R-:W-:-:S02]  /*4560*/  @!P0 PRMT R68, R3, 0x7610, R68 ;  /* 0x0000761003448816 */ /* 0x000fc40000000044 */
[----:B------:R-:W-:Y:S02]  /*4570*/  @!P0 PRMT R69, R3, 0x7632, R69 ;  /* 0x0000763203458816 */ /* 0x000fe40000000045 */
[----:B------:R-:W-:-:S13]  /*4580*/  LOP3.LUT P0, RZ, R106, 0x1, RZ, 0xc0, !PT ;  /* 0x000000016aff7812 */ /* 0x000fda000780c0ff */
[----:B------:R0:W3:Y:S01]  /*4590*/  @!P0 LDG.E R70, desc[UR10][R72.64] ;  /* 0x0000000a48468981 */ /* 0x0000e2000c1e1900 */
[C---:B------:R-:W-:Y:S02]  /*45a0*/  @!P1 PRMT R16, R46.reuse, 0x7610, R16 ;  /* 0x000076102e109816 */ /* 0x040fe40000000010 */
[----:B------:R-:W-:Y:S02]  /*45b0*/  @!P1 PRMT R71, R46, 0x7632, R71 ;  /* 0x000076322e479816 */ /* 0x000fe40000000047 */
[----:B0-----:R-:W-:Y:S02]  /*45c0*/  PRMT R72, RZ, 0x7610, R72 ;  /* 0x00007610ff487816 */ /* 0x001fe40000000048 */
[----:B------:R-:W-:Y:S02]  /*45d0*/  PRMT R73, RZ, 0x7610, R73 ;  /* 0x00007610ff497816 */ /* 0x000fe40000000049 */
[C---:B------:R-:W-:Y:S02]  /*45e0*/  @!P1 PRMT R72, R5.reuse, 0x7610, R72 ;  /* 0x0000761005489816 */ /* 0x040fe40000000048 */
[----:B------:R-:W-:-:S02]  /*45f0*/  @!P1 PRMT R73, R5, 0x7632, R73 ;  /* 0x0000763205499816 */ /* 0x000fc40000000049 */
[----:B------:R-:W-:Y:S02]  /*4600*/  LOP3.LUT P1, RZ, R105, 0x80000000, RZ, 0xc0, !PT ;  /* 0x8000000069ff7812 */ /* 0x000fe4000782c0ff */
[----:B------:R-:W-:Y:S02]  /*4610*/  PRMT R106, RZ, 0x7610, R106 ;  /* 0x00007610ff6a7816 */ /* 0x000fe4000000006a */
[----:B------:R-:W-:Y:S02]  /*4620*/  @!P3 PRMT R20, R54, 0x7610, R20 ;  /* 0x000076103614b816 */ /* 0x000fe40000000014 */
[C---:B------:R-:W-:Y:S02]  /*4630*/  @!P3 PRMT R106, R109.reuse, 0x7610, R106 ;  /* 0x000076106d6ab816 */ /* 0x040fe4000000006a */
[----:B------:R-:W-:-:S05]  /*4640*/  @!P3 PRMT R112, R109, 0x7632, R112 ;  /* 0x000076326d70b816 */ /* 0x000fca0000000070 */
[----:B------:R0:W3:Y:S02]  /*4650*/  @!P1 LDG.E R19, desc[UR10][R78.64] ;  /* 0x0000000a4e139981 */ /* 0x0000e4000c1e1900 */
[----:B0-----:R-:W-:-:S04]  /*4660*/  PRMT R79, RZ, 0x7610, R79 ;  /* 0x00007610ff4f7816 */ /* 0x001fc8000000004f */
[----:B------:R-:W-:Y:S02]  /*4670*/  @!P3 PRMT R79, R54, 0x7632, R79 ;  /* 0x00007632364fb816 */ /* 0x000fe4000000004f */
[----:B------:R-:W-:-:S13]  /*4680*/  LOP3.LUT P3, RZ, R105, 0x20000000, RZ, 0xc0, !PT ;  /* 0x2000000069ff7812 */ /* 0x000fda000786c0ff */
[----:B------:R-:W3:Y:S04]  /*4690*/  @!P3 LDG.E R24, desc[UR10][R122.64] ;  /* 0x0000000a7a18b981 */ /* 0x000ee8000c1e1900 */
[----:B------:R-:W3:Y:S04]  /*46a0*/  LDL.LU.64 R122, [R1+0x1b0] ;  /* 0x0001b000017a7983 */ /* 0x000ee80000300a00 */
[----:B------:R0:W-:Y:S02]  /*46b0*/  STL [R1+0xb0], R17 ;  /* 0x0000b01101007387 */ /* 0x0001e40000100800 */
[----:B0-----:R-:W-:-:S06]  /*46c0*/  HFMA2 R17, -RZ, RZ, 0, 0 ;  /* 0x00000000ff117431 */ /* 0x001fcc00000001ff */
[----:B------:R0:W3:Y:S01]  /*46d0*/  @!P0 LDG.E R17, desc[UR10][R74.64] ;  /* 0x0000000a4a118981 */ /* 0x0000e2000c1e1900 */
[----:B------:R-:W-:Y:S02]  /*46e0*/  PRMT R114, RZ, 0x7610, R114 ;  /* 0x00007610ff727816 */ /* 0x000fe40000000072 */
[----:B------:R-:W-:Y:S01]  /*46f0*/  PRMT R115, RZ, 0x7610, R115 ;  /* 0x00007610ff737816 */ /* 0x000fe20000000073 */
[----:B------:R1:W-:Y:S01]  /*4700*/  STL [R1+0x34], R18 ;  /* 0x0000341201007387 */ /* 0x0003e20000100800 */
[----:B0-----:R-:W-:-:S03]  /*4710*/  MOV R74, RZ ;  /* 0x000000ff004a7202 */ /* 0x001fc60000000f00 */
[----:B------:R0:W-:Y:S01]  /*4720*/  STL [R1+0x3c], R23 ;  /* 0x00003c1701007387 */ /* 0x0001e20000100800 */
[----:B------:R-:W-:Y:S02]  /*4730*/  PRMT R75, RZ, 0x7610, R75 ;  /* 0x00007610ff4b7816 */ /* 0x000fe4000000004b */
[----:B-1----:R-:W-:Y:S01]  /*4740*/  PRMT R18, RZ, 0x7610, R18 ;  /* 0x00007610ff127816 */ /* 0x002fe20000000012 */
[----:B------:R1:W3:Y:S01]  /*4750*/  @!P1 LDG.E R74, desc[UR10][R76.64] ;  /* 0x0000000a4c4a9981 */ /* 0x0002e2000c1e1900 */
[----:B------:R-:W-:Y:S02]  /*4760*/  PRMT R116, RZ, 0x7610, R116 ;  /* 0x00007610ff747816 */ /* 0x000fe40000000074 */
[----:B0-----:R-:W-:Y:S02]  /*4770*/  PRMT R23, RZ, 0x7610, R23 ;  /* 0x00007610ff177816 */ /* 0x001fe40000000017 */
[----:B-1----:R-:W-:Y:S02]  /*4780*/  PRMT R76, RZ, 0x7610, R76 ;  /* 0x00007610ff4c7816 */ /* 0x002fe4000000004c */
[----:B------:R-:W-:-:S02]  /*4790*/  PRMT R77, RZ, 0x7610, R77 ;  /* 0x00007610ff4d7816 */ /* 0x000fc4000000004d */
[C---:B--2---:R-:W-:Y:S02]  /*47a0*/  @!P2 PRMT R18, R50.reuse, 0x7610, R18 ;  /* 0x000076103212a816 */ /* 0x044fe40000000012 */
[----:B------:R-:W-:Y:S02]  /*47b0*/  @!P2 PRMT R75, R50, 0x7632, R75 ;  /* 0x00007632324ba816 */ /* 0x000fe4000000004b */
[C---:B------:R-:W-:Y:S02]  /*47c0*/  @!P2 PRMT R76, R107.reuse, 0x7610, R76 ;  /* 0x000076106b4ca816 */ /* 0x040fe4000000004c */
[----:B------:R-:W-:Y:S02]  /*47d0*/  @!P2 PRMT R77, R107, 0x7632, R77 ;  /* 0x000076326b4da816 */ /* 0x000fe4000000004d */
[C---:B------:R-:W-:Y:S02]  /*47e0*/  @!P4 PRMT R23, R58.reuse, 0x7610, R23 ;  /* 0x000076103a17c816 */ /* 0x040fe40000000017 */
[----:B------:R-:W-:-:S02]  /*47f0*/  @!P4 PRMT R114, R58, 0x7632, R114 ;  /* 0x000076323a72c816 */ /* 0x000fc40000000072 */
[C---:B------:R-:W-:Y:S02]  /*4800*/  @!P4 PRMT R115, R111.reuse, 0x7610, R115 ;  /* 0x000076106f73c816 */ /* 0x040fe40000000073 */
[----:B------:R-:W-:Y:S02]  /*4810*/  @!P4 PRMT R116, R111, 0x7632, R116 ;  /* 0x000076326f74c816 */ /* 0x000fe40000000074 */
[C---:B------:R-:W-:Y:S02]  /*4820*/  LOP3.LUT P2, RZ, R105.reuse, 0x40000000, RZ, 0xc0, !PT ;  /* 0x4000000069ff7812 */ /* 0x040fe4000784c0ff */
[----:B------:R-:W-:Y:S01]  /*4830*/  LOP3.LUT P4, RZ, R105, 0x10000000, RZ, 0xc0, !PT ;  /* 0x1000000069ff7812 */ /* 0x000fe2000788c0ff */
[----:B------:R0:W-:Y:S04]  /*4840*/  STL.S16 [R1+0x178], R117 ;  /* 0x0001787501007387 */ /* 0x0001e80000100600 */
[----:B------:R1:W-:Y:S01]  /*4850*/  STL [R1+0xb8], R22 ;  /* 0x0000b81601007387 */ /* 0x0003e20000100800 */
[----:B0-----:R-:W-:Y:S01]  /*4860*/  MOV R117, RZ ;  /* 0x000000ff00757202 */ /* 0x001fe20000000f00 */
[----:B-1----:R-:W-:-:S06]  /*4870*/  HFMA2 R22, -RZ, RZ, 0, 0 ;  /* 0x00000000ff167431 */ /* 0x002fcc00000001ff */
[----:B------:R-:W2:Y:S04]  /*4880*/  @!P4 LDG.E R117, desc[UR10][R120.64] ;  /* 0x0000000a7875c981 */ /* 0x000ea8000c1e1900 */
[----:B------:R-:W2:Y:S04]  /*4890*/  @!P2 LDG.E R22, desc[UR10][R118.64] ;  /* 0x0000000a7616a981 */ /* 0x000ea8000c1e1900 */
[----:B------:R-:W2:Y:S04]  /*48a0*/  LDL.LU R120, [R1+0x1a8] ;  /* 0x0001a80001787983 */ /* 0x000ea80000300800 */
[----:B------:R-:W2:Y:S01]  /*48b0*/  LDL.LU.64 R118, [R1+0x1b8] ;  /* 0x0001b80001767983 */ /* 0x000ea20000300a00 */
[----:B------:R-:W-:-:S03]  /*48c0*/  MOV R78, RZ ;  /* 0x000000ff004e7202 */ /* 0x000fc60000000f00 */
[----:B------:R0:W-:Y:S04]  /*48d0*/  STL.S16 [R1+0x110], R113 ;  /* 0x0001107101007387 */ /* 0x0001e80000100600 */
[----:B------:R1:W2:Y:S04]  /*48e0*/  @!P2 LDG.E R78, desc[UR10][R124.64] ;  /* 0x0000000a7c4ea981 */ /* 0x0002a8000c1e1900 */
[----:B------:R4:W-:Y:S01]  /*48f0*/  STL [R1+0x44], R27 ;  /* 0x0000441b01007387 */ /* 0x0009e20000100800 */
[----:B0-----:R-:W-:Y:S02]  /*4900*/  MOV R113, RZ ;  /* 0x000000ff00717202 */ /* 0x001fe40000000f00 */
[----:B-1----:R-:W-:-:S04]  /*4910*/  PRMT R124, RZ, 0x7610, R124 ;  /* 0x00007610ff7c7816 */ /* 0x002fc8000000007c */
[----:B------:R-:W2:Y:S01]  /*4920*/  @!P3 LDG.E R113, desc[UR10][R40.64] ;  /* 0x0000000a2871b981 */ /* 0x000ea2000c1e1900 */
[----:B----4-:R-:W-:Y:S02]  /*4930*/  PRMT R27, RZ, 0x7610, R27 ;  /* 0x00007610ff1b7816 */ /* 0x010fe4000000001b */
[----:B------:R-:W-:Y:S02]  /*4940*/  @!P6 PRMT R124, R15, 0x7632, R124 ;  /* 0x000076320f7ce816 */ /* 0x000fe4000000007c */
[----:B------:R-:W-:Y:S01]  /*4950*/  @!P6 PRMT R27, R66, 0x7610, R27 ;  /* 0x00007610421be816 */ /* 0x000fe2000000001b */
[----:B------:R-:W4:Y:S01]  /*4960*/  LDL.LU.64 R40, [R1+0x120] ;  /* 0x0001200001287983 */ /* 0x000f220000300a00 */
[----:B------:R-:W-:-:S03]  /*4970*/  HFMA2 R125, -RZ, RZ, 0, 0 ;  /* 0x00000000ff7d7431 */ /* 0x000fc600000001ff */
[----:B------:R0:W-:Y:S01]  /*4980*/  STL [R1+0x40], R25 ;  /* 0x0000401901007387 */ /* 0x0001e20000100800 */
[----:B---3--:R-:W-:Y:S02]  /*4990*/  PRMT R122, RZ, 0x7610, R122 ;  /* 0x00007610ff7a7816 */ /* 0x008fe4000000007a */
[----:B------:R-:W-:Y:S02]  /*49a0*/  PRMT R123, RZ, 0x7610, R123 ;  /* 0x00007610ff7b7816 */ /* 0x000fe4000000007b */
[----:B------:R-:W-:Y:S02]  /*49b0*/  @!P6 PRMT R122, R66, 0x7632, R122 ;  /* 0x00007632427ae816 */ /* 0x000fe4000000007a */
[----:B------:R-:W-:Y:S02]  /*49c0*/  @!P6 PRMT R123, R15, 0x7610, R123 ;  /* 0x000076100f7be816 */ /* 0x000fe4000000007b */
[----:B------:R-:W-:-:S13]  /*49d0*/  LOP3.LUT P6, RZ, R105, 0x4000000, RZ, 0xc0, !PT ;  /* 0x0400000069ff7812 */ /* 0x000fda00078cc0ff */
[----:B------:R1:W3:Y:S02]  /*49e0*/  @!P6 LDG.E R125, desc[UR10][R6.64] ;  /* 0x0000000a067de981 */ /* 0x0002e4000c1e1900 */
[----:B-1----:R-:W1:Y:S01]  /*49f0*/  S2R R6, SR_TID.X ;  /* 0x0000000000067919 */ /* 0x002e620000002100 */
[----:B0-----:R-:W-:Y:S01]  /*4a00*/  PRMT R25, RZ, 0x7610, R25 ;  /* 0x00007610ff197816 */ /* 0x001fe20000000019 */
[----:B------:R0:W-:Y:S03]  /*4a10*/  STL [R1+0x48], R29 ;  /* 0x0000481d01007387 */ /* 0x0001e60000100800 */
[----:B------:R-:W-:Y:S01]  /*4a20*/  @!P5 PRMT R25, R62, 0x7610, R25 ;  /* 0x000076103e19d816 */ /* 0x000fe20000000019 */
[----:B------:R0:W-:Y:S04]  /*4a30*/  STL [R1+0xc8], R30 ;  /* 0x0000c81e01007387 */ /* 0x0001e80000100800 */
[----:B------:R0:W-:Y:S02]  /*4a40*/  STL [R1+0x4c], R31 ;  /* 0x00004c1f01007387 */ /* 0x0001e40000100800 */
[----:B0-----:R-:W-:-:S02]  /*4a50*/  PRMT R29, RZ, 0x7610, R29 ;  /* 0x00007610ff1d7816 */ /* 0x001fc4000000001d */
[----:B------:R0:W-:Y:S01]  /*4a60*/  STL [R1+0xcc], R32 ;  /* 0x0000cc2001007387 */ /* 0x0001e20000100800 */
[----:B------:R-:W-:Y:S02]  /*4a70*/  PRMT R30, RZ, 0x7610, R30 ;  /* 0x00007610ff1e7816 */ /* 0x000fe4000000001e */
[----:B------:R-:W-:Y:S02]  /*4a80*/  PRMT R31, RZ, 0x7610, R31 ;  /* 0x00007610ff1f7816 */ /* 0x000fe4000000001f */
[----:B0-----:R-:W-:Y:S02]  /*4a90*/  PRMT R32, RZ, 0x7610, R32 ;  /* 0x00007610ff207816 */ /* 0x001fe40000000020 */
[C---:B------:R-:W-:Y:S02]  /*4aa0*/  @!P0 PRMT R29, R70.reuse, 0x7610, R29 ;  /* 0x00007610461d8816 */ /* 0x040fe4000000001d */
[----:B------:R-:W-:Y:S02]  /*4ab0*/  @!P0 PRMT R30, R70, 0x7632, R30 ;  /* 0x00007632461e8816 */ /* 0x000fe4000000001e */
[----:B------:R-:W-:-:S02]  /*4ac0*/  @!P0 PRMT R31, R17, 0x7610, R31 ;  /* 0x00007610111f8816 */ /* 0x000fc4000000001f */
[----:B------:R-:W-:Y:S02]  /*4ad0*/  @!P0 PRMT R32, R17, 0x7632, R32 ;  /* 0x0000763211208816 */ /* 0x000fe40000000020 */
[----:B------:R-:W-:Y:S01]  /*4ae0*/  ISETP.NE.AND P0, PT, RZ, UR9, PT ;  /* 0x00000009ff007c0c */ /* 0x000fe2000bf05270 */
[----:B------:R0:W-:Y:S01]  /*4af0*/  STL [R1+0xc4], R28 ;  /* 0x0000c41c01007387 */ /* 0x0001e20000100800 */
[----:B-1----:R-:W-:-:S04]  /*4b00*/  SHF.L.U32 R6, R6, 0x1, RZ ;  /* 0x0000000106067819 */ /* 0x002fc800000006ff */
[----:B------:R-:W-:Y:S01]  /*4b10*/  LOP3.LUT R6, R6, 0x7e, RZ, 0xc0, !PT ;  /* 0x0000007e06067812 */ /* 0x000fe200078ec0ff */
[----:B0-----:R-:W-:Y:S01]  /*4b20*/  HFMA2 R28, -RZ, RZ, 0, 0 ;  /* 0x00000000ff1c7431 */ /* 0x001fe200000001ff */
[----:B--2---:R-:W-:Y:S02]  /*4b30*/  PRMT R120, RZ, 0x7610, R120 ;  /* 0x00007610ff787816 */ /* 0x004fe40000000078 */
[----:B------:R-:W-:Y:S02]  /*4b40*/  PRMT R118, RZ, 0x7610, R118 ;  /* 0x00007610ff767816 */ /* 0x000fe40000000076 */
[----:B------:R-:W-:Y:S02]  /*4b50*/  PRMT R119, RZ, 0x7610, R119 ;  /* 0x00007610ff777816 */ /* 0x000fe40000000077 */
[----:B------:R-:W-:Y:S02]  /*4b60*/  @!P5 PRMT R118, R62, 0x7632, R118 ;  /* 0x000076323e76d816 */ /* 0x000fe40000000076 */
[----:B------:R-:W-:-:S02]  /*4b70*/  @!P5 PRMT R119, R13, 0x7610, R119 ;  /* 0x000076100d77d816 */ /* 0x000fc40000000077 */
[----:B------:R-:W-:Y:S02]  /*4b80*/  @!P5 PRMT R120, R13, 0x7632, R120 ;  /* 0x000076320d78d816 */ /* 0x000fe40000000078 */
[----:B------:R-:W-:Y:S02]  /*4b90*/  LOP3.LUT P5, RZ, R105, 0x8000000, RZ, 0xc0, !PT ;  /* 0x0800000069ff7812 */ /* 0x000fe400078ac0ff */
[----:B------:R-:W-:-:S06]  /*4ba0*/  MOV R105, RZ ;  /* 0x000000ff00697202 */ /* 0x000fcc0000000f00 */
[----:B------:R0:W2:Y:S05]  /*4bb0*/  @!P6 LDG.E R105, desc[UR10][R8.64] ;  /* 0x0000000a0869e981 */ /* 0x0000aa000c1e1900 */
[----:B------:R1:W2:Y:S01]  /*4bc0*/  @!P5 LDG.E R28, desc[UR10][R10.64] ;  /* 0x0000000a0a1cd981 */ /* 0x0002a2000c1e1900 */
[----:B0-----:R-:W-:-:S04]  /*4bd0*/  MOV R8, UR13 ;  /* 0x0000000d00087c02 */ /* 0x001fc80008000f00 */
[----:B------:R-:W-:Y:S01]  /*4be0*/  LEA R8, R8, R6, 0x7 ;  /* 0x0000000608087211 */ /* 0x000fe200078e38ff */
[----:B-1----:R-:W0:Y:S08]  /*4bf0*/  LDC.64 R10, c[0x0][0x3a8] ;  /* 0x0000ea00ff0a7b82 */ /* 0x002e300000000a00 */
[----:B------:R-:W1:Y:S01]  /*4c00*/  @P0 LDC.64 R6, c[0x0][0x3b0] ;  /* 0x0000ec00ff060b82 */ /* 0x000e620000000a00 */
[----:B------:R-:W-:Y:S01]  /*4c10*/  UIMAD.WIDE UR6, UR8, 0x8, UR6 ;  /* 0x00000008080678a5 */ /* 0x000fe2000f8e0206 */
[----:B0-----:R-:W-:-:S04]  /*4c20*/  IMAD.WIDE R10, R8, 0x4, R10 ;  /* 0x00000004080a7825 */ /* 0x001fc800078e020a */
[----:B-1----:R-:W-:Y:S01]  /*4c30*/  @P0 IMAD.WIDE R8, R8, 0x4, R6 ;  /* 0x0000000408080825 */ /* 0x002fe200078e0206 */
[----:B------:R-:W-:-:S06]  /*4c40*/  CS2R R6, SRZ ;  /* 0x0000000000067805 */ /* 0x000fcc000001ff00 */
[----:B------:R0:W5:Y:S02]  /*4c50*/  @P0 LDG.E.64 R6, desc[UR10][R8.64] ;  /* 0x0000000a08060981 */ /* 0x000164000c1e1b00 */
[----:B0-----:R-:W-:Y:S02]  /*4c60*/  MOV R8, R10 ;  /* 0x0000000a00087202 */ /* 0x001fe40000000f00 */
[----:B------:R-:W-:Y:S02]  /*4c70*/  MOV R9, R11 ;  /* 0x0000000b00097202 */ /* 0x000fe40000000f00 */
[----:B------:R-:W-:Y:S02]  /*4c80*/  MOV R10, UR6 ;  /* 0x00000006000a7c02 */ /* 0x000fe40008000f00 */
[----:B------:R-:W-:Y:S01]  /*4c90*/  MOV R11, UR7 ;  /* 0x00000007000b7c02 */ /* 0x000fe20008000f00 */
[----:B------:R-:W-:Y:S01]  /*4ca0*/  HFMA2 R121, -RZ, RZ, 0, 0 ;  /* 0x00000000ff797431 */ /* 0x000fe200000001ff */
[----:B------:R0:W-:Y:S04]  /*4cb0*/  STL [R1+0xc0], R26 ;  /* 0x0000c01a01007387 */ /* 0x0001e80000100800 */
[----:B------:R-:W2:Y:S04]  /*4cc0*/  LDG.E.64 R10, desc[UR10][R10.64] ;  /* 0x0000000a0a0a7981 */ /* 0x000ea8000c1e1b00 */
[----:B------:R-:W2:Y:S01]  /*4cd0*/  @!P4 LDG.E R121, desc[UR10][R38.64] ;  /* 0x0000000a2679c981 */ /* 0x000ea2000c1e1900 */
[----:B0-----:R-:W-:-:S03]  /*4ce0*/  MOV R26, RZ ;  /* 0x000000ff001a7202 */ /* 0x001fc60000000f00 */
[----:B------:R0:W-:Y:S04]  /*4cf0*/  STL [R1+0xe0], R107 ;  /* 0x0000e06b01007387 */ /* 0x0001e80000100800 */
[----:B----4-:R-:W4:Y:S04]  /*4d00*/  @!P5 LDG.E R26, desc[UR10][R40.64] ;  /* 0x0000000a281ad981 */ /* 0x010f28000c1e1900 */
[----:B------:R1:W-:Y:S01]  /*4d10*/  STL [R1+0x70], R66 ;  /* 0x0000704201007387 */ /* 0x0003e20000100800 */
[----:B0-----:R-:W-:-:S03]  /*4d20*/  PRMT R107, RZ, 0x7610, R107 ;  /* 0x00007610ff6b7816 */ /* 0x001fc6000000006b */
[----:B------:R0:W5:Y:S04]  /*4d30*/  LDL.LU.64 R38, [R1+0x1a0] ;  /* 0x0001a00001267983 */ /* 0x0001680000300a00 */
[----:B------:R0:W5:Y:S01]  /*4d40*/  LDL.LU.64 R40, [R1+0x198] ;  /* 0x0001980001287983 */ /* 0x0001620000300a00 */
[----:B-1----:R-:W-:-:S03]  /*4d50*/  PRMT R66, RZ, 0x7610, R66 ;  /* 0x00007610ff427816 */ /* 0x002fc60000000042 */
[----:B------:R-:W5:Y:S04]  /*4d60*/  LDG.E.64 R8, desc[UR10][R8.64] ;  /* 0x0000000a08087981 */ /* 0x000f68000c1e1b00 */
[----:B---3--:R1:W-:Y:S01]  /*4d70*/  STL [R1+0x10c], R125 ;  /* 0x00010c7d01007387 */ /* 0x0083e20000100800 */
[C---:B------:R-:W-:Y:S02]  /*4d80*/  @!P6 PRMT R66, R125.reuse, 0x7610, R66 ;  /* 0x000076107d42e816 */ /* 0x040fe40000000042 */
[----:B------:R-:W-:Y:S02]  /*4d90*/  @!P6 PRMT R107, R125, 0x7632, R107 ;  /* 0x000076327d6be816 */ /* 0x000fe4000000006b */
[----:B-1----:R0:W5:Y:S04]  /*4da0*/  LDL R125, [R1+0x160] ;  /* 0x00016000017d7983 */ /* 0x0021680000100800 */
[----:B------:R-:W-:Y:S04]  /*4db0*/  STL [R1+0xd8], R3 ;  /* 0x0000d80301007387 */ /* 0x000fe80000100800 */
[----:B------:R-:W-:Y:S04]  /*4dc0*/  STL [R1+0x6c], R62 ;  /* 0x00006c3e01007387 */ /* 0x000fe80000100800 */
[----:B------:R1:W-:Y:S04]  /*4dd0*/  STL [R1+0xdc], R5 ;  /* 0x0000dc0501007387 */ /* 0x0003e80000100800 */
[----:B------:R-:W-:Y:S04]  /*4de0*/  STL [R1+0xe4], R109 ;  /* 0x0000e46d01007387 */ /* 0x000fe80000100800 */
[----:B------:R-:W-:Y:S01]  /*4df0*/  STL [R1+0xe8], R111 ;  /* 0x0000e86f01007387 */ /* 0x000fe20000100800 */
[----:B-1----:R-:W-:-:S03]  /*4e00*/  PRMT R5, RZ, 0x7610, R5 ;  /* 0x00007610ff057816 */ /* 0x002fc60000000005 */
[----:B------:R-:W-:Y:S04]  /*4e10*/  STL [R1+0x74], R70 ;  /* 0x0000744601007387 */ /* 0x000fe80000100800 */
[----:B------:R-:W-:Y:S04]  /*4e20*/  STL [R1+0x78], R74 ;  /* 0x0000784a01007387 */ /* 0x000fe80000100800 */
[----:B------:R-:W-:Y:S04]  /*4e30*/  STL [R1+0x7c], R78 ;  /* 0x00007c4e01007387 */ /* 0x000fe80000100800 */
[----:B------:R-:W-:Y:S04]  /*4e40*/  STL [R1+0x80], R113 ;  /* 0x0000807101007387 */ /* 0x000fe80000100800 */
[----:B------:R-:W-:Y:S04]  /*4e50*/  STL [R1+0x84], R117 ;  /* 0x0000847501007387 */ /* 0x000fe80000100800 */
[----:B------:R-:W-:Y:S01]  /*4e60*/  STL.S16 [R1+0x118], R107 ;  /* 0x0001186b01007387 */ /* 0x000fe20000100600 */
[----:B------:R-:W-:-:S03]  /*4e70*/  @!P1 PRMT R5, R19, 0x7610, R5 ;  /* 0x0000761013059816 */ /* 0x000fc60000000005 */
[----:B------:R1:W-:Y:S04]  /*4e80*/  STL [R1+0x60], R50 ;  /* 0x0000603201007387 */ /* 0x0003e80000100800 */
[----:B------:R3:W-:Y:S04]  /*4e90*/  STL [R1+0x64], R54 ;  /* 0x0000643601007387 */ /* 0x0007e80000100800 */
[----:B------:R0:W-:Y:S01]  /*4ea0*/  STL [R1+0xf4], R17 ;  /* 0x0000f41101007387 */ /* 0x0001e20000100800 */
[----:B-1----:R-:W-:-:S03]  /*4eb0*/  PRMT R50, RZ, 0x7610, R50 ;  /* 0x00007610ff327816 */ /* 0x002fc60000000032 */
[----:B------:R1:W-:Y:S01]  /*4ec0*/  STL [R1+0xf8], R19 ;  /* 0x0000f81301007387 */ /* 0x0003e20000100800 */
[----:B---3--:R-:W-:Y:S01]  /*4ed0*/  PRMT R54, RZ, 0x7610, R54 ;  /* 0x00007610ff367816 */ /* 0x008fe20000000036 */
[----:B------:R-:W-:Y:S01]  /*4ee0*/  UISETP.NE.AND UP1, UPT, UR9, URZ, UPT ;  /* 0x000000ff0900728c */ /* 0x000fe2000bf25270 */
[----:B0-----:R-:W-:Y:S01]  /*4ef0*/  PRMT R17, RZ, 0x7610, R17 ;  /* 0x00007610ff117816 */ /* 0x001fe20000000011 */
[----:B------:R-:W-:Y:S03]  /*4f00*/  STL [R1+0xd0], R33 ;  /* 0x0000d02101007387 */ /* 0x000fe60000100800 */
[----:B------:R-:W-:Y:S01]  /*4f10*/  @!P2 PRMT R17, R22, 0x7610, R17 ;  /* 0x000076101611a816 */ /* 0x000fe20000000011 */
[----:B------:R-:W-:Y:S04]  /*4f20*/  STL [R1+0x68], R58 ;  /* 0x0000683a01007387 */ /* 0x000fe80000100800 */
[----:B------:R0:W-:Y:S04]  /*4f30*/  STL [R1+0xfc], R22 ;  /* 0x0000fc1601007387 */ /* 0x0001e80000100800 */
[----:B--2---:R-:W-:Y:S01]  /*4f40*/  STL [R1+0x8c], R105 ;  /* 0x00008c6901007387 */ /* 0x004fe20000100800 */
[----:B------:R-:W-:-:S13]  /*4f50*/  R2UR UR16, R10 ;  /* 0x000000000a1072ca */ /* 0x000fda00000e0000 */
[----:B------:R-:W-:-:S05]  /*4f60*/  MOV R3, UR16 ;  /* 0x0000001000037c02 */ /* 0x000fca0008000f00 */
[----:B------:R-:W-:-:S05]  /*4f70*/  FFMA.FTZ R11, -R3, UR16, R11 ;  /* 0x00000010030b7c23 */ /* 0x000fca000801010b */
[----:B------:R-:W-:-:S13]  /*4f80*/  FSETP.GTU.FTZ.AND P0, PT, R11, RZ, PT ;  /* 0x000000ff0b00720b */ /* 0x000fda0003f1c000 */
[----:B------:R-:W-:-:S05]  /*4f90*/  VOTEU.ANY UP0, P0 ;  /* 0x0000000000ff7886 */ /* 0x000fca0000000100 */
[----:B------:R-:W2:Y:S01]  /*4fa0*/  @UP0 LDCU UR5, c[0x0][0x3c0] ;  /* 0x00007800ff0507ac */ /* 0x000ea20008000800 */
[----:B------:R-:W-:Y:S01]  /*4fb0*/  PLOP3.LUT P0, PT, PT, PT, UP0, 0x80, 0x8 ;  /* 0x000000000008781c */ /* 0x000fe20003f0f008 */
[----:B------:R-:W-:Y:S01]  /*4fc0*/  STL [R1+0x104], R121 ;  /* 0x0001047901007387 */ /* 0x000fe20000100800 */
[----:B------:R-:W-:-:S11]  /*4fd0*/  PRMT R10, RZ, 0x7610, R10 ;  /* 0x00007610ff0a7816 */ /* 0x000fd6000000000a */
[----:B--2---:R-:W-:-:S06]  /*4fe0*/  @P0 FADD.FTZ R62, R11, UR5 ;  /* 0x000000050b3e0e21 */ /* 0x004fcc0008010000 */
[----:B------:R-:W2:Y:S01]  /*4ff0*/  @P0 MUFU.RSQ R62, R62 ;  /* 0x0000003e003e0308 */ /* 0x000ea20000001400 */
[----:B------:R-:W-:Y:S02]  /*5000*/  @!P1 PRMT R10, R19, 0x7632, R10 ;  /* 0x00007632130a9816 */ /* 0x000fe4000000000a */
[----:B-1----:R-:W-:Y:S01]  /*5010*/  PRMT R19, RZ, 0x7610, R19 ;  /* 0x00007610ff137816 */ /* 0x002fe20000000013 */
[----:B----4-:R1:W-:Y:S01]  /*5020*/  STL [R1+0x88], R26 ;  /* 0x0000881a01007387 */ /* 0x0103e20000100800 */
[----:B------:R-:W-:Y:S02]  /*5030*/  @!P5 PRMT R54, R26, 0x7610, R54 ;  /* 0x000076101a36d816 */ /* 0x000fe40000000036 */
[----:B------:R-:W-:Y:S02]  /*5040*/  @!P2 PRMT R19, R22, 0x7632, R19 ;  /* 0x000076321613a816 */ /* 0x000fe40000000013 */
[----:B------:R-:W-:Y:S02]  /*5050*/  @!P5 PRMT R50, R26, 0x7632, R50 ;  /* 0x000076321a32d816 */ /* 0x000fe40000000032 */
[----:B0-----:R-:W-:-:S02]  /*5060*/  PRMT R22, RZ, 0x7610, R22 ;  /* 0x00007610ff167816 */ /* 0x001fc40000000016 */
[----:B------:R-:W-:Y:S02]  /*5070*/  PRMT R33, RZ, 0x7610, R33 ;  /* 0x00007610ff217816 */ /* 0x000fe40000000021 */
[----:B------:R-:W-:Y:S02]  /*5080*/  PRMT R58, RZ, 0x7610, R58 ;  /* 0x00007610ff3a7816 */ /* 0x000fe4000000003a */
[----:B-1----:R-:W-:Y:S02]  /*5090*/  PRMT R26, RZ, 0x7610, R26 ;  /* 0x00007610ff1a7816 */ /* 0x002fe4000000001a */
[----:B--2---:R-:W-:Y:S01]  /*50a0*/  @P0 R2UR UR5, R62 ;  /* 0x000000003e0502ca */ /* 0x004fe200000e0000 */
[----:B------:R0:W-:Y:S01]  /*50b0*/  STL [R1+0x50], R35 ;  /* 0x0000502301007387 */ /* 0x0001e20000100800 */
[C---:B------:R-:W-:Y:S02]  /*50c0*/  @!P3 PRMT R22, R24.reuse, 0x7610, R22 ;  /* 0x000076101816b816 */ /* 0x040fe40000000016 */
[----:B------:R-:W-:Y:S01]  /*50d0*/  @!P3 PRMT R33, R24, 0x7632, R33 ;  /* 0x000076321821b816 */ /* 0x000fe20000000021 */
[----:B------:R1:W-:Y:S01]  /*50e0*/  STL [R1+0x54], R34 ;  /* 0x0000542201007387 */ /* 0x0003e20000100800 */
[----:B------:R-:W-:-:S02]  /*50f0*/  @!P5 PRMT R58, R28, 0x7610, R58 ;  /* 0x000076101c3ad816 */ /* 0x000fc4000000003a */
[----:B------:R-:W-:Y:S01]  /*5100*/  @!P5 PRMT R26, R28, 0x7632, R26 ;  /* 0x000076321c1ad816 */ /* 0x000fe2000000001a */
[----:B------:R2:W-:Y:S01]  /*5110*/  STL [R1+0xd4], R0 ;  /* 0x0000d40001007387 */ /* 0x0005e20000100800 */
[----:B------:R-:W-:Y:S02]  /*5120*/  PRMT R3, RZ, 0x7610, R3 ;  /* 0x00007610ff037816 */ /* 0x000fe40000000003 */
[----:B0-----:R-:W-:Y:S01]  /*5130*/  PRMT R35, RZ, 0x7610, R35 ;  /* 0x00007610ff237816 */ /* 0x001fe20000000023 */
[----:B------:R0:W-:Y:S01]  /*5140*/  STL [R1+0x58], R42 ;  /* 0x0000582a01007387 */ /* 0x0001e20000100800 */
[----:B------:R-:W-:Y:S02]  /*5150*/  PRMT R11, RZ, 0x7610, R11 ;  /* 0x00007610ff0b7816 */ /* 0x000fe4000000000b */
[----:B-1----:R-:W-:Y:S01]  /*5160*/  PRMT R34, RZ, 0x7610, R34 ;  /* 0x00007610ff227816 */ /* 0x002fe20000000022 */
[----:B------:R1:W-:Y:S01]  /*5170*/  STL [R1+0x5c], R46 ;  /* 0x00005c2e01007387 */ /* 0x0003e20000100800 */
[----:B------:R-:W-:-:S02]  /*5180*/  PRMT R62, RZ, 0x7610, R62 ;  /* 0x00007610ff3e7816 */ /* 0x000fc4000000003e */
[----:B--2---:R-:W-:Y:S01]  /*5190*/  PRMT R0, RZ, 0x7610, R0 ;  /* 0x00007610ff007816 */ /* 0x004fe20000000000 */
[----:B------:R2:W-:Y:S01]  /*51a0*/  STL [R1+0xec], R13 ;  /* 0x0000ec0d01007387 */ /* 0x0005e20000100800 */
[----:B0-----:R-:W-:-:S03]  /*51b0*/  PRMT R42, RZ, 0x7610, R42 ;  /* 0x00007610ff2a7816 */ /* 0x001fc6000000002a */
[----:B------:R0:W-:Y:S01]  /*51c0*/  STL [R1+0xf0], R15 ;  /* 0x0000f00f01007387 */ /* 0x0001e20000100800 */
[----:B-1----:R-:W-:-:S03]  /*51d0*/  PRMT R46, RZ, 0x7610, R46 ;  /* 0x00007610ff2e7816 */ /* 0x002fc6000000002e */
[----:B------:R1:W-:Y:S01]  /*51e0*/  STL [R1+0x100], R24 ;  /* 0x0001001801007387 */ /* 0x0003e20000100800 */
[----:B--2---:R-:W-:-:S03]  /*51f0*/  PRMT R13, RZ, 0x7610, R13 ;  /* 0x00007610ff0d7816 */ /* 0x004fc6000000000d */
[----:B------:R2:W-:Y:S01]  /*5200*/  STL [R1+0x108], R28 ;  /* 0x0001081c01007387 */ /* 0x0005e20000100800 */
[----:B0-----:R-:W-:Y:S02]  /*5210*/  PRMT R15, RZ, 0x7610, R15 ;  /* 0x00007610ff0f7816 */ /* 0x001fe4000000000f */
[----:B-1----:R-:W-:Y:S02]  /*5220*/  PRMT R24, RZ, 0x7610, R24 ;  /* 0x00007610ff187816 */ /* 0x002fe40000000018 */
[----:B--2---:R-:W-:Y:S02]  /*5230*/  PRMT R28, RZ, 0x7610, R28 ;  /* 0x00007610ff1c7816 */ /* 0x004fe4000000001c */
[C---:B------:R-:W-:Y:S02]  /*5240*/  @!P1 PRMT R0, R74.reuse, 0x7610, R0 ;  /* 0x000076104a009816 */ /* 0x040fe40000000000 */
[----:B------:R-:W-:Y:S02]  /*5250*/  @!P1 PRMT R3, R74, 0x7632, R3 ;  /* 0x000076324a039816 */ /* 0x000fe40000000003 */
[----:B------:R-:W-:-:S02]  /*5260*/  @!P2 PRMT R13, R78, 0x7610, R13 ;  /* 0x000076104e0da816 */ /* 0x000fc4000000000d */
[----:B------:R-:W-:Y:S02]  /*5270*/  @!P2 PRMT R15, R78, 0x7632, R15 ;  /* 0x000076324e0fa816 */ /* 0x000fe4000000000f */
[C---:B------:R-:W-:Y:S02]  /*5280*/  @!P3 PRMT R35, R113.reuse, 0x7610, R35 ;  /* 0x000076107123b816 */ /* 0x040fe40000000023 */
[----:B------:R-:W-:Y:S02]  /*5290*/  @!P3 PRMT R34, R113, 0x7632, R34 ;  /* 0x000076327122b816 */ /* 0x000fe40000000022 */
[C---:B------:R-:W-:Y:S02]  /*52a0*/  @!P4 PRMT R42, R117.reuse, 0x7610, R42 ;  /* 0x00007610752ac816 */ /* 0x040fe4000000002a */
[----:B------:R-:W-:Y:S02]  /*52b0*/  @!P4 PRMT R24, R117, 0x7632, R24 ;  /* 0x000076327518c816 */ /* 0x000fe40000000018 */
[----:B------:R-:W-:-:S02]  /*52c0*/  @!P4 PRMT R11, R121, 0x7610, R11 ;  /* 0x00007610790bc816 */ /* 0x000fc4000000000b */
[----:B------:R-:W-:Y:S02]  /*52d0*/  @!P4 PRMT R46, R121, 0x7632, R46 ;  /* 0x00007632792ec816 */ /* 0x000fe4000000002e */
[C---:B------:R-:W-:Y:S02]  /*52e0*/  @!P6 PRMT R62, R105.reuse, 0x7610, R62 ;  /* 0x00007610693ee816 */ /* 0x040fe4000000003e */
[----:B------:R-:W-:Y:S01]  /*52f0*/  @!P6 PRMT R28, R105, 0x7632, R28 ;  /* 0x00007632691ce816 */ /* 0x000fe2000000001c */
[----:B------:R-:W-:Y:S01]  /*5300*/  UMOV UR17, 0x3f800000 ;  /* 0x3f80000000117882 */ /* 0x000fe20000000000 */
[----:B------:R-:W-:Y:S01]  /*5310*/  @UP0 UMOV UR17, UR5 ;  /* 0x0000000500110c82 */ /* 0x000fe20008000000 */
[----:B------:R-:W-:Y:S05]  /*5320*/  BRA.U UP1, `(.L_x_132) ;  /* 0x0000002501587547 */ /* 0x000fea000b800000 */
[----:B------:R-:W2:Y:S04]  /*5330*/  LDL.LU R74, [R1+0x148] ;  /* 0x00014800014a7983 */ /* 0x000ea80000300800 */
[----:B------:R-:W3:Y:S04]  /*5340*/  LDL.LU R70, [R1+0x150] ;  /* 0x0001500001467983 */ /* 0x000ee80000300800 */
[----:B------:R-:W4:Y:S04]  /*5350*/  LDL.LU R107, [R1+0x14c] ;  /* 0x00014c00016b7983 */ /* 0x000f280000300800 */
[----:B------:R-:W4:Y:S04]  /*5360*/  LDL.LU R111, [R1+0x154] ;  /* 0x00015400016f7983 */ /* 0x000f280000300800 */
[----:B------:R-:W4:Y:S04]  /*5370*/  LDL.LU R109, [R1+0x114] ;  /* 0x00011400016d7983 */ /* 0x000f280000300800 */
[----:B------:R-:W4:Y:S04]  /*5380*/  LDL.LU R117, [R1+0x15c] ;  /* 0x00015c0001757983 */ /* 0x000f280000300800 */
[----:B------:R-:W4:Y:S01]  /*5390*/  LDL.LU R121, [R1+0x16c] ;  /* 0x00016c0001797983 */ /* 0x000f220000300800 */
[----:B--2---:R-:W-:-:S02]  /*53a0*/  SHF.L.U32 R74, R74, 0x10, RZ ;  /* 0x000000104a4a7819 */ /* 0x004fc400000006ff */
[----:B---3--:R-:W-:-:S03]  /*53b0*/  SHF.L.U32 R70, R70, 0x10, RZ ;  /* 0x0000001046467819 */ /* 0x008fc600000006ff */
[----:B------:R-:W-:Y:S01]  /*53c0*/  FADD.FTZ R74, R74, -UR16 ;  /* 0x800000104a4a7e21 */ /* 0x000fe20008010000 */
[----:B----4-:R-:W-:-:S03]  /*53d0*/  SHF.L.U32 R107, R107, 0x10, RZ ;  /* 0x000000106b6b7819 */ /* 0x010fc600000006ff */
[----:B------:R-:W-:Y:S01]  /*53e0*/  FMUL.FTZ R74, R74, UR17 ;  /* 0x000000114a4a7c20 */ /* 0x000fe20008410000 */
[----:B-----5:R-:W-:Y:S01]  /*53f0*/  FMUL.FTZ R105, R8, R70 ;  /* 0x0000004608697220 */ /* 0x020fe20000410000 */
[----:B------:R-:W-:Y:S01]  /*5400*/  SHF.L.U32 R78, R111, 0x10, RZ ;  /* 0x000000106f4e7819 */ /* 0x000fe200000006ff */
[----:B------:R-:W-:Y:S02]  /*5410*/  FADD.FTZ R107, R107, -UR16 ;  /* 0x800000106b6b7e21 */ /* 0x000fe40008010000 */
[----:B------:R-:W-:Y:S01]  /*5420*/  FFMA.FTZ R113, R74, R105, RZ ;  /* 0x000000694a717223 */ /* 0x000fe200000100ff */
[----:B------:R-:W-:Y:S01]  /*5430*/  SHF.L.U32 R111, R109, 0x10, RZ ;  /* 0x000000106d6f7819 */ /* 0x000fe200000006ff */
[----:B------:R-:W-:Y:S01]  /*5440*/  FADD.FTZ R109, RZ, R105 ;  /* 0x00000069ff6d7221 */ /* 0x000fe20000010000 */
[----:B------:R-:W-:Y:S01]  /*5450*/  FMUL.FTZ R107, R107, UR17 ;  /* 0x000000116b6b7c20 */ /* 0x000fe20008410000 */
[----:B------:R-:W-:Y:S02]  /*5460*/  FMUL.FTZ R105, R9, R78 ;  /* 0x0000004e09697220 */ /* 0x000fe40000410000 */
[----:B------:R-:W-:Y:S01]  /*5470*/  FADD.FTZ R111, R111, -UR16 ;  /* 0x800000106f6f7e21 */ /* 0x000fe20008010000 */
[----:B------:R-:W-:Y:S01]  /*5480*/  FFMA.FTZ R74, R70, R74, RZ ;  /* 0x0000004a464a7223 */ /* 0x000fe200000100ff */
[----:B------:R-:W-:Y:S01]  /*5490*/  FFMA.FTZ R113, R107, R105, R113 ;  /* 0x000000696b717223 */ /* 0x000fe20000010071 */
[----:B------:R-:W-:Y:S01]  /*54a0*/  FADD.FTZ R109, R105, R109 ;  /* 0x0000006d696d7221 */ /* 0x000fe20000010000 */
[----:B------:R-:W-:Y:S01]  /*54b0*/  SHF.L.U32 R105, R117, 0x10, RZ ;  /* 0x0000001075697819 */ /* 0x000fe200000006ff */
[----:B------:R-:W-:Y:S01]  /*54c0*/  FADD.FTZ R70, RZ, R70 ;  /* 0x00000046ff467221 */ /* 0x000fe20000010000 */
[----:B------:R-:W-:-:S03]  /*54d0*/  FMUL.FTZ R111, R111, UR17 ;  /* 0x000000116f6f7c20 */ /* 0x000fc60008410000 */
[C---:B------:R-:W-:Y:S01]  /*54e0*/  FADD.FTZ R70, R105.reuse, R70 ;  /* 0x0000004669467221 */ /* 0x040fe20000010000 */
[----:B------:R-:W-:Y:S01]  /*54f0*/  FFMA.FTZ R74, R105, R111, R74 ;  /* 0x0000006f694a7223 */ /* 0x000fe2000001004a */
[----:B------:R-:W-:-:S04]  /*5500*/  FMUL.FTZ R105, R8, R105 ;  /* 0x0000006908697220 */ /* 0x000fc80000410000 */
[----:B------:R-:W-:Y:S02]  /*5510*/  FFMA.FTZ R113, R111, R105, R113 ;  /* 0x000000696f717223 */ /* 0x000fe40000010071 */
[----:B------:R-:W2:Y:S01]  /*5520*/  LDL.LU R111, [R1+0x164] ;  /* 0x00016400016f7983 */ /* 0x000ea20000300800 */
[----:B------:R-:W-:-:S03]  /*5530*/  FADD.FTZ R109, R109, R105 ;  /* 0x000000696d6d7221 */ /* 0x000fc60000010000 */
[----:B------:R-:W3:Y:S01]  /*5540*/  LDL.LU R105, [R1+0x158] ;  /* 0x0001580001697983 */ /* 0x000ee20000300800 */
[----:B------:R-:W-:Y:S01]  /*5550*/  SHF.L.U32 R117, R125, 0x10, RZ ;  /* 0x000000107d757819 */ /* 0x000fe200000006ff */
[----:B------:R-:W-:Y:S02]  /*5560*/  FFMA.FTZ R107, R78, R107, RZ ;  /* 0x0000006b4e6b7223 */ /* 0x000fe400000100ff */
[----:B------:R-:W4:Y:S02]  /*5570*/  LDL.LU R125, [R1+0x168] ;  /* 0x00016800017d7983 */ /* 0x000f240000300800 */
[----:B------:R-:W-:Y:S01]  /*5580*/  FADD.FTZ R117, R117, -UR16 ;  /* 0x8000001075757e21 */ /* 0x000fe20008010000 */
[----:B------:R-:W-:-:S03]  /*5590*/  FADD.FTZ R78, RZ, R78 ;  /* 0x0000004eff4e7221 */ /* 0x000fc60000010000 */
[----:B------:R-:W-:Y:S01]  /*55a0*/  FMUL.FTZ R117, R117, UR17 ;  /* 0x0000001175757c20 */ /* 0x000fe20008410000 */
[----:B--2---:R-:W-:-:S05]  /*55b0*/  SHF.L.U32 R111, R111, 0x10, RZ ;  /* 0x000000106f6f7819 */ /* 0x004fca00000006ff */
[C---:B------:R-:W-:Y:S01]  /*55c0*/  FADD.FTZ R78, R111.reuse, R78 ;  /* 0x0000004e6f4e7221 */ /* 0x040fe20000010000 */
[----:B------:R-:W-:Y:S01]  /*55d0*/  FFMA.FTZ R107, R111, R117, R107 ;  /* 0x000000756f6b7223 */ /* 0x000fe2000001006b */
[----:B------:R-:W-:Y:S01]  /*55e0*/  FMUL.FTZ R111, R9, R111 ;  /* 0x0000006f096f7220 */ /* 0x000fe20000410000 */
[----:B---3--:R-:W-:-:S03]  /*55f0*/  SHF.L.U32 R105, R105, 0x10, RZ ;  /* 0x0000001069697819 */ /* 0x008fc600000006ff */
[----:B------:R-:W-:Y:S01]  /*5600*/  FFMA.FTZ R113, R117, R111, R113 ;  /* 0x0000006f75717223 */ /* 0x000fe20000010071 */
[----:B------:R-:W-:Y:S01]  /*5610*/  FADD.FTZ R109, R111, R109 ;  /* 0x0000006d6f6d7221 */ /* 0x000fe20000010000 */
[----:B------:R-:W-:Y:S01]  /*5620*/  SHF.L.U32 R111, R121, 0x10, RZ ;  /* 0x00000010796f7819 */ /* 0x000fe200000006ff */
[----:B------:R-:W-:-:S04]  /*5630*/  FADD.FTZ R121, R105, -UR16 ;  /* 0x8000001069797e21 */ /* 0x000fc80008010000 */
[----:B------:R-:W-:Y:S01]  /*5640*/  FMUL.FTZ R121, R121, UR17 ;  /* 0x0000001179797c20 */ /* 0x000fe20008410000 */
[----:B------:R-:W-:Y:S01]  /*5650*/  FMUL.FTZ R117, R8, R111 ;  /* 0x0000006f08757220 */ /* 0x000fe20000410000 */
[----:B------:R-:W-:Y:S02]  /*5660*/  FADD.FTZ R70, R70, R111 ;  /* 0x0000006f46467221 */ /* 0x000fe40000010000 */
[----:B------:R-:W-:Y:S02]  /*5670*/  FFMA.FTZ R74, R111, R121, R74 ;  /* 0x000000796f4a7223 */ /* 0x000fe4000001004a */
[----:B------:R-:W2:Y:S01]  /*5680*/  LDL.LU R111, [R1+0x174] ;  /* 0x00017400016f7983 */ /* 0x000ea20000300800 */
[----:B----4-:R-:W-:Y:S01]  /*5690*/  SHF.L.U32 R105, R125, 0x10, RZ ;  /* 0x000000107d697819 */ /* 0x010fe200000006ff */
[----:B------:R-:W-:Y:S02]  /*56a0*/  FFMA.FTZ R113, R121, R117, R113 ;  /* 0x0000007579717223 */ /* 0x000fe40000010071 */
[----:B------:R-:W3:Y:S02]  /*56b0*/  LDL.LU R121, [R1+0x170] ;  /* 0x0001700001797983 */ /* 0x000ee40000300800 */
[----:B------:R-:W-:Y:S01]  /*56c0*/  FADD.FTZ R105, R105, -UR16 ;  /* 0x8000001069697e21 */ /* 0x000fe20008010000 */
[----:B------:R-:W-:Y:S01]  /*56d0*/  FADD.FTZ R109, R109, R117 ;  /* 0x000000756d6d7221 */ /* 0x000fe20000010000 */
[----:B------:R-:W4:Y:S02]  /*56e0*/  LDL.LU R125, [R1+0x110] ;  /* 0x00011000017d7983 */ /* 0x000f240000300800 */
[----:B------:R-:W-:-:S02]  /*56f0*/  FMUL.FTZ R105, R105, UR17 ;  /* 0x0000001169697c20 */ /* 0x000fc40008410000 */
[----:B------:R-:W4:Y:S01]  /*5700*/  LDL.LU R117, [R1+0x178] ;  /* 0x0001780001757983 */ /* 0x000f220000300800 */
[----:B--2---:R-:W-:-:S05]  /*5710*/  SHF.L.U32 R111, R111, 0x10, RZ ;  /* 0x000000106f6f7819 */ /* 0x004fca00000006ff */
[----:B------:R-:W-:Y:S01]  /*5720*/  FADD.FTZ R78, R78, R111 ;  /* 0x0000006f4e4e7221 */ /* 0x000fe20000010000 */
[----:B------:R-:W-:Y:S01]  /*5730*/  FFMA.FTZ R107, R111, R105, R107 ;  /* 0x000000696f6b7223 */ /* 0x000fe2000001006b */
[----:B------:R-:W-:-:S04]  /*5740*/  FMUL.FTZ R111, R9, R111 ;  /* 0x0000006f096f7220 */ /* 0x000fc80000410000 */
[----:B------:R-:W-:Y:S02]  /*5750*/  FFMA.FTZ R113, R105, R111, R113 ;  /* 0x0000006f69717223 */ /* 0x000fe40000010071 */
[----:B------:R-:W2:Y:S01]  /*5760*/  LDL.LU R105, [R1+0x17c] ;  /* 0x00017c0001697983 */ /* 0x000ea20000300800 */
[----:B------:R-:W-:-:S03]  /*5770*/  FADD.FTZ R109, R111, R109 ;  /* 0x0000006d6f6d7221 */ /* 0x000fc60000010000 */
[----:B------:R-:W2:Y:S01]  /*5780*/  LDL.LU R111, [R1+0x184] ;  /* 0x00018400016f7983 */ /* 0x000ea20000300800 */
[----:B---3--:R-:W-:Y:S02]  /*5790*/  SHF.L.U32 R121, R121, 0x10, RZ ;  /* 0x0000001079797819 */ /* 0x008fe400000006ff */
[----:B----4-:R-:W-:-:S03]  /*57a0*/  SHF.L.U32 R117, R117, 0x10, RZ ;  /* 0x0000001075757819 */ /* 0x010fc600000006ff */
[----:B------:R-:W-:Y:S02]  /*57b0*/  FADD.FTZ R121, R121, -UR16 ;  /* 0x8000001079797e21 */ /* 0x000fe40008010000 */
[----:B------:R-:W-:Y:S02]  /*57c0*/  FADD.FTZ R117, R117, -UR16 ;  /* 0x8000001075757e21 */ /* 0x000fe40008010000 */
[----:B------:R-:W-:Y:S02]  /*57d0*/  FMUL.FTZ R121, R121, UR17 ;  /* 0x0000001179797c20 */ /* 0x000fe40008410000 */
[----:B------:R-:W-:Y:S01]  /*57e0*/  FMUL.FTZ R117, R117, UR17 ;  /* 0x0000001175757c20 */ /* 0x000fe20008410000 */
[----:B--2---:R-:W-:Y:S02]  /*57f0*/  SHF.L.U32 R105, R105, 0x10, RZ ;  /* 0x0000001069697819 */ /* 0x004fe400000006ff */
[----:B------:R-:W-:-:S03]  /*5800*/  SHF.L.U32 R111, R111, 0x10, RZ ;  /* 0x000000106f6f7819 */ /* 0x000fc600000006ff */
[----:B------:R-:W-:Y:S01]  /*5810*/  FADD.FTZ R70, R70, R105 ;  /* 0x0000006946467221 */ /* 0x000fe20000010000 */
[----:B------:R-:W-:Y:S01]  /*5820*/  FFMA.FTZ R74, R105, R121, R74 ;  /* 0x00000079694a7223 */ /* 0x000fe2000001004a */
[----:B------:R-:W-:Y:S01]  /*5830*/  FMUL.FTZ R105, R8, R105 ;  /* 0x0000006908697220 */ /* 0x000fe20000410000 */
[----:B------:R-:W-:Y:S01]  /*5840*/  FADD.FTZ R78, R78, R111 ;  /* 0x0000006f4e4e7221 */ /* 0x000fe20000010000 */
[----:B------:R-:W-:Y:S02]  /*5850*/  FFMA.FTZ R107, R111, R117, R107 ;  /* 0x000000756f6b7223 */ /* 0x000fe4000001006b */
[----:B------:R-:W-:Y:S01]  /*5860*/  FFMA.FTZ R113, R121, R105, R113 ;  /* 0x0000006979717223 */ /* 0x000fe20000010071 */
[----:B------:R-:W-:Y:S01]  /*5870*/  FMUL.FTZ R111, R9, R111 ;  /* 0x0000006f096f7220 */ /* 0x000fe20000410000 */
[----:B------:R-:W-:Y:S01]  /*5880*/  FADD.FTZ R109, R109, R105 ;  /* 0x000000696d6d7221 */ /* 0x000fe20000010000 */
[----:B------:R-:W2:Y:S02]  /*5890*/  LDL.LU R121, [R1+0x190] ;  /* 0x0001900001797983 */ /* 0x000ea40000300800 */
[----:B------:R-:W-:Y:S01]  /*58a0*/  FFMA.FTZ R113, R117, R111, R113 ;  /* 0x0000006f75717223 */ /* 0x000fe20000010071 */
[----:B------:R-:W-:Y:S01]  /*58b0*/  FADD.FTZ R109, R111, R109 ;  /* 0x0000006d6f6d7221 */ /* 0x000fe20000010000 */
[----:B------:R-:W3:Y:S04]  /*58c0*/  LDL.LU R117, [R1+0x188] ;  /* 0x0001880001757983 */ /* 0x000ee80000300800 */
[----:B------:R-:W4:Y:S01]  /*58d0*/  LDL.LU R111, [R1+0x18c] ;  /* 0x00018c00016f7983 */ /* 0x000f220000300800 */
[----:B------:R-:W-:-:S03]  /*58e0*/  SHF.L.U32 R105, R125, 0x10, RZ ;  /* 0x000000107d697819 */ /* 0x000fc600000006ff */
[----:B------:R-:W2:Y:S02]  /*58f0*/  LDL.LU R125, [R1+0x180] ;  /* 0x00018000017d7983 */ /* 0x000ea40000300800 */
[----:B------:R-:W-:-:S04]  /*5900*/  FADD.FTZ R105, R105, -UR16 ;  /* 0x8000001069697e21 */ /* 0x000fc80008010000 */
[----:B------:R-:W-:Y:S01]  /*5910*/  FMUL.FTZ R105, R105, UR17 ;  /* 0x0000001169697c20 */ /* 0x000fe20008410000 */
[----:B------:R-:W-:-:S05]  /*5920*/  SHF.L.U32 R98, R98, 0x10, RZ ;  /* 0x0000001062627819 */ /* 0x000fca00000006ff */
[----:B------:R-:W-:-:S04]  /*5930*/  FADD.FTZ R98, R98, -UR16 ;  /* 0x8000001062627e21 */ /* 0x000fc80008010000 */
[----:B------:R-:W-:Y:S01]  /*5940*/  FMUL.FTZ R98, R98, UR17 ;  /* 0x0000001162627c20 */ /* 0x000fe20008410000 */
[----:B------:R-:W-:Y:S02]  /*5950*/  SHF.L.U32 R99, R99, 0x10, RZ ;  /* 0x0000001063637819 */ /* 0x000fe400000006ff */
[----:B------:R-:W-:-:S03]  /*5960*/  SHF.L.U32 R101, R101, 0x10, RZ ;  /* 0x0000001065657819 */ /* 0x000fc600000006ff */
[----:B------:R-:W-:Y:S02]  /*5970*/  FADD.FTZ R99, R99, -UR16 ;  /* 0x8000001063637e21 */ /* 0x000fe40008010000 */
[----:B------:R-:W-:Y:S01]  /*5980*/  FADD.FTZ R101, R101, -UR16 ;  /* 0x8000001065657e21 */ /* 0x000fe20008010000 */
[----:B------:R-:W-:Y:S02]  /*5990*/  SHF.L.U32 R103, R103, 0x10, RZ ;  /* 0x0000001067677819 */ /* 0x000fe400000006ff */
[----:B------:R-:W-:Y:S02]  /*59a0*/  SHF.L.U32 R102, R102, 0x10, RZ ;  /* 0x0000001066667819 */ /* 0x000fe400000006ff */
[----:B------:R-:W-:-:S03]  /*59b0*/  SHF.L.U32 R104, R104, 0x10, RZ ;  /* 0x0000001068687819 */ /* 0x000fc600000006ff */
[----:B------:R-:W-:-:S04]  /*59c0*/  FADD.FTZ R102, R102, -UR16 ;  /* 0x8000001066667e21 */ /* 0x000fc80008010000 */
[----:B------:R-:W-:Y:S01]  /*59d0*/  FMUL.FTZ R102, R102, UR17 ;  /* 0x0000001166667c20 */ /* 0x000fe20008410000 */
[----:B------:R-:W-:Y:S02]  /*59e0*/  SHF.L.U32 R90, R90, 0x10, RZ ;  /* 0x000000105a5a7819 */ /* 0x000fe400000006ff */
[----:B------:R-:W-:-:S03]  /*59f0*/  SHF.L.U32 R86, R86, 0x10, RZ ;  /* 0x0000001056567819 */ /* 0x000fc600000006ff */
[----:B------:R-:W-:Y:S01]  /*5a00*/  FADD.FTZ R90, R90, -UR16 ;  /* 0x800000105a5a7e21 */ /* 0x000fe20008010000 */
[----:B------:R-:W-:Y:S01]  /*5a10*/  SHF.L.U32 R91, R91, 0x10, RZ ;  /* 0x000000105b5b7819 */ /* 0x000fe200000006ff */
[----:B------:R-:W-:-:S04]  /*5a20*/  FADD.FTZ R86, R86, -UR16 ;  /* 0x8000001056567e21 */ /* 0x000fc80008010000 */
[----:B------:R-:W-:Y:S01]  /*5a30*/  FADD.FTZ R91, R91, -UR16 ;  /* 0x800000105b5b7e21 */ /* 0x000fe20008010000 */
[----:B------:R-:W-:-:S03]  /*5a40*/  SHF.L.U32 R87, R87, 0x10, RZ ;  /* 0x0000001057577819 */ /* 0x000fc600000006ff */
[----:B------:R-:W-:Y:S01]  /*5a50*/  FMUL.FTZ R91, R91, UR17 ;  /* 0x000000115b5b7c20 */ /* 0x000fe20008410000 */
[----:B------:R-:W-:Y:S01]  /*5a60*/  SHF.L.U32 R85, R85, 0x10, RZ ;  /* 0x0000001055557819 */ /* 0x000fe200000006ff */
[----:B------:R-:W-:Y:S01]  /*5a70*/  FADD.FTZ R87, R87, -UR16 ;  /* 0x8000001057577e21 */ /* 0x000fe20008010000 */
[----:B------:R-:W-:Y:S02]  /*5a80*/  SHF.L.U32 R84, R84, 0x10, RZ ;  /* 0x0000001054547819 */ /* 0x000fe400000006ff */
[----:B------:R-:W-:Y:S01]  /*5a90*/  SHF.L.U32 R83, R83, 0x10, RZ ;  /* 0x0000001053537819 */ /* 0x000fe200000006ff */
[----:B------:R-:W-:Y:S01]  /*5aa0*/  FMUL.FTZ R87, R87, UR17 ;  /* 0x0000001157577c20 */ /* 0x000fe20008410000 */
[----:B------:R-:W-:Y:S01]  /*5ab0*/  FADD.FTZ R85, R85, -UR16 ;  /* 0x8000001055557e21 */ /* 0x000fe20008010000 */
[----:B------:R-:W-:Y:S01]  /*5ac0*/  FADD.FTZ R84, R84, -UR16 ;  /* 0x8000001054547e21 */ /* 0x000fe20008010000 */
[----:B------:R-:W-:Y:S02]  /*5ad0*/  SHF.L.U32 R82, R82, 0x10, RZ ;  /* 0x0000001052527819 */ /* 0x000fe400000006ff */
[----:B------:R-:W-:Y:S01]  /*5ae0*/  FMUL.FTZ R85, R85, UR17 ;  /* 0x0000001155557c20 */ /* 0x000fe20008410000 */
[----:B------:R-:W-:Y:S01]  /*5af0*/  FMUL.FTZ R84, R84, UR17 ;  /* 0x0000001154547c20 */ /* 0x000fe20008410000 */
[----:B------:R-:W-:-:S02]  /*5b00*/  SHF.L.U32 R37, R37, 0x10, RZ ;  /* 0x0000001025257819 */ /* 0x000fc400000006ff */
[----:B------:R-:W-:Y:S02]  /*5b10*/  SHF.L.U32 R2, R2, 0x10, RZ ;  /* 0x0000001002027819 */ /* 0x000fe400000006ff */
[----:B------:R-:W-:Y:S02]  /*5b20*/  SHF.L.U32 R36, R36, 0x10, RZ ;  /* 0x0000001024247819 */ /* 0x000fe400000006ff */
[----:B------:R-:W-:Y:S01]  /*5b30*/  SHF.L.U32 R80, R80, 0x10, RZ ;  /* 0x0000001050507819 */ /* 0x000fe200000006ff */
[----:B------:R-:W-:Y:S02]  /*5b40*/  FADD.FTZ R2, R2, -UR16 ;  /* 0x8000001002027e21 */ /* 0x000fe40008010000 */
[----:B------:R-:W-:Y:S01]  /*5b50*/  FADD.FTZ R36, R36, -UR16 ;  /* 0x8000001024247e21 */ /* 0x000fe20008010000 */
[----:B------:R-:W-:-:S03]  /*5b60*/  SHF.L.U32 R43, R43, 0x10, RZ ;  /* 0x000000102b2b7819 */ /* 0x000fc600000006ff */
[----:B------:R-:W-:Y:S01]  /*5b70*/  FMUL.FTZ R36, R36, UR17 ;  /* 0x0000001124247c20 */ /* 0x000fe20008410000 */
[----:B------:R-:W-:Y:S01]  /*5b80*/  SHF.L.U32 R47, R47, 0x10, RZ ;  /* 0x000000102f2f7819 */ /* 0x000fe200000006ff */
[----:B------:R-:W-:-:S04]  /*5b90*/  FADD.FTZ R43, R43, -UR16 ;  /* 0x800000102b2b7e21 */ /* 0x000fc80008010000 */
[----:B------:R-:W-:Y:S01]  /*5ba0*/  FMUL.FTZ R43, R43, UR17 ;  /* 0x000000112b2b7c20 */ /* 0x000fe20008410000 */
[----:B------:R-:W-:Y:S01]  /*5bb0*/  FADD.FTZ R47, R47, -UR16 ;  /* 0x800000102f2f7e21 */ /* 0x000fe20008010000 */
[----:B------:R-:W-:-:S03]  /*5bc0*/  SHF.L.U32 R51, R51, 0x10, RZ ;  /* 0x0000001033337819 */ /* 0x000fc600000006ff */
[----:B------:R-:W-:Y:S01]  /*5bd0*/  FMUL.FTZ R47, R47, UR17 ;  /* 0x000000112f2f7c20 */ /* 0x000fe20008410000 */
[----:B------:R-:W-:Y:S01]  /*5be0*/  SHF.L.U32 R53, R53, 0x10, RZ ;  /* 0x0000001035357819 */ /* 0x000fe200000006ff */
[----:B------:R-:W-:Y:S01]  /*5bf0*/  FADD.FTZ R51, R51, -UR16 ;  /* 0x8000001033337e21 */ /* 0x000fe20008010000 */
[----:B------:R-:W-:-:S03]  /*5c00*/  SHF.L.U32 R55, R55, 0x10, RZ ;  /* 0x0000001037377819 */ /* 0x000fc600000006ff */
[----:B------:R-:W-:Y:S01]  /*5c10*/  FMUL.FTZ R51, R51, UR17 ;  /* 0x0000001133337c20 */ /* 0x000fe20008410000 */
[----:B------:R-:W-:Y:S01]  /*5c20*/  SHF.L.U32 R52, R52, 0x10, RZ ;  /* 0x0000001034347819 */ /* 0x000fe200000006ff */
[----:B------:R-:W-:Y:S01]  /*5c30*/  FADD.FTZ R55, R55, -UR16 ;  /* 0x8000001037377e21 */ /* 0x000fe20008010000 */
[----:B------:R-:W-:-:S03]  /*5c40*/  SHF.L.U32 R57, R57, 0x10, RZ ;  /* 0x0000001039397819 */ /* 0x000fc600000006ff */
[----:B------:R-:W-:Y:S01]  /*5c50*/  FADD.FTZ R52, R52, -UR16 ;  /* 0x8000001034347e21 */ /* 0x000fe20008010000 */
[----:B------:R-:W-:Y:S02]  /*5c60*/  SHF.L.U32 R59, R59, 0x10, RZ ;  /* 0x000000103b3b7819 */ /* 0x000fe400000006ff */
[----:B------:R-:W-:Y:S01]  /*5c70*/  SHF.L.U32 R56, R56, 0x10, RZ ;  /* 0x0000001038387819 */ /* 0x000fe200000006ff */
[----:B------:R-:W-:Y:S01]  /*5c80*/  FMUL.FTZ R52, R52, UR17 ;  /* 0x0000001134347c20 */ /* 0x000fe20008410000 */
[----:B------:R-:W-:Y:S01]  /*5c90*/  SHF.L.U32 R108, R108, 0x10, RZ ;  /* 0x000000106c6c7819 */ /* 0x000fe200000006ff */
[----:B------:R-:W-:Y:S02]  /*5ca0*/  FADD.FTZ R59, R59, -UR16 ;  /* 0x800000103b3b7e21 */ /* 0x000fe40008010000 */
[----:B------:R-:W-:Y:S01]  /*5cb0*/  FADD.FTZ R56, R56, -UR16 ;  /* 0x8000001038387e21 */ /* 0x000fe20008010000 */
[----:B------:R-:W-:Y:S02]  /*5cc0*/  SHF.L.U32 R61, R61, 0x10, RZ ;  /* 0x000000103d3d7819 */ /* 0x000fe400000006ff */
[----:B------:R-:W-:Y:S01]  /*5cd0*/  SHF.L.U32 R60, R60, 0x10, RZ ;  /* 0x000000103c3c7819 */ /* 0x000fe200000006ff */
[----:B------:R-:W-:Y:S01]  /*5ce0*/  FMUL.FTZ R56, R56, UR17 ;  /* 0x0000001138387c20 */ /* 0x000fe20008410000 */
[----:B------:R-:W-:-:S02]  /*5cf0*/  SHF.L.U32 R110, R110, 0x10, RZ ;  /* 0x000000106e6e7819 */ /* 0x000fc400000006ff */
[----:B------:R-:W-:Y:S01]  /*5d00*/  SHF.L.U32 R12, R12, 0x10, RZ ;  /* 0x000000100c0c7819 */ /* 0x000fe200000006ff */
[----:B------:R-:W-:Y:S01]  /*5d10*/  FADD.FTZ R60, R60, -UR16 ;  /* 0x800000103c3c7e21 */ /* 0x000fe20008010000 */
[----:B------:R-:W-:Y:S02]  /*5d20*/  SHF.L.U32 R63, R63, 0x10, RZ ;  /* 0x000000103f3f7819 */ /* 0x000fe400000006ff */
[----:B---3--:R-:W-:Y:S02]  /*5d30*/  SHF.L.U32 R117, R117, 0x10, RZ ;  /* 0x0000001075757819 */ /* 0x008fe400000006ff */
[----:B----4-:R-:W-:-:S03]  /*5d40*/  SHF.L.U32 R111, R111, 0x10, RZ ;  /* 0x000000106f6f7819 */ /* 0x010fc600000006ff */
[----:B------:R-:W-:Y:S01]  /*5d50*/  FADD.FTZ R117, R117, -UR16 ;  /* 0x8000001075757e21 */ /* 0x000fe20008010000 */
[----:B--2---:R-:W-:Y:S01]  /*5d60*/  SHF.L.U32 R121, R121, 0x10, RZ ;  /* 0x0000001079797819 */ /* 0x004fe200000006ff */
[----:B------:R-:W-:Y:S01]  /*5d70*/  FADD.FTZ R70, R70, R111 ;  /* 0x0000006f46467221 */ /* 0x000fe20000010000 */
[----:B------:R-:W-:Y:S01]  /*5d80*/  FFMA.FTZ R74, R111, R105, R74 ;  /* 0x000000696f4a7223 */ /* 0x000fe2000001004a */
[----:B------:R-:W-:Y:S01]  /*5d90*/  FMUL.FTZ R111, R8, R111 ;  /* 0x0000006f086f7220 */ /* 0x000fe20000410000 */
[----:B------:R-:W-:Y:S01]  /*5da0*/  FMUL.FTZ R117, R117, UR17 ;  /* 0x0000001175757c20 */ /* 0x000fe20008410000 */
[----:B------:R-:W-:Y:S02]  /*5db0*/  FADD.FTZ R78, R78, R121 ;  /* 0x000000794e4e7221 */ /* 0x000fe40000010000 */
[----:B------:R-:W-:Y:S01]  /*5dc0*/  FFMA.FTZ R113, R105, R111, R113 ;  /* 0x0000006f69717223 */ /* 0x000fe20000010071 */
[----:B------:R-:W-:Y:S01]  /*5dd0*/  FFMA.FTZ R107, R121, R117, R107 ;  /* 0x00000075796b7223 */ /* 0x000fe2000001006b */
[----:B------:R-:W-:Y:S01]  /*5de0*/  SHF.L.U32 R105, R100, 0x10, RZ ;  /* 0x0000001064697819 */ /* 0x000fe200000006ff */
[----:B------:R-:W-:-:S04]  /*5df0*/  FMUL.FTZ R121, R9, R121 ;  /* 0x0000007909797220 */ /* 0x000fc80000410000 */
[----:B------:R-:W-:Y:S01]  /*5e00*/  FFMA.FTZ R113, R117, R121, R113 ;  /* 0x0000007975717223 */ /* 0x000fe20000010071 */
[----:B------:R-:W-:Y:S01]  /*5e10*/  FMUL.FTZ R100, R8, R105 ;  /* 0x0000006908647220 */ /* 0x000fe20000410000 */
[----:B------:R-:W-:-:S03]  /*5e20*/  FFMA.FTZ R74, R105, R98, R74 ;  /* 0x00000062694a7223 */ /* 0x000fc6000001004a */
[----:B------:R-:W-:Y:S01]  /*5e30*/  FFMA.FTZ R113, R98, R100, R113 ;  /* 0x0000006462717223 */ /* 0x000fe20000010071 */
[----:B------:R-:W-:Y:S02]  /*5e40*/  SHF.L.U32 R98, R125, 0x10, RZ ;  /* 0x000000107d627819 */ /* 0x000fe400000006ff */
[----:B------:R-:W2:Y:S01]  /*5e50*/  LDL.LU R125, [R1+0x118] ;  /* 0x00011800017d7983 */ /* 0x000ea20000300800 */
[----:B------:R-:W-:-:S04]  /*5e60*/  FADD.FTZ R109, R109, R111 ;  /* 0x0000006f6d6d7221 */ /* 0x000fc80000010000 */
[----:B------:R-:W-:-:S04]  /*5e70*/  FADD.FTZ R109, R121, R109 ;  /* 0x0000006d796d7221 */ /* 0x000fc80000010000 */
[----:B------:R-:W-:Y:S01]  /*5e80*/  FADD.FTZ R109, R109, R100 ;  /* 0x000000646d6d7221 */ /* 0x000fe20000010000 */
[----:B------:R-:W-:Y:S01]  /*5e90*/  FMUL.FTZ R100, R99, UR17 ;  /* 0x0000001163647c20 */ /* 0x000fe20008410000 */
[----:B------:R-:W-:Y:S01]  /*5ea0*/  FADD.FTZ R70, R70, R105 ;  /* 0x0000006946467221 */ /* 0x000fe20000010000 */
[----:B------:R-:W-:Y:S01]  /*5eb0*/  FMUL.FTZ R99, R101, UR17 ;  /* 0x0000001165637c20 */ /* 0x000fe20008410000 */
[----:B------:R-:W-:Y:S01]  /*5ec0*/  FADD.FTZ R78, R78, R98 ;  /* 0x000000624e4e7221 */ /* 0x000fe20000010000 */
[----:B------:R-:W-:Y:S01]  /*5ed0*/  FFMA.FTZ R107, R98, R100, R107 ;  /* 0x00000064626b7223 */ /* 0x000fe2000001006b */
[----:B------:R-:W-:Y:S01]  /*5ee0*/  FMUL.FTZ R98, R9, R98 ;  /* 0x0000006209627220 */ /* 0x000fe20000410000 */
[----:B------:R-:W-:Y:S01]  /*5ef0*/  FADD.FTZ R70, R70, R103 ;  /* 0x0000006746467221 */ /* 0x000fe20000010000 */
[----:B------:R-:W-:Y:S01]  /*5f00*/  FFMA.FTZ R74, R103, R99, R74 ;  /* 0x00000063674a7223 */ /* 0x000fe2000001004a */
[----:B------:R-:W-:Y:S01]  /*5f10*/  FMUL.FTZ R103, R8, R103 ;  /* 0x0000006708677220 */ /* 0x000fe20000410000 */
[----:B------:R-:W-:Y:S01]  /*5f20*/  FADD.FTZ R109, R98, R109 ;  /* 0x0000006d626d7221 */ /* 0x000fe20000010000 */
[----:B------:R-:W-:-:S03]  /*5f30*/  FFMA.FTZ R98, R100, R98, R113 ;  /* 0x0000006264627223 */ /* 0x000fc60000010071 */
[----:B------:R-:W-:Y:S01]  /*5f40*/  FADD.FTZ R100, R109, R103 ;  /* 0x000000676d647221 */ /* 0x000fe20000010000 */
[----:B------:R-:W-:Y:S01]  /*5f50*/  FFMA.FTZ R103, R99, R103, R98 ;  /* 0x0000006763677223 */ /* 0x000fe20000010062 */
[----:B------:R-:W-:Y:S01]  /*5f60*/  SHF.L.U32 R98, R94, 0x10, RZ ;  /* 0x000000105e627819 */ /* 0x000fe200000006ff */
[----:B------:R-:W-:Y:S01]  /*5f70*/  FMUL.FTZ R99, R9, R104 ;  /* 0x0000006809637220 */ /* 0x000fe20000410000 */
[----:B------:R-:W-:-:S03]  /*5f80*/  SHF.L.U32 R101, R95, 0x10, RZ ;  /* 0x000000105f657819 */ /* 0x000fc600000006ff */
[----:B------:R-:W-:Y:S01]  /*5f90*/  FADD.FTZ R98, R98, -UR16 ;  /* 0x8000001062627e21 */ /* 0x000fe20008010000 */
[----:B------:R-:W-:Y:S01]  /*5fa0*/  FADD.FTZ R94, R99, R100 ;  /* 0x00000064635e7221 */ /* 0x000fe20000010000 */
[----:B------:R-:W-:Y:S01]  /*5fb0*/  FFMA.FTZ R95, R102, R99, R103 ;  /* 0x00000063665f7223 */ /* 0x000fe20000010067 */
[----:B------:R-:W-:Y:S01]  /*5fc0*/  SHF.L.U32 R99, R96, 0x10, RZ ;  /* 0x0000001060637819 */ /* 0x000fe200000006ff */
[----:B------:R-:W-:Y:S01]  /*5fd0*/  FMUL.FTZ R98, R98, UR17 ;  /* 0x0000001162627c20 */ /* 0x000fe20008410000 */
[----:B------:R-:W-:-:S03]  /*5fe0*/  FADD.FTZ R101, R101, -UR16 ;  /* 0x8000001065657e21 */ /* 0x000fc60008010000 */
[----:B------:R-:W-:Y:S01]  /*5ff0*/  FADD.FTZ R70, R70, R99 ;  /* 0x0000006346467221 */ /* 0x000fe20000010000 */
[----:B------:R-:W-:Y:S01]  /*6000*/  FFMA.FTZ R74, R99, R98, R74 ;  /* 0x00000062634a7223 */ /* 0x000fe2000001004a */
[----:B------:R-:W-:Y:S01]  /*6010*/  FMUL.FTZ R99, R8, R99 ;  /* 0x0000006308637220 */ /* 0x000fe20000410000 */
[----:B------:R-:W-:Y:S01]  /*6020*/  SHF.L.U32 R96, R97, 0x10, RZ ;  /* 0x0000001061607819 */ /* 0x000fe200000006ff */
[----:B------:R-:W-:Y:S01]  /*6030*/  FADD.FTZ R78, R78, R104 ;  /* 0x000000684e4e7221 */ /* 0x000fe20000010000 */
[----:B------:R-:W-:Y:S01]  /*6040*/  FFMA.FTZ R107, R104, R102, R107 ;  /* 0x00000066686b7223 */ /* 0x000fe2000001006b */
[----:B------:R-:W-:Y:S01]  /*6050*/  FMUL.FTZ R101, R101, UR17 ;  /* 0x0000001165657c20 */ /* 0x000fe20008410000 */
[----:B------:R-:W-:Y:S01]  /*6060*/  FFMA.FTZ R98, R98, R99, R95 ;  /* 0x0000006362627223 */ /* 0x000fe2000001005f */
[----:B------:R-:W-:Y:S01]  /*6070*/  SHF.L.U32 R95, R92, 0x10, RZ ;  /* 0x000000105c5f7819 */ /* 0x000fe200000006ff */
[----:B------:R-:W-:Y:S01]  /*6080*/  FADD.FTZ R78, R78, R96 ;  /* 0x000000604e4e7221 */ /* 0x000fe20000010000 */
[----:B------:R-:W-:Y:S01]  /*6090*/  FFMA.FTZ R107, R96, R101, R107 ;  /* 0x00000065606b7223 */ /* 0x000fe2000001006b */
[----:B------:R-:W-:Y:S01]  /*60a0*/  FMUL.FTZ R96, R9, R96 ;  /* 0x0000006009607220 */ /* 0x000fe20000410000 */
[----:B------:R-:W-:Y:S01]  /*60b0*/  FADD.FTZ R97, R94, R99 ;  /* 0x000000635e617221 */ /* 0x000fe20000010000 */
[----:B------:R-:W-:Y:S01]  /*60c0*/  FMUL.FTZ R99, R90, UR17 ;  /* 0x000000115a637c20 */ /* 0x000fe20008410000 */
[----:B------:R-:W-:Y:S01]  /*60d0*/  FADD.FTZ R90, R70, R95 ;  /* 0x0000005f465a7221 */ /* 0x000fe20000010000 */
[----:B------:R-:W-:Y:S01]  /*60e0*/  SHF.L.U32 R70, R93, 0x10, RZ ;  /* 0x000000105d467819 */ /* 0x000fe200000006ff */
[----:B------:R-:W-:Y:S01]  /*60f0*/  FADD.FTZ R97, R96, R97 ;  /* 0x0000006160617221 */ /* 0x000fe20000010000 */
[----:B------:R-:W-:Y:S01]  /*6100*/  FFMA.FTZ R98, R101, R96, R98 ;  /* 0x0000006065627223 */ /* 0x000fe20000010062 */
[----:B------:R-:W-:Y:S01]  /*6110*/  FMUL.FTZ R92, R8, R95 ;  /* 0x0000005f085c7220 */ /* 0x000fe20000410000 */
[----:B------:R-:W-:Y:S01]  /*6120*/  FFMA.FTZ R74, R95, R99, R74 ;  /* 0x000000635f4a7223 */ /* 0x000fe2000001004a */
[----:B------:R-:W-:Y:S01]  /*6130*/  FMUL.FTZ R95, R86, UR17 ;  /* 0x00000011565f7c20 */ /* 0x000fe20008410000 */
[----:B------:R-:W-:Y:S01]  /*6140*/  SHF.L.U32 R93, R88, 0x10, RZ ;  /* 0x00000010585d7819 */ /* 0x000fe200000006ff */
[----:B------:R-:W-:Y:S01]  /*6150*/  FADD.FTZ R97, R97, R92 ;  /* 0x0000005c61617221 */ /* 0x000fe20000010000 */
[----:B------:R-:W-:Y:S01]  /*6160*/  FFMA.FTZ R98, R99, R92, R98 ;  /* 0x0000005c63627223 */ /* 0x000fe20000010062 */
[----:B------:R-:W-:-:S02]  /*6170*/  FMUL.FTZ R86, R9, R70 ;  /* 0x0000004609567220 */ /* 0x000fc40000410000 */
[----:B------:R-:W-:Y:S02]  /*6180*/  FMUL.FTZ R88, R8, R93 ;  /* 0x0000005d08587220 */ /* 0x000fe40000410000 */
[----:B------:R-:W-:Y:S01]  /*6190*/  FADD.FTZ R97, R86, R97 ;  /* 0x0000006156617221 */ /* 0x000fe20000010000 */
[----:B------:R-:W-:Y:S01]  /*61a0*/  FFMA.FTZ R98, R91, R86, R98 ;  /* 0x000000565b627223 */ /* 0x000fe20000010062 */
[----:B------:R-:W-:Y:S01]  /*61b0*/  SHF.L.U32 R86, R89, 0x10, RZ ;  /* 0x0000001059567819 */ /* 0x000fe200000006ff */
[----:B------:R-:W-:Y:S01]  /*61c0*/  FADD.FTZ R78, R78, R70 ;  /* 0x000000464e4e7221 */ /* 0x000fe20000010000 */
[----:B------:R-:W-:Y:S01]  /*61d0*/  FADD.FTZ R97, R97, R88 ;  /* 0x0000005861617221 */ /* 0x000fe20000010000 */
[----:B------:R-:W-:Y:S01]  /*61e0*/  FFMA.FTZ R98, R95, R88, R98 ;  /* 0x000000585f627223 */ /* 0x000fe20000010062 */
[----:B------:R-:W-:Y:S01]  /*61f0*/  FFMA.FTZ R107, R70, R91, R107 ;  /* 0x0000005b466b7223 */ /* 0x000fe2000001006b */
[----:B------:R-:W-:Y:S01]  /*6200*/  FMUL.FTZ R88, R9, R86 ;  /* 0x0000005609587220 */ /* 0x000fe20000410000 */
[----:B------:R-:W-:Y:S01]  /*6210*/  FFMA.FTZ R74, R93, R95, R74 ;  /* 0x0000005f5d4a7223 */ /* 0x000fe2000001004a */
[----:B------:R-:W-:Y:S01]  /*6220*/  FADD.FTZ R78, R78, R86 ;  /* 0x000000564e4e7221 */ /* 0x000fe20000010000 */
[----:B------:R-:W-:Y:S01]  /*6230*/  FFMA.FTZ R107, R86, R87, R107 ;  /* 0x00000057566b7223 */ /* 0x000fe2000001006b */
[----:B------:R-:W-:Y:S01]  /*6240*/  FFMA.FTZ R98, R87, R88, R98 ;  /* 0x0000005857627223 */ /* 0x000fe20000010062 */
[----:B------:R-:W-:Y:S01]  /*6250*/  SHF.L.U32 R87, R21, 0x10, RZ ;  /* 0x0000001015577819 */ /* 0x000fe200000006ff */
[----:B------:R-:W-:Y:S01]  /*6260*/  FMUL.FTZ R86, R8, R83 ;  /* 0x0000005308567220 */ /* 0x000fe20000410000 */
[----:B------:R-:W-:Y:S01]  /*6270*/  FADD.FTZ R97, R88, R97 ;  /* 0x0000006158617221 */ /* 0x000fe20000010000 */
[----:B------:R-:W-:Y:S01]  /*6280*/  FFMA.FTZ R74, R83, R85, R74 ;  /* 0x00000055534a7223 */ /* 0x000fe2000001004a */
[----:B------:R-:W-:Y:S01]  /*6290*/  FMUL.FTZ R21, R9, R82 ;  /* 0x0000005209157220 */ /* 0x000fe20000410000 */
[----:B------:R-:W-:Y:S01]  /*62a0*/  FFMA.FTZ R85, R85, R86, R98 ;  /* 0x0000005655557223 */ /* 0x000fe20000010062 */
[----:B------:R-:W-:Y:S01]  /*62b0*/  FADD.FTZ R70, R90, R93 ;  /* 0x0000005d5a467221 */ /* 0x000fe20000010000 */
[----:B------:R-:W-:Y:S01]  /*62c0*/  FADD.FTZ R78, R78, R82 ;  /* 0x000000524e4e7221 */ /* 0x000fe20000010000 */
[----:B------:R-:W-:Y:S01]  /*62d0*/  FFMA.FTZ R107, R82, R84, R107 ;  /* 0x00000054526b7223 */ /* 0x000fe2000001006b */
[----:B------:R-:W-:Y:S01]  /*62e0*/  FADD.FTZ R87, R87, -UR16 ;  /* 0x8000001057577e21 */ /* 0x000fe20008010000 */
[----:B------:R-:W-:Y:S01]  /*62f0*/  FADD.FTZ R82, R97, R86 ;  /* 0x0000005661527221 */ /* 0x000fe20000010000 */
[----:B------:R-:W-:Y:S01]  /*6300*/  FFMA.FTZ R85, R84, R21, R85 ;  /* 0x0000001554557223 */ /* 0x000fe20000010055 */
[----:B------:R-:W-:Y:S01]  /*6310*/  FADD.FTZ R70, R70, R83 ;  /* 0x0000005346467221 */ /* 0x000fe20000010000 */
[----:B------:R-:W-:Y:S01]  /*6320*/  FMUL.FTZ R84, R87, UR17 ;  /* 0x0000001157547c20 */ /* 0x000fe20008410000 */
[----:B------:R-:W-:Y:S01]  /*6330*/  FADD.FTZ R82, R21, R82 ;  /* 0x0000005215527221 */ /* 0x000fe20000010000 */
[----:B------:R-:W-:Y:S01]  /*6340*/  FMUL.FTZ R21, R8, R37 ;  /* 0x0000002508157220 */ /* 0x000fe20000410000 */
[----:B------:R-:W-:Y:S01]  /*6350*/  FADD.FTZ R70, R70, R37 ;  /* 0x0000002546467221 */ /* 0x000fe20000010000 */
[----:B------:R-:W-:Y:S01]  /*6360*/  FFMA.FTZ R74, R37, R84, R74 ;  /* 0x00000054254a7223 */ /* 0x000fe2000001004a */
[----:B------:R-:W-:Y:S01]  /*6370*/  SHF.L.U32 R37, R44, 0x10, RZ ;  /* 0x000000102c257819 */ /* 0x000fe200000006ff */
[----:B------:R-:W-:Y:S01]  /*6380*/  FADD.FTZ R82, R82, R21 ;  /* 0x0000001552527221 */ /* 0x000fe20000010000 */
[----:B------:R-:W-:Y:S01]  /*6390*/  FFMA.FTZ R85, R84, R21, R85 ;  /* 0x0000001554557223 */ /* 0x000fe20000010055 */
[----:B------:R-:W-:Y:S01]  /*63a0*/  FMUL.FTZ R44, R2, UR17 ;  /* 0x00000011022c7c20 */ /* 0x000fe20008410000 */
[----:B------:R-:W-:Y:S01]  /*63b0*/  FMUL.FTZ R21, R9, R80 ;  /* 0x0000005009157220 */ /* 0x000fe20000410000 */
[----:B------:R-:W-:Y:S01]  /*63c0*/  FADD.FTZ R70, R70, R37 ;  /* 0x0000002546467221 */ /* 0x000fe20000010000 */
[----:B------:R-:W-:Y:S01]  /*63d0*/  FFMA.FTZ R107, R80, R36, R107 ;  /* 0x00000024506b7223 */ /* 0x000fe2000001006b */
[----:B------:R-:W-:Y:S01]  /*63e0*/  FFMA.FTZ R74, R37, R44, R74 ;  /* 0x0000002c254a7223 */ /* 0x000fe2000001004a */
[----:B------:R-:W-:Y:S01]  /*63f0*/  FMUL.FTZ R37, R8, R37 ;  /* 0x0000002508257220 */ /* 0x000fe20000410000 */
[----:B------:R-:W-:Y:S01]  /*6400*/  FADD.FTZ R82, R21, R82 ;  /* 0x0000005215527221 */ /* 0x000fe20000010000 */
[----:B------:R-:W-:Y:S01]  /*6410*/  FFMA.FTZ R85, R36, R21, R85 ;  /* 0x0000001524557223 */ /* 0x000fe20000010055 */
[----:B------:R-:W-:-:S02]  /*6420*/  SHF.L.U32 R2, R45, 0x10, RZ ;  /* 0x000000102d027819 */ /* 0x000fc400000006ff */
[----:B------:R-:W-:Y:S01]  /*6430*/  SHF.L.U32 R36, R4, 0x10, RZ ;  /* 0x0000001004247819 */ /* 0x000fe200000006ff */
[----:B------:R-:W-:Y:S01]  /*6440*/  FADD.FTZ R78, R78, R80 ;  /* 0x000000504e4e7221 */ /* 0x000fe20000010000 */
[----:B------:R-:W-:Y:S01]  /*6450*/  FADD.FTZ R21, R82, R37 ;  /* 0x0000002552157221 */ /* 0x000fe20000010000 */
[----:B------:R-:W-:Y:S01]  /*6460*/  FFMA.FTZ R44, R44, R37, R85 ;  /* 0x000000252c2c7223 */ /* 0x000fe20000010055 */
[----:B------:R-:W-:Y:S01]  /*6470*/  FMUL.FTZ R4, R9, R2 ;  /* 0x0000000209047220 */ /* 0x000fe20000410000 */
[----:B------:R-:W-:Y:S01]  /*6480*/  SHF.L.U32 R37, R48, 0x10, RZ ;  /* 0x0000001030257819 */ /* 0x000fe200000006ff */
[----:B------:R-:W-:Y:S01]  /*6490*/  FADD.FTZ R36, R36, -UR16 ;  /* 0x8000001024247e21 */ /* 0x000fe20008010000 */
        /* <DEDUP_REMOVED lines=9> */
[----:B------:R-:W-:Y:S01]  /*6530*/  FMUL.FTZ R2, R9, R2 ;  /* 0x0000000209027220 */ /* 0x000fe20000410000 */
[----:B------:R-:W-:Y:S01]  /*6540*/  FADD.FTZ R21, R21, R4 ;  /* 0x0000000415157221 */ /* 0x000fe20000010000 */
[----:B------:R-:W-:Y:S01]  /*6550*/  FFMA.FTZ R44, R43, R4, R44 ;  /* 0x000000042b2c7223 */ /* 0x000fe2000001002c */
[----:B------:R-:W-:-:S02]  /*6560*/  FFMA.FTZ R74, R37, R43, R74 ;  /* 0x0000002b254a7223 */ /* 0x000fc4000001004a */
[----:B------:R-:W-:Y:S01]  /*6570*/  FADD.FTZ R21, R2, R21 ;  /* 0x0000001502157221 */ /* 0x000fe20000010000 */
[----:B------:R-:W-:Y:S01]  /*6580*/  FFMA.FTZ R44, R47, R2, R44 ;  /* 0x000000022f2c7223 */ /* 0x000fe2000001002c */
[----:B------:R-:W-:Y:S01]  /*6590*/  FMUL.FTZ R2, R8, R53 ;  /* 0x0000003508027220 */ /* 0x000fe20000410000 */
[----:B------:R-:W-:Y:S01]  /*65a0*/  FFMA.FTZ R74, R53, R51, R74 ;  /* 0x00000033354a7223 */ /* 0x000fe2000001004a */
[----:B------:R-:W-:Y:S02]  /*65b0*/  FADD.FTZ R70, R70, R37 ;  /* 0x0000002546467221 */ /* 0x000fe40000010000 */
[----:B------:R-:W-:Y:S01]  /*65c0*/  FADD.FTZ R4, R21, R2 ;  /* 0x0000000215047221 */ /* 0x000fe20000010000 */
[----:B------:R-:W-:Y:S01]  /*65d0*/  FFMA.FTZ R51, R51, R2, R44 ;  /* 0x0000000233337223 */ /* 0x000fe2000001002c */
[----:B------:R-:W-:Y:S01]  /*65e0*/  SHF.L.U32 R2, R81, 0x10, RZ ;  /* 0x0000001051027819 */ /* 0x000fe200000006ff */
[----:B------:R-:W-:Y:S01]  /*65f0*/  FADD.FTZ R70, R70, R53 ;  /* 0x0000003546467221 */ /* 0x000fe20000010000 */
[----:B------:R-:W-:-:S03]  /*6600*/  FMUL.FTZ R36, R55, UR17 ;  /* 0x0000001137247c20 */ /* 0x000fc60008410000 */
[----:B------:R-:W-:Y:S01]  /*6610*/  FMUL.FTZ R21, R9, R2 ;  /* 0x0000000209157220 */ /* 0x000fe20000410000 */
[----:B------:R-:W-:Y:S01]  /*6620*/  FADD.FTZ R70, R70, R57 ;  /* 0x0000003946467221 */ /* 0x000fe20000010000 */
[----:B------:R-:W-:Y:S01]  /*6630*/  FFMA.FTZ R74, R57, R36, R74 ;  /* 0x00000024394a7223 */ /* 0x000fe2000001004a */
[----:B------:R-:W-:Y:S01]  /*6640*/  FMUL.FTZ R57, R8, R57 ;  /* 0x0000003908397220 */ /* 0x000fe20000410000 */
[----:B------:R-:W-:Y:S01]  /*6650*/  FADD.FTZ R4, R21, R4 ;  /* 0x0000000415047221 */ /* 0x000fe20000010000 */
[----:B------:R-:W-:Y:S01]  /*6660*/  FFMA.FTZ R51, R52, R21, R51 ;  /* 0x0000001534337223 */ /* 0x000fe20000010033 */
[----:B------:R-:W-:Y:S01]  /*6670*/  FADD.FTZ R78, R78, R2 ;  /* 0x000000024e4e7221 */ /* 0x000fe20000010000 */
[----:B------:R-:W-:Y:S01]  /*6680*/  FFMA.FTZ R107, R2, R52, R107 ;  /* 0x00000034026b7223 */ /* 0x000fe2000001006b */
        /* <DEDUP_REMOVED lines=8> */
[----:B------:R-:W-:Y:S01]  /*6710*/  FFMA.FTZ R51, R56, R21, R51 ;  /* 0x0000001538337223 */ /* 0x000fe20000010033 */
[----:B------:R-:W-:Y:S01]  /*6720*/  FMUL.FTZ R60, R60, UR17 ;  /* 0x000000113c3c7c20 */ /* 0x000fe20008410000 */
[----:B------:R-:W-:Y:S01]  /*6730*/  FMUL.FTZ R21, R9, R110 ;  /* 0x0000006e09157220 */ /* 0x000fe20000410000 */
[----:B------:R-:W-:Y:S01]  /*6740*/  FADD.FTZ R4, R4, R61 ;  /* 0x0000003d04047221 */ /* 0x000fe20000010000 */
[----:B------:R-:W-:Y:S01]  /*6750*/  FFMA.FTZ R51, R2, R61, R51 ;  /* 0x0000003d02337223 */ /* 0x000fe20000010033 */
[----:B------:R-:W-:Y:S01]  /*6760*/  FADD.FTZ R12, R12, -UR16 ;  /* 0x800000100c0c7e21 */ /* 0x000fe20008010000 */
[----:B------:R-:W-:Y:S01]  /*6770*/  SHF.L.U32 R37, R64, 0x10, RZ ;  /* 0x0000001040257819 */ /* 0x000fe200000006ff */
[----:B------:R-:W-:Y:S01]  /*6780*/  FADD.FTZ R78, R78, R108 ;  /* 0x0000006c4e4e7221 */ /* 0x000fe20000010000 */
[----:B------:R-:W-:Y:S01]  /*6790*/  FFMA.FTZ R107, R108, R56, R107 ;  /* 0x000000386c6b7223 */ /* 0x000fe2000001006b */
[----:B------:R-:W-:Y:S01]  /*67a0*/  FADD.FTZ R63, R63, -UR16 ;  /* 0x800000103f3f7e21 */ /* 0x000fe20008010000 */
[----:B------:R-:W-:Y:S01]  /*67b0*/  FADD.FTZ R4, R21, R4 ;  /* 0x0000000415047221 */ /* 0x000fe20000010000 */
[----:B------:R-:W-:Y:S01]  /*67c0*/  FFMA.FTZ R51, R60, R21, R51 ;  /* 0x000000153c337223 */ /* 0x000fe20000010033 */
[----:B------:R-:W-:Y:S01]  /*67d0*/  FMUL.FTZ R12, R12, UR17 ;  /* 0x000000110c0c7c20 */ /* 0x000fe20008410000 */
[----:B------:R-:W-:Y:S01]  /*67e0*/  SHF.L.U32 R2, R65, 0x10, RZ ;  /* 0x0000001041027819 */ /* 0x000fe200000006ff */
[----:B------:R-:W-:Y:S01]  /*67f0*/  FADD.FTZ R78, R78, R110 ;  /* 0x0000006e4e4e7221 */ /* 0x000fe20000010000 */
[----:B------:R-:W-:Y:S01]  /*6800*/  FFMA.FTZ R107, R110, R60, R107 ;  /* 0x0000003c6e6b7223 */ /* 0x000fe2000001006b */
[----:B------:R-:W-:Y:S01]  /*6810*/  FMUL.FTZ R21, R8, R37 ;  /* 0x0000002508157220 */ /* 0x000fe20000410000 */
[----:B------:R-:W-:Y:S01]  /*6820*/  FMUL.FTZ R63, R63, UR17 ;  /* 0x000000113f3f7c20 */ /* 0x000fe20008410000 */
[----:B------:R-:W-:Y:S01]  /*6830*/  SHF.L.U32 R14, R14, 0x10, RZ ;  /* 0x000000100e0e7819 */ /* 0x000fe200000006ff */
[----:B------:R-:W-:Y:S01]  /*6840*/  FADD.FTZ R70, R70, R37 ;  /* 0x0000002546467221 */ /* 0x000fe20000010000 */
[----:B------:R-:W-:Y:S01]  /*6850*/  FFMA.FTZ R74, R37, R12, R74 ;  /* 0x0000000c254a7223 */ /* 0x000fe2000001004a */
[----:B------:R-:W-:Y:S01]  /*6860*/  FADD.FTZ R37, R4, R21 ;  /* 0x0000001504257221 */ /* 0x000fe20000010000 */
[----:B------:R-:W-:Y:S01]  /*6870*/  FFMA.FTZ R12, R12, R21, R51 ;  /* 0x000000150c0c7223 */ /* 0x000fe20000010033 */
[----:B------:R-:W-:Y:S01]  /*6880*/  SHF.L.U32 R67, R67, 0x10, RZ ;  /* 0x0000001043437819 */ /* 0x000fe200000006ff */
[----:B------:R-:W-:Y:S01]  /*6890*/  FADD.FTZ R78, R78, R2 ;  /* 0x000000024e4e7221 */ /* 0x000fe20000010000 */
[----:B------:R-:W-:Y:S01]  /*68a0*/  FFMA.FTZ R107, R2, R63, R107 ;  /* 0x0000003f026b7223 */ /* 0x000fe2000001006b */
[----:B------:R-:W-:Y:S01]  /*68b0*/  SHF.L.U32 R21, R68, 0x10, RZ ;  /* 0x0000001044157819 */ /* 0x000fe200000006ff */
[----:B------:R-:W-:Y:S01]  /*68c0*/  FMUL.FTZ R2, R9, R2 ;  /* 0x0000000209027220 */ /* 0x000fe20000410000 */
[----:B------:R-:W-:Y:S01]  /*68d0*/  FADD.FTZ R14, R14, -UR16 ;  /* 0x800000100e0e7e21 */ /* 0x000fe20008010000 */
[----:B------:R-:W-:Y:S01]  /*68e0*/  FADD.FTZ R67, R67, -UR16 ;  /* 0x8000001043437e21 */ /* 0x000fe20008010000 */
[----:B------:R-:W-:Y:S01]  /*68f0*/  SHF.L.U32 R16, R16, 0x10, RZ ;  /* 0x0000001010107819 */ /* 0x000fe200000006ff */
[----:B------:R-:W-:Y:S01]  /*6900*/  FADD.FTZ R37, R2, R37 ;  /* 0x0000002502257221 */ /* 0x000fe20000010000 */
[----:B------:R-:W-:Y:S01]  /*6910*/  FFMA.FTZ R12, R63, R2, R12 ;  /* 0x000000023f0c7223 */ /* 0x000fe2000001000c */
[----:B------:R-:W-:Y:S01]  /*6920*/  FMUL.FTZ R43, R14, UR17 ;  /* 0x000000110e2b7c20 */ /* 0x000fe20008410000 */
[----:B------:R-:W-:Y:S01]  /*6930*/  FMUL.FTZ R4, R8, R21 ;  /* 0x0000001508047220 */ /* 0x000fe20000410000 */
[----:B------:R-:W-:-:S02]  /*6940*/  SHF.L.U32 R2, R69, 0x10, RZ ;  /* 0x0000001045027819 */ /* 0x000fc400000006ff */
[----:B------:R-:W-:Y:S01]  /*6950*/  SHF.L.U32 R71, R71, 0x10, RZ ;  /* 0x0000001047477819 */ /* 0x000fe200000006ff */
[----:B------:R-:W-:Y:S01]  /*6960*/  FMUL.FTZ R67, R67, UR17 ;  /* 0x0000001143437c20 */ /* 0x000fe20008410000 */
[----:B------:R-:W-:Y:S01]  /*6970*/  FADD.FTZ R70, R70, R21 ;  /* 0x0000001546467221 */ /* 0x000fe20000010000 */
[----:B------:R-:W-:Y:S01]  /*6980*/  FFMA.FTZ R74, R21, R43, R74 ;  /* 0x0000002b154a7223 */ /* 0x000fe2000001004a */
[----:B------:R-:W-:Y:S01]  /*6990*/  FADD.FTZ R37, R37, R4 ;  /* 0x0000000425257221 */ /* 0x000fe20000010000 */
[----:B------:R-:W-:Y:S01]  /*69a0*/  FFMA.FTZ R12, R43, R4, R12 ;  /* 0x000000042b0c7223 */ /* 0x000fe2000001000c */
[----:B------:R-:W-:Y:S01]  /*69b0*/  FMUL.FTZ R4, R9, R2 ;  /* 0x0000000209047220 */ /* 0x000fe20000410000 */
[----:B------:R-:W-:Y:S01]  /*69c0*/  FADD.FTZ R16, R16, -UR16 ;  /* 0x8000001010107e21 */ /* 0x000fe20008010000 */
        /* <DEDUP_REMOVED lines=8> */
[----:B------:R-:W-:Y:S01]  /*6a50*/  FMUL.FTZ R71, R71, UR17 ;  /* 0x0000001147477c20 */ /* 0x000fe20008410000 */
[----:B------:R-:W-:Y:S01]  /*6a60*/  SHF.L.U32 R18, R18, 0x10, RZ ;  /* 0x0000001012127819 */ /* 0x000fe200000006ff */
[----:B------:R-:W-:Y:S01]  /*6a70*/  FMUL.FTZ R4, R8, R21 ;  /* 0x0000001508047220 */ /* 0x000fe20000410000 */
[----:B------:R-:W-:Y:S01]  /*6a80*/  FADD.FTZ R70, R70, R21 ;  /* 0x0000001546467221 */ /* 0x000fe20000010000 */
[----:B------:R-:W-:Y:S01]  /*6a90*/  FFMA.FTZ R74, R21, R43, R74 ;  /* 0x0000002b154a7223 */ /* 0x000fe2000001004a */
[----:B------:R-:W-:Y:S01]  /*6aa0*/  FADD.FTZ R78, R78, R2 ;  /* 0x000000024e4e7221 */ /* 0x000fe20000010000 */
[----:B------:R-:W-:Y:S01]  /*6ab0*/  FFMA.FTZ R107, R2, R71, R107 ;  /* 0x00000047026b7223 */ /* 0x000fe2000001006b */
[----:B------:R-:W-:Y:S01]  /*6ac0*/  FMUL.FTZ R2, R9, R2 ;  /* 0x0000000209027220 */ /* 0x000fe20000410000 */
[----:B------:R-:W-:Y:S01]  /*6ad0*/  FADD.FTZ R37, R37, R4 ;  /* 0x0000000425257221 */ /* 0x000fe20000010000 */
[----:B------:R-:W-:Y:S01]  /*6ae0*/  FFMA.FTZ R12, R43, R4, R12 ;  /* 0x000000042b0c7223 */ /* 0x000fe2000001000c */
[----:B------:R-:W-:Y:S01]  /*6af0*/  SHF.L.U32 R21, R76, 0x10, RZ ;  /* 0x000000104c157819 */ /* 0x000fe200000006ff */
[----:B------:R-:W-:Y:S01]  /*6b00*/  FADD.FTZ R18, R18, -UR16 ;  /* 0x8000001012127e21 */ /* 0x000fe20008010000 */
[----:B------:R-:W-:Y:S01]  /*6b10*/  SHF.L.U32 R75, R75, 0x10, RZ ;  /* 0x000000104b4b7819 */ /* 0x000fe200000006ff */
[----:B------:R-:W-:Y:S01]  /*6b20*/  FADD.FTZ R37, R2, R37 ;  /* 0x0000002502257221 */ /* 0x000fe20000010000 */
[----:B------:R-:W-:Y:S01]  /*6b30*/  FFMA.FTZ R12, R71, R2, R12 ;  /* 0x00000002470c7223 */ /* 0x000fe2000001000c */
[----:B------:R-:W-:Y:S01]  /*6b40*/  FMUL.FTZ R43, R18, UR17 ;  /* 0x00000011122b7c20 */ /* 0x000fe20008410000 */
[----:B------:R-:W-:Y:S01]  /*6b50*/  FMUL.FTZ R2, R8, R21 ;  /* 0x0000001508027220 */ /* 0x000fe20000410000 */
[----:B------:R-:W-:Y:S01]  /*6b60*/  FADD.FTZ R75, R75, -UR16 ;  /* 0x800000104b4b7e21 */ /* 0x000fe20008010000 */
[----:B------:R-:W-:-:S02]  /*6b70*/  SHF.L.U32 R20, R20, 0x10, RZ ;  /* 0x0000001014147819 */ /* 0x000fc400000006ff */
[----:B------:R-:W-:Y:S01]  /*6b80*/  FADD.FTZ R37, R37, R2 ;  /* 0x0000000225257221 */ /* 0x000fe20000010000 */
[----:B------:R-:W-:Y:S01]  /*6b90*/  FFMA.FTZ R12, R43, R2, R12 ;  /* 0x000000022b0c7223 */ /* 0x000fe2000001000c */
[----:B------:R-:W-:Y:S01]  /*6ba0*/  SHF.L.U32 R2, R77, 0x10, RZ ;  /* 0x000000104d027819 */ /* 0x000fe200000006ff */
[----:B------:R-:W-:Y:S01]  /*6bb0*/  FMUL.FTZ R75, R75, UR17 ;  /* 0x000000114b4b7c20 */ /* 0x000fe20008410000 */
[----:B------:R-:W-:Y:S01]  /*6bc0*/  FADD.FTZ R70, R70, R21 ;  /* 0x0000001546467221 */ /* 0x000fe20000010000 */
[----:B------:R-:W-:Y:S01]  /*6bd0*/  FFMA.FTZ R74, R21, R43, R74 ;  /* 0x0000002b154a7223 */ /* 0x000fe2000001004a */
[----:B------:R-:W-:Y:S01]  /*6be0*/  SHF.L.U32 R79, R79, 0x10, RZ ;  /* 0x000000104f4f7819 */ /* 0x000fe200000006ff */
[----:B------:R-:W-:Y:S01]  /*6bf0*/  FADD.FTZ R78, R78, R2 ;  /* 0x000000024e4e7221 */ /* 0x000fe20000010000 */
[----:B------:R-:W-:Y:S01]  /*6c00*/  SHF.L.U32 R21, R106, 0x10, RZ ;  /* 0x000000106a157819 */ /* 0x000fe200000006ff */
[----:B------:R-:W-:Y:S01]  /*6c10*/  FFMA.FTZ R107, R2, R75, R107 ;  /* 0x0000004b026b7223 */ /* 0x000fe2000001006b */
[----:B------:R-:W-:Y:S01]  /*6c20*/  FADD.FTZ R20, R20, -UR16 ;  /* 0x8000001014147e21 */ /* 0x000fe20008010000 */
[----:B------:R-:W-:Y:S01]  /*6c30*/  FMUL.FTZ R2, R9, R2 ;  /* 0x0000000209027220 */ /* 0x000fe20000410000 */
[----:B------:R-:W-:Y:S01]  /*6c40*/  SHF.L.U32 R112, R112, 0x10, RZ ;  /* 0x0000001070707819 */ /* 0x000fe200000006ff */
[----:B------:R-:W-:Y:S01]  /*6c50*/  FMUL.FTZ R4, R8, R21 ;  /* 0x0000001508047220 */ /* 0x000fe20000410000 */
[----:B------:R-:W-:Y:S01]  /*6c60*/  SHF.L.U32 R23, R23, 0x10, RZ ;  /* 0x0000001017177819 */ /* 0x000fe200000006ff */
[----:B------:R-:W-:Y:S01]  /*6c70*/  FMUL.FTZ R43, R20, UR17 ;  /* 0x00000011142b7c20 */ /* 0x000fe20008410000 */
[----:B------:R-:W-:Y:S01]  /*6c80*/  FADD.FTZ R37, R2, R37 ;  /* 0x0000002502257221 */ /* 0x000fe20000010000 */
[----:B------:R-:W-:Y:S01]  /*6c90*/  FFMA.FTZ R12, R75, R2, R12 ;  /* 0x000000024b0c7223 */ /* 0x000fe2000001000c */
[----:B------:R-:W-:Y:S01]  /*6ca0*/  FADD.FTZ R79, R79, -UR16 ;  /* 0x800000104f4f7e21 */ /* 0x000fe20008010000 */
[----:B------:R-:W-:Y:S01]  /*6cb0*/  FMUL.FTZ R2, R9, R112 ;  /* 0x0000007009027220 */ /* 0x000fe20000410000 */
[----:B------:R-:W-:Y:S01]  /*6cc0*/  FADD.FTZ R37, R37, R4 ;  /* 0x0000000425257221 */ /* 0x000fe20000010000 */
[----:B------:R-:W-:Y:S01]  /*6cd0*/  FFMA.FTZ R12, R43, R4, R12 ;  /* 0x000000042b0c7223 */ /* 0x000fe2000001000c */
[----:B------:R-:W-:Y:S01]  /*6ce0*/  FMUL.FTZ R79, R79, UR17 ;  /* 0x000000114f4f7c20 */ /* 0x000fe20008410000 */
[----:B------:R-:W-:Y:S01]  /*6cf0*/  SHF.L.U32 R114, R114, 0x10, RZ ;  /* 0x0000001072727819 */ /* 0x000fe200000006ff */
[----:B------:R-:W-:Y:S01]  /*6d00*/  FADD.FTZ R23, R23, -UR16 ;  /* 0x8000001017177e21 */ /* 0x000fe20008010000 */
[----:B------:R-:W-:Y:S01]  /*6d10*/  SHF.L.U32 R115, R115, 0x10, RZ ;  /* 0x0000001073737819 */ /* 0x000fe200000006ff */
[----:B------:R-:W-:Y:S01]  /*6d20*/  FFMA.FTZ R74, R21, R43, R74 ;  /* 0x0000002b154a7223 */ /* 0x000fe2000001004a */
[----:B------:R-:W-:Y:S01]  /*6d30*/  FADD.FTZ R37, R2, R37 ;  /* 0x0000002502257221 */ /* 0x000fe20000010000 */
[----:B------:R-:W-:Y:S01]  /*6d40*/  FFMA.FTZ R12, R79, R2, R12 ;  /* 0x000000024f0c7223 */ /* 0x000fe2000001000c */
[----:B------:R-:W-:Y:S01]  /*6d50*/  SHF.L.U32 R116, R116, 0x10, RZ ;  /* 0x0000001074747819 */ /* 0x000fe200000006ff */
[----:B------:R-:W-:Y:S01]  /*6d60*/  FMUL.FTZ R23, R23, UR17 ;  /* 0x0000001117177c20 */ /* 0x000fe20008410000 */
[----:B------:R-:W-:Y:S01]  /*6d70*/  FADD.FTZ R114, R114, -UR16 ;  /* 0x8000001072727e21 */ /* 0x000fe20008010000 */
[----:B------:R-:W-:Y:S01]  /*6d80*/  SHF.L.U32 R25, R25, 0x10, RZ ;  /* 0x0000001019197819 */ /* 0x000fe200000006ff */
[----:B------:R-:W-:Y:S01]  /*6d90*/  FMUL.FTZ R2, R8, R115 ;  /* 0x0000007308027220 */ /* 0x000fe20000410000 */
[----:B------:R-:W-:Y:S01]  /*6da0*/  FADD.FTZ R70, R70, R21 ;  /* 0x0000001546467221 */ /* 0x000fe20000010000 */
[----:B------:R-:W-:Y:S01]  /*6db0*/  FFMA.FTZ R74, R115, R23, R74 ;  /* 0x00000017734a7223 */ /* 0x000fe2000001004a */
[----:B------:R-:W-:Y:S01]  /*6dc0*/  FMUL.FTZ R114, R114, UR17 ;  /* 0x0000001172727c20 */ /* 0x000fe20008410000 */
[----:B------:R-:W-:Y:S01]  /*6dd0*/  FMUL.FTZ R21, R9, R116 ;  /* 0x0000007409157220 */ /* 0x000fe20000410000 */
[----:B------:R-:W-:Y:S01]  /*6de0*/  FADD.FTZ R4, R37, R2 ;  /* 0x0000000225047221 */ /* 0x000fe20000010000 */
[----:B------:R-:W-:Y:S01]  /*6df0*/  FFMA.FTZ R23, R23, R2, R12 ;  /* 0x0000000217177223 */ /* 0x000fe2000001000c */
[----:B------:R-:W-:Y:S01]  /*6e00*/  SHF.L.U32 R119, R119, 0x10, RZ ;  /* 0x0000001077777819 */ /* 0x000fe200000006ff */
[----:B------:R-:W-:Y:S01]  /*6e10*/  FADD.FTZ R25, R25, -UR16 ;  /* 0x8000001019197e21 */ /* 0x000fe20008010000 */
[----:B------:R-:W-:-:S02]  /*6e20*/  SHF.L.U32 R27, R27, 0x10, RZ ;  /* 0x000000101b1b7819 */ /* 0x000fc400000006ff */
[----:B------:R-:W-:Y:S01]  /*6e30*/  SHF.L.U32 R118, R118, 0x10, RZ ;  /* 0x0000001076767819 */ /* 0x000fe200000006ff */
[----:B------:R-:W-:Y:S01]  /*6e40*/  FADD.FTZ R4, R21, R4 ;  /* 0x0000000415047221 */ /* 0x000fe20000010000 */
[----:B------:R-:W-:Y:S01]  /*6e50*/  FFMA.FTZ R23, R114, R21, R23 ;  /* 0x0000001572177223 */ /* 0x000fe20000010017 */
[----:B------:R-:W-:Y:S01]  /*6e60*/  FMUL.FTZ R2, R25, UR17 ;  /* 0x0000001119027c20 */ /* 0x000fe20008410000 */
[----:B------:R-:W-:Y:S01]  /*6e70*/  FMUL.FTZ R21, R8, R119 ;  /* 0x0000007708157220 */ /* 0x000fe20000410000 */
[----:B------:R-:W-:Y:S01]  /*6e80*/  FADD.FTZ R70, R70, R115 ;  /* 0x0000007346467221 */ /* 0x000fe20000010000 */
[----:B------:R-:W-:Y:S01]  /*6e90*/  SHF.L.U32 R120, R120, 0x10, RZ ;  /* 0x0000001078787819 */ /* 0x000fe200000006ff */
[----:B------:R-:W-:Y:S01]  /*6ea0*/  FADD.FTZ R27, R27, -UR16 ;  /* 0x800000101b1b7e21 */ /* 0x000fe20008010000 */
[----:B------:R-:W-:Y:S01]  /*6eb0*/  FADD.FTZ R118, R118, -UR16 ;  /* 0x8000001076767e21 */ /* 0x000fe20008010000 */
[----:B------:R-:W-:Y:S01]  /*6ec0*/  FFMA.FTZ R74, R119, R2, R74 ;  /* 0x00000002774a7223 */ /* 0x000fe2000001004a */
[----:B------:R-:W-:Y:S01]  /*6ed0*/  FFMA.FTZ R23, R2, R21, R23 ;  /* 0x0000001502177223 */ /* 0x000fe20000010017 */
[----:B------:R-:W-:Y:S01]  /*6ee0*/  SHF.L.U32 R123, R123, 0x10, RZ ;  /* 0x000000107b7b7819 */ /* 0x000fe200000006ff */
[----:B------:R-:W-:Y:S01]  /*6ef0*/  FADD.FTZ R70, R70, R119 ;  /* 0x0000007746467221 */ /* 0x000fe20000010000 */
[----:B------:R-:W-:Y:S01]  /*6f00*/  FADD.FTZ R4, R4, R21 ;  /* 0x0000001504047221 */ /* 0x000fe20000010000 */
[----:B------:R-:W-:Y:S01]  /*6f10*/  FMUL.FTZ R2, R27, UR17 ;  /* 0x000000111b027c20 */ /* 0x000fe20008410000 */
[----:B------:R-:W-:Y:S01]  /*6f20*/  FMUL.FTZ R118, R118, UR17 ;  /* 0x0000001176767c20 */ /* 0x000fe20008410000 */
[----:B------:R-:W-:Y:S01]  /*6f30*/  FMUL.FTZ R21, R9, R120 ;  /* 0x0000007809157220 */ /* 0x000fe20000410000 */
[----:B------:R-:W-:-:S02]  /*6f40*/  SHF.L.U32 R29, R29, 0x10, RZ ;  /* 0x000000101d1d7819 */ /* 0x000fc400000006ff */
[----:B------:R-:W-:Y:S01]  /*6f50*/  SHF.L.U32 R122, R122, 0x10, RZ ;  /* 0x000000107a7a7819 */ /* 0x000fe200000006ff */
[----:B------:R-:W-:Y:S01]  /*6f60*/  FADD.FTZ R70, R70, R123 ;  /* 0x0000007b46467221 */ /* 0x000fe20000010000 */
[----:B------:R-:W-:Y:S01]  /*6f70*/  FFMA.FTZ R74, R123, R2, R74 ;  /* 0x000000027b4a7223 */ /* 0x000fe2000001004a */
[----:B------:R-:W-:Y:S01]  /*6f80*/  FMUL.FTZ R123, R8, R123 ;  /* 0x0000007b087b7220 */ /* 0x000fe20000410000 */
[----:B------:R-:W-:Y:S01]  /*6f90*/  FFMA.FTZ R23, R118, R21, R23 ;  /* 0x0000001576177223 */ /* 0x000fe20000010017 */
[----:B------:R-:W-:Y:S01]  /*6fa0*/  SHF.L.U32 R124, R124, 0x10, RZ ;  /* 0x000000107c7c7819 */ /* 0x000fe200000006ff */
[----:B------:R-:W-:Y:S01]  /*6fb0*/  FADD.FTZ R29, R29, -UR16 ;  /* 0x800000101d1d7e21 */ /* 0x000fe20008010000 */
[----:B------:R-:W-:Y:S01]  /*6fc0*/  FADD.FTZ R78, R78, R112 ;  /* 0x000000704e4e7221 */ /* 0x000fe20000010000 */
[----:B------:R-:W-:Y:S01]  /*6fd0*/  FFMA.FTZ R107, R112, R79, R107 ;  /* 0x0000004f706b7223 */ /* 0x000fe2000001006b */
[----:B------:R-:W-:Y:S01]  /*6fe0*/  FADD.FTZ R4, R21, R4 ;  /* 0x0000000415047221 */ /* 0x000fe20000010000 */
[----:B------:R-:W-:Y:S01]  /*6ff0*/  FADD.FTZ R122, R122, -UR16 ;  /* 0x800000107a7a7e21 */ /* 0x000fe20008010000 */
[----:B------:R-:W-:Y:S01]  /*7000*/  FFMA.FTZ R23, R2, R123, R23 ;  /* 0x0000007b02177223 */ /* 0x000fe20000010017 */
[----:B------:R-:W-:Y:S01]  /*7010*/  SHF.L.U32 R31, R31, 0x10, RZ ;  /* 0x000000101f1f7819 */ /* 0x000fe200000006ff */
[----:B------:R-:W-:Y:S01]  /*7020*/  FMUL.FTZ R2, R29, UR17 ;  /* 0x000000111d027c20 */ /* 0x000fe20008410000 */
[----:B------:R-:W-:Y:S01]  /*7030*/  SHF.L.U32 R30, R30, 0x10, RZ ;  /* 0x000000101e1e7819 */ /* 0x000fe200000006ff */
[----:B------:R-:W-:Y:S01]  /*7040*/  FADD.FTZ R78, R78, R116 ;  /* 0x000000744e4e7221 */ /* 0x000fe20000010000 */
[----:B------:R-:W-:Y:S01]  /*7050*/  FFMA.FTZ R107, R116, R114, R107 ;  /* 0x00000072746b7223 */ /* 0x000fe2000001006b */
[----:B------:R-:W-:Y:S01]  /*7060*/  FADD.FTZ R4, R4, R123 ;  /* 0x0000007b04047221 */ /* 0x000fe20000010000 */
[----:B------:R-:W-:Y:S01]  /*7070*/  FMUL.FTZ R122, R122, UR17 ;  /* 0x000000117a7a7c20 */ /* 0x000fe20008410000 */
[----:B------:R-:W-:Y:S01]  /*7080*/  FMUL.FTZ R21, R9, R124 ;  /* 0x0000007c09157220 */ /* 0x000fe20000410000 */
[----:B------:R-:W-:Y:S01]  /*7090*/  SHF.L.U32 R32, R32, 0x10, RZ ;  /* 0x0000001020207819 */ /* 0x000fe200000006ff */
[----:B------:R-:W-:Y:S01]  /*70a0*/  FADD.FTZ R70, R70, R31 ;  /* 0x0000001f46467221 */ /* 0x000fe20000010000 */
[----:B------:R-:W-:Y:S01]  /*70b0*/  SHF.L.U32 R0, R0, 0x10, RZ ;  /* 0x0000001000007819 */ /* 0x000fe200000006ff */
[----:B------:R-:W-:Y:S01]  /*70c0*/  FFMA.FTZ R74, R31, R2, R74 ;  /* 0x000000021f4a7223 */ /* 0x000fe2000001004a */
[----:B------:R-:W-:Y:S01]  /*70d0*/  SHF.L.U32 R3, R3, 0x10, RZ ;  /* 0x0000001003037819 */ /* 0x000fe200000006ff */
[----:B------:R-:W-:Y:S01]  /*70e0*/  FADD.FTZ R78, R78, R120 ;  /* 0x000000784e4e7221 */ /* 0x000fe20000010000 */
[----:B------:R-:W-:Y:S01]  /*70f0*/  FFMA.FTZ R107, R120, R118, R107 ;  /* 0x00000076786b7223 */ /* 0x000fe2000001006b */
[----:B------:R-:W-:Y:S01]  /*7100*/  FADD.FTZ R4, R21, R4 ;  /* 0x0000000415047221 */ /* 0x000fe20000010000 */
[----:B------:R-:W-:Y:S01]  /*7110*/  FFMA.FTZ R23, R122, R21, R23 ;  /* 0x000000157a177223 */ /* 0x000fe20000010017 */
[----:B------:R-:W-:Y:S01]  /*7120*/  FADD.FTZ R30, R30, -UR16 ;  /* 0x800000101e1e7e21 */ /* 0x000fe20008010000 */
        /* <DEDUP_REMOVED lines=9> */
[----:B------:R-:W-:Y:S01]  /*71c0*/  FADD.FTZ R3, R3, -UR16 ;  /* 0x8000001003037e21 */ /* 0x000fe20008010000 */
[----:B------:R-:W-:Y:S01]  /*71d0*/  SHF.L.U32 R10, R10, 0x10, RZ ;  /* 0x000000100a0a7819 */ /* 0x000fe200000006ff */
[----:B------:R-:W-:Y:S01]  /*71e0*/  FADD.FTZ R78, R78, R32 ;  /* 0x000000204e4e7221 */ /* 0x000fe20000010000 */
[----:B------:R-:W-:Y:S01]  /*71f0*/  FFMA.FTZ R107, R32, R30, R107 ;  /* 0x0000001e206b7223 */ /* 0x000fe2000001006b */
[----:B------:R-:W-:Y:S01]  /*7200*/  FADD.FTZ R4, R21, R4 ;  /* 0x0000000415047221 */ /* 0x000fe20000010000 */
[----:B------:R-:W-:Y:S01]  /*7210*/  FFMA.FTZ R23, R30, R21, R23 ;  /* 0x000000151e177223 */ /* 0x000fe20000010017 */
[----:B------:R-:W-:Y:S01]  /*7220*/  FMUL.FTZ R0, R0, UR17 ;  /* 0x0000001100007c20 */ /* 0x000fe20008410000 */
[----:B------:R-:W-:Y:S01]  /*7230*/  FMUL.FTZ R3, R3, UR17 ;  /* 0x0000001103037c20 */ /* 0x000fe20008410000 */
[----:B------:R-:W-:Y:S01]  /*7240*/  FMUL.FTZ R21, R8, R5 ;  /* 0x0000000508157220 */ /* 0x000fe20000410000 */
[----:B------:R-:W-:Y:S01]  /*7250*/  SHF.L.U32 R13, R13, 0x10, RZ ;  /* 0x000000100d0d7819 */ /* 0x000fe200000006ff */
[----:B------:R-:W-:Y:S01]  /*7260*/  FADD.FTZ R70, R70, R5 ;  /* 0x0000000546467221 */ /* 0x000fe20000010000 */
[----:B------:R-:W-:Y:S01]  /*7270*/  FFMA.FTZ R74, R5, R0, R74 ;  /* 0x00000000054a7223 */ /* 0x000fe2000001004a */
[----:B------:R-:W-:Y:S01]  /*7280*/  SHF.L.U32 R17, R17, 0x10, RZ ;  /* 0x0000001011117819 */ /* 0x000fe200000006ff */
[----:B------:R-:W-:Y:S01]  /*7290*/  FADD.FTZ R78, R78, R10 ;  /* 0x0000000a4e4e7221 */ /* 0x000fe20000010000 */
[----:B------:R-:W-:Y:S01]  /*72a0*/  FFMA.FTZ R107, R10, R3, R107 ;  /* 0x000000030a6b7223 */ /* 0x000fe2000001006b */
[----:B------:R-:W-:Y:S01]  /*72b0*/  FADD.FTZ R5, R4, R21 ;  /* 0x0000001504057221 */ /* 0x000fe20000010000 */
[----:B------:R-:W-:Y:S01]  /*72c0*/  FMUL.FTZ R10, R9, R10 ;  /* 0x0000000a090a7220 */ /* 0x000fe20000410000 */
[----:B------:R-:W-:Y:S01]  /*72d0*/  FFMA.FTZ R0, R0, R21, R23 ;  /* 0x0000001500007223 */ /* 0x000fe20000010017 */
[----:B------:R-:W-:Y:S01]  /*72e0*/  FADD.FTZ R13, R13, -UR16 ;  /* 0x800000100d0d7e21 */ /* 0x000fe20008010000 */
[----:B------:R-:W-:Y:S01]  /*72f0*/  SHF.L.U32 R15, R15, 0x10, RZ ;  /* 0x000000100f0f7819 */ /* 0x000fe200000006ff */
[----:B------:R-:W-:Y:S01]  /*7300*/  FMUL.FTZ R4, R8, R17 ;  /* 0x0000001108047220 */ /* 0x000fe20000410000 */
[----:B------:R-:W-:Y:S01]  /*7310*/  FADD.FTZ R5, R10, R5 ;  /* 0x000000050a057221 */ /* 0x000fe20000010000 */
[----:B------:R-:W-:Y:S01]  /*7320*/  FMUL.FTZ R13, R13, UR17 ;  /* 0x000000110d0d7c20 */ /* 0x000fe20008410000 */
[----:B------:R-:W-:Y:S01]  /*7330*/  FFMA.FTZ R0, R3, R10, R0 ;  /* 0x0000000a03007223 */ /* 0x000fe20000010000 */
[----:B------:R-:W-:Y:S01]  /*7340*/  SHF.L.U32 R2, R19, 0x10, RZ ;  /* 0x0000001013027819 */ /* 0x000fe200000006ff */
[----:B------:R-:W-:Y:S01]  /*7350*/  FADD.FTZ R15, R15, -UR16 ;  /* 0x800000100f0f7e21 */ /* 0x000fe20008010000 */
[----:B------:R-:W-:Y:S01]  /*7360*/  SHF.L.U32 R35, R35, 0x10, RZ ;  /* 0x0000001023237819 */ /* 0x000fe200000006ff */
[----:B------:R-:W-:Y:S01]  /*7370*/  FADD.FTZ R5, R5, R4 ;  /* 0x0000000405057221 */ /* 0x000fe20000010000 */
[----:B------:R-:W-:Y:S01]  /*7380*/  SHF.L.U32 R34, R34, 0x10, RZ ;  /* 0x0000001022227819 */ /* 0x000fe200000006ff */
[----:B------:R-:W-:Y:S01]  /*7390*/  FFMA.FTZ R4, R13, R4, R0 ;  /* 0x000000040d047223 */ /* 0x000fe20000010000 */
[----:B------:R-:W-:Y:S01]  /*73a0*/  FMUL.FTZ R15, R15, UR17 ;  /* 0x000000110f0f7c20 */ /* 0x000fe20008410000 */
[----:B------:R-:W-:Y:S01]  /*73b0*/  FMUL.FTZ R0, R9, R2 ;  /* 0x0000000209007220 */ /* 0x000fe20000410000 */
[----:B------:R-:W-:Y:S01]  /*73c0*/  FADD.FTZ R35, R35, -UR16 ;  /* 0x8000001023237e21 */ /* 0x000fe20008010000 */
[----:B------:R-:W-:Y:S01]  /*73d0*/  SHF.L.U32 R3, R22, 0x10, RZ ;  /* 0x0000001016037819 */ /* 0x000fe200000006ff */
[----:B------:R-:W-:Y:S01]  /*73e0*/  FADD.FTZ R34, R34, -UR16 ;  /* 0x8000001022227e21 */ /* 0x000fe20008010000 */
[----:B------:R-:W-:Y:S01]  /*73f0*/  FADD.FTZ R5, R0, R5 ;  /* 0x0000000500057221 */ /* 0x000fe20000010000 */
[----:B------:R-:W-:Y:S01]  /*7400*/  FFMA.FTZ R4, R15, R0, R4 ;  /* 0x000000000f047223 */ /* 0x000fe20000010004 */
[----:B------:R-:W-:Y:S01]  /*7410*/  FADD.FTZ R70, R70, R17 ;  /* 0x0000001146467221 */ /* 0x000fe20000010000 */
[----:B------:R-:W-:Y:S01]  /*7420*/  FFMA.FTZ R74, R17, R13, R74 ;  /* 0x0000000d114a7223 */ /* 0x000fe2000001004a */
[----:B------:R-:W-:Y:S01]  /*7430*/  SHF.L.U32 R0, R33, 0x10, RZ ;  /* 0x0000001021007819 */ /* 0x000fe200000006ff */
[----:B------:R-:W-:Y:S01]  /*7440*/  FMUL.FTZ R35, R35, UR17 ;  /* 0x0000001123237c20 */ /* 0x000fe20008410000 */
[----:B------:R-:W-:Y:S01]  /*7450*/  FADD.FTZ R78, R78, R2 ;  /* 0x000000024e4e7221 */ /* 0x000fe20000010000 */
[----:B------:R-:W-:Y:S01]  /*7460*/  FFMA.FTZ R107, R2, R15, R107 ;  /* 0x0000000f026b7223 */ /* 0x000fe2000001006b */
        /* <DEDUP_REMOVED lines=25> */
[----:B------:R-:W-:Y:S01]  /*7600*/  SHF.L.U32 R50, R50, 0x10, RZ ;  /* 0x0000001032327819 */ /* 0x000fe200000006ff */
[----:B------:R-:W-:Y:S01]  /*7610*/  FADD.FTZ R54, R54, -UR16 ;  /* 0x8000001036367e21 */ /* 0x000fe20008010000 */
[----:B------:R-:W-:Y:S01]  /*7620*/  FADD.FTZ R0, R3, R0 ;  /* 0x0000000003007221 */ /* 0x000fe20000010000 */
        /* <DEDUP_REMOVED lines=17> */
[----:B--2---:R-:W-:Y:S01]  /*7740*/  SHF.L.U32 R2, R125, 0x10, RZ ;  /* 0x000000107d027819 */ /* 0x004fe200000006ff */
[----:B------:R-:W-:Y:S01]  /*7750*/  FMUL.FTZ R3, R8, R11 ;  /* 0x0000000b08037220 */ /* 0x000fe20000410000 */
[----:B------:R-:W-:Y:S01]  /*7760*/  FMUL.FTZ R62, R62, UR17 ;  /* 0x000000113e3e7c20 */ /* 0x000fe20008410000 */
[----:B------:R-:W-:Y:S01]  /*7770*/  FADD.FTZ R78, R78, R46 ;  /* 0x0000002e4e4e7221 */ /* 0x000fe20000010000 */
[----:B------:R-:W-:Y:S01]  /*7780*/  FFMA.FTZ R107, R46, R24, R107 ;  /* 0x000000182e6b7223 */ /* 0x000fe2000001006b */
[----:B------:R-:W-:Y:S01]  /*7790*/  FADD.FTZ R28, R28, -UR16 ;  /* 0x800000101c1c7e21 */ /* 0x000fe20008010000 */
[----:B------:R-:W-:Y:S01]  /*77a0*/  FADD.FTZ R0, R0, R3 ;  /* 0x0000000300007221 */ /* 0x000fe20000010000 */
[----:B------:R-:W-:Y:S01]  /*77b0*/  FFMA.FTZ R35, R62, R3, R35 ;  /* 0x000000033e237223 */ /* 0x000fe20000010023 */
[----:B------:R-:W-:Y:S01]  /*77c0*/  FMUL.FTZ R3, R9, R2 ;  /* 0x0000000209037220 */ /* 0x000fe20000410000 */
[----:B------:R-:W-:Y:S01]  /*77d0*/  FADD.FTZ R70, R70, R5 ;  /* 0x0000000546467221 */ /* 0x000fe20000010000 */
[----:B------:R-:W-:Y:S01]  /*77e0*/  FFMA.FTZ R74, R5, R54, R74 ;  /* 0x00000036054a7223 */ /* 0x000fe2000001004a */
        /* <DEDUP_REMOVED lines=10> */
.L_x_132:
[----:B------:R-:W2:Y:S04]  /*7890*/  LDL.LU R70, [R1+0x148] ;  /* 0x0001480001467983 */ /* 0x000ea80000300800 */
[----:B------:R-:W3:Y:S04]  /*78a0*/  LDL.LU R105, [R1+0x150] ;  /* 0x0001500001697983 */ /* 0x000ee80000300800 */
[----:B------:R-:W4:Y:S04]  /*78b0*/  LDL.LU R107, [R1+0x14c] ;  /* 0x00014c00016b7983 */ /* 0x000f280000300800 */
[----:B------:R-:W4:Y:S04]  /*78c0*/  LDL.LU R109, [R1+0x154] ;  /* 0x00015400016d7983 */ /* 0x000f280000300800 */
[----:B------:R-:W4:Y:S04]  /*78d0*/  LDL.LU R111, [R1+0x114] ;  /* 0x00011400016f7983 */ /* 0x000f280000300800 */
[----:B------:R-:W4:Y:S04]  /*78e0*/  LDL.LU R121, [R1+0x15c] ;  /* 0x00015c0001797983 */ /* 0x000f280000300800 */
[----:B-----5:R0:W-:Y:S04]  /*78f0*/  STL [R1+0x1a0], R41 ;  /* 0x0001a02901007387 */ /* 0x0201e80000100800 */
[----:B------:R1:W-:Y:S04]  /*7900*/  STL [R1+0x19c], R40 ;  /* 0x00019c2801007387 */ /* 0x0003e80000100800 */
[----:B------:R1:W-:Y:S04]  /*7910*/  STL [R1+0x194], R38 ;  /* 0x0001942601007387 */ /* 0x0003e80000100800 */
[----:B0-----:R-:W4:Y:S04]  /*7920*/  LDL.LU R41, [R1+0x164] ;  /* 0x0001640001297983 */ /* 0x001f280000300800 */
[----:B-1----:R-:W4:Y:S04]  /*7930*/  LDL.LU R40, [R1+0x168] ;  /* 0x0001680001287983 */ /* 0x002f280000300800 */
[----:B------:R-:W4:Y:S04]  /*7940*/  LDL.LU R38, [R1+0x16c] ;  /* 0x00016c0001267983 */ /* 0x000f280000300800 */
[----:B------:R0:W-:Y:S01]  /*7950*/  STL [R1+0x198], R39 ;  /* 0x0001982701007387 */ /* 0x0001e20000100800 */
[----:B--2---:R-:W-:-:S02]  /*7960*/  SHF.L.U32 R70, R70, 0x10, RZ ;  /* 0x0000001046467819 */ /* 0x004fc400000006ff */
[----:B---3--:R-:W-:-:S03]  /*7970*/  SHF.L.U32 R105, R105, 0x10, RZ ;  /* 0x0000001069697819 */ /* 0x008fc600000006ff */
[----:B------:R-:W-:Y:S01]  /*7980*/  FADD.FTZ R70, R70, -UR16 ;  /* 0x8000001046467e21 */ /* 0x000fe20008010000 */
[----:B----4-:R-:W-:-:S03]  /*7990*/  SHF.L.U32 R107, R107, 0x10, RZ ;  /* 0x000000106b6b7819 */ /* 0x010fc600000006ff */
[----:B------:R-:W-:-:S04]  /*79a0*/  FMUL.FTZ R70, R70, UR17 ;  /* 0x0000001146467c20 */ /* 0x000fc80008410000 */
[----:B------:R-:W-:-:S04]  /*79b0*/  FFMA.FTZ R78, R8, R70, R6 ;  /* 0x00000046084e7223 */ /* 0x000fc80000010006 */
[----:B------:R-:W-:-:S06]  /*79c0*/  FMUL.FTZ R74, R78, -1.4426950216293334961 ;  /* 0xbfb8aa3b4e4a7820 */ /* 0x000fcc0000410000 */
[----:B------:R-:W1:Y:S02]  /*79d0*/  MUFU.EX2 R74, R74 ;  /* 0x0000004a004a7308 */ /* 0x000e640000000800 */
[----:B-1----:R-:W-:-:S06]  /*79e0*/  FADD.FTZ R74, R74, 1 ;  /* 0x3f8000004a4a7421 */ /* 0x002fcc0000010000 */
[----:B------:R-:W1:Y:S01]  /*79f0*/  MUFU.RCP R74, R74 ;  /* 0x0000004a004a7308 */ /* 0x000e620000001000 */
[----:B------:R-:W-:Y:S01]  /*7a00*/  FADD.FTZ R107, R107, -UR16 ;  /* 0x800000106b6b7e21 */ /* 0x000fe20008010000 */
[----:B-1----:R-:W-:Y:S01]  /*7a10*/  FMUL.FTZ R105, R105, R74 ;  /* 0x0000004a69697220 */ /* 0x002fe20000410000 */
[----:B------:R-:W-:-:S04]  /*7a20*/  FADD.FTZ R74, -R74, 1 ;  /* 0x3f8000004a4a7421 */ /* 0x000fc80000010100 */
[----:B------:R-:W-:Y:S01]  /*7a30*/  FFMA.FTZ R78, R78, R74, 1 ;  /* 0x3f8000004e4e7423 */ /* 0x000fe2000001004a */
[----:B------:R-:W-:-:S03]  /*7a40*/  FMUL.FTZ R74, R107, UR17 ;  /* 0x000000116b4a7c20 */ /* 0x000fc60008410000 */
[----:B------:R-:W-:Y:S01]  /*7a50*/  FMUL.FTZ R78, R105, R78 ;  /* 0x0000004e694e7220 */ /* 0x000fe20000410000 */
[----:B------:R-:W-:-:S04]  /*7a60*/  FFMA.FTZ R105, R9, R74, R7 ;  /* 0x0000004a09697223 */ /* 0x000fc80000010007 */
[----:B------:R-:W-:-:S06]  /*7a70*/  FMUL.FTZ R107, R105, -1.4426950216293334961 ;  /* 0xbfb8aa3b696b7820 */ /* 0x000fcc0000410000 */
[----:B------:R-:W1:Y:S02]  /*7a80*/  MUFU.EX2 R107, R107 ;  /* 0x0000006b006b7308 */ /* 0x000e640000000800 */
[----:B-1----:R-:W-:-:S06]  /*7a90*/  FADD.FTZ R107, R107, 1 ;  /* 0x3f8000006b6b7421 */ /* 0x002fcc0000010000 */
[----:B------:R-:W1:Y:S01]  /*7aa0*/  MUFU.RCP R107, R107 ;  /* 0x0000006b006b7308 */ /* 0x000e620000001000 */
[----:B------:R-:W-:Y:S02]  /*7ab0*/  SHF.L.U32 R109, R109, 0x10, RZ ;  /* 0x000000106d6d7819 */ /* 0x000fe400000006ff */
[----:B------:R-:W-:-:S05]  /*7ac0*/  SHF.L.U32 R111, R111, 0x10, RZ ;  /* 0x000000106f6f7819 */ /* 0x000fca00000006ff */
[----:B------:R-:W-:Y:S01]  /*7ad0*/  FADD.FTZ R111, R111, -UR16 ;  /* 0x800000106f6f7e21 */ /* 0x000fe20008010000 */
[----:B-1----:R-:W-:Y:S01]  /*7ae0*/  FMUL.FTZ R109, R109, R107 ;  /* 0x0000006b6d6d7220 */ /* 0x002fe20000410000 */
[----:B------:R-:W-:-:S04]  /*7af0*/  FADD.FTZ R107, -R107, 1 ;  /* 0x3f8000006b6b7421 */ /* 0x000fc80000010100 */
[----:B------:R-:W-:Y:S01]  /*7b00*/  FFMA.FTZ R105, R105, R107, 1 ;  /* 0x3f80000069697423 */ /* 0x000fe2000001006b */
[----:B------:R-:W-:-:S03]  /*7b10*/  FMUL.FTZ R111, R111, UR17 ;  /* 0x000000116f6f7c20 */ /* 0x000fc60008410000 */
[----:B------:R-:W-:Y:S01]  /*7b20*/  FMUL.FTZ R105, R109, R105 ;  /* 0x000000696d697220 */ /* 0x000fe20000410000 */
[C---:B------:R-:W-:Y:S01]  /*7b30*/  FMUL.FTZ R109, R8.reuse, R78 ;  /* 0x0000004e086d7220 */ /* 0x040fe20000410000 */
[----:B------:R-:W-:Y:S02]  /*7b40*/  FFMA.FTZ R117, R8, R111, R6 ;  /* 0x0000006f08757223 */ /* 0x000fe40000010006 */
[----:B------:R-:W-:Y:S01]  /*7b50*/  FMUL.FTZ R113, R9, R105 ;  /* 0x0000006909717220 */ /* 0x000fe20000410000 */
[----:B------:R-:W-:Y:S01]  /*7b60*/  FFMA.FTZ R107, R70, R109, RZ ;  /* 0x0000006d466b7223 */ /* 0x000fe200000100ff */
[----:B------:R-:W-:-:S03]  /*7b70*/  FADD.FTZ R109, RZ, R109 ;  /* 0x0000006dff6d7221 */ /* 0x000fc60000010000 */
[----:B------:R-:W-:Y:S01]  /*7b80*/  FFMA.FTZ R107, R74, R113, R107 ;  /* 0x000000714a6b7223 */ /* 0x000fe2000001006b */
[----:B------:R-:W-:Y:S01]  /*7b90*/  FADD.FTZ R109, R113, R109 ;  /* 0x0000006d716d7221 */ /* 0x000fe20000010000 */
[----:B------:R-:W-:-:S06]  /*7ba0*/  FMUL.FTZ R113, R117, -1.4426950216293334961 ;  /* 0xbfb8aa3b75717820 */ /* 0x000fcc0000410000 */
[----:B------:R-:W1:Y:S02]  /*7bb0*/  MUFU.EX2 R113, R113 ;  /* 0x0000007100717308 */ /* 0x000e640000000800 */
[----:B-1----:R-:W-:-:S06]  /*7bc0*/  FADD.FTZ R113, R113, 1 ;  /* 0x3f80000071717421 */ /* 0x002fcc0000010000 */
[----:B------:R-:W1:Y:S01]  /*7bd0*/  MUFU.RCP R113, R113 ;  /* 0x0000007100717308 */ /* 0x000e620000001000 */
[----:B------:R-:W-:-:S05]  /*7be0*/  SHF.L.U32 R121, R121, 0x10, RZ ;  /* 0x0000001079797819 */ /* 0x000fca00000006ff */
[----:B-1----:R-:W-:Y:S01]  /*7bf0*/  FMUL.FTZ R121, R121, R113 ;  /* 0x0000007179797220 */ /* 0x002fe20000410000 */
[----:B------:R-:W-:-:S04]  /*7c00*/  FADD.FTZ R113, -R113, 1 ;  /* 0x3f80000071717421 */ /* 0x000fc80000010100 */
[----:B------:R-:W-:-:S04]  /*7c10*/  FFMA.FTZ R113, R117, R113, 1 ;  /* 0x3f80000075717423 */ /* 0x000fc80000010071 */
[----:B------:R-:W-:Y:S02]  /*7c20*/  FMUL.FTZ R113, R121, R113 ;  /* 0x0000007179717220 */ /* 0x000fe40000410000 */
[----:B------:R-:W2:Y:S01]  /*7c30*/  LDL.LU R121, [R1+0x158] ;  /* 0x0001580001797983 */ /* 0x000ea20000300800 */
[----:B------:R-:W-:Y:S01]  /*7c40*/  SHF.L.U32 R117, R125, 0x10, RZ ;  /* 0x000000107d757819 */ /* 0x000fe200000006ff */
[----:B------:R-:W-:-:S04]  /*7c50*/  FFMA.FTZ R70, R70, R78, RZ ;  /* 0x0000004e46467223 */ /* 0x000fc800000100ff */
[----:B------:R-:W-:Y:S01]  /*7c60*/  FADD.FTZ R117, R117, -UR16 ;  /* 0x8000001075757e21 */ /* 0x000fe20008010000 */
[----:B------:R-:W-:-:S03]  /*7c70*/  FADD.FTZ R78, RZ, R78 ;  /* 0x0000004eff4e7221 */ /* 0x000fc60000010000 */
[----:B------:R-:W-:Y:S01]  /*7c80*/  FMUL.FTZ R117, R117, UR17 ;  /* 0x0000001175757c20 */ /* 0x000fe20008410000 */
[----:B------:R-:W-:-:S03]  /*7c90*/  FFMA.FTZ R125, R111, R113, R70 ;  /* 0x000000716f7d7223 */ /* 0x000fc60000010046 */
[----:B------:R-:W-:Y:S01]  /*7ca0*/  FFMA.FTZ R70, R9, R117, R7 ;  /* 0x0000007509467223 */ /* 0x000fe20000010007 */
[----:B0-----:R-:W-:Y:S01]  /*7cb0*/  FADD.FTZ R39, R78, R113 ;  /* 0x000000714e277221 */ /* 0x001fe20000010000 */
[----:B------:R-:W-:Y:S02]  /*7cc0*/  FMUL.FTZ R113, R8, R113 ;  /* 0x0000007108717220 */ /* 0x000fe40000410000 */
[----:B------:R-:W-:Y:S02]  /*7cd0*/  FMUL.FTZ R78, R70, -1.4426950216293334961 ;  /* 0xbfb8aa3b464e7820 */ /* 0x000fe40000410000 */
[----:B------:R0:W-:Y:S01]  /*7ce0*/  STL [R1+0x144], R39 ;  /* 0x0001442701007387 */ /* 0x0001e20000100800 */
[----:B------:R-:W-:Y:S01]  /*7cf0*/  FFMA.FTZ R107, R111, R113, R107 ;  /* 0x000000716f6b7223 */ /* 0x000fe2000001006b */
[----:B------:R-:W-:Y:S02]  /*7d00*/  SHF.L.U32 R111, R41, 0x10, RZ ;  /* 0x00000010296f7819 */ /* 0x000fe400000006ff */
[----:B------:R-:W1:Y:S01]  /*7d10*/  MUFU.EX2 R78, R78 ;  /* 0x0000004e004e7308 */ /* 0x000e620000000800 */
[----:B------:R-:W3:Y:S04]  /*7d20*/  LDL.LU R41, [R1+0x170] ;  /* 0x0001700001297983 */ /* 0x000ee80000300800 */
[----:B0-----:R-:W4:Y:S01]  /*7d30*/  LDL.LU R39, [R1+0x174] ;  /* 0x0001740001277983 */ /* 0x001f220000300800 */
[----:B-1----:R-:W-:-:S06]  /*7d40*/  FADD.FTZ R78, R78, 1 ;  /* 0x3f8000004e4e7421 */ /* 0x002fcc0000010000 */
[----:B------:R-:W0:Y:S01]  /*7d50*/  MUFU.RCP R78, R78 ;  /* 0x0000004e004e7308 */ /* 0x000e220000001000 */
[----:B------:R-:W-:Y:S01]  /*7d60*/  FFMA.FTZ R74, R74, R105, RZ ;  /* 0x000000694a4a7223 */ /* 0x000fe200000100ff */
[----:B------:R-:W-:Y:S01]  /*7d70*/  FADD.FTZ R105, RZ, R105 ;  /* 0x00000069ff697221 */ /* 0x000fe20000010000 */
[----:B0-----:R-:W-:Y:S01]  /*7d80*/  FMUL.FTZ R111, R111, R78 ;  /* 0x0000004e6f6f7220 */ /* 0x001fe20000410000 */
[----:B------:R-:W-:-:S04]  /*7d90*/  FADD.FTZ R78, -R78, 1 ;  /* 0x3f8000004e4e7421 */ /* 0x000fc80000010100 */
[----:B------:R-:W-:Y:S01]  /*7da0*/  FFMA.FTZ R78, R70, R78, 1 ;  /* 0x3f800000464e7423 */ /* 0x000fe2000001004e */
[----:B------:R-:W-:-:S03]  /*7db0*/  FADD.FTZ R70, R109, R113 ;  /* 0x000000716d467221 */ /* 0x000fc60000010000 */
[----:B------:R-:W-:Y:S02]  /*7dc0*/  FMUL.FTZ R78, R111, R78 ;  /* 0x0000004e6f4e7220 */ /* 0x000fe40000410000 */
[----:B------:R-:W3:Y:S02]  /*7dd0*/  LDL.LU R111, [R1+0x17c] ;  /* 0x00017c00016f7983 */ /* 0x000ee40000300800 */
[----:B------:R-:W-:Y:S01]  /*7de0*/  FADD.FTZ R109, R105, R78 ;  /* 0x0000004e696d7221 */ /* 0x000fe20000010000 */
[-C--:B------:R-:W-:Y:S01]  /*7df0*/  FMUL.FTZ R105, R9, R78.reuse ;  /* 0x0000004e09697220 */ /* 0x080fe20000410000 */
[----:B------:R-:W-:-:S03]  /*7e00*/  FFMA.FTZ R74, R117, R78, R74 ;  /* 0x0000004e754a7223 */ /* 0x000fc6000001004a */
[----:B------:R-:W-:Y:S01]  /*7e10*/  FFMA.FTZ R78, R117, R105, R107 ;  /* 0x00000069754e7223 */ /* 0x000fe2000001006b */
[----:B------:R0:W-:Y:S02]  /*7e20*/  STL [R1+0x130], R105 ;  /* 0x0001306901007387 */ /* 0x0001e40000100800 */
[----:B0-----:R-:W-:Y:S02]  /*7e30*/  SHF.L.U32 R105, R40, 0x10, RZ ;  /* 0x0000001028697819 */ /* 0x001fe400000006ff */
[----:B------:R-:W3:Y:S04]  /*7e40*/  LDL.LU R40, [R1+0x178] ;  /* 0x0001780001287983 */ /* 0x000ee80000300800 */
[----:B------:R-:W-:Y:S04]  /*7e50*/  STL [R1+0x140], R70 ;  /* 0x0001404601007387 */ /* 0x000fe80000100800 */
[----:B------:R-:W-:Y:S04]  /*7e60*/  STL [R1+0x138], R74 ;  /* 0x0001384a01007387 */ /* 0x000fe80000100800 */
[----:B------:R0:W-:Y:S01]  /*7e70*/  STL [R1+0x134], R78 ;  /* 0x0001344e01007387 */ /* 0x0001e20000100800 */
[----:B------:R-:W-:Y:S01]  /*7e80*/  FADD.FTZ R105, R105, -UR16 ;  /* 0x8000001069697e21 */ /* 0x000fe20008010000 */
[----:B0-----:R-:W-:-:S03]  /*7e90*/  SHF.L.U32 R78, R38, 0x10, RZ ;  /* 0x00000010264e7819 */ /* 0x001fc600000006ff */
[----:B------:R-:W-:-:S05]  /*7ea0*/  FMUL.FTZ R38, R105, UR17 ;  /* 0x0000001169267c20 */ /* 0x000fca0008410000 */
[----:B------:R-:W-:Y:S01]  /*7eb0*/  STL [R1+0x128], R38 ;  /* 0x0001282601007387 */ /* 0x000fe20000100800 */
[----:B--2---:R-:W-:-:S03]  /*7ec0*/  SHF.L.U32 R70, R121, 0x10, RZ ;  /* 0x0000001079467819 */ /* 0x004fc600000006ff */
[----:B------:R-:W2:Y:S02]  /*7ed0*/  LDL.LU R121, [R1+0x184] ;  /* 0x0001840001797983 */ /* 0x000ea40000300800 */
[----:B------:R-:W-:-:S04]  /*7ee0*/  FADD.FTZ R70, R70, -UR16 ;  /* 0x8000001046467e21 */ /* 0x000fc80008010000 */
[----:B------:R-:W-:-:S04]  /*7ef0*/  FMUL.FTZ R70, R70, UR17 ;  /* 0x0000001146467c20 */ /* 0x000fc80008410000 */
[----:B------:R-:W-:Y:S01]  /*7f00*/  FFMA.FTZ R74, R8, R70, R6 ;  /* 0x00000046084a7223 */ /* 0x000fe20000010006 */
[----:B------:R0:W-:Y:S03]  /*7f10*/  STL [R1+0x12c], R70 ;  /* 0x00012c4601007387 */ /* 0x0001e60000100800 */
[----:B0-----:R-:W-:-:S06]  /*7f20*/  FMUL.FTZ R70, R74, -1.4426950216293334961 ;  /* 0xbfb8aa3b4a467820 */ /* 0x001fcc0000410000 */
[----:B------:R-:W0:Y:S02]  /*7f30*/  MUFU.EX2 R70, R70 ;  /* 0x0000004600467308 */ /* 0x000e240000000800 */
[----:B0-----:R-:W-:-:S06]  /*7f40*/  FADD.FTZ R70, R70, 1 ;  /* 0x3f80000046467421 */ /* 0x001fcc0000010000 */
[----:B------:R-:W0:Y:S02]  /*7f50*/  MUFU.RCP R70, R70 ;  /* 0x0000004600467308 */ /* 0x000e240000001000 */
[----:B0-----:R-:W-:Y:S01]  /*7f60*/  FMUL.FTZ R78, R78, R70 ;  /* 0x000000464e4e7220 */ /* 0x001fe20000410000 */
[----:B------:R-:W-:-:S04]  /*7f70*/  FADD.FTZ R70, -R70, 1 ;  /* 0x3f80000046467421 */ /* 0x000fc80000010100 */
[----:B------:R-:W-:-:S04]  /*7f80*/  FFMA.FTZ R70, R74, R70, 1 ;  /* 0x3f8000004a467423 */ /* 0x000fc80000010046 */
[----:B------:R-:W-:Y:S01]  /*7f90*/  FMUL.FTZ R70, R78, R70 ;  /* 0x000000464e467220 */ /* 0x000fe20000410000 */
[----:B------:R-:W-:Y:S02]  /*7fa0*/  FFMA.FTZ R78, R9, R38, R7 ;  /* 0x00000026094e7223 */ /* 0x000fe40000010007 */
[----:B------:R-:W2:Y:S02]  /*7fb0*/  LDL.LU R38, [R1+0x110] ;  /* 0x0001100001267983 */ /* 0x000ea40000300800 */
[----:B------:R-:W-:-:S06]  /*7fc0*/  FMUL.FTZ R74, R78, -1.4426950216293334961 ;  /* 0xbfb8aa3b4e4a7820 */ /* 0x000fcc0000410000 */
[----:B------:R-:W0:Y:S02]  /*7fd0*/  MUFU.EX2 R74, R74 ;  /* 0x0000004a004a7308 */ /* 0x000e240000000800 */
[----:B0-----:R-:W-:-:S06]  /*7fe0*/  FADD.FTZ R74, R74, 1 ;  /* 0x3f8000004a4a7421 */ /* 0x001fcc0000010000 */
[----:B------:R-:W0:Y:S01]  /*7ff0*/  MUFU.RCP R74, R74 ;  /* 0x0000004a004a7308 */ /* 0x000e220000001000 */
[----:B----4-:R-:W-:Y:S02]  /*8000*/  SHF.L.U32 R105, R39, 0x10, RZ ;  /* 0x0000001027697819 */ /* 0x010fe400000006ff */
[----:B---3--:R-:W-:Y:S02]  /*8010*/  SHF.L.U32 R107, R41, 0x10, RZ ;  /* 0x00000010296b7819 */ /* 0x008fe400000006ff */
[----:B------:R-:W3:Y:S03]  /*8020*/  LDL.LU R41, [R1+0x188] ;  /* 0x0001880001297983 */ /* 0x000ee60000300800 */
[----:B------:R-:W-:-:S04]  /*8030*/  FADD.FTZ R107, R107, -UR16 ;  /* 0x800000106b6b7e21 */ /* 0x000fc80008010000 */
[----:B------:R-:W-:Y:S01]  /*8040*/  FMUL.FTZ R39, R107, UR17 ;  /* 0x000000116b277c20 */ /* 0x000fe20008410000 */
[----:B0-----:R-:W-:Y:S01]  /*8050*/  FMUL.FTZ R105, R105, R74 ;  /* 0x0000004a69697220 */ /* 0x001fe20000410000 */
[----:B------:R-:W-:-:S04]  /*8060*/  FADD.FTZ R74, -R74, 1 ;  /* 0x3f8000004a4a7421 */ /* 0x000fc80000010100 */
[----:B------:R-:W-:Y:S01]  /*8070*/  FFMA.FTZ R74, R78, R74, 1 ;  /* 0x3f8000004e4a7423 */ /* 0x000fe2000001004a */
[----:B------:R0:W-:Y:S03]  /*8080*/  STL [R1+0x124], R39 ;  /* 0x0001242701007387 */ /* 0x0001e60000100800 */
[----:B------:R-:W-:Y:S01]  /*8090*/  FMUL.FTZ R74, R105, R74 ;  /* 0x0000004a694a7220 */ /* 0x000fe20000410000 */
[----:B------:R-:W-:Y:S02]  /*80a0*/  FFMA.FTZ R105, R8, R39, R6 ;  /* 0x0000002708697223 */ /* 0x000fe40000010006 */
[----:B0-----:R-:W4:Y:S02]  /*80b0*/  LDL.LU R39, [R1+0x18c] ;  /* 0x00018c0001277983 */ /* 0x001f240000300800 */
[----:B------:R-:W-:-:S06]  /*80c0*/  FMUL.FTZ R78, R105, -1.4426950216293334961 ;  /* 0xbfb8aa3b694e7820 */ /* 0x000fcc0000410000 */
[----:B------:R-:W0:Y:S02]  /*80d0*/  MUFU.EX2 R78, R78 ;  /* 0x0000004e004e7308 */ /* 0x000e240000000800 */
[----:B0-----:R-:W-:-:S06]  /*80e0*/  FADD.FTZ R78, R78, 1 ;  /* 0x3f8000004e4e7421 */ /* 0x001fcc0000010000 */
[----:B------:R-:W0:Y:S01]  /*80f0*/  MUFU.RCP R78, R78 ;  /* 0x0000004e004e7308 */ /* 0x000e220000001000 */
[----:B------:R1:W-:Y:S01]  /*8100*/  STL [R1+0x13c], R109 ;  /* 0x00013c6d01007387 */ /* 0x0003e20000100800 */
[----:B------:R-:W-:Y:S02]  /*8110*/  SHF.L.U32 R107, R111, 0x10, RZ ;  /* 0x000000106f6b7819 */ /* 0x000fe400000006ff */
[----:B-1----:R-:W-:-:S05]  /*8120*/  SHF.L.U32 R109, R40, 0x10, RZ ;  /* 0x00000010286d7819 */ /* 0x002fca00000006ff */
[----:B------:R-:W-:Y:S01]  /*8130*/  FADD.FTZ R109, R109, -UR16 ;  /* 0x800000106d6d7e21 */ /* 0x000fe20008010000 */
[----:B0-----:R-:W-:Y:S01]  /*8140*/  FMUL.FTZ R107, R107, R78 ;  /* 0x0000004e6b6b7220 */ /* 0x001fe20000410000 */
[----:B------:R-:W-:Y:S02]  /*8150*/  FADD.FTZ R78, -R78, 1 ;  /* 0x3f8000004e4e7421 */ /* 0x000fe40000010100 */
[----:B------:R-:W-:Y:S02]  /*8160*/  FMUL.FTZ R40, R109, UR17 ;  /* 0x000000116d287c20 */ /* 0x000fe40008410000 */
[----:B------:R-:W-:-:S03]  /*8170*/  FFMA.FTZ R78, R105, R78, 1 ;  /* 0x3f800000694e7423 */ /* 0x000fc6000001004e */
[----:B------:R0:W-:Y:S01]  /*8180*/  STL [R1+0x120], R40 ;  /* 0x0001202801007387 */ /* 0x0001e20000100800 */
[----:B------:R-:W-:Y:S01]  /*8190*/  FMUL.FTZ R78, R107, R78 ;  /* 0x0000004e6b4e7220 */ /* 0x000fe20000410000 */
[----:B------:R-:W-:Y:S02]  /*81a0*/  FFMA.FTZ R107, R9, R40, R7 ;  /* 0x00000028096b7223 */ /* 0x000fe40000010007 */
[----:B0-----:R-:W4:Y:S02]  /*81b0*/  LDL.LU R40, [R1+0x190] ;  /* 0x0001900001287983 */ /* 0x001f240000300800 */
[----:B------:R-:W-:-:S06]  /*81c0*/  FMUL.FTZ R105, R107, -1.4426950216293334961 ;  /* 0xbfb8aa3b6b697820 */ /* 0x000fcc0000410000 */
[----:B------:R-:W0:Y:S02]  /*81d0*/  MUFU.EX2 R105, R105 ;  /* 0x0000006900697308 */ /* 0x000e240000000800 */
[----:B0-----:R-:W-:-:S06]  /*81e0*/  FADD.FTZ R105, R105, 1 ;  /* 0x3f80000069697421 */ /* 0x001fcc0000010000 */
[----:B------:R-:W0:Y:S01]  /*81f0*/  MUFU.RCP R105, R105 ;  /* 0x0000006900697308 */ /* 0x000e220000001000 */
[----:B--2---:R-:W-:-:S05]  /*8200*/  SHF.L.U32 R109, R121, 0x10, RZ ;  /* 0x00000010796d7819 */ /* 0x004fca00000006ff */
[----:B0-----:R-:W-:Y:S01]  /*8210*/  FMUL.FTZ R109, R109, R105 ;  /* 0x000000696d6d7220 */ /* 0x001fe20000410000 */
[----:B------:R-:W-:-:S04]  /*8220*/  FADD.FTZ R105, -R105, 1 ;  /* 0x3f80000069697421 */ /* 0x000fc80000010100 */
[----:B------:R-:W-:-:S04]  /*8230*/  FFMA.FTZ R105, R107, R105, 1 ;  /* 0x3f8000006b697423 */ /* 0x000fc80000010069 */
[----:B------:R-:W-:Y:S01]  /*8240*/  FMUL.FTZ R105, R109, R105 ;  /* 0x000000696d697220 */ /* 0x000fe20000410000 */
[----:B------:R-:W-:-:S05]  /*8250*/  SHF.L.U32 R111, R38, 0x10, RZ ;  /* 0x00000010266f7819 */ /* 0x000fca00000006ff */
[----:B------:R-:W-:-:S04]  /*8260*/  FADD.FTZ R111, R111, -UR16 ;  /* 0x800000106f6f7e21 */ /* 0x000fc80008010000 */
[----:B------:R-:W-:-:S04]  /*8270*/  FMUL.FTZ R38, R111, UR17 ;  /* 0x000000116f267c20 */ /* 0x000fc80008410000 */
[----:B------:R-:W-:Y:S01]  /*8280*/  FFMA.FTZ R109, R8, R38, R6 ;  /* 0x00000026086d7223 */ /* 0x000fe20000010006 */
[----:B------:R0:W-:Y:S04]  /*8290*/  STL [R1+0x11c], R38 ;  /* 0x00011c2601007387 */ /* 0x0001e80000100800 */
[----:B0-----:R-:W2:Y:S01]  /*82a0*/  LDL.LU R38, [R1+0x180] ;  /* 0x0001800001267983 */ /* 0x001ea20000300800 */
[----:B------:R-:W-:-:S06]  /*82b0*/  FMUL.FTZ R107, R109, -1.4426950216293334961 ;  /* 0xbfb8aa3b6d6b7820 */ /* 0x000fcc0000410000 */
[----:B------:R-:W0:Y:S02]  /*82c0*/  MUFU.EX2 R107, R107 ;  /* 0x0000006b006b7308 */ /* 0x000e240000000800 */
[----:B0-----:R-:W-:-:S06]  /*82d0*/  FADD.FTZ R107, R107, 1 ;  /* 0x3f8000006b6b7421 */ /* 0x001fcc0000010000 */
[----:B------:R-:W0:Y:S01]  /*82e0*/  MUFU.RCP R107, R107 ;  /* 0x0000006b006b7308 */ /* 0x000e220000001000 */
[----:B---3--:R-:W-:Y:S02]  /*82f0*/  SHF.L.U32 R113, R41, 0x10, RZ ;  /* 0x0000001029717819 */ /* 0x008fe400000006ff */
[----:B----4-:R-:W-:-:S03]  /*8300*/  SHF.L.U32 R111, R39, 0x10, RZ ;  /* 0x00000010276f7819 */ /* 0x010fc600000006ff */
[----:B------:R-:W-:Y:S02]  /*8310*/  FADD.FTZ R113, R113, -UR16 ;  /* 0x8000001071717e21 */ /* 0x000fe40008010000 */
[----:B0-----:R-:W-:Y:S01]  /*8320*/  FMUL.FTZ R111, R111, R107 ;  /* 0x0000006b6f6f7220 */ /* 0x001fe20000410000 */
[----:B------:R-:W-:Y:S01]  /*8330*/  FADD.FTZ R107, -R107, 1 ;  /* 0x3f8000006b6b7421 */ /* 0x000fe20000010100 */
[----:B------:R-:W-:-:S03]  /*8340*/  FMUL.FTZ R41, R113, UR17 ;  /* 0x0000001171297c20 */ /* 0x000fc60008410000 */
[----:B------:R-:W-:-:S04]  /*8350*/  FFMA.FTZ R107, R109, R107, 1 ;  /* 0x3f8000006d6b7423 */ /* 0x000fc8000001006b */
[----:B------:R-:W-:Y:S01]  /*8360*/  FMUL.FTZ R107, R111, R107 ;  /* 0x0000006b6f6b7220 */ /* 0x000fe20000410000 */
[----:B------:R-:W-:-:S04]  /*8370*/  FFMA.FTZ R111, R9, R41, R7 ;  /* 0x00000029096f7223 */ /* 0x000fc80000010007 */
[----:B------:R-:W-:-:S06]  /*8380*/  FMUL.FTZ R109, R111, -1.4426950216293334961 ;  /* 0xbfb8aa3b6f6d7820 */ /* 0x000fcc0000410000 */
[----:B------:R-:W0:Y:S02]  /*8390*/  MUFU.EX2 R109, R109 ;  /* 0x0000006d006d7308 */ /* 0x000e240000000800 */
[----:B0-----:R-:W-:-:S06]  /*83a0*/  FADD.FTZ R109, R109, 1 ;  /* 0x3f8000006d6d7421 */ /* 0x001fcc0000010000 */
[----:B------:R-:W0:Y:S01]  /*83b0*/  MUFU.RCP R109, R109 ;  /* 0x0000006d006d7308 */ /* 0x000e220000001000 */
[----:B------:R-:W-:-:S05]  /*83c0*/  SHF.L.U32 R98, R98, 0x10, RZ ;  /* 0x0000001062627819 */ /* 0x000fca00000006ff */
[----:B------:R-:W-:Y:S01]  /*83d0*/  FADD.FTZ R98, R98, -UR16 ;  /* 0x8000001062627e21 */ /* 0x000fe20008010000 */
[----:B------:R-:W-:-:S03]  /*83e0*/  SHF.L.U32 R113, R40, 0x10, RZ ;  /* 0x0000001028717819 */ /* 0x000fc600000006ff */
[----:B------:R-:W-:Y:S02]  /*83f0*/  FMUL.FTZ R40, R98, UR17 ;  /* 0x0000001162287c20 */ /* 0x000fe40008410000 */
[----:B0-----:R-:W-:Y:S01]  /*8400*/  FMUL.FTZ R113, R113, R109 ;  /* 0x0000006d71717220 */ /* 0x001fe20000410000 */
[----:B------:R-:W-:-:S04]  /*8410*/  FADD.FTZ R109, -R109, 1 ;  /* 0x3f8000006d6d7421 */ /* 0x000fc80000010100 */
[----:B------:R-:W-:Y:S01]  /*8420*/  FFMA.FTZ R109, R111, R109, 1 ;  /* 0x3f8000006f6d7423 */ /* 0x000fe2000001006d */
[----:B------:R-:W-:-:S03]  /*8430*/  FFMA.FTZ R111, R8, R40, R6 ;  /* 0x00000028086f7223 */ /* 0x000fc60000010006 */
[----:B------:R-:W-:Y:S01]  /*8440*/  FMUL.FTZ R98, R113, R109 ;  /* 0x0000006d71627220 */ /* 0x000fe20000410000 */
[----:B------:R-:W-:-:S06]  /*8450*/  FMUL.FTZ R109, R111, -1.4426950216293334961 ;  /* 0xbfb8aa3b6f6d7820 */ /* 0x000fcc0000410000 */
[----:B------:R-:W0:Y:S02]  /*8460*/  MUFU.EX2 R109, R109 ;  /* 0x0000006d006d7308 */ /* 0x000e240000000800 */
[----:B0-----:R-:W-:-:S06]  /*8470*/  FADD.FTZ R109, R109, 1 ;  /* 0x3f8000006d6d7421 */ /* 0x001fcc0000010000 */
[----:B------:R-:W0:Y:S01]  /*8480*/  MUFU.RCP R109, R109 ;  /* 0x0000006d006d7308 */ /* 0x000e220000001000 */
[----:B------:R-:W-:Y:S02]  /*8490*/  SHF.L.U32 R100, R100, 0x10, RZ ;  /* 0x0000001064647819 */ /* 0x000fe400000006ff */
[----:B------:R-:W-:-:S05]  /*84a0*/  SHF.L.U32 R99, R99, 0x10, RZ ;  /* 0x0000001063637819 */ /* 0x000fca00000006ff */
[----:B------:R-:W-:-:S04]  /*84b0*/  FADD.FTZ R99, R99, -UR16 ;  /* 0x8000001063637e21 */ /* 0x000fc80008010000 */
[----:B------:R-:W-:Y:S01]  /*84c0*/  FMUL.FTZ R39, R99, UR17 ;  /* 0x0000001163277c20 */ /* 0x000fe20008410000 */
[----:B0-----:R-:W-:Y:S01]  /*84d0*/  FMUL.FTZ R100, R100, R109 ;  /* 0x0000006d64647220 */ /* 0x001fe20000410000 */
[----:B------:R-:W-:-:S04]  /*84e0*/  FADD.FTZ R109, -R109, 1 ;  /* 0x3f8000006d6d7421 */ /* 0x000fc80000010100 */
        /* <DEDUP_REMOVED lines=9> */
[----:B------:R-:W-:Y:S02]  /*8580*/  SHF.L.U32 R102, R102, 0x10, RZ ;  /* 0x0000001066667819 */ /* 0x000fe400000006ff */
[----:B------:R-:W-:-:S03]  /*8590*/  SHF.L.U32 R103, R103, 0x10, RZ ;  /* 0x0000001067677819 */ /* 0x000fc600000006ff */
[----:B------:R-:W-:-:S04]  /*85a0*/  FADD.FTZ R102, R102, -UR16 ;  /* 0x8000001066667e21 */ /* 0x000fc80008010000 */
[----:B------:R-:W-:Y:S01]  /*85b0*/  FMUL.FTZ R102, R102, UR17 ;  /* 0x0000001166667c20 */ /* 0x000fe20008410000 */
[----:B--2---:R-:W-:Y:S01]  /*85c0*/  SHF.L.U32 R111, R38, 0x10, RZ ;  /* 0x00000010266f7819 */ /* 0x004fe200000006ff */
[----:B------:R-:W-:-:S04]  /*85d0*/  FMUL.FTZ R38, R101, UR17 ;  /* 0x0000001165267c20 */ /* 0x000fc80008410000 */
[----:B0-----:R-:W-:Y:S01]  /*85e0*/  FMUL.FTZ R111, R111, R100 ;  /* 0x000000646f6f7220 */ /* 0x001fe20000410000 */
[----:B------:R-:W-:-:S04]  /*85f0*/  FADD.FTZ R100, -R100, 1 ;  /* 0x3f80000064647421 */ /* 0x000fc80000010100 */
[----:B------:R-:W-:Y:S01]  /*8600*/  FFMA.FTZ R100, R109, R100, 1 ;  /* 0x3f8000006d647423 */ /* 0x000fe20000010064 */
        /* <DEDUP_REMOVED lines=16> */
[----:B------:R-:W-:Y:S01]  /*8710*/  FADD.FTZ R94, R94, -UR16 ;  /* 0x800000105e5e7e21 */ /* 0x000fe20008010000 */
[----:B0-----:R-:W-:Y:S01]  /*8720*/  FMUL.FTZ R104, R104, R103 ;  /* 0x0000006768687220 */ /* 0x001fe20000410000 */
[----:B------:R-:W-:-:S04]  /*8730*/  FADD.FTZ R103, -R103, 1 ;  /* 0x3f80000067677421 */ /* 0x000fc80000010100 */
[----:B------:R-:W-:Y:S01]  /*8740*/  FFMA.FTZ R109, R109, R103, 1 ;  /* 0x3f8000006d6d7423 */ /* 0x000fe20000010067 */
[----:B------:R-:W-:-:S03]  /*8750*/  FMUL.FTZ R103, R94, UR17 ;  /* 0x000000115e677c20 */ /* 0x000fc60008410000 */
[----:B------:R-:W-:Y:S01]  /*8760*/  FMUL.FTZ R94, R104, R109 ;  /* 0x0000006d685e7220 */ /* 0x000fe20000410000 */
[----:B------:R-:W-:-:S04]  /*8770*/  FFMA.FTZ R109, R8, R103, R6 ;  /* 0x00000067086d7223 */ /* 0x000fc80000010006 */
[----:B------:R-:W-:-:S06]  /*8780*/  FMUL.FTZ R104, R109, -1.4426950216293334961 ;  /* 0xbfb8aa3b6d687820 */ /* 0x000fcc0000410000 */
[----:B------:R-:W0:Y:S02]  /*8790*/  MUFU.EX2 R104, R104 ;  /* 0x0000006800687308 */ /* 0x000e240000000800 */
[----:B0-----:R-:W-:-:S06]  /*87a0*/  FADD.FTZ R104, R104, 1 ;  /* 0x3f80000068687421 */ /* 0x001fcc0000010000 */
[----:B------:R-:W0:Y:S01]  /*87b0*/  MUFU.RCP R104, R104 ;  /* 0x0000006800687308 */ /* 0x000e220000001000 */
[----:B------:R-:W-:Y:S02]  /*87c0*/  SHF.L.U32 R95, R95, 0x10, RZ ;  /* 0x000000105f5f7819 */ /* 0x000fe400000006ff */
[----:B------:R-:W-:Y:S01]  /*87d0*/  SHF.L.U32 R96, R96, 0x10, RZ ;  /* 0x0000001060607819 */ /* 0x000fe200000006ff */
[----:B------:R-:W-:Y:S02]  /*87e0*/  FMUL.FTZ R100, R111, R100 ;  /* 0x000000646f647220 */ /* 0x000fe40000410000 */
[----:B------:R-:W-:Y:S02]  /*87f0*/  FADD.FTZ R95, R95, -UR16 ;  /* 0x800000105f5f7e21 */ /* 0x000fe40008010000 */
[----:B0-----:R-:W-:Y:S01]  /*8800*/  FMUL.FTZ R111, R96, R104 ;  /* 0x00000068606f7220 */ /* 0x001fe20000410000 */
[----:B------:R-:W-:Y:S01]  /*8810*/  FADD.FTZ R104, -R104, 1 ;  /* 0x3f80000068687421 */ /* 0x000fe20000010100 */
[----:B------:R-:W-:-:S03]  /*8820*/  FMUL.FTZ R96, R95, UR17 ;  /* 0x000000115f607c20 */ /* 0x000fc60008410000 */
        /* <DEDUP_REMOVED lines=8> */
[----:B------:R-:W-:-:S03]  /*88b0*/  SHF.L.U32 R97, R97, 0x10, RZ ;  /* 0x0000001061617819 */ /* 0x000fc600000006ff */
        /* <DEDUP_REMOVED lines=65> */
[----:B------:R-:W-:-:S04]  /*8cd0*/  FADD.FTZ R84, R84, -UR16 ;  /* 0x8000001054547e21 */ /* 0x000fc80008010000 */
[----:B------:R-:W-:Y:S01]  /*8ce0*/  FMUL.FTZ R84, R84, UR17 ;  /* 0x0000001154547c20 */ /* 0x000fe20008410000 */
        /* <DEDUP_REMOVED lines=301> */
[----:B------:R-:W-:-:S04]  /*9fc0*/  FMUL.FTZ R109, R23, UR17 ;  /* 0x00000011176d7c20 */ /* 0x000fc80008410000 */
[----:B------:R-:W-:Y:S01]  /*9fd0*/  FFMA.FTZ R111, R8, R109, R6 ;  /* 0x0000006d086f7223 */ /* 0x000fe20000010006 */
[----:B------:R-:W-:-:S03]  /*9fe0*/  FMUL.FTZ R23, R112, R110 ;  /* 0x0000006e70177220 */ /* 0x000fc60000410000 */
        /* <DEDUP_REMOVED lines=11> */
[----:B------:R-:W-:-:S04]  /*a0a0*/  FFMA.FTZ R113, R9, R111, R7 ;  /* 0x0000006f09717223 */ /* 0x000fc80000010007 */
        /* <DEDUP_REMOVED lines=23> */
[----:B------:R-:W-:Y:S01]  /*a220*/  FMUL.FTZ R114, R118, UR17 ;  /* 0x0000001176727c20 */ /* 0x000fe20008410000 */
[----:B------:R-:W-:-:S03]  /*a230*/  FMUL.FTZ R110, R115, R110 ;  /* 0x0000006e736e7220 */ /* 0x000fc60000410000 */
        /* <DEDUP_REMOVED lines=21> */
[----:B------:R-:W-:Y:S01]  /*a390*/  FMUL.FTZ R113, R119, R113 ;  /* 0x0000007177717220 */ /* 0x000fe20000410000 */
[----:B0-----:R-:W-:Y:S01]  /*a3a0*/  FMUL.FTZ R123, R123, R116 ;  /* 0x000000747b7b7220 */ /* 0x001fe20000410000 */
[----:B------:R-:W-:-:S04]  /*a3b0*/  FADD.FTZ R116, -R116, 1 ;  /* 0x3f80000074747421 */ /* 0x000fc80000010100 */
[----:B------:R-:W-:Y:S01]  /*a3c0*/  FFMA.FTZ R116, R117, R116, 1 ;  /* 0x3f80000075747423 */ /* 0x000fe20000010074 */
[----:B------:R-:W-:Y:S01]  /*a3d0*/  FMUL.FTZ R117, R122, UR17 ;  /* 0x000000117a757c20 */ /* 0x000fe20008410000 */
[----:B------:R-:W-:Y:S02]  /*a3e0*/  SHF.L.U32 R124, R124, 0x10, RZ ;  /* 0x000000107c7c7819 */ /* 0x000fe400000006ff */
[----:B------:R-:W-:Y:S01]  /*a3f0*/  SHF.L.U32 R29, R29, 0x10, RZ ;  /* 0x000000101d1d7819 */ /* 0x000fe200000006ff */
[----:B------:R-:W-:Y:S01]  /*a400*/  FFMA.FTZ R119, R9, R117, R7 ;  /* 0x0000007509777223 */ /* 0x000fe20000010007 */
[----:B------:R-:W-:Y:S02]  /*a410*/  SHF.L.U32 R30, R30, 0x10, RZ ;  /* 0x000000101e1e7819 */ /* 0x000fe400000006ff */
[----:B------:R-:W-:Y:S01]  /*a420*/  SHF.L.U32 R31, R31, 0x10, RZ ;  /* 0x000000101f1f7819 */ /* 0x000fe200000006ff */
[----:B------:R-:W-:Y:S01]  /*a430*/  FMUL.FTZ R118, R119, -1.4426950216293334961 ;  /* 0xbfb8aa3b77767820 */ /* 0x000fe20000410000 */
[----:B------:R-:W-:-:S02]  /*a440*/  SHF.L.U32 R0, R0, 0x10, RZ ;  /* 0x0000001000007819 */ /* 0x000fc400000006ff */
[----:B------:R-:W-:Y:S02]  /*a450*/  SHF.L.U32 R32, R32, 0x10, RZ ;  /* 0x0000001020207819 */ /* 0x000fe400000006ff */
[----:B------:R-:W-:Y:S01]  /*a460*/  SHF.L.U32 R3, R3, 0x10, RZ ;  /* 0x0000001003037819 */ /* 0x000fe200000006ff */
[----:B------:R-:W0:Y:S01]  /*a470*/  MUFU.EX2 R118, R118 ;  /* 0x0000007600767308 */ /* 0x000e220000000800 */
[----:B------:R-:W-:Y:S02]  /*a480*/  SHF.L.U32 R5, R5, 0x10, RZ ;  /* 0x0000001005057819 */ /* 0x000fe400000006ff */
[----:B------:R-:W-:Y:S02]  /*a490*/  SHF.L.U32 R13, R13, 0x10, RZ ;  /* 0x000000100d0d7819 */ /* 0x000fe400000006ff */
[----:B------:R-:W-:Y:S02]  /*a4a0*/  SHF.L.U32 R10, R10, 0x10, RZ ;  /* 0x000000100a0a7819 */ /* 0x000fe400000006ff */
[----:B------:R-:W-:-:S02]  /*a4b0*/  SHF.L.U32 R15, R15, 0x10, RZ ;  /* 0x000000100f0f7819 */ /* 0x000fc400000006ff */
[----:B------:R-:W-:Y:S02]  /*a4c0*/  SHF.L.U32 R17, R17, 0x10, RZ ;  /* 0x0000001011117819 */ /* 0x000fe400000006ff */
[----:B------:R-:W-:Y:S02]  /*a4d0*/  SHF.L.U32 R35, R35, 0x10, RZ ;  /* 0x0000001023237819 */ /* 0x000fe400000006ff */
[----:B------:R-:W-:Y:S01]  /*a4e0*/  SHF.L.U32 R19, R19, 0x10, RZ ;  /* 0x0000001013137819 */ /* 0x000fe200000006ff */
[----:B0-----:R-:W-:Y:S01]  /*a4f0*/  FADD.FTZ R118, R118, 1 ;  /* 0x3f80000076767421 */ /* 0x001fe20000010000 */
[----:B------:R-:W-:Y:S02]  /*a500*/  SHF.L.U32 R34, R34, 0x10, RZ ;  /* 0x0000001022227819 */ /* 0x000fe400000006ff */
[----:B------:R-:W-:Y:S02]  /*a510*/  SHF.L.U32 R22, R22, 0x10, RZ ;  /* 0x0000001016167819 */ /* 0x000fe400000006ff */
[----:B------:R-:W-:Y:S01]  /*a520*/  SHF.L.U32 R42, R42, 0x10, RZ ;  /* 0x000000102a2a7819 */ /* 0x000fe200000006ff */
[----:B------:R-:W0:Y:S01]  /*a530*/  MUFU.RCP R118, R118 ;  /* 0x0000007600767308 */ /* 0x000e220000001000 */
[----:B------:R-:W-:Y:S01]  /*a540*/  FADD.FTZ R29, R29, -UR16 ;  /* 0x800000101d1d7e21 */ /* 0x000fe20008010000 */
[----:B------:R-:W-:-:S02]  /*a550*/  SHF.L.U32 R33, R33, 0x10, RZ ;  /* 0x0000001021217819 */ /* 0x000fc400000006ff */
[----:B------:R-:W-:Y:S02]  /*a560*/  SHF.L.U32 R24, R24, 0x10, RZ ;  /* 0x0000001018187819 */ /* 0x000fe400000006ff */
[----:B------:R-:W-:Y:S02]  /*a570*/  SHF.L.U32 R11, R11, 0x10, RZ ;  /* 0x000000100b0b7819 */ /* 0x000fe400000006ff */
[----:B------:R-:W-:Y:S02]  /*a580*/  SHF.L.U32 R54, R54, 0x10, RZ ;  /* 0x0000001036367819 */ /* 0x000fe400000006ff */
[----:B------:R-:W-:Y:S02]  /*a590*/  SHF.L.U32 R46, R46, 0x10, RZ ;  /* 0x000000102e2e7819 */ /* 0x000fe400000006ff */
[----:B------:R-:W-:Y:S02]  /*a5a0*/  SHF.L.U32 R58, R58, 0x10, RZ ;  /* 0x000000103a3a7819 */ /* 0x000fe400000006ff */
[----:B------:R-:W-:-:S02]  /*a5b0*/  SHF.L.U32 R50, R50, 0x10, RZ ;  /* 0x0000001032327819 */ /* 0x000fc400000006ff */
[----:B------:R-:W-:Y:S02]  /*a5c0*/  SHF.L.U32 R62, R62, 0x10, RZ ;  /* 0x000000103e3e7819 */ /* 0x000fe400000006ff */
[----:B------:R-:W-:Y:S01]  /*a5d0*/  SHF.L.U32 R26, R26, 0x10, RZ ;  /* 0x000000101a1a7819 */ /* 0x000fe200000006ff */
[----:B0-----:R-:W-:Y:S01]  /*a5e0*/  FMUL.FTZ R124, R124, R118 ;  /* 0x000000767c7c7220 */ /* 0x001fe20000410000 */
[----:B------:R-:W-:Y:S01]  /*a5f0*/  FADD.FTZ R118, -R118, 1 ;  /* 0x3f80000076767421 */ /* 0x000fe20000010100 */
[----:B------:R-:W-:Y:S02]  /*a600*/  SHF.L.U32 R66, R66, 0x10, RZ ;  /* 0x0000001042427819 */ /* 0x000fe400000006ff */
[----:B------:R-:W-:Y:S01]  /*a610*/  SHF.L.U32 R28, R28, 0x10, RZ ;  /* 0x000000101c1c7819 */ /* 0x000fe200000006ff */
[----:B------:R-:W-:Y:S01]  /*a620*/  FFMA.FTZ R119, R119, R118, 1 ;  /* 0x3f80000077777423 */ /* 0x000fe20000010076 */
[----:B------:R-:W-:Y:S01]  /*a630*/  FMUL.FTZ R118, R29, UR17 ;  /* 0x000000111d767c20 */ /* 0x000fe20008410000 */
[----:B------:R-:W-:Y:S01]  /*a640*/  FMUL.FTZ R116, R123, R116 ;  /* 0x000000747b747220 */ /* 0x000fe20000410000 */
[----:B------:R0:W-:Y:S02]  /*a650*/  STL [R1+0x1ac], R74 ;  /* 0x0001ac4a01007387 */ /* 0x0001e40000100800 */
[----:B------:R-:W-:Y:S01]  /*a660*/  FFMA.FTZ R120, R8, R118, R6 ;  /* 0x0000007608787223 */ /* 0x000fe20000010006 */
[----:B------:R-:W-:Y:S01]  /*a670*/  FMUL.FTZ R29, R124, R119 ;  /* 0x000000777c1d7220 */ /* 0x000fe20000410000 */
[----:B------:R-:W-:Y:S01]  /*a680*/  FADD.FTZ R30, R30, -UR16 ;  /* 0x800000101e1e7e21 */ /* 0x000fe20008010000 */
[----:B------:R-:W-:Y:S01]  /*a690*/  FADD.FTZ R0, R0, -UR16 ;  /* 0x8000001000007e21 */ /* 0x000fe20008010000 */
[----:B------:R-:W-:Y:S01]  /*a6a0*/  FMUL.FTZ R119, R120, -1.4426950216293334961 ;  /* 0xbfb8aa3b78777820 */ /* 0x000fe20000410000 */
[----:B------:R-:W-:Y:S01]  /*a6b0*/  FADD.FTZ R3, R3, -UR16 ;  /* 0x8000001003037e21 */ /* 0x000fe20008010000 */
[----:B------:R-:W-:Y:S01]  /*a6c0*/  FADD.FTZ R13, R13, -UR16 ;  /* 0x800000100d0d7e21 */ /* 0x000fe20008010000 */
[----:B------:R-:W-:Y:S01]  /*a6d0*/  FADD.FTZ R15, R15, -UR16 ;  /* 0x800000100f0f7e21 */ /* 0x000fe20008010000 */
[----:B------:R-:W-:Y:S01]  /*a6e0*/  FADD.FTZ R35, R35, -UR16 ;  /* 0x8000001023237e21 */ /* 0x000fe20008010000 */
[----:B------:R-:W-:Y:S01]  /*a6f0*/  FADD.FTZ R34, R34, -UR16 ;  /* 0x8000001022227e21 */ /* 0x000fe20008010000 */
[----:B------:R-:W1:Y:S01]  /*a700*/  MUFU.EX2 R119, R119 ;  /* 0x0000007700777308 */ /* 0x000e620000000800 */
[----:B------:R-:W-:Y:S01]  /*a710*/  FADD.FTZ R42, R42, -UR16 ;  /* 0x800000102a2a7e21 */ /* 0x000fe20008010000 */
[----:B------:R-:W-:Y:S01]  /*a720*/  FADD.FTZ R24, R24, -UR16 ;  /* 0x8000001018187e21 */ /* 0x000fe20008010000 */
[----:B------:R-:W-:Y:S01]  /*a730*/  FADD.FTZ R54, R54, -UR16 ;  /* 0x8000001036367e21 */ /* 0x000fe20008010000 */
[----:B------:R-:W-:Y:S01]  /*a740*/  FADD.FTZ R50, R50, -UR16 ;  /* 0x8000001032327e21 */ /* 0x000fe20008010000 */
[----:B------:R-:W-:Y:S01]  /*a750*/  FADD.FTZ R62, R62, -UR16 ;  /* 0x800000103e3e7e21 */ /* 0x000fe20008010000 */
[----:B------:R-:W-:Y:S01]  /*a760*/  FADD.FTZ R28, R28, -UR16 ;  /* 0x800000101c1c7e21 */ /* 0x000fe20008010000 */
[----:B------:R-:W2:Y:S04]  /*a770*/  LDL.LU R123, [R1+0x12c] ;  /* 0x00012c00017b7983 */ /* 0x000ea80000300800 */
[----:B0-----:R-:W3:Y:S01]  /*a780*/  LDL.LU R74, [R1+0x134] ;  /* 0x00013400014a7983 */ /* 0x001ee20000300800 */
[----:B-1----:R-:W-:-:S03]  /*a790*/  FADD.FTZ R119, R119, 1 ;  /* 0x3f80000077777421 */ /* 0x002fc60000010000 */
[----:B------:R0:W-:Y:S04]  /*a7a0*/  STL [R1+0x1a8], R78 ;  /* 0x0001a84e01007387 */ /* 0x0001e80000100800 */
[----:B------:R-:W4:Y:S01]  /*a7b0*/  LDL.LU R122, [R1+0x138] ;  /* 0x00013800017a7983 */ /* 0x000f220000300800 */
[----:B------:R-:W1:Y:S01]  /*a7c0*/  MUFU.RCP R119, R119 ;  /* 0x0000007700777308 */ /* 0x000e620000001000 */
[----:B------:R-:W-:Y:S01]  /*a7d0*/  FMUL.FTZ R13, R13, UR17 ;  /* 0x000000110d0d7c20 */ /* 0x000fe20008410000 */
[----:B------:R-:W-:Y:S01]  /*a7e0*/  FMUL.FTZ R35, R35, UR17 ;  /* 0x0000001123237c20 */ /* 0x000fe20008410000 */
[----:B------:R-:W-:Y:S01]  /*a7f0*/  FMUL.FTZ R34, R34, UR17 ;  /* 0x0000001122227c20 */ /* 0x000fe20008410000 */
[----:B------:R-:W-:Y:S01]  /*a800*/  FMUL.FTZ R42, R42, UR17 ;  /* 0x000000112a2a7c20 */ /* 0x000fe20008410000 */
[----:B------:R-:W-:Y:S01]  /*a810*/  FMUL.FTZ R24, R24, UR17 ;  /* 0x0000001118187c20 */ /* 0x000fe20008410000 */
[----:B------:R-:W-:Y:S01]  /*a820*/  FMUL.FTZ R54, R54, UR17 ;  /* 0x0000001136367c20 */ /* 0x000fe20008410000 */
[----:B------:R-:W-:Y:S01]  /*a830*/  FMUL.FTZ R62, R62, UR17 ;  /* 0x000000113e3e7c20 */ /* 0x000fe20008410000 */
[----:B0-----:R-:W4:Y:S04]  /*a840*/  LDL.LU R78, [R1+0x128] ;  /* 0x00012800014e7983 */ /* 0x001f280000300800 */
[----:B------:R0:W-:Y:S04]  /*a850*/  STL [R1+0x1b0], R107 ;  /* 0x0001b06b01007387 */ /* 0x0001e80000100800 */
[----:B------:R-:W4:Y:S01]  /*a860*/  LDL.LU R124, [R1+0x130] ;  /* 0x00013000017c7983 */ /* 0x000f220000300800 */
[----:B-1----:R-:W-:Y:S01]  /*a870*/  FMUL.FTZ R121, R31, R119 ;  /* 0x000000771f797220 */ /* 0x002fe20000410000 */
[----:B------:R-:W-:Y:S01]  /*a880*/  FADD.FTZ R119, -R119, 1 ;  /* 0x3f80000077777421 */ /* 0x000fe20000010100 */
[----:B------:R-:W-:Y:S01]  /*a890*/  FMUL.FTZ R31, R30, UR17 ;  /* 0x000000111e1f7c20 */ /* 0x000fe20008410000 */
[----:B0-----:R-:W4:Y:S02]  /*a8a0*/  LDL.LU R107, [R1+0x140] ;  /* 0x00014000016b7983 */ /* 0x001f240000300800 */
[----:B------:R-:W-:Y:S01]  /*a8b0*/  FFMA.FTZ R119, R120, R119, 1 ;  /* 0x3f80000078777423 */ /* 0x000fe20000010077 */
[----:B------:R-:W-:-:S03]  /*a8c0*/  FFMA.FTZ R120, R9, R31, R7 ;  /* 0x0000001f09787223 */ /* 0x000fc60000010007 */
[----:B------:R-:W-:Y:S01]  /*a8d0*/  FMUL.FTZ R30, R121, R119 ;  /* 0x00000077791e7220 */ /* 0x000fe20000410000 */
[----:B------:R-:W-:-:S06]  /*a8e0*/  FMUL.FTZ R119, R120, -1.4426950216293334961 ;  /* 0xbfb8aa3b78777820 */ /* 0x000fcc0000410000 */
[----:B------:R-:W0:Y:S02]  /*a8f0*/  MUFU.EX2 R119, R119 ;  /* 0x0000007700777308 */ /* 0x000e240000000800 */
[----:B0-----:R-:W-:-:S06]  /*a900*/  FADD.FTZ R119, R119, 1 ;  /* 0x3f80000077777421 */ /* 0x001fcc0000010000 */
[----:B------:R-:W0:Y:S02]  /*a910*/  MUFU.RCP R119, R119 ;  /* 0x0000007700777308 */ /* 0x000e240000001000 */
        /* <DEDUP_REMOVED lines=87> */
[----:B------:R-:W-:-:S04]  /*ae90*/  FFMA.FTZ R119, R120, R119, 1 ;  /* 0x3f80000078777423 */ /* 0x000fc80000010077 */
[----:B------:R-:W-:Y:S02]  /*aea0*/  FMUL.FTZ R50, R121, R119 ;  /* 0x0000007779327220 */ /* 0x000fe40000410000 */
[----:B------:R-:W2:Y:S01]  /*aeb0*/  LDL.LU R121, [R1+0x118] ;  /* 0x0001180001797983 */ /* 0x000ea20000300800 */
        /* <DEDUP_REMOVED lines=24> */
[----:B--2---:R-:W-:-:S05]  /*b040*/  SHF.L.U32 R121, R121, 0x10, RZ ;  /* 0x0000001079797819 */ /* 0x004fca00000006ff */
[----:B0-----:R-:W-:Y:S01]  /*b050*/  FMUL.FTZ R121, R121, R120 ;  /* 0x0000007879797220 */ /* 0x001fe20000410000 */
[----:B------:R-:W-:-:S04]  /*b060*/  FADD.FTZ R120, -R120, 1 ;  /* 0x3f80000078787421 */ /* 0x000fc80000010100 */
[----:B------:R-:W-:Y:S02]  /*b070*/  FFMA.FTZ R66, R66, R120, 1 ;  /* 0x3f80000042427423 */ /* 0x000fe40000010078 */
[----:B------:R-:W2:Y:S02]  /*b080*/  LDL.LU R120, [R1+0x144] ;  /* 0x0001440001787983 */ /* 0x000ea40000300800 */
[----:B------:R-:W-:Y:S01]  /*b090*/  FMUL.FTZ R66, R121, R66 ;  /* 0x0000004279427220 */ /* 0x000fe20000410000 */
[----:B--2---:R-:W-:Y:S01]  /*b0a0*/  FADD.FTZ R121, R120, R70 ;  /* 0x0000004678797221 */ /* 0x004fe20000010000 */
[CC--:B------:R-:W-:Y:S01]  /*b0b0*/  FFMA.FTZ R120, R123.reuse, R70.reuse, R125 ;  /* 0x000000467b787223 */ /* 0x0c0fe2000001007d */
[----:B------:R-:W-:Y:S02]  /*b0c0*/  FMUL.FTZ R125, R8, R70 ;  /* 0x00000046087d7220 */ /* 0x000fe40000410000 */
[----:B------:R-:W2:Y:S02]  /*b0d0*/  LDL.LU R70, [R1+0x13c] ;  /* 0x00013c0001467983 */ /* 0x000ea40000300800 */
[----:B---3--:R-:W-:-:S02]  /*b0e0*/  FFMA.FTZ R123, R123, R125, R74 ;  /* 0x0000007d7b7b7223 */ /* 0x008fc4000001004a */
[----:B------:R-:W2:Y:S04]  /*b0f0*/  LDL.LU R74, [R1+0x1ac] ;  /* 0x0001ac00014a7983 */ /* 0x000ea80000300800 */
[----:B------:R0:W-:Y:S04]  /*b100*/  STL [R1+0x1a4], R105 ;  /* 0x0001a46901007387 */ /* 0x0001e80000100800 */
[----:B0-----:R-:W3:Y:S01]  /*b110*/  LDL.LU R105, [R1+0x124] ;  /* 0x0001240001697983 */ /* 0x001ee20000300800 */
[----:B--2---:R-:W-:Y:S01]  /*b120*/  FADD.FTZ R70, R70, R74 ;  /* 0x0000004a46467221 */ /* 0x004fe20000010000 */
[-C--:B----4-:R-:W-:Y:S01]  /*b130*/  FFMA.FTZ R122, R78, R74.reuse, R122 ;  /* 0x0000004a4e7a7223 */ /* 0x090fe2000001007a */
[----:B------:R-:W-:-:S04]  /*b140*/  FMUL.FTZ R74, R9, R74 ;  /* 0x0000004a094a7220 */ /* 0x000fc80000410000 */
[----:B------:R-:W-:Y:S02]  /*b150*/  FFMA.FTZ R123, R78, R74, R123 ;  /* 0x0000004a4e7b7223 */ /* 0x000fe4000001007b */
[----:B------:R-:W2:Y:S01]  /*b160*/  LDL.LU R78, [R1+0x1a8] ;  /* 0x0001a800014e7983 */ /* 0x000ea20000300800 */
[----:B------:R-:W-:-:S03]  /*b170*/  FADD.FTZ R124, R124, R107 ;  /* 0x0000006b7c7c7221 */ /* 0x000fc60000010000 */
[----:B------:R-:W4:Y:S01]  /*b180*/  LDL.LU R107, [R1+0x1b0] ;  /* 0x0001b000016b7983 */ /* 0x000f220000300800 */
[----:B------:R-:W-:-:S03]  /*b190*/  FADD.FTZ R124, R124, R125 ;  /* 0x0000007d7c7c7221 */ /* 0x000fc60000010000 */
[----:B------:R-:W4:Y:S01]  /*b1a0*/  LDL.LU R125, [R1+0x11c] ;  /* 0x00011c00017d7983 */ /* 0x000f220000300800 */
[----:B------:R-:W-:-:S03]  /*b1b0*/  FADD.FTZ R124, R74, R124 ;  /* 0x0000007c4a7c7221 */ /* 0x000fc60000010000 */
[----:B------:R-:W4:Y:S01]  /*b1c0*/  LDL.LU R74, [R1+0x120] ;  /* 0x00012000014a7983 */ /* 0x000f220000300800 */
[----:B--2---:R-:W-:Y:S01]  /*b1d0*/  FADD.FTZ R121, R121, R78 ;  /* 0x0000004e79797221 */ /* 0x004fe20000010000 */
[-C--:B---3--:R-:W-:Y:S01]  /*b1e0*/  FFMA.FTZ R120, R105, R78.reuse, R120 ;  /* 0x0000004e69787223 */ /* 0x088fe20000010078 */
[----:B------:R-:W-:-:S04]  /*b1f0*/  FMUL.FTZ R78, R8, R78 ;  /* 0x0000004e084e7220 */ /* 0x000fc80000410000 */
[----:B------:R-:W-:Y:S02]  /*b200*/  FFMA.FTZ R123, R105, R78, R123 ;  /* 0x0000004e697b7223 */ /* 0x000fe4000001007b */
[----:B------:R-:W2:Y:S01]  /*b210*/  LDL.LU R105, [R1+0x1a4] ;  /* 0x0001a40001697983 */ /* 0x000ea20000300800 */
[----:B------:R-:W-:Y:S01]  /*b220*/  FADD.FTZ R124, R124, R78 ;  /* 0x0000004e7c7c7221 */ /* 0x000fe20000010000 */
[----:B------:R-:W-:Y:S01]  /*b230*/  FMUL.FTZ R78, R9, R98 ;  /* 0x00000062094e7220 */ /* 0x000fe20000410000 */
[----:B----4-:R-:W-:Y:S01]  /*b240*/  FFMA.FTZ R120, R125, R107, R120 ;  /* 0x0000006b7d787223 */ /* 0x010fe20000010078 */
[----:B------:R-:W-:-:S03]  /*b250*/  FADD.FTZ R121, R121, R107 ;  /* 0x0000006b79797221 */ /* 0x000fc60000010000 */
[----:B------:R-:W-:-:S04]  /*b260*/  FFMA.FTZ R120, R40, R99, R120 ;  /* 0x0000006328787223 */ /* 0x000fc80000010078 */
[----:B------:R-:W-:-:S04]  /*b270*/  FFMA.FTZ R120, R38, R101, R120 ;  /* 0x0000006526787223 */ /* 0x000fc80000010078 */
[----:B------:R-:W-:-:S04]  /*b280*/  FFMA.FTZ R120, R103, R95, R120 ;  /* 0x0000005f67787223 */ /* 0x000fc80000010078 */
[----:B------:R-:W-:-:S04]  /*b290*/  FFMA.FTZ R120, R97, R91, R120 ;  /* 0x0000005b61787223 */ /* 0x000fc80000010078 */
[----:B------:R-:W-:Y:S01]  /*b2a0*/  FFMA.FTZ R120, R93, R87, R120 ;  /* 0x000000575d787223 */ /* 0x000fe20000010078 */
[----:B--2---:R-:W-:Y:S01]  /*b2b0*/  FADD.FTZ R70, R70, R105 ;  /* 0x0000006946467221 */ /* 0x004fe20000010000 */
[-C--:B------:R-:W-:Y:S01]  /*b2c0*/  FFMA.FTZ R122, R74, R105.reuse, R122 ;  /* 0x000000694a7a7223 */ /* 0x080fe2000001007a */
[----:B------:R-:W-:-:S04]  /*b2d0*/  FMUL.FTZ R105, R9, R105 ;  /* 0x0000006909697220 */ /* 0x000fc80000410000 */
[----:B------:R-:W-:Y:S01]  /*b2e0*/  FFMA.FTZ R123, R74, R105, R123 ;  /* 0x000000694a7b7223 */ /* 0x000fe2000001007b */
[----:B------:R-:W-:Y:S01]  /*b2f0*/  FMUL.FTZ R74, R8, R107 ;  /* 0x0000006b084a7220 */ /* 0x000fe20000410000 */
[----:B------:R-:W-:-:S03]  /*b300*/  FADD.FTZ R124, R105, R124 ;  /* 0x0000007c697c7221 */ /* 0x000fc60000010000 */
[----:B------:R-:W-:Y:S01]  /*b310*/  FFMA.FTZ R123, R125, R74, R123 ;  /* 0x0000004a7d7b7223 */ /* 0x000fe2000001007b */
[----:B------:R-:W-:Y:S01]  /*b320*/  FADD.FTZ R105, R124, R74 ;  /* 0x0000004a7c697221 */ /* 0x000fe20000010000 */
[----:B------:R-:W-:Y:S02]  /*b330*/  FMUL.FTZ R74, R8, R99 ;  /* 0x00000063084a7220 */ /* 0x000fe40000410000 */
[----:B------:R-:W-:Y:S01]  /*b340*/  FFMA.FTZ R123, R41, R78, R123 ;  /* 0x0000004e297b7223 */ /* 0x000fe2000001007b */
[----:B------:R-:W-:Y:S01]  /*b350*/  FADD.FTZ R125, R70, R98 ;  /* 0x00000062467d7221 */ /* 0x000fe20000010000 */
[----:B------:R-:W-:Y:S01]  /*b360*/  FADD.FTZ R105, R78, R105 ;  /* 0x000000694e697221 */ /* 0x000fe20000010000 */
[----:B------:R-:W-:Y:S01]  /*b370*/  FMUL.FTZ R70, R9, R100 ;  /* 0x0000006409467220 */ /* 0x000fe20000410000 */
[----:B------:R-:W-:Y:S01]  /*b380*/  FFMA.FTZ R123, R40, R74, R123 ;  /* 0x0000004a287b7223 */ /* 0x000fe2000001007b */
[----:B------:R-:W-:Y:S01]  /*b390*/  FFMA.FTZ R107, R41, R98, R122 ;  /* 0x00000062296b7223 */ /* 0x000fe2000001007a */
[----:B------:R-:W-:Y:S01]  /*b3a0*/  FADD.FTZ R105, R105, R74 ;  /* 0x0000004a69697221 */ /* 0x000fe20000010000 */
[----:B------:R-:W-:Y:S01]  /*b3b0*/  FMUL.FTZ R74, R8, R101 ;  /* 0x00000065084a7220 */ /* 0x000fe20000410000 */
[C---:B------:R-:W-:Y:S01]  /*b3c0*/  FFMA.FTZ R123, R39.reuse, R70, R123 ;  /* 0x00000046277b7223 */ /* 0x040fe2000001007b */
[----:B------:R-:W-:Y:S01]  /*b3d0*/  FFMA.FTZ R107, R39, R100, R107 ;  /* 0x00000064276b7223 */ /* 0x000fe2000001006b */
[----:B------:R-:W-:Y:S01]  /*b3e0*/  FADD.FTZ R105, R70, R105 ;  /* 0x0000006946697221 */ /* 0x000fe20000010000 */
[----:B------:R0:W5:Y:S01]  /*b3f0*/  LDL.LU R41, [R1+0x1a0] ;  /* 0x0001a00001297983 */ /* 0x0001620000300800 */
[----:B------:R-:W-:-:S03]  /*b400*/  FFMA.FTZ R70, R38, R74, R123 ;  /* 0x0000004a26467223 */ /* 0x000fc6000001007b */
[----:B------:R0:W5:Y:S04]  /*b410*/  LDL.LU R40, [R1+0x19c] ;  /* 0x00019c0001287983 */ /* 0x0001680000300800 */
[----:B------:R0:W5:Y:S04]  /*b420*/  LDL.LU R39, [R1+0x198] ;  /* 0x0001980001277983 */ /* 0x0001680000300800 */
[----:B------:R0:W5:Y:S01]  /*b430*/  LDL.LU R38, [R1+0x194] ;  /* 0x0001940001267983 */ /* 0x0001620000300800 */
[----:B------:R-:W-:Y:S01]  /*b440*/  FADD.FTZ R78, R121, R99 ;  /* 0x00000063794e7221 */ /* 0x000fe20000010000 */
[----:B------:R-:W-:Y:S01]  /*b450*/  FMUL.FTZ R99, R9, R94 ;  /* 0x0000005e09637220 */ /* 0x000fe20000410000 */
[----:B------:R-:W-:-:S02]  /*b460*/  FADD.FTZ R74, R105, R74 ;  /* 0x0000004a694a7221 */ /* 0x000fc40000010000 */
[----:B------:R-:W-:Y:S01]  /*b470*/  FADD.FTZ R78, R78, R101 ;  /* 0x000000654e4e7221 */ /* 0x000fe20000010000 */
[----:B------:R-:W-:Y:S01]  /*b480*/  FFMA.FTZ R70, R102, R99, R70 ;  /* 0x0000006366467223 */ /* 0x000fe20000010046 */
[----:B------:R-:W-:Y:S01]  /*b490*/  FMUL.FTZ R101, R8, R95 ;  /* 0x0000005f08657220 */ /* 0x000fe20000410000 */
[----:B------:R-:W-:Y:S01]  /*b4a0*/  FADD.FTZ R74, R99, R74 ;  /* 0x0000004a634a7221 */ /* 0x000fe20000010000 */
[----:B------:R-:W-:Y:S02]  /*b4b0*/  FMUL.FTZ R99, R9, R90 ;  /* 0x0000005a09637220 */ /* 0x000fe40000410000 */
[----:B------:R-:W-:Y:S01]  /*b4c0*/  FFMA.FTZ R70, R103, R101, R70 ;  /* 0x0000006567467223 */ /* 0x000fe20000010046 */
[----:B------:R-:W-:Y:S01]  /*b4d0*/  FADD.FTZ R78, R78, R95 ;  /* 0x0000005f4e4e7221 */ /* 0x000fe20000010000 */
[----:B------:R-:W-:Y:S02]  /*b4e0*/  FMUL.FTZ R95, R8, R91 ;  /* 0x0000005b085f7220 */ /* 0x000fe40000410000 */
[----:B------:R-:W-:Y:S01]  /*b4f0*/  FFMA.FTZ R70, R96, R99, R70 ;  /* 0x0000006360467223 */ /* 0x000fe20000010046 */
[----:B------:R-:W-:Y:S01]  /*b500*/  FADD.FTZ R74, R74, R101 ;  /* 0x000000654a4a7221 */ /* 0x000fe20000010000 */
[----:B------:R-:W-:-:S02]  /*b510*/  FADD.FTZ R125, R125, R100 ;  /* 0x000000647d7d7221 */ /* 0x000fc40000010000 */
[----:B------:R-:W-:Y:S01]  /*b520*/  FFMA.FTZ R70, R97, R95, R70 ;  /* 0x0000005f61467223 */ /* 0x000fe20000010046 */
[----:B------:R-:W-:Y:S01]  /*b530*/  FMUL.FTZ R97, R9, R86 ;  /* 0x0000005609617220 */ /* 0x000fe20000410000 */
[----:B------:R-:W-:Y:S01]  /*b540*/  FADD.FTZ R74, R99, R74 ;  /* 0x0000004a634a7221 */ /* 0x000fe20000010000 */
[----:B------:R-:W-:Y:S01]  /*b550*/  FFMA.FTZ R107, R102, R94, R107 ;  /* 0x0000005e666b7223 */ /* 0x000fe2000001006b */
[----:B------:R-:W-:Y:S01]  /*b560*/  FADD.FTZ R78, R78, R91 ;  /* 0x0000005b4e4e7221 */ /* 0x000fe20000010000 */
[----:B------:R-:W-:Y:S01]  /*b570*/  FADD.FTZ R125, R125, R94 ;  /* 0x0000005e7d7d7221 */ /* 0x000fe20000010000 */
[----:B------:R-:W-:Y:S01]  /*b580*/  FFMA.FTZ R70, R92, R97, R70 ;  /* 0x000000615c467223 */ /* 0x000fe20000010046 */
[----:B------:R-:W-:Y:S01]  /*b590*/  FMUL.FTZ R91, R8, R87 ;  /* 0x00000057085b7220 */ /* 0x000fe20000410000 */
[----:B------:R-:W-:Y:S01]  /*b5a0*/  FADD.FTZ R74, R74, R95 ;  /* 0x0000005f4a4a7221 */ /* 0x000fe20000010000 */
[----:B------:R-:W-:Y:S01]  /*b5b0*/  FFMA.FTZ R107, R96, R90, R107 ;  /* 0x0000005a606b7223 */ /* 0x000fe2000001006b */
[----:B------:R-:W-:Y:S01]  /*b5c0*/  FADD.FTZ R125, R125, R90 ;  /* 0x0000005a7d7d7221 */ /* 0x000fe20000010000 */
[----:B------:R-:W-:Y:S01]  /*b5d0*/  FFMA.FTZ R70, R93, R91, R70 ;  /* 0x0000005b5d467223 */ /* 0x000fe20000010046 */
[----:B------:R-:W-:Y:S01]  /*b5e0*/  FADD.FTZ R74, R97, R74 ;  /* 0x0000004a614a7221 */ /* 0x000fe20000010000 */
[----:B------:R-:W-:Y:S01]  /*b5f0*/  FMUL.FTZ R93, R9, R85 ;  /* 0x00000055095d7220 */ /* 0x000fe20000410000 */
[----:B------:R-:W-:Y:S01]  /*b600*/  FFMA.FTZ R107, R92, R86, R107 ;  /* 0x000000565c6b7223 */ /* 0x000fe2000001006b */
[----:B------:R-:W-:Y:S01]  /*b610*/  FADD.FTZ R86, R125, R86 ;  /* 0x000000567d567221 */ /* 0x000fe20000010000 */
[----:B------:R-:W-:Y:S01]  /*b620*/  FADD.FTZ R78, R78, R87 ;  /* 0x000000574e4e7221 */ /* 0x000fe20000010000 */
[----:B------:R-:W-:Y:S01]  /*b630*/  FADD.FTZ R74, R74, R91 ;  /* 0x0000005b4a4a7221 */ /* 0x000fe20000010000 */
[----:B------:R-:W-:Y:S01]  /*b640*/  FFMA.FTZ R70, R88, R93, R70 ;  /* 0x0000005d58467223 */ /* 0x000fe20000010046 */
[----:B------:R-:W-:Y:S01]  /*b650*/  FMUL.FTZ R87, R8, R83 ;  /* 0x0000005308577220 */ /* 0x000fe20000410000 */
[----:B------:R-:W-:Y:S01]  /*b660*/  FFMA.FTZ R107, R88, R85, R107 ;  /* 0x00000055586b7223 */ /* 0x000fe2000001006b */
[----:B------:R-:W-:Y:S01]  /*b670*/  FADD.FTZ R86, R86, R85 ;  /* 0x0000005556567221 */ /* 0x000fe20000010000 */
[----:B------:R-:W-:Y:S01]  /*b680*/  FADD.FTZ R74, R93, R74 ;  /* 0x0000004a5d4a7221 */ /* 0x000fe20000010000 */
[C---:B------:R-:W-:Y:S01]  /*b690*/  FFMA.FTZ R85, R89.reuse, R83, R120 ;  /* 0x0000005359557223 */ /* 0x040fe20000010078 */
[----:B------:R-:W-:Y:S01]  /*b6a0*/  FFMA.FTZ R88, R89, R87, R70 ;  /* 0x0000005759587223 */ /* 0x000fe20000010046 */
[----:B------:R-:W-:Y:S01]  /*b6b0*/  FMUL.FTZ R89, R9, R21 ;  /* 0x0000001509597220 */ /* 0x000fe20000410000 */
[----:B------:R-:W-:Y:S01]  /*b6c0*/  FADD.FTZ R83, R78, R83 ;  /* 0x000000534e537221 */ /* 0x000fe20000010000 */
[----:B------:R-:W-:Y:S01]  /*b6d0*/  FADD.FTZ R74, R74, R87 ;  /* 0x000000574a4a7221 */ /* 0x000fe20000010000 */
[-C--:B------:R-:W-:Y:S01]  /*b6e0*/  FMUL.FTZ R78, R8, R36.reuse ;  /* 0x00000024084e7220 */ /* 0x080fe20000410000 */
[C---:B------:R-:W-:Y:S01]  /*b6f0*/  FFMA.FTZ R87, R84.reuse, R89, R88 ;  /* 0x0000005954577223 */ /* 0x040fe20000010058 */
[----:B------:R-:W-:Y:S01]  /*b700*/  FFMA.FTZ R70, R84, R21, R107 ;  /* 0x0000001554467223 */ /* 0x000fe2000001006b */
[----:B------:R-:W-:Y:S01]  /*b710*/  FADD.FTZ R74, R89, R74 ;  /* 0x0000004a594a7221 */ /* 0x000fe20000010000 */
[C---:B------:R-:W-:Y:S01]  /*b720*/  FFMA.FTZ R85, R82.reuse, R36, R85 ;  /* 0x0000002452557223 */ /* 0x040fe20000010055 */
[----:B------:R-:W-:Y:S01]  /*b730*/  FFMA.FTZ R87, R82, R78, R87 ;  /* 0x0000004e52577223 */ /* 0x000fe20000010057 */
[-C--:B------:R-:W-:Y:S01]  /*b740*/  FMUL.FTZ R82, R9, R2.reuse ;  /* 0x0000000209527220 */ /* 0x080fe20000410000 */
[----:B------:R-:W-:Y:S01]  /*b750*/  FADD.FTZ R21, R86, R21 ;  /* 0x0000001556157221 */ /* 0x000fe20000010000 */
[----:B------:R-:W-:Y:S01]  /*b760*/  FADD.FTZ R36, R83, R36 ;  /* 0x0000002453247221 */ /* 0x000fe20000010000 */
[----:B------:R-:W-:Y:S01]  /*b770*/  FADD.FTZ R89, R74, R78 ;  /* 0x0000004e4a597221 */ /* 0x000fe20000010000 */
[C---:B------:R-:W-:Y:S01]  /*b780*/  FFMA.FTZ R83, R37.reuse, R2, R70 ;  /* 0x0000000225537223 */ /* 0x040fe20000010046 */
[----:B------:R-:W-:Y:S01]  /*b790*/  FFMA.FTZ R87, R37, R82, R87 ;  /* 0x0000005225577223 */ /* 0x000fe20000010057 */
[-C--:B------:R-:W-:Y:S01]  /*b7a0*/  FMUL.FTZ R70, R8, R43.reuse ;  /* 0x0000002b08467220 */ /* 0x080fe20000410000 */
[----:B------:R-:W-:Y:S01]  /*b7b0*/  FADD.FTZ R21, R21, R2 ;  /* 0x0000000215157221 */ /* 0x000fe20000010000 */
[----:B------:R-:W-:Y:S01]  /*b7c0*/  FADD.FTZ R89, R82, R89 ;  /* 0x0000005952597221 */ /* 0x000fe20000010000 */
[C---:B------:R-:W-:Y:S01]  /*b7d0*/  FFMA.FTZ R2, R80.reuse, R43, R85 ;  /* 0x0000002b50027223 */ /* 0x040fe20000010055 */
[----:B------:R-:W-:Y:S01]  /*b7e0*/  FFMA.FTZ R80, R80, R70, R87 ;  /* 0x0000004650507223 */ /* 0x000fe20000010057 */
[-C--:B------:R-:W-:Y:S01]  /*b7f0*/  FMUL.FTZ R37, R9, R4.reuse ;  /* 0x0000000409257220 */ /* 0x080fe20000410000 */
[----:B------:R-:W-:Y:S01]  /*b800*/  FADD.FTZ R70, R89, R70 ;  /* 0x0000004659467221 */ /* 0x000fe20000010000 */
[----:B------:R-:W-:Y:S01]  /*b810*/  FADD.FTZ R36, R36, R43 ;  /* 0x0000002b24247221 */ /* 0x000fe20000010000 */
[----:B------:R-:W-:Y:S01]  /*b820*/  FMUL.FTZ R43, R8, R47 ;  /* 0x0000002f082b7220 */ /* 0x000fe20000410000 */
[C---:B------:R-:W-:Y:S01]  /*b830*/  FFMA.FTZ R80, R44.reuse, R37, R80 ;  /* 0x000000252c507223 */ /* 0x040fe20000010050 */
[----:B------:R-:W-:Y:S01]  /*b840*/  FFMA.FTZ R83, R44, R4, R83 ;  /* 0x000000042c537223 */ /* 0x000fe20000010053 */
[----:B------:R-:W-:Y:S01]  /*b850*/  FADD.FTZ R70, R37, R70 ;  /* 0x0000004625467221 */ /* 0x000fe20000010000 */
[----:B------:R-:W-:Y:S01]  /*b860*/  FADD.FTZ R4, R21, R4 ;  /* 0x0000000415047221 */ /* 0x000fe20000010000 */
[----:B------:R-:W-:Y:S01]  /*b870*/  FFMA.FTZ R80, R45, R43, R80 ;  /* 0x0000002b2d507223 */ /* 0x000fe20000010050 */
[----:B------:R-:W-:Y:S01]  /*b880*/  FMUL.FTZ R21, R9, R49 ;  /* 0x0000003109157220 */ /* 0x000fe20000410000 */
[----:B------:R-:W-:Y:S01]  /*b890*/  FADD.FTZ R70, R70, R43 ;  /* 0x0000002b46467221 */ /* 0x000fe20000010000 */
[----:B------:R-:W-:Y:S01]  /*b8a0*/  FFMA.FTZ R2, R45, R47, R2 ;  /* 0x0000002f2d027223 */ /* 0x000fe20000010002 */
[-C--:B------:R-:W-:Y:S01]  /*b8b0*/  FMUL.FTZ R37, R8, R52.reuse ;  /* 0x0000003408257220 */ /* 0x080fe20000410000 */
[----:B------:R-:W-:Y:S01]  /*b8c0*/  FFMA.FTZ R80, R48, R21, R80 ;  /* 0x0000001530507223 */ /* 0x000fe20000010050 */
[----:B------:R-:W-:Y:S01]  /*b8d0*/  FADD.FTZ R70, R21, R70 ;  /* 0x0000004615467221 */ /* 0x000fe20000010000 */
[----:B------:R-:W-:Y:S01]  /*b8e0*/  FFMA.FTZ R2, R51, R52, R2 ;  /* 0x0000003433027223 */ /* 0x000fe20000010002 */
[----:B------:R-:W-:Y:S01]  /*b8f0*/  FMUL.FTZ R44, R9, R55 ;  /* 0x00000037092c7220 */ /* 0x000fe20000410000 */
[----:B------:R-:W-:Y:S01]  /*b900*/  FFMA.FTZ R51, R51, R37, R80 ;  /* 0x0000002533337223 */ /* 0x000fe20000010050 */
[----:B------:R-:W-:Y:S01]  /*b910*/  FADD.FTZ R47, R36, R47 ;  /* 0x0000002f242f7221 */ /* 0x000fe20000010000 */
[----:B------:R-:W-:Y:S01]  /*b920*/  FADD.FTZ R37, R70, R37 ;  /* 0x0000002546257221 */ /* 0x000fe20000010000 */
[----:B------:R-:W-:Y:S01]  /*b930*/  FFMA.FTZ R36, R48, R49, R83 ;  /* 0x0000003130247223 */ /* 0x000fe20000010053 */
[----:B------:R-:W-:Y:S01]  /*b940*/  FFMA.FTZ R48, R53, R44, R51 ;  /* 0x0000002c35307223 */ /* 0x000fe20000010033 */
[-C--:B------:R-:W-:Y:S01]  /*b950*/  FMUL.FTZ R43, R8, R56.reuse ;  /* 0x00000038082b7220 */ /* 0x080fe20000410000 */
[----:B------:R-:W-:Y:S01]  /*b960*/  FADD.FTZ R37, R44, R37 ;  /* 0x000000252c257221 */ /* 0x000fe20000010000 */
[----:B------:R-:W-:Y:S01]  /*b970*/  FFMA.FTZ R21, R81, R56, R2 ;  /* 0x0000003851157223 */ /* 0x000fe20000010002 */
[----:B------:R-:W-:Y:S01]  /*b980*/  FMUL.FTZ R2, R9, R59 ;  /* 0x0000003b09027220 */ /* 0x000fe20000410000 */
[----:B------:R-:W-:Y:S01]  /*b990*/  FFMA.FTZ R81, R81, R43, R48 ;  /* 0x0000002b51517223 */ /* 0x000fe20000010030 */
[----:B------:R-:W-:Y:S01]  /*b9a0*/  FADD.FTZ R37, R37, R43 ;  /* 0x0000002b25257221 */ /* 0x000fe20000010000 */
[----:B------:R-:W-:Y:S01]  /*b9b0*/  FADD.FTZ R4, R4, R49 ;  /* 0x0000003104047221 */ /* 0x000fe20000010000 */
[----:B------:R-:W-:Y:S01]  /*b9c0*/  FMUL.FTZ R44, R8, R60 ;  /* 0x0000003c082c7220 */ /* 0x000fe20000410000 */
[----:B------:R-:W-:Y:S01]  /*b9d0*/  FFMA.FTZ R81, R57, R2, R81 ;  /* 0x0000000239517223 */ /* 0x000fe20000010051 */
[----:B------:R-:W-:Y:S01]  /*b9e0*/  FFMA.FTZ R36, R53, R55, R36 ;  /* 0x0000003735247223 */ /* 0x000fe20000010024 */
[----:B------:R-:W-:Y:S01]  /*b9f0*/  FADD.FTZ R37, R2, R37 ;  /* 0x0000002502257221 */ /* 0x000fe20000010000 */
        /* <DEDUP_REMOVED lines=10> */
[C---:B------:R-:W-:Y:S01]  /*baa0*/  FFMA.FTZ R2, R108.reuse, R63, R21 ;  /* 0x0000003f6c027223 */ /* 0x040fe20000010015 */
[----:B------:R-:W-:Y:S01]  /*bab0*/  FMUL.FTZ R21, R9, R14 ;  /* 0x0000000e09157220 */ /* 0x000fe20000410000 */
[----:B------:R-:W-:Y:S01]  /*bac0*/  FFMA.FTZ R108, R108, R4, R81 ;  /* 0x000000046c6c7223 */ /* 0x000fe20000010051 */
[----:B------:R-:W-:Y:S01]  /*bad0*/  FADD.FTZ R4, R43, R4 ;  /* 0x000000042b047221 */ /* 0x000fe20000010000 */
[----:B------:R-:W-:-:S02]  /*bae0*/  FMUL.FTZ R43, R8, R67 ;  /* 0x00000043082b7220 */ /* 0x000fc40000410000 */
[----:B------:R-:W-:Y:S01]  /*baf0*/  FFMA.FTZ R108, R64, R21, R108 ;  /* 0x00000015406c7223 */ /* 0x000fe2000001006c */
[----:B------:R-:W-:Y:S01]  /*bb00*/  FADD.FTZ R4, R21, R4 ;  /* 0x0000000415047221 */ /* 0x000fe20000010000 */
[----:B------:R-:W-:Y:S02]  /*bb10*/  FMUL.FTZ R21, R9, R16 ;  /* 0x0000001009157220 */ /* 0x000fe40000410000 */
[----:B------:R-:W-:Y:S01]  /*bb20*/  FFMA.FTZ R108, R65, R43, R108 ;  /* 0x0000002b416c7223 */ /* 0x000fe2000001006c */
[----:B------:R-:W-:Y:S01]  /*bb30*/  FADD.FTZ R4, R4, R43 ;  /* 0x0000002b04047221 */ /* 0x000fe20000010000 */
[----:B------:R-:W-:Y:S02]  /*bb40*/  FMUL.FTZ R43, R8, R71 ;  /* 0x00000047082b7220 */ /* 0x000fe40000410000 */
[----:B------:R-:W-:Y:S01]  /*bb50*/  FFMA.FTZ R108, R68, R21, R108 ;  /* 0x00000015446c7223 */ /* 0x000fe2000001006c */
[----:B------:R-:W-:Y:S01]  /*bb60*/  FADD.FTZ R4, R21, R4 ;  /* 0x0000000415047221 */ /* 0x000fe20000010000 */
[----:B------:R-:W-:Y:S01]  /*bb70*/  FFMA.FTZ R37, R61, R12, R36 ;  /* 0x0000000c3d257223 */ /* 0x000fe20000010024 */
[----:B------:R-:W-:Y:S01]  /*bb80*/  FMUL.FTZ R21, R9, R18 ;  /* 0x0000001209157220 */ /* 0x000fe20000410000 */
        /* <DEDUP_REMOVED lines=9> */
[----:B------:R-:W-:Y:S01]  /*bc20*/  FFMA.FTZ R108, R73, R43, R108 ;  /* 0x0000002b496c7223 */ /* 0x000fe2000001006c */
[----:B------:R-:W-:Y:S01]  /*bc30*/  FMUL.FTZ R21, R9, R20 ;  /* 0x0000001409157220 */ /* 0x000fe20000410000 */
[----:B------:R-:W-:Y:S01]  /*bc40*/  FADD.FTZ R59, R59, R14 ;  /* 0x0000000e3b3b7221 */ /* 0x000fe20000010000 */
        /* <DEDUP_REMOVED lines=56> */
[----:B------:R-:W-:Y:S01]  /*bfd0*/  FADD.FTZ R20, R20, R27 ;  /* 0x0000001b14147221 */ /* 0x000fe20000010000 */
[----:B------:R-:W-:Y:S01]  /*bfe0*/  FADD.FTZ R23, R23, R12 ;  /* 0x0000000c17177221 */ /* 0x000fe20000010000 */
[----:B------:R-:W-:Y:S01]  /*bff0*/  FADD.FTZ R113, R113, R116 ;  /* 0x0000007471717221 */ /* 0x000fe20000010000 */
[----:B------:R-:W-:Y:S01]  /*c000*/  FFMA.FTZ R115, R31, R2, R115 ;  /* 0x000000021f737223 */ /* 0x000fe20000010073 */
[----:B------:R-:W-:Y:S01]  /*c010*/  FMUL.FTZ R12, R8, R3 ;  /* 0x00000003080c7220 */ /* 0x000fe20000410000 */
[----:B------:R-:W-:Y:S01]  /*c020*/  FFMA.FTZ R4, R117, R29, R4 ;  /* 0x0000001d75047223 */ /* 0x000fe20000010004 */
[----:B------:R-:W-:Y:S01]  /*c030*/  FADD.FTZ R29, R20, R29 ;  /* 0x0000001d141d7221 */ /* 0x000fe20000010000 */
[----:B------:R-:W-:Y:S01]  /*c040*/  FFMA.FTZ R21, R118, R30, R21 ;  /* 0x0000001e76157223 */ /* 0x000fe20000010015 */
[----:B------:R-:W-:Y:S01]  /*c050*/  FADD.FTZ R23, R2, R23 ;  /* 0x0000001702177221 */ /* 0x000fe20000010000 */
[----:B------:R-:W-:Y:S01]  /*c060*/  FADD.FTZ R30, R113, R30 ;  /* 0x0000001e711e7221 */ /* 0x000fe20000010000 */
[C---:B------:R-:W-:Y:S01]  /*c070*/  FFMA.FTZ R115, R32.reuse, R12, R115 ;  /* 0x0000000c20737223 */ /* 0x040fe20000010073 */
[----:B------:R-:W-:Y:S01]  /*c080*/  FMUL.FTZ R2, R9, R10 ;  /* 0x0000000a09027220 */ /* 0x000fe20000410000 */
[----:B------:R-:W-:Y:S01]  /*c090*/  FFMA.FTZ R4, R31, R0, R4 ;  /* 0x000000001f047223 */ /* 0x000fe20000010004 */
[----:B------:R-:W-:Y:S01]  /*c0a0*/  FADD.FTZ R29, R29, R0 ;  /* 0x000000001d1d7221 */ /* 0x000fe20000010000 */
[----:B------:R-:W-:Y:S01]  /*c0b0*/  FADD.FTZ R23, R23, R12 ;  /* 0x0000000c17177221 */ /* 0x000fe20000010000 */
[----:B------:R-:W-:Y:S01]  /*c0c0*/  FFMA.FTZ R0, R32, R3, R21 ;  /* 0x0000000320007223 */ /* 0x000fe20000010015 */
[----:B------:R-:W-:Y:S01]  /*c0d0*/  FADD.FTZ R30, R30, R3 ;  /* 0x000000031e1e7221 */ /* 0x000fe20000010000 */
[C---:B------:R-:W-:Y:S01]  /*c0e0*/  FFMA.FTZ R12, R5.reuse, R2, R115 ;  /* 0x00000002050c7223 */ /* 0x040fe20000010073 */
[-C--:B------:R-:W-:Y:S01]  /*c0f0*/  FMUL.FTZ R3, R8, R15.reuse ;  /* 0x0000000f08037220 */ /* 0x080fe20000410000 */
[----:B------:R-:W-:Y:S01]  /*c100*/  FADD.FTZ R23, R2, R23 ;  /* 0x0000001702177221 */ /* 0x000fe20000010000 */
[----:B------:R-:W-:Y:S01]  /*c110*/  FFMA.FTZ R4, R5, R10, R4 ;  /* 0x0000000a05047223 */ /* 0x000fe20000010004 */
[C---:B------:R-:W-:Y:S01]  /*c120*/  FFMA.FTZ R0, R13.reuse, R15, R0 ;  /* 0x0000000f0d007223 */ /* 0x040fe20000010000 */
[----:B------:R-:W-:Y:S01]  /*c130*/  FFMA.FTZ R13, R13, R3, R12 ;  /* 0x000000030d0d7223 */ /* 0x000fe2000001000c */
[-C--:B------:R-:W-:Y:S01]  /*c140*/  FMUL.FTZ R2, R9, R19.reuse ;  /* 0x0000001309027220 */ /* 0x080fe20000410000 */
[----:B------:R-:W-:Y:S01]  /*c150*/  FADD.FTZ R23, R23, R3 ;  /* 0x0000000317177221 */ /* 0x000fe20000010000 */
[----:B------:R-:W-:-:S02]  /*c160*/  FFMA.FTZ R3, R17, R19, R4 ;  /* 0x0000001311037223 */ /* 0x000fc40000010004 */
[----:B------:R-:W-:Y:S01]  /*c170*/  FFMA.FTZ R4, R17, R2, R13 ;  /* 0x0000000211047223 */ /* 0x000fe2000001000d */
[-C--:B------:R-:W-:Y:S01]  /*c180*/  FMUL.FTZ R13, R8, R22.reuse ;  /* 0x00000016080d7220 */ /* 0x080fe20000410000 */
[----:B------:R-:W-:Y:S01]  /*c190*/  FADD.FTZ R23, R2, R23 ;  /* 0x0000001702177221 */ /* 0x000fe20000010000 */
[----:B------:R-:W-:Y:S01]  /*c1a0*/  FMUL.FTZ R17, R9, R33 ;  /* 0x0000002109117220 */ /* 0x000fe20000410000 */
[C---:B------:R-:W-:Y:S01]  /*c1b0*/  FFMA.FTZ R5, R35.reuse, R22, R0 ;  /* 0x0000001623057223 */ /* 0x040fe20000010000 */
[----:B------:R-:W-:Y:S01]  /*c1c0*/  FFMA.FTZ R4, R35, R13, R4 ;  /* 0x0000000d23047223 */ /* 0x000fe20000010004 */
[----:B------:R-:W-:Y:S01]  /*c1d0*/  FADD.FTZ R0, R23, R13 ;  /* 0x0000000d17007221 */ /* 0x000fe20000010000 */
[----:B------:R-:W-:Y:S02]  /*c1e0*/  FMUL.FTZ R2, R8, R11 ;  /* 0x0000000b08027220 */ /* 0x000fe40000410000 */
[----:B------:R-:W-:Y:S01]  /*c1f0*/  FFMA.FTZ R13, R34, R17, R4 ;  /* 0x00000011220d7223 */ /* 0x000fe20000010004 */
[----:B------:R-:W-:Y:S01]  /*c200*/  FADD.FTZ R0, R17, R0 ;  /* 0x0000000011007221 */ /* 0x000fe20000010000 */
[----:B------:R-:W-:Y:S01]  /*c210*/  FFMA.FTZ R5, R42, R11, R5 ;  /* 0x0000000b2a057223 */ /* 0x000fe20000010005 */
        /* <DEDUP_REMOVED lines=8> */
[----:B------:R-:W-:Y:S01]  /*c2a0*/  FADD.FTZ R10, R10, R19 ;  /* 0x000000130a0a7221 */ /* 0x000fe20000010000 */
        /* <DEDUP_REMOVED lines=8> */
[----:B------:R-:W-:Y:S01]  /*c330*/  FADD.FTZ R11, R22, R11 ;  /* 0x0000000b160b7221 */ /* 0x000fe20000010000 */
[----:B------:R-:W-:Y:S01]  /*c340*/  FFMA.FTZ R3, R24, R46, R3 ;  /* 0x0000002e18037223 */ /* 0x000fe20000010003 */
[----:B------:R-:W-:Y:S01]  /*c350*/  FADD.FTZ R33, R33, R46 ;  /* 0x0000002e21217221 */ /* 0x000fe20000010000 */
[----:B------:R-:W-:Y:S01]  /*c360*/  FADD.FTZ R0, R13, R0 ;  /* 0x000000000d007221 */ /* 0x000fe20000010000 */
[----:B------:R-:W-:Y:S01]  /*c370*/  FFMA.FTZ R4, R62, R17, R15 ;  /* 0x000000113e047223 */ /* 0x000fe2000001000f */
[----:B------:R-:W-:Y:S01]  /*c380*/  FFMA.FTZ R5, R54, R50, R5 ;  /* 0x0000003236057223 */ /* 0x000fe20000010005 */
[----:B------:R-:W-:Y:S01]  /*c390*/  FADD.FTZ R11, R11, R50 ;  /* 0x000000320b0b7221 */ /* 0x000fe20000010000 */
        /* <DEDUP_REMOVED lines=9> */
[----:B0-----:R-:W-:-:S07]  /*c430*/  FADD.FTZ R15, R33, R66 ;  /* 0x00000042210f7221 */ /* 0x001fce0000010000 */
.L_x_133:
[----:B------:R-:W0:Y:S01]  /*c440*/  S2R R16, SR_LANEID ;  /* 0x0000000000107919 */ /* 0x000e220000000000 */
[----:B------:R-:W-:Y:S01]  /*c450*/  MOV R31, R0 ;  /* 0x00000000001f7202 */ /* 0x000fe20000000f00 */
[----:B------:R-:W1:Y:S01]  /*c460*/  S2UR UR7, SR_CgaCtaId ;  /* 0x00000000000779c3 */ /* 0x000e620000008800 */
[----:B------:R-:W-:Y:S01]  /*c470*/  MOV R5, R3 ;  /* 0x0000000300057202 */ /* 0x000fe20000000f00 */
[----:B------:R-:W-:Y:S01]  /*c480*/  UMOV UR6, 0x400 ;  /* 0x0000040000067882 */ /* 0x000fe20000000000 */
[----:B------:R-:W2:Y:S01]  /*c490*/  LDCU UR9, c[0x0][0x374] ;  /* 0x00006e80ff0977ac */ /* 0x000ea20008000800 */
[----:B------:R-:W3:Y:S01]  /*c4a0*/  SHFL.DOWN PT, R2, R31, 0x1, 0x1f ;  /* 0x08201f001f027f89 */ /* 0x000ee200000e0000 */
[----:B------:R-:W-:Y:S01]  /*c4b0*/  BSSY.RECONVERGENT B0, `(.L_x_134) ;  /* 0x000002b000007945 */ /* 0x000fe20003800200 */
[----:B------:R-:W-:Y:S01]  /*c4c0*/  MOV R17, UR13 ;  /* 0x0000000d00117c02 */ /* 0x000fe20008000f00 */
[----:B------:R-:W-:Y:S01]  /*c4d0*/  UIADD3 UR5, UPT, UPT, UR6, 0xa0, URZ ;  /* 0x000000a006057890 */ /* 0x000fe2000fffe0ff */
[----:B------:R-:W4:Y:S01]  /*c4e0*/  SHFL.DOWN PT, R0, R5, 0x1, 0x1f ;  /* 0x08201f0005007f89 */ /* 0x000f2200000e0000 */
[----:B------:R-:W0:Y:S02]  /*c4f0*/  LDCU UR12, c[0x0][0x370] ;  /* 0x00006e00ff0c77ac */ /* 0x000e240008000800 */
[----:B-1----:R-:W-:Y:S01]  /*c500*/  ULEA UR5, UR7, UR5, 0x18 ;  /* 0x0000000507057291 */ /* 0x002fe2000f8ec0ff */
[----:B0-----:R-:W-:-:S02]  /*c510*/  ISETP.GT.AND P0, PT, R16, 0x1e, PT ;  /* 0x0000001e1000780c */ /* 0x001fc40003f04270 */
[C---:B------:R-:W-:Y:S02]  /*c520*/  ISETP.GT.AND P2, PT, R16.reuse, 0xf, PT ;  /* 0x0000000f1000780c */ /* 0x040fe40003f44270 */
[----:B------:R-:W-:-:S09]  /*c530*/  ISETP.GT.AND P1, PT, R16, 0x17, PT ;  /* 0x000000171000780c */ /* 0x000fd20003f24270 */
[----:B---3--:R-:W-:Y:S01]  /*c540*/  @!P0 FADD.FTZ R31, R2, R31 ;  /* 0x0000001f021f8221 */ /* 0x008fe20000010000 */
[----:B----4-:R-:W-:Y:S01]  /*c550*/  @!P0 FADD.FTZ R5, R0, R5 ;  /* 0x0000000500058221 */ /* 0x010fe20000010000 */
[----:B------:R-:W-:-:S03]  /*c560*/  ISETP.GT.AND P0, PT, R16, 0x1d, PT ;  /* 0x0000001d1000780c */ /* 0x000fc60003f04270 */
[----:B------:R-:W0:Y:S04]  /*c570*/  SHFL.DOWN PT, R2, R31, 0x2, 0x1f ;  /* 0x08401f001f027f89 */ /* 0x000e2800000e0000 */
[----:B------:R-:W1:Y:S06]  /*c580*/  SHFL.DOWN PT, R0, R5, 0x2, 0x1f ;  /* 0x08401f0005007f89 */ /* 0x000e6c00000e0000 */
[----:B0-----:R-:W-:-:S02]  /*c590*/  @!P0 FADD.FTZ R31, R31, R2 ;  /* 0x000000021f1f8221 */ /* 0x001fc40000010000 */
[----:B------:R-:W0:Y:S01]  /*c5a0*/  S2R R2, SR_TID.X ;  /* 0x0000000000027919 */ /* 0x000e220000002100 */
[----:B-1----:R-:W-:Y:S01]  /*c5b0*/  @!P0 FADD.FTZ R5, R5, R0 ;  /* 0x0000000005058221 */ /* 0x002fe20000010000 */
[----:B------:R-:W-:Y:S01]  /*c5c0*/  ISETP.GT.AND P0, PT, R16, 0x1b, PT ;  /* 0x0000001b1000780c */ /* 0x000fe20003f04270 */
[----:B------:R-:W1:Y:S04]  /*c5d0*/  SHFL.DOWN PT, R3, R31, 0x4, 0x1f ;  /* 0x08801f001f037f89 */ /* 0x000e6800000e0000 */
[----:B------:R-:W3:Y:S08]  /*c5e0*/  SHFL.DOWN PT, R0, R5, 0x4, 0x1f ;  /* 0x08801f0005007f89 */ /* 0x000ef000000e0000 */
[----:B-1----:R-:W-:Y:S01]  /*c5f0*/  @!P0 FADD.FTZ R31, R31, R3 ;  /* 0x000000031f1f8221 */ /* 0x002fe20000010000 */
[----:B---3--:R-:W-:-:S04]  /*c600*/  @!P0 FADD.FTZ R5, R5, R0 ;  /* 0x0000000005058221 */ /* 0x008fc80000010000 */
[----:B------:R-:W1:Y:S01]  /*c610*/  SHFL.DOWN PT, R3, R31, 0x8, 0x1f ;  /* 0x09001f001f037f89 */ /* 0x000e6200000e0000 */
[C---:B0-----:R-:W-:Y:S02]  /*c620*/  ISETP.NE.AND P0, PT, R2.reuse, RZ, PT ;  /* 0x000000ff0200720c */ /* 0x041fe40003f05270 */
[C---:B------:R-:W-:Y:S01]  /*c630*/  ISETP.GT.U32.AND P3, PT, R2.reuse, 0x3f, PT ;  /* 0x0000003f0200780c */ /* 0x040fe20003f64070 */
[----:B------:R-:W0:Y:S01]  /*c640*/  SHFL.DOWN PT, R0, R5, 0x8, 0x1f ;  /* 0x09001f0005007f89 */ /* 0x000e2200000e0000 */
[----:B-1----:R-:W-:Y:S01]  /*c650*/  FADD.FTZ R10, R31, R3 ;  /* 0x000000031f0a7221 */ /* 0x002fe20000010000 */
[----:B------:R-:W-:Y:S01]  /*c660*/  LEA R3, R2, UR5, 0x4 ;  /* 0x0000000502037c11 */ /* 0x000fe2000f8e20ff */
[----:B0-----:R-:W-:-:S03]  /*c670*/  FADD.FTZ R4, R5, R0 ;  /* 0x0000000005047221 */ /* 0x001fc60000010000 */
[----:B------:R-:W-:Y:S01]  /*c680*/  FSEL R31, R31, R10, P1 ;  /* 0x0000000a1f1f7208 */ /* 0x000fe20000800000 */
[----:B------:R0:W-:Y:S01]  /*c690*/  STS.128 [R3], R12 ;  /* 0x0000000c03007388 */ /* 0x0001e20000000c00 */
[----:B------:R-:W-:-:S03]  /*c6a0*/  FSEL R30, R5, R4, P1 ;  /* 0x00000004051e7208 */ /* 0x000fc60000800000 */
[----:B------:R0:W1:Y:S04]  /*c6b0*/  SHFL.DOWN PT, R11, R31, 0x10, 0x1f ;  /* 0x0a001f001f0b7f89 */ /* 0x00006800000e0000 */
[----:B------:R0:W3:Y:S01]  /*c6c0*/  SHFL.DOWN PT, R5, R30, 0x10, 0x1f ;  /* 0x0a001f001e057f89 */ /* 0x0000e200000e0000 */
[----:B--2---:R-:W-:Y:S05]  /*c6d0*/  @P2 BRA `(.L_x_135) ;  /* 0x0000000000202947 */ /* 0x004fea0003800000 */
[----:B------:R-:W-:Y:S01]  /*c6e0*/  ISETP.NE.AND P1, PT, R16, RZ, PT ;  /* 0x000000ff1000720c */ /* 0x000fe20003f25270 */
[----:B0--3--:R-:W-:Y:S01]  /*c6f0*/  FADD.FTZ R30, R4, R5 ;  /* 0x00000005041e7221 */ /* 0x009fe20000010000 */
[----:B-1----:R-:W-:-:S11]  /*c700*/  FADD.FTZ R31, R10, R11 ;  /* 0x0000000b0a1f7221 */ /* 0x002fd60000010000 */
[----:B------:R-:W-:Y:S01]  /*c710*/  VOTEU.ALL UP0, P1 ;  /* 0x0000000000ff7886 */ /* 0x000fe20000800000 */
[----:B------:R-:W-:-:S04]  /*c720*/  @!P1 SHF.R.U32.HI R0, RZ, 0x2, R2 ;  /* 0x00000002ff009819 */ /* 0x000fc80000011602 */
[----:B------:R-:W-:Y:S01]  /*c730*/  @!UP0 ULEA UR5, UR7, UR6, 0x18 ;  /* 0x0000000607058291 */ /* 0x000fe2000f8ec0ff */
[----:B------:R-:W-:-:S08]  /*c740*/  @!P1 LOP3.LUT R0, R0, 0xf8, RZ, 0xc0, !PT ;  /* 0x000000f800009812 */ /* 0x000fd000078ec0ff */
[----:B------:R2:W-:Y:S03]  /*c750*/  @!P1 STS.64 [R0+UR5+0x10], R30 ;  /* 0x0000101e00009988 */ /* 0x0005e60008000a05 */
.L_x_135:
[----:B------:R-:W-:Y:S05]  /*c760*/  BSYNC.RECONVERGENT B0 ;  /* 0x0000000000007941 */ /* 0x000fea0003800200 */
.L_x_134:
[----:B------:R-:W-:Y:S01]  /*c770*/  BAR.SYNC.DEFER_BLOCKING 0x0 ;  /* 0x0000000000007b1d */ /* 0x000fe20000010000 */
[----:B--2---:R-:W-:-:S05]  /*c780*/  LEA R0, R17, R2, 0x6 ;  /* 0x0000000211007211 */ /* 0x004fca00078e30ff */
[----:B------:R-:W-:Y:S04]  /*c790*/  BSSY.RECONVERGENT B0, `(.L_x_136) ;  /* 0x0000029000007945 */ /* 0x000fe80003800200 */
[----:B------:R-:W-:Y:S05]  /*c7a0*/  @P0 BRA `(.L_x_137) ;  /* 0x00000000009c0947 */ /* 0x000fea0003800000 */
[----:B------:R-:W-:-:S09]  /*c7b0*/  ULEA UR5, UR7, UR6, 0x18 ;  /* 0x0000000607057291 */ /* 0x000fd2000f8ec0ff */
[----:B---3--:R-:W1:Y:S04]  /*c7c0*/  LDS.64 R4, [UR5+0x18] ;  /* 0x00001805ff047984 */ /* 0x008e680008000a00 */
[----:B------:R-:W2:Y:S04]  /*c7d0*/  LDS.128 R32, [UR5+0x20] ;  /* 0x00002005ff207984 */ /* 0x000ea80008000c00 */
[----:B------:R-:W3:Y:S04]  /*c7e0*/  LDS.128 R44, [UR5+0x30] ;  /* 0x00003005ff2c7984 */ /* 0x000ee80008000c00 */
[----:B------:R-:W4:Y:S04]  /*c7f0*/  LDS.128 R48, [UR5+0x40] ;  /* 0x00004005ff307984 */ /* 0x000f280008000c00 */
[----:B------:R-:W4:Y:S04]  /*c800*/  LDS.128 R20, [UR5+0x50] ;  /* 0x00005005ff147984 */ /* 0x000f280008000c00 */
[----:B------:R-:W4:Y:S04]  /*c810*/  LDS.128 R16, [UR5+0x60] ;  /* 0x00006005ff107984 */ /* 0x000f280008000c00 */
[----:B------:R-:W4:Y:S01]  /*c820*/  LDS.128 R24, [UR5+0x70] ;  /* 0x00007005ff187984 */ /* 0x000f220008000c00 */
[----:B-1----:R-:W-:Y:S01]  /*c830*/  FADD.FTZ R11, R30, R4 ;  /* 0x000000041e0b7221 */ /* 0x002fe20000010000 */
[----:B------:R-:W-:-:S02]  /*c840*/  FADD.FTZ R4, R31, R5 ;  /* 0x000000051f047221 */ /* 0x000fc40000010000 */
[----:B0-----:R-:W0:Y:S01]  /*c850*/  LDS.128 R28, [UR5+0x80] ;  /* 0x00008005ff1c7984 */ /* 0x001e220008000c00 */
        /* <DEDUP_REMOVED lines=8> */
[----:B----4-:R-:W-:Y:S01]  /*c8e0*/  FADD.FTZ R11, R11, R48 ;  /* 0x000000300b0b7221 */ /* 0x010fe20000010000 */
[----:B------:R-:W-:-:S03]  /*c8f0*/  FADD.FTZ R4, R4, R49 ;  /* 0x0000003104047221 */ /* 0x000fc60000010000 */
[----:B------:R-:W-:Y:S01]  /*c900*/  FADD.FTZ R11, R11, R50 ;  /* 0x000000320b0b7221 */ /* 0x000fe20000010000 */
        /* <DEDUP_REMOVED lines=13> */
[----:B0-----:R-:W-:Y:S01]  /*c9e0*/  FADD.FTZ R11, R11, R28 ;  /* 0x0000001c0b0b7221 */ /* 0x001fe20000010000 */
[----:B------:R-:W-:-:S03]  /*c9f0*/  FADD.FTZ R4, R4, R29 ;  /* 0x0000001d04047221 */ /* 0x000fc60000010000 */
[----:B------:R-:W-:Y:S01]  /*ca00*/  FADD.FTZ R30, R11, R30 ;  /* 0x0000001e0b1e7221 */ /* 0x000fe20000010000 */
[----:B------:R-:W-:-:S07]  /*ca10*/  FADD.FTZ R31, R4, R31 ;  /* 0x0000001f041f7221 */ /* 0x000fce0000010000 */
.L_x_137:
[----:B------:R-:W-:Y:S05]  /*ca20*/  BSYNC.RECONVERGENT B0 ;  /* 0x0000000000007941 */ /* 0x000fea0003800200 */
.L_x_136:
[----:B------:R-:W-:Y:S06]  /*ca30*/  BAR.SYNC.DEFER_BLOCKING 0x0 ;  /* 0x0000000000007b1d */ /* 0x000fec0000010000 */
[----:B------:R-:W-:Y:S04]  /*ca40*/  BSSY.RECONVERGENT B0, `(.L_x_138) ;  /* 0x0000025000007945 */ /* 0x000fe80003800200 */
[----:B------:R-:W-:Y:S05]  /*ca50*/  @P3 BRA `(.L_x_139) ;  /* 0x00000000008c3947 */ /* 0x000fea0003800000 */
[----:B------:R-:W3:Y:S04]  /*ca60*/  LDS.128 R44, [R3+0x400] ;  /* 0x00040000032c7984 */ /* 0x000ee80000000c00 */
[----:B------:R-:W2:Y:S04]  /*ca70*/  LDS.128 R48, [R3+0x800] ;  /* 0x0008000003307984 */ /* 0x000ea80000000c00 */
[----:B------:R-:W4:Y:S04]  /*ca80*/  LDS.128 R52, [R3+0xc00] ;  /* 0x000c000003347984 */ /* 0x000f280000000c00 */
[----:B------:R-:W0:Y:S04]  /*ca90*/  LDS.128 R24, [R3+0x1000] ;  /* 0x0010000003187984 */ /* 0x000e280000000c00 */
[----:B------:R-:W0:Y:S04]  /*caa0*/  LDS.128 R20, [R3+0x1400] ;  /* 0x0014000003147984 */ /* 0x000e280000000c00 */
[----:B------:R-:W0:Y:S04]  /*cab0*/  LDS.128 R16, [R3+0x1800] ;  /* 0x0018000003107984 */ /* 0x000e280000000c00 */
[----:B------:R-:W0:Y:S01]  /*cac0*/  LDS.128 R32, [R3+0x1c00] ;  /* 0x001c000003207984 */ /* 0x000e220000000c00 */
[----:B---3--:R-:W-:Y:S01]  /*cad0*/  FADD.FTZ R5, R12, R44 ;  /* 0x0000002c0c057221 */ /* 0x008fe20000010000 */
[----:B------:R-:W-:Y:S01]  /*cae0*/  FADD.FTZ R4, R13, R45 ;  /* 0x0000002d0d047221 */ /* 0x000fe20000010000 */
[----:B-1----:R-:W-:Y:S01]  /*caf0*/  FADD.FTZ R11, R14, R46 ;  /* 0x0000002e0e0b7221 */ /* 0x002fe20000010000 */
[----:B------:R-:W-:Y:S01]  /*cb00*/  FADD.FTZ R10, R15, R47 ;  /* 0x0000002f0f0a7221 */ /* 0x000fe20000010000 */
[----:B--2---:R-:W-:Y:S01]  /*cb10*/  FADD.FTZ R5, R5, R48 ;  /* 0x0000003005057221 */ /* 0x004fe20000010000 */
[----:B------:R-:W-:Y:S01]  /*cb20*/  FADD.FTZ R4, R4, R49 ;  /* 0x0000003104047221 */ /* 0x000fe20000010000 */
[----:B------:R-:W-:Y:S01]  /*cb30*/  FADD.FTZ R11, R11, R50 ;  /* 0x000000320b0b7221 */ /* 0x000fe20000010000 */
[----:B------:R-:W-:Y:S01]  /*cb40*/  FADD.FTZ R10, R10, R51 ;  /* 0x000000330a0a7221 */ /* 0x000fe20000010000 */
[----:B----4-:R-:W-:Y:S01]  /*cb50*/  FADD.FTZ R5, R5, R52 ;  /* 0x0000003405057221 */ /* 0x010fe20000010000 */
        /* <DEDUP_REMOVED lines=18> */
[----:B------:R-:W-:-:S07]  /*cc80*/  FADD.FTZ R15, R10, R35 ;  /* 0x000000230a0f7221 */ /* 0x000fce0000010000 */
.L_x_139:
[----:B------:R-:W-:Y:S05]  /*cc90*/  BSYNC.RECONVERGENT B0 ;  /* 0x0000000000007941 */ /* 0x000fea0003800200 */
.L_x_138:
[----:B------:R-:W-:Y:S04]  /*cca0*/  BSSY.RECONVERGENT B0, `(.L_x_140) ;  /* 0x000001c000007945 */ /* 0x000fe80003800200 */
[----:B------:R-:W-:Y:S05]  /*ccb0*/  @P3 BRA `(.L_x_141) ;  /* 0x0000000000683947 */ /* 0x000fea0003800000 */
[----:B------:R-:W1:Y:S08]  /*ccc0*/  LDC.64 R22, c[0x0][0x3f8] ;  /* 0x0000fe00ff167b82 */ /* 0x000e700000000a00 */
[----:B---3--:R-:W2:Y:S01]  /*ccd0*/  LDC.64 R4, c[0x0][0x3d8] ;  /* 0x0000f600ff047b82 */ /* 0x008ea20000000a00 */
[----:B-1----:R-:W-:Y:S01]  /*cce0*/  IMAD.WIDE.U32 R10, R22, 0x3, RZ ;  /* 0x00000003160a7825 */ /* 0x002fe200078e00ff */
[----:B0-----:R-:W-:-:S02]  /*ccf0*/  LEA R3, R23, R23, 0x1 ;  /* 0x0000001717037211 */ /* 0x001fc400078e08ff */
[----:B------:R-:W-:Y:S02]  /*cd00*/  LEA.HI R21, P1, R23, R22, RZ, 0x1 ;  /* 0x0000001617157211 */ /* 0x000fe400078308ff */
[----:B------:R-:W-:Y:S02]  /*cd10*/  IADD3 R11, PT, PT, R11, R3, RZ ;  /* 0x000000030b0b7210 */ /* 0x000fe40007ffe0ff */
[----:B------:R-:W-:Y:S01]  /*cd20*/  SHF.L.U32 R17, R21, 0x1, RZ ;  /* 0x0000000115117819 */ /* 0x000fe200000006ff */
[----:B--2---:R-:W-:Y:S01]  /*cd30*/  IMAD.WIDE R4, R0, 0x4, R4 ;  /* 0x0000000400047825 */ /* 0x004fe200078e0204 */
[----:B------:R-:W-:Y:S02]  /*cd40*/  IADD3.X R0, PT, PT, RZ, R23, RZ, P1, !PT ;  /* 0x00000017ff007210 */ /* 0x000fe40000ffe4ff */
[----:B------:R-:W-:Y:S02]  /*cd50*/  LEA.HI R3, P1, R11, R10, RZ, 0x1 ;  /* 0x0000000a0b037211 */ /* 0x000fe400078308ff */
[----:B------:R-:W-:Y:S01]  /*cd60*/  LOP3.LUT R17, R17, 0xfffffffc, RZ, 0xc0, !PT ;  /* 0xfffffffc11117812 */ /* 0x000fe200078ec0ff */
[----:B------:R2:W-:Y:S01]  /*cd70*/  REDG.E.ADD.F32.FTZ.RN.STRONG.GPU desc[UR10][R4.64], R12 ;  /* 0x0000000c040079a6 */ /* 0x0005e2000c12f30a */
[----:B------:R-:W-:-:S02]  /*cd80*/  SHF.L.U32 R19, R3, 0x1, RZ ;  /* 0x0000000103137819 */ /* 0x000fc400000006ff */
[----:B------:R-:W-:Y:S02]  /*cd90*/  SHF.L.U64.HI R21, R21, 0x1, R0 ;  /* 0x0000000115157819 */ /* 0x000fe40000010200 */
[----:B------:R-:W-:Y:S02]  /*cda0*/  LEA R16, P2, R22, R4, 0x2 ;  /* 0x0000000416107211 */ /* 0x000fe400078410ff */
[----:B------:R-:W-:Y:S02]  /*cdb0*/  IADD3.X R0, PT, PT, RZ, R11, RZ, P1, !PT ;  /* 0x0000000bff007210 */ /* 0x000fe40000ffe4ff */
[----:B------:R-:W-:Y:S02]  /*cdc0*/  LOP3.LUT R19, R19, 0xfffffffc, RZ, 0xc0, !PT ;  /* 0xfffffffc13137812 */ /* 0x000fe400078ec0ff */
        /* <DEDUP_REMOVED lines=9> */
.L_x_141:
[----:B------:R-:W-:Y:S05]  /*ce60*/  BSYNC.RECONVERGENT B0 ;  /* 0x0000000000007941 */ /* 0x000fea0003800200 */
.L_x_140:
[----:B------:R-:W-:-:S09]  /*ce70*/  UISETP.GE.U32.AND UP0, UPT, UR12, 0x2, UPT ;  /* 0x000000020c00788c */ /* 0x000fd2000bf06070 */
[----:B------:R-:W-:Y:S05]  /*ce80*/  BRA.U !UP0, `(.L_x_142) ;  /* 0x0000000d08847547 */ /* 0x000fea000b800000 */
[----:B--23--:R-:W2:Y:S01]  /*ce90*/  LDC.64 R4, c[0x0][0x3d0] ;  /* 0x0000f400ff047b82 */ /* 0x00cea20000000a00 */
[----:B------:R-:W-:Y:S01]  /*cea0*/  ULOP3.LUT UR5, UR4, 0x1, URZ, 0xc0, !UPT ;  /* 0x0000000104057892 */ /* 0x000fe2000f8ec0ff */
[----:B------:R-:W-:Y:S03]  /*ceb0*/  BSSY.RECONVERGENT B0, `(.L_x_143) ;  /* 0x0000022000007945 */ /* 0x000fe60003800200 */
[----:B------:R-:W-:-:S03]  /*cec0*/  UIMAD UR6, UR5, UR9, URZ ;  /* 0x00000009050672a4 */ /* 0x000fc6000f8e02ff */
[----:B------:R-:W3:Y:S01]  /*ced0*/  S2UR UR14, SR_CTAID.Y ;  /* 0x00000000000e79c3 */ /* 0x000ee20000002600 */
[----:B------:R-:W-:-:S04]  /*cee0*/  UIMAD UR5, UR6, UR12, URZ ;  /* 0x0000000c060572a4 */ /* 0x000fc8000f8e02ff */
[----:B------:R-:W-:-:S06]  /*cef0*/  USHF.L.U32 UR5, UR5, 0x1, URZ ;  /* 0x0000000105057899 */ /* 0x000fcc00080006ff */
[----:B0-----:R-:W-:-:S05]  /*cf00*/  MOV R3, UR5 ;  /* 0x0000000500037c02 */ /* 0x001fca0008000f00 */
[----:B--2---:R-:W-:Y:S01]  /*cf10*/  IMAD.WIDE R4, R3, 0x4, R4 ;  /* 0x0000000403047825 */ /* 0x004fe200078e0204 */
[----:B---3--:R-:W-:Y:S06]  /*cf20*/  @P0 BRA `(.L_x_144) ;  /* 0x0000000000680947 */ /* 0x008fec0003800000 */
[----:B-1----:R-:W0:Y:S01]  /*cf30*/  LDC.64 R10, c[0x0][0x3c8] ;  /* 0x0000f200ff0a7b82 */ /* 0x002e220000000a00 */
[----:B------:R-:W-:Y:S02]  /*cf40*/  UIADD3 UR7, UPT, UPT, UR6, UR14, URZ ;  /* 0x0000000e06077290 */ /* 0x000fe4000fffe0ff */
[----:B------:R-:W-:Y:S02]  /*cf50*/  UIMAD UR13, UR20, UR9, UR14 ;  /* 0x00000009140d72a4 */ /* 0x000fe4000f8e020e */
[----:B------:R-:W-:Y:S02]  /*cf60*/  ULOP3.LUT UP0, UR5, UR4, 0x2, URZ, 0xc0, !UPT ;  /* 0x0000000204057892 */ /* 0x000fe4000f80c0ff */
[----:B------:R-:W-:Y:S02]  /*cf70*/  MOV R13, UR7 ;  /* 0x00000007000d7c02 */ /* 0x000fe40008000f00 */
[----:B------:R-:W-:Y:S01]  /*cf80*/  UIADD3 UR5, UPT, UPT, -UR5, 0x1, URZ ;  /* 0x0000000105057890 */ /* 0x000fe2000fffe1ff */
[----:B------:R-:W-:-:S02]  /*cf90*/  MOV R3, UR13 ;  /* 0x0000000d00037c02 */ /* 0x000fc40008000f00 */
[----:B------:R-:W-:Y:S01]  /*cfa0*/  MOV R0, 0xffffffff ;  /* 0xffffffff00007802 */ /* 0x000fe20000000f00 */
[----:B0-----:R-:W-:-:S04]  /*cfb0*/  IMAD.WIDE.U32 R12, R13, 0x4, R10 ;  /* 0x000000040d0c7825 */ /* 0x001fc800078e000a */
[----:B------:R-:W-:Y:S01]  /*cfc0*/  IMAD.WIDE.U32 R10, R3, 0x8, R4 ;  /* 0x00000008030a7825 */ /* 0x000fe200078e0004 */
[----:B------:R-:W-:-:S04]  /*cfd0*/  MOV R3, UR5 ;  /* 0x0000000500037c02 */ /* 0x000fc80008000f00 */
[----:B------:R0:W-:Y:S01]  /*cfe0*/  STG.E.64 desc[UR10][R10.64], R30 ;  /* 0x0000001e0a007986 */ /* 0x0001e2000c101b0a */
[----:B------:R-:W-:Y:S06]  /*cff0*/  MEMBAR.ALL.GPU ;  /* 0x0000000000007992 */ /* 0x000fec000000a000 */
[----:B------:R-:W-:-:S00]  /*d000*/  ERRBAR ;  /* 0x00000000000079ab */ /* 0x000fc00000000000 */
[----:B------:R-:W-:Y:S06]  /*d010*/  CGAERRBAR ;  /* 0x00000000000075ab */ /* 0x000fec0000000000 */
[----:B------:R0:W-:Y:S01]  /*d020*/  REDG.E.ADD.S32.STRONG.GPU desc[UR10][R12.64], R3 ;  /* 0x000000030c00798e */ /* 0x0001e2000c12e30a */
[----:B------:R-:W-:Y:S01]  /*d030*/  USEL UR5, UR12, URZ, !UP0 ;  /* 0x000000ff0c057287 */ /* 0x000fe2000c000000 */
[----:B------:R-:W-:Y:S02]  /*d040*/  UMOV UR7, 0xffffffff ;  /* 0xffffffff00077882 */ /* 0x000fe40000000000 */
[----:B------:R0:W-:Y:S01]  /*d050*/  STL [R1], R0 ;  /* 0x0000000001007387 */ /* 0x0001e20000100800 */
[----:B------:R-:W-:-:S09]  /*d060*/  UISETP.NE.AND UP0, UPT, UR7, UR5, UPT ;  /* 0x000000050700728c */ /* 0x000fd2000bf05270 */
[----:B0-----:R-:W-:Y:S05]  /*d070*/  BRA.U !UP0, `(.L_x_144) ;  /* 0x0000000108147547 */ /* 0x001fea000b800000 */
.L_x_145:
[----:B------:R-:W2:Y:S04]  /*d080*/  LDG.E.STRONG.GPU R0, desc[UR10][R12.64] ;  /* 0x0000000a0c007981 */ /* 0x000ea8000c1ef900 */
[----:B--2---:R-:W-:Y:S04]  /*d090*/  CCTL.IVALL ;  /* 0x00000000ff00798f */ /* 0x004fe80002000000 */
[----:B------:R0:W-:Y:S01]  /*d0a0*/  STL [R1], R0 ;  /* 0x0000000001007387 */ /* 0x0001e20000100800 */
[----:B------:R-:W-:-:S13]  /*d0b0*/  ISETP.NE.AND P0, PT, R0, UR5, PT ;  /* 0x0000000500007c0c */ /* 0x000fda000bf05270 */
[----:B0-----:R-:W-:Y:S05]  /*d0c0*/  @P0 BRA `(.L_x_145) ;  /* 0xfffffffc00ec0947 */ /* 0x001fea000383ffff */
.L_x_144:
[----:B------:R-:W-:Y:S05]  /*d0d0*/  BSYNC.RECONVERGENT B0 ;  /* 0x0000000000007941 */ /* 0x000fea0003800200 */
.L_x_143:
[----:B------:R-:W-:Y:S01]  /*d0e0*/  BAR.SYNC.DEFER_BLOCKING 0x0 ;  /* 0x0000000000007b1d */ /* 0x000fe20000010000 */
[----:B------:R-:W-:-:S05]  /*d0f0*/  UISETP.GE.U32.AND UP0, UPT, UR12, 0x8, UPT ;  /* 0x000000080c00788c */ /* 0x000fca000bf06070 */
[----:B------:R-:W-:-:S04]  /*d100*/  UMOV UR5, URZ ;  /* 0x000000ff00057c82 */ /* 0x000fc80008000000 */
[----:B------:R-:W-:Y:S05]  /*d110*/  BRA.U !UP0, `(.L_x_146) ;  /* 0x0000000508787547 */ /* 0x000fea000b800000 */
[----:B------:R-:W-:Y:S02]  /*d120*/  ULEA UR13, UR9, UR14, 0x2 ;  /* 0x0000000e090d7291 */ /* 0x000fe4000f8e10ff */
[----:B------:R-:W-:Y:S02]  /*d130*/  UIMAD UR18, UR9, 0x3, UR14 ;  /* 0x00000003091278a4 */ /* 0x000fe4000f8e020e */
[----:B------:R-:W-:Y:S02]  /*d140*/  ULEA UR19, UR9, UR14, 0x1 ;  /* 0x0000000e09137291 */ /* 0x000fe4000f8e08ff */
[----:B------:R-:W-:Y:S02]  /*d150*/  UIMAD UR21, UR9, 0x6, UR14 ;  /* 0x00000006091578a4 */ /* 0x000fe4000f8e020e */
[----:B------:R-:W-:Y:S02]  /*d160*/  UIMAD UR22, UR9, 0x7, UR14 ;  /* 0x00000007091678a4 */ /* 0x000fe4000f8e020e */
[----:B------:R-:W-:-:S02]  /*d170*/  UIMAD UR23, UR9, 0x5, UR14 ;  /* 0x00000005091778a4 */ /* 0x000fc4000f8e020e */
[----:B------:R-:W-:Y:S02]  /*d180*/  UIADD3 UR25, UPT, UPT, UR14, UR9, URZ ;  /* 0x000000090e197290 */ /* 0x000fe4000fffe0ff */
[----:B------:R-:W-:Y:S02]  /*d190*/  UIADD3 UR24, UPT, UPT, -UR20, URZ, URZ ;  /* 0x000000ff14187290 */ /* 0x000fe4000fffe1ff */
[----:B------:R-:W-:Y:S01]  /*d1a0*/  ULOP3.LUT UR7, UR12, 0x7ffffff8, URZ, 0xc0, !UPT ;  /* 0x7ffffff80c077892 */ /* 0x000fe2000f8ec0ff */
[----:B------:R-:W-:Y:S01]  /*d1b0*/  UMOV UR5, URZ ;  /* 0x000000ff00057c82 */ /* 0x000fe20008000000 */
[----:B------:R-:W-:-:S10]  /*d1c0*/  UMOV UR6, UR14 ;  /* 0x0000000e00067c82 */ /* 0x000fd40008000000 */
.L_x_147:
[----:B------:R-:W-:Y:S02]  /*d1d0*/  ISETP.NE.AND P1, PT, RZ, UR24, PT ;  /* 0x00000018ff007c0c */ /* 0x000fe4000bf25270 */
[----:B-1----:R-:W-:Y:S02]  /*d1e0*/  MOV R11, UR6 ;  /* 0x00000006000b7c02 */ /* 0x002fe40008000f00 */
[----:B------:R-:W-:-:S13]  /*d1f0*/  ISETP.NE.OR P1, PT, R2, RZ, !P1 ;  /* 0x000000ff0200720c */ /* 0x000fda0004f25670 */
[----:B------:R-:W-:-:S06]  /*d200*/  @!P1 IMAD.WIDE.U32 R10, R11, 0x8, R4 ;  /* 0x000000080b0a9825 */ /* 0x000fcc00078e0004 */
[----:B------:R-:W2:Y:S01]  /*d210*/  @!P1 LDG.E.64 R10, desc[UR10][R10.64] ;  /* 0x0000000a0a0a9981 */ /* 0x000ea2000c1e1b00 */
[----:B------:R-:W-:Y:S01]  /*d220*/  UIADD3 UR26, UPT, UPT, UR5, 0x1, URZ ;  /* 0x00000001051a7890 */ /* 0x000fe2000fffe0ff */
[----:B------:R-:W-:Y:S01]  /*d230*/  MOV R13, UR19 ;  /* 0x00000013000d7c02 */ /* 0x000fe20008000f00 */
[----:B------:R-:W-:Y:S01]  /*d240*/  UIADD3 UR27, UPT, UPT, UR5, 0x2, URZ ;  /* 0x00000002051b7890 */ /* 0x000fe2000fffe0ff */
[----:B------:R-:W-:Y:S01]  /*d250*/  MOV R15, UR18 ;  /* 0x00000012000f7c02 */ /* 0x000fe20008000f00 */
[----:B------:R-:W-:Y:S02]  /*d260*/  UIADD3 UR28, UPT, UPT, UR5, 0x4, URZ ;  /* 0x00000004051c7890 */ /* 0x000fe4000fffe0ff */
[----:B------:R-:W-:Y:S01]  /*d270*/  MOV R0, UR26 ;  /* 0x0000001a00007c02 */ /* 0x000fe20008000f00 */
[----:B------:R-:W-:Y:S02]  /*d280*/  UIADD3 UR26, UPT, UPT, UR5, 0x3, URZ ;  /* 0x00000003051a7890 */ /* 0x000fe4000fffe0ff */
[----:B------:R-:W-:Y:S01]  /*d290*/  UIADD3 UR29, UPT, UPT, UR5, 0x5, URZ ;  /* 0x00000005051d7890 */ /* 0x000fe2000fffe0ff */
[----:B------:R-:W-:-:S02]  /*d2a0*/  ISETP.NE.AND P0, PT, R0, UR20, PT ;  /* 0x0000001400007c0c */ /* 0x000fc4000bf05270 */
[----:B------:R-:W-:Y:S02]  /*d2b0*/  MOV R0, UR27 ;  /* 0x0000001b00007c02 */ /* 0x000fe40008000f00 */
[----:B------:R-:W-:Y:S01]  /*d2c0*/  MOV R3, UR26 ;  /* 0x0000001a00037c02 */ /* 0x000fe20008000f00 */
[----:B------:R-:W-:Y:S01]  /*d2d0*/  UIADD3 UR26, UPT, UPT, UR5, 0x6, URZ ;  /* 0x00000006051a7890 */ /* 0x000fe2000fffe0ff */
[----:B------:R-:W-:Y:S02]  /*d2e0*/  ISETP.NE.AND P4, PT, R0, UR20, PT ;  /* 0x0000001400007c0c */ /* 0x000fe4000bf85270 */
[----:B------:R-:W-:Y:S02]  /*d2f0*/  ISETP.NE.OR P0, PT, R2, RZ, !P0 ;  /* 0x000000ff0200720c */ /* 0x000fe40004705670 */
[----:B------:R-:W-:Y:S02]  /*d300*/  ISETP.NE.AND P3, PT, R3, UR20, PT ;  /* 0x0000001403007c0c */ /* 0x000fe4000bf65270 */
[----:B------:R-:W-:-:S02]  /*d310*/  MOV R12, UR28 ;  /* 0x0000001c000c7c02 */ /* 0x000fc40008000f00 */
[----:B------:R-:W-:Y:S01]  /*d320*/  MOV R3, UR26 ;  /* 0x0000001a00037c02 */ /* 0x000fe20008000f00 */
[----:B------:R-:W-:Y:S01]  /*d330*/  UIADD3 UR26, UPT, UPT, UR5, 0x7, URZ ;  /* 0x00000007051a7890 */ /* 0x000fe2000fffe0ff */
[----:B------:R-:W-:Y:S02]  /*d340*/  ISETP.NE.OR P4, PT, R2, RZ, !P4 ;  /* 0x000000ff0200720c */ /* 0x000fe40006785670 */
[----:B------:R-:W-:Y:S02]  /*d350*/  MOV R0, UR29 ;  /* 0x0000001d00007c02 */ /* 0x000fe40008000f00 */
[----:B------:R-:W-:Y:S02]  /*d360*/  ISETP.NE.AND P2, PT, R12, UR20, PT ;  /* 0x000000140c007c0c */ /* 0x000fe4000bf45270 */
[----:B------:R-:W-:Y:S02]  /*d370*/  ISETP.NE.AND P5, PT, R3, UR20, PT ;  /* 0x0000001403007c0c */ /* 0x000fe4000bfa5270 */
[----:B------:R-:W-:-:S02]  /*d380*/  ISETP.NE.OR P3, PT, R2, RZ, !P3 ;  /* 0x000000ff0200720c */ /* 0x000fc40005f65670 */
[----:B------:R-:W-:Y:S02]  /*d390*/  MOV R3, UR25 ;  /* 0x0000001900037c02 */ /* 0x000fe40008000f00 */
[----:B------:R-:W-:Y:S01]  /*d3a0*/  ISETP.NE.AND P6, PT, R0, UR20, PT ;  /* 0x0000001400007c0c */ /* 0x000fe2000bfc5270 */
[--C-:B------:R-:W-:Y:S01]  /*d3b0*/  @!P4 IMAD.WIDE.U32 R12, R13, 0x8, R4.reuse ;  /* 0x000000080d0cc825 */ /* 0x100fe200078e0004 */
[C---:B------:R-:W-:Y:S02]  /*d3c0*/  ISETP.NE.OR P2, PT, R2.reuse, RZ, !P2 ;  /* 0x000000ff0200720c */ /* 0x040fe40005745670 */
[----:B------:R-:W-:Y:S02]  /*d3d0*/  MOV R0, UR26 ;  /* 0x0000001a00007c02 */ /* 0x000fe40008000f00 */
[C---:B------:R-:W-:Y:S01]  /*d3e0*/  ISETP.NE.OR P6, PT, R2.reuse, RZ, !P6 ;  /* 0x000000ff0200720c */ /* 0x040fe200077c5670 */
[----:B------:R-:W3:Y:S01]  /*d3f0*/  @!P4 LDG.E.64 R22, desc[UR10][R12.64] ;  /* 0x0000000a0c16c981 */ /* 0x000ee2000c1e1b00 */
[----:B------:R-:W-:Y:S01]  /*d400*/  MOV R17, UR13 ;  /* 0x0000000d00117c02 */ /* 0x000fe20008000f00 */
[----:B------:R-:W-:Y:S01]  /*d410*/  @!P3 IMAD.WIDE.U32 R14, R15, 0x8, R4 ;  /* 0x000000080f0eb825 */ /* 0x000fe200078e0004 */
[----:B------:R-:W-:-:S02]  /*d420*/  ISETP.NE.OR P5, PT, R2, RZ, !P5 ;  /* 0x000000ff0200720c */ /* 0x000fc40006fa5670 */
[----:B------:R-:W-:-:S03]  /*d430*/  MOV R19, UR23 ;  /* 0x0000001700137c02 */ /* 0x000fc60008000f00 */
[--C-:B------:R-:W-:Y:S01]  /*d440*/  @!P2 IMAD.WIDE.U32 R16, R17, 0x8, R4.reuse ;  /* 0x000000081110a825 */ /* 0x100fe200078e0004 */
[----:B------:R-:W4:Y:S03]  /*d450*/  @!P3 LDG.E.64 R14, desc[UR10][R14.64] ;  /* 0x0000000a0e0eb981 */ /* 0x000f26000c1e1b00 */
[----:B------:R-:W-:Y:S01]  /*d460*/  @!P6 IMAD.WIDE.U32 R18, R19, 0x8, R4 ;  /* 0x000000081312e825 */ /* 0x000fe200078e0004 */
[----:B------:R-:W-:Y:S01]  /*d470*/  MOV R25, UR22 ;  /* 0x0000001600197c02 */ /* 0x000fe20008000f00 */
[----:B------:R-:W4:Y:S04]  /*d480*/  @!P2 LDG.E.64 R16, desc[UR10][R16.64] ;  /* 0x0000000a1010a981 */ /* 0x000f28000c1e1b00 */
[----:B------:R-:W4:Y:S01]  /*d490*/  @!P6 LDG.E.64 R18, desc[UR10][R18.64] ;  /* 0x0000000a1212e981 */ /* 0x000f22000c1e1b00 */
[----:B--2---:R-:W-:Y:S01]  /*d4a0*/  @!P1 FADD.FTZ R30, R30, R10 ;  /* 0x0000000a1e1e9221 */ /* 0x004fe20000010000 */
[----:B------:R-:W-:Y:S01]  /*d4b0*/  @!P1 FADD.FTZ R31, R31, R11 ;  /* 0x0000000b1f1f9221 */ /* 0x000fe20000010000 */
[----:B------:R-:W-:Y:S01]  /*d4c0*/  @!P0 IMAD.WIDE.U32 R10, R3, 0x8, R4 ;  /* 0x00000008030a8825 */ /* 0x000fe200078e0004 */
[----:B------:R-:W-:-:S04]  /*d4d0*/  ISETP.NE.AND P1, PT, R0, UR20, PT ;  /* 0x0000001400007c0c */ /* 0x000fc8000bf25270 */
[----:B------:R0:W2:Y:S01]  /*d4e0*/  @!P0 LDG.E.64 R20, desc[UR10][R10.64] ;  /* 0x0000000a0a148981 */ /* 0x0000a2000c1e1b00 */
[----:B------:R-:W-:Y:S02]  /*d4f0*/  ISETP.NE.OR P1, PT, R2, RZ, !P1 ;  /* 0x000000ff0200720c */ /* 0x000fe40004f25670 */
[----:B------:R-:W-:-:S05]  /*d500*/  MOV R3, UR21 ;  /* 0x0000001500037c02 */ /* 0x000fca0008000f00 */
[----:B0-----:R-:W-:-:S06]  /*d510*/  @!P5 IMAD.WIDE.U32 R10, R3, 0x8, R4 ;  /* 0x00000008030ad825 */ /* 0x001fcc00078e0004 */
[----:B------:R-:W-:Y:S01]  /*d520*/  @!P1 IMAD.WIDE.U32 R12, R25, 0x8, R4 ;  /* 0x00000008190c9825 */ /* 0x000fe200078e0004 */
[----:B------:R-:W4:Y:S05]  /*d530*/  @!P5 LDG.E.64 R10, desc[UR10][R10.64] ;  /* 0x0000000a0a0ad981 */ /* 0x000f2a000c1e1b00 */
[----:B------:R-:W4:Y:S01]  /*d540*/  @!P1 LDG.E.64 R12, desc[UR10][R12.64] ;  /* 0x0000000a0c0c9981 */ /* 0x000f22000c1e1b00 */
[----:B------:R-:W-:-:S04]  /*d550*/  UIADD3 UR5, UPT, UPT, UR5, 0x8, URZ ;  /* 0x0000000805057890 */ /* 0x000fc8000fffe0ff */
[----:B------:R-:W-:Y:S02]  /*d560*/  UISETP.NE.AND UP0, UPT, UR5, UR7, UPT ;  /* 0x000000070500728c */ /* 0x000fe4000bf05270 */
[----:B------:R-:W-:Y:S02]  /*d570*/  UIADD3 UR24, UPT, UPT, UR24, 0x8, URZ ;  /* 0x0000000818187890 */ /* 0x000fe4000fffe0ff */
[----:B------:R-:W-:Y:S02]  /*d580*/  ULEA UR6, UR9, UR6, 0x3 ;  /* 0x0000000609067291 */ /* 0x000fe4000f8e18ff */
[----:B------:R-:W-:Y:S02]  /*d590*/  ULEA UR25, UR9, UR25, 0x3 ;  /* 0x0000001909197291 */ /* 0x000fe4000f8e18ff */
[----:B------:R-:W-:Y:S02]  /*d5a0*/  ULEA UR19, UR9, UR19, 0x3 ;  /* 0x0000001309137291 */ /* 0x000fe4000f8e18ff */
[----:B------:R-:W-:-:S02]  /*d5b0*/  ULEA UR18, UR9, UR18, 0x3 ;  /* 0x0000001209127291 */ /* 0x000fc4000f8e18ff */
[----:B------:R-:W-:Y:S02]  /*d5c0*/  ULEA UR13, UR9, UR13, 0x3 ;  /* 0x0000000d090d7291 */ /* 0x000fe4000f8e18ff */
[----:B------:R-:W-:Y:S02]  /*d5d0*/  ULEA UR23, UR9, UR23, 0x3 ;  /* 0x0000001709177291 */ /* 0x000fe4000f8e18ff */
[----:B------:R-:W-:Y:S02]  /*d5e0*/  ULEA UR21, UR9, UR21, 0x3 ;  /* 0x0000001509157291 */ /* 0x000fe4000f8e18ff */
[----:B------:R-:W-:Y:S01]  /*d5f0*/  ULEA UR22, UR9, UR22, 0x3 ;  /* 0x0000001609167291 */ /* 0x000fe2000f8e18ff */
[----:B--2---:R-:W-:Y:S01]  /*d600*/  @!P0 FADD.FTZ R30, R30, R20 ;  /* 0x000000141e1e8221 */ /* 0x004fe20000010000 */
[----:B------:R-:W-:-:S03]  /*d610*/  @!P0 FADD.FTZ R31, R31, R21 ;  /* 0x000000151f1f8221 */ /* 0x000fc60000010000 */
[----:B---3--:R-:W-:Y:S01]  /*d620*/  @!P4 FADD.FTZ R30, R30, R22 ;  /* 0x000000161e1ec221 */ /* 0x008fe20000010000 */
[----:B------:R-:W-:-:S03]  /*d630*/  @!P4 FADD.FTZ R31, R31, R23 ;  /* 0x000000171f1fc221 */ /* 0x000fc60000010000 */
[----:B----4-:R-:W-:Y:S01]  /*d640*/  @!P3 FADD.FTZ R30, R30, R14 ;  /* 0x0000000e1e1eb221 */ /* 0x010fe20000010000 */
[----:B------:R-:W-:-:S03]  /*d650*/  @!P3 FADD.FTZ R31, R31, R15 ;  /* 0x0000000f1f1fb221 */ /* 0x000fc60000010000 */
[----:B------:R-:W-:Y:S01]  /*d660*/  @!P2 FADD.FTZ R30, R30, R16 ;  /* 0x000000101e1ea221 */ /* 0x000fe20000010000 */
[----:B------:R-:W-:-:S03]  /*d670*/  @!P2 FADD.FTZ R31, R31, R17 ;  /* 0x000000111f1fa221 */ /* 0x000fc60000010000 */
[----:B------:R-:W-:Y:S01]  /*d680*/  @!P6 FADD.FTZ R30, R30, R18 ;  /* 0x000000121e1ee221 */ /* 0x000fe20000010000 */
[----:B------:R-:W-:-:S03]  /*d690*/  @!P6 FADD.FTZ R31, R31, R19 ;  /* 0x000000131f1fe221 */ /* 0x000fc60000010000 */
[----:B------:R-:W-:Y:S01]  /*d6a0*/  @!P5 FADD.FTZ R30, R30, R10 ;  /* 0x0000000a1e1ed221 */ /* 0x000fe20000010000 */
[----:B------:R-:W-:-:S03]  /*d6b0*/  @!P5 FADD.FTZ R31, R31, R11 ;  /* 0x0000000b1f1fd221 */ /* 0x000fc60000010000 */
[----:B------:R-:W-:Y:S01]  /*d6c0*/  @!P1 FADD.FTZ R30, R30, R12 ;  /* 0x0000000c1e1e9221 */ /* 0x000fe20000010000 */
[----:B------:R-:W-:Y:S01]  /*d6d0*/  @!P1 FADD.FTZ R31, R31, R13 ;  /* 0x0000000d1f1f9221 */ /* 0x000fe20000010000 */
[----:B------:R-:W-:Y:S06]  /*d6e0*/  BRA.U UP0, `(.L_x_147) ;  /* 0xfffffff900b87547 */ /* 0x000fec000b83ffff */
[----:B------:R-:W-:-:S05]  /*d6f0*/  UMOV UR5, UR7 ;  /* 0x0000000700057c82 */ /* 0x000fca0008000000 */
.L_x_146:
[----:B------:R-:W-:-:S09]  /*d700*/  ULOP3.LUT UP0, UR6, UR12, 0x7, URZ, 0xc0, !UPT ;  /* 0x000000070c067892 */ /* 0x000fd2000f80c0ff */
[----:B------:R-:W-:Y:S05]  /*d710*/  BRA.U !UP0, `(.L_x_142) ;  /* 0x0000000508607547 */ /* 0x000fea000b800000 */
[----:B------:R-:W-:Y:S02]  /*d720*/  UIADD3 UR6, UPT, UPT, UR6, -0x1, URZ ;  /* 0xffffffff06067890 */ /* 0x000fe4000fffe0ff */
[----:B------:R-:W-:Y:S02]  /*d730*/  ULOP3.LUT UP0, UR18, UR12, 0x3, URZ, 0xc0, !UPT ;  /* 0x000000030c127892 */ /* 0x000fe4000f80c0ff */
[----:B------:R-:W-:-:S09]  /*d740*/  UISETP.GE.U32.AND UP1, UPT, UR6, 0x3, UPT ;  /* 0x000000030600788c */ /* 0x000fd2000bf26070 */
[----:B------:R-:W-:Y:S05]  /*d750*/  BRA.U !UP1, `(.L_x_148) ;  /* 0x0000000109b47547 */ /* 0x000fea000b800000 */
[----:B------:R-:W-:Y:S02]  /*d760*/  UIADD3 UR6, UPT, UPT, UR5, 0x1, URZ ;  /* 0x0000000105067890 */ /* 0x000fe4000fffe0ff */
[----:B------:R-:W-:Y:S01]  /*d770*/  MOV R0, UR5 ;  /* 0x0000000500007c02 */ /* 0x000fe20008000f00 */
[----:B------:R-:W-:Y:S02]  /*d780*/  UIADD3 UR7, UPT, UPT, UR5, 0x2, URZ ;  /* 0x0000000205077890 */ /* 0x000fe4000fffe0ff */
[----:B------:R-:W-:Y:S02]  /*d790*/  UISETP.NE.AND UP1, UPT, UR6, UR20, UPT ;  /* 0x000000140600728c */ /* 0x000fe4000bf25270 */
[----:B------:R-:W-:Y:S01]  /*d7a0*/  ISETP.NE.AND P0, PT, R0, UR20, PT ;  /* 0x0000001400007c0c */ /* 0x000fe2000bf05270 */
[----:B------:R-:W-:Y:S02]  /*d7b0*/  UIADD3 UR13, UPT, UPT, UR5, 0x3, URZ ;  /* 0x00000003050d7890 */ /* 0x000fe4000fffe0ff */
[----:B------:R-:W-:Y:S01]  /*d7c0*/  UISETP.NE.AND UP2, UPT, UR7, UR20, UPT ;  /* 0x000000140700728c */ /* 0x000fe2000bf45270 */
[----:B------:R-:W-:Y:S01]  /*d7d0*/  ISETP.NE.OR P0, PT, R2, RZ, !P0 ;  /* 0x000000ff0200720c */ /* 0x000fe20004705670 */
[----:B------:R-:W-:Y:S01]  /*d7e0*/  UISETP.NE.AND UP3, UPT, UR13, UR20, UPT ;  /* 0x000000140d00728c */ /* 0x000fe2000bf65270 */
[----:B------:R-:W-:-:S03]  /*d7f0*/  PLOP3.LUT P1, PT, PT, PT, UP1, 0x80, 0x8 ;  /* 0x000000000008781c */ /* 0x000fc60003f2f018 */
[----:B------:R-:W-:Y:S02]  /*d800*/  PLOP3.LUT P2, PT, PT, PT, UP2, 0x80, 0x8 ;  /* 0x000000000008781c */ /* 0x000fe40003f4f028 */
[C---:B------:R-:W-:Y:S02]  /*d810*/  ISETP.NE.OR P1, PT, R2.reuse, RZ, !P1 ;  /* 0x000000ff0200720c */ /* 0x040fe40004f25670 */
[----:B------:R-:W-:Y:S02]  /*d820*/  PLOP3.LUT P3, PT, PT, PT, UP3, 0x80, 0x8 ;  /* 0x000000000008781c */ /* 0x000fe40003f6f038 */
[C---:B------:R-:W-:Y:S02]  /*d830*/  ISETP.NE.OR P2, PT, R2.reuse, RZ, !P2 ;  /* 0x000000ff0200720c */ /* 0x040fe40005745670 */
[----:B------:R-:W-:Y:S01]  /*d840*/  ISETP.NE.OR P3, PT, R2, RZ, !P3 ;  /* 0x000000ff0200720c */ /* 0x000fe20005f65670 */
[----:B------:R-:W-:-:S05]  /*d850*/  VOTEU.ALL UP1, P0 ;  /* 0x0000000000ff7886 */ /* 0x000fca0000020000 */
[----:B------:R-:W-:Y:S01]  /*d860*/  @!UP1 UIMAD UR5, UR5, UR9, UR14 ;  /* 0x00000009050592a4 */ /* 0x000fe2000f8e020e */
[----:B------:R-:W-:-:S04]  /*d870*/  VOTEU.ALL UP2, P1 ;  /* 0x0000000000ff7886 */ /* 0x000fc80000840000 */
[----:B------:R-:W-:Y:S01]  /*d880*/  VOTEU.ALL UP1, P2 ;  /* 0x0000000000ff7886 */ /* 0x000fe20001020000 */
[----:B-1----:R-:W-:Y:S01]  /*d890*/  MOV R11, UR5 ;  /* 0x00000005000b7c02 */ /* 0x002fe20008000f00 */
[----:B------:R-:W-:Y:S01]  /*d8a0*/  @!UP2 UIMAD UR6, UR6, UR9, UR14 ;  /* 0x000000090606a2a4 */ /* 0x000fe2000f8e020e */
[----:B------:R-:W-:Y:S02]  /*d8b0*/  VOTEU.ALL UP2, P3 ;  /* 0x0000000000ff7886 */ /* 0x000fe40001840000 */
[----:B------:R-:W-:Y:S01]  /*d8c0*/  @!UP1 UIMAD UR5, UR7, UR9, UR14 ;  /* 0x00000009070592a4 */ /* 0x000fe2000f8e020e */
[--C-:B------:R-:W-:Y:S02]  /*d8d0*/  @!P0 IMAD.WIDE.U32 R10, R11, 0x8, R4.reuse ;  /* 0x000000080b0a8825 */ /* 0x100fe400078e0004 */
[----:B------:R-:W-:Y:S01]  /*d8e0*/  MOV R13, UR6 ;  /* 0x00000006000d7c02 */ /* 0x000fe20008000f00 */
[----:B------:R-:W-:Y:S02]  /*d8f0*/  @!UP2 UIMAD UR6, UR13, UR9, UR14 ;  /* 0x000000090d06a2a4 */ /* 0x000fe4000f8e020e */
[----:B------:R-:W-:Y:S01]  /*d900*/  MOV R15, UR5 ;  /* 0x00000005000f7c02 */ /* 0x000fe20008000f00 */
[----:B------:R-:W2:Y:S01]  /*d910*/  @!P0 LDG.E.64 R10, desc[UR10][R10.64] ;  /* 0x0000000a0a0a8981 */ /* 0x000ea2000c1e1b00 */
[----:B------:R-:W-:-:S02]  /*d920*/  @!P1 IMAD.WIDE.U32 R12, R13, 0x8, R4 ;  /* 0x000000080d0c9825 */ /* 0x000fc400078e0004 */
[----:B------:R-:W-:Y:S02]  /*d930*/  MOV R17, UR6 ;  /* 0x0000000600117c02 */ /* 0x000fe40008000f00 */
[--C-:B------:R-:W-:Y:S02]  /*d940*/  @!P2 IMAD.WIDE.U32 R14, R15, 0x8, R4.reuse ;  /* 0x000000080f0ea825 */ /* 0x100fe400078e0004 */
[----:B------:R-:W3:Y:S02]  /*d950*/  @!P1 LDG.E.64 R12, desc[UR10][R12.64] ;  /* 0x0000000a0c0c9981 */ /* 0x000ee4000c1e1b00 */
[----:B------:R-:W-:Y:S02]  /*d960*/  @!P3 IMAD.WIDE.U32 R16, R17, 0x8, R4 ;  /* 0x000000081110b825 */ /* 0x000fe400078e0004 */
[----:B------:R-:W4:Y:S04]  /*d970*/  @!P2 LDG.E.64 R14, desc[UR10][R14.64] ;  /* 0x0000000a0e0ea981 */ /* 0x000f28000c1e1b00 */
[----:B------:R-:W4:Y:S01]  /*d980*/  @!P3 LDG.E.64 R16, desc[UR10][R16.64] ;  /* 0x0000000a1010b981 */ /* 0x000f22000c1e1b00 */
[----:B------:R-:W-:-:S04]  /*d990*/  IADD3 R0, PT, PT, R0, 0x4, RZ ;  /* 0x0000000400007810 */ /* 0x000fc80007ffe0ff */
[----:B------:R-:W-:Y:S01]  /*d9a0*/  R2UR UR5, R0 ;  /* 0x00000000000572ca */ /* 0x000fe200000e0000 */
[----:B--2---:R-:W-:Y:S01]  /*d9b0*/  @!P0 FADD.FTZ R30, R30, R10 ;  /* 0x0000000a1e1e8221 */ /* 0x004fe20000010000 */
[----:B------:R-:W-:-:S03]  /*d9c0*/  @!P0 FADD.FTZ R31, R31, R11 ;  /* 0x0000000b1f1f8221 */ /* 0x000fc60000010000 */
[----:B---3--:R-:W-:Y:S01]  /*d9d0*/  @!P1 FADD.FTZ R30, R30, R12 ;  /* 0x0000000c1e1e9221 */ /* 0x008fe20000010000 */
[----:B------:R-:W-:-:S03]  /*d9e0*/  @!P1 FADD.FTZ R31, R31, R13 ;  /* 0x0000000d1f1f9221 */ /* 0x000fc60000010000 */
[----:B----4-:R-:W-:Y:S01]  /*d9f0*/  @!P2 FADD.FTZ R30, R30, R14 ;  /* 0x0000000e1e1ea221 */ /* 0x010fe20000010000 */
[----:B------:R-:W-:-:S03]  /*da00*/  @!P2 FADD.FTZ R31, R31, R15 ;  /* 0x0000000f1f1fa221 */ /* 0x000fc60000010000 */
[----:B------:R-:W-:Y:S01]  /*da10*/  @!P3 FADD.FTZ R30, R30, R16 ;  /* 0x000000101e1eb221 */ /* 0x000fe20000010000 */
[----:B------:R-:W-:-:S07]  /*da20*/  @!P3 FADD.FTZ R31, R31, R17 ;  /* 0x000000111f1fb221 */ /* 0x000fce0000010000 */
.L_x_148:
[----:B------:R-:W-:Y:S05]  /*da30*/  BRA.U !UP0, `(.L_x_142) ;  /* 0x0000000108987547 */ /* 0x000fea000b800000 */
[----:B------:R-:W-:-:S09]  /*da40*/  UISETP.NE.AND UP0, UPT, UR18, 0x1, UPT ;  /* 0x000000011200788c */ /* 0x000fd2000bf05270 */
[----:B------:R-:W-:Y:S05]  /*da50*/  BRA.U !UP0, `(.L_x_149) ;  /* 0x0000000108547547 */ /* 0x000fea000b800000 */
[----:B------:R-:W-:Y:S01]  /*da60*/  MOV R0, UR5 ;  /* 0x0000000500007c02 */ /* 0x000fe20008000f00 */
[----:B------:R-:W0:Y:S03]  /*da70*/  S2R R10, SR_CTAID.Y ;  /* 0x00000000000a7919 */ /* 0x000e260000002600 */
[C---:B------:R-:W-:Y:S02]  /*da80*/  ISETP.NE.AND P0, PT, R0.reuse, UR20, PT ;  /* 0x0000001400007c0c */ /* 0x040fe4000bf05270 */
[----:B-1----:R-:W-:Y:S02]  /*da90*/  IADD3 R11, PT, PT, R0, 0x1, RZ ;  /* 0x00000001000b7810 */ /* 0x002fe40007ffe0ff */
[----:B------:R-:W-:Y:S02]  /*daa0*/  ISETP.NE.OR P1, PT, R2, RZ, !P0 ;  /* 0x000000ff0200720c */ /* 0x000fe40004725670 */
[----:B------:R-:W-:-:S04]  /*dab0*/  ISETP.NE.AND P0, PT, R11, UR20, PT ;  /* 0x000000140b007c0c */ /* 0x000fc8000bf05270 */
[----:B------:R-:W-:-:S07]  /*dac0*/  ISETP.NE.OR P0, PT, R2, RZ, !P0 ;  /* 0x000000ff0200720c */ /* 0x000fce0004705670 */
[----:B------:R-:W-:-:S05]  /*dad0*/  VOTEU.ALL UP0, P1 ;  /* 0x0000000000ff7886 */ /* 0x000fca0000800000 */
[----:B------:R-:W-:-:S06]  /*dae0*/  @!UP0 UIMAD UR5, UR5, UR9, UR14 ;  /* 0x00000009050582a4 */ /* 0x000fcc000f8e020e */
[----:B------:R-:W-:Y:S01]  /*daf0*/  MOV R13, UR5 ;  /* 0x00000005000d7c02 */ /* 0x000fe20008000f00 */
[----:B0-----:R-:W-:-:S04]  /*db00*/  @!P0 IMAD R11, R11, UR9, R10 ;  /* 0x000000090b0b8c24 */ /* 0x001fc8000f8e020a */
[----:B------:R-:W-:-:S04]  /*db10*/  @!P1 IMAD.WIDE.U32 R12, R13, 0x8, R4 ;  /* 0x000000080d0c9825 */ /* 0x000fc800078e0004 */
[----:B------:R-:W-:Y:S02]  /*db20*/  @!P0 IMAD.WIDE.U32 R10, R11, 0x8, R4 ;  /* 0x000000080b0a8825 */ /* 0x000fe400078e0004 */
[----:B------:R-:W2:Y:S04]  /*db30*/  @!P1 LDG.E.64 R12, desc[UR10][R12.64] ;  /* 0x0000000a0c0c9981 */ /* 0x000ea8000c1e1b00 */
[----:B------:R-:W3:Y:S01]  /*db40*/  @!P0 LDG.E.64 R10, desc[UR10][R10.64] ;  /* 0x0000000a0a0a8981 */ /* 0x000ee2000c1e1b00 */
[----:B------:R-:W-:-:S04]  /*db50*/  IADD3 R0, PT, PT, R0, 0x2, RZ ;  /* 0x0000000200007810 */ /* 0x000fc80007ffe0ff */
[----:B------:R-:W-:Y:S01]  /*db60*/  R2UR UR5, R0 ;  /* 0x00000000000572ca */ /* 0x000fe200000e0000 */
[----:B--2---:R-:W-:Y:S01]  /*db70*/  @!P1 FADD.FTZ R30, R30, R12 ;  /* 0x0000000c1e1e9221 */ /* 0x004fe20000010000 */
[----:B------:R-:W-:-:S03]  /*db80*/  @!P1 FADD.FTZ R31, R31, R13 ;  /* 0x0000000d1f1f9221 */ /* 0x000fc60000010000 */
[----:B---3--:R-:W-:Y:S01]  /*db90*/  @!P0 FADD.FTZ R30, R30, R10 ;  /* 0x0000000a1e1e8221 */ /* 0x008fe20000010000 */
[----:B------:R-:W-:-:S09]  /*dba0*/  @!P0 FADD.FTZ R31, R31, R11 ;  /* 0x0000000b1f1f8221 */ /* 0x000fd20000010000 */
.L_x_149:
[----:B------:R-:W-:Y:S01]  /*dbb0*/  MOV R0, UR5 ;  /* 0x0000000500007c02 */ /* 0x000fe20008000f00 */
[----:B------:R-:W-:Y:S01]  /*dbc0*/  ULOP3.LUT UR6, UR12, 0x1, URZ, 0xc0, !UPT ;  /* 0x000000010c067892 */ /* 0x000fe2000f8ec0ff */
[----:B------:R-:W-:Y:S02]  /*dbd0*/  BSSY.RECONVERGENT B0, `(.L_x_142) ;  /* 0x000000c000007945 */ /* 0x000fe40003800200 */
[----:B------:R-:W-:-:S03]  /*dbe0*/  ISETP.NE.AND P0, PT, R0, UR20, PT ;  /* 0x0000001400007c0c */ /* 0x000fc6000bf05270 */
[----:B------:R-:W-:Y:S02]  /*dbf0*/  MOV R0, UR6 ;  /* 0x0000000600007c02 */ /* 0x000fe40008000f00 */
[----:B------:R-:W-:-:S04]  /*dc00*/  ISETP.NE.OR P0, PT, R2, RZ, !P0 ;  /* 0x000000ff0200720c */ /* 0x000fc80004705670 */
[----:B------:R-:W-:-:S13]  /*dc10*/  ISETP.NE.U32.OR P0, PT, R0, 0x1, P0 ;  /* 0x000000010000780c */ /* 0x000fda0000705470 */
[----:B------:R-:W-:Y:S05]  /*dc20*/  @P0 BRA `(.L_x_150) ;  /* 0x0000000000180947 */ /* 0x000fea0003800000 */
[----:B------:R-:W-:-:S06]  /*dc30*/  UIMAD UR6, UR9, UR5, UR14 ;  /* 0x00000005090672a4 */ /* 0x000fcc000f8e020e */
[----:B------:R-:W-:-:S05]  /*dc40*/  MOV R3, UR6 ;  /* 0x0000000600037c02 */ /* 0x000fca0008000f00 */
[----:B------:R-:W-:-:S06]  /*dc50*/  IMAD.WIDE.U32 R4, R3, 0x8, R4 ;  /* 0x0000000803047825 */ /* 0x000fcc00078e0004 */
[----:B------:R-:W2:Y:S02]  /*dc60*/  LDG.E.64 R4, desc[UR10][R4.64] ;  /* 0x0000000a04047981 */ /* 0x000ea4000c1e1b00 */
[----:B--2---:R-:W-:Y:S01]  /*dc70*/  FADD.FTZ R30, R30, R4 ;  /* 0x000000041e1e7221 */ /* 0x004fe20000010000 */
[----:B------:R-:W-:-:S07]  /*dc80*/  FADD.FTZ R31, R31, R5 ;  /* 0x000000051f1f7221 */ /* 0x000fce0000010000 */
.L_x_150:
[----:B------:R-:W-:Y:S05]  /*dc90*/  BSYNC.RECONVERGENT B0 ;  /* 0x0000000000007941 */ /* 0x000fea0003800200 */
.L_x_142:
[----:B------:R-:W4:Y:S01]  /*dca0*/  S2UR UR6, SR_CgaCtaId ;  /* 0x00000000000679c3 */ /* 0x000f220000008800 */
[----:B------:R-:W-:Y:S01]  /*dcb0*/  ISETP.NE.AND P0, PT, R2, RZ, PT ;  /* 0x000000ff0200720c */ /* 0x000fe20003f05270 */
[----:B------:R-:W-:Y:S01]  /*dcc0*/  UMOV UR5, 0x400 ;  /* 0x0000040000057882 */ /* 0x000fe20000000000 */
[----:B------:R-:W1:Y:S01]  /*dcd0*/  LDCU.U8 UR12, c[0x0][0x414] ;  /* 0x00008280ff0c77ac */ /* 0x000e620008000000 */
[----:B0-2---:R-:W-:Y:S01]  /*dce0*/  HFMA2 R14, -RZ, RZ, 0, 0 ;  /* 0x00000000ff0e7431 */ /* 0x005fe200000001ff */
[----:B------:R-:W0:Y:S01]  /*dcf0*/  LDCU UR13, c[0x0][0x41c] ;  /* 0x00008380ff0d77ac */ /* 0x000e220008000800 */
[----:B------:R-:W2:Y:S01]  /*dd00*/  LDCU.64 UR22, c[0x0][0x3f8] ;  /* 0x00007f00ff1677ac */ /* 0x000ea20008000a00 */
[----:B------:R-:W0:Y:S01]  /*dd10*/  LDCU.64 UR18, c[0x0][0x400] ;  /* 0x00008000ff1277ac */ /* 0x000e220008000a00 */
[----:B-1----:R-:W-:Y:S02]  /*dd20*/  UISETP.NE.AND UP0, UPT, UR12, URZ, UPT ;  /* 0x000000ff0c00728c */ /* 0x002fe4000bf05270 */
[----:B----4-:R-:W-:Y:S01]  /*dd30*/  ULEA UR5, UR6, UR5, 0x18 ;  /* 0x0000000506057291 */ /* 0x010fe2000f8ec0ff */
[----:B------:R-:W1:Y:S03]  /*dd40*/  LDCU.64 UR6, c[0x0][0x380] ;  /* 0x00007000ff0677ac */ /* 0x000e660008000a00 */
[----:B------:R-:W-:-:S05]  /*dd50*/  PLOP3.LUT P1, PT, PT, PT, UP0, 0x80, 0x8 ;  /* 0x000000000008781c */ /* 0x000fca0003f2f008 */
[----:B------:R-:W-:Y:S01]  /*dd60*/  @!P0 STS.64 [UR5+0x98], R30 ;  /* 0x0000981eff008988 */ /* 0x000fe20008000a05 */
[----:B------:R-:W-:Y:S06]  /*dd70*/  BAR.SYNC.DEFER_BLOCKING 0x0 ;  /* 0x0000000000007b1d */ /* 0x000fec0000010000 */
[----:B---3--:R-:W3:Y:S01]  /*dd80*/  LDS.64 R4, [UR5+0x98] ;  /* 0x00009805ff047984 */ /* 0x008ee20008000a00 */
[----:B------:R-:W3:Y:S02]  /*dd90*/  LDCU UR5, c[0x0][0x42c] ;  /* 0x00008580ff0577ac */ /* 0x000ee40008000800 */
[----:B---3--:R-:W-:Y:S01]  /*dda0*/  FMUL.FTZ R0, R4, UR5 ;  /* 0x0000000504007c20 */ /* 0x008fe20008410000 */
[----:B012---:R-:W-:-:S07]  /*ddb0*/  FMUL.FTZ R3, R5, UR5 ;  /* 0x0000000505037c20 */ /* 0x007fce0008410000 */
.L_x_156:
[----:B------:R-:W-:-:S05]  /*ddc0*/  LEA R13, R14, UR15, 0x2 ;  /* 0x0000000f0e0d7c11 */ /* 0x000fca000f8e10ff */
[----:B0-----:R-:W2:Y:S04]  /*ddd0*/  LDL.64 R10, [R13+0x10] ;  /* 0x000010000d0a7983 */ /* 0x001ea80000100a00 */
[----:B------:R-:W3:Y:S01]  /*dde0*/  LDL.64 R4, [R13+0x90] ;  /* 0x000090000d047983 */ /* 0x000ee20000100a00 */
[----:B------:R-:W-:Y:S01]  /*ddf0*/  SHF.R.U32.HI R22, RZ, 0x6, R2 ;  /* 0x00000006ff167819 */ /* 0x000fe20000011602 */
[----:B------:R-:W-:Y:S01]  /*de00*/  BSSY.RECONVERGENT B0, `(.L_x_151) ;  /* 0x0000038000007945 */ /* 0x000fe20003800200 */
[----:B------:R-:W-:-:S05]  /*de10*/  MOV R25, UR13 ;  /* 0x0000000d00197c02 */ /* 0x000fca0008000f00 */
[----:B------:R-:W-:-:S05]  /*de20*/  IMAD R25, R25, UR20, R22 ;  /* 0x0000001419197c24 */ /* 0x000fca000f8e0216 */
[----:B------:R-:W-:-:S04]  /*de30*/  LEA R25, R14, R25, 0x3 ;  /* 0x000000190e197211 */ /* 0x000fc800078e18ff */
[----:B------:R-:W-:Y:S02]  /*de40*/  ISETP.GE.U32.AND P0, PT, R25, UR18, PT ;  /* 0x0000001219007c0c */ /* 0x000fe4000bf06070 */
[C---:B--2---:R-:W-:Y:S02]  /*de50*/  SHF.L.U32 R12, R10.reuse, 0x10, RZ ;  /* 0x000000100a0c7819 */ /* 0x044fe400000006ff */
[----:B------:R-:W-:Y:S02]  /*de60*/  PRMT R10, R10, 0x7632, R10 ;  /* 0x000076320a0a7816 */ /* 0x000fe4000000000a */
[----:B---3--:R-:W-:Y:S01]  /*de70*/  SHF.L.U32 R13, R4, 0x10, RZ ;  /* 0x00000010040d7819 */ /* 0x008fe200000006ff */
[----:B------:R-:W-:Y:S01]  /*de80*/  FADD.FTZ R12, R12, -UR16 ;  /* 0x800000100c0c7e21 */ /* 0x000fe20008010000 */
[----:B------:R-:W-:Y:S02]  /*de90*/  SHF.L.U32 R10, R10, 0x10, RZ ;  /* 0x000000100a0a7819 */ /* 0x000fe400000006ff */
[----:B------:R-:W-:Y:S01]  /*dea0*/  PRMT R4, R4, 0x7632, R4 ;  /* 0x0000763204047816 */ /* 0x000fe20000000004 */
[----:B------:R-:W-:-:S02]  /*deb0*/  FMUL.FTZ R23, R12, UR17 ;  /* 0x000000110c177c20 */ /* 0x000fc40008410000 */
[----:B------:R-:W-:Y:S01]  /*dec0*/  FADD.FTZ R10, R10, -UR16 ;  /* 0x800000100a0a7e21 */ /* 0x000fe20008010000 */
[----:B------:R-:W-:Y:S01]  /*ded0*/  SHF.L.U32 R4, R4, 0x10, RZ ;  /* 0x0000001004047819 */ /* 0x000fe200000006ff */
[----:B------:R-:W-:Y:S02]  /*dee0*/  @P1 FFMA.FTZ R12, R8, R23, R6 ;  /* 0x00000017080c1223 */ /* 0x000fe40000010006 */
[----:B------:R-:W-:Y:S02]  /*def0*/  FMUL.FTZ R20, R10, UR17 ;  /* 0x000000110a147c20 */ /* 0x000fe40008410000 */
[----:B------:R-:W-:Y:S02]  /*df00*/  @P1 FMUL.FTZ R15, R12, -1.4426950216293334961 ;  /* 0xbfb8aa3b0c0f1820 */ /* 0x000fe40000410000 */
[----:B------:R-:W-:-:S04]  /*df10*/  @P1 FFMA.FTZ R10, R9, R20, R7 ;  /* 0x00000014090a1223 */ /* 0x000fc80000010007 */
[----:B------:R-:W-:Y:S01]  /*df20*/  @P1 FMUL.FTZ R17, R10, -1.4426950216293334961 ;  /* 0xbfb8aa3b0a111820 */ /* 0x000fe20000410000 */
[----:B------:R-:W0:Y:S05]  /*df30*/  @P1 MUFU.EX2 R15, R15 ;  /* 0x0000000f000f1308 */ /* 0x000e2a0000000800 */
[----:B------:R-:W1:Y:S01]  /*df40*/  @P1 MUFU.EX2 R17, R17 ;  /* 0x0000001100111308 */ /* 0x000e620000000800 */
[----:B0-----:R-:W-:Y:S01]  /*df50*/  @P1 FADD.FTZ R16, R15, 1 ;  /* 0x3f8000000f101421 */ /* 0x001fe20000010000 */
[----:B-1----:R-:W-:-:S05]  /*df60*/  @P1 FADD.FTZ R18, R17, 1 ;  /* 0x3f80000011121421 */ /* 0x002fca0000010000 */
[----:B------:R-:W0:Y:S08]  /*df70*/  @P1 MUFU.RCP R16, R16 ;  /* 0x0000001000101308 */ /* 0x000e300000001000 */
[----:B------:R1:W2:Y:S02]  /*df80*/  @P1 MUFU.RCP R19, R18 ;  /* 0x0000001200131308 */ /* 0x0002a40000001000 */
[----:B-1----:R-:W-:Y:S01]  /*df90*/  SHF.R.S32.HI R18, RZ, 0x1f, R25 ;  /* 0x0000001fff127819 */ /* 0x002fe20000011419 */
[----:B0-----:R-:W-:Y:S01]  /*dfa0*/  @P1 FADD.FTZ R21, -R16, 1 ;  /* 0x3f80000010151421 */ /* 0x001fe20000010100 */
[----:B------:R-:W-:-:S02]  /*dfb0*/  @P1 FMUL.FTZ R16, R13, R16 ;  /* 0x000000100d101220 */ /* 0x000fc40000410000 */
[----:B------:R-:W-:Y:S01]  /*dfc0*/  ISETP.GE.AND.EX P0, PT, R18, UR19, PT, P0 ;  /* 0x0000001312007c0c */ /* 0x000fe2000bf06300 */
[----:B------:R-:W-:Y:S01]  /*dfd0*/  @P1 FFMA.FTZ R21, R12, R21, 1 ;  /* 0x3f8000000c151423 */ /* 0x000fe20000010015 */
[----:B------:R-:W-:Y:S01]  /*dfe0*/  PRMT R12, R11, 0x7632, R12 ;  /* 0x000076320b0c7816 */ /* 0x000fe2000000000c */
[----:B--2---:R-:W-:Y:S01]  /*dff0*/  @P1 FADD.FTZ R15, -R19, 1 ;  /* 0x3f800000130f1421 */ /* 0x004fe20000010100 */
[----:B------:R-:W-:Y:S01]  /*e000*/  @P1 FMUL.FTZ R19, R4, R19 ;  /* 0x0000001304131220 */ /* 0x000fe20000410000 */
[----:B------:R-:W-:Y:S01]  /*e010*/  @P1 FMUL.FTZ R13, R16, R21 ;  /* 0x00000015100d1220 */ /* 0x000fe20000410000 */
[----:B------:R-:W-:Y:S01]  /*e020*/  SHF.L.U32 R17, R12, 0x10, RZ ;  /* 0x000000100c117819 */ /* 0x000fe200000006ff */
[----:B------:R-:W-:Y:S01]  /*e030*/  @P1 FFMA.FTZ R10, R10, R15, 1 ;  /* 0x3f8000000a0a1423 */ /* 0x000fe2000001000f */
[C-C-:B------:R-:W-:Y:S01]  /*e040*/  FFMA.FTZ R15, R0.reuse, R23, R3.reuse ;  /* 0x00000017000f7223 */ /* 0x140fe20000010003 */
[----:B------:R-:W-:Y:S02]  /*e050*/  SHF.L.U32 R16, R11, 0x10, RZ ;  /* 0x000000100b107819 */ /* 0x000fe400000006ff */
[----:B------:R-:W-:Y:S01]  /*e060*/  @P1 FMUL.FTZ R4, R19, R10 ;  /* 0x0000000a13041220 */ /* 0x000fe20000410000 */
[----:B------:R-:W-:Y:S01]  /*e070*/  FFMA.FTZ R10, R0, R20, R3 ;  /* 0x00000014000a7223 */ /* 0x000fe20000010003 */
[----:B------:R-:W-:Y:S01]  /*e080*/  FFMA.FTZ R15, R8, R13, -R15 ;  /* 0x0000000d080f7223 */ /* 0x000fe2000001080f */
[----:B------:R-:W-:-:S02]  /*e090*/  IADD3 R23, PT, PT, R25, 0x8, RZ ;  /* 0x0000000819177810 */ /* 0x000fc40007ffe0ff */
[----:B------:R-:W-:Y:S01]  /*e0a0*/  FFMA.FTZ R12, R9, R4, -R10 ;  /* 0x00000004090c7223 */ /* 0x000fe2000001080a */
[----:B------:R-:W-:Y:S06]  /*e0b0*/  @P0 BRA `(.L_x_152) ;  /* 0x0000000000300947 */ /* 0x000fec0003800000 */
[----:B-----5:R-:W-:Y:S01]  /*e0c0*/  MOV R10, R38 ;  /* 0x00000026000a7202 */ /* 0x020fe20000000f00 */
[----:B------:R-:W-:Y:S01]  /*e0d0*/  IMAD R4, R18, UR22, RZ ;  /* 0x0000001612047c24 */ /* 0x000fe2000f8e02ff */
[----:B------:R-:W-:Y:S01]  /*e0e0*/  MOV R11, R41 ;  /* 0x00000029000b7202 */ /* 0x000fe20000000f00 */
[----:B------:R-:W-:Y:S02]  /*e0f0*/  FMUL.FTZ R15, R15, UR17 ;  /* 0x000000110f0f7c20 */ /* 0x000fe40008410000 */
[C---:B------:R-:W-:Y:S02]  /*e100*/  IMAD R13, R25.reuse, UR23, R4 ;  /* 0x00000017190d7c24 */ /* 0x040fe4000f8e0204 */
[----:B------:R-:W-:Y:S01]  /*e110*/  FMUL.FTZ R4, R12, UR17 ;  /* 0x000000110c047c20 */ /* 0x000fe20008410000 */
[----:B------:R-:W-:-:S05]  /*e120*/  IMAD.WIDE.U32 R10, R25, UR22, R10 ;  /* 0x00000016190a7c25 */ /* 0x000fca000f8e000a */
[----:B------:R-:W-:Y:S02]  /*e130*/  IADD3 R11, PT, PT, R11, R13, RZ ;  /* 0x0000000d0b0b7210 */ /* 0x000fe40007ffe0ff */
[----:B------:R-:W-:-:S04]  /*e140*/  LEA R12, P0, R10, UR6, 0x1 ;  /* 0x000000060a0c7c11 */ /* 0x000fc8000f8008ff */
[----:B------:R-:W-:Y:S02]  /*e150*/  LEA.HI.X R13, R10, UR7, R11, 0x1, P0 ;  /* 0x000000070a0d7c11 */ /* 0x000fe400080f0c0b */
[----:B------:R-:W-:-:S05]  /*e160*/  F2FP.BF16.F32.PACK_AB R11, R4, R15 ;  /* 0x0000000f040b723e */ /* 0x000fca00000010ff */
[----:B------:R0:W-:Y:S02]  /*e170*/  STG.E desc[UR10][R12.64], R11 ;  /* 0x0000000b0c007986 */ /* 0x0001e4000c10190a */
.L_x_152:
[----:B------:R-:W-:Y:S05]  /*e180*/  BSYNC.RECONVERGENT B0 ;  /* 0x0000000000007941 */ /* 0x000fea0003800200 */
.L_x_151:
[----:B------:R-:W-:Y:S01]  /*e190*/  ISETP.NE.AND P1, PT, RZ, UR12, PT ;  /* 0x0000000cff007c0c */ /* 0x000fe2000bf25270 */
[----:B------:R-:W-:Y:S01]  /*e1a0*/  FADD.FTZ R16, R16, -UR16 ;  /* 0x8000001010107e21 */ /* 0x000fe20008010000 */
[----:B------:R-:W-:Y:S01]  /*e1b0*/  FADD.FTZ R17, R17, -UR16 ;  /* 0x8000001011117e21 */ /* 0x000fe20008010000 */
[----:B------:R-:W-:Y:S02]  /*e1c0*/  ISETP.GE.U32.AND P0, PT, R23, UR18, PT ;  /* 0x0000001217007c0c */ /* 0x000fe4000bf06070 */
[----:B0-----:R-:W-:Y:S01]  /*e1d0*/  FMUL.FTZ R11, R16, UR17 ;  /* 0x00000011100b7c20 */ /* 0x001fe20008410000 */
[----:B------:R-:W-:Y:S01]  /*e1e0*/  SHF.R.S32.HI R22, RZ, 0x1f, R23 ;  /* 0x0000001fff167819 */ /* 0x000fe20000011417 */
[----:B------:R-:W-:Y:S01]  /*e1f0*/  FMUL.FTZ R16, R17, UR17 ;  /* 0x0000001111107c20 */ /* 0x000fe20008410000 */
[C---:B------:R-:W-:Y:S01]  /*e200*/  PRMT R4, R5.reuse, 0x7632, R4 ;  /* 0x0000763205047816 */ /* 0x040fe20000000004 */
[--C-:B------:R-:W-:Y:S01]  /*e210*/  FFMA.FTZ R21, R0, R11, R3.reuse ;  /* 0x0000000b00157223 */ /* 0x100fe20000010003 */
[----:B------:R-:W-:Y:S01]  /*e220*/  ISETP.GE.AND.EX P0, PT, R22, UR19, PT, P0 ;  /* 0x0000001316007c0c */ /* 0x000fe2000bf06300 */
[----:B------:R-:W-:Y:S01]  /*e230*/  FFMA.FTZ R20, R0, R16, R3 ;  /* 0x0000001000147223 */ /* 0x000fe20000010003 */
[----:B------:R-:W-:-:S02]  /*e240*/  SHF.L.U32 R5, R5, 0x10, RZ ;  /* 0x0000001005057819 */ /* 0x000fc400000006ff */
        /* <DEDUP_REMOVED lines=20> */
.L_x_153:
[----:B------:R-:W-:Y:S01]  /*e390*/  BSSY.RECONVERGENT B0, `(.L_x_154) ;  /* 0x0000010000007945 */ /* 0x000fe20003800200 */
[----:B------:R-:W-:Y:S01]  /*e3a0*/  FFMA.FTZ R21, R8, R5, -R21 ;  /* 0x0000000508157223 */ /* 0x000fe20000010815 */
[----:B------:R-:W-:Y:S02]  /*e3b0*/  FFMA.FTZ R12, R9, R4, -R20 ;  /* 0x00000004090c7223 */ /* 0x000fe40000010814 */
[----:B------:R-:W-:Y:S05]  /*e3c0*/  @P0 BRA `(.L_x_155) ;  /* 0x0000000000300947 */ /* 0x000fea0003800000 */
[----:B-----5:R-:W-:Y:S01]  /*e3d0*/  MOV R4, R38 ;  /* 0x0000002600047202 */ /* 0x020fe20000000f00 */
[----:B------:R-:W-:Y:S01]  /*e3e0*/  IMAD R10, R22, UR22, RZ ;  /* 0x00000016160a7c24 */ /* 0x000fe2000f8e02ff */
[----:B------:R-:W-:Y:S01]  /*e3f0*/  MOV R5, R41 ;  /* 0x0000002900057202 */ /* 0x000fe20000000f00 */
[----:B------:R-:W-:Y:S01]  /*e400*/  FMUL.FTZ R21, R21, UR17 ;  /* 0x0000001115157c20 */ /* 0x000fe20008410000 */
[----:B------:R-:W-:Y:S01]  /*e410*/  FMUL.FTZ R12, R12, UR17 ;  /* 0x000000110c0c7c20 */ /* 0x000fe20008410000 */
[C---:B------:R-:W-:Y:S02]  /*e420*/  IMAD R11, R23.reuse, UR23, R10 ;  /* 0x00000017170b7c24 */ /* 0x040fe4000f8e020a */
[----:B------:R-:W-:-:S05]  /*e430*/  IMAD.WIDE.U32 R4, R23, UR22, R4 ;  /* 0x0000001617047c25 */ /* 0x000fca000f8e0004 */
[----:B------:R-:W-:Y:S02]  /*e440*/  IADD3 R5, PT, PT, R5, R11, RZ ;  /* 0x0000000b05057210 */ /* 0x000fe40007ffe0ff */
[----:B------:R-:W-:-:S04]  /*e450*/  LEA R10, P0, R4, UR6, 0x1 ;  /* 0x00000006040a7c11 */ /* 0x000fc8000f8008ff */
[----:B------:R-:W-:Y:S02]  /*e460*/  LEA.HI.X R11, R4, UR7, R5, 0x1, P0 ;  /* 0x00000007040b7c11 */ /* 0x000fe400080f0c05 */
[----:B------:R-:W-:-:S05]  /*e470*/  F2FP.BF16.F32.PACK_AB R5, R12, R21 ;  /* 0x000000150c05723e */ /* 0x000fca00000010ff */
[----:B------:R0:W-:Y:S02]  /*e480*/  STG.E desc[UR10][R10.64], R5 ;  /* 0x000000050a007986 */ /* 0x0001e4000c10190a */
.L_x_155:
[----:B------:R-:W-:Y:S05]  /*e490*/  BSYNC.RECONVERGENT B0 ;  /* 0x0000000000007941 */ /* 0x000fea0003800200 */
.L_x_154:
[----:B------:R-:W-:-:S04]  /*e4a0*/  IADD3 R14, PT, PT, R14, 0x2, RZ ;  /* 0x000000020e0e7810 */ /* 0x000fc80007ffe0ff */
[----:B------:R-:W-:-:S13]  /*e4b0*/  ISETP.NE.AND P0, PT, R14, 0x20, PT ;  /* 0x000000200e00780c */ /* 0x000fda0003f05270 */
[----:B------:R-:W-:Y:S05]  /*e4c0*/  @P0 BRA `(.L_x_156) ;  /* 0xfffffff8003c0947 */ /* 0x000fea000383ffff */
[----:B------:R-:W1:Y:S01]  /*e4d0*/  LDCU UR5, c[0x0][0x410] ;  /* 0x00008200ff0577ac */ /* 0x000e620008000800 */
[----:B------:R-:W1:Y:S01]  /*e4e0*/  LDCU UR6, c[0x0][0x3e0] ;  /* 0x00007c00ff0677ac */ /* 0x000e620008000800 */
[----:B------:R-:W-:Y:S02]  /*e4f0*/  UIADD3 UR8, UPT, UPT, UR9, UR8, URZ ;  /* 0x0000000809087290 */ /* 0x000fe4000fffe0ff */
[----:B------:R-:W-:Y:S02]  /*e500*/  UIADD3 UR4, UPT, UPT, UR4, 0x1, URZ ;  /* 0x0000000104047890 */ /* 0x000fe4000fffe0ff */
[----:B-1----:R-:W-:-:S04]  /*e510*/  UIMAD UR5, UR5, UR6, URZ ;  /* 0x00000006050572a4 */ /* 0x002fc8000f8e02ff */
[----:B------:R-:W-:-:S09]  /*e520*/  UISETP.GE.AND UP0, UPT, UR8, UR5, UPT ;  /* 0x000000050800728c */ /* 0x000fd2000bf06270 */
[----:B------:R-:W-:Y:S05]  /*e530*/  BRA.U !UP0, `(.L_x_157) ;  /* 0xffffff1908dc7547 */ /* 0x000fea000b83ffff */
.L_x_131:
[----:B------:R-:W1:Y:S01]  /*e540*/  S2R R9, SR_TID.X ;  /* 0x0000000000097919 */ /* 0x000e620000002100 */
[----:B------:R-:W2:Y:S01]  /*e550*/  LDC R4, c[0x0][0x370] ;  /* 0x0000dc00ff047b82 */ /* 0x000ea20000000800 */
[----:B------:R-:W-:Y:S07]  /*e560*/  BSSY.RECONVERGENT B0, `(.L_x_158) ;  /* 0x000000e000007945 */ /* 0x000fee0003800200 */
[----:B------:R-:W3:Y:S08]  /*e570*/  LDC R7, c[0x0][0x374] ;  /* 0x0000dd00ff077b82 */ /* 0x000ef00000000800 */
[----:B------:R-:W4:Y:S01]  /*e580*/  LDC.64 R2, c[0x0][0x3c8] ;  /* 0x0000f200ff027b82 */ /* 0x000f220000000a00 */
[----:B--2---:R-:W-:-:S02]  /*e590*/  ISETP.NE.AND P0, PT, R4, 0x1, PT ;  /* 0x000000010400780c */ /* 0x004fc40003f05270 */
[----:B-1----:R-:W-:Y:S02]  /*e5a0*/  ISETP.NE.AND P1, PT, R9, RZ, PT ;  /* 0x000000ff0900720c */ /* 0x002fe40003f25270 */
[----:B---3--:R-:W-:-:S04]  /*e5b0*/  SHF.L.U32 R0, R7, 0x1, RZ ;  /* 0x0000000107007819 */ /* 0x008fc800000006ff */
[----:B0-----:R-:W-:-:S05]  /*e5c0*/  SEL R5, R0, RZ, P0 ;  /* 0x000000ff00057207 */ /* 0x001fca0000000000 */
[----:B----4-:R-:W-:Y:S02]  /*e5d0*/  IMAD.WIDE.U32 R2, R5, 0x4, R2 ;  /* 0x0000000405027825 */ /* 0x010fe400078e0002 */
[----:B------:R-:W-:Y:S05]  /*e5e0*/  @P1 BRA `(.L_x_159) ;  /* 0x0000000000141947 */ /* 0x000fea0003800000 */
[----:B------:R-:W-:Y:S01]  /*e5f0*/  HFMA2 R5, -RZ, RZ, 0, 5.9604644775390625e-08 ;  /* 0x00000001ff057431 */ /* 0x000fe200000001ff */
[----:B------:R-:W-:Y:S06]  /*e600*/  MEMBAR.ALL.GPU ;  /* 0x0000000000007992 */ /* 0x000fec000000a000 */
[----:B------:R-:W-:-:S00]  /*e610*/  ERRBAR ;  /* 0x00000000000079ab */ /* 0x000fc00000000000 */
[----:B------:R-:W-:Y:S06]  /*e620*/  CGAERRBAR ;  /* 0x00000000000075ab */ /* 0x000fec0000000000 */
[----:B------:R0:W-:Y:S02]  /*e630*/  REDG.E.ADD.S32.STRONG.GPU desc[UR10][R2.64], R5 ;  /* 0x000000050200798e */ /* 0x0001e4000c12e30a */
.L_x_159:
[----:B------:R-:W-:Y:S05]  /*e640*/  BSYNC.RECONVERGENT B0 ;  /* 0x0000000000007941 */ /* 0x000fea0003800200 */
.L_x_158:
[----:B------:R-:W1:Y:S01]  /*e650*/  S2UR UR5, SR_CTAID.Y ;  /* 0x00000000000579c3 */ /* 0x000e620000002600 */
[----:B0-----:R-:W-:Y:S02]  /*e660*/  IADD3 R5, PT, PT, R7, -0x1, RZ ;  /* 0xffffffff07057810 */ /* 0x001fe40007ffe0ff */
[----:B------:R-:W-:-:S05]  /*e670*/  IADD3 R0, PT, PT, R4, -0x1, RZ ;  /* 0xffffffff04007810 */ /* 0x000fca0007ffe0ff */
[----:B------:R-:W0:Y:S01]  /*e680*/  S2UR UR4, SR_CTAID.X ;  /* 0x00000000000479c3 */ /* 0x000e220000002500 */
[----:B-1----:R-:W-:-:S04]  /*e690*/  ISETP.NE.AND P0, PT, R5, UR5, PT ;  /* 0x0000000505007c0c */ /* 0x002fc8000bf05270 */
[----:B0-----:R-:W-:-:S13]  /*e6a0*/  ISETP.NE.OR P0, PT, R0, UR4, P0 ;  /* 0x0000000400007c0c */ /* 0x001fda0008705670 */
[----:B------:R-:W-:Y:S05]  /*e6b0*/  @P0 EXIT ;  /* 0x000000000000094d */ /* 0x000fea0003800000 */
[----:B------:R-:W-:Y:S05]  /*e6c0*/  @P1 BRA `(.L_x_160) ;  /* 0x0000000000201947 */ /* 0x000fea0003800000 */
[----:B------:R-:W-:-:S05]  /*e6d0*/  IMAD R0, R4, R7, RZ ;  /* 0x0000000704007224 */ /* 0x000fca00078e02ff */
[----:B------:R-:W-:-:S13]  /*e6e0*/  ISETP.NE.AND P0, PT, R0, -0x1, PT ;  /* 0xffffffff0000780c */ /* 0x000fda0003f05270 */
[----:B------:R-:W-:Y:S05]  /*e6f0*/  @!P0 BRA `(.L_x_160) ;  /* 0x0000000000148947 */ /* 0x000fea0003800000 */
.L_x_161:
[----:B------:R-:W2:Y:S04]  /*e700*/  LDG.E.STRONG.GPU R5, desc[UR10][R2.64] ;  /* 0x0000000a02057981 */ /* 0x000ea8000c1ef900 */
[----:B--2---:R-:W-:Y:S01]  /*e710*/  CCTL.IVALL ;  /* 0x00000000ff00798f */ /* 0x004fe20002000000 */
[----:B------:R-:W-:Y:S05]  /*e720*/  YIELD ;  /* 0x0000000000007946 */ /* 0x000fea0003800000 */
[----:B------:R-:W-:-:S13]  /*e730*/  ISETP.NE.AND P0, PT, R5, R0, PT ;  /* 0x000000000500720c */ /* 0x000fda0003f05270 */
[----:B------:R-:W-:Y:S05]  /*e740*/  @P0 BRA `(.L_x_161) ;  /* 0xfffffffc00ec0947 */ /* 0x000fea000383ffff */
.L_x_160:
[----:B------:R-:W-:Y:S05]  /*e750*/  WARPSYNC.ALL ;  /* 0x0000000000007948 */ /* 0x000fea0003800000 */
[----:B------:R-:W0:Y:S08]  /*e760*/  LDC.64 R32, c[0x0][0x3f8] ;  /* 0x0000fe00ff207b82 */ /* 0x000e300000000a00 */
[----:B------:R-:W-:Y:S01]  /*e770*/  BAR.SYNC.DEFER_BLOCKING 0x0 ;  /* 0x0000000000007b1d */ /* 0x000fe20000010000 */
[----:B0-----:R-:W-:-:S04]  /*e780*/  LEA.HI R0, P0, R33, R32, RZ, 0x1 ;  /* 0x0000002021007211 */ /* 0x001fc800078108ff */
[----:B------:R-:W-:-:S04]  /*e790*/  IADD3.X R3, PT, PT, RZ, R33, RZ, P0, !PT ;  /* 0x00000021ff037210 */ /* 0x000fc800007fe4ff */
[--C-:B------:R-:W-:Y:S02]  /*e7a0*/  SHF.R.S64 R0, R0, 0x1, R3.reuse ;  /* 0x0000000100007819 */ /* 0x100fe40000001003 */
[----:B------:R-:W-:Y:S02]  /*e7b0*/  SHF.R.S32.HI R3, RZ, 0x1, R3 ;  /* 0x00000001ff037819 */ /* 0x000fe40000011403 */
[----:B------:R-:W-:-:S04]  /*e7c0*/  ISETP.GT.U32.AND P0, PT, R0, R9, PT ;  /* 0x000000090000720c */ /* 0x000fc80003f04070 */
[----:B------:R-:W-:-:S13]  /*e7d0*/  ISETP.GT.AND.EX P0, PT, R3, RZ, PT, P0 ;  /* 0x000000ff0300720c */ /* 0x000fda0003f04300 */
[----:B------:R-:W-:Y:S05]  /*e7e0*/  @!P0 EXIT ;  /* 0x000000000000894d */ /* 0x000fea0003800000 */
[----:B------:R-:W-:Y:S01]  /*e7f0*/  MOV R5, R9 ;  /* 0x0000000900057202 */ /* 0x000fe20000000f00 */
[----:B------:R-:W-:Y:S01]  /*e800*/  HFMA2 R30, -RZ, RZ, 0, 0 ;  /* 0x00000000ff1e7431 */ /* 0x000fe200000001ff */
        /* <DEDUP_REMOVED lines=49> */
.L_x_164:
        /* <DEDUP_REMOVED lines=29> */
.L_x_163:
[----:B------:R-:W-:Y:S05]  /*ecf0*/  BSYNC.RECONVERGENT B0 ;  /* 0x0000000000007941 */ /* 0x000fea0003800200 */
.L_x_162:
[----:B------:R-:W-:Y:S05]  /*ed00*/  @!P0 EXIT ;  /* 0x000000000000894d */ /* 0x000fea0003800000 */
[----:B-----5:R-:W-:Y:S01]  /*ed10*/  SHF.L.U64.HI R39, R26, 0x2, R35 ;  /* 0x000000021a277819 */ /* 0x020fe20000010223 */
        /* <DEDUP_REMOVED lines=8> */
.L_x_165:
        /* <DEDUP_REMOVED lines=82> */
.L_x_166:
        /* <DEDUP_REMOVED lines=12> */
.L_x_4882:


//--------------------- .text._Z35group_norm_nhwc_bwd_one_pass_kernelI11Bf16IOFp32WLi512ELi128ELi512EEv26Group_norm_nhwc_bwd_params --------------------------
	.section	.text._Z35group_norm_nhwc_bwd_one_pass_kernelI11Bf16IOFp32WLi512ELi128ELi512EEv26Group_norm_nhwc_bwd_params,"ax",@progbits
	.align	128
        .global         _Z35group_norm_nhwc_bwd_one_pass_kernelI11Bf16IOFp32WLi512ELi128ELi512EEv26Group_norm_nhwc_bwd_params
        .type           _Z35group_norm_nhwc_bwd_one_pass_kernelI11Bf16IOFp32WLi512ELi128ELi512EEv26Group_norm_nhwc_bwd_params,@function
        .size           _Z35group_norm_nhwc_bwd_one_pass_kernelI11Bf16IOFp32WLi512ELi128ELi512EEv26Group_norm_nhwc_bwd_params,(.L_x_4883 - _Z35group_norm_nhwc_bwd_one_pass_kernelI11Bf16IOFp32WLi512ELi128ELi512EEv26Group_norm_nhwc_bwd_params)
        .other          _Z35group_norm_nhwc_bwd_one_pass_kernelI11Bf16IOFp32WLi512ELi128ELi512EEv26Group_norm_nhwc_bwd_params,@"STO_CUDA_ENTRY STV_DEFAULT"
_Z35group_norm_nhwc_bwd_one_pass_kernelI11Bf16IOFp32WLi512ELi128ELi512EEv26Group_norm_nhwc_bwd_params:
.text._Z35group_norm_nhwc_bwd_one_pass_kernelI11Bf16IOFp32WLi512ELi128ELi512EEv26Group_norm_nhwc_bwd_params:
        /* <DEDUP_REMOVED lines=11> */
.L_x_193:
[----:B0-----:R-:W0:Y:S01]  /*00b0*/  LDCU UR14, c[0x0][0x410] ;  /* 0x00008200ff0e77ac */ /* 0x001e220008000800 */
[----:B------:R-:W1:Y:S01]  /*00c0*/  S2R R4, SR_TID.X ;  /* 0x0000000000047919 */ /* 0x000e620000002100 */
[----:B------:R-:W-:Y:S01]  /*00d0*/  IABS R3, UR8 ;  /* 0x0000000800037c13 */ /* 0x000fe20008000000 */
[----:B------:R-:W2:Y:S01]  /*00e0*/  S2UR UR20, SR_CTAID.X ;  /* 0x00000000001479c3 */ /* 0x000ea20000002500 */
[----:B------:R-:W-:Y:S01]  /*00f0*/  UMOV UR6, URZ ;  /* 0x000000ff00067c82 */ /* 0x000fe20008000000 */
[----:B------:R-:W3:Y:S01]  /*0100*/  LDCU UR12, c[0x0][0x41c] ;  /* 0x00008380ff0c77ac */ /* 0x000ee20008000800 */
[----:B------:R-:W-:Y:S01]  /*0110*/  R2UR UR9, R3 ;  /* 0x00000000030972ca */ /* 0x000fe200000e0000 */
[----:B------:R-:W-:Y:S01]  /*0120*/  STL [R1+0x8e0], R60 ;  /* 0x0008e03c01007387 */ /* 0x000fe20000100800 */
[----:B------:R-:W-:Y:S01]  /*0130*/  LOP3.LUT R43, R43, 0xfeffffff, RZ, 0xc0, !PT ;  /* 0xfeffffff2b2b7812 */ /* 0x000fe200078ec0ff */
[----:B------:R-:W4:Y:S01]  /*0140*/  LDCU.128 UR16, c[0x0][0x400] ;  /* 0x00008000ff1077ac */ /* 0x000f220008000c00 */
[----:B------:R-:W-:Y:S01]  /*0150*/  LOP3.LUT R54, R54, 0x7fffffff, RZ, 0xc0, !PT ;  /* 0x7fffffff36367812 */ /* 0x000fe200078ec0ff */
[----:B------:R-:W-:Y:S01]  /*0160*/  STL [R1+0x8e4], R60 ;  /* 0x0008e43c01007387 */ /* 0x000fe20000100800 */
[----:B------:R-:W-:Y:S01]  /*0170*/  LOP3.LUT R61, R61, 0xfffffffe, RZ, 0xc0, !PT ;  /* 0xfffffffe3d3d7812 */ /* 0x000fe200078ec0ff */
[----:B------:R-:W-:-:S02]  /*0180*/  UISETP.GE.AND UP4, UPT, UR8, URZ, UPT ;  /* 0x000000ff0800728c */ /* 0x000fc4000bf86270 */
[----:B------:R-:W-:Y:S01]  /*0190*/  STL [R1+0x8f8], R60 ;  /* 0x0008f83c01007387 */ /* 0x000fe20000100800 */
[----:B0-----:R-:W-:Y:S01]  /*01a0*/  MOV R0, UR14 ;  /* 0x0000000e00007c02 */ /* 0x001fe20008000f00 */
[----:B------:R-:W-:Y:S02]  /*01b0*/  UISETP.NE.AND UP0, UPT, UR14, URZ, UPT ;  /* 0x000000ff0e00728c */ /* 0x000fe4000bf05270 */
[----:B------:R-:W-:Y:S01]  /*01c0*/  STL [R1+0x904], R60 ;  /* 0x0009043c01007387 */ /* 0x000fe20000100800 */
[----:B------:R-:W-:Y:S02]  /*01d0*/  IABS R0, R0 ;  /* 0x0000000000007213 */ /* 0x000fe40000000000 */
[----:B---3--:R-:W-:Y:S01]  /*01e0*/  MOV R3, UR12 ;  /* 0x0000000c00037c02 */ /* 0x008fe20008000f00 */
[----:B------:R-:W-:Y:S01]  /*01f0*/  ULOP3.LUT UR12, UR8, UR14, URZ, 0x3c, !UPT ;  /* 0x0000000e080c7292 */ /* 0x000fe2000f8e3cff */
[----:B------:R-:W-:Y:S01]  /*0200*/  R2UR UR13, R0 ;  /* 0x00000000000d72ca */ /* 0x000fe200000e0000 */
[----:B------:R-:W-:Y:S01]  /*0210*/  STL [R1+0x910], R60 ;  /* 0x0009103c01007387 */ /* 0x000fe20000100800 */
[----:B----4-:R-:W-:Y:S01]  /*0220*/  MOV R9, UR18 ;  /* 0x0000001200097c02 */ /* 0x010fe20008000f00 */
[----:B------:R-:W-:-:S02]  /*0230*/  UISETP.GE.AND UP5, UPT, UR12, URZ, UPT ;  /* 0x000000ff0c00728c */ /* 0x000fc4000bfa6270 */
[----:B------:R-:W-:Y:S04]  /*0240*/  STL [R1+0x920], R60 ;  /* 0x0009203c01007387 */ /* 0x000fe80000100800 */
[----:B------:R-:W-:Y:S04]  /*0250*/  STL [R1+0x938], R60 ;  /* 0x0009383c01007387 */ /* 0x000fe80000100800 */
[----:B------:R-:W0:Y:S01]  /*0260*/  I2F.RP R0, UR13 ;  /* 0x0000000d00007d06 */ /* 0x000e220008209400 */
[----:B------:R-:W-:Y:S04]  /*0270*/  STL [R1+0x944], R60 ;  /* 0x0009443c01007387 */ /* 0x000fe80000100800 */
[----:B------:R-:W-:Y:S04]  /*0280*/  STL [R1+0x958], R60 ;  /* 0x0009583c01007387 */ /* 0x000fe80000100800 */
[----:B------:R-:W-:Y:S04]  /*0290*/  STL [R1+0x968], R60 ;  /* 0x0009683c01007387 */ /* 0x000fe80000100800 */
[----:B------:R-:W-:Y:S01]  /*02a0*/  STL [R1+0x97c], R60 ;  /* 0x00097c3c01007387 */ /* 0x000fe20000100800 */
[----:B0-----:R-:W0:Y:S03]  /*02b0*/  MUFU.RCP R0, R0 ;  /* 0x0000000000007308 */ /* 0x001e260000001000 */
[----:B------:R-:W-:Y:S04]  /*02c0*/  STL [R1+0x984], R60 ;  /* 0x0009843c01007387 */ /* 0x000fe80000100800 */
[----:B------:R-:W-:Y:S04]  /*02d0*/  STL [R1+0x990], R60 ;  /* 0x0009903c01007387 */ /* 0x000fe80000100800 */
[----:B------:R-:W-:Y:S04]  /*02e0*/  STL [R1+0x9c8], R60 ;  /* 0x0009c83c01007387 */ /* 0x000fe80000100800 */
[----:B------:R-:W-:Y:S01]  /*02f0*/  STL [R1+0x9cc], R60 ;  /* 0x0009cc3c01007387 */ /* 0x000fe20000100800 */
[----:B0-----:R-:W-:-:S03]  /*0300*/  IADD3 R2, PT, PT, R0, 0xffffffe, RZ ;  /* 0x0ffffffe00027810 */ /* 0x001fc60007ffe0ff */
[----:B------:R-:W-:Y:S01]  /*0310*/  STL [R1+0x9d0], R60 ;  /* 0x0009d03c01007387 */ /* 0x000fe20000100800 */
[----:B-1----:R-:W-:-:S03]  /*0320*/  SHF.R.U32.HI R0, RZ, 0x6, R4 ;  /* 0x00000006ff007819 */ /* 0x002fc60000011604 */
[----:B------:R-:W-:Y:S01]  /*0330*/  STL [R1+0x9d4], R60 ;  /* 0x0009d43c01007387 */ /* 0x000fe20000100800 */
[----:B------:R-:W0:Y:S01]  /*0340*/  F2I.FTZ.U32.TRUNC.NTZ R2, R2 ;  /* 0x0000000200027305 */ /* 0x000e22000021f000 */
[----:B--2---:R-:W-:Y:S02]  /*0350*/  IMAD R0, R3, UR20, R0 ;  /* 0x0000001403007c24 */ /* 0x004fe4000f8e0200 */
[----:B------:R-:W-:Y:S03]  /*0360*/  STL [R1+0x9d8], R60 ;  /* 0x0009d83c01007387 */ /* 0x000fe60000100800 */
[C---:B------:R-:W-:Y:S02]  /*0370*/  ISETP.GE.U32.AND P0, PT, R0.reuse, UR16, PT ;  /* 0x0000001000007c0c */ /* 0x040fe4000bf06070 */
[----:B------:R-:W-:Y:S02]  /*0380*/  SHF.R.S32.HI R3, RZ, 0x1f, R0 ;  /* 0x0000001fff037819 */ /* 0x000fe40000011400 */
[----:B------:R-:W-:-:S02]  /*0390*/  IADD3 R5, PT, PT, R0, 0x8, RZ ;  /* 0x0000000800057810 */ /* 0x000fc40007ffe0ff */
[----:B------:R-:W-:Y:S02]  /*03a0*/  ISETP.GE.AND.EX P3, PT, R3, UR17, PT, P0 ;  /* 0x0000001103007c0c */ /* 0x000fe4000bf66300 */
[----:B------:R-:W-:Y:S02]  /*03b0*/  ISETP.GE.U32.AND P0, PT, R5, UR16, PT ;  /* 0x0000001005007c0c */ /* 0x000fe4000bf06070 */
[----:B0-----:R-:W-:Y:S02]  /*03c0*/  R2UR UR7, R2 ;  /* 0x00000000020772ca */ /* 0x001fe400000e0000 */
[----:B------:R-:W-:Y:S02]  /*03d0*/  SHF.L.U32 R2, R4, 0x1, RZ ;  /* 0x0000000104027819 */ /* 0x000fe400000006ff */
[----:B------:R-:W-:Y:S02]  /*03e0*/  SHF.R.S32.HI R11, RZ, 0x1f, R5 ;  /* 0x0000001fff0b7819 */ /* 0x000fe40000011405 */
[----:B------:R-:W-:-:S02]  /*03f0*/  LOP3.LUT R2, R2, 0x7e, RZ, 0xc0, !PT ;  /* 0x0000007e02027812 */ /* 0x000fc400078ec0ff */
[----:B------:R-:W-:Y:S01]  /*0400*/  ISETP.GE.AND.EX P4, PT, R11, UR17, PT, P0 ;  /* 0x000000110b007c0c */ /* 0x000fe2000bf86300 */
[----:B------:R-:W0:Y:S01]  /*0410*/  @!P3 LDC.64 R6, c[0x0][0x3f8] ;  /* 0x0000fe00ff06bb82 */ /* 0x000e220000000a00 */
[----:B------:R-:W-:Y:S02]  /*0420*/  IADD3 R4, PT, PT, R0, 0x10, RZ ;  /* 0x0000001000047810 */ /* 0x000fe40007ffe0ff */
[----:B------:R-:W-:Y:S01]  /*0430*/  @P3 LOP3.LUT R43, R43, 0x1000000, RZ, 0xfc, !PT ;  /* 0x010000002b2b3812 */ /* 0x000fe200078efcff */
[----:B------:R-:W-:Y:S01]  /*0440*/  UIADD3 UR5, UPT, UPT, URZ, -UR7, URZ ;  /* 0x80000007ff057290 */ /* 0x000fe2000fffe0ff */
[----:B------:R-:W-:Y:S02]  /*0450*/  ISETP.GE.U32.AND P0, PT, R4, UR16, PT ;  /* 0x0000001004007c0c */ /* 0x000fe4000bf06070 */
[----:B------:R-:W-:Y:S01]  /*0460*/  SHF.R.S32.HI R23, RZ, 0x1f, R4 ;  /* 0x0000001fff177819 */ /* 0x000fe20000011404 */
[----:B------:R-:W-:Y:S01]  /*0470*/  UIMAD UR5, UR5, UR13, URZ ;  /* 0x0000000d050572a4 */ /* 0x000fe2000f8e02ff */
[----:B------:R-:W1:Y:S01]  /*0480*/  @!P3 LDC.64 R12, c[0x0][0x398] ;  /* 0x0000e600ff0cbb82 */ /* 0x000e620000000a00 */
[----:B------:R-:W-:-:S02]  /*0490*/  LOP3.LUT R43, R43, 0xff7fffff, RZ, 0xc0, !PT ;  /* 0xff7fffff2b2b7812 */ /* 0x000fc400078ec0ff */
[----:B------:R-:W-:Y:S01]  /*04a0*/  UIMAD.WIDE.U32 UR6, UR7, UR5, UR6 ;  /* 0x00000005070672a5 */ /* 0x000fe2000f8e0006 */
[----:B------:R-:W-:Y:S02]  /*04b0*/  ISETP.GE.AND.EX P6, PT, R23, UR17, PT, P0 ;  /* 0x0000001117007c0c */ /* 0x000fe4000bfc6300 */
[----:B------:R-:W-:Y:S01]  /*04c0*/  @P4 LOP3.LUT R43, R43, 0x800000, RZ, 0xfc, !PT ;  /* 0x008000002b2b4812 */ /* 0x000fe200078efcff */
[----:B------:R-:W-:Y:S01]  /*04d0*/  UIMAD.WIDE.U32 UR6, UR7, UR9, URZ ;  /* 0x00000009070672a5 */ /* 0x000fe2000f8e00ff */
[----:B------:R-:W2:Y:S01]  /*04e0*/  @!P3 LDC.64 R16, c[0x0][0x3a0] ;  /* 0x0000e800ff10bb82 */ /* 0x000ea20000000a00 */
[----:B------:R-:W-:Y:S02]  /*04f0*/  IADD3 R10, PT, PT, R0, 0x18, RZ ;  /* 0x00000018000a7810 */ /* 0x000fe40007ffe0ff */
[----:B------:R-:W-:Y:S01]  /*0500*/  UIADD3 UR5, UPT, UPT, -UR7, URZ, URZ ;  /* 0x000000ff07057290 */ /* 0x000fe2000fffe1ff */
[----:B------:R-:W-:Y:S02]  /*0510*/  LOP3.LUT R43, R43, 0xffbfffff, RZ, 0xc0, !PT ;  /* 0xffbfffff2b2b7812 */ /* 0x000fe400078ec0ff */
[----:B------:R-:W-:Y:S01]  /*0520*/  ISETP.GE.U32.AND P0, PT, R10, UR16, PT ;  /* 0x000000100a007c0c */ /* 0x000fe2000bf06070 */
[----:B------:R-:W-:Y:S01]  /*0530*/  UIMAD UR5, UR13, UR5, UR9 ;  /* 0x000000050d0572a4 */ /* 0x000fe2000f8e0209 */
[----:B0-----:R-:W-:Y:S01]  /*0540*/  @!P3 IMAD R3, R3, R6, RZ ;  /* 0x000000060303b224 */ /* 0x001fe200078e02ff */
[----:B------:R-:W-:Y:S01]  /*0550*/  ULOP3.LUT UR9, URZ, UR14, URZ, 0x33, !UPT ;  /* 0x0000000eff097292 */ /* 0x000fe2000f8e33ff */
[----:B------:R-:W-:Y:S01]  /*0560*/  @P6 LOP3.LUT R43, R43, 0x400000, RZ, 0xfc, !PT ;  /* 0x004000002b2b6812 */ /* 0x000fe200078efcff */
[----:B------:R-:W-:Y:S01]  /*0570*/  UISETP.GT.U32.AND UP2, UPT, UR13, UR5, UPT ;  /* 0x000000050d00728c */ /* 0x000fe2000bf44070 */
[C---:B------:R-:W-:Y:S01]  /*0580*/  @!P3 IMAD R3, R0.reuse, R7, R3 ;  /* 0x000000070003b224 */ /* 0x040fe200078e0203 */
[----:B------:R-:W-:Y:S01]  /*0590*/  SHF.R.S32.HI R15, RZ, 0x1f, R10 ;  /* 0x0000001fff0f7819 */ /* 0x000fe2000001140a */
[----:B------:R-:W0:Y:S01]  /*05a0*/  @!P4 LDC.64 R50, c[0x0][0x3a0] ;  /* 0x0000e800ff32cb82 */ /* 0x000e220000000a00 */
[----:B------:R-:W-:-:S02]  /*05b0*/  IADD3 R55, PT, PT, R0, 0x50, RZ ;  /* 0x0000005000377810 */ /* 0x000fc40007ffe0ff */
[----:B------:R-:W-:-:S05]  /*05c0*/  ISETP.GE.AND.EX P5, PT, R15, UR17, PT, P0 ;  /* 0x000000110f007c0c */ /* 0x000fca000bfa6300 */
[----:B------:R-:W-:Y:S01]  /*05d0*/  @!UP2 UIADD3 UR5, UPT, UPT, UR5, -UR13, URZ ;  /* 0x8000000d0505a290 */ /* 0x000fe2000fffe0ff */
[----:B------:R-:W3:Y:S01]  /*05e0*/  @!P6 LDC.64 R48, c[0x0][0x3a0] ;  /* 0x0000e800ff30eb82 */ /* 0x000ee20000000a00 */
[----:B------:R-:W-:Y:S02]  /*05f0*/  @!UP2 UIADD3 UR7, UPT, UPT, UR7, 0x1, URZ ;  /* 0x000000010707a890 */ /* 0x000fe4000fffe0ff */
[----:B------:R-:W-:Y:S02]  /*0600*/  UIADD3 UR6, UPT, UPT, UR5, -UR13, URZ ;  /* 0x8000000d05067290 */ /* 0x000fe4000fffe0ff */
[----:B------:R-:W-:Y:S02]  /*0610*/  UISETP.GT.U32.AND UP3, UPT, UR13, UR5, UPT ;  /* 0x000000050d00728c */ /* 0x000fe4000bf64070 */
[----:B------:R-:W-:Y:S01]  /*0620*/  UISETP.GE.U32.AND UP1, UPT, UR5, UR13, UPT ;  /* 0x0000000d0500728c */ /* 0x000fe2000bf26070 */
[----:B------:R-:W4:Y:S01]  /*0630*/  @!P5 LDC.64 R46, c[0x0][0x3a0] ;  /* 0x0000e800ff2edb82 */ /* 0x000f220000000a00 */
[----:B------:R-:W-:-:S04]  /*0640*/  USEL UR5, UR6, UR5, !UP3 ;  /* 0x0000000506057287 */ /* 0x000fc8000d800000 */
[----:B------:R-:W-:-:S03]  /*0650*/  @!UP4 UIADD3 UR5, UPT, UPT, -UR5, URZ, URZ ;  /* 0x000000ff0505c290 */ /* 0x000fc6000fffe1ff */
[----:B------:R-:W4:Y:S01]  /*0660*/  @!P5 LDC.64 R44, c[0x0][0x398] ;  /* 0x0000e600ff2cdb82 */ /* 0x000f220000000a00 */
[----:B------:R-:W-:Y:S02]  /*0670*/  USEL UR13, UR9, UR5, !UP0 ;  /* 0x00000005090d7287 */ /* 0x000fe4000c000000 */
[----:B------:R-:W-:Y:S02]  /*0680*/  @UP1 UIADD3 UR7, UPT, UPT, UR7, 0x1, URZ ;  /* 0x0000000107071890 */ /* 0x000fe4000fffe0ff */
[----:B------:R-:W-:Y:S02]  /*0690*/  USHF.L.U32 UR5, UR13, 0x7, URZ ;  /* 0x000000070d057899 */ /* 0x000fe400080006ff */
[----:B------:R-:W-:Y:S02]  /*06a0*/  @!UP5 UIADD3 UR7, UPT, UPT, -UR7, URZ, URZ ;  /* 0x000000ff0707d290 */ /* 0x000fe4000fffe1ff */
[----:B------:R-:W-:Y:S02]  /*06b0*/  USHF.R.S32.HI UR6, URZ, 0x1f, UR5 ;  /* 0x0000001fff067899 */ /* 0x000fe40008011405 */
[----:B------:R-:W-:Y:S01]  /*06c0*/  USEL UR7, UR9, UR7, !UP0 ;  /* 0x0000000709077287 */ /* 0x000fe2000c000000 */
[----:B-----5:R-:W-:Y:S01]  /*06d0*/  LOP3.LUT R32, R2, UR5, RZ, 0xfc, !PT ;  /* 0x0000000502207c12 */ /* 0x020fe2000f8efcff */
[----:B------:R-:W4:Y:S02]  /*06e0*/  LDCU.U8 UR9, c[0x0][0x414] ;  /* 0x00008280ff0977ac */ /* 0x000f240008000000 */
[----:B------:R-:W-:Y:S01]  /*06f0*/  MOV R33, UR6 ;  /* 0x0000000600217c02 */ /* 0x000fe20008000f00 */
[----:B------:R-:W-:-:S02]  /*0700*/  USHF.R.S32.HI UR5, URZ, 0x1f, UR7 ;  /* 0x0000001fff057899 */ /* 0x000fc40008011407 */
[----:B------:R-:W-:Y:S02]  /*0710*/  IMAD.WIDE.U32 R32, R9, UR7, R32 ;  /* 0x0000000709207c25 */ /* 0x000fe4000f8e0020 */
[----:B------:R-:W-:Y:S01]  /*0720*/  UIMAD UR5, UR5, UR18, URZ ;  /* 0x00000012050572a4 */ /* 0x000fe2000f8e02ff */
[----:B------:R-:W2:Y:S03]  /*0730*/  @!P4 LDC.64 R8, c[0x0][0x3f8] ;  /* 0x0000fe00ff08cb82 */ /* 0x000ea60000000a00 */
[----:B------:R-:W-:Y:S01]  /*0740*/  UIMAD UR5, UR7, UR19, UR5 ;  /* 0x00000013070572a4 */ /* 0x000fe2000f8e0205 */
[-C--:B------:R-:W-:Y:S01]  /*0750*/  @!P3 MOV R34, R32.reuse ;  /* 0x000000200022b202 */ /* 0x080fe20000000f00 */
[----:B------:R-:W-:Y:S01]  /*0760*/  STL [R1+0x754], R32 ;  /* 0x0007542001007387 */ /* 0x000fe20000100800 */
[----:B------:R-:W-:Y:S01]  /*0770*/  @!P5 MOV R14, R32 ;  /* 0x00000020000ed202 */ /* 0x000fe20000000f00 */
[----:B------:R-:W4:Y:S02]  /*0780*/  LDCU.64 UR6, c[0x0][0x3b8] ;  /* 0x00007700ff0677ac */ /* 0x000f240008000a00 */
[----:B------:R-:W-:Y:S01]  /*0790*/  IADD3 R35, PT, PT, R33, UR5, RZ ;  /* 0x0000000521237c10 */ /* 0x000fe2000fffe0ff */
[----:B------:R-:W-:Y:S02]  /*07a0*/  STL [R1+0x758], R32 ;  /* 0x0007582001007387 */ /* 0x000fe40000100800 */
[----:B------:R-:W-:-:S02]  /*07b0*/  @!P3 IMAD.WIDE.U32 R6, R0, R6, R34 ;  /* 0x000000060006b225 */ /* 0x000fc400078e0022 */
[----:B------:R-:W-:Y:S03]  /*07c0*/  STL [R1+0x760], R32 ;  /* 0x0007602001007387 */ /* 0x000fe60000100800 */
[----:B------:R-:W-:Y:S01]  /*07d0*/  @!P3 IADD3 R7, PT, PT, R7, R3, RZ ;  /* 0x000000030707b210 */ /* 0x000fe20007ffe0ff */
[----:B------:R-:W-:Y:S01]  /*07e0*/  STL [R1+0x768], R32 ;  /* 0x0007682001007387 */ /* 0x000fe20000100800 */
[C---:B------:R-:W-:Y:S01]  /*07f0*/  @!P3 SHF.L.U32 R19, R6.reuse, 0x1, RZ ;  /* 0x000000010613b819 */ /* 0x040fe200000006ff */
[----:B------:R-:W0:Y:S01]  /*0800*/  @!P6 LDC.64 R2, c[0x0][0x3f8] ;  /* 0x0000fe00ff02eb82 */ /* 0x000e220000000a00 */
[----:B------:R-:W-:Y:S01]  /*0810*/  @!P3 SHF.L.U64.HI R6, R6, 0x1, R7 ;  /* 0x000000010606b819 */ /* 0x000fe20000010207 */
[----:B------:R-:W-:Y:S01]  /*0820*/  STL [R1+0x770], R32 ;  /* 0x0007702001007387 */ /* 0x000fe20000100800 */
[----:B-1----:R-:W-:Y:S01]  /*0830*/  @!P3 IADD3 R18, P2, PT, R19, R12, RZ ;  /* 0x0000000c1312b210 */ /* 0x002fe20007f5e0ff */
[----:B--2---:R-:W-:Y:S01]  /*0840*/  @!P4 IMAD R12, R11, R8, RZ ;  /* 0x000000080b0cc224 */ /* 0x004fe200078e02ff */
[----:B------:R-:W-:Y:S01]  /*0850*/  @!P3 IADD3 R16, P1, PT, R19, R16, RZ ;  /* 0x000000101310b210 */ /* 0x000fe20007f3e0ff */
[----:B------:R-:W-:Y:S01]  /*0860*/  STL [R1+0x774], R32 ;  /* 0x0007742001007387 */ /* 0x000fe20000100800 */
[----:B------:R-:W-:-:S02]  /*0870*/  @!P3 IADD3.X R19, PT, PT, R6, R13, RZ, P2, !PT ;  /* 0x0000000d0613b210 */ /* 0x000fc400017fe4ff */
[----:B------:R-:W-:Y:S01]  /*0880*/  LOP3.LUT P2, RZ, R43, 0x800000, RZ, 0xc0, !PT ;  /* 0x008000002bff7812 */ /* 0x000fe2000784c0ff */
[----:B------:R-:W-:Y:S01]  /*0890*/  STL.64 [R1+0x778], R32 ;  /* 0x0007782001007387 */ /* 0x000fe20000100a00 */
[----:B------:R-:W-:Y:S02]  /*08a0*/  IADD3 R7, PT, PT, R0, 0x20, RZ ;  /* 0x0000002000077810 */ /* 0x000fe40007ffe0ff */
[----:B------:R-:W-:Y:S01]  /*08b0*/  @!P3 IADD3.X R17, PT, PT, R6, R17, RZ, P1, !PT ;  /* 0x000000110611b210 */ /* 0x000fe20000ffe4ff */
[----:B------:R-:W-:Y:S01]  /*08c0*/  STL.64 [R1+0x9e8], R18 ;  /* 0x0009e81201007387 */ /* 0x000fe20000100a00 */
[----:B------:R-:W-:Y:S02]  /*08d0*/  ISETP.GE.U32.AND P0, PT, R7, UR16, PT ;  /* 0x0000001007007c0c */ /* 0x000fe4000bf06070 */
[----:B------:R-:W-:Y:S01]  /*08e0*/  SHF.R.S32.HI R13, RZ, 0x1f, R7 ;  /* 0x0000001fff0d7819 */ /* 0x000fe20000011407 */
[----:B------:R-:W-:Y:S01]  /*08f0*/  STL.64 [R1+0x9e0], R16 ;  /* 0x0009e01001007387 */ /* 0x000fe20000100a00 */
[----:B------:R-:W-:-:S02]  /*0900*/  IADD3 R6, PT, PT, R0, 0x28, RZ ;  /* 0x0000002800067810 */ /* 0x000fc40007ffe0ff */
[----:B------:R-:W-:Y:S01]  /*0910*/  ISETP.GE.AND.EX P4, PT, R13, UR17, PT, P0 ;  /* 0x000000110d007c0c */ /* 0x000fe2000bf86300 */
[----:B------:R-:W1:Y:S01]  /*0920*/  @!P2 LDC.64 R20, c[0x0][0x398] ;  /* 0x0000e600ff14ab82 */ /* 0x000e620000000a00 */
[----:B------:R-:W-:Y:S01]  /*0930*/  @!P2 MOV R24, R32 ;  /* 0x000000200018a202 */ /* 0x000fe20000000f00 */
[----:B------:R-:W-:Y:S01]  /*0940*/  @!P2 IMAD R11, R5, R9, R12 ;  /* 0x00000009050ba224 */ /* 0x000fe200078e020c */
[----:B------:R-:W-:Y:S01]  /*0950*/  @!P2 MOV R25, R35 ;  /* 0x000000230019a202 */ /* 0x000fe20000000f00 */
[----:B------:R-:W-:Y:S01]  /*0960*/  STL [R1+0x750], R33 ;  /* 0x0007502101007387 */ /* 0x000fe20000100800 */
[----:B------:R-:W-:Y:S02]  /*0970*/  ISETP.GE.U32.AND P1, PT, R6, UR16, PT ;  /* 0x0000001006007c0c */ /* 0x000fe4000bf26070 */
[----:B------:R-:W-:Y:S01]  /*0980*/  LOP3.LUT R43, R43, 0xffdfffff, RZ, 0xc0, !PT ;  /* 0xffdfffff2b2b7812 */ /* 0x000fe200078ec0ff */
[----:B------:R-:W-:Y:S01]  /*0990*/  @!P2 IMAD.WIDE.U32 R24, R5, R8, R24 ;  /* 0x000000080518a225 */ /* 0x000fe200078e0018 */
[----:B------:R-:W-:Y:S01]  /*09a0*/  STL [R1+0x75c], R33 ;  /* 0x00075c2101007387 */ /* 0x000fe20000100800 */
[----:B------:R-:W2:Y:S01]  /*09b0*/  @!P5 LDC.64 R8, c[0x0][0x3f8] ;  /* 0x0000fe00ff08db82 */ /* 0x000ea20000000a00 */
[----:B------:R-:W-:-:S02]  /*09c0*/  @P5 LOP3.LUT R43, R43, 0x200000, RZ, 0xfc, !PT ;  /* 0x002000002b2b5812 */ /* 0x000fc400078efcff */
[----:B------:R-:W-:Y:S01]  /*09d0*/  @!P2 IADD3 R5, PT, PT, R25, R11, RZ ;  /* 0x0000000b1905a210 */ /* 0x000fe20007ffe0ff */
[----:B0-----:R-:W-:Y:S01]  /*09e0*/  @!P6 IMAD R11, R23, R2, RZ ;  /* 0x00000002170be224 */ /* 0x001fe200078e02ff */
[C---:B------:R-:W-:Y:S01]  /*09f0*/  @!P2 SHF.L.U32 R27, R24.reuse, 0x1, RZ ;  /* 0x00000001181ba819 */ /* 0x040fe200000006ff */
[----:B------:R-:W-:Y:S01]  /*0a00*/  STL [R1+0x764], R33 ;  /* 0x0007642101007387 */ /* 0x000fe20000100800 */
[----:B------:R-:W-:Y:S01]  /*0a10*/  @!P2 SHF.L.U64.HI R12, R24, 0x1, R5 ;  /* 0x00000001180ca819 */ /* 0x000fe20000010205 */
[----:B------:R-:W0:Y:S01]  /*0a20*/  @!P6 LDC.64 R22, c[0x0][0x398] ;  /* 0x0000e600ff16eb82 */ /* 0x000e220000000a00 */
[----:B------:R-:W-:Y:S01]  /*0a30*/  @!P6 MOV R24, R32 ;  /* 0x000000200018e202 */ /* 0x000fe20000000f00 */
[----:B------:R-:W-:Y:S01]  /*0a40*/  @!P6 IMAD R29, R4, R3, R11 ;  /* 0x00000003041de224 */ /* 0x000fe200078e020b */
[----:B------:R-:W-:Y:S01]  /*0a50*/  @!P6 MOV R25, R35 ;  /* 0x000000230019e202 */ /* 0x000fe20000000f00 */
[----:B------:R-:W-:Y:S01]  /*0a60*/  STL [R1+0x76c], R33 ;  /* 0x00076c2101007387 */ /* 0x000fe20000100800 */
[----:B------:R-:W-:-:S02]  /*0a70*/  @!P2 IADD3 R50, P0, PT, R27, R50, RZ ;  /* 0x000000321b32a210 */ /* 0x000fc40007f1e0ff */
[----:B------:R-:W-:Y:S01]  /*0a80*/  SHF.R.S32.HI R11, RZ, 0x1f, R6 ;  /* 0x0000001fff0b7819 */ /* 0x000fe20000011406 */
[----:B------:R-:W-:Y:S01]  /*0a90*/  @!P6 IMAD.WIDE.U32 R2, R4, R2, R24 ;  /* 0x000000020402e225 */ /* 0x000fe200078e0018 */
[----:B------:R-:W-:Y:S01]  /*0aa0*/  @!P2 IADD3.X R51, PT, PT, R12, R51, RZ, P0, !PT ;  /* 0x000000330c33a210 */ /* 0x000fe200007fe4ff */
[----:B------:R-:W4:Y:S01]  /*0ab0*/  @!P4 LDC.64 R4, c[0x0][0x3f8] ;  /* 0x0000fe00ff04cb82 */ /* 0x000f220000000a00 */
[----:B-1----:R-:W-:Y:S02]  /*0ac0*/  @!P2 IADD3 R20, P0, PT, R27, R20, RZ ;  /* 0x000000141b14a210 */ /* 0x002fe40007f1e0ff */
[----:B------:R-:W-:Y:S01]  /*0ad0*/  @!P6 IADD3 R3, PT, PT, R3, R29, RZ ;  /* 0x0000001d0303e210 */ /* 0x000fe20007ffe0ff */
[----:B------:R-:W-:Y:S01]  /*0ae0*/  STL.64 [R1+0x9f0], R50 ;  /* 0x0009f03201007387 */ /* 0x000fe20000100a00 */
[----:B------:R-:W-:Y:S01]  /*0af0*/  @!P6 SHF.L.U32 R25, R2, 0x1, RZ ;  /* 0x000000010219e819 */ /* 0x000fe200000006ff */
[----:B--2---:R-:W-:Y:S01]  /*0b00*/  @!P5 IMAD R15, R15, R8, RZ ;  /* 0x000000080f0fd224 */ /* 0x004fe200078e02ff */
[----:B------:R-:W-:Y:S01]  /*0b10*/  @!P2 IADD3.X R21, PT, PT, R12, R21, RZ, P0, !PT ;  /* 0x000000150c15a210 */ /* 0x000fe200007fe4ff */
[----:B------:R-:W1:Y:S01]  /*0b20*/  @!P4 LDC.64 R40, c[0x0][0x3a0] ;  /* 0x0000e800ff28cb82 */ /* 0x000e620000000a00 */
[----:B------:R-:W-:-:S02]  /*0b30*/  ISETP.GE.AND.EX P3, PT, R11, UR17, PT, P1 ;  /* 0x000000110b007c0c */ /* 0x000fc4000bf66310 */
[----:B------:R-:W-:Y:S02]  /*0b40*/  @!P6 SHF.L.U64.HI R12, R2, 0x1, R3 ;  /* 0x00000001020ce819 */ /* 0x000fe40000010203 */
[----:B---3--:R-:W-:Y:S02]  /*0b50*/  @!P6 IADD3 R48, P0, PT, R25, R48, RZ ;  /* 0x000000301930e210 */ /* 0x008fe40007f1e0ff */
[----:B------:R-:W-:Y:S01]  /*0b60*/  LOP3.LUT R43, R43, 0xffefffff, RZ, 0xc0, !PT ;  /* 0xffefffff2b2b7812 */ /* 0x000fe200078ec0ff */
[----:B------:R-:W2:Y:S01]  /*0b70*/  @!P4 LDC.64 R28, c[0x0][0x398] ;  /* 0x0000e600ff1ccb82 */ /* 0x000ea20000000a00 */
[----:B------:R-:W-:Y:S02]  /*0b80*/  @!P6 IADD3.X R49, PT, PT, R12, R49, RZ, P0, !PT ;  /* 0x000000310c31e210 */ /* 0x000fe400007fe4ff */
[----:B0-----:R-:W-:Y:S01]  /*0b90*/  @!P6 IADD3 R22, P0, PT, R25, R22, RZ ;  /* 0x000000161916e210 */ /* 0x001fe20007f1e0ff */
[----:B------:R-:W-:Y:S01]  /*0ba0*/  @!P5 IMAD R25, R10, R9, R15 ;  /* 0x000000090a19d224 */ /* 0x000fe200078e020f */
[----:B------:R-:W-:-:S02]  /*0bb0*/  @!P5 MOV R15, R35 ;  /* 0x00000023000fd202 */ /* 0x000fc40000000f00 */
[----:B------:R-:W-:Y:S01]  /*0bc0*/  @!P6 IADD3.X R23, PT, PT, R12, R23, RZ, P0, !PT ;  /* 0x000000170c17e210 */ /* 0x000fe200007fe4ff */
[----:B------:R-:W0:Y:S01]  /*0bd0*/  @!P3 LDC.64 R2, c[0x0][0x3f8] ;  /* 0x0000fe00ff02bb82 */ /* 0x000e220000000a00 */
[----:B----4-:R-:W-:Y:S01]  /*0be0*/  @!P4 IMAD R12, R13, R4, RZ ;  /* 0x000000040d0cc224 */ /* 0x010fe200078e02ff */
[----:B------:R-:W-:Y:S01]  /*0bf0*/  @P4 LOP3.LUT R43, R43, 0x100000, RZ, 0xfc, !PT ;  /* 0x001000002b2b4812 */ /* 0x000fe200078efcff */
[----:B------:R-:W-:-:S03]  /*0c00*/  @!P5 IMAD.WIDE.U32 R8, R10, R8, R14 ;  /* 0x000000080a08d225 */ /* 0x000fc600078e000e */
[----:B------:R-:W-:Y:S01]  /*0c10*/  LOP3.LUT R43, R43, 0xfff7ffff, RZ, 0xc0, !PT ;  /* 0xfff7ffff2b2b7812 */ /* 0x000fe200078ec0ff */
[----:B------:R-:W-:Y:S01]  /*0c20*/  @!P4 IMAD R15, R7, R5, R12 ;  /* 0x00000005070fc224 */ /* 0x000fe200078e020c */
[----:B------:R-:W-:Y:S01]  /*0c30*/  @!P5 IADD3 R9, PT, PT, R9, R25, RZ ;  /* 0x000000190909d210 */ /* 0x000fe20007ffe0ff */
[----:B------:R-:W3:Y:S01]  /*0c40*/  @!P3 LDC.64 R38, c[0x0][0x398] ;  /* 0x0000e600ff26bb82 */ /* 0x000ee20000000a00 */
[C---:B------:R-:W-:Y:S02]  /*0c50*/  @!P5 SHF.L.U32 R13, R8.reuse, 0x1, RZ ;  /* 0x00000001080dd819 */ /* 0x040fe400000006ff */
[----:B------:R-:W-:Y:S02]  /*0c60*/  @!P5 SHF.L.U64.HI R10, R8, 0x1, R9 ;  /* 0x00000001080ad819 */ /* 0x000fe40000010209 */
[----:B------:R-:W-:Y:S02]  /*0c70*/  @!P4 MOV R8, R32 ;  /* 0x000000200008c202 */ /* 0x000fe40000000f00 */
[----:B------:R-:W-:Y:S01]  /*0c80*/  @!P4 MOV R9, R35 ;  /* 0x000000230009c202 */ /* 0x000fe20000000f00 */
[----:B------:R-:W4:Y:S01]  /*0c90*/  @!P3 LDC.64 R24, c[0x0][0x3a0] ;  /* 0x0000e800ff18bb82 */ /* 0x000f220000000a00 */
[----:B------:R-:W-:-:S02]  /*0ca0*/  @!P5 IADD3 R46, P0, PT, R13, R46, RZ ;  /* 0x0000002e0d2ed210 */ /* 0x000fc40007f1e0ff */
[----:B------:R-:W-:Y:S01]  /*0cb0*/  @P3 LOP3.LUT R43, R43, 0x80000, RZ, 0xfc, !PT ;  /* 0x000800002b2b3812 */ /* 0x000fe200078efcff */
[----:B------:R-:W-:Y:S01]  /*0cc0*/  @!P4 IMAD.WIDE.U32 R4, R7, R4, R8 ;  /* 0x000000040704c225 */ /* 0x000fe200078e0008 */
[----:B------:R-:W-:Y:S02]  /*0cd0*/  @!P5 IADD3.X R47, PT, PT, R10, R47, RZ, P0, !PT ;  /* 0x0000002f0a2fd210 */ /* 0x000fe400007fe4ff */
[----:B------:R-:W-:Y:S01]  /*0ce0*/  @!P5 IADD3 R44, P0, PT, R13, R44, RZ ;  /* 0x0000002c0d2cd210 */ /* 0x000fe20007f1e0ff */
[----:B0-----:R-:W-:Y:S01]  /*0cf0*/  @!P3 IMAD R11, R11, R2, RZ ;  /* 0x000000020b0bb224 */ /* 0x001fe200078e02ff */
[----:B------:R-:W-:Y:S02]  /*0d00*/  @!P4 IADD3 R5, PT, PT, R5, R15, RZ ;  /* 0x0000000f0505c210 */ /* 0x000fe40007ffe0ff */
[----:B------:R-:W-:Y:S01]  /*0d10*/  @!P4 SHF.L.U32 R7, R4, 0x1, RZ ;  /* 0x000000010407c819 */ /* 0x000fe200000006ff */
[----:B------:R-:W-:Y:S01]  /*0d20*/  @!P3 IMAD R11, R6, R3, R11 ;  /* 0x00000003060bb224 */ /* 0x000fe200078e020b */
[----:B------:R-:W-:-:S02]  /*0d30*/  @!P4 SHF.L.U64.HI R8, R4, 0x1, R5 ;  /* 0x000000010408c819 */ /* 0x000fc40000010205 */
[----:B------:R-:W-:Y:S02]  /*0d40*/  @!P3 MOV R4, R32 ;  /* 0x000000200004b202 */ /* 0x000fe40000000f00 */
[----:B------:R-:W-:Y:S02]  /*0d50*/  @!P3 MOV R5, R35 ;  /* 0x000000230005b202 */ /* 0x000fe40000000f00 */
[----:B------:R-:W-:Y:S02]  /*0d60*/  @!P5 IADD3.X R45, PT, PT, R10, R45, RZ, P0, !PT ;  /* 0x0000002d0a2dd210 */ /* 0x000fe400007fe4ff */
[----:B-1----:R-:W-:Y:S01]  /*0d70*/  @!P4 IADD3 R40, P0, PT, R7, R40, RZ ;  /* 0x000000280728c210 */ /* 0x002fe20007f1e0ff */
[----:B------:R-:W-:Y:S01]  /*0d80*/  @!P3 IMAD.WIDE.U32 R2, R6, R2, R4 ;  /* 0x000000020602b225 */ /* 0x000fe200078e0004 */
[----:B------:R-:W-:Y:S02]  /*0d90*/  LOP3.LUT R43, R43, 0xfffbffff, RZ, 0xc0, !PT ;  /* 0xfffbffff2b2b7812 */ /* 0x000fe400078ec0ff */
[----:B------:R-:W-:-:S02]  /*0da0*/  @!P4 IADD3.X R41, PT, PT, R8, R41, RZ, P0, !PT ;  /* 0x000000290829c210 */ /* 0x000fc400007fe4ff */
[----:B--2---:R-:W-:Y:S02]  /*0db0*/  @!P4 IADD3 R28, P0, PT, R7, R28, RZ ;  /* 0x0000001c071cc210 */ /* 0x004fe40007f1e0ff */
[----:B------:R-:W-:Y:S02]  /*0dc0*/  @!P3 IADD3 R5, PT, PT, R3, R11, RZ ;  /* 0x0000000b0305b210 */ /* 0x000fe40007ffe0ff */
[----:B------:R-:W-:Y:S02]  /*0dd0*/  @!P3 SHF.L.U32 R3, R2, 0x1, RZ ;  /* 0x000000010203b819 */ /* 0x000fe400000006ff */
[----:B------:R-:W-:Y:S02]  /*0de0*/  @!P4 IADD3.X R29, PT, PT, R8, R29, RZ, P0, !PT ;  /* 0x0000001d081dc210 */ /* 0x000fe400007fe4ff */
[----:B------:R-:W-:Y:S02]  /*0df0*/  @!P3 SHF.L.U64.HI R2, R2, 0x1, R5 ;  /* 0x000000010202b819 */ /* 0x000fe40000010205 */
[----:B----4-:R-:W-:-:S02]  /*0e00*/  @!P3 IADD3 R24, P0, PT, R3, R24, RZ ;  /* 0x000000180318b210 */ /* 0x010fc40007f1e0ff */
[----:B------:R-:W-:Y:S02]  /*0e10*/  IADD3 R5, PT, PT, R0, 0x30, RZ ;  /* 0x0000003000057810 */ /* 0x000fe40007ffe0ff */
[C---:B------:R-:W-:Y:S02]  /*0e20*/  @!P3 IADD3.X R25, PT, PT, R2.reuse, R25, RZ, P0, !PT ;  /* 0x000000190219b210 */ /* 0x040fe400007fe4ff */
[----:B---3--:R-:W-:Y:S02]  /*0e30*/  @!P3 IADD3 R38, P0, PT, R3, R38, RZ ;  /* 0x000000260326b210 */ /* 0x008fe40007f1e0ff */
[----:B------:R-:W-:Y:S02]  /*0e40*/  SHF.R.S32.HI R3, RZ, 0x1f, R5 ;  /* 0x0000001fff037819 */ /* 0x000fe40000011405 */
[----:B------:R-:W-:Y:S02]  /*0e50*/  @!P3 IADD3.X R39, PT, PT, R2, R39, RZ, P0, !PT ;  /* 0x000000270227b210 */ /* 0x000fe400007fe4ff */
[----:B------:R-:W-:-:S02]  /*0e60*/  ISETP.GE.U32.AND P0, PT, R5, UR16, PT ;  /* 0x0000001005007c0c */ /* 0x000fc4000bf06070 */
[----:B------:R-:W-:Y:S02]  /*0e70*/  IADD3 R15, PT, PT, R0, 0x48, RZ ;  /* 0x00000048000f7810 */ /* 0x000fe40007ffe0ff */
        /* <DEDUP_REMOVED lines=76> */
[----:B-1----:R-:W-:-:S02]  /*1340*/  @!P1 IADD3 R6, P0, PT, R5, R6, RZ ;  /* 0x0000000605069210 */ /* 0x002fc40007f1e0ff */
[----:B------:R-:W-:Y:S02]  /*1350*/  SHF.R.S32.HI R53, RZ, 0x1f, R55 ;  /* 0x0000001fff357819 */ /* 0x000fe40000011437 */
[----:B------:R-:W-:Y:S02]  /*1360*/  @!P1 IADD3.X R7, PT, PT, R2, R7, RZ, P0, !PT ;  /* 0x0000000702079210 */ /* 0x000fe400007fe4ff */
[----:B0-----:R-:W-:-:S04]  /*1370*/  @!P1 IADD3 R4, P0, PT, R5, R14, RZ ;  /* 0x0000000e05049210 */ /* 0x001fc80007f1e0ff */
[----:B------:R-:W-:Y:S02]  /*1380*/  @!P1 IADD3.X R5, PT, PT, R2, R15, RZ, P0, !PT ;  /* 0x0000000f02059210 */ /* 0x000fe400007fe4ff */
[----:B------:R-:W-:-:S04]  /*1390*/  ISETP.GE.U32.AND P0, PT, R55, UR16, PT ;  /* 0x0000001037007c0c */ /* 0x000fc8000bf06070 */
[----:B------:R-:W-:-:S13]  /*13a0*/  ISETP.GE.AND.EX P1, PT, R53, UR17, PT, P0 ;  /* 0x0000001135007c0c */ /* 0x000fda000bf26300 */
[----:B------:R-:W0:Y:S01]  /*13b0*/  @!P1 LDC.64 R14, c[0x0][0x3f8] ;  /* 0x0000fe00ff0e9b82 */ /* 0x000e220000000a00 */
[----:B------:R-:W-:Y:S02]  /*13c0*/  @!P1 MOV R52, R32 ;  /* 0x0000002000349202 */ /* 0x000fe40000000f00 */
[----:B------:R-:W-:-:S04]  /*13d0*/  @P1 LOP3.LUT R43, R43, 0x4000, RZ, 0xfc, !PT ;  /* 0x000040002b2b1812 */ /* 0x000fc800078efcff */
[----:B------:R-:W-:Y:S01]  /*13e0*/  LOP3.LUT R43, R43, 0xffffdfff, RZ, 0xc0, !PT ;  /* 0xffffdfff2b2b7812 */ /* 0x000fe200078ec0ff */
[----:B------:R-:W1:Y:S01]  /*13f0*/  @!P1 LDC.64 R2, c[0x0][0x3a0] ;  /* 0x0000e800ff029b82 */ /* 0x000e620000000a00 */
[----:B0-----:R-:W-:Y:S01]  /*1400*/  @!P1 IMAD R42, R53, R14, RZ ;  /* 0x0000000e352a9224 */ /* 0x001fe200078e02ff */
[----:B------:R-:W-:-:S03]  /*1410*/  @!P1 MOV R53, R35 ;  /* 0x0000002300359202 */ /* 0x000fc60000000f00 */
[C---:B------:R-:W-:Y:S02]  /*1420*/  @!P1 IMAD R15, R55.reuse, R15, R42 ;  /* 0x0000000f370f9224 */ /* 0x040fe400078e022a */
[----:B------:R-:W-:Y:S01]  /*1430*/  @!P1 IMAD.WIDE.U32 R52, R55, R14, R52 ;  /* 0x0000000e37349225 */ /* 0x000fe200078e0034 */
[----:B------:R-:W-:-:S04]  /*1440*/  IADD3 R55, PT, PT, R0, 0x58, RZ ;  /* 0x0000005800377810 */ /* 0x000fc80007ffe0ff */
[----:B------:R-:W-:Y:S02]  /*1450*/  @!P1 IADD3 R15, PT, PT, R53, R15, RZ ;  /* 0x0000000f350f9210 */ /* 0x000fe40007ffe0ff */
[C---:B------:R-:W-:Y:S02]  /*1460*/  @!P1 SHF.L.U32 R53, R52.reuse, 0x1, RZ ;  /* 0x0000000134359819 */ /* 0x040fe400000006ff */
[----:B------:R-:W-:Y:S02]  /*1470*/  @!P1 SHF.L.U64.HI R52, R52, 0x1, R15 ;  /* 0x0000000134349819 */ /* 0x000fe4000001020f */
[----:B------:R-:W0:Y:S01]  /*1480*/  @!P1 LDC.64 R14, c[0x0][0x398] ;  /* 0x0000e600ff0e9b82 */ /* 0x000e220000000a00 */
[----:B-1----:R-:W-:-:S04]  /*1490*/  @!P1 IADD3 R2, P0, PT, R53, R2, RZ ;  /* 0x0000000235029210 */ /* 0x002fc80007f1e0ff */
[----:B------:R-:W-:Y:S02]  /*14a0*/  @!P1 IADD3.X R3, PT, PT, R52, R3, RZ, P0, !PT ;  /* 0x0000000334039210 */ /* 0x000fe400007fe4ff */
[----:B0-----:R-:W-:-:S04]  /*14b0*/  @!P1 IADD3 R56, P0, PT, R53, R14, RZ ;  /* 0x0000000e35389210 */ /* 0x001fc80007f1e0ff */
[----:B------:R-:W-:Y:S02]  /*14c0*/  @!P1 IADD3.X R57, PT, PT, R52, R15, RZ, P0, !PT ;  /* 0x0000000f34399210 */ /* 0x000fe400007fe4ff */
[----:B------:R-:W-:-:S03]  /*14d0*/  ISETP.GE.U32.AND P0, PT, R55, UR16, PT ;  /* 0x0000001037007c0c */ /* 0x000fc6000bf06070 */
[----:B------:R0:W-:Y:S02]  /*14e0*/  @!P1 STL.64 [R1+0x5e8], R56 ;  /* 0x0005e83801009387 */ /* 0x0001e40000100a00 */
[----:B0-----:R-:W-:-:S04]  /*14f0*/  SHF.R.S32.HI R57, RZ, 0x1f, R55 ;  /* 0x0000001fff397819 */ /* 0x001fc80000011437 */
        /* <DEDUP_REMOVED lines=9> */
[----:B------:R-:W-:-:S05]  /*1590*/  @!P1 IMAD.WIDE.U32 R56, R55, R52, R56 ;  /* 0x0000003437389225 */ /* 0x000fca00078e0038 */
[----:B------:R-:W-:Y:S02]  /*15a0*/  @!P1 IADD3 R53, PT, PT, R57, R53, RZ ;  /* 0x0000003539359210 */ /* 0x000fe40007ffe0ff */
[C---:B------:R-:W-:Y:S02]  /*15b0*/  @!P1 SHF.L.U32 R52, R56.reuse, 0x1, RZ ;  /* 0x0000000138349819 */ /* 0x040fe400000006ff */
[----:B------:R-:W-:Y:S02]  /*15c0*/  @!P1 SHF.L.U64.HI R42, R56, 0x1, R53 ;  /* 0x00000001382a9819 */ /* 0x000fe40000010235 */
[----:B-1----:R-:W-:-:S04]  /*15d0*/  @!P1 IADD3 R16, P0, PT, R52, R14, RZ ;  /* 0x0000000e34109210 */ /* 0x002fc80007f1e0ff */
[----:B------:R-:W-:Y:S02]  /*15e0*/  @!P1 IADD3.X R17, PT, PT, R42, R15, RZ, P0, !PT ;  /* 0x0000000f2a119210 */ /* 0x000fe400007fe4ff */
[----:B------:R-:W0:Y:S03]  /*15f0*/  @!P1 LDC.64 R14, c[0x0][0x398] ;  /* 0x0000e600ff0e9b82 */ /* 0x000e260000000a00 */
[----:B------:R0:W-:Y:S02]  /*1600*/  @!P1 STL.64 [R1+0x240], R16 ;  /* 0x0002401001009387 */ /* 0x0001e40000100a00 */
[----:B0-----:R-:W-:-:S04]  /*1610*/  @!P1 IADD3 R16, P0, PT, R52, R14, RZ ;  /* 0x0000000e34109210 */ /* 0x001fc80007f1e0ff */
[----:B------:R-:W-:Y:S02]  /*1620*/  @!P1 IADD3.X R17, PT, PT, R42, R15, RZ, P0, !PT ;  /* 0x0000000f2a119210 */ /* 0x000fe400007fe4ff */
[----:B------:R-:W-:-:S03]  /*1630*/  IADD3 R42, PT, PT, R0, 0x60, RZ ;  /* 0x00000060002a7810 */ /* 0x000fc60007ffe0ff */
[----:B------:R0:W-:Y:S01]  /*1640*/  @!P1 STL.64 [R1+0x248], R16 ;  /* 0x0002481001009387 */ /* 0x0001e20000100a00 */
[----:B------:R-:W-:Y:S02]  /*1650*/  SHF.R.S32.HI R52, RZ, 0x1f, R42 ;  /* 0x0000001fff347819 */ /* 0x000fe4000001142a */
[----:B------:R-:W-:-:S04]  /*1660*/  ISETP.GE.U32.AND P0, PT, R42, UR16, PT ;  /* 0x000000102a007c0c */ /* 0x000fc8000bf06070 */
[----:B------:R-:W-:-:S13]  /*1670*/  ISETP.GE.AND.EX P1, PT, R52, UR17, PT, P0 ;  /* 0x0000001134007c0c */ /* 0x000fda000bf26300 */
[----:B------:R-:W1:Y:S01]  /*1680*/  @!P1 LDC.64 R14, c[0x0][0x3f8] ;  /* 0x0000fe00ff0e9b82 */ /* 0x000e620000000a00 */
[----:B------:R-:W-:Y:S02]  /*1690*/  @!P1 MOV R53, R35 ;  /* 0x0000002300359202 */ /* 0x000fe40000000f00 */
[----:B------:R-:W-:-:S04]  /*16a0*/  @P1 LOP3.LUT R43, R43, 0x1000, RZ, 0xfc, !PT ;  /* 0x000010002b2b1812 */ /* 0x000fc800078efcff */
[----:B------:R-:W-:Y:S01]  /*16b0*/  LOP3.LUT R43, R43, 0xfffff7ff, RZ, 0xc0, !PT ;  /* 0xfffff7ff2b2b7812 */ /* 0x000fe200078ec0ff */
[----:B------:R-:W2:Y:S01]  /*16c0*/  @!P1 LDC.64 R58, c[0x0][0x3a0] ;  /* 0x0000e800ff3a9b82 */ /* 0x000ea20000000a00 */
[----:B-1----:R-:W-:-:S04]  /*16d0*/  @!P1 IMAD R52, R52, R14, RZ ;  /* 0x0000000e34349224 */ /* 0x002fc800078e02ff */
[----:B------:R-:W-:Y:S01]  /*16e0*/  @!P1 IMAD R15, R42, R15, R52 ;  /* 0x0000000f2a0f9224 */ /* 0x000fe200078e0234 */
[----:B------:R-:W-:-:S05]  /*16f0*/  @!P1 MOV R52, R32 ;  /* 0x0000002000349202 */ /* 0x000fca0000000f00 */
[----:B------:R-:W-:-:S05]  /*1700*/  @!P1 IMAD.WIDE.U32 R52, R42, R14, R52 ;  /* 0x0000000e2a349225 */ /* 0x000fca00078e0034 */
[----:B------:R-:W-:Y:S02]  /*1710*/  @!P1 IADD3 R15, PT, PT, R53, R15, RZ ;  /* 0x0000000f350f9210 */ /* 0x000fe40007ffe0ff */
[C---:B------:R-:W-:Y:S02]  /*1720*/  @!P1 SHF.L.U32 R42, R52.reuse, 0x1, RZ ;  /* 0x00000001342a9819 */ /* 0x040fe400000006ff */
[----:B------:R-:W-:Y:S02]  /*1730*/  @!P1 SHF.L.U64.HI R52, R52, 0x1, R15 ;  /* 0x0000000134349819 */ /* 0x000fe4000001020f */
[----:B------:R-:W0:Y:S01]  /*1740*/  @!P1 LDC.64 R14, c[0x0][0x398] ;  /* 0x0000e600ff0e9b82 */ /* 0x000e220000000a00 */
[----:B--2---:R-:W-:-:S04]  /*1750*/  @!P1 IADD3 R58, P0, PT, R42, R58, RZ ;  /* 0x0000003a2a3a9210 */ /* 0x004fc80007f1e0ff */
[----:B------:R-:W-:Y:S02]  /*1760*/  @!P1 IADD3.X R59, PT, PT, R52, R59, RZ, P0, !PT ;  /* 0x0000003b343b9210 */ /* 0x000fe400007fe4ff */
[----:B0-----:R-:W-:Y:S02]  /*1770*/  @!P1 IADD3 R16, P0, PT, R42, R14, RZ ;  /* 0x0000000e2a109210 */ /* 0x001fe40007f1e0ff */
[----:B------:R-:W-:Y:S02]  /*1780*/  IADD3 R42, PT, PT, R0, 0x68, RZ ;  /* 0x00000068002a7810 */ /* 0x000fe40007ffe0ff */
[----:B------:R-:W-:Y:S02]  /*1790*/  @!P1 IADD3.X R17, PT, PT, R52, R15, RZ, P0, !PT ;  /* 0x0000000f34119210 */ /* 0x000fe400007fe4ff */
[----:B------:R-:W-:Y:S02]  /*17a0*/  SHF.R.S32.HI R55, RZ, 0x1f, R42 ;  /* 0x0000001fff377819 */ /* 0x000fe4000001142a */
[----:B------:R-:W-:Y:S01]  /*17b0*/  ISETP.GE.U32.AND P0, PT, R42, UR16, PT ;  /* 0x000000102a007c0c */ /* 0x000fe2000bf06070 */
[----:B------:R0:W-:Y:S03]  /*17c0*/  @!P1 STL.64 [R1+0x5e0], R16 ;  /* 0x0005e01001009387 */ /* 0x0001e60000100a00 */
[----:B------:R-:W-:-:S13]  /*17d0*/  ISETP.GE.AND.EX P1, PT, R55, UR17, PT, P0 ;  /* 0x0000001137007c0c */ /* 0x000fda000bf26300 */
[----:B------:R-:W1:Y:S01]  /*17e0*/  @!P1 LDC.64 R14, c[0x0][0x3f8] ;  /* 0x0000fe00ff0e9b82 */ /* 0x000e620000000a00 */
[----:B------:R-:W-:Y:S02]  /*17f0*/  @!P1 MOV R56, R32 ;  /* 0x0000002000389202 */ /* 0x000fe40000000f00 */
[----:B------:R-:W-:Y:S02]  /*1800*/  @!P1 MOV R57, R35 ;  /* 0x0000002300399202 */ /* 0x000fe40000000f00 */
[----:B------:R-:W-:-:S03]  /*1810*/  @P1 LOP3.LUT R43, R43, 0x800, RZ, 0xfc, !PT ;  /* 0x000008002b2b1812 */ /* 0x000fc600078efcff */
[----:B------:R-:W0:Y:S01]  /*1820*/  @!P1 LDC.64 R52, c[0x0][0x3a0] ;  /* 0x0000e800ff349b82 */ /* 0x000e220000000a00 */
[----:B------:R-:W-:Y:S01]  /*1830*/  LOP3.LUT R43, R43, 0xfffffbff, RZ, 0xc0, !PT ;  /* 0xfffffbff2b2b7812 */ /* 0x000fe200078ec0ff */
[-C--:B-1----:R-:W-:Y:S02]  /*1840*/  @!P1 IMAD R55, R55, R14.reuse, RZ ;  /* 0x0000000e37379224 */ /* 0x082fe400078e02ff */
[----:B------:R-:W-:-:S04]  /*1850*/  @!P1 IMAD.WIDE.U32 R56, R42, R14, R56 ;  /* 0x0000000e2a389225 */ /* 0x000fc800078e0038 */
[----:B------:R-:W-:Y:S01]  /*1860*/  @!P1 IMAD R15, R42, R15, R55 ;  /* 0x0000000f2a0f9224 */ /* 0x000fe200078e0237 */
[----:B------:R-:W-:-:S04]  /*1870*/  @!P1 SHF.L.U32 R42, R56, 0x1, RZ ;  /* 0x00000001382a9819 */ /* 0x000fc800000006ff */
[----:B------:R-:W-:Y:S02]  /*1880*/  @!P1 IADD3 R15, PT, PT, R57, R15, RZ ;  /* 0x0000000f390f9210 */ /* 0x000fe40007ffe0ff */
[----:B0-----:R-:W-:Y:S02]  /*1890*/  @!P1 IADD3 R16, P0, PT, R42, R52, RZ ;  /* 0x000000342a109210 */ /* 0x001fe40007f1e0ff */
[----:B------:R-:W-:Y:S02]  /*18a0*/  @!P1 SHF.L.U64.HI R56, R56, 0x1, R15 ;  /* 0x0000000138389819 */ /* 0x000fe4000001020f */
[----:B------:R-:W0:Y:S02]  /*18b0*/  @!P1 LDC.64 R14, c[0x0][0x398] ;  /* 0x0000e600ff0e9b82 */ /* 0x000e240000000a00 */
[----:B------:R-:W-:-:S05]  /*18c0*/  @!P1 IADD3.X R17, PT, PT, R56, R53, RZ, P0, !PT ;  /* 0x0000003538119210 */ /* 0x000fca00007fe4ff */
[----:B------:R0:W-:Y:S02]  /*18d0*/  @!P1 STL.64 [R1+0x5d8], R16 ;  /* 0x0005d81001009387 */ /* 0x0001e40000100a00 */
        /* <DEDUP_REMOVED lines=160> */
[----:B------:R1:W-:Y:S01]  /*22e0*/  @!P1 STL.64 [R1+0x5b8], R16 ;  /* 0x0005b81001009387 */ /* 0x0003e20000100a00 */
[----:B0-----:R-:W-:Y:S02]  /*22f0*/  @!P1 IADD3 R50, P0, PT, R42, R14, RZ ;  /* 0x0000000e2a329210 */ /* 0x001fe40007f1e0ff */
[----:B------:R-:W-:Y:S02]  /*2300*/  IADD3 R42, PT, PT, R0, 0xa8, RZ ;  /* 0x000000a8002a7810 */ /* 0x000fe40007ffe0ff */
[----:B------:R-:W-:Y:S02]  /*2310*/  @!P1 IADD3.X R51, PT, PT, R56, R15, RZ, P0, !PT ;  /* 0x0000000f38339210 */ /* 0x000fe400007fe4ff */
[----:B------:R-:W-:Y:S02]  /*2320*/  SHF.R.S32.HI R55, RZ, 0x1f, R42 ;  /* 0x0000001fff377819 */ /* 0x000fe4000001142a */
[----:B------:R-:W-:Y:S01]  /*2330*/  ISETP.GE.U32.AND P0, PT, R42, UR16, PT ;  /* 0x000000102a007c0c */ /* 0x000fe2000bf06070 */
[----:B------:R-:W-:Y:S01]  /*2340*/  STL [R1+0x74c], R34 ;  /* 0x00074c2201007387 */ /* 0x000fe20000100800 */
[----:B------:R-:W-:-:S02]  /*2350*/  MOV R33, R51 ;  /* 0x0000003300217202 */ /* 0x000fc40000000f00 */
[----:B------:R-:W-:-:S13]  /*2360*/  ISETP.GE.AND.EX P1, PT, R55, UR17, PT, P0 ;  /* 0x0000001137007c0c */ /* 0x000fda000bf26300 */
        /* <DEDUP_REMOVED lines=9> */
[----:B------:R-:W-:-:S04]  /*2400*/  @!P1 SHF.L.U32 R42, R56, 0x1, RZ ;  /* 0x00000001382a9819 */ /* 0x000fc800000006ff */
[----:B------:R-:W-:Y:S02]  /*2410*/  @!P1 IADD3 R15, PT, PT, R57, R15, RZ ;  /* 0x0000000f390f9210 */ /* 0x000fe40007ffe0ff */
[----:B-1----:R-:W-:Y:S02]  /*2420*/  @!P1 IADD3 R16, P0, PT, R42, R52, RZ ;  /* 0x000000342a109210 */ /* 0x002fe40007f1e0ff */
        /* <DEDUP_REMOVED lines=62> */
[----:B------:R-:W-:Y:S01]  /*2810*/  STL [R1+0x748], R35 ;  /* 0x0007482301007387 */ /* 0x000fe20000100800 */
        /* <DEDUP_REMOVED lines=15> */
[----:B------:R-:W-:-:S04]  /*2910*/  ISETP.GE.U32.AND P0, PT, R42, UR16, PT ;  /* 0x000000102a007c0c */ /* 0x000fc8000bf06070 */
        /* <DEDUP_REMOVED lines=173> */
[----:B------:R-:W-:-:S04]  /*33f0*/  @!P1 SHF.L.U64.HI R56, R56, 0x1, R15 ;  /* 0x0000000138389819 */ /* 0x000fc8000001020f */
[----:B------:R-:W-:-:S05]  /*3400*/  @!P1 IADD3.X R15, PT, PT, R56, R53, RZ, P0, !PT ;  /* 0x00000035380f9210 */ /* 0x000fca00007fe4ff */
[----:B------:R0:W-:Y:S02]  /*3410*/  @!P1 STL.64 [R1+0x518], R14 ;  /* 0x0005180e01009387 */ /* 0x0001e40000100a00 */
[----:B0-----:R-:W0:Y:S02]  /*3420*/  @!P1 LDC.64 R14, c[0x0][0x398] ;  /* 0x0000e600ff0e9b82 */ /* 0x001e240000000a00 */
[----:B0-----:R-:W-:Y:S02]  /*3430*/  @!P1 IADD3 R52, P0, PT, R42, R14, RZ ;  /* 0x0000000e2a349210 */ /* 0x001fe40007f1e0ff */
[----:B------:R-:W-:Y:S02]  /*3440*/  IADD3 R42, PT, PT, R0, 0x108, RZ ;  /* 0x00000108002a7810 */ /* 0x000fe40007ffe0ff */
[----:B------:R-:W-:Y:S02]  /*3450*/  @!P1 IADD3.X R53, PT, PT, R56, R15, RZ, P0, !PT ;  /* 0x0000000f38359210 */ /* 0x000fe400007fe4ff */
[----:B------:R-:W-:-:S02]  /*3460*/  SHF.R.S32.HI R55, RZ, 0x1f, R42 ;  /* 0x0000001fff377819 */ /* 0x000fc4000001142a */
[----:B------:R-:W-:Y:S01]  /*3470*/  ISETP.GE.U32.AND P0, PT, R42, UR16, PT ;  /* 0x000000102a007c0c */ /* 0x000fe2000bf06070 */
[----:B------:R0:W-:Y:S03]  /*3480*/  @!P1 STL.64 [R1+0x528], R52 ;  /* 0x0005283401009387 */ /* 0x0001e60000100a00 */
[----:B------:R-:W-:-:S13]  /*3490*/  ISETP.GE.AND.EX P1, PT, R55, UR17, PT, P0 ;  /* 0x0000001137007c0c */ /* 0x000fda000bf26300 */
[----:B------:R-:W1:Y:S01]  /*34a0*/  @!P1 LDC.64 R14, c[0x0][0x3f8] ;  /* 0x0000fe00ff0e9b82 */ /* 0x000e620000000a00 */
[----:B------:R-:W-:Y:S02]  /*34b0*/  @!P1 MOV R56, R32 ;  /* 0x0000002000389202 */ /* 0x000fe40000000f00 */
[----:B------:R-:W-:Y:S02]  /*34c0*/  @!P1 MOV R57, R35 ;  /* 0x0000002300399202 */ /* 0x000fe40000000f00 */
[----:B------:R-:W-:-:S03]  /*34d0*/  @P1 LOP3.LUT R54, R54, 0x800000, RZ, 0xfc, !PT ;  /* 0x0080000036361812 */ /* 0x000fc600078efcff */
[----:B0-----:R-:W0:Y:S01]  /*34e0*/  @!P1 LDC.64 R52, c[0x0][0x3a0] ;  /* 0x0000e800ff349b82 */ /* 0x001e220000000a00 */
[----:B------:R-:W-:Y:S01]  /*34f0*/  LOP3.LUT R54, R54, 0xffbfffff, RZ, 0xc0, !PT ;  /* 0xffbfffff36367812 */ /* 0x000fe200078ec0ff */
[-C--:B-1----:R-:W-:Y:S02]  /*3500*/  @!P1 IMAD R55, R55, R14.reuse, RZ ;  /* 0x0000000e37379224 */ /* 0x082fe400078e02ff */
[----:B------:R-:W-:-:S04]  /*3510*/  @!P1 IMAD.WIDE.U32 R56, R42, R14, R56 ;  /* 0x0000000e2a389225 */ /* 0x000fc800078e0038 */
[----:B------:R-:W-:Y:S01]  /*3520*/  @!P1 IMAD R15, R42, R15, R55 ;  /* 0x0000000f2a0f9224 */ /* 0x000fe200078e0237 */
[----:B------:R-:W-:-:S04]  /*3530*/  @!P1 SHF.L.U32 R42, R56, 0x1, RZ ;  /* 0x00000001382a9819 */ /* 0x000fc800000006ff */
[----:B------:R-:W-:Y:S02]  /*3540*/  @!P1 IADD3 R15, PT, PT, R57, R15, RZ ;  /* 0x0000000f390f9210 */ /* 0x000fe40007ffe0ff */
[----:B0-----:R-:W-:Y:S02]  /*3550*/  @!P1 IADD3 R14, P0, PT, R42, R52, RZ ;  /* 0x000000342a0e9210 */ /* 0x001fe40007f1e0ff */
        /* <DEDUP_REMOVED lines=471> */
[----:B0-----:R-:W0:Y:S01]  /*52d0*/  @!P1 LDC.64 R52, c[0x0][0x3f8] ;  /* 0x0000fe00ff349b82 */ /* 0x001e220000000a00 */
        /* <DEDUP_REMOVED lines=9> */
[----:B------:R-:W-:-:S04]  /*5370*/  @!P1 IADD3 R42, PT, PT, R57, R53, RZ ;  /* 0x00000035392a9210 */ /* 0x000fc80007ffe0ff */
[----:B------:R-:W-:Y:S02]  /*5380*/  @!P1 SHF.L.U64.HI R42, R56, 0x1, R42 ;  /* 0x00000001382a9819 */ /* 0x000fe4000001022a */
[----:B-1----:R-:W-:-:S04]  /*5390*/  @!P1 IADD3 R56, P0, PT, R52, R14, RZ ;  /* 0x0000000e34389210 */ /* 0x002fc80007f1e0ff */
[----:B------:R-:W-:Y:S02]  /*53a0*/  @!P1 IADD3.X R57, PT, PT, R42, R15, RZ, P0, !PT ;  /* 0x0000000f2a399210 */ /* 0x000fe400007fe4ff */
[----:B------:R-:W0:Y:S03]  /*53b0*/  @!P1 LDC.64 R14, c[0x0][0x398] ;  /* 0x0000e600ff0e9b82 */ /* 0x000e260000000a00 */
[----:B------:R-:W-:Y:S01]  /*53c0*/  @!P1 STL.64 [R1+0x350], R56 ;  /* 0x0003503801009387 */ /* 0x000fe20000100a00 */
[----:B0-----:R-:W-:-:S04]  /*53d0*/  @!P1 IADD3 R52, P0, PT, R52, R14, RZ ;  /* 0x0000000e34349210 */ /* 0x001fc80007f1e0ff */
[----:B------:R-:W-:Y:S02]  /*53e0*/  @!P1 IADD3.X R53, PT, PT, R42, R15, RZ, P0, !PT ;  /* 0x0000000f2a359210 */ /* 0x000fe400007fe4ff */
[----:B------:R-:W-:-:S03]  /*53f0*/  IADD3 R42, PT, PT, R0, 0x1b8, RZ ;  /* 0x000001b8002a7810 */ /* 0x000fc60007ffe0ff */
[----:B------:R0:W-:Y:S01]  /*5400*/  @!P1 STL.64 [R1+0x358], R52 ;  /* 0x0003583401009387 */ /* 0x0001e20000100a00 */
[----:B------:R-:W-:Y:S02]  /*5410*/  SHF.R.S32.HI R55, RZ, 0x1f, R42 ;  /* 0x0000001fff377819 */ /* 0x000fe4000001142a */
[----:B------:R-:W-:-:S04]  /*5420*/  ISETP.GE.U32.AND P0, PT, R42, UR16, PT ;  /* 0x000000102a007c0c */ /* 0x000fc8000bf06070 */
        /* <DEDUP_REMOVED lines=28> */
[----:B------:R-:W1:Y:S02]  /*55f0*/  @!P1 LDC.64 R14, c[0x0][0x3a0] ;  /* 0x0000e800ff0e9b82 */ /* 0x000e640000000a00 */
[----:B------:R-:W-:Y:S01]  /*5600*/  STL [R1+0x95c], R54 ;  /* 0x00095c3601007387 */ /* 0x000fe20000100800 */
        /* <DEDUP_REMOVED lines=19> */
[----:B------:R-:W-:Y:S01]  /*5740*/  @!P0 MOV R57, R35 ;  /* 0x0000002300398202 */ /* 0x000fe20000000f00 */
[----:B------:R-:W-:Y:S01]  /*5750*/  STL.64 [R1+0x780], R34 ;  /* 0x0007802201007387 */ /* 0x000fe20000100a00 */
[----:B------:R-:W-:-:S03]  /*5760*/  @P0 LOP3.LUT R61, R61, 0x1, RZ, 0xfc, !PT ;  /* 0x000000013d3d0812 */ /* 0x000fc600078efcff */
[----:B------:R-:W1:Y:S01]  /*5770*/  @!P0 LDC.64 R14, c[0x0][0x3a0] ;  /* 0x0000e800ff0e8b82 */ /* 0x000e620000000a00 */
        /* <DEDUP_REMOVED lines=20> */
[----:B------:R-:W-:Y:S02]  /*58c0*/  MOV R34, R18 ;  /* 0x0000001200227202 */ /* 0x000fe40000000f00 */
[----:B------:R-:W-:Y:S01]  /*58d0*/  @P1 LOP3.LUT R43, R43, 0x80000000, RZ, 0xfc, !PT ;  /* 0x800000002b2b1812 */ /* 0x000fe200078efcff */
[----:B------:R-:W1:Y:S03]  /*58e0*/  @!P1 LDC.64 R14, c[0x0][0x3a0] ;  /* 0x0000e800ff0e9b82 */ /* 0x000e660000000a00 */
[----:B------:R-:W-:Y:S01]  /*58f0*/  LOP3.LUT R43, R43, 0xbfffffff, RZ, 0xc0, !PT ;  /* 0xbfffffff2b2b7812 */ /* 0x000fe200078ec0ff */
[----:B0-----:R-:W-:-:S02]  /*5900*/  @!P1 IMAD R55, R55, R52, RZ ;  /* 0x0000003437379224 */ /* 0x001fc400078e02ff */
        /* <DEDUP_REMOVED lines=36> */
[----:B------:R-:W-:Y:S02]  /*5b50*/  ISETP.GE.U32.AND P3, PT, R42, UR16, PT ;  /* 0x000000102a007c0c */ /* 0x000fe4000bf66070 */
[----:B------:R-:W-:Y:S02]  /*5b60*/  LOP3.LUT P2, RZ, R43, 0x800000, RZ, 0xc0, !PT ;  /* 0x008000002bff7812 */ /* 0x000fe4000784c0ff */
[----:B------:R-:W-:Y:S02]  /*5b70*/  ISETP.GE.AND.EX P3, PT, R55, UR17, PT, P3 ;  /* 0x0000001137007c0c */ /* 0x000fe4000bf66330 */
[----:B------:R-:W-:-:S11]  /*5b80*/  LOP3.LUT R43, R43, 0xdfffffff, RZ, 0xc0, !PT ;  /* 0xdfffffff2b2b7812 */ /* 0x000fd600078ec0ff */
        /* <DEDUP_REMOVED lines=23> */
[----:B------:R-:W-:Y:S02]  /*5d00*/  PRMT R60, RZ, 0x7610, R60 ;  /* 0x00007610ff3c7816 */ /* 0x000fe4000000003c */
[----:B------:R-:W-:-:S09]  /*5d10*/  LOP3.LUT R43, R43, 0xefffffff, RZ, 0xc0, !PT ;  /* 0xefffffff2b2b7812 */ /* 0x000fd200078ec0ff */
        /* <DEDUP_REMOVED lines=18> */
[C---:B------:R-:W-:Y:S02]  /*5e40*/  IADD3 R42, PT, PT, R0.reuse, 0x1f0, RZ ;  /* 0x000001f0002a7810 */ /* 0x040fe40007ffe0ff */
[----:B------:R-:W-:Y:S01]  /*5e50*/  IADD3 R0, PT, PT, R0, 0x1f8, RZ ;  /* 0x000001f800007810 */ /* 0x000fe20007ffe0ff */
        /* <DEDUP_REMOVED lines=10> */
[----:B------:R-:W-:-:S03]  /*5f00*/  @!P5 IMAD.WIDE.U32 R56, R42, R52, R56 ;  /* 0x000000342a38d225 */ /* 0x000fc600078e0038 */
[----:B------:R1:W-:Y:S01]  /*5f10*/  STL.64 [R1+0x960], R54 ;  /* 0x0009603601007387 */ /* 0x0003e20000100a00 */
[----:B------:R-:W-:Y:S01]  /*5f20*/  @!P5 IMAD R53, R42, R53, R55 ;  /* 0x000000352a35d224 */ /* 0x000fe200078e0237 */
[C---:B------:R-:W-:Y:S02]  /*5f30*/  @!P5 SHF.L.U32 R52, R56.reuse, 0x1, RZ ;  /* 0x000000013834d819 */ /* 0x040fe400000006ff */
[----:B------:R-:W-:Y:S02]  /*5f40*/  STL [R1+0x8e8], R55 ;  /* 0x0008e83701007387 */ /* 0x000fe40000100800 */
[----:B------:R-:W-:Y:S02]  /*5f50*/  @!P5 IADD3 R42, PT, PT, R57, R53, RZ ;  /* 0x00000035392ad210 */ /* 0x000fe40007ffe0ff */
[----:B------:R-:W-:Y:S02]  /*5f60*/  STL [R1+0x8fc], R55 ;  /* 0x0008fc3701007387 */ /* 0x000fe40000100800 */
[----:B------:R-:W-:-:S02]  /*5f70*/  @!P5 SHF.L.U64.HI R42, R56, 0x1, R42 ;  /* 0x00000001382ad819 */ /* 0x000fc4000001022a */
[----:B-1----:R-:W-:Y:S01]  /*5f80*/  @!P5 IADD3 R54, P6, PT, R52, R14, RZ ;  /* 0x0000000e3436d210 */ /* 0x002fe20007fde0ff */
[----:B------:R-:W-:Y:S04]  /*5f90*/  STL [R1+0x908], R55 ;  /* 0x0009083701007387 */ /* 0x000fe80000100800 */
[----:B------:R-:W-:Y:S04]  /*5fa0*/  STL [R1+0x914], R55 ;  /* 0x0009143701007387 */ /* 0x000fe80000100800 */
[----:B------:R-:W-:Y:S04]  /*5fb0*/  STL [R1+0x924], R55 ;  /* 0x0009243701007387 */ /* 0x000fe80000100800 */
[----:B------:R-:W-:Y:S04]  /*5fc0*/  STL [R1+0x93c], R55 ;  /* 0x00093c3701007387 */ /* 0x000fe80000100800 */
[----:B------:R0:W-:Y:S02]  /*5fd0*/  STL [R1+0x948], R55 ;  /* 0x0009483701007387 */ /* 0x0001e40000100800 */
[----:B0-----:R-:W-:-:S02]  /*5fe0*/  @!P5 IADD3.X R55, PT, PT, R42, R15, RZ, P6, !PT ;  /* 0x0000000f2a37d210 */ /* 0x001fc400037fe4ff */
[----:B------:R-:W0:Y:S03]  /*5ff0*/  @!P5 LDC.64 R14, c[0x0][0x398] ;  /* 0x0000e600ff0edb82 */ /* 0x000e260000000a00 */
[----:B------:R1:W-:Y:S02]  /*6000*/  @!P5 STL.64 [R1+0x210], R54 ;  /* 0x000210360100d387 */ /* 0x0003e40000100a00 */
[----:B-1----:R-:W-:Y:S02]  /*6010*/  MOV R54, R16 ;  /* 0x0000001000367202 */ /* 0x002fe40000000f00 */
[----:B------:R-:W-:Y:S02]  /*6020*/  MOV R55, R17 ;  /* 0x0000001100377202 */ /* 0x000fe40000000f00 */
[----:B0-----:R-:W-:-:S04]  /*6030*/  @!P5 IADD3 R16, P6, PT, R52, R14, RZ ;  /* 0x0000000e3410d210 */ /* 0x001fc80007fde0ff */
[----:B------:R-:W-:Y:S02]  /*6040*/  @!P5 IADD3.X R17, PT, PT, R42, R15, RZ, P6, !PT ;  /* 0x0000000f2a11d210 */ /* 0x000fe400037fe4ff */
[----:B------:R-:W-:Y:S02]  /*6050*/  SHF.R.S32.HI R42, RZ, 0x1f, R0 ;  /* 0x0000001fff2a7819 */ /* 0x000fe40000011400 */
[----:B------:R-:W-:-:S04]  /*6060*/  ISETP.GE.U32.AND P6, PT, R0, UR16, PT ;  /* 0x0000001000007c0c */ /* 0x000fc8000bfc6070 */
[----:B------:R-:W-:-:S13]  /*6070*/  ISETP.GE.AND.EX P6, PT, R42, UR17, PT, P6 ;  /* 0x000000112a007c0c */ /* 0x000fda000bfc6360 */
[----:B------:R-:W0:Y:S01]  /*6080*/  @!P6 LDC.64 R52, c[0x0][0x3f8] ;  /* 0x0000fe00ff34eb82 */ /* 0x000e220000000a00 */
[----:B------:R-:W-:Y:S02]  /*6090*/  @!P6 MOV R56, R32 ;  /* 0x000000200038e202 */ /* 0x000fe40000000f00 */
[----:B------:R-:W-:Y:S02]  /*60a0*/  @!P6 MOV R57, R35 ;  /* 0x000000230039e202 */ /* 0x000fe40000000f00 */
[----:B------:R-:W-:Y:S02]  /*60b0*/  MOV R35, R19 ;  /* 0x0000001300237202 */ /* 0x000fe40000000f00 */
[----:B------:R-:W2:Y:S01]  /*60c0*/  LDL.LU.64 R18, [R1+0x9e8] ;  /* 0x0009e80001127983 */ /* 0x000ea20000300a00 */
[----:B------:R-:W1:Y:S01]  /*60d0*/  @!P6 LDC.64 R14, c[0x0][0x3a0] ;  /* 0x0000e800ff0eeb82 */ /* 0x000e620000000a00 */
[----:B------:R-:W-:Y:S02]  /*60e0*/  MOV R32, R50 ;  /* 0x0000003200207202 */ /* 0x000fe40000000f00 */
[----:B------:R-:W3:Y:S01]  /*60f0*/  LDL.LU.64 R50, [R1+0x9f0] ;  /* 0x0009f00001327983 */ /* 0x000ee20000300a00 */
[----:B0-----:R-:W-:-:S02]  /*6100*/  @!P6 IMAD R42, R42, R52, RZ ;  /* 0x000000342a2ae224 */ /* 0x001fc400078e02ff */
[----:B------:R-:W-:-:S04]  /*6110*/  @!P6 IMAD.WIDE.U32 R56, R0, R52, R56 ;  /* 0x000000340038e225 */ /* 0x000fc800078e0038 */
[----:B------:R-:W-:Y:S01]  /*6120*/  @!P6 IMAD R53, R0, R53, R42 ;  /* 0x000000350035e224 */ /* 0x000fe200078e022a */
[----:B------:R-:W-:Y:S04]  /*6130*/  STL [R1+0x900], R52 ;  /* 0x0009003401007387 */ /* 0x000fe80000100800 */
[----:B------:R-:W-:Y:S01]  /*6140*/  @!P6 IADD3 R0, PT, PT, R57, R53, RZ ;  /* 0x000000353900e210 */ /* 0x000fe20007ffe0ff */
[----:B------:R-:W-:Y:S04]  /*6150*/  STL.64 [R1+0x8c8], R52 ;  /* 0x0008c83401007387 */ /* 0x000fe80000100a00 */
[----:B------:R-:W-:Y:S04]  /*6160*/  STL [R1+0x918], R52 ;  /* 0x0009183401007387 */ /* 0x000fe80000100800 */
[----:B------:R-:W-:Y:S04]  /*6170*/  STL [R1+0x940], R52 ;  /* 0x0009403401007387 */ /* 0x000fe80000100800 */
[----:B------:R0:W-:Y:S04]  /*6180*/  STL.64 [R1+0x970], R52 ;  /* 0x0009703401007387 */ /* 0x0001e80000100a00 */
[----:B------:R4:W-:Y:S01]  /*6190*/  STL [R1+0x9a8], R52 ;  /* 0x0009a83401007387 */ /* 0x0009e20000100800 */
[----:B0-----:R-:W-:-:S02]  /*61a0*/  MOV R53, R17 ;  /* 0x0000001100357202 */ /* 0x001fc40000000f00 */
[----:B----4-:R-:W-:Y:S02]  /*61b0*/  MOV R52, R16 ;  /* 0x0000001000347202 */ /* 0x010fe40000000f00 */
[----:B------:R-:W4:Y:S01]  /*61c0*/  LDL.LU.64 R16, [R1+0x9e0] ;  /* 0x0009e00001107983 */ /* 0x000f220000300a00 */
[C---:B------:R-:W-:Y:S02]  /*61d0*/  @!P6 SHF.L.U32 R42, R56.reuse, 0x1, RZ ;  /* 0x00000001382ae819 */ /* 0x040fe400000006ff */
[----:B------:R-:W-:Y:S01]  /*61e0*/  @!P6 SHF.L.U64.HI R0, R56, 0x1, R0 ;  /* 0x000000013800e819 */ /* 0x000fe20000010200 */
[----:B------:R-:W-:Y:S04]  /*61f0*/  STL.64 [R1+0x8d0], R56 ;  /* 0x0008d03801007387 */ /* 0x000fe80000100a00 */
[----:B------:R0:W-:Y:S02]  /*6200*/  STL [R1+0x91c], R56 ;  /* 0x00091c3801007387 */ /* 0x0001e40000100800 */
[----:B0-----:R-:W-:-:S02]  /*6210*/  MOV R56, R34 ;  /* 0x0000002200387202 */ /* 0x001fc40000000f00 */
[----:B-1----:R-:W-:Y:S02]  /*6220*/  @!P6 IADD3 R34, P0, PT, R42, R14, RZ ;  /* 0x0000000e2a22e210 */ /* 0x002fe40007f1e0ff */
[----:B------:R-:W-:Y:S02]  /*6230*/  MOV R57, R35 ;  /* 0x0000002300397202 */ /* 0x000fe40000000f00 */
[----:B------:R-:W-:Y:S02]  /*6240*/  @!P6 IADD3.X R35, PT, PT, R0, R15, RZ, P0, !PT ;  /* 0x0000000f0023e210 */ /* 0x000fe400007fe4ff */
[----:B------:R-:W0:Y:S03]  /*6250*/  @!P6 LDC.64 R14, c[0x0][0x398] ;  /* 0x0000e600ff0eeb82 */ /* 0x000e260000000a00 */
[----:B------:R1:W-:Y:S02]  /*6260*/  STL.64 [R1+0x788], R34 ;  /* 0x0007882201007387 */ /* 0x0003e40000100a00 */
[----:B-1----:R-:W-:-:S02]  /*6270*/  MOV R34, R56 ;  /* 0x0000003800227202 */ /* 0x002fc40000000f00 */
[----:B------:R-:W-:Y:S02]  /*6280*/  MOV R56, R52 ;  /* 0x0000003400387202 */ /* 0x000fe40000000f00 */
[----:B------:R-:W-:Y:S02]  /*6290*/  MOV R52, R32 ;  /* 0x0000002000347202 */ /* 0x000fe40000000f00 */
[----:B------:R-:W-:Y:S02]  /*62a0*/  MOV R35, R57 ;  /* 0x0000003900237202 */ /* 0x000fe40000000f00 */
[----:B0-----:R-:W-:Y:S02]  /*62b0*/  @!P6 IADD3 R32, P1, PT, R42, R14, RZ ;  /* 0x0000000e2a20e210 */ /* 0x001fe40007f3e0ff */
[----:B------:R-:W-:Y:S02]  /*62c0*/  MOV R57, R53 ;  /* 0x0000003500397202 */ /* 0x000fe40000000f00 */
[----:B------:R-:W-:-:S02]  /*62d0*/  MOV R53, R33 ;  /* 0x0000002100357202 */ /* 0x000fc40000000f00 */
[----:B------:R-:W-:Y:S01]  /*62e0*/  @!P6 IADD3.X R33, PT, PT, R0, R15, RZ, P1, !PT ;  /* 0x0000000f0021e210 */ /* 0x000fe20000ffe4ff */
[----:B------:R-:W-:-:S06]  /*62f0*/  HFMA2 R15, -RZ, RZ, 0, 0 ;  /* 0x00000000ff0f7431 */ /* 0x000fcc00000001ff */
[----:B----4-:R0:W4:Y:S02]  /*6300*/  @!P3 LDG.E R15, desc[UR10][R16.64] ;  /* 0x0000000a100fb981 */ /* 0x010124000c1e1900 */
[----:B0-----:R-:W-:-:S06]  /*6310*/  MOV R16, RZ ;  /* 0x000000ff00107202 */ /* 0x001fcc0000000f00 */
[----:B--2---:R-:W2:Y:S01]  /*6320*/  @!P3 LDG.E R16, desc[UR10][R18.64] ;  /* 0x0000000a1210b981 */ /* 0x004ea2000c1e1900 */
[----:B------:R-:W-:Y:S02]  /*6330*/  PRMT R17, RZ, 0x7610, R17 ;  /* 0x00007610ff117816 */ /* 0x000fe40000000011 */
[----:B----4-:R-:W-:Y:S02]  /*6340*/  @!P3 PRMT R60, R15, 0x7610, R60 ;  /* 0x000076100f3cb816 */ /* 0x010fe4000000003c */
[----:B--2---:R-:W-:-:S05]  /*6350*/  @!P3 PRMT R17, R16, 0x7632, R17 ;  /* 0x000076321011b816 */ /* 0x004fca0000000011 */
[----:B------:R0:W-:Y:S04]  /*6360*/  STL.S16 [R1+0x290], R17 ;  /* 0x0002901101007387 */ /* 0x0001e80000100600 */
[----:B------:R1:W-:Y:S01]  /*6370*/  STL.S16 [R1+0x284], R60 ;  /* 0x0002843c01007387 */ /* 0x0003e20000100600 */
[----:B0-----:R-:W-:-:S03]  /*6380*/  MOV R17, RZ ;  /* 0x000000ff00117202 */ /* 0x001fc60000000f00 */
[----:B-1----:R-:W2:Y:S04]  /*6390*/  LDL.LU R60, [R1+0x9d8] ;  /* 0x0009d800013c7983 */ /* 0x002ea80000300800 */
[----:B------:R-:W4:Y:S01]  /*63a0*/  @!P2 LDG.E R17, desc[UR10][R20.64] ;  /* 0x0000000a1411a981 */ /* 0x000f22000c1e1900 */
[----:B------:R-:W-:Y:S02]  /*63b0*/  PRMT R19, RZ, 0x7610, R19 ;  /* 0x00007610ff137816 */ /* 0x000fe40000000013 */
[----:B------:R-:W-:Y:S02]  /*63c0*/  LOP3.LUT P0, RZ, R43, 0x400000, RZ, 0xc0, !PT ;  /* 0x004000002bff7812 */ /* 0x000fe4000780c0ff */
[----:B------:R-:W-:-:S04]  /*63d0*/  PRMT R18, RZ, 0x7610, R18 ;  /* 0x00007610ff127816 */ /* 0x000fc80000000012 */
[----:B------:R-:W-:-:S05]  /*63e0*/  @!P3 PRMT R18, R16, 0x7610, R18 ;  /* 0x000076101012b816 */ /* 0x000fca0000000012 */
[----:B------:R0:W-:Y:S02]  /*63f0*/  STL.S16 [R1+0x28c], R18 ;  /* 0x00028c1201007387 */ /* 0x0001e40000100600 */
[----:B0-----:R-:W-:-:S06]  /*6400*/  HFMA2 R18, -RZ, RZ, 0, 0 ;  /* 0x00000000ff127431 */ /* 0x001fcc00000001ff */
[----:B---3--:R-:W3:Y:S01]  /*6410*/  @!P2 LDG.E R18, desc[UR10][R50.64] ;  /* 0x0000000a3212a981 */ /* 0x008ee2000c1e1900 */
[----:B--2---:R-:W-:Y:S02]  /*6420*/  PRMT R60, RZ, 0x7610, R60 ;  /* 0x00007610ff3c7816 */ /* 0x004fe4000000003c */
[----:B----4-:R-:W-:Y:S02]  /*6430*/  @!P2 PRMT R19, R17, 0x7632, R19 ;  /* 0x000076321113a816 */ /* 0x010fe40000000013 */
[----:B------:R-:W-:-:S03]  /*6440*/  @!P3 PRMT R60, R15, 0x7632, R60 ;  /* 0x000076320f3cb816 */ /* 0x000fc6000000003c */
[----:B------:R0:W-:Y:S04]  /*6450*/  STL.S16 [R1+0x2b0], R19 ;  /* 0x0002b01301007387 */ /* 0x0001e80000100600 */
[----:B------:R1:W-:Y:S01]  /*6460*/  STL.S16 [R1+0x288], R60 ;  /* 0x0002883c01007387 */ /* 0x0003e20000100600 */
[----:B0-----:R-:W-:-:S03]  /*6470*/  MOV R19, RZ ;  /* 0x000000ff00137202 */ /* 0x001fc60000000f00 */
[----:B-1----:R-:W2:Y:S04]  /*6480*/  LDL.LU R60, [R1+0x9d4] ;  /* 0x0009d400013c7983 */ /* 0x002ea80000300800 */
[----:B------:R-:W4:Y:S01]  /*6490*/  @!P0 LDG.E R19, desc[UR10][R22.64] ;  /* 0x0000000a16138981 */ /* 0x000f22000c1e1900 */
[----:B------:R-:W-:Y:S02]  /*64a0*/  PRMT R21, RZ, 0x7610, R21 ;  /* 0x00007610ff157816 */ /* 0x000fe40000000015 */
[----:B------:R-:W-:Y:S02]  /*64b0*/  LOP3.LUT P1, RZ, R43, 0x200000, RZ, 0xc0, !PT ;  /* 0x002000002bff7812 */ /* 0x000fe4000782c0ff */
[----:B--2---:R-:W-:Y:S02]  /*64c0*/  PRMT R60, RZ, 0x7610, R60 ;  /* 0x00007610ff3c7816 */ /* 0x004fe4000000003c */
[----:B----4-:R-:W-:-:S02]  /*64d0*/  @!P0 PRMT R21, R19, 0x7632, R21 ;  /* 0x0000763213158816 */ /* 0x010fc40000000015 */
[----:B---3--:R-:W-:-:S03]  /*64e0*/  @!P2 PRMT R60, R18, 0x7610, R60 ;  /* 0x00007610123ca816 */ /* 0x008fc6000000003c */
[----:B------:R0:W-:Y:S04]  /*64f0*/  STL.S16 [R1+0x2f0], R21 ;  /* 0x0002f01501007387 */ /* 0x0001e80000100600 */
[----:B------:R1:W-:Y:S01]  /*6500*/  STL.S16 [R1+0x258], R60 ;  /* 0x0002583c01007387 */ /* 0x0003e20000100600 */
[----:B0-----:R-:W-:-:S03]  /*6510*/  MOV R21, RZ ;  /* 0x000000ff00157202 */ /* 0x001fc60000000f00 */
[----:B-1----:R-:W2:Y:S04]  /*6520*/  LDL.LU R60, [R1+0x9d0] ;  /* 0x0009d000013c7983 */ /* 0x002ea80000300800 */
[----:B------:R-:W3:Y:S01]  /*6530*/  @!P1 LDG.E R21, desc[UR10][R44.64] ;  /* 0x0000000a2c159981 */ /* 0x000ee2000c1e1900 */
[----:B------:R-:W-:Y:S02]  /*6540*/  LOP3.LUT R43, R43, 0xfbffffff, RZ, 0xc0, !PT ;  /* 0xfbffffff2b2b7812 */ /* 0x000fe400078ec0ff */
[----:B------:R-:W-:Y:S02]  /*6550*/  PRMT R20, RZ, 0x7610, R20 ;  /* 0x00007610ff147816 */ /* 0x000fe40000000014 */
[----:B------:R-:W-:Y:S02]  /*6560*/  @P6 LOP3.LUT R43, R43, 0x4000000, RZ, 0xfc, !PT ;  /* 0x040000002b2b6812 */ /* 0x000fe400078efcff */
[----:B------:R-:W-:-:S02]  /*6570*/  PRMT R22, RZ, 0x7610, R22 ;  /* 0x00007610ff167816 */ /* 0x000fc40000000016 */
[----:B------:R-:W-:Y:S02]  /*6580*/  PRMT R0, RZ, 0x7610, R0 ;  /* 0x00007610ff007816 */ /* 0x000fe40000000000 */
[----:B------:R-:W-:Y:S02]  /*6590*/  PRMT R23, RZ, 0x7610, R23 ;  /* 0x00007610ff177816 */ /* 0x000fe40000000017 */
[----:B------:R-:W-:Y:S02]  /*65a0*/  LOP3.LUT P4, RZ, R43, 0x100000, RZ, 0xc0, !PT ;  /* 0x001000002bff7812 */ /* 0x000fe4000788c0ff */
[----:B------:R-:W-:Y:S02]  /*65b0*/  @!P2 PRMT R20, R17, 0x7610, R20 ;  /* 0x000076101114a816 */ /* 0x000fe40000000014 */
[----:B------:R-:W-:-:S03]  /*65c0*/  @!P0 PRMT R22, R19, 0x7610, R22 ;  /* 0x0000761013168816 */ /* 0x000fc60000000016 */
[----:B------:R0:W-:Y:S04]  /*65d0*/  STL.S16 [R1+0x294], R20 ;  /* 0x0002941401007387 */ /* 0x0001e80000100600 */
[----:B------:R1:W-:Y:S01]  /*65e0*/  STL.S16 [R1+0x2b4], R22 ;  /* 0x0002b41601007387 */ /* 0x0003e20000100600 */
[----:B0-----:R-:W-:Y:S02]  /*65f0*/  HFMA2 R20, -RZ, RZ, 0, 0 ;  /* 0x00000000ff147431 */ /* 0x001fe400000001ff */
[----:B-1----:R-:W-:-:S04]  /*6600*/  HFMA2 R22, -RZ, RZ, 0, 0 ;  /* 0x00000000ff167431 */ /* 0x002fc800000001ff */
[----:B------:R-:W4:Y:S04]  /*6610*/  @!P0 LDG.E R20, desc[UR10][R48.64] ;  /* 0x0000000a30148981 */ /* 0x000f28000c1e1900 */
[----:B------:R-:W4:Y:S01]  /*6620*/  @!P1 LDG.E R22, desc[UR10][R46.64] ;  /* 0x0000000a2e169981 */ /* 0x000f22000c1e1900 */
[----:B--2---:R-:W-:Y:S02]  /*6630*/  PRMT R60, RZ, 0x7610, R60 ;  /* 0x00007610ff3c7816 */ /* 0x004fe4000000003c */
[C---:B---3--:R-:W-:Y:S02]  /*6640*/  @!P1 PRMT R0, R21.reuse, 0x7632, R0 ;  /* 0x0000763215009816 */ /* 0x048fe40000000000 */
[----:B------:R-:W-:Y:S02]  /*6650*/  @!P2 PRMT R60, R18, 0x7632, R60 ;  /* 0x00007632123ca816 */ /* 0x000fe4000000003c */
[----:B------:R-:W-:Y:S01]  /*6660*/  @!P1 PRMT R23, R21, 0x7610, R23 ;  /* 0x0000761015179816 */ /* 0x000fe20000000017 */
[----:B------:R0:W-:Y:S04]  /*6670*/  STL.S16 [R1+0x320], R0 ;  /* 0x0003200001007387 */ /* 0x0001e80000100600 */
[----:B------:R1:W-:Y:S04]  /*6680*/  STL.S16 [R1+0x25c], R60 ;  /* 0x00025c3c01007387 */ /* 0x0003e80000100600 */
[----:B------:R2:W-:Y:S01]  /*6690*/  STL.S16 [R1+0x2f4], R23 ;  /* 0x0002f41701007387 */ /* 0x0005e20000100600 */
[----:B0-----:R-:W-:-:S03]  /*66a0*/  HFMA2 R0, -RZ, RZ, 0, 0 ;  /* 0x00000000ff007431 */ /* 0x001fc600000001ff */
[----:B-1----:R-:W3:Y:S01]  /*66b0*/  LDL.LU R60, [R1+0x9cc] ;  /* 0x0009cc00013c7983 */ /* 0x002ee20000300800 */
[----:B--2---:R-:W-:-:S03]  /*66c0*/  MOV R23, RZ ;  /* 0x000000ff00177202 */ /* 0x004fc60000000f00 */
[----:B------:R0:W2:Y:S04]  /*66d0*/  @!P4 LDG.E R0, desc[UR10][R40.64] ;  /* 0x0000000a2800c981 */ /* 0x0000a8000c1e1900 */
[----:B------:R1:W2:Y:S04]  /*66e0*/  @!P4 LDG.E R23, desc[UR10][R28.64] ;  /* 0x0000000a1c17c981 */ /* 0x0002a8000c1e1900 */
[----:B------:R4:W-:Y:S01]  /*66f0*/  STL.64 [R1+0x8d8], R50 ;  /* 0x0008d83201007387 */ /* 0x0009e20000100a00 */
[----:B0-----:R-:W-:-:S03]  /*6700*/  PRMT R40, RZ, 0x7610, R40 ;  /* 0x00007610ff287816 */ /* 0x001fc60000000028 */
[----:B------:R-:W-:Y:S04]  /*6710*/  STL [R1+0x928], R50 ;  /* 0x0009283201007387 */ /* 0x000fe80000100800 */
[----:B------:R-:W-:Y:S01]  /*6720*/  STL [R1+0x94c], R50 ;  /* 0x00094c3201007387 */ /* 0x000fe20000100800 */
[----:B-1----:R-:W-:-:S03]  /*6730*/  PRMT R29, RZ, 0x7610, R29 ;  /* 0x00007610ff1d7816 */ /* 0x002fc6000000001d */
[----:B------:R-:W-:Y:S01]  /*6740*/  STL [R1+0x99c], R50 ;  /* 0x00099c3201007387 */ /* 0x000fe20000100800 */
[----:B----4-:R-:W-:-:S03]  /*6750*/  PRMT R51, RZ, 0x7610, R51 ;  /* 0x00007610ff337816 */ /* 0x010fc60000000033 */
[----:B------:R0:W-:Y:S04]  /*6760*/  STL [R1+0x9c0], R50 ;  /* 0x0009c03201007387 */ /* 0x0001e80000100800 */
[----:B------:R-:W-:Y:S04]  /*6770*/  STL.64 [R1+0x8f0], R48 ;  /* 0x0008f03001007387 */ /* 0x000fe80000100a00 */
[----:B------:R1:W-:Y:S01]  /*6780*/  STL.64 [R1+0x930], R48 ;  /* 0x0009303001007387 */ /* 0x0003e20000100a00 */
[----:B0-----:R-:W-:-:S03]  /*6790*/  PRMT R50, RZ, 0x7610, R50 ;  /* 0x00007610ff327816 */ /* 0x001fc60000000032 */
[----:B------:R-:W-:Y:S04]  /*67a0*/  STL [R1+0x978], R48 ;  /* 0x0009783001007387 */ /* 0x000fe80000100800 */
[----:B------:R-:W-:Y:S04]  /*67b0*/  STL [R1+0x998], R48 ;  /* 0x0009983001007387 */ /* 0x000fe80000100800 */
[----:B------:R0:W-:Y:S01]  /*67c0*/  STL [R1+0x9ac], R48 ;  /* 0x0009ac3001007387 */ /* 0x0001e20000100800 */
[----:B-1----:R-:W-:-:S03]  /*67d0*/  PRMT R49, RZ, 0x7610, R49 ;  /* 0x00007610ff317816 */ /* 0x002fc60000000031 */
[----:B------:R-:W-:Y:S04]  /*67e0*/  STL [R1+0x790], R33 ;  /* 0x0007902101007387 */ /* 0x000fe80000100800 */
[----:B------:R1:W-:Y:S01]  /*67f0*/  STL.64 [R1+0x7a0], R32 ;  /* 0x0007a02001007387 */ /* 0x0003e20000100a00 */
[----:B0-----:R-:W-:Y:S02]  /*6800*/  PRMT R48, RZ, 0x7610, R48 ;  /* 0x00007610ff307816 */ /* 0x001fe40000000030 */
[----:B------:R-:W-:Y:S02]  /*6810*/  @!P0 PRMT R51, R20, 0x7632, R51 ;  /* 0x0000763214338816 */ /* 0x000fe40000000033 */
[C---:B------:R-:W-:Y:S02]  /*6820*/  @!P1 PRMT R50, R22.reuse, 0x7610, R50 ;  /* 0x0000761016329816 */ /* 0x040fe40000000032 */
[----:B------:R-:W-:-:S02]  /*6830*/  @!P1 PRMT R49, R22, 0x7632, R49 ;  /* 0x0000763216319816 */ /* 0x000fc40000000031 */
[----:B-1----:R-:W-:Y:S02]  /*6840*/  PRMT R33, RZ, 0x7610, R33 ;  /* 0x00007610ff217816 */ /* 0x002fe40000000021 */
[C---:B------:R-:W-:Y:S01]  /*6850*/  LOP3.LUT P2, RZ, R43.reuse, 0x80000, RZ, 0xc0, !PT ;  /* 0x000800002bff7812 */ /* 0x040fe2000784c0ff */
[----:B------:R-:W-:Y:S04]  /*6860*/  STL [R1+0x980], R42 ;  /* 0x0009802a01007387 */ /* 0x000fe80000100800 */
        /* <DEDUP_REMOVED lines=9> */
[----:B------:R-:W-:Y:S04]  /*6900*/  STL.64 [R1+0x9b8], R14 ;  /* 0x0009b80e01007387 */ /* 0x000fe80000100a00 */
[----:B------:R-:W-:Y:S04]  /*6910*/  STL.64 [R1+0x9a0], R16 ;  /* 0x0009a01001007387 */ /* 0x000fe80000100a00 */
[----:B------:R-:W-:Y:S04]  /*6920*/  STL [R1+0x9c4], R16 ;  /* 0x0009c41001007387 */ /* 0x000fe80000100800 */
[----:B------:R-:W-:Y:S04]  /*6930*/  STL.S16 [R1+0x2dc], R51 ;  /* 0x0002dc3301007387 */ /* 0x000fe80000100600 */
[----:B------:R-:W-:Y:S04]  /*6940*/  STL.64 [R1+0x9b0], R18 ;  /* 0x0009b01201007387 */ /* 0x000fe80000100a00 */
[----:B------:R-:W-:Y:S04]  /*6950*/  STL.64 [R1+0x950], R46 ;  /* 0x0009502e01007387 */ /* 0x000fe80000100a00 */
[----:B------:R-:W-:Y:S04]  /*6960*/  STL.64 [R1+0x988], R46 ;  /* 0x0009882e01007387 */ /* 0x000fe80000100a00 */
[----:B------:R-:W-:Y:S04]  /*6970*/  STL [R1+0x8c4], R45 ;  /* 0x0008c42d01007387 */ /* 0x000fe80000100800 */
[----:B------:R-:W-:Y:S04]  /*6980*/  STL.S16 [R1+0x2d8], R50 ;  /* 0x0002d83201007387 */ /* 0x000fe80000100600 */
[----:B------:R-:W-:Y:S01]  /*6990*/  STL.S16 [R1+0x30c], R49 ;  /* 0x00030c3101007387 */ /* 0x000fe20000100600 */
[----:B------:R-:W-:-:S02]  /*69a0*/  LOP3.LUT P1, RZ, R43, 0x20000, RZ, 0xc0, !PT ;  /* 0x000200002bff7812 */ /* 0x000fc4000782c0ff */
[----:B---3--:R-:W-:-:S04]  /*69b0*/  PRMT R60, RZ, 0x7610, R60 ;  /* 0x00007610ff3c7816 */ /* 0x008fc8000000003c */
[----:B------:R-:W-:Y:S02]  /*69c0*/  @!P0 PRMT R60, R20, 0x7610, R60 ;  /* 0x00007610143c8816 */ /* 0x000fe4000000003c */
[C---:B--2---:R-:W-:Y:S02]  /*69d0*/  @!P4 PRMT R48, R0.reuse, 0x7610, R48 ;  /* 0x000076100030c816 */ /* 0x044fe40000000030 */
[----:B------:R-:W-:Y:S02]  /*69e0*/  @!P4 PRMT R40, R0, 0x7632, R40 ;  /* 0x000076320028c816 */ /* 0x000fe40000000028 */
[C---:B------:R-:W-:Y:S02]  /*69f0*/  @!P4 PRMT R33, R23.reuse, 0x7610, R33 ;  /* 0x000076101721c816 */ /* 0x040fe40000000021 */
[----:B------:R-:W-:Y:S01]  /*6a00*/  @!P4 PRMT R29, R23, 0x7632, R29 ;  /* 0x00007632171dc816 */ /* 0x000fe2000000001d */
[----:B------:R0:W-:Y:S04]  /*6a10*/  STL.S16 [R1+0x254], R60 ;  /* 0x0002543c01007387 */ /* 0x0001e80000100600 */
[----:B------:R-:W-:Y:S04]  /*6a20*/  STL.S16 [R1+0x308], R48 ;  /* 0x0003083001007387 */ /* 0x000fe80000100600 */
[----:B------:R1:W-:Y:S04]  /*6a30*/  STL.S16 [R1+0x34c], R40 ;  /* 0x00034c2801007387 */ /* 0x0003e80000100600 */
[----:B0-----:R-:W2:Y:S04]  /*6a40*/  LDL.LU R60, [R1+0x9c8] ;  /* 0x0009c800013c7983 */ /* 0x001ea80000300800 */
[----:B------:R-:W-:Y:S04]  /*6a50*/  STL.S16 [R1+0x348], R33 ;  /* 0x0003482101007387 */ /* 0x000fe80000100600 */
[----:B------:R0:W-:Y:S01]  /*6a60*/  STL.S16 [R1+0x364], R29 ;  /* 0x0003641d01007387 */ /* 0x0001e20000100600 */
[----:B------:R-:W-:-:S03]  /*6a70*/  LOP3.LUT P0, RZ, R43, 0x40000, RZ, 0xc0, !PT ;  /* 0x000400002bff7812 */ /* 0x000fc6000780c0ff */
[----:B------:R-:W3:Y:S01]  /*6a80*/  LDL.LU.64 R50, [R1+0x5e8] ;  /* 0x0005e80001327983 */ /* 0x000ee20000300a00 */
[C---:B------:R-:W-:Y:S02]  /*6a90*/  LOP3.LUT P3, RZ, R43.reuse, 0x10000, RZ, 0xc0, !PT ;  /* 0x000100002bff7812 */ /* 0x040fe4000786c0ff */
[----:B------:R-:W-:Y:S01]  /*6aa0*/  PRMT R28, RZ, 0x7610, R28 ;  /* 0x00007610ff1c7816 */ /* 0x000fe2000000001c */
[----:B-1----:R-:W-:Y:S01]  /*6ab0*/  HFMA2 R40, -RZ, RZ, 0, 0 ;  /* 0x00000000ff287431 */ /* 0x002fe200000001ff */
[----:B------:R-:W-:Y:S01]  /*6ac0*/  LOP3.LUT P5, RZ, R43, 0x4000, RZ, 0xc0, !PT ;  /* 0x000040002bff7812 */ /* 0x000fe200078ac0ff */
[----:B0-----:R-:W-:Y:S01]  /*6ad0*/  HFMA2 R29, -RZ, RZ, 0, 0 ;  /* 0x00000000ff1d7431 */ /* 0x001fe200000001ff */
[----:B------:R-:W-:Y:S01]  /*6ae0*/  PRMT R32, RZ, 0x7610, R32 ;  /* 0x00007610ff207816 */ /* 0x000fe20000000020 */
[----:B------:R-:W4:Y:S04]  /*6af0*/  LDL.LU.64 R48, [R1+0x248] ;  /* 0x0002480001307983 */ /* 0x000f280000300a00 */
[----:B------:R0:W2:Y:S04]  /*6b00*/  @!P2 LDG.E R29, desc[UR10][R24.64] ;  /* 0x0000000a181da981 */ /* 0x0000a8000c1e1900 */
[----:B------:R-:W4:Y:S01]  /*6b10*/  @!P1 LDG.E R40, desc[UR10][R26.64] ;  /* 0x0000000a1a289981 */ /* 0x000f22000c1e1900 */
[----:B0-----:R-:W-:-:S06]  /*6b20*/  MOV R25, RZ ;  /* 0x000000ff00197202 */ /* 0x001fcc0000000f00 */
[----:B------:R0:W4:Y:S02]  /*6b30*/  @!P2 LDG.E R25, desc[UR10][R38.64] ;  /* 0x0000000a2619a981 */ /* 0x000124000c1e1900 */
[----:B0-----:R-:W-:-:S06]  /*6b40*/  CS2R R38, SRZ ;  /* 0x0000000000267805 */ /* 0x001fcc000001ff00 */
[----:B------:R0:W4:Y:S01]  /*6b50*/  @!P0 LDG.E R38, desc[UR10][R36.64] ;  /* 0x0000000a24268981 */ /* 0x000122000c1e1900 */
[----:B------:R-:W-:Y:S02]  /*6b60*/  MOV R33, R53 ;  /* 0x0000003500217202 */ /* 0x000fe40000000f00 */
[----:B------:R-:W-:Y:S01]  /*6b70*/  PRMT R17, RZ, 0x7610, R17 ;  /* 0x00007610ff117816 */ /* 0x000fe20000000011 */
[----:B------:R-:W4:Y:S01]  /*6b80*/  @!P3 LDG.E R39, desc[UR10][R10.64] ;  /* 0x0000000a0a27b981 */ /* 0x000f22000c1e1900 */
[----:B0-----:R-:W-:-:S06]  /*6b90*/  CS2R R36, SRZ ;  /* 0x0000000000247805 */ /* 0x001fcc000001ff00 */
[----:B------:R-:W3:Y:S04]  /*6ba0*/  @!P1 LDG.E R37, desc[UR10][R12.64] ;  /* 0x0000000a0c259981 */ /* 0x000ee8000c1e1900 */
[----:B------:R0:W4:Y:S02]  /*6bb0*/  @!P0 LDG.E R36, desc[UR10][R30.64] ;  /* 0x0000000a1e248981 */ /* 0x000124000c1e1900 */
[----:B0-----:R-:W-:-:S06]  /*6bc0*/  CS2R R30, SRZ ;  /* 0x00000000001e7805 */ /* 0x001fcc000001ff00 */
[----:B------:R-:W4:Y:S01]  /*6bd0*/  @!P3 LDG.E R31, desc[UR10][R8.64] ;  /* 0x0000000a081fb981 */ /* 0x000f22000c1e1900 */
[----:B--2---:R-:W-:-:S05]  /*6be0*/  @!P2 PRMT R28, R29, 0x7632, R28 ;  /* 0x000076321d1ca816 */ /* 0x004fca000000001c */
[----:B------:R0:W-:Y:S01]  /*6bf0*/  STL.S16 [R1+0x37c], R28 ;  /* 0x00037c1c01007387 */ /* 0x0001e20000100600 */
[----:B------:R-:W-:Y:S02]  /*6c00*/  @!P2 PRMT R32, R29, 0x7610, R32 ;  /* 0x000076101d20a816 */ /* 0x000fe40000000020 */
[----:B0-----:R-:W-:-:S03]  /*6c10*/  MOV R28, RZ ;  /* 0x000000ff001c7202 */ /* 0x001fc60000000f00 */
[----:B------:R0:W-:Y:S04]  /*6c20*/  STL.S16 [R1+0x324], R32 ;  /* 0x0003242001007387 */ /* 0x0001e80000100600 */
[----:B------:R1:W2:Y:S01]  /*6c30*/  @!P5 LDG.E R28, desc[UR10][R2.64] ;  /* 0x0000000a021cd981 */ /* 0x0002a2000c1e1900 */
[----:B0-----:R-:W-:-:S03]  /*6c40*/  MOV R32, R52 ;  /* 0x0000003400207202 */ /* 0x001fc60000000f00 */
[----:B------:R-:W2:Y:S01]  /*6c50*/  LDL.LU.64 R52, [R1+0x5e0] ;  /* 0x0005e00001347983 */ /* 0x000ea20000300a00 */
[----:B-1----:R-:W-:Y:S02]  /*6c60*/  PRMT R3, RZ, 0x7610, R3 ;  /* 0x00007610ff037816 */ /* 0x002fe40000000003 */
[----:B------:R-:W-:Y:S02]  /*6c70*/  PRMT R2, RZ, 0x7610, R2 ;  /* 0x00007610ff027816 */ /* 0x000fe40000000002 */
[C---:B---3--:R-:W-:Y:S02]  /*6c80*/  @!P1 PRMT R3, R37.reuse, 0x7610, R3 ;  /* 0x0000761025039816 */ /* 0x048fe40000000003 */
[----:B------:R-:W-:-:S03]  /*6c90*/  @!P1 PRMT R2, R37, 0x7632, R2 ;  /* 0x0000763225029816 */ /* 0x000fc60000000002 */
[----:B------:R-:W-:Y:S04]  /*6ca0*/  STL.S16 [R1+0x3d4], R3 ;  /* 0x0003d40301007387 */ /* 0x000fe80000100600 */
[----:B------:R0:W-:Y:S02]  /*6cb0*/  STL.S16 [R1+0x40c], R2 ;  /* 0x00040c0201007387 */ /* 0x0001e40000100600 */
[----:B0-----:R-:W-:-:S06]  /*6cc0*/  CS2R R2, SRZ ;  /* 0x0000000000027805 */ /* 0x001fcc000001ff00 */
[----:B------:R-:W3:Y:S04]  /*6cd0*/  @!P5 LDG.E R2, desc[UR10][R50.64] ;  /* 0x0000000a3202d981 */ /* 0x000ee8000c1e1900 */
[----:B------:R-:W3:Y:S01]  /*6ce0*/  LDL.LU.64 R50, [R1+0x238] ;  /* 0x0002380001327983 */ /* 0x000ee20000300a00 */
[----:B------:R-:W-:Y:S02]  /*6cf0*/  PRMT R16, RZ, 0x7610, R16 ;  /* 0x00007610ff107816 */ /* 0x000fe40000000010 */
[----:B------:R-:W-:Y:S02]  /*6d00*/  PRMT R15, RZ, 0x7610, R15 ;  /* 0x00007610ff0f7816 */ /* 0x000fe4000000000f */
[----:B------:R-:W-:Y:S02]  /*6d10*/  PRMT R14, RZ, 0x7610, R14 ;  /* 0x00007610ff0e7816 */ /* 0x000fe4000000000e */
[----:B----4-:R-:W-:-:S02]  /*6d20*/  @!P0 PRMT R17, R38, 0x7610, R17 ;  /* 0x0000761026118816 */ /* 0x010fc40000000011 */
[----:B------:R-:W-:Y:S02]  /*6d30*/  @!P0 PRMT R16, R38, 0x7632, R16 ;  /* 0x0000763226108816 */ /* 0x000fe40000000010 */
[C---:B------:R-:W-:Y:S02]  /*6d40*/  @!P0 PRMT R15, R36.reuse, 0x7610, R15 ;  /* 0x00007610240f8816 */ /* 0x040fe4000000000f */
[----:B------:R-:W-:Y:S02]  /*6d50*/  @!P0 PRMT R14, R36, 0x7632, R14 ;  /* 0x00007632240e8816 */ /* 0x000fe4000000000e */
[C---:B------:R-:W-:Y:S02]  /*6d60*/  LOP3.LUT P0, RZ, R43.reuse, 0x400, RZ, 0xc0, !PT ;  /* 0x000004002bff7812 */ /* 0x040fe4000780c0ff */
[----:B------:R-:W-:Y:S01]  /*6d70*/  LOP3.LUT P4, RZ, R43, 0x8000, RZ, 0xc0, !PT ;  /* 0x000080002bff7812 */ /* 0x000fe2000788c0ff */
[----:B------:R-:W-:Y:S01]  /*6d80*/  STL.S16 [R1+0x360], R17 ;  /* 0x0003601101007387 */ /* 0x000fe20000100600 */
[----:B------:R-:W-:-:S03]  /*6d90*/  LOP3.LUT R61, R61, 0xfffff7ff, RZ, 0xc0, !PT ;  /* 0xfffff7ff3d3d7812 */ /* 0x000fc600078ec0ff */
[----:B------:R0:W-:Y:S08]  /*6da0*/  STL.S16 [R1+0x398], R16 ;  /* 0x0003981001007387 */ /* 0x0001f00000100600 */
[----:B------:R1:W4:Y:S04]  /*6db0*/  @!P4 LDG.E R30, desc[UR10][R6.64] ;  /* 0x0000000a061ec981 */ /* 0x000328000c1e1900 */
[----:B0-----:R-:W4:Y:S01]  /*6dc0*/  LDL.LU.64 R16, [R1+0x5d8] ;  /* 0x0005d80001107983 */ /* 0x001f220000300a00 */
[----:B------:R-:W-:-:S02]  /*6dd0*/  @P0 LOP3.LUT R61, R61, 0x800, RZ, 0xfc, !PT ;  /* 0x000008003d3d0812 */ /* 0x000fc400078efcff */
[----:B------:R-:W-:Y:S01]  /*6de0*/  LOP3.LUT P0, RZ, R43, 0x800, RZ, 0xc0, !PT ;  /* 0x000008002bff7812 */ /* 0x000fe2000780c0ff */
[----:B-1----:R-:W-:Y:S01]  /*6df0*/  HFMA2 R7, -RZ, RZ, 0, 0 ;  /* 0x00000000ff077431 */ /* 0x002fe200000001ff */
[----:B------:R-:W-:-:S05]  /*6e00*/  LOP3.LUT R61, R61, 0xffffefff, RZ, 0xc0, !PT ;  /* 0xffffefff3d3d7812 */ /* 0x000fca00078ec0ff */
[----:B------:R0:W4:Y:S06]  /*6e10*/  @!P4 LDG.E R7, desc[UR10][R4.64] ;  /* 0x0000000a0407c981 */ /* 0x00012c000c1e1900 */
[----:B------:R-:W-:Y:S02]  /*6e20*/  @P0 LOP3.LUT R61, R61, 0x1000, RZ, 0xfc, !PT ;  /* 0x000010003d3d0812 */ /* 0x000fe400078efcff */
[----:B------:R-:W-:Y:S02]  /*6e30*/  LOP3.LUT P0, RZ, R43, 0x1000, RZ, 0xc0, !PT ;  /* 0x000010002bff7812 */ /* 0x000fe4000780c0ff */
[----:B0-----:R-:W-:-:S02]  /*6e40*/  PRMT R5, RZ, 0x7610, R5 ;  /* 0x00007610ff057816 */ /* 0x001fc40000000005 */
[----:B------:R-:W-:Y:S02]  /*6e50*/  PRMT R4, RZ, 0x7610, R4 ;  /* 0x00007610ff047816 */ /* 0x000fe40000000004 */
[----:B------:R-:W-:Y:S02]  /*6e60*/  @!P1 PRMT R5, R40, 0x7632, R5 ;  /* 0x0000763228059816 */ /* 0x000fe40000000005 */
[----:B------:R-:W-:-:S03]  /*6e70*/  @!P3 PRMT R4, R31, 0x7632, R4 ;  /* 0x000076321f04b816 */ /* 0x000fc60000000004 */
[----:B------:R0:W-:Y:S04]  /*6e80*/  STL.S16 [R1+0x3e8], R5 ;  /* 0x0003e80501007387 */ /* 0x0001e80000100600 */
[----:B------:R1:W-:Y:S01]  /*6e90*/  STL.S16 [R1+0x24c], R4 ;  /* 0x00024c0401007387 */ /* 0x0003e20000100600 */
[----:B------:R-:W-:Y:S01]  /*6ea0*/  PRMT R6, RZ, 0x7610, R6 ;  /* 0x00007610ff067816 */ /* 0x000fe20000000006 */
[----:B0-----:R-:W-:Y:S01]  /*6eb0*/  HFMA2 R5, -RZ, RZ, 0, 0 ;  /* 0x00000000ff057431 */ /* 0x001fe200000001ff */
[----:B-1----:R-:W-:-:S05]  /*6ec0*/  MOV R4, RZ ;  /* 0x000000ff00047202 */ /* 0x002fca0000000f00 */
[----:B------:R-:W4:Y:S01]  /*6ed0*/  @!P0 LDG.E R5, desc[UR10][R58.64] ;  /* 0x0000000a3a058981 */ /* 0x000f22000c1e1900 */
[----:B------:R-:W-:-:S05]  /*6ee0*/  @!P3 PRMT R6, R31, 0x7610, R6 ;  /* 0x000076101f06b816 */ /* 0x000fca0000000006 */
[----:B------:R0:W-:Y:S02]  /*6ef0*/  STL.S16 [R1+0x248], R6 ;  /* 0x0002480601007387 */ /* 0x0001e40000100600 */
[----:B0-----:R-:W-:Y:S02]  /*6f00*/  HFMA2 R6, -RZ, RZ, 0, 0 ;  /* 0x00000000ff067431 */ /* 0x001fe400000001ff */
[----:B------:R-:W-:Y:S04]  /*6f10*/  STL.S16 [R1+0x3b0], R15 ;  /* 0x0003b00f01007387 */ /* 0x000fe80000100600 */
[----:B------:R0:W-:Y:S04]  /*6f20*/  STL.S16 [R1+0x3b4], R14 ;  /* 0x0003b40e01007387 */ /* 0x0001e80000100600 */
[----:B0-----:R-:W4:Y:S04]  /*6f30*/  LDL.LU.64 R14, [R1+0x240] ;  /* 0x00024000010e7983 */ /* 0x001f280000300a00 */
[----:B--2---:R-:W2:Y:S01]  /*6f40*/  @!P0 LDG.E R4, desc[UR10][R52.64] ;  /* 0x0000000a34048981 */ /* 0x004ea2000c1e1900 */
[----:B------:R-:W-:-:S02]  /*6f50*/  LOP3.LUT P0, RZ, R61, 0x1000, RZ, 0xc0, !PT ;  /* 0x000010003dff7812 */ /* 0x000fc4000780c0ff */
[----:B------:R-:W-:Y:S02]  /*6f60*/  CS2R R26, SRZ ;  /* 0x00000000001a7805 */ /* 0x000fe4000001ff00 */
[----:B------:R-:W-:Y:S02]  /*6f70*/  PRMT R11, RZ, 0x7610, R11 ;  /* 0x00007610ff0b7816 */ /* 0x000fe4000000000b */
[----:B------:R-:W-:Y:S02]  /*6f80*/  PRMT R10, RZ, 0x7610, R10 ;  /* 0x00007610ff0a7816 */ /* 0x000fe4000000000a */
[----:B------:R-:W-:Y:S01]  /*6f90*/  LOP3.LUT P6, RZ, R43, 0x2000, RZ, 0xc0, !PT ;  /* 0x000020002bff7812 */ /* 0x000fe200078cc0ff */
[----:B------:R-:W2:Y:S04]  /*6fa0*/  LDL.LU.64 R52, [R1+0x228] ;  /* 0x0002280001347983 */ /* 0x000ea80000300a00 */
[----:B---3--:R0:W3:Y:S01]  /*6fb0*/  @!P0 LDG.E R6, desc[UR10][R50.64] ;  /* 0x0000000a32068981 */ /* 0x0080e2000c1e1900 */
[----:B------:R-:W-:-:S02]  /*6fc0*/  @!P1 PRMT R11, R40, 0x7610, R11 ;  /* 0x00007610280b9816 */ /* 0x000fc4000000000b */
[----:B------:R-:W-:-:S05]  /*6fd0*/  @!P3 PRMT R10, R39, 0x7610, R10 ;  /* 0x00007610270ab816 */ /* 0x000fca000000000a */
[----:B------:R-:W3:Y:S04]  /*6fe0*/  @!P6 LDG.E R3, desc[UR10][R48.64] ;  /* 0x0000000a3003e981 */ /* 0x000ee8000c1e1900 */
[----:B------:R-:W0:Y:S04]  /*6ff0*/  LDL.LU R50, [R1+0x9c0] ;  /* 0x0009c00001327983 */ /* 0x000e280000300800 */
[----:B------:R-:W-:Y:S04]  /*7000*/  STL.S16 [R1+0x250], R11 ;  /* 0x0002500b01007387 */ /* 0x000fe80000100600 */
[----:B------:R1:W-:Y:S04]  /*7010*/  STL.S16 [R1+0x240], R10 ;  /* 0x0002400a01007387 */ /* 0x0003e80000100600 */
[----:B------:R-:W2:Y:S04]  /*7020*/  LDL.LU.64 R48, [R1+0x4e8] ;  /* 0x0004e80001307983 */ /* 0x000ea80000300a00 */
[----:B-1----:R-:W3:Y:S04]  /*7030*/  LDL.LU.64 R10, [R1+0x520] ;  /* 0x00052000010a7983 */ /* 0x002ee80000300a00 */
[----:B----4-:R1:W4:Y:S04]  /*7040*/  @!P0 LDG.E R26, desc[UR10][R16.64] ;  /* 0x0000000a101a8981 */ /* 0x010328000c1e1900 */
[----:B------:R-:W1:Y:S04]  /*7050*/  LDL.LU R16, [R1+0x9c4] ;  /* 0x0009c40001107983 */ /* 0x000e680000300800 */
[----:B------:R-:W4:Y:S04]  /*7060*/  @!P6 LDG.E R27, desc[UR10][R14.64] ;  /* 0x0000000a0e1be981 */ /* 0x000f28000c1e1900 */
[----:B------:R-:W4:Y:S01]  /*7070*/  LDL.LU.64 R14, [R1+0x230] ;  /* 0x00023000010e7983 */ /* 0x000f220000300a00 */
[----:B0-----:R-:W-:-:S04]  /*7080*/  PRMT R50, RZ, 0x7610, R50 ;  /* 0x00007610ff327816 */ /* 0x001fc80000000032 */
[----:B------:R-:W-:-:S05]  /*7090*/  @!P4 PRMT R50, R30, 0x7632, R50 ;  /* 0x000076321e32c816 */ /* 0x000fca0000000032 */
[----:B------:R0:W-:Y:S04]  /*70a0*/  STL.S16 [R1+0x234], R50 ;  /* 0x0002343201007387 */ /* 0x0001e80000100600 */
[----:B0-----:R-:W4:Y:S01]  /*70b0*/  LDL.LU.64 R50, [R1+0x220] ;  /* 0x0002200001327983 */ /* 0x001f220000300a00 */
[----:B------:R-:W-:Y:S02]  /*70c0*/  PRMT R9, RZ, 0x7610, R9 ;  /* 0x00007610ff097816 */ /* 0x000fe40000000009 */
[----:B------:R-:W-:Y:S02]  /*70d0*/  LOP3.LUT P1, RZ, R43, 0x200, RZ, 0xc0, !PT ;  /* 0x000002002bff7812 */ /* 0x000fe4000782c0ff */
[----:B------:R-:W-:-:S05]  /*70e0*/  @!P4 PRMT R9, R7, 0x7632, R9 ;  /* 0x000076320709c816 */ /* 0x000fca0000000009 */
[----:B------:R0:W-:Y:S01]  /*70f0*/  STL.S16 [R1+0x23c], R9 ;  /* 0x00023c0901007387 */ /* 0x0001e20000100600 */
[----:B-1----:R-:W-:Y:S02]  /*7100*/  PRMT R16, RZ, 0x7610, R16 ;  /* 0x00007610ff107816 */ /* 0x002fe40000000010 */
[----:B0-----:R-:W-:Y:S02]  /*7110*/  MOV R9, RZ ;  /* 0x000000ff00097202 */ /* 0x001fe40000000f00 */
[----:B------:R-:W-:-:S04]  /*7120*/  @!P4 PRMT R16, R30, 0x7610, R16 ;  /* 0x000076101e10c816 */ /* 0x000fc80000000010 */
[----:B---3--:R0:W3:Y:S04]  /*7130*/  @!P1 LDG.E R9, desc[UR10][R10.64] ;  /* 0x0000000a0a099981 */ /* 0x0080e8000c1e1900 */
[----:B------:R1:W-:Y:S01]  /*7140*/  STL.S16 [R1+0x230], R16 ;  /* 0x0002301001007387 */ /* 0x0003e20000100600 */
[----:B0-----:R-:W-:-:S03]  /*7150*/  CS2R R10, SRZ ;  /* 0x00000000000a7805 */ /* 0x001fc6000001ff00 */
[----:B-1----:R-:W3:Y:S04]  /*7160*/  LDL.LU.64 R16, [R1+0x4c0] ;  /* 0x0004c00001107983 */ /* 0x002ee80000300a00 */
[----:B--2---:R0:W2:Y:S04]  /*7170*/  @!P1 LDG.E R11, desc[UR10][R48.64] ;  /* 0x0000000a300b9981 */ /* 0x0040a8000c1e1900 */
[----:B------:R-:W0:Y:S01]  /*7180*/  LDL.LU R48, [R1+0x9ac] ;  /* 0x0009ac0001307983 */ /* 0x000e220000300800 */
[----:B------:R-:W-:Y:S02]  /*7190*/  PRMT R8, RZ, 0x7610, R8 ;  /* 0x00007610ff087816 */ /* 0x000fe40000000008 */
[----:B------:R-:W-:-:S02]  /*71a0*/  PRMT R12, RZ, 0x7610, R12 ;  /* 0x00007610ff0c7816 */ /* 0x000fc4000000000c */
[----:B------:R-:W-:Y:S02]  /*71b0*/  @!P3 PRMT R8, R39, 0x7632, R8 ;  /* 0x000076322708b816 */ /* 0x000fe40000000008 */
[----:B------:R-:W-:Y:S02]  /*71c0*/  LOP3.LUT P3, RZ, R43, 0x80, RZ, 0xc0, !PT ;  /* 0x000000802bff7812 */ /* 0x000fe4000786c0ff */
[----:B------:R-:W-:Y:S02]  /*71d0*/  @!P5 PRMT R12, R2, 0x7632, R12 ;  /* 0x00007632020cd816 */ /* 0x000fe4000000000c */
[----:B------:R-:W-:Y:S02]  /*71e0*/  PRMT R19, RZ, 0x7610, R19 ;  /* 0x00007610ff137816 */ /* 0x000fe40000000013 */
[----:B------:R-:W-:Y:S01]  /*71f0*/  PRMT R18, RZ, 0x7610, R18 ;  /* 0x00007610ff127816 */ /* 0x000fe20000000012 */
[----:B------:R1:W-:Y:S01]  /*7200*/  STL.S16 [R1+0x4ec], R12 ;  /* 0x0004ec0c01007387 */ /* 0x0003e20000100600 */
[----:B------:R-:W-:-:S02]  /*7210*/  @!P2 PRMT R19, R25, 0x7610, R19 ;  /* 0x000076101913a816 */ /* 0x000fc40000000013 */
[----:B------:R-:W-:Y:S02]  /*7220*/  @!P2 PRMT R18, R25, 0x7632, R18 ;  /* 0x000076321912a816 */ /* 0x000fe40000000012 */
[----:B------:R-:W-:Y:S02]  /*7230*/  LOP3.LUT P2, RZ, R43, 0x100, RZ, 0xc0, !PT ;  /* 0x000001002bff7812 */ /* 0x000fe4000784c0ff */
[----:B-1----:R-:W-:-:S11]  /*7240*/  MOV R12, RZ ;  /* 0x000000ff000c7202 */ /* 0x002fd60000000f00 */
[----:B------:R1:W2:Y:S04]  /*7250*/  @!P2 LDG.E R10, desc[UR10][R52.64] ;  /* 0x0000000a340aa981 */ /* 0x0002a8000c1e1900 */
[----:B------:R-:W1:Y:S04]  /*7260*/  LDL.LU R52, [R1+0x9a8] ;  /* 0x0009a80001347983 */ /* 0x000e680000300800 */
[----:B----4-:R4:W2:Y:S04]  /*7270*/  @!P3 LDG.E R12, desc[UR10][R50.64] ;  /* 0x0000000a320cb981 */ /* 0x0108a8000c1e1900 */
[----:B------:R-:W4:Y:S01]  /*7280*/  LDL.LU R50, [R1+0x99c] ;  /* 0x00099c0001327983 */ /* 0x000f220000300800 */
[----:B------:R-:W-:-:S04]  /*7290*/  PRMT R13, RZ, 0x7610, R13 ;  /* 0x00007610ff0d7816 */ /* 0x000fc8000000000d */
[----:B------:R-:W-:Y:S02]  /*72a0*/  @!P5 PRMT R13, R2, 0x7610, R13 ;  /* 0x00007610020dd816 */ /* 0x000fe4000000000d */
[----:B------:R-:W-:-:S03]  /*72b0*/  LOP3.LUT P0, RZ, R61, 0x800, RZ, 0xc0, !PT ;  /* 0x000008003dff7812 */ /* 0x000fc6000780c0ff */
[----:B------:R3:W-:Y:S01]  /*72c0*/  STL.S16 [R1+0x3d0], R13 ;  /* 0x0003d00d01007387 */ /* 0x0007e20000100600 */
[----:B------:R-:W-:Y:S01]  /*72d0*/  LOP3.LUT R61, R61, 0xfffffbff, RZ, 0xc0, !PT ;  /* 0xfffffbff3d3d7812 */ /* 0x000fe200078ec0ff */
[----:B---3--:R-:W-:-:S03]  /*72e0*/  HFMA2 R13, -RZ, RZ, 0, 0 ;  /* 0x00000000ff0d7431 */ /* 0x008fc600000001ff */
[----:B------:R-:W-:-:S03]  /*72f0*/  @P2 LOP3.LUT R61, R61, 0x400, RZ, 0xfc, !PT ;  /* 0x000004003d3d2812 */ /* 0x000fc600078efcff */
[----:B------:R3:W2:Y:S01]  /*7300*/  @!P2 LDG.E R13, desc[UR10][R16.64] ;  /* 0x0000000a100da981 */ /* 0x0006a2000c1e1900 */
[----:B------:R-:W-:Y:S02]  /*7310*/  LOP3.LUT P2, RZ, R43, 0x1000, RZ, 0xc0, !PT ;  /* 0x000010002bff7812 */ /* 0x000fe4000784c0ff */
[----:B------:R-:W-:Y:S01]  /*7320*/  PRMT R60, RZ, 0x7610, R60 ;  /* 0x00007610ff3c7816 */ /* 0x000fe2000000003c */
[----:B------:R-:W3:Y:S01]  /*7330*/  LDL.LU.64 R16, [R1+0x9a0] ;  /* 0x0009a00001107983 */ /* 0x000ee20000300a00 */
[----:B0-----:R-:W-:-:S04]  /*7340*/  PRMT R48, RZ, 0x7610, R48 ;  /* 0x00007610ff307816 */ /* 0x001fc80000000030 */
[----:B------:R-:W-:-:S05]  /*7350*/  @!P5 PRMT R48, R28, 0x7610, R48 ;  /* 0x000076101c30d816 */ /* 0x000fca0000000030 */
[----:B------:R0:W-:Y:S01]  /*7360*/  STL.S16 [R1+0x228], R48 ;  /* 0x0002283001007387 */ /* 0x0001e20000100600 */
[----:B------:R-:W-:-:S03]  /*7370*/  @!P2 PRMT R60, R4, 0x7610, R60 ;  /* 0x00007610043ca816 */ /* 0x000fc6000000003c */
[----:B0-----:R-:W2:Y:S04]  /*7380*/  LDL.LU.64 R48, [R1+0x570] ;  /* 0x0005700001307983 */ /* 0x001ea80000300a00 */
[----:B------:R0:W-:Y:S04]  /*7390*/  STL.S16 [R1+0x244], R8 ;  /* 0x0002440801007387 */ /* 0x0001e80000100600 */
[----:B------:R0:W-:Y:S02]  /*73a0*/  STL.S16 [R1+0x570], R60 ;  /* 0x0005703c01007387 */ /* 0x0001e40000100600 */
[----:B0-----:R-:W-:-:S02]  /*73b0*/  MOV R8, RZ ;  /* 0x000000ff00087202 */ /* 0x001fc40000000f00 */
[----:B------:R-:W2:Y:S04]  /*73c0*/  LDL.LU R60, [R1+0x990] ;  /* 0x00099000013c7983 */ /* 0x000ea80000300800 */
[----:B------:R0:W2:Y:S04]  /*73d0*/  @!P0 LDG.E R8, desc[UR10][R14.64] ;  /* 0x0000000a0e088981 */ /* 0x0000a8000c1e1900 */
[----:B------:R-:W0:Y:S04]  /*73e0*/  LDL.LU.64 R14, [R1+0x9b8] ;  /* 0x0009b800010e7983 */ /* 0x000e280000300a00 */
[----:B------:R-:W-:Y:S04]  /*73f0*/  STL.S16 [R1+0x378], R19 ;  /* 0x0003781301007387 */ /* 0x000fe80000100600 */
[----:B------:R1:W-:Y:S04]  /*7400*/  STL.S16 [R1+0x39c], R18 ;  /* 0x00039c1201007387 */ /* 0x0003e80000100600 */
[----:B-1----:R-:W2:Y:S01]  /*7410*/  LDL.LU.64 R18, [R1+0x5c0] ;  /* 0x0005c00001127983 */ /* 0x002ea20000300a00 */
[----:B------:R-:W-:-:S04]  /*7420*/  PRMT R52, RZ, 0x7610, R52 ;  /* 0x00007610ff347816 */ /* 0x000fc80000000034 */
[----:B------:R-:W-:-:S05]  /*7430*/  @!P5 PRMT R52, R28, 0x7632, R52 ;  /* 0x000076321c34d816 */ /* 0x000fca0000000034 */
[----:B------:R1:W-:Y:S04]  /*7440*/  STL.S16 [R1+0x22c], R52 ;  /* 0x00022c3401007387 */ /* 0x0003e80000100600 */
[----:B-1----:R-:W2:Y:S01]  /*7450*/  LDL.LU.64 R52, [R1+0x548] ;  /* 0x0005480001347983 */ /* 0x002ea20000300a00 */
[----:B----4-:R-:W-:-:S04]  /*7460*/  PRMT R50, RZ, 0x7610, R50 ;  /* 0x00007610ff327816 */ /* 0x010fc80000000032 */
[----:B------:R-:W-:-:S05]  /*7470*/  @!P6 PRMT R50, R3, 0x7610, R50 ;  /* 0x000076100332e816 */ /* 0x000fca0000000032 */
[----:B------:R1:W-:Y:S04]  /*7480*/  STL.S16 [R1+0x4e8], R50 ;  /* 0x0004e83201007387 */ /* 0x0003e80000100600 */
[----:B-1----:R-:W4:Y:S01]  /*7490*/  LDL.LU.64 R50, [R1+0x218] ;  /* 0x0002180001327983 */ /* 0x002f220000300a00 */
[----:B------:R-:W-:-:S04]  /*74a0*/  LOP3.LUT R61, R61, 0xfffffdff, RZ, 0xc0, !PT ;  /* 0xfffffdff3d3d7812 */ /* 0x000fc800078ec0ff */
[----:B------:R-:W-:Y:S01]  /*74b0*/  @P3 LOP3.LUT R61, R61, 0x200, RZ, 0xfc, !PT ;  /* 0x000002003d3d3812 */ /* 0x000fe200078efcff */
[----:B---3--:R1:W-:Y:S02]  /*74c0*/  STL [R1+0x110], R16 ;  /* 0x0001101001007387 */ /* 0x0083e40000100800 */
[----:B-1----:R-:W-:-:S06]  /*74d0*/  HFMA2 R16, -RZ, RZ, 0, 0 ;  /* 0x00000000ff107431 */ /* 0x002fcc00000001ff */
[----:B--2---:R-:W2:Y:S01]  /*74e0*/  @!P3 LDG.E R16, desc[UR10][R48.64] ;  /* 0x0000000a3010b981 */ /* 0x004ea2000c1e1900 */
[----:B------:R-:W-:-:S03]  /*74f0*/  LOP3.LUT P3, RZ, R43, 0x800, RZ, 0xc0, !PT ;  /* 0x000008002bff7812 */ /* 0x000fc6000786c0ff */
[----:B------:R-:W3:Y:S01]  /*7500*/  LDL.LU R48, [R1+0x998] ;  /* 0x0009980001307983 */ /* 0x000ee20000300800 */
[----:B------:R-:W-:-:S09]  /*7510*/  PRMT R60, RZ, 0x7610, R60 ;  /* 0x00007610ff3c7816 */ /* 0x000fd2000000003c */
[----:B------:R-:W-:-:S05]  /*7520*/  @!P3 PRMT R60, R26, 0x7610, R60 ;  /* 0x000076101a3cb816 */ /* 0x000fca000000003c */
[----:B------:R1:W-:Y:S01]  /*7530*/  STL.S16 [R1+0x21c], R60 ;  /* 0x00021c3c01007387 */ /* 0x0003e20000100600 */
[----:B0-----:R-:W-:-:S04]  /*7540*/  PRMT R14, RZ, 0x7610, R14 ;  /* 0x00007610ff0e7816 */ /* 0x001fc8000000000e */
[----:B------:R-:W-:Y:S01]  /*7550*/  @!P4 PRMT R14, R7, 0x7610, R14 ;  /* 0x00007610070ec816 */ /* 0x000fe2000000000e */
[----:B-1----:R-:W2:Y:S04]  /*7560*/  LDL.LU R60, [R1+0x984] ;  /* 0x00098400013c7983 */ /* 0x002ea80000300800 */
[----:B------:R0:W-:Y:S02]  /*7570*/  STL.S16 [R1+0x238], R14 ;  /* 0x0002380e01007387 */ /* 0x0001e40000100600 */
[----:B0-----:R-:W-:Y:S01]  /*7580*/  HFMA2 R14, -RZ, RZ, 0, 0 ;  /* 0x00000000ff0e7431 */ /* 0x001fe200000001ff */
[----:B------:R-:W-:-:S05]  /*7590*/  LOP3.LUT P5, RZ, R43, 0x20, RZ, 0xc0, !PT ;  /* 0x000000202bff7812 */ /* 0x000fca00078ac0ff */
[----:B------:R-:W2:Y:S04]  /*75a0*/  @!P0 LDG.E R14, desc[UR10][R18.64] ;  /* 0x0000000a120e8981 */ /* 0x000ea8000c1e1900 */
[----:B------:R-:W2:Y:S04]  /*75b0*/  LDL.LU.64 R18, [R1+0x9b0] ;  /* 0x0009b00001127983 */ /* 0x000ea80000300a00 */
[----:B------:R0:W-:Y:S04]  /*75c0*/  STL [R1+0x114], R17 ;  /* 0x0001141101007387 */ /* 0x0001e80000100800 */
[----:B------:R1:W-:Y:S01]  /*75d0*/  STL [R1+0x10], R15 ;  /* 0x0000100f01007387 */ /* 0x0003e20000100800 */
[----:B------:R-:W-:-:S02]  /*75e0*/  LOP3.LUT P4, RZ, R43, 0x40, RZ, 0xc0, !PT ;  /* 0x000000402bff7812 */ /* 0x000fc4000788c0ff */
[----:B0-----:R-:W-:Y:S02]  /*75f0*/  MOV R17, RZ ;  /* 0x000000ff00117202 */ /* 0x001fe40000000f00 */
[----:B-1----:R-:W-:-:S04]  /*7600*/  PRMT R15, RZ, 0x7610, R15 ;  /* 0x00007610ff0f7816 */ /* 0x002fc8000000000f */
[----:B------:R-:W-:-:S05]  /*7610*/  @!P6 PRMT R15, R3, 0x7632, R15 ;  /* 0x00007632030fe816 */ /* 0x000fca000000000f */
[----:B------:R0:W-:Y:S02]  /*7620*/  STL.S16 [R1+0x524], R15 ;  /* 0x0005240f01007387 */ /* 0x0001e40000100600 */
[----:B0-----:R-:W-:-:S06]  /*7630*/  MOV R15, RZ ;  /* 0x000000ff000f7202 */ /* 0x001fcc0000000f00 */
[----:B------:R-:W2:Y:S04]  /*7640*/  @!P4 LDG.E R15, desc[UR10][R52.64] ;  /* 0x0000000a340fc981 */ /* 0x000ea8000c1e1900 */
[----:B------:R-:W2:Y:S04]  /*7650*/  LDL.LU.64 R52, [R1+0x5b8] ;  /* 0x0005b80001347983 */ /* 0x000ea80000300a00 */
[----:B----4-:R0:W4:Y:S02]  /*7660*/  @!P5 LDG.E R17, desc[UR10][R50.64] ;  /* 0x0000000a3211d981 */ /* 0x010124000c1e1900 */
[----:B0-----:R-:W-:-:S02]  /*7670*/  MOV R50, R32 ;  /* 0x0000002000327202 */ /* 0x001fc40000000f00 */
[----:B------:R-:W-:Y:S02]  /*7680*/  MOV R51, R33 ;  /* 0x0000002100337202 */ /* 0x000fe40000000f00 */
[----:B------:R-:W4:Y:S01]  /*7690*/  LDL.LU.64 R32, [R1+0x5a8] ;  /* 0x0005a80001207983 */ /* 0x000f220000300a00 */
[----:B------:R-:W-:Y:S02]  /*76a0*/  PRMT R47, RZ, 0x7610, R47 ;  /* 0x00007610ff2f7816 */ /* 0x000fe4000000002f */
[----:B------:R-:W-:Y:S02]  /*76b0*/  PRMT R46, RZ, 0x7610, R46 ;  /* 0x00007610ff2e7816 */ /* 0x000fe4000000002e */
[C---:B------:R-:W-:Y:S02]  /*76c0*/  @!P6 PRMT R47, R27.reuse, 0x7610, R47 ;  /* 0x000076101b2fe816 */ /* 0x040fe4000000002f */
[----:B------:R-:W-:-:S03]  /*76d0*/  @!P6 PRMT R46, R27, 0x7632, R46 ;  /* 0x000076321b2ee816 */ /* 0x000fc6000000002e */
[----:B------:R-:W-:Y:S04]  /*76e0*/  STL.S16 [R1+0x224], R47 ;  /* 0x0002242f01007387 */ /* 0x000fe80000100600 */
[----:B------:R0:W-:Y:S01]  /*76f0*/  STL.S16 [R1+0x4c4], R46 ;  /* 0x0004c42e01007387 */ /* 0x0001e20000100600 */
[----:B------:R-:W-:-:S03]  /*7700*/  PRMT R42, RZ, 0x7610, R42 ;  /* 0x00007610ff2a7816 */ /* 0x000fc6000000002a */
[----:B0-----:R-:W4:Y:S01]  /*7710*/  LDL.LU.64 R46, [R1+0x598] ;  /* 0x00059800012e7983 */ /* 0x001f220000300a00 */
[----:B---3--:R-:W-:-:S04]  /*7720*/  PRMT R48, RZ, 0x7610, R48 ;  /* 0x00007610ff307816 */ /* 0x008fc80000000030 */
[----:B------:R-:W-:-:S05]  /*7730*/  @!P2 PRMT R48, R5, 0x7610, R48 ;  /* 0x000076100530a816 */ /* 0x000fca0000000030 */
[----:B------:R0:W-:Y:S04]  /*7740*/  STL.S16 [R1+0x220], R48 ;  /* 0x0002203001007387 */ /* 0x0001e80000100600 */
[----:B0-----:R-:W3:Y:S01]  /*7750*/  LDL.LU.64 R48, [R1+0x5d0] ;  /* 0x0005d00001307983 */ /* 0x001ee20000300a00 */
[----:B--2---:R-:W-:-:S04]  /*7760*/  PRMT R60, RZ, 0x7610, R60 ;  /* 0x00007610ff3c7816 */ /* 0x004fc8000000003c */
[----:B------:R-:W-:-:S05]  /*7770*/  @!P3 PRMT R60, R6, 0x7610, R60 ;  /* 0x00007610063cb816 */ /* 0x000fca000000003c */
[----:B------:R0:W-:Y:S01]  /*7780*/  STL.S16 [R1+0x59c], R60 ;  /* 0x00059c3c01007387 */ /* 0x0001e20000100600 */
[----:B------:R-:W-:-:S03]  /*7790*/  @!P2 PRMT R42, R5, 0x7632, R42 ;  /* 0x00007632052aa816 */ /* 0x000fc6000000002a */
[----:B0-----:R-:W2:Y:S04]  /*77a0*/  LDL.LU R60, [R1+0x97c] ;  /* 0x00097c00013c7983 */ /* 0x001ea80000300800 */
[----:B------:R0:W-:Y:S02]  /*77b0*/  STL [R1+0x14], R18 ;  /* 0x0000141201007387 */ /* 0x0001e40000100800 */
[----:B0-----:R-:W-:-:S04]  /*77c0*/  PRMT R18, RZ, 0x7610, R18 ;  /* 0x00007610ff127816 */ /* 0x001fc80000000012 */
[----:B------:R-:W-:Y:S02]  /*77d0*/  @!P2 PRMT R18, R4, 0x7632, R18 ;  /* 0x000076320412a816 */ /* 0x000fe40000000012 */
[C---:B------:R-:W-:Y:S01]  /*77e0*/  LOP3.LUT P2, RZ, R43.reuse, 0x8, RZ, 0xc0, !PT ;  /* 0x000000082bff7812 */ /* 0x040fe2000784c0ff */
[----:B------:R0:W-:Y:S01]  /*77f0*/  STL [R1+0x11c], R21 ;  /* 0x00011c1501007387 */ /* 0x0001e20000100800 */
[----:B------:R-:W-:Y:S02]  /*7800*/  LOP3.LUT P6, RZ, R43, 0x10, RZ, 0xc0, !PT ;  /* 0x000000102bff7812 */ /* 0x000fe400078cc0ff */
[----:B0-----:R-:W-:Y:S01]  /*7810*/  MOV R21, RZ ;  /* 0x000000ff00157202 */ /* 0x001fe20000000f00 */
[----:B------:R0:W-:Y:S02]  /*7820*/  STL [R1+0x118], R19 ;  /* 0x0001181301007387 */ /* 0x0001e40000100800 */
[----:B0-----:R-:W-:-:S08]  /*7830*/  MOV R19, RZ ;  /* 0x000000ff00137202 */ /* 0x001fd00000000f00 */
[----:B------:R-:W2:Y:S04]  /*7840*/  @!P6 LDG.E R19, desc[UR10][R52.64] ;  /* 0x0000000a3413e981 */ /* 0x000ea8000c1e1900 */
[----:B------:R-:W2:Y:S04]  /*7850*/  LDL.LU.64 R52, [R1+0x970] ;  /* 0x0009700001347983 */ /* 0x000ea80000300a00 */
[----:B----4-:R0:W4:Y:S02]  /*7860*/  @!P2 LDG.E R21, desc[UR10][R32.64] ;  /* 0x0000000a2015a981 */ /* 0x010124000c1e1900 */
[----:B0-----:R-:W-:-:S02]  /*7870*/  MOV R32, R54 ;  /* 0x0000003600207202 */ /* 0x001fc40000000f00 */
[----:B------:R-:W-:Y:S02]  /*7880*/  MOV R33, R55 ;  /* 0x0000003700217202 */ /* 0x000fe40000000f00 */
[----:B------:R-:W4:Y:S04]  /*7890*/  LDL.LU.64 R54, [R1+0x5b0] ;  /* 0x0005b00001367983 */ /* 0x000f280000300a00 */
[----:B------:R0:W-:Y:S02]  /*78a0*/  STL [R1+0x18], R20 ;  /* 0x0000181401007387 */ /* 0x0001e40000100800 */
[----:B0-----:R-:W-:-:S04]  /*78b0*/  PRMT R20, RZ, 0x7610, R20 ;  /* 0x00007610ff147816 */ /* 0x001fc80000000014 */
[----:B------:R-:W-:Y:S01]  /*78c0*/  @!P3 PRMT R20, R6, 0x7632, R20 ;  /* 0x000076320614b816 */ /* 0x000fe20000000014 */
[----:B------:R0:W-:Y:S04]  /*78d0*/  STL.S16 [R1+0x574], R18 ;  /* 0x0005741201007387 */ /* 0x0001e80000100600 */
[----:B------:R1:W-:Y:S01]  /*78e0*/  STL.S16 [R1+0x5c0], R20 ;  /* 0x0005c01401007387 */ /* 0x0003e20000100600 */
[----:B0-----:R-:W-:Y:S02]  /*78f0*/  HFMA2 R18, -RZ, RZ, 0, 0 ;  /* 0x00000000ff127431 */ /* 0x001fe400000001ff */
[----:B-1----:R-:W-:-:S04]  /*7900*/  HFMA2 R20, -RZ, RZ, 0, 0 ;  /* 0x00000000ff147431 */ /* 0x002fc800000001ff */
[----:B------:R-:W4:Y:S04]  /*7910*/  @!P4 LDG.E R18, desc[UR10][R46.64] ;  /* 0x0000000a2e12c981 */ /* 0x000f28000c1e1900 */
[----:B---3--:R0:W3:Y:S04]  /*7920*/  @!P5 LDG.E R20, desc[UR10][R48.64] ;  /* 0x0000000a3014d981 */ /* 0x0080e8000c1e1900 */
[----:B------:R-:W3:Y:S04]  /*7930*/  LDL.LU.64 R46, [R1+0x988] ;  /* 0x00098800012e7983 */ /* 0x000ee80000300a00 */
[----:B------:R-:W3:Y:S01]  /*7940*/  LDL.LU R48, [R1+0x978] ;  /* 0x0009780001307983 */ /* 0x000ee20000300800 */
[----:B------:R-:W-:-:S04]  /*7950*/  PRMT R24, RZ, 0x7610, R24 ;  /* 0x00007610ff187816 */ /* 0x000fc80000000018 */
[----:B------:R-:W-:Y:S02]  /*7960*/  @!P1 PRMT R24, R11, 0x7632, R24 ;  /* 0x000076320b189816 */ /* 0x000fe40000000018 */
[----:B--2---:R-:W-:-:S04]  /*7970*/  PRMT R60, RZ, 0x7610, R60 ;  /* 0x00007610ff3c7816 */ /* 0x004fc8000000003c */
[----:B------:R-:W-:-:S05]  /*7980*/  @!P1 PRMT R60, R9, 0x7632, R60 ;  /* 0x00007632093c9816 */ /* 0x000fca000000003c */
[----:B------:R1:W-:Y:S04]  /*7990*/  STL.S16 [R1+0x520], R60 ;  /* 0x0005203c01007387 */ /* 0x0003e80000100600 */
[----:B------:R2:W-:Y:S04]  /*79a0*/  STL.S16 [R1+0x5c4], R24 ;  /* 0x0005c41801007387 */ /* 0x0005e80000100600 */
[----:B-1----:R-:W3:Y:S01]  /*79b0*/  LDL.LU R60, [R1+0x968] ;  /* 0x00096800013c7983 */ /* 0x002ee20000300800 */
[----:B--2---:R-:W-:-:S03]  /*79c0*/  HFMA2 R24, -RZ, RZ, 0, 0 ;  /* 0x00000000ff187431 */ /* 0x004fc600000001ff */
[----:B------:R1:W-:Y:S02]  /*79d0*/  STL [R1+0x1c], R22 ;  /* 0x00001c1601007387 */ /* 0x0003e40000100800 */
[----:B-1----:R-:W-:-:S04]  /*79e0*/  PRMT R22, RZ, 0x7610, R22 ;  /* 0x00007610ff167816 */ /* 0x002fc80000000016 */
[----:B------:R-:W-:-:S05]  /*79f0*/  @!P0 PRMT R22, R14, 0x7632, R22 ;  /* 0x000076320e168816 */ /* 0x000fca0000000016 */
[----:B------:R1:W-:Y:S02]  /*7a00*/  STL.S16 [R1+0x5bc], R22 ;  /* 0x0005bc1601007387 */ /* 0x0003e40000100600 */
[----:B-1----:R-:W-:-:S06]  /*7a10*/  HFMA2 R22, -RZ, RZ, 0, 0 ;  /* 0x00000000ff167431 */ /* 0x002fcc00000001ff */
[----:B------:R-:W2:Y:S04]  /*7a20*/  @!P6 LDG.E R22, desc[UR10][R50.64] ;  /* 0x0000000a3216e981 */ /* 0x000ea8000c1e1900 */
[----:B------:R-:W2:Y:S01]  /*7a30*/  LDL.LU.64 R50, [R1+0x278] ;  /* 0x0002780001327983 */ /* 0x000ea20000300a00 */
[----:B------:R-:W-:Y:S02]  /*7a40*/  PRMT R53, RZ, 0x7610, R53 ;  /* 0x00007610ff357816 */ /* 0x000fe40000000035 */
[----:B------:R-:W-:Y:S02]  /*7a50*/  PRMT R52, RZ, 0x7610, R52 ;  /* 0x00007610ff347816 */ /* 0x000fe40000000034 */
[----:B------:R-:W-:-:S05]  /*7a60*/  @!P1 PRMT R53, R11, 0x7610, R53 ;  /* 0x000076100b359816 */ /* 0x000fca0000000035 */
[----:B------:R-:W-:Y:S04]  /*7a70*/  STL.S16 [R1+0x5a8], R53 ;  /* 0x0005a83501007387 */ /* 0x000fe80000100600 */
[----:B----4-:R1:W4:Y:S01]  /*7a80*/  @!P2 LDG.E R24, desc[UR10][R54.64] ;  /* 0x0000000a3618a981 */ /* 0x010322000c1e1900 */
[----:B------:R-:W-:-:S03]  /*7a90*/  LOP3.LUT P2, RZ, R61, 0x400, RZ, 0xc0, !PT ;  /* 0x000004003dff7812 */ /* 0x000fc6000784c0ff */
[----:B------:R1:W-:Y:S01]  /*7aa0*/  STL.S16 [R1+0x54c], R42 ;  /* 0x00054c2a01007387 */ /* 0x0003e20000100600 */
[----:B0-----:R-:W-:-:S03]  /*7ab0*/  MOV R49, R35 ;  /* 0x0000002300317202 */ /* 0x001fc60000000f00 */
[----:B------:R-:W4:Y:S06]  /*7ac0*/  LDL.LU.64 R54, [R1+0x960] ;  /* 0x0009600001367983 */ /* 0x000f2c0000300a00 */
[----:B------:R-:W-:Y:S01]  /*7ad0*/  @!P2 PRMT R52, R10, 0x7610, R52 ;  /* 0x000076100a34a816 */ /* 0x000fe20000000034 */
[----:B-1----:R-:W4:Y:S04]  /*7ae0*/  LDL.LU R42, [R1+0x994] ;  /* 0x00099400012a7983 */ /* 0x002f280000300800 */
[----:B------:R0:W-:Y:S04]  /*7af0*/  STL.S16 [R1+0x280], R52 ;  /* 0x0002803401007387 */ /* 0x0001e80000100600 */
[----:B0-----:R-:W4:Y:S01]  /*7b00*/  LDL.LU.64 R52, [R1+0x590] ;  /* 0x0005900001347983 */ /* 0x001f220000300a00 */
[----:B------:R-:W-:-:S02]  /*7b10*/  MOV R35, R57 ;  /* 0x0000003900237202 */ /* 0x000fc40000000f00 */
[----:B---3--:R-:W-:Y:S02]  /*7b20*/  PRMT R47, RZ, 0x7610, R47 ;  /* 0x00007610ff2f7816 */ /* 0x008fe4000000002f */
[----:B------:R-:W-:Y:S02]  /*7b30*/  PRMT R46, RZ, 0x7610, R46 ;  /* 0x00007610ff2e7816 */ /* 0x000fe4000000002e */
[----:B------:R-:W-:Y:S02]  /*7b40*/  PRMT R48, RZ, 0x7610, R48 ;  /* 0x00007610ff307816 */ /* 0x000fe40000000030 */
[C---:B------:R-:W-:Y:S02]  /*7b50*/  @!P0 PRMT R47, R8.reuse, 0x7632, R47 ;  /* 0x00007632082f8816 */ /* 0x040fe4000000002f */
[----:B------:R-:W-:Y:S02]  /*7b60*/  @!P0 PRMT R48, R8, 0x7610, R48 ;  /* 0x0000761008308816 */ /* 0x000fe40000000030 */
[----:B------:R-:W-:Y:S01]  /*7b70*/  @!P0 PRMT R46, R14, 0x7610, R46 ;  /* 0x000076100e2e8816 */ /* 0x000fe2000000002e */
[----:B------:R-:W-:Y:S04]  /*7b80*/  STL.S16 [R1+0x548], R47 ;  /* 0x0005482f01007387 */ /* 0x000fe80000100600 */
[----:B------:R0:W-:Y:S04]  /*7b90*/  STL.S16 [R1+0x218], R48 ;  /* 0x0002183001007387 */ /* 0x0001e80000100600 */
[----:B------:R1:W-:Y:S01]  /*7ba0*/  STL.S16 [R1+0x5b8], R46 ;  /* 0x0005b82e01007387 */ /* 0x0003e20000100600 */
[----:B0-----:R-:W-:-:S02]  /*7bb0*/  MOV R48, R34 ;  /* 0x0000002200307202 */ /* 0x001fc40000000f00 */
[----:B------:R-:W-:Y:S02]  /*7bc0*/  MOV R34, R56 ;  /* 0x0000003800227202 */ /* 0x000fe40000000f00 */
[----:B------:R-:W3:Y:S04]  /*7bd0*/  LDL.LU.64 R56, [R1+0x4a0] ;  /* 0x0004a00001387983 */ /* 0x000ee80000300a00 */
[----:B-1----:R-:W3:Y:S01]  /*7be0*/  LDL.LU.64 R46, [R1+0x5a0] ;  /* 0x0005a000012e7983 */ /* 0x002ee20000300a00 */
[----:B------:R-:W-:-:S04]  /*7bf0*/  PRMT R60, RZ, 0x7610, R60 ;  /* 0x00007610ff3c7816 */ /* 0x000fc8000000003c */
[----:B------:R-:W-:-:S05]  /*7c00*/  @!P2 PRMT R60, R13, 0x7610, R60 ;  /* 0x000076100d3ca816 */ /* 0x000fca000000003c */
[----:B------:R0:W-:Y:S01]  /*7c10*/  STL.S16 [R1+0x5ac], R60 ;  /* 0x0005ac3c01007387 */ /* 0x0001e20000100600 */
[----:B------:R-:W-:-:S03]  /*7c20*/  LOP3.LUT P0, RZ, R43, 0x2, RZ, 0xc0, !PT ;  /* 0x000000022bff7812 */ /* 0x000fc6000780c0ff */
[----:B0-----:R-:W3:Y:S04]  /*7c30*/  LDL.LU R60, [R1+0x958] ;  /* 0x00095800013c7983 */ /* 0x001ee80000300800 */
[----:B------:R0:W-:Y:S04]  /*7c40*/  STL [R1+0x124], R25 ;  /* 0x0001241901007387 */ /* 0x0001e80000100800 */
[----:B------:R1:W-:Y:S01]  /*7c50*/  STL [R1+0x128], R36 ;  /* 0x0001282401007387 */ /* 0x0003e20000100800 */
[----:B0-----:R-:W-:Y:S01]  /*7c60*/  MOV R25, RZ ;  /* 0x000000ff00197202 */ /* 0x001fe20000000f00 */
[----:B-1----:R-:W-:-:S05]  /*7c70*/  HFMA2 R36, -RZ, RZ, 0, 0 ;  /* 0x00000000ff247431 */ /* 0x002fca00000001ff */
[----:B--2---:R0:W2:Y:S04]  /*7c80*/  @!P0 LDG.E R25, desc[UR10][R50.64] ;  /* 0x0000000a32198981 */ /* 0x0040a8000c1e1900 */
[----:B------:R-:W0:Y:S04]  /*7c90*/  LDL.LU R50, [R1+0x94c] ;  /* 0x00094c0001327983 */ /* 0x000e280000300800 */
[----:B----4-:R1:W4:Y:S04]  /*7ca0*/  @!P0 LDG.E R36, desc[UR10][R52.64] ;  /* 0x0000000a34248981 */ /* 0x010328000c1e1900 */
[----:B------:R-:W1:Y:S01]  /*7cb0*/  LDL.LU R52, [R1+0x940] ;  /* 0x0009400001347983 */ /* 0x000e620000300800 */
[----:B------:R-:W-:-:S03]  /*7cc0*/  PRMT R42, RZ, 0x7610, R42 ;  /* 0x00007610ff2a7816 */ /* 0x000fc6000000002a */
[----:B------:R3:W-:Y:S01]  /*7cd0*/  STL [R1+0x24], R29 ;  /* 0x0000241d01007387 */ /* 0x0007e20000100800 */
[----:B------:R-:W-:Y:S02]  /*7ce0*/  @!P3 PRMT R42, R26, 0x7632, R42 ;  /* 0x000076321a2ab816 */ /* 0x000fe4000000002a */
[----:B------:R-:W-:Y:S02]  /*7cf0*/  LOP3.LUT P3, RZ, R43, 0x4, RZ, 0xc0, !PT ;  /* 0x000000042bff7812 */ /* 0x000fe4000786c0ff */
[----:B---3--:R-:W-:-:S04]  /*7d00*/  PRMT R29, RZ, 0x7610, R29 ;  /* 0x00007610ff1d7816 */ /* 0x008fc8000000001d */
[----:B------:R-:W-:Y:S01]  /*7d10*/  @!P2 PRMT R29, R13, 0x7632, R29 ;  /* 0x000076320d1da816 */ /* 0x000fe2000000001d */
[----:B------:R3:W-:Y:S04]  /*7d20*/  STL [R1+0x120], R23 ;  /* 0x0001201701007387 */ /* 0x0007e80000100800 */
[----:B------:R3:W-:Y:S02]  /*7d30*/  STL.S16 [R1+0x5b0], R29 ;  /* 0x0005b01d01007387 */ /* 0x0007e40000100600 */
[----:B---3--:R-:W-:Y:S01]  /*7d40*/  MOV R23, RZ ;  /* 0x000000ff00177202 */ /* 0x008fe20000000f00 */
[----:B------:R-:W-:-:S05]  /*7d50*/  HFMA2 R29, -RZ, RZ, 0, 0 ;  /* 0x00000000ff1d7431 */ /* 0x000fca00000001ff */
[----:B------:R-:W3:Y:S04]  /*7d60*/  @!P3 LDG.E R23, desc[UR10][R56.64] ;  /* 0x0000000a3817b981 */ /* 0x000ee8000c1e1900 */
[----:B------:R-:W2:Y:S01]  /*7d70*/  @!P3 LDG.E R29, desc[UR10][R46.64] ;  /* 0x0000000a2e1db981 */ /* 0x000ea2000c1e1900 */
[----:B------:R-:W-:Y:S02]  /*7d80*/  LOP3.LUT P3, RZ, R61, 0x200, RZ, 0xc0, !PT ;  /* 0x000002003dff7812 */ /* 0x000fe4000786c0ff */
[----:B------:R-:W-:Y:S02]  /*7d90*/  PRMT R55, RZ, 0x7610, R55 ;  /* 0x00007610ff377816 */ /* 0x000fe40000000037 */
[----:B------:R-:W-:Y:S01]  /*7da0*/  PRMT R54, RZ, 0x7610, R54 ;  /* 0x00007610ff367816 */ /* 0x000fe20000000036 */
[----:B------:R-:W-:Y:S04]  /*7db0*/  STL [R1+0x28], R38 ;  /* 0x0000282601007387 */ /* 0x000fe80000100800 */
[----:B------:R-:W4:Y:S04]  /*7dc0*/  LDL.LU.64 R56, [R1+0x470] ;  /* 0x0004700001387983 */ /* 0x000f280000300a00 */
[----:B------:R-:W-:-:S02]  /*7dd0*/  @!P3 PRMT R55, R12, 0x7632, R55 ;  /* 0x000076320c37b816 */ /* 0x000fc40000000037 */
[----:B------:R-:W-:-:S03]  /*7de0*/  PRMT R60, RZ, 0x7610, R60 ;  /* 0x00007610ff3c7816 */ /* 0x000fc6000000003c */
[----:B------:R0:W-:Y:S01]  /*7df0*/  STL.S16 [R1+0x4a4], R55 ;  /* 0x0004a43701007387 */ /* 0x0001e20000100600 */
[----:B------:R-:W-:Y:S02]  /*7e00*/  @!P3 PRMT R60, R16, 0x7610, R60 ;  /* 0x00007610103cb816 */ /* 0x000fe4000000003c */
[----:B0-----:R-:W-:Y:S01]  /*7e10*/  PRMT R50, RZ, 0x7610, R50 ;  /* 0x00007610ff327816 */ /* 0x001fe20000000032 */
[----:B------:R-:W3:Y:S04]  /*7e20*/  LDL.LU R55, [R1+0x948] ;  /* 0x0009480001377983 */ /* 0x000ee80000300800 */
[----:B------:R0:W-:Y:S01]  /*7e30*/  STL.S16 [R1+0x5a0], R60 ;  /* 0x0005a03c01007387 */ /* 0x0001e20000100600 */
[----:B------:R-:W-:Y:S02]  /*7e40*/  @!P2 PRMT R54, R10, 0x7632, R54 ;  /* 0x000076320a36a816 */ /* 0x000fe40000000036 */
[----:B-1----:R-:W-:Y:S01]  /*7e50*/  PRMT R52, RZ, 0x7610, R52 ;  /* 0x00007610ff347816 */ /* 0x002fe20000000034 */
[----:B0-----:R-:W2:Y:S04]  /*7e60*/  LDL.LU R60, [R1+0x944] ;  /* 0x00094400013c7983 */ /* 0x001ea80000300800 */
[----:B------:R0:W-:Y:S01]  /*7e70*/  STL.S16 [R1+0x4c0], R54 ;  /* 0x0004c03601007387 */ /* 0x0001e20000100600 */
[----:B------:R-:W-:-:S03]  /*7e80*/  @!P3 PRMT R50, R12, 0x7610, R50 ;  /* 0x000076100c32b816 */ /* 0x000fc60000000032 */
[----:B------:R-:W-:Y:S04]  /*7e90*/  STL [R1+0x12c], R37 ;  /* 0x00012c2501007387 */ /* 0x000fe80000100800 */
[----:B------:R-:W-:Y:S04]  /*7ea0*/  STL [R1+0x130], R31 ;  /* 0x0001301f01007387 */ /* 0x000fe80000100800 */
[----:B0-----:R-:W4:Y:S01]  /*7eb0*/  LDL.LU R54, [R1+0x95c] ;  /* 0x00095c0001367983 */ /* 0x001f220000300800 */
[----:B------:R-:W-:-:S03]  /*7ec0*/  @!P4 PRMT R52, R15, 0x7610, R52 ;  /* 0x000076100f34c816 */ /* 0x000fc60000000034 */
[----:B------:R0:W-:Y:S04]  /*7ed0*/  STL.S16 [R1+0x27c], R50 ;  /* 0x00027c3201007387 */ /* 0x0001e80000100600 */
[----:B------:R1:W-:Y:S04]  /*7ee0*/  STL.S16 [R1+0x278], R52 ;  /* 0x0002783401007387 */ /* 0x0003e80000100600 */
[----:B------:R-:W-:Y:S04]  /*7ef0*/  STL [R1+0x20], R0 ;  /* 0x0000200001007387 */ /* 0x000fe80000100800 */
[----:B0-----:R-:W4:Y:S04]  /*7f00*/  LDL.LU.64 R50, [R1+0x270] ;  /* 0x0002700001327983 */ /* 0x001f280000300a00 */
[----:B-1----:R-:W4:Y:S01]  /*7f10*/  LDL.LU.64 R52, [R1+0x450] ;  /* 0x0004500001347983 */ /* 0x002f220000300a00 */
[----:B------:R-:W-:-:S03]  /*7f20*/  PRMT R38, RZ, 0x7610, R38 ;  /* 0x00007610ff267816 */ /* 0x000fc60000000026 */
[----:B------:R0:W-:Y:S01]  /*7f30*/  STL.S16 [R1+0x598], R42 ;  /* 0x0005982a01007387 */ /* 0x0001e20000100600 */
[----:B------:R-:W-:Y:S02]  /*7f40*/  @!P3 PRMT R38, R16, 0x7632, R38 ;  /* 0x000076321026b816 */ /* 0x000fe40000000026 */
[----:B------:R-:W-:Y:S01]  /*7f50*/  MOV R37, RZ ;  /* 0x000000ff00257202 */ /* 0x000fe20000000f00 */
[----:B------:R-:W-:Y:S01]  /*7f60*/  STL [R1+0x2c], R40 ;  /* 0x00002c2801007387 */ /* 0x000fe20000100800 */
[----:B------:R-:W-:Y:S02]  /*7f70*/  MOV R31, RZ ;  /* 0x000000ff001f7202 */ /* 0x000fe40000000f00 */
[----:B------:R-:W-:Y:S01]  /*7f80*/  PRMT R44, RZ, 0x7610, R44 ;  /* 0x00007610ff2c7816 */ /* 0x000fe2000000002c */
[----:B------:R-:W-:Y:S01]  /*7f90*/  STL [R1+0x134], R7 ;  /* 0x0001340701007387 */ /* 0x000fe20000100800 */
[----:B------:R-:W-:-:S03]  /*7fa0*/  PRMT R41, RZ, 0x7610, R41 ;  /* 0x00007610ff297816 */ /* 0x000fc60000000029 */
[----:B------:R-:W-:Y:S04]  /*7fb0*/  STL [R1+0x30], R39 ;  /* 0x0000302701007387 */ /* 0x000fe80000100800 */
[----:B------:R-:W-:Y:S04]  /*7fc0*/  STL [R1+0x138], R2 ;  /* 0x0001380201007387 */ /* 0x000fe80000100800 */
[----:B------:R-:W-:Y:S04]  /*7fd0*/  STL [R1+0x13c], R3 ;  /* 0x00013c0301007387 */ /* 0x000fe80000100800 */
[----:B------:R-:W4:Y:S01]  /*7fe0*/  LDL.LU.64 R46, [R1+0x950] ;  /* 0x00095000012e7983 */ /* 0x000f220000300a00 */
[----:B---3--:R-:W-:-:S03]  /*7ff0*/  PRMT R55, RZ, 0x7610, R55 ;  /* 0x00007610ff377816 */ /* 0x008fc60000000037 */
[----:B0-----:R-:W3:Y:S01]  /*8000*/  LDL.LU R42, [R1+0x980] ;  /* 0x00098000012a7983 */ /* 0x001ee20000300800 */
[----:B------:R-:W-:-:S05]  /*8010*/  @!P4 PRMT R55, R15, 0x7632, R55 ;  /* 0x000076320f37c816 */ /* 0x000fca0000000037 */
[----:B------:R0:W-:Y:S04]  /*8020*/  STL.S16 [R1+0x4a0], R55 ;  /* 0x0004a03701007387 */ /* 0x0001e80000100600 */
[----:B0-----:R-:W3:Y:S01]  /*8030*/  LDL.LU R55, [R1+0x93c] ;  /* 0x00093c0001377983 */ /* 0x001ee20000300800 */
[----:B--2---:R-:W-:-:S04]  /*8040*/  PRMT R60, RZ, 0x7610, R60 ;  /* 0x00007610ff3c7816 */ /* 0x004fc8000000003c */
[----:B------:R-:W-:-:S05]  /*8050*/  @!P4 PRMT R60, R18, 0x7610, R60 ;  /* 0x00007610123cc816 */ /* 0x000fca000000003c */
[----:B------:R0:W-:Y:S01]  /*8060*/  STL.S16 [R1+0x590], R60 ;  /* 0x0005903c01007387 */ /* 0x0001e20000100600 */
[C---:B----4-:R-:W-:Y:S02]  /*8070*/  LOP3.LUT P2, RZ, R54.reuse, 0x80000000, RZ, 0xc0, !PT ;  /* 0x8000000036ff7812 */ /* 0x050fe4000784c0ff */
[----:B------:R-:W-:Y:S01]  /*8080*/  LOP3.LUT P3, RZ, R54, 0x40000000, RZ, 0xc0, !PT ;  /* 0x4000000036ff7812 */ /* 0x000fe2000786c0ff */
[----:B0-----:R-:W2:Y:S10]  /*8090*/  LDL.LU R60, [R1+0x938] ;  /* 0x00093800013c7983 */ /* 0x001eb40000300800 */
[----:B------:R0:W4:Y:S04]  /*80a0*/  @!P2 LDG.E R37, desc[UR10][R50.64] ;  /* 0x0000000a3225a981 */ /* 0x000128000c1e1900 */
[----:B------:R1:W4:Y:S04]  /*80b0*/  @!P3 LDG.E R31, desc[UR10][R52.64] ;  /* 0x0000000a341fb981 */ /* 0x000328000c1e1900 */
[----:B------:R-:W0:Y:S04]  /*80c0*/  LDL.LU R50, [R1+0x928] ;  /* 0x0009280001327983 */ /* 0x000e280000300800 */
[----:B------:R-:W1:Y:S01]  /*80d0*/  LDL.LU R52, [R1+0x918] ;  /* 0x0009180001347983 */ /* 0x000e620000300800 */
[----:B------:R-:W-:-:S04]  /*80e0*/  PRMT R0, RZ, 0x7610, R0 ;  /* 0x00007610ff007816 */ /* 0x000fc80000000000 */
[----:B------:R-:W-:Y:S02]  /*80f0*/  @!P1 PRMT R0, R9, 0x7610, R0 ;  /* 0x0000761009009816 */ /* 0x000fe40000000000 */
[----:B------:R-:W-:Y:S01]  /*8100*/  LOP3.LUT P1, RZ, R43, 0x1, RZ, 0xc0, !PT ;  /* 0x000000012bff7812 */ /* 0x000fe2000782c0ff */
[----:B------:R3:W-:Y:S02]  /*8110*/  STL.S16 [R1+0x5a4], R38 ;  /* 0x0005a42601007387 */ /* 0x0007e40000100600 */
[----:B---3--:R-:W-:-:S10]  /*8120*/  MOV R38, RZ ;  /* 0x000000ff00267202 */ /* 0x008fd40000000f00 */
[----:B------:R-:W3:Y:S04]  /*8130*/  @!P1 LDG.E R38, desc[UR10][R56.64] ;  /* 0x0000000a38269981 */ /* 0x000ee8000c1e1900 */
[----:B------:R-:W4:Y:S01]  /*8140*/  LDL.LU.64 R56, [R1+0x580] ;  /* 0x0005800001387983 */ /* 0x000f220000300a00 */
[----:B------:R-:W-:-:S04]  /*8150*/  PRMT R55, RZ, 0x7610, R55 ;  /* 0x00007610ff377816 */ /* 0x000fc80000000037 */
[----:B------:R-:W-:-:S05]  /*8160*/  @!P5 PRMT R55, R17, 0x7632, R55 ;  /* 0x000076321137d816 */ /* 0x000fca0000000037 */
[----:B------:R2:W-:Y:S04]  /*8170*/  STL.S16 [R1+0x474], R55 ;  /* 0x0004743701007387 */ /* 0x0005e80000100600 */
[----:B--2---:R-:W2:Y:S01]  /*8180*/  LDL.LU R55, [R1+0x924] ;  /* 0x0009240001377983 */ /* 0x004ea20000300800 */
[----:B------:R-:W-:-:S04]  /*8190*/  PRMT R60, RZ, 0x7610, R60 ;  /* 0x00007610ff3c7816 */ /* 0x000fc8000000003c */
[----:B------:R-:W-:-:S05]  /*81a0*/  @!P5 PRMT R60, R20, 0x7610, R60 ;  /* 0x00007610143cd816 */ /* 0x000fca000000003c */
[----:B------:R0:W-:Y:S04]  /*81b0*/  STL.S16 [R1+0x588], R60 ;  /* 0x0005883c01007387 */ /* 0x0001e80000100600 */
[----:B0-----:R-:W3:Y:S01]  /*81c0*/  LDL.LU R60, [R1+0x920] ;  /* 0x00092000013c7983 */ /* 0x001ee20000300800 */
[----:B------:R-:W-:Y:S02]  /*81d0*/  PRMT R50, RZ, 0x7610, R50 ;  /* 0x00007610ff327816 */ /* 0x000fe40000000032 */
[----:B-1----:R-:W-:Y:S02]  /*81e0*/  PRMT R52, RZ, 0x7610, R52 ;  /* 0x00007610ff347816 */ /* 0x002fe40000000034 */
[----:B------:R-:W-:Y:S02]  /*81f0*/  @!P5 PRMT R50, R17, 0x7610, R50 ;  /* 0x000076101132d816 */ /* 0x000fe40000000032 */
[----:B------:R-:W-:-:S03]  /*8200*/  @!P6 PRMT R52, R19, 0x7610, R52 ;  /* 0x000076101334e816 */ /* 0x000fc60000000034 */
[----:B------:R0:W-:Y:S04]  /*8210*/  STL.S16 [R1+0x274], R50 ;  /* 0x0002743201007387 */ /* 0x0001e80000100600 */
[----:B------:R1:W-:Y:S04]  /*8220*/  STL.S16 [R1+0x270], R52 ;  /* 0x0002703401007387 */ /* 0x0003e80000100600 */
[----:B0-----:R-:W3:Y:S04]  /*8230*/  LDL.LU.64 R50, [R1+0x578] ;  /* 0x0005780001327983 */ /* 0x001ee80000300a00 */
[----:B-1----:R-:W3:Y:S01]  /*8240*/  LDL.LU.64 R52, [R1+0x268] ;  /* 0x0002680001347983 */ /* 0x002ee20000300a00 */
[----:B------:R-:W-:-:S04]  /*8250*/  PRMT R42, RZ, 0x7610, R42 ;  /* 0x00007610ff2a7816 */ /* 0x000fc8000000002a */
[----:B------:R-:W-:Y:S02]  /*8260*/  @!P5 PRMT R42, R20, 0x7632, R42 ;  /* 0x00007632142ad816 */ /* 0x000fe4000000002a */
[----:B------:R-:W-:-:S03]  /*8270*/  LOP3.LUT R61, R61, 0xfffffeff, RZ, 0xc0, !PT ;  /* 0xfffffeff3d3d7812 */ /* 0x000fc600078ec0ff */
[----:B------:R0:W-:Y:S01]  /*8280*/  STL.S16 [R1+0x58c], R42 ;  /* 0x00058c2a01007387 */ /* 0x0001e20000100600 */
[----:B------:R-:W-:Y:S01]  /*8290*/  @P2 LOP3.LUT R61, R61, 0x100, RZ, 0xfc, !PT ;  /* 0x000001003d3d2812 */ /* 0x000fe200078efcff */
[----:B0-----:R-:W-:-:S06]  /*82a0*/  HFMA2 R42, -RZ, RZ, 0, 0 ;  /* 0x00000000ff2a7431 */ /* 0x001fcc00000001ff */
[----:B----4-:R-:W4:Y:S01]  /*82b0*/  @!P2 LDG.E R42, desc[UR10][R56.64] ;  /* 0x0000000a382aa981 */ /* 0x010f22000c1e1900 */
[----:B------:R-:W-:Y:S02]  /*82c0*/  LOP3.LUT P2, RZ, R43, 0x8, RZ, 0xc0, !PT ;  /* 0x000000082bff7812 */ /* 0x000fe4000784c0ff */
[----:B------:R-:W-:Y:S02]  /*82d0*/  PRMT R40, RZ, 0x7610, R40 ;  /* 0x00007610ff287816 */ /* 0x000fe40000000028 */
[----:B------:R-:W-:Y:S02]  /*82e0*/  @!P6 PRMT R44, R22, 0x7632, R44 ;  /* 0x00007632162ce816 */ /* 0x000fe4000000002c */
[----:B------:R-:W-:Y:S02]  /*82f0*/  @!P4 PRMT R40, R18, 0x7632, R40 ;  /* 0x000076321228c816 */ /* 0x000fe40000000028 */
[----:B------:R-:W-:Y:S01]  /*8300*/  LOP3.LUT P4, RZ, R54, 0x20000000, RZ, 0xc0, !PT ;  /* 0x2000000036ff7812 */ /* 0x000fe2000788c0ff */
[----:B------:R0:W-:Y:S01]  /*8310*/  STL.S16 [R1+0x584], R44 ;  /* 0x0005842c01007387 */ /* 0x0001e20000100600 */
[----:B------:R-:W-:-:S03]  /*8320*/  HFMA2 R7, -RZ, RZ, 0, 0 ;  /* 0x00000000ff077431 */ /* 0x000fc600000001ff */
[----:B------:R1:W-:Y:S04]  /*8330*/  STL.S16 [R1+0x594], R40 ;  /* 0x0005942801007387 */ /* 0x0003e80000100600 */
[----:B------:R-:W4:Y:S01]  /*8340*/  LDL.LU R56, [R1+0x91c] ;  /* 0x00091c0001387983 */ /* 0x000f220000300800 */
[----:B0-----:R-:W-:Y:S02]  /*8350*/  HFMA2 R44, -RZ, RZ, 0, 0 ;  /* 0x00000000ff2c7431 */ /* 0x001fe400000001ff */
[----:B-1----:R-:W-:-:S06]  /*8360*/  HFMA2 R40, -RZ, RZ, 0, 0 ;  /* 0x00000000ff287431 */ /* 0x002fcc00000001ff */
[----:B------:R-:W4:Y:S04]  /*8370*/  @!P1 LDG.E R40, desc[UR10][R48.64] ;  /* 0x0000000a30289981 */ /* 0x000f28000c1e1900 */
[----:B------:R-:W4:Y:S01]  /*8380*/  LDL.LU.64 R48, [R1+0x930] ;  /* 0x0009300001307983 */ /* 0x000f220000300a00 */
[----:B--2---:R-:W-:-:S04]  /*8390*/  PRMT R55, RZ, 0x7610, R55 ;  /* 0x00007610ff377816 */ /* 0x004fc80000000037 */
[----:B------:R-:W-:-:S05]  /*83a0*/  @!P2 PRMT R55, R21, 0x7632, R55 ;  /* 0x000076321537a816 */ /* 0x000fca0000000037 */
[----:B------:R0:W-:Y:S04]  /*83b0*/  STL.S16 [R1+0x454], R55 ;  /* 0x0004543701007387 */ /* 0x0001e80000100600 */
[----:B0-----:R-:W2:Y:S01]  /*83c0*/  LDL.LU R55, [R1+0x914] ;  /* 0x0009140001377983 */ /* 0x001ea20000300800 */
[----:B---3--:R-:W-:-:S04]  /*83d0*/  PRMT R60, RZ, 0x7610, R60 ;  /* 0x00007610ff3c7816 */ /* 0x008fc8000000003c */
[----:B------:R-:W-:-:S05]  /*83e0*/  @!P2 PRMT R60, R24, 0x7610, R60 ;  /* 0x00007610183ca816 */ /* 0x000fca000000003c */
[----:B------:R0:W-:Y:S04]  /*83f0*/  STL.S16 [R1+0x578], R60 ;  /* 0x0005783c01007387 */ /* 0x0001e80000100600 */
[----:B0-----:R-:W3:Y:S04]  /*8400*/  LDL.LU R60, [R1+0x910] ;  /* 0x00091000013c7983 */ /* 0x001ee80000300800 */
[----:B------:R0:W3:Y:S04]  /*8410*/  @!P3 LDG.E R44, desc[UR10][R50.64] ;  /* 0x0000000a322cb981 */ /* 0x0000e8000c1e1900 */
[----:B------:R-:W3:Y:S01]  /*8420*/  @!P4 LDG.E R7, desc[UR10][R52.64] ;  /* 0x0000000a3407c981 */ /* 0x000ee2000c1e1900 */
[----:B0-----:R-:W-:-:S02]  /*8430*/  MOV R50, R32 ;  /* 0x0000002000327202 */ /* 0x001fc40000000f00 */
[----:B------:R-:W-:Y:S02]  /*8440*/  MOV R51, R33 ;  /* 0x0000002100337202 */ /* 0x000fe40000000f00 */
[----:B------:R-:W3:Y:S04]  /*8450*/  LDL.LU.64 R32, [R1+0x568] ;  /* 0x0005680001207983 */ /* 0x000ee80000300a00 */
[----:B------:R-:W3:Y:S01]  /*8460*/  LDL.LU.64 R52, [R1+0x560] ;  /* 0x0005600001347983 */ /* 0x000ee20000300a00 */
[----:B------:R-:W-:-:S04]  /*8470*/  LOP3.LUT R61, R61, 0xffffff7f, RZ, 0xc0, !PT ;  /* 0xffffff7f3d3d7812 */ /* 0x000fc800078ec0ff */
[----:B------:R-:W-:Y:S02]  /*8480*/  @P3 LOP3.LUT R61, R61, 0x80, RZ, 0xfc, !PT ;  /* 0x000000803d3d3812 */ /* 0x000fe400078efcff */
[----:B------:R-:W-:Y:S02]  /*8490*/  LOP3.LUT P3, RZ, R43, 0x4, RZ, 0xc0, !PT ;  /* 0x000000042bff7812 */ /* 0x000fe4000786c0ff */
[----:B------:R-:W-:Y:S02]  /*84a0*/  PRMT R39, RZ, 0x7610, R39 ;  /* 0x00007610ff277816 */ /* 0x000fe40000000027 */
[----:B------:R-:W-:Y:S02]  /*84b0*/  LOP3.LUT P5, RZ, R54, 0x10000000, RZ, 0xc0, !PT ;  /* 0x1000000036ff7812 */ /* 0x000fe400078ac0ff */
[----:B------:R-:W-:-:S07]  /*84c0*/  @!P2 PRMT R41, R24, 0x7632, R41 ;  /* 0x000076321829a816 */ /* 0x000fce0000000029 */
[----:B------:R-:W-:Y:S01]  /*84d0*/  @!P3 PRMT R39, R29, 0x7632, R39 ;  /* 0x000076321d27b816 */ /* 0x000fe20000000027 */
[----:B------:R0:W-:Y:S04]  /*84e0*/  STL.S16 [R1+0x57c], R41 ;  /* 0x00057c2901007387 */ /* 0x0001e80000100600 */
[----:B------:R1:W-:Y:S01]  /*84f0*/  STL.S16 [R1+0x56c], R39 ;  /* 0x00056c2701007387 */ /* 0x0003e20000100600 */
[----:B0-----:R-:W-:Y:S02]  /*8500*/  MOV R41, RZ ;  /* 0x000000ff00297202 */ /* 0x001fe40000000f00 */
[----:B-1----:R-:W-:Y:S02]  /*8510*/  MOV R39, RZ ;  /* 0x000000ff00277202 */ /* 0x002fe40000000f00 */
[----:B----4-:R-:W-:-:S04]  /*8520*/  PRMT R56, RZ, 0x7610, R56 ;  /* 0x00007610ff387816 */ /* 0x010fc80000000038 */
[----:B------:R-:W-:Y:S02]  /*8530*/  @!P2 PRMT R56, R21, 0x7610, R56 ;  /* 0x000076101538a816 */ /* 0x000fe40000000038 */
[----:B------:R-:W-:Y:S02]  /*8540*/  PRMT R49, RZ, 0x7610, R49 ;  /* 0x00007610ff317816 */ /* 0x000fe40000000031 */
[----:B------:R-:W-:Y:S02]  /*8550*/  PRMT R48, RZ, 0x7610, R48 ;  /* 0x00007610ff307816 */ /* 0x000fe40000000030 */
[----:B------:R-:W-:Y:S02]  /*8560*/  @!P6 PRMT R49, R19, 0x7632, R49 ;  /* 0x000076321331e816 */ /* 0x000fe40000000031 */
[----:B------:R-:W-:Y:S01]  /*8570*/  @!P6 PRMT R48, R22, 0x7610, R48 ;  /* 0x000076101630e816 */ /* 0x000fe20000000030 */
[----:B------:R0:W-:Y:S04]  /*8580*/  STL.S16 [R1+0x26c], R56 ;  /* 0x00026c3801007387 */ /* 0x0001e80000100600 */
[----:B------:R-:W-:Y:S04]  /*8590*/  STL.S16 [R1+0x470], R49 ;  /* 0x0004703101007387 */ /* 0x000fe80000100600 */
[----:B------:R1:W-:Y:S04]  /*85a0*/  STL.S16 [R1+0x580], R48 ;  /* 0x0005803001007387 */ /* 0x0003e80000100600 */
[----:B0-----:R-:W4:Y:S04]  /*85b0*/  LDL.LU.64 R56, [R1+0x260] ;  /* 0x0002600001387983 */ /* 0x001f280000300a00 */
[----:B-1----:R-:W4:Y:S01]  /*85c0*/  LDL.LU.64 R48, [R1+0x430] ;  /* 0x0004300001307983 */ /* 0x002f220000300a00 */
        /* <DEDUP_REMOVED lines=9> */
[----:B------:R1:W3:Y:S04]  /*8660*/  @!P5 LDG.E R39, desc[UR10][R52.64] ;  /* 0x0000000a3427d981 */ /* 0x0002e8000c1e1900 */
[----:B------:R-:W0:Y:S04]  /*8670*/  LDL.LU R32, [R1+0x90c] ;  /* 0x00090c0001207983 */ /* 0x000e280000300800 */
[----:B------:R-:W1:Y:S01]  /*8680*/  LDL.LU R52, [R1+0x900] ;  /* 0x0009000001347983 */ /* 0x000e620000300800 */
[----:B------:R-:W-:Y:S01]  /*8690*/  LOP3.LUT P6, RZ, R54, 0x8000000, RZ, 0xc0, !PT ;  /* 0x0800000036ff7812 */ /* 0x000fe200078cc0ff */
[----:B------:R-:W-:-:S02]  /*86a0*/  HFMA2 R2, -RZ, RZ, 0, 0 ;  /* 0x00000000ff027431 */ /* 0x000fc400000001ff */
[----:B------:R-:W-:Y:S01]  /*86b0*/  HFMA2 R3, -RZ, RZ, 0, 0 ;  /* 0x00000000ff037431 */ /* 0x000fe200000001ff */
        /* <DEDUP_REMOVED lines=14> */
[----:B----4-:R-:W4:Y:S04]  /*87a0*/  @!P6 LDG.E R3, desc[UR10][R56.64] ;  /* 0x0000000a3803e981 */ /* 0x010f28000c1e1900 */
[----:B------:R-:W4:Y:S04]  /*87b0*/  @!P5 LDG.E R2, desc[UR10][R48.64] ;  /* 0x0000000a3002d981 */ /* 0x000f28000c1e1900 */
[----:B------:R-:W-:Y:S04]  /*87c0*/  STL [R1+0x81c], R0 ;  /* 0x00081c0001007387 */ /* 0x000fe80000100800 */
[----:B------:R-:W-:Y:S04]  /*87d0*/  STL [R1+0x828], R0 ;  /* 0x0008280001007387 */ /* 0x000fe80000100800 */
[----:B------:R-:W-:Y:S04]  /*87e0*/  STL [R1+0x82c], R0 ;  /* 0x00082c0001007387 */ /* 0x000fe80000100800 */
[----:B------:R-:W-:Y:S04]  /*87f0*/  STL [R1+0x838], R0 ;  /* 0x0008380001007387 */ /* 0x000fe80000100800 */
[----:B------:R-:W-:Y:S04]  /*8800*/  STL [R1+0x844], R0 ;  /* 0x0008440001007387 */ /* 0x000fe80000100800 */
[----:B------:R-:W-:Y:S04]  /*8810*/  STL [R1+0x850], R0 ;  /* 0x0008500001007387 */ /* 0x000fe80000100800 */
[----:B------:R-:W-:Y:S01]  /*8820*/  STL [R1+0x85c], R0 ;  /* 0x00085c0001007387 */ /* 0x000fe20000100800 */
[----:B--2---:R-:W-:-:S03]  /*8830*/  PRMT R55, RZ, 0x7610, R55 ;  /* 0x00007610ff377816 */ /* 0x004fc60000000037 */
[----:B------:R-:W-:Y:S01]  /*8840*/  STL [R1+0x868], R0 ;  /* 0x0008680001007387 */ /* 0x000fe20000100800 */
[----:B------:R-:W-:-:S03]  /*8850*/  @!P0 PRMT R55, R25, 0x7632, R55 ;  /* 0x0000763219378816 */ /* 0x000fc60000000037 */
        /* <DEDUP_REMOVED lines=24> */
[----:B------:R-:W2:Y:S04]  /*89e0*/  LDL.LU.64 R48, [R1+0x558] ;  /* 0x0005580001307983 */ /* 0x000ea80000300a00 */
[----:B------:R-:W4:Y:S04]  /*89f0*/  LDL.LU.64 R56, [R1+0x550] ;  /* 0x0005500001387983 */ /* 0x000f280000300a00 */
[----:B------:R-:W-:Y:S01]  /*8a00*/  STL.S16 [R1+0x434], R55 ;  /* 0x0004343701007387 */ /* 0x000fe20000100600 */
[----:B---3--:R-:W-:-:S04]  /*8a10*/  PRMT R60, RZ, 0x7610, R60 ;  /* 0x00007610ff3c7816 */ /* 0x008fc8000000003c */
[----:B------:R-:W-:Y:S02]  /*8a20*/  @!P0 PRMT R60, R36, 0x7610, R60 ;  /* 0x00007610243c8816 */ /* 0x000fe4000000003c */
[----:B0-----:R-:W-:Y:S02]  /*8a30*/  PRMT R32, RZ, 0x7610, R32 ;  /* 0x00007610ff207816 */ /* 0x001fe40000000020 */
[----:B-1----:R-:W-:Y:S02]  /*8a40*/  PRMT R52, RZ, 0x7610, R52 ;  /* 0x00007610ff347816 */ /* 0x002fe40000000034 */
[----:B------:R-:W-:Y:S02]  /*8a50*/  @!P3 PRMT R32, R23, 0x7610, R32 ;  /* 0x000076101720b816 */ /* 0x000fe40000000020 */
[----:B------:R-:W-:-:S03]  /*8a60*/  @!P0 PRMT R52, R25, 0x7610, R52 ;  /* 0x0000761019348816 */ /* 0x000fc60000000034 */
[----:B------:R0:W-:Y:S04]  /*8a70*/  STL.S16 [R1+0x268], R32 ;  /* 0x0002682001007387 */ /* 0x0001e80000100600 */
[----:B------:R1:W-:Y:S04]  /*8a80*/  STL.S16 [R1+0x264], R52 ;  /* 0x0002643401007387 */ /* 0x0003e80000100600 */
[----:B0-----:R-:W3:Y:S04]  /*8a90*/  LDL.LU.64 R32, [R1+0x540] ;  /* 0x0005400001207983 */ /* 0x001ee80000300a00 */
[----:B-1----:R-:W2:Y:S04]  /*8aa0*/  LDL.LU.64 R52, [R1+0x530] ;  /* 0x0005300001347983 */ /* 0x002ea80000300a00 */
[----:B------:R-:W2:Y:S04]  /*8ab0*/  LDL.LU R55, [R1+0x8fc] ;  /* 0x0008fc0001377983 */ /* 0x000ea80000300800 */
[----:B------:R0:W-:Y:S04]  /*8ac0*/  STL.S16 [R1+0x560], R60 ;  /* 0x0005603c01007387 */ /* 0x0001e80000100600 */
[----:B0-----:R-:W4:Y:S04]  /*8ad0*/  LDL.LU R60, [R1+0x8f8] ;  /* 0x0008f800013c7983 */ /* 0x001f280000300800 */
[----:B------:R0:W-:Y:S01]  /*8ae0*/  STL [R1+0x40], R5 ;  /* 0x0000400501007387 */ /* 0x0001e20000100800 */
[----:B------:R-:W-:-:S02]  /*8af0*/  LOP3.LUT P2, RZ, R54, 0x4000000, RZ, 0xc0, !PT ;  /* 0x0400000036ff7812 */ /* 0x000fc4000784c0ff */
[----:B0-----:R-:W-:-:S04]  /*8b00*/  PRMT R5, RZ, 0x7610, R5 ;  /* 0x00007610ff057816 */ /* 0x001fc80000000005 */
[----:B------:R-:W-:-:S05]  /*8b10*/  @!P0 PRMT R5, R36, 0x7632, R5 ;  /* 0x0000763224058816 */ /* 0x000fca0000000005 */
[----:B------:R0:W-:Y:S02]  /*8b20*/  STL.S16 [R1+0x564], R5 ;  /* 0x0005640501007387 */ /* 0x0001e40000100600 */
[----:B0-----:R-:W-:-:S06]  /*8b30*/  HFMA2 R5, -RZ, RZ, 0, 0 ;  /* 0x00000000ff057431 */ /* 0x001fcc00000001ff */
[----:B---3--:R0:W3:Y:S04]  /*8b40*/  @!P2 LDG.E R5, desc[UR10][R32.64] ;  /* 0x0000000a2005a981 */ /* 0x0080e8000c1e1900 */
[----:B------:R-:W0:Y:S01]  /*8b50*/  LDL.LU R32, [R1+0x8ec] ;  /* 0x0008ec0001207983 */ /* 0x000e220000300800 */
[----:B----4-:R-:W-:-:S04]  /*8b60*/  PRMT R60, RZ, 0x7610, R60 ;  /* 0x00007610ff3c7816 */ /* 0x010fc8000000003c */
[----:B------:R-:W-:-:S05]  /*8b70*/  @!P1 PRMT R60, R40, 0x7610, R60 ;  /* 0x00007610283c9816 */ /* 0x000fca000000003c */
[----:B------:R1:W-:Y:S04]  /*8b80*/  STL.S16 [R1+0x540], R60 ;  /* 0x0005403c01007387 */ /* 0x0003e80000100600 */
[----:B-1----:R-:W4:Y:S04]  /*8b90*/  LDL.LU R60, [R1+0x8e4] ;  /* 0x0008e400013c7983 */ /* 0x002f280000300800 */
[----:B------:R1:W-:Y:S02]  /*8ba0*/  STL [R1+0x144], R6 ;  /* 0x0001440601007387 */ /* 0x0003e40000100800 */
[----:B-1----:R-:W-:-:S06]  /*8bb0*/  MOV R6, RZ ;  /* 0x000000ff00067202 */ /* 0x002fcc0000000f00 */
[----:B------:R-:W3:Y:S01]  /*8bc0*/  @!P2 LDG.E R6, desc[UR10][R56.64] ;  /* 0x0000000a3806a981 */ /* 0x000ee2000c1e1900 */
[----:B------:R-:W-:-:S03]  /*8bd0*/  LOP3.LUT P2, RZ, R61, 0x100, RZ, 0xc0, !PT ;  /* 0x000001003dff7812 */ /* 0x000fc6000784c0ff */
[----:B------:R1:W-:Y:S04]  /*8be0*/  STL [R1+0x38], R28 ;  /* 0x0000381c01007387 */ /* 0x0003e80000100800 */
[----:B------:R2:W-:Y:S01]  /*8bf0*/  STL [R1+0x3c], R27 ;  /* 0x00003c1b01007387 */ /* 0x0005e20000100800 */
[----:B------:R-:W-:-:S03]  /*8c00*/  LOP3.LUT P3, RZ, R54, 0x2000000, RZ, 0xc0, !PT ;  /* 0x0200000036ff7812 */ /* 0x000fc6000786c0ff */
[----:B------:R-:W3:Y:S01]  /*8c10*/  LDL.LU.64 R56, [R1+0x528] ;  /* 0x0005280001387983 */ /* 0x000ee20000300a00 */
[----:B-1----:R-:W-:Y:S02]  /*8c20*/  PRMT R28, RZ, 0x7610, R28 ;  /* 0x00007610ff1c7816 */ /* 0x002fe4000000001c */
[----:B--2---:R-:W-:Y:S02]  /*8c30*/  PRMT R27, RZ, 0x7610, R27 ;  /* 0x00007610ff1b7816 */ /* 0x004fe4000000001b */
[----:B------:R-:W-:Y:S02]  /*8c40*/  @!P2 PRMT R28, R42, 0x7610, R28 ;  /* 0x000076102a1ca816 */ /* 0x000fe4000000001c */
[----:B------:R-:W-:-:S03]  /*8c50*/  @!P1 PRMT R27, R40, 0x7632, R27 ;  /* 0x00007632281b9816 */ /* 0x000fc6000000001b */
[----:B------:R1:W-:Y:S04]  /*8c60*/  STL.S16 [R1+0x530], R28 ;  /* 0x0005301c01007387 */ /* 0x0003e80000100600 */
[----:B------:R2:W-:Y:S01]  /*8c70*/  STL.S16 [R1+0x544], R27 ;  /* 0x0005441b01007387 */ /* 0x0005e20000100600 */
[----:B-1----:R-:W-:Y:S01]  /*8c80*/  MOV R28, RZ ;  /* 0x000000ff001c7202 */ /* 0x002fe20000000f00 */
[----:B--2---:R-:W-:-:S05]  /*8c90*/  HFMA2 R27, -RZ, RZ, 0, 0 ;  /* 0x00000000ff1b7431 */ /* 0x004fca00000001ff */
[----:B------:R-:W2:Y:S04]  /*8ca0*/  @!P3 LDG.E R28, desc[UR10][R50.64] ;  /* 0x0000000a321cb981 */ /* 0x000ea8000c1e1900 */
[----:B------:R-:W2:Y:S01]  /*8cb0*/  @!P3 LDG.E R27, desc[UR10][R52.64] ;  /* 0x0000000a341bb981 */ /* 0x000ea2000c1e1900 */
[----:B------:R-:W-:-:S03]  /*8cc0*/  LOP3.LUT P3, RZ, R61, 0x80, RZ, 0xc0, !PT ;  /* 0x000000803dff7812 */ /* 0x000fc6000786c0ff */
[----:B------:R1:W-:Y:S04]  /*8cd0*/  STL [R1+0x48], R8 ;  /* 0x0000480801007387 */ /* 0x0003e80000100800 */
[----:B------:R1:W-:Y:S04]  /*8ce0*/  STL [R1+0x4c], R9 ;  /* 0x00004c0901007387 */ /* 0x0003e80000100800 */
[----:B------:R-:W-:Y:S01]  /*8cf0*/  STL [R1+0x34], R30 ;  /* 0x0000341e01007387 */ /* 0x000fe20000100800 */
[----:B-1----:R-:W-:Y:S02]  /*8d00*/  PRMT R8, RZ, 0x7610, R8 ;  /* 0x00007610ff087816 */ /* 0x002fe40000000008 */
[----:B------:R-:W-:Y:S01]  /*8d10*/  LOP3.LUT P0, RZ, R54, 0x1000000, RZ, 0xc0, !PT ;  /* 0x0100000036ff7812 */ /* 0x000fe2000780c0ff */
[----:B------:R-:W-:Y:S01]  /*8d20*/  STL [R1+0x140], R4 ;  /* 0x0001400401007387 */ /* 0x000fe20000100800 */
[----:B------:R-:W-:-:S02]  /*8d30*/  PRMT R9, RZ, 0x7610, R9 ;  /* 0x00007610ff097816 */ /* 0x000fc40000000009 */
[----:B------:R-:W-:Y:S01]  /*8d40*/  @!P2 PRMT R8, R37, 0x7610, R8 ;  /* 0x000076102508a816 */ /* 0x000fe20000000008 */
[----:B------:R-:W-:Y:S01]  /*8d50*/  STL [R1+0x14c], R11 ;  /* 0x00014c0b01007387 */ /* 0x000fe20000100800 */
[----:B------:R-:W-:-:S03]  /*8d60*/  @!P3 PRMT R9, R31, 0x7610, R9 ;  /* 0x000076101f09b816 */ /* 0x000fc60000000009 */
[----:B------:R-:W-:Y:S04]  /*8d70*/  STL [R1+0x894], R8 ;  /* 0x0008940801007387 */ /* 0x000fe80000100800 */
[----:B------:R-:W-:Y:S04]  /*8d80*/  STL.64 [R1+0x7a8], R8 ;  /* 0x0007a80801007387 */ /* 0x000fe80000100a00 */
[----:B------:R1:W-:Y:S01]  /*8d90*/  STL.64 [R1+0x848], R8 ;  /* 0x0008480801007387 */ /* 0x0003e20000100a00 */
[----:B------:R-:W-:-:S03]  /*8da0*/  PRMT R55, RZ, 0x7610, R55 ;  /* 0x00007610ff377816 */ /* 0x000fc60000000037 */
[----:B------:R-:W-:Y:S04]  /*8db0*/  STL [R1+0x50], R10 ;  /* 0x0000500a01007387 */ /* 0x000fe80000100800 */
[----:B------:R-:W-:Y:S04]  /*8dc0*/  STL [R1+0x44], R26 ;  /* 0x0000441a01007387 */ /* 0x000fe80000100800 */
[----:B-1----:R-:W2:Y:S01]  /*8dd0*/  LDL.LU.64 R8, [R1+0x510] ;  /* 0x0005100001087983 */ /* 0x002ea20000300a00 */
[----:B0-----:R-:W-:-:S03]  /*8de0*/  PRMT R32, RZ, 0x7610, R32 ;  /* 0x00007610ff207816 */ /* 0x001fc60000000020 */
[----:B------:R-:W2:Y:S01]  /*8df0*/  LDL.LU.64 R52, [R1+0x508] ;  /* 0x0005080001347983 */ /* 0x000ea20000300a00 */
[----:B----4-:R-:W-:-:S03]  /*8e00*/  PRMT R60, RZ, 0x7610, R60 ;  /* 0x00007610ff3c7816 */ /* 0x010fc6000000003c */
[----:B------:R-:W-:Y:S01]  /*8e10*/  STL [R1+0x150], R13 ;  /* 0x0001500d01007387 */ /* 0x000fe20000100800 */
[----:B------:R-:W-:-:S03]  /*8e20*/  @!P2 PRMT R60, R37, 0x7632, R60 ;  /* 0x00007632253ca816 */ /* 0x000fc6000000003c */
[----:B------:R-:W-:Y:S04]  /*8e30*/  STL [R1+0x54], R12 ;  /* 0x0000540c01007387 */ /* 0x000fe80000100800 */
[----:B------:R0:W-:Y:S01]  /*8e40*/  STL.S16 [R1+0x408], R60 ;  /* 0x0004083c01007387 */ /* 0x0001e20000100600 */
[----:B------:R-:W-:-:S03]  /*8e50*/  PRMT R59, RZ, 0x7610, R59 ;  /* 0x00007610ff3b7816 */ /* 0x000fc6000000003b */
[----:B------:R-:W4:Y:S04]  /*8e60*/  LDL.LU.64 R50, [R1+0x8d8] ;  /* 0x0008d80001327983 */ /* 0x000f280000300a00 */
[----:B0-----:R-:W2:Y:S01]  /*8e70*/  LDL.LU R60, [R1+0x8e0] ;  /* 0x0008e000013c7983 */ /* 0x001ea20000300800 */
[----:B------:R-:W-:-:S05]  /*8e80*/  @!P1 PRMT R32, R38, 0x7610, R32 ;  /* 0x0000761026209816 */ /* 0x000fca0000000020 */
[----:B------:R0:W-:Y:S04]  /*8e90*/  STL.S16 [R1+0x260], R32 ;  /* 0x0002602001007387 */ /* 0x0001e80000100600 */
[----:B0-----:R-:W4:Y:S01]  /*8ea0*/  LDL.LU.64 R32, [R1+0x518] ;  /* 0x0005180001207983 */ /* 0x001f220000300a00 */
[----:B------:R-:W-:-:S04]  /*8eb0*/  PRMT R30, RZ, 0x7610, R30 ;  /* 0x00007610ff1e7816 */ /* 0x000fc8000000001e */
[----:B------:R-:W-:Y:S02]  /*8ec0*/  @!P3 PRMT R30, R44, 0x7632, R30 ;  /* 0x000076322c1eb816 */ /* 0x000fe4000000001e */
[----:B------:R-:W-:-:S03]  /*8ed0*/  @!P1 PRMT R55, R38, 0x7632, R55 ;  /* 0x0000763226379816 */ /* 0x000fc60000000037 */
[----:B------:R0:W-:Y:S01]  /*8ee0*/  STL.S16 [R1+0x51c], R30 ;  /* 0x00051c1e01007387 */ /* 0x0001e20000100600 */
[----:B------:R-:W-:-:S03]  /*8ef0*/  MOV R4, RZ ;  /* 0x000000ff00047202 */ /* 0x000fc60000000f00 */
[----:B------:R1:W-:Y:S01]  /*8f00*/  STL.S16 [R1+0x430], R55 ;  /* 0x0004303701007387 */ /* 0x0003e20000100600 */
[----:B------:R-:W-:-:S03]  /*8f10*/  LOP3.LUT P1, RZ, R54, 0x800000, RZ, 0xc0, !PT ;  /* 0x0080000036ff7812 */ /* 0x000fc6000782c0ff */
[----:B------:R-:W4:Y:S01]  /*8f20*/  @!P6 LDG.E R4, desc[UR10][R48.64] ;  /* 0x0000000a3004e981 */ /* 0x000f22000c1e1900 */
[----:B0-----:R-:W-:-:S03]  /*8f30*/  MOV R30, RZ ;  /* 0x000000ff001e7202 */ /* 0x001fc60000000f00 */
[----:B-1----:R-:W4:Y:S04]  /*8f40*/  LDL.LU R55, [R1+0x8e8] ;  /* 0x0008e80001377983 */ /* 0x002f280000300800 */
[----:B---3--:R0:W3:Y:S01]  /*8f50*/  @!P0 LDG.E R30, desc[UR10][R56.64] ;  /* 0x0000000a381e8981 */ /* 0x0080e2000c1e1900 */
[----:B------:R-:W-:Y:S02]  /*8f60*/  PRMT R10, RZ, 0x7610, R10 ;  /* 0x00007610ff0a7816 */ /* 0x000fe4000000000a */
[----:B------:R-:W-:Y:S02]  /*8f70*/  PRMT R11, RZ, 0x7610, R11 ;  /* 0x00007610ff0b7816 */ /* 0x000fe4000000000b */
[----:B------:R-:W-:Y:S01]  /*8f80*/  PRMT R58, RZ, 0x7610, R58 ;  /* 0x00007610ff3a7816 */ /* 0x000fe2000000003a */
[----:B------:R-:W-:Y:S04]  /*8f90*/  STL [R1+0x148], R14 ;  /* 0x0001480e01007387 */ /* 0x000fe80000100800 */
[----:B------:R-:W0:Y:S01]  /*8fa0*/  LDL.LU.64 R56, [R1+0x8d0] ;  /* 0x0008d00001387983 */ /* 0x000e220000300a00 */
[----:B------:R-:W-:-:S02]  /*8fb0*/  PRMT R26, RZ, 0x7610, R26 ;  /* 0x00007610ff1a7816 */ /* 0x000fc4000000001a */
[C---:B------:R-:W-:Y:S01]  /*8fc0*/  @!P4 PRMT R10, R7.reuse, 0x7610, R10 ;  /* 0x00007610070ac816 */ /* 0x040fe2000000000a */
[----:B------:R-:W3:Y:S01]  /*8fd0*/  LDL.LU.64 R48, [R1+0x8f0] ;  /* 0x0008f00001307983 */ /* 0x000ee20000300a00 */
[----:B------:R-:W-:Y:S02]  /*8fe0*/  @!P4 PRMT R11, R7, 0x7632, R11 ;  /* 0x00007632070bc816 */ /* 0x000fe4000000000b */
[----:B------:R-:W-:Y:S01]  /*8ff0*/  @!P2 PRMT R26, R42, 0x7632, R26 ;  /* 0x000076322a1aa816 */ /* 0x000fe2000000001a */
[----:B------:R-:W-:Y:S01]  /*9000*/  STL [R1+0x7b4], R10 ;  /* 0x0007b40a01007387 */ /* 0x000fe20000100800 */
[----:B------:R-:W-:Y:S02]  /*9010*/  PRMT R12, RZ, 0x7610, R12 ;  /* 0x00007610ff0c7816 */ /* 0x000fe4000000000c */
[----:B------:R-:W-:Y:S01]  /*9020*/  PRMT R13, RZ, 0x7610, R13 ;  /* 0x00007610ff0d7816 */ /* 0x000fe2000000000d */
[----:B------:R-:W-:Y:S04]  /*9030*/  STL.64 [R1+0x7c0], R10 ;  /* 0x0007c00a01007387 */ /* 0x000fe80000100a00 */
[----:B------:R-:W-:Y:S04]  /*9040*/  STL [R1+0x840], R10 ;  /* 0x0008400a01007387 */ /* 0x000fe80000100800 */
[----:B------:R-:W-:Y:S04]  /*9050*/  STL [R1+0x870], R10 ;  /* 0x0008700a01007387 */ /* 0x000fe80000100800 */
[----:B------:R1:W-:Y:S01]  /*9060*/  STL.64 [R1+0x898], R10 ;  /* 0x0008980a01007387 */ /* 0x0003e20000100a00 */
[----:B------:R-:W-:-:S03]  /*9070*/  @!P5 PRMT R12, R2, 0x7610, R12 ;  /* 0x00007610020cd816 */ /* 0x000fc6000000000c */
[----:B------:R1:W-:Y:S01]  /*9080*/  STL.S16 [R1+0x534], R26 ;  /* 0x0005341a01007387 */ /* 0x0003e20000100600 */
[----:B------:R-:W-:-:S03]  /*9090*/  @!P5 PRMT R13, R2, 0x7632, R13 ;  /* 0x00007632020dd816 */ /* 0x000fc6000000000d */
[----:B-1----:R-:W3:Y:S01]  /*90a0*/  LDL.LU.64 R10, [R1+0x4e0] ;  /* 0x0004e000010a7983 */ /* 0x002ee20000300a00 */
[----:B------:R-:W-:-:S03]  /*90b0*/  HFMA2 R26, -RZ, RZ, 0, 0 ;  /* 0x00000000ff1a7431 */ /* 0x000fc600000001ff */
[----:B------:R-:W-:Y:S04]  /*90c0*/  STL.64 [R1+0x7c8], R12 ;  /* 0x0007c80c01007387 */ /* 0x000fe80000100a00 */
[----:B------:R-:W-:Y:S04]  /*90d0*/  STL [R1+0x858], R12 ;  /* 0x0008580c01007387 */ /* 0x000fe80000100800 */
[----:B------:R1:W-:Y:S04]  /*90e0*/  STL [R1+0x8a0], R12 ;  /* 0x0008a00c01007387 */ /* 0x0003e80000100800 */
[----:B-1----:R-:W3:Y:S01]  /*90f0*/  LDL.LU.64 R12, [R1+0x500] ;  /* 0x00050000010c7983 */ /* 0x002ee20000300a00 */
[----:B--2---:R-:W-:-:S04]  /*9100*/  PRMT R60, RZ, 0x7610, R60 ;  /* 0x00007610ff3c7816 */ /* 0x004fc8000000003c */
[----:B------:R-:W-:-:S05]  /*9110*/  @!P3 PRMT R60, R31, 0x7632, R60 ;  /* 0x000076321f3cb816 */ /* 0x000fca000000003c */
[----:B------:R1:W-:Y:S04]  /*9120*/  STL.S16 [R1+0x3ec], R60 ;  /* 0x0003ec3c01007387 */ /* 0x0003e80000100600 */
[----:B----4-:R-:W2:Y:S01]  /*9130*/  @!P0 LDG.E R26, desc[UR10][R32.64] ;  /* 0x0000000a201a8981 */ /* 0x010ea2000c1e1900 */
[----:B-1----:R-:W-:-:S06]  /*9140*/  MOV R60, RZ ;  /* 0x000000ff003c7202 */ /* 0x002fcc0000000f00 */
[----:B------:R-:W4:Y:S04]  /*9150*/  @!P1 LDG.E R60, desc[UR10][R8.64] ;  /* 0x0000000a083c9981 */ /* 0x000f28000c1e1900 */
[----:B------:R-:W2:Y:S04]  /*9160*/  LDL.LU.64 R32, [R1+0x4f8] ;  /* 0x0004f80001207983 */ /* 0x000ea80000300a00 */
[----:B------:R-:W4:Y:S01]  /*9170*/  LDL.LU.64 R8, [R1+0x4f0] ;  /* 0x0004f00001087983 */ /* 0x000f220000300a00 */
[----:B------:R-:W-:Y:S02]  /*9180*/  @!P3 PRMT R59, R44, 0x7610, R59 ;  /* 0x000076102c3bb816 */ /* 0x000fe4000000003b */
[----:B------:R-:W-:-:S03]  /*9190*/  PRMT R55, RZ, 0x7610, R55 ;  /* 0x00007610ff377816 */ /* 0x000fc60000000037 */
[----:B------:R1:W-:Y:S01]  /*91a0*/  STL.S16 [R1+0x518], R59 ;  /* 0x0005183b01007387 */ /* 0x0003e20000100600 */
[----:B------:R-:W-:Y:S02]  /*91b0*/  LOP3.LUT P3, RZ, R54, 0x200000, RZ, 0xc0, !PT ;  /* 0x0020000036ff7812 */ /* 0x000fe4000786c0ff */
[----:B------:R-:W-:Y:S01]  /*91c0*/  @!P5 PRMT R55, R39, 0x7632, R55 ;  /* 0x000076322737d816 */ /* 0x000fe20000000037 */
[----:B-1----:R-:W-:Y:S01]  /*91d0*/  HFMA2 R59, -RZ, RZ, 0, 0 ;  /* 0x00000000ff3b7431 */ /* 0x002fe200000001ff */
[----:B0-----:R-:W-:-:S03]  /*91e0*/  PRMT R56, RZ, 0x7610, R56 ;  /* 0x00007610ff387816 */ /* 0x001fc60000000038 */
[----:B------:R0:W-:Y:S01]  /*91f0*/  STL.S16 [R1+0x4f8], R55 ;  /* 0x0004f83701007387 */ /* 0x0001e20000100600 */
[----:B------:R-:W-:-:S03]  /*9200*/  @!P6 PRMT R56, R4, 0x7610, R56 ;  /* 0x000076100438e816 */ /* 0x000fc60000000038 */
[----:B------:R1:W4:Y:S01]  /*9210*/  @!P1 LDG.E R59, desc[UR10][R52.64] ;  /* 0x0000000a343b9981 */ /* 0x000322000c1e1900 */
[----:B------:R-:W-:-:S03]  /*9220*/  PRMT R57, RZ, 0x7610, R57 ;  /* 0x00007610ff397816 */ /* 0x000fc60000000039 */
[----:B------:R1:W-:Y:S01]  /*9230*/  STL.S16 [R1+0x4e0], R56 ;  /* 0x0004e03801007387 */ /* 0x0003e20000100600 */
[----:B0-----:R-:W-:Y:S01]  /*9240*/  HFMA2 R55, -RZ, RZ, 0, 0 ;  /* 0x00000000ff377431 */ /* 0x001fe200000001ff */
[----:B------:R-:W-:Y:S02]  /*9250*/  LOP3.LUT P2, RZ, R54, 0x400000, RZ, 0xc0, !PT ;  /* 0x0040000036ff7812 */ /* 0x000fe4000784c0ff */
[----:B------:R-:W4:Y:S01]  /*9260*/  LDL.LU.64 R52, [R1+0x8c8] ;  /* 0x0008c80001347983 */ /* 0x000f220000300a00 */
[C---:B------:R-:W-:Y:S02]  /*9270*/  @!P4 PRMT R58, R41.reuse, 0x7610, R58 ;  /* 0x00007610293ac816 */ /* 0x040fe4000000003a */
[----:B-1----:R-:W-:Y:S02]  /*9280*/  MOV R56, RZ ;  /* 0x000000ff00387202 */ /* 0x002fe40000000f00 */
[----:B------:R-:W-:Y:S01]  /*9290*/  @!P4 PRMT R57, R41, 0x7632, R57 ;  /* 0x000076322939c816 */ /* 0x000fe20000000039 */
[----:B------:R0:W-:Y:S04]  /*92a0*/  STL.S16 [R1+0x508], R58 ;  /* 0x0005083a01007387 */ /* 0x0001e80000100600 */
[----:B------:R1:W-:Y:S01]  /*92b0*/  STL.S16 [R1+0x50c], R57 ;  /* 0x00050c3901007387 */ /* 0x0003e20000100600 */
[----:B0-----:R-:W-:-:S03]  /*92c0*/  MOV R58, RZ ;  /* 0x000000ff003a7202 */ /* 0x001fc60000000f00 */
[----:B---3--:R-:W3:Y:S01]  /*92d0*/  @!P3 LDG.E R55, desc[UR10][R10.64] ;  /* 0x0000000a0a37b981 */ /* 0x008ee2000c1e1900 */
[----:B-1----:R-:W-:-:S03]  /*92e0*/  HFMA2 R57, -RZ, RZ, 0, 0 ;  /* 0x00000000ff397431 */ /* 0x002fc600000001ff */
[----:B------:R-:W3:Y:S04]  /*92f0*/  LDL.LU.64 R10, [R1+0x4b8] ;  /* 0x0004b800010a7983 */ /* 0x000ee80000300a00 */
[----:B------:R-:W3:Y:S04]  /*9300*/  @!P2 LDG.E R58, desc[UR10][R12.64] ;  /* 0x0000000a0c3aa981 */ /* 0x000ee8000c1e1900 */
[----:B------:R-:W3:Y:S04]  /*9310*/  LDL.LU.64 R12, [R1+0x4d8] ;  /* 0x0004d800010c7983 */ /* 0x000ee80000300a00 */
[----:B--2---:R-:W2:Y:S04]  /*9320*/  @!P2 LDG.E R57, desc[UR10][R32.64] ;  /* 0x0000000a2039a981 */ /* 0x004ea8000c1e1900 */
[----:B----4-:R-:W4:Y:S04]  /*9330*/  @!P3 LDG.E R56, desc[UR10][R8.64] ;  /* 0x0000000a0838b981 */ /* 0x010f28000c1e1900 */
[----:B------:R-:W2:Y:S04]  /*9340*/  LDL.LU.64 R32, [R1+0x4d0] ;  /* 0x0004d00001207983 */ /* 0x000ea80000300a00 */
[----:B------:R-:W4:Y:S01]  /*9350*/  LDL.LU.64 R8, [R1+0x4c8] ;  /* 0x0004c80001087983 */ /* 0x000f220000300a00 */
[----:B------:R-:W-:-:S04]  /*9360*/  LOP3.LUT R61, R61, 0xffffffbf, RZ, 0xc0, !PT ;  /* 0xffffffbf3d3d7812 */ /* 0x000fc800078ec0ff */
[----:B------:R-:W-:-:S04]  /*9370*/  @P2 LOP3.LUT R61, R61, 0x40, RZ, 0xfc, !PT ;  /* 0x000000403d3d2812 */ /* 0x000fc800078efcff */
[----:B------:R-:W-:Y:S02]  /*9380*/  LOP3.LUT R61, R61, 0xffffffdf, RZ, 0xc0, !PT ;  /* 0xffffffdf3d3d7812 */ /* 0x000fe400078ec0ff */
[C---:B------:R-:W-:Y:S02]  /*9390*/  LOP3.LUT P2, RZ, R54.reuse, 0x4000000, RZ, 0xc0, !PT ;  /* 0x0400000036ff7812 */ /* 0x040fe4000784c0ff */
[----:B------:R-:W-:Y:S02]  /*93a0*/  @P3 LOP3.LUT R61, R61, 0x20, RZ, 0xfc, !PT ;  /* 0x000000203d3d3812 */ /* 0x000fe400078efcff */
[----:B------:R-:W-:Y:S02]  /*93b0*/  LOP3.LUT P3, RZ, R54, 0x2000000, RZ, 0xc0, !PT ;  /* 0x0200000036ff7812 */ /* 0x000fe4000786c0ff */
[----:B------:R-:W-:Y:S02]  /*93c0*/  PRMT R14, RZ, 0x7610, R14 ;  /* 0x00007610ff0e7816 */ /* 0x000fe4000000000e */
[----:B------:R-:W-:-:S02]  /*93d0*/  PRMT R50, RZ, 0x7610, R50 ;  /* 0x00007610ff327816 */ /* 0x000fc40000000032 */
[----:B------:R-:W-:Y:S02]  /*93e0*/  PRMT R51, RZ, 0x7610, R51 ;  /* 0x00007610ff337816 */ /* 0x000fe40000000033 */
[----:B------:R-:W-:Y:S02]  /*93f0*/  @!P5 PRMT R14, R39, 0x7610, R14 ;  /* 0x00007610270ed816 */ /* 0x000fe4000000000e */
[----:B------:R-:W-:Y:S02]  /*9400*/  LOP3.LUT P5, RZ, R54, 0x80000, RZ, 0xc0, !PT ;  /* 0x0008000036ff7812 */ /* 0x000fe400078ac0ff */
[----:B------:R-:W-:Y:S02]  /*9410*/  @!P2 PRMT R50, R6, 0x7632, R50 ;  /* 0x000076320632a816 */ /* 0x000fe40000000032 */
[----:B------:R-:W-:Y:S02]  /*9420*/  @!P3 PRMT R51, R28, 0x7610, R51 ;  /* 0x000076101c33b816 */ /* 0x000fe40000000033 */
[----:B------:R-:W-:Y:S01]  /*9430*/  PRMT R52, RZ, 0x7610, R52 ;  /* 0x00007610ff347816 */ /* 0x000fe20000000034 */
[----:B------:R0:W-:Y:S01]  /*9440*/  STL.S16 [R1+0x4d4], R50 ;  /* 0x0004d43201007387 */ /* 0x0001e20000100600 */
[----:B------:R-:W-:-:S03]  /*9450*/  PRMT R53, RZ, 0x7610, R53 ;  /* 0x00007610ff357816 */ /* 0x000fc60000000035 */
[----:B------:R1:W-:Y:S01]  /*9460*/  STL.S16 [R1+0x4b8], R51 ;  /* 0x0004b83301007387 */ /* 0x0003e20000100600 */
[----:B------:R-:W-:Y:S02]  /*9470*/  LOP3.LUT P4, RZ, R54, 0x100000, RZ, 0xc0, !PT ;  /* 0x0010000036ff7812 */ /* 0x000fe4000788c0ff */
[----:B------:R-:W-:Y:S01]  /*9480*/  @!P6 PRMT R52, R4, 0x7632, R52 ;  /* 0x000076320434e816 */ /* 0x000fe20000000034 */
[----:B0-----:R-:W-:Y:S01]  /*9490*/  HFMA2 R50, -RZ, RZ, 0, 0 ;  /* 0x00000000ff327431 */ /* 0x001fe200000001ff */
[----:B------:R-:W-:Y:S02]  /*94a0*/  @!P2 PRMT R53, R6, 0x7610, R53 ;  /* 0x000076100635a816 */ /* 0x000fe40000000035 */
[----:B-1----:R-:W-:Y:S01]  /*94b0*/  MOV R51, RZ ;  /* 0x000000ff00337202 */ /* 0x002fe20000000f00 */
[----:B------:R0:W-:Y:S04]  /*94c0*/  STL.S16 [R1+0x4e4], R52 ;  /* 0x0004e43401007387 */ /* 0x0001e80000100600 */
[----:B------:R1:W-:Y:S04]  /*94d0*/  STL.S16 [R1+0x4d0], R53 ;  /* 0x0004d03501007387 */ /* 0x0003e80000100600 */
[----:B---3--:R-:W3:Y:S01]  /*94e0*/  @!P5 LDG.E R50, desc[UR10][R10.64] ;  /* 0x0000000a0a32d981 */ /* 0x008ee2000c1e1900 */
[----:B0-----:R-:W-:Y:S01]  /*94f0*/  HFMA2 R52, -RZ, RZ, 0, 0 ;  /* 0x00000000ff347431 */ /* 0x001fe200000001ff */
[----:B-1----:R-:W-:-:S02]  /*9500*/  MOV R53, RZ ;  /* 0x000000ff00357202 */ /* 0x002fc40000000f00 */
[----:B------:R-:W3:Y:S04]  /*9510*/  LDL.LU.64 R10, [R1+0x490] ;  /* 0x00049000010a7983 */ /* 0x000ee80000300a00 */
[----:B------:R-:W3:Y:S04]  /*9520*/  @!P4 LDG.E R53, desc[UR10][R12.64] ;  /* 0x0000000a0c35c981 */ /* 0x000ee8000c1e1900 */
[----:B------:R-:W3:Y:S04]  /*9530*/  LDL.LU.64 R12, [R1+0x4b0] ;  /* 0x0004b000010c7983 */ /* 0x000ee80000300a00 */
[----:B--2---:R-:W2:Y:S04]  /*9540*/  @!P4 LDG.E R52, desc[UR10][R32.64] ;  /* 0x0000000a2034c981 */ /* 0x004ea8000c1e1900 */
[----:B----4-:R-:W4:Y:S04]  /*9550*/  @!P5 LDG.E R51, desc[UR10][R8.64] ;  /* 0x0000000a0833d981 */ /* 0x010f28000c1e1900 */
[----:B------:R-:W2:Y:S04]  /*9560*/  LDL.LU.64 R32, [R1+0x4a8] ;  /* 0x0004a80001207983 */ /* 0x000ea80000300a00 */
[----:B------:R-:W4:Y:S01]  /*9570*/  LDL.LU.64 R8, [R1+0x498] ;  /* 0x0004980001087983 */ /* 0x000f220000300a00 */
[----:B------:R-:W-:-:S03]  /*9580*/  PRMT R46, RZ, 0x7610, R46 ;  /* 0x00007610ff2e7816 */ /* 0x000fc6000000002e */
[----:B------:R0:W-:Y:S01]  /*9590*/  STL [R1+0x158], R18 ;  /* 0x0001581201007387 */ /* 0x0001e20000100800 */
[----:B------:R-:W-:-:S03]  /*95a0*/  PRMT R45, RZ, 0x7610, R45 ;  /* 0x00007610ff2d7816 */ /* 0x000fc6000000002d */
[----:B------:R1:W-:Y:S01]  /*95b0*/  STL [R1+0x5c], R17 ;  /* 0x00005c1101007387 */ /* 0x0003e20000100800 */
[----:B------:R-:W-:Y:S02]  /*95c0*/  PRMT R47, RZ, 0x7610, R47 ;  /* 0x00007610ff2f7816 */ /* 0x000fe4000000002f */
[----:B0-----:R-:W-:Y:S02]  /*95d0*/  PRMT R18, RZ, 0x7610, R18 ;  /* 0x00007610ff127816 */ /* 0x001fe40000000012 */
[----:B-1----:R-:W-:Y:S02]  /*95e0*/  PRMT R17, RZ, 0x7610, R17 ;  /* 0x00007610ff117816 */ /* 0x002fe40000000011 */
[C---:B------:R-:W-:Y:S02]  /*95f0*/  @!P2 PRMT R18, R5.reuse, 0x7632, R18 ;  /* 0x000076320512a816 */ /* 0x040fe40000000012 */
[----:B------:R-:W-:Y:S02]  /*9600*/  @!P2 PRMT R17, R5, 0x7610, R17 ;  /* 0x000076100511a816 */ /* 0x000fe40000000011 */
[----:B------:R-:W-:-:S02]  /*9610*/  LOP3.LUT P2, RZ, R54, 0x20000, RZ, 0xc0, !PT ;  /* 0x0002000036ff7812 */ /* 0x000fc4000784c0ff */
[----:B------:R-:W-:Y:S02]  /*9620*/  @!P0 PRMT R46, R30, 0x7632, R46 ;  /* 0x000076321e2e8816 */ /* 0x000fe4000000002e */
[C---:B------:R-:W-:Y:S02]  /*9630*/  @!P1 PRMT R45, R60.reuse, 0x7610, R45 ;  /* 0x000076103c2d9816 */ /* 0x040fe4000000002d */
[----:B------:R-:W-:Y:S01]  /*9640*/  @!P1 PRMT R47, R60, 0x7632, R47 ;  /* 0x000076323c2f9816 */ /* 0x000fe2000000002f */
[----:B------:R0:W-:Y:S01]  /*9650*/  STL [R1+0x154], R16 ;  /* 0x0001541001007387 */ /* 0x0001e20000100800 */
[----:B------:R-:W-:-:S03]  /*9660*/  PRMT R48, RZ, 0x7610, R48 ;  /* 0x00007610ff307816 */ /* 0x000fc60000000030 */
[----:B------:R1:W-:Y:S01]  /*9670*/  STL [R1+0x58], R15 ;  /* 0x0000580f01007387 */ /* 0x0003e20000100800 */
[----:B------:R-:W-:-:S03]  /*9680*/  PRMT R49, RZ, 0x7610, R49 ;  /* 0x00007610ff317816 */ /* 0x000fc60000000031 */
[----:B------:R1:W-:Y:S01]  /*9690*/  STL.S16 [R1+0x4ac], R46 ;  /* 0x0004ac2e01007387 */ /* 0x0003e20000100600 */
[----:B0-----:R-:W-:-:S03]  /*96a0*/  PRMT R16, RZ, 0x7610, R16 ;  /* 0x00007610ff107816 */ /* 0x001fc60000000010 */
[----:B------:R0:W-:Y:S01]  /*96b0*/  STL.S16 [R1+0x490], R45 ;  /* 0x0004902d01007387 */ /* 0x0001e20000100600 */
[----:B-1----:R-:W-:-:S03]  /*96c0*/  PRMT R15, RZ, 0x7610, R15 ;  /* 0x00007610ff0f7816 */ /* 0x002fc6000000000f */
[----:B------:R1:W-:Y:S01]  /*96d0*/  STL.S16 [R1+0x494], R47 ;  /* 0x0004942f01007387 */ /* 0x0003e20000100600 */
[C---:B------:R-:W-:Y:S01]  /*96e0*/  @!P6 PRMT R16, R3.reuse, 0x7632, R16 ;  /* 0x000076320310e816 */ /* 0x040fe20000000010 */
[----:B------:R-:W-:Y:S01]  /*96f0*/  HFMA2 R46, -RZ, RZ, 0, 0 ;  /* 0x00000000ff2e7431 */ /* 0x000fe200000001ff */
[----:B------:R-:W-:Y:S01]  /*9700*/  @!P6 PRMT R15, R3, 0x7610, R15 ;  /* 0x00007610030fe816 */ /* 0x000fe2000000000f */
[----:B0-----:R-:W4:Y:S01]  /*9710*/  LDL.LU R45, [R1+0x8c4] ;  /* 0x0008c400012d7983 */ /* 0x001f220000300800 */
[----:B------:R-:W-:Y:S02]  /*9720*/  LOP3.LUT P6, RZ, R54, 0x40000, RZ, 0xc0, !PT ;  /* 0x0004000036ff7812 */ /* 0x000fe400078cc0ff */
[----:B-1----:R-:W-:Y:S01]  /*9730*/  MOV R47, RZ ;  /* 0x000000ff002f7202 */ /* 0x002fe20000000f00 */
[----:B---3--:R-:W3:Y:S01]  /*9740*/  @!P2 LDG.E R46, desc[UR10][R10.64] ;  /* 0x0000000a0a2ea981 */ /* 0x008ee2000c1e1900 */
[----:B------:R-:W-:Y:S02]  /*9750*/  @!P3 PRMT R48, R28, 0x7632, R48 ;  /* 0x000076321c30b816 */ /* 0x000fe40000000030 */
[----:B------:R-:W-:-:S03]  /*9760*/  @!P0 PRMT R49, R30, 0x7610, R49 ;  /* 0x000076101e318816 */ /* 0x000fc60000000031 */
[----:B------:R0:W-:Y:S04]  /*9770*/  STL.S16 [R1+0x4bc], R48 ;  /* 0x0004bc3001007387 */ /* 0x0001e80000100600 */
[----:B------:R1:W-:Y:S01]  /*9780*/  STL.S16 [R1+0x4a8], R49 ;  /* 0x0004a83101007387 */ /* 0x0003e20000100600 */
[----:B------:R-:W-:-:S03]  /*9790*/  PRMT R0, RZ, 0x7610, R0 ;  /* 0x00007610ff007816 */ /* 0x000fc60000000000 */
[----:B------:R-:W-:Y:S01]  /*97a0*/  STL [R1+0x15c], R20 ;  /* 0x00015c1401007387 */ /* 0x000fe20000100800 */
[----:B0-----:R-:W-:-:S03]  /*97b0*/  HFMA2 R48, -RZ, RZ, 0, 0 ;  /* 0x00000000ff307431 */ /* 0x001fc600000001ff */
[----:B------:R0:W-:Y:S01]  /*97c0*/  STL [R1+0x60], R19 ;  /* 0x0000601301007387 */ /* 0x0001e20000100800 */
[----:B-1----:R-:W-:-:S03]  /*97d0*/  MOV R49, RZ ;  /* 0x000000ff00317202 */ /* 0x002fc60000000f00 */
[----:B------:R1:W-:Y:S04]  /*97e0*/  STL [R1+0x168], R29 ;  /* 0x0001681d01007387 */ /* 0x0003e80000100800 */
[----:B------:R-:W3:Y:S04]  /*97f0*/  @!P6 LDG.E R49, desc[UR10][R12.64] ;  /* 0x0000000a0c31e981 */ /* 0x000ee8000c1e1900 */
[----:B------:R-:W3:Y:S04]  /*9800*/  LDL.LU.64 R10, [R1+0x478] ;  /* 0x00047800010a7983 */ /* 0x000ee80000300a00 */
[----:B------:R-:W3:Y:S04]  /*9810*/  LDL.LU.64 R12, [R1+0x480] ;  /* 0x00048000010c7983 */ /* 0x000ee80000300a00 */
[----:B--2---:R-:W2:Y:S04]  /*9820*/  @!P6 LDG.E R48, desc[UR10][R32.64] ;  /* 0x0000000a2030e981 */ /* 0x004ea8000c1e1900 */
[----:B----4-:R-:W4:Y:S01]  /*9830*/  @!P2 LDG.E R47, desc[UR10][R8.64] ;  /* 0x0000000a082fa981 */ /* 0x010f22000c1e1900 */
[----:B------:R-:W-:-:S03]  /*9840*/  LOP3.LUT P2, RZ, R61, 0x40, RZ, 0xc0, !PT ;  /* 0x000000403dff7812 */ /* 0x000fc6000784c0ff */
[----:B------:R-:W2:Y:S01]  /*9850*/  LDL.LU.64 R32, [R1+0x488] ;  /* 0x0004880001207983 */ /* 0x000ea20000300a00 */
[----:B0-----:R-:W-:Y:S02]  /*9860*/  PRMT R19, RZ, 0x7610, R19 ;  /* 0x00007610ff137816 */ /* 0x001fe40000000013 */
[----:B------:R-:W-:Y:S01]  /*9870*/  PRMT R20, RZ, 0x7610, R20 ;  /* 0x00007610ff147816 */ /* 0x000fe20000000014 */
[----:B-1----:R-:W-:Y:S01]  /*9880*/  HFMA2 R29, -RZ, RZ, 0, 0 ;  /* 0x00000000ff1d7431 */ /* 0x002fe200000001ff */
[----:B------:R-:W4:Y:S05]  /*9890*/  LDL.LU.64 R8, [R1+0x460] ;  /* 0x0004600001087983 */ /* 0x000f2a0000300a00 */
[----:B------:R-:W-:-:S05]  /*98a0*/  @!P2 PRMT R0, R58, 0x7610, R0 ;  /* 0x000076103a00a816 */ /* 0x000fca0000000000 */
[----:B------:R0:W-:Y:S04]  /*98b0*/  STL.S16 [R1+0x488], R0 ;  /* 0x0004880001007387 */ /* 0x0001e80000100600 */
[----:B0-----:R-:W4:Y:S01]  /*98c0*/  LDL.LU R0, [R1+0x8bc] ;  /* 0x0008bc0001007983 */ /* 0x001f220000300800 */
[C---:B------:R-:W-:Y:S02]  /*98d0*/  @!P3 PRMT R19, R27.reuse, 0x7610, R19 ;  /* 0x000076101b13b816 */ /* 0x040fe40000000013 */
[----:B------:R-:W-:Y:S02]  /*98e0*/  @!P3 PRMT R20, R27, 0x7632, R20 ;  /* 0x000076321b14b816 */ /* 0x000fe40000000014 */
[----:B------:R-:W-:Y:S02]  /*98f0*/  LOP3.LUT P3, RZ, R54, 0x10000, RZ, 0xc0, !PT ;  /* 0x0001000036ff7812 */ /* 0x000fe4000786c0ff */
[----:B------:R-:W-:-:S04]  /*9900*/  PRMT R45, RZ, 0x7610, R45 ;  /* 0x00007610ff2d7816 */ /* 0x000fc8000000002d */
[----:B------:R-:W-:-:S05]  /*9910*/  @!P2 PRMT R45, R58, 0x7632, R45 ;  /* 0x000076323a2da816 */ /* 0x000fca000000002d */
[----:B------:R0:W-:Y:S02]  /*9920*/  STL.S16 [R1+0x498], R45 ;  /* 0x0004982d01007387 */ /* 0x0001e40000100600 */
[----:B0-----:R-:W-:-:S06]  /*9930*/  MOV R45, RZ ;  /* 0x000000ff002d7202 */ /* 0x001fcc0000000f00 */
[----:B---3--:R-:W3:Y:S04]  /*9940*/  @!P3 LDG.E R45, desc[UR10][R12.64] ;  /* 0x0000000a0c2db981 */ /* 0x008ee8000c1e1900 */
[----:B------:R-:W-:Y:S04]  /*9950*/  STL [R1+0x160], R22 ;  /* 0x0001601601007387 */ /* 0x000fe80000100800 */
[----:B------:R0:W-:Y:S04]  /*9960*/  STL [R1+0x64], R21 ;  /* 0x0000641501007387 */ /* 0x0001e80000100800 */
[----:B------:R1:W-:Y:S04]  /*9970*/  STL [R1+0x164], R24 ;  /* 0x0001641801007387 */ /* 0x0003e80000100800 */
[----:B--2---:R-:W2:Y:S01]  /*9980*/  @!P3 LDG.E R29, desc[UR10][R32.64] ;  /* 0x0000000a201db981 */ /* 0x004ea2000c1e1900 */
[----:B------:R-:W-:-:S02]  /*9990*/  LOP3.LUT P3, RZ, R61, 0x20, RZ, 0xc0, !PT ;  /* 0x000000203dff7812 */ /* 0x000fc4000786c0ff */
[----:B----4-:R-:W-:Y:S01]  /*99a0*/  PRMT R0, RZ, 0x7610, R0 ;  /* 0x00007610ff007816 */ /* 0x010fe20000000000 */
[----:B------:R-:W-:Y:S10]  /*99b0*/  STL [R1+0x68], R23 ;  /* 0x0000681701007387 */ /* 0x000ff40000100800 */
[----:B------:R-:W-:Y:S01]  /*99c0*/  @!P3 PRMT R0, R55, 0x7610, R0 ;  /* 0x000076103700b816 */ /* 0x000fe20000000000 */
[----:B------:R-:W-:Y:S04]  /*99d0*/  STL [R1+0x16c], R36 ;  /* 0x00016c2401007387 */ /* 0x000fe80000100800 */
[----:B------:R4:W-:Y:S01]  /*99e0*/  STL.S16 [R1+0x478], R0 ;  /* 0x0004780001007387 */ /* 0x0009e20000100600 */
[----:B0-----:R-:W-:-:S02]  /*99f0*/  PRMT R21, RZ, 0x7610, R21 ;  /* 0x00007610ff157816 */ /* 0x001fc40000000015 */
[----:B------:R-:W-:Y:S01]  /*9a00*/  PRMT R22, RZ, 0x7610, R22 ;  /* 0x00007610ff167816 */ /* 0x000fe20000000016 */
[----:B------:R-:W-:Y:S01]  /*9a10*/  STL [R1+0x170], R40 ;  /* 0x0001702801007387 */ /* 0x000fe20000100800 */
[----:B-1----:R-:W-:-:S03]  /*9a20*/  PRMT R24, RZ, 0x7610, R24 ;  /* 0x00007610ff187816 */ /* 0x002fc60000000018 */
[----:B------:R-:W3:Y:S04]  /*9a30*/  LDL.LU.64 R32, [R1+0x468] ;  /* 0x0004680001207983 */ /* 0x000ee80000300a00 */
[----:B----4-:R-:W4:Y:S04]  /*9a40*/  LDL.LU R0, [R1+0x8b8] ;  /* 0x0008b80001007983 */ /* 0x010f280000300800 */
[----:B------:R-:W2:Y:S01]  /*9a50*/  LDL.LU.64 R12, [R1+0x458] ;  /* 0x00045800010c7983 */ /* 0x000ea20000300a00 */
[----:B----4-:R-:W-:-:S04]  /*9a60*/  PRMT R0, RZ, 0x7610, R0 ;  /* 0x00007610ff007816 */ /* 0x010fc80000000000 */
[----:B------:R-:W-:-:S05]  /*9a70*/  @!P3 PRMT R0, R56, 0x7610, R0 ;  /* 0x000076103800b816 */ /* 0x000fca0000000000 */
[----:B------:R0:W-:Y:S04]  /*9a80*/  STL.S16 [R1+0x47c], R0 ;  /* 0x00047c0001007387 */ /* 0x0001e80000100600 */
[----:B0-----:R-:W4:Y:S01]  /*9a90*/  LDL.LU R0, [R1+0x8b0] ;  /* 0x0008b00001007983 */ /* 0x001f220000300800 */
[----:B------:R-:W-:Y:S02]  /*9aa0*/  PRMT R23, RZ, 0x7610, R23 ;  /* 0x00007610ff177816 */ /* 0x000fe40000000017 */
[C---:B------:R-:W-:Y:S02]  /*9ab0*/  @!P0 PRMT R21, R26.reuse, 0x7610, R21 ;  /* 0x000076101a158816 */ /* 0x040fe40000000015 */
[----:B------:R-:W-:Y:S02]  /*9ac0*/  @!P0 PRMT R22, R26, 0x7632, R22 ;  /* 0x000076321a168816 */ /* 0x000fe40000000016 */
[----:B----4-:R-:W-:-:S04]  /*9ad0*/  PRMT R0, RZ, 0x7610, R0 ;  /* 0x00007610ff007816 */ /* 0x010fc80000000000 */
[----:B------:R-:W-:-:S05]  /*9ae0*/  @!P4 PRMT R0, R53, 0x7610, R0 ;  /* 0x000076103500c816 */ /* 0x000fca0000000000 */
[----:B------:R0:W-:Y:S04]  /*9af0*/  STL.S16 [R1+0x464], R0 ;  /* 0x0004640001007387 */ /* 0x0001e80000100600 */
[----:B0-----:R-:W4:Y:S01]  /*9b00*/  LDL.LU R0, [R1+0x8a4] ;  /* 0x0008a40001007983 */ /* 0x001f220000300800 */
[C---:B------:R-:W-:Y:S02]  /*9b10*/  @!P1 PRMT R23, R59.reuse, 0x7610, R23 ;  /* 0x000076103b179816 */ /* 0x040fe40000000017 */
[----:B------:R-:W-:Y:S02]  /*9b20*/  @!P1 PRMT R24, R59, 0x7632, R24 ;  /* 0x000076323b189816 */ /* 0x000fe40000000018 */
[C---:B------:R-:W-:Y:S02]  /*9b30*/  LOP3.LUT P0, RZ, R54.reuse, 0x8000, RZ, 0xc0, !PT ;  /* 0x0000800036ff7812 */ /* 0x040fe4000780c0ff */
[----:B------:R-:W-:Y:S01]  /*9b40*/  LOP3.LUT P1, RZ, R54, 0x4000, RZ, 0xc0, !PT ;  /* 0x0000400036ff7812 */ /* 0x000fe2000782c0ff */
[----:B------:R-:W-:-:S02]  /*9b50*/  HFMA2 R36, -RZ, RZ, 0, 0 ;  /* 0x00000000ff247431 */ /* 0x000fc400000001ff */
[----:B------:R-:W-:-:S08]  /*9b60*/  HFMA2 R40, -RZ, RZ, 0, 0 ;  /* 0x00000000ff287431 */ /* 0x000fd000000001ff */
[----:B------:R-:W2:Y:S04]  /*9b70*/  @!P0 LDG.E R36, desc[UR10][R10.64] ;  /* 0x0000000a0a248981 */ /* 0x000ea8000c1e1900 */
[----:B------:R-:W2:Y:S04]  /*9b80*/  @!P1 LDG.E R40, desc[UR10][R8.64] ;  /* 0x0000000a08289981 */ /* 0x000ea8000c1e1900 */
[----:B------:R-:W3:Y:S04]  /*9b90*/  LDL.LU.64 R10, [R1+0x448] ;  /* 0x00044800010a7983 */ /* 0x000ee80000300a00 */
[----:B------:R-:W2:Y:S01]  /*9ba0*/  LDL.LU.64 R8, [R1+0x440] ;  /* 0x0004400001087983 */ /* 0x000ea20000300a00 */
[----:B----4-:R-:W-:-:S04]  /*9bb0*/  PRMT R0, RZ, 0x7610, R0 ;  /* 0x00007610ff007816 */ /* 0x010fc80000000000 */
[----:B------:R-:W-:-:S05]  /*9bc0*/  @!P6 PRMT R0, R49, 0x7610, R0 ;  /* 0x000076103100e816 */ /* 0x000fca0000000000 */
[----:B------:R0:W-:Y:S04]  /*9bd0*/  STL.S16 [R1+0x4cc], R0 ;  /* 0x0004cc0001007387 */ /* 0x0001e80000100600 */
[----:B0-----:R-:W4:Y:S01]  /*9be0*/  LDL.LU R0, [R1+0x88c] ;  /* 0x00088c0001007983 */ /* 0x001f220000300800 */
[----:B------:R-:W-:-:S03]  /*9bf0*/  PRMT R43, RZ, 0x7610, R43 ;  /* 0x00007610ff2b7816 */ /* 0x000fc6000000002b */
[----:B------:R0:W-:Y:S01]  /*9c00*/  STL [R1+0x6c], R25 ;  /* 0x00006c1901007387 */ /* 0x0001e20000100800 */
[----:B------:R-:W-:-:S03]  /*9c10*/  @!P2 PRMT R43, R57, 0x7632, R43 ;  /* 0x00007632392ba816 */ /* 0x000fc6000000002b */
[----:B------:R1:W-:Y:S01]  /*9c20*/  STL [R1+0x74], R37 ;  /* 0x0000742501007387 */ /* 0x0003e20000100800 */
[----:B0-----:R-:W-:Y:S02]  /*9c30*/  PRMT R25, RZ, 0x7610, R25 ;  /* 0x00007610ff197816 */ /* 0x001fe40000000019 */
[----:B-1----:R-:W-:Y:S02]  /*9c40*/  PRMT R37, RZ, 0x7610, R37 ;  /* 0x00007610ff257816 */ /* 0x002fe40000000025 */
[----:B------:R-:W-:Y:S02]  /*9c50*/  @!P2 PRMT R25, R57, 0x7610, R25 ;  /* 0x000076103919a816 */ /* 0x000fe40000000019 */
[----:B------:R-:W-:Y:S02]  /*9c60*/  LOP3.LUT P2, RZ, R54, 0x2000, RZ, 0xc0, !PT ;  /* 0x0000200036ff7812 */ /* 0x000fe4000784c0ff */
[----:B------:R-:W-:Y:S01]  /*9c70*/  @!P4 PRMT R37, R53, 0x7632, R37 ;  /* 0x000076323525c816 */ /* 0x000fe20000000025 */
[----:B------:R0:W-:Y:S01]  /*9c80*/  STL [R1+0x70], R38 ;  /* 0x0000702601007387 */ /* 0x0001e20000100800 */
[----:B------:R-:W-:-:S03]  /*9c90*/  LOP3.LUT R61, R61, 0xffffffef, RZ, 0xc0, !PT ;  /* 0xffffffef3d3d7812 */ /* 0x000fc600078ec0ff */
[----:B------:R1:W-:Y:S04]  /*9ca0*/  STL.S16 [R1+0x46c], R37 ;  /* 0x00046c2501007387 */ /* 0x0003e80000100600 */
[----:B------:R3:W-:Y:S01]  /*9cb0*/  STL [R1+0x178], R44 ;  /* 0x0001782c01007387 */ /* 0x0007e20000100800 */
[----:B0-----:R-:W-:Y:S01]  /*9cc0*/  PRMT R38, RZ, 0x7610, R38 ;  /* 0x00007610ff267816 */ /* 0x001fe20000000026 */
[----:B-1----:R-:W-:-:S03]  /*9cd0*/  HFMA2 R37, -RZ, RZ, 0, 0 ;  /* 0x00000000ff257431 */ /* 0x002fc600000001ff */
[----:B------:R-:W-:Y:S02]  /*9ce0*/  @!P3 PRMT R38, R56, 0x7632, R38 ;  /* 0x000076323826b816 */ /* 0x000fe40000000026 */
[----:B---3--:R-:W-:Y:S01]  /*9cf0*/  MOV R44, RZ ;  /* 0x000000ff002c7202 */ /* 0x008fe20000000f00 */
[----:B------:R-:W3:Y:S01]  /*9d00*/  @!P2 LDG.E R37, desc[UR10][R10.64] ;  /* 0x0000000a0a25a981 */ /* 0x000ee2000c1e1900 */
[----:B------:R-:W-:-:S04]  /*9d10*/  @P2 LOP3.LUT R61, R61, 0x10, RZ, 0xfc, !PT ;  /* 0x000000103d3d2812 */ /* 0x000fc800078efcff */
[----:B--2---:R-:W2:Y:S01]  /*9d20*/  @!P2 LDG.E R44, desc[UR10][R8.64] ;  /* 0x0000000a082ca981 */ /* 0x004ea2000c1e1900 */
[----:B------:R-:W-:-:S03]  /*9d30*/  LOP3.LUT P2, RZ, R54, 0x20000, RZ, 0xc0, !PT ;  /* 0x0002000036ff7812 */ /* 0x000fc6000784c0ff */
[----:B------:R0:W-:Y:S04]  /*9d40*/  STL.S16 [R1+0x484], R38 ;  /* 0x0004842601007387 */ /* 0x0001e80000100600 */
[----:B------:R1:W-:Y:S01]  /*9d50*/  STL [R1+0x174], R42 ;  /* 0x0001742a01007387 */ /* 0x0003e20000100800 */
[----:B----4-:R-:W-:-:S03]  /*9d60*/  PRMT R0, RZ, 0x7610, R0 ;  /* 0x00007610ff007816 */ /* 0x010fc60000000000 */
[----:B------:R4:W-:Y:S01]  /*9d70*/  STL.S16 [R1+0x48c], R43 ;  /* 0x00048c2b01007387 */ /* 0x0009e20000100600 */
[----:B0-----:R-:W-:Y:S02]  /*9d80*/  MOV R38, RZ ;  /* 0x000000ff00267202 */ /* 0x001fe40000000f00 */
[----:B-1----:R-:W-:Y:S01]  /*9d90*/  MOV R42, RZ ;  /* 0x000000ff002a7202 */ /* 0x002fe20000000f00 */
[----:B------:R-:W-:Y:S04]  /*9da0*/  STL [R1+0x78], R31 ;  /* 0x0000781f01007387 */ /* 0x000fe80000100800 */
[----:B------:R0:W3:Y:S04]  /*9db0*/  @!P0 LDG.E R38, desc[UR10][R32.64] ;  /* 0x0000000a20268981 */ /* 0x0000e8000c1e1900 */
[----:B------:R1:W2:Y:S01]  /*9dc0*/  @!P1 LDG.E R42, desc[UR10][R12.64] ;  /* 0x0000000a0c2a9981 */ /* 0x0002a2000c1e1900 */
[----:B------:R-:W-:-:S03]  /*9dd0*/  @!P2 PRMT R0, R46, 0x7610, R0 ;  /* 0x000076102e00a816 */ /* 0x000fc60000000000 */
[----:B----4-:R-:W4:Y:S04]  /*9de0*/  LDL.LU R43, [R1+0x8c0] ;  /* 0x0008c000012b7983 */ /* 0x010f280000300800 */
[----:B------:R-:W0:Y:S04]  /*9df0*/  LDL.LU R32, [R1+0x8ac] ;  /* 0x0008ac0001207983 */ /* 0x000e280000300800 */
[----:B------:R-:W1:Y:S04]  /*9e00*/  LDL.LU R12, [R1+0x8a0] ;  /* 0x0008a000010c7983 */ /* 0x000e680000300800 */
[----:B------:R3:W-:Y:S01]  /*9e10*/  STL.S16 [R1+0x4f0], R0 ;  /* 0x0004f00001007387 */ /* 0x0007e20000100600 */
[----:B------:R-:W-:-:S03]  /*9e20*/  LOP3.LUT R61, R61, 0xfffffff7, RZ, 0xc0, !PT ;  /* 0xfffffff73d3d7812 */ /* 0x000fc600078ec0ff */
[----:B------:R-:W-:Y:S04]  /*9e30*/  STL [R1+0x17c], R41 ;  /* 0x00017c2901007387 */ /* 0x000fe80000100800 */
[----:B------:R-:W2:Y:S04]  /*9e40*/  LDL.LU.64 R10, [R1+0x898] ;  /* 0x00089800010a7983 */ /* 0x000ea80000300a00 */
[----:B---3--:R-:W3:Y:S04]  /*9e50*/  LDL.LU R0, [R1+0x888] ;  /* 0x0008880001007983 */ /* 0x008ee80000300800 */
[----:B------:R-:W2:Y:S01]  /*9e60*/  LDL.LU R8, [R1+0x894] ;  /* 0x0008940001087983 */ /* 0x000ea20000300800 */
[----:B0-----:R-:W-:-:S02]  /*9e70*/  PRMT R32, RZ, 0x7610, R32 ;  /* 0x00007610ff207816 */ /* 0x001fc40000000020 */
[----:B-1----:R-:W-:Y:S02]  /*9e80*/  PRMT R12, RZ, 0x7610, R12 ;  /* 0x00007610ff0c7816 */ /* 0x002fe4000000000c */
[----:B------:R-:W-:Y:S02]  /*9e90*/  @!P4 PRMT R32, R52, 0x7610, R32 ;  /* 0x000076103420c816 */ /* 0x000fe40000000020 */
[----:B------:R-:W-:-:S03]  /*9ea0*/  @!P5 PRMT R12, R50, 0x7610, R12 ;  /* 0x00007610320cd816 */ /* 0x000fc6000000000c */
[----:B------:R0:W-:Y:S04]  /*9eb0*/  STL.S16 [R1+0x460], R32 ;  /* 0x0004602001007387 */ /* 0x0001e80000100600 */
[----:B------:R1:W-:Y:S01]  /*9ec0*/  STL.S16 [R1+0x45c], R12 ;  /* 0x00045c0c01007387 */ /* 0x0003e20000100600 */
[----:B---3--:R-:W-:-:S03]  /*9ed0*/  PRMT R0, RZ, 0x7610, R0 ;  /* 0x00007610ff007816 */ /* 0x008fc60000000000 */
[----:B0-----:R-:W3:Y:S04]  /*9ee0*/  LDL.LU.64 R32, [R1+0x438] ;  /* 0x0004380001207983 */ /* 0x001ee80000300a00 */
[----:B-1----:R-:W2:Y:S01]  /*9ef0*/  LDL.LU.64 R12, [R1+0x428] ;  /* 0x00042800010c7983 */ /* 0x002ea20000300a00 */
[----:B------:R-:W-:-:S05]  /*9f00*/  @!P2 PRMT R0, R47, 0x7610, R0 ;  /* 0x000076102f00a816 */ /* 0x000fca0000000000 */
[----:B------:R0:W-:Y:S04]  /*9f10*/  STL.S16 [R1+0x4fc], R0 ;  /* 0x0004fc0001007387 */ /* 0x0001e80000100600 */
[----:B0-----:R-:W2:Y:S01]  /*9f20*/  LDL.LU R0, [R1+0x880] ;  /* 0x0008800001007983 */ /* 0x001ea20000300800 */
[----:B----4-:R-:W-:Y:S02]  /*9f30*/  PRMT R43, RZ, 0x7610, R43 ;  /* 0x00007610ff2b7816 */ /* 0x010fe4000000002b */
[----:B------:R-:W-:Y:S02]  /*9f40*/  PRMT R31, RZ, 0x7610, R31 ;  /* 0x00007610ff1f7816 */ /* 0x000fe4000000001f */
[----:B------:R-:W-:Y:S02]  /*9f50*/  @!P3 PRMT R43, R55, 0x7632, R43 ;  /* 0x00007632372bb816 */ /* 0x000fe4000000002b */
[----:B------:R-:W-:-:S02]  /*9f60*/  LOP3.LUT P3, RZ, R54, 0x1000, RZ, 0xc0, !PT ;  /* 0x0000100036ff7812 */ /* 0x000fc4000786c0ff */
[----:B------:R-:W-:Y:S02]  /*9f70*/  @!P5 PRMT R31, R51, 0x7632, R31 ;  /* 0x00007632331fd816 */ /* 0x000fe4000000001f */
[----:B------:R-:W-:-:S03]  /*9f80*/  MOV R41, RZ ;  /* 0x000000ff00297202 */ /* 0x000fc60000000f00 */
[----:B------:R0:W-:Y:S02]  /*9f90*/  STL.S16 [R1+0x4c8], R31 ;  /* 0x0004c81f01007387 */ /* 0x0001e40000100600 */
[----:B0-----:R-:W-:-:S04]  /*9fa0*/  HFMA2 R31, -RZ, RZ, 0, 0 ;  /* 0x00000000ff1f7431 */ /* 0x001fc800000001ff */
[----:B------:R-:W-:Y:S02]  /*9fb0*/  @P3 LOP3.LUT R61, R61, 0x8, RZ, 0xfc, !PT ;  /* 0x000000083d3d3812 */ /* 0x000fe400078efcff */
[----:B---3--:R-:W3:Y:S04]  /*9fc0*/  @!P3 LDG.E R31, desc[UR10][R32.64] ;  /* 0x0000000a201fb981 */ /* 0x008ee8000c1e1900 */
[----:B--2---:R-:W2:Y:S01]  /*9fd0*/  @!P3 LDG.E R41, desc[UR10][R12.64] ;  /* 0x0000000a0c29b981 */ /* 0x004ea2000c1e1900 */
[----:B------:R-:W-:Y:S02]  /*9fe0*/  LOP3.LUT P3, RZ, R54, 0x10000, RZ, 0xc0, !PT ;  /* 0x0001000036ff7812 */ /* 0x000fe4000786c0ff */
[----:B------:R-:W-:Y:S01]  /*9ff0*/  PRMT R0, RZ, 0x7610, R0 ;  /* 0x00007610ff007816 */ /* 0x000fe20000000000 */
[----:B------:R0:W-:Y:S10]  /*a000*/  STL.S16 [R1+0x480], R43 ;  /* 0x0004802b01007387 */ /* 0x0001f40000100600 */
[----:B------:R-:W-:Y:S01]  /*a010*/  @!P3 PRMT R0, R29, 0x7610, R0 ;  /* 0x000076101d00b816 */ /* 0x000fe20000000000 */
[----:B------:R-:W-:Y:S04]  /*a020*/  STL [R1+0x7c], R7 ;  /* 0x00007c0701007387 */ /* 0x000fe80000100800 */
[----:B------:R1:W-:Y:S04]  /*a030*/  STL.S16 [R1+0x504], R0 ;  /* 0x0005040001007387 */ /* 0x0003e80000100600 */
[----:B0-----:R-:W4:Y:S01]  /*a040*/  LDL.LU R43, [R1+0x8b4] ;  /* 0x0008b400012b7983 */ /* 0x001f220000300800 */
[----:B------:R-:W-:-:S02]  /*a050*/  PRMT R11, RZ, 0x7610, R11 ;  /* 0x00007610ff0b7816 */ /* 0x000fc4000000000b */
[----:B------:R-:W-:Y:S01]  /*a060*/  PRMT R10, RZ, 0x7610, R10 ;  /* 0x00007610ff0a7816 */ /* 0x000fe2000000000a */
[----:B------:R-:W3:Y:S04]  /*a070*/  LDL.LU.64 R12, [R1+0x3f8] ;  /* 0x0003f800010c7983 */ /* 0x000ee80000300a00 */
[----:B-1----:R-:W2:Y:S01]  /*a080*/  LDL.LU R0, [R1+0x87c] ;  /* 0x00087c0001007983 */ /* 0x002ea20000300800 */
[----:B------:R-:W-:Y:S02]  /*a090*/  @!P5 PRMT R11, R50, 0x7632, R11 ;  /* 0x00007632320bd816 */ /* 0x000fe4000000000b */
[----:B------:R-:W-:Y:S01]  /*a0a0*/  @!P5 PRMT R10, R51, 0x7610, R10 ;  /* 0x00007610330ad816 */ /* 0x000fe2000000000a */
[----:B------:R-:W-:Y:S04]  /*a0b0*/  STL [R1+0x84], R3 ;  /* 0x0000840301007387 */ /* 0x000fe80000100800 */
[----:B------:R-:W-:Y:S04]  /*a0c0*/  STL.S16 [R1+0x49c], R10 ;  /* 0x00049c0a01007387 */ /* 0x000fe80000100600 */
[----:B------:R0:W-:Y:S01]  /*a0d0*/  STL.S16 [R1+0x4b0], R11 ;  /* 0x0004b00b01007387 */ /* 0x0001e20000100600 */
[----:B------:R-:W-:-:S03]  /*a0e0*/  PRMT R8, RZ, 0x7610, R8 ;  /* 0x00007610ff087816 */ /* 0x000fc60000000008 */
[----:B------:R-:W-:Y:S04]  /*a0f0*/  STL [R1+0x180], R39 ;  /* 0x0001802701007387 */ /* 0x000fe80000100800 */
[----:B------:R-:W-:Y:S04]  /*a100*/  STL [R1+0x184], R4 ;  /* 0x0001840401007387 */ /* 0x000fe80000100800 */
[----:B0-----:R-:W3:Y:S04]  /*a110*/  LDL.LU.64 R10, [R1+0x420] ;  /* 0x00042000010a7983 */ /* 0x001ee80000300a00 */
[----:B------:R-:W-:Y:S04]  /*a120*/  STL [R1+0x80], R2 ;  /* 0x0000800201007387 */ /* 0x000fe80000100800 */
[----:B------:R-:W-:Y:S04]  /*a130*/  STL [R1+0x8c], R27 ;  /* 0x00008c1b01007387 */ /* 0x000fe80000100800 */
[----:B------:R-:W-:Y:S04]  /*a140*/  STL [R1+0x188], R6 ;  /* 0x0001880601007387 */ /* 0x000fe80000100800 */
[----:B------:R-:W-:Y:S04]  /*a150*/  STL [R1+0x18c], R28 ;  /* 0x00018c1c01007387 */ /* 0x000fe80000100800 */
[----:B------:R-:W-:Y:S04]  /*a160*/  STL [R1+0x190], R30 ;  /* 0x0001901e01007387 */ /* 0x000fe80000100800 */
[----:B------:R-:W3:Y:S01]  /*a170*/  LDL.LU.64 R32, [R1+0x410] ;  /* 0x0004100001207983 */ /* 0x000ee20000300a00 */
[----:B--2---:R-:W-:-:S04]  /*a180*/  PRMT R0, RZ, 0x7610, R0 ;  /* 0x00007610ff007816 */ /* 0x004fc80000000000 */
[----:B------:R-:W-:-:S05]  /*a190*/  @!P3 PRMT R0, R45, 0x7610, R0 ;  /* 0x000076102d00b816 */ /* 0x000fca0000000000 */
[----:B------:R0:W-:Y:S04]  /*a1a0*/  STL.S16 [R1+0x528], R0 ;  /* 0x0005280001007387 */ /* 0x0001e80000100600 */
[----:B0-----:R-:W2:Y:S01]  /*a1b0*/  LDL.LU R0, [R1+0x874] ;  /* 0x0008740001007983 */ /* 0x001ea20000300800 */
[----:B----4-:R-:W-:-:S04]  /*a1c0*/  PRMT R43, RZ, 0x7610, R43 ;  /* 0x00007610ff2b7816 */ /* 0x010fc8000000002b */
[----:B------:R-:W-:-:S05]  /*a1d0*/  @!P4 PRMT R43, R52, 0x7632, R43 ;  /* 0x00007632342bc816 */ /* 0x000fca000000002b */
[----:B------:R0:W-:Y:S04]  /*a1e0*/  STL.S16 [R1+0x468], R43 ;  /* 0x0004682b01007387 */ /* 0x0001e80000100600 */
[----:B0-----:R-:W4:Y:S01]  /*a1f0*/  LDL.LU R43, [R1+0x8a8] ;  /* 0x0008a800012b7983 */ /* 0x001f220000300800 */
[----:B------:R-:W-:Y:S02]  /*a200*/  PRMT R7, RZ, 0x7610, R7 ;  /* 0x00007610ff077816 */ /* 0x000fe40000000007 */
[----:B------:R-:W-:Y:S02]  /*a210*/  LOP3.LUT P4, RZ, R54, 0x800, RZ, 0xc0, !PT ;  /* 0x0000080036ff7812 */ /* 0x000fe4000788c0ff */
[----:B------:R-:W-:Y:S02]  /*a220*/  @!P6 PRMT R7, R49, 0x7632, R7 ;  /* 0x000076323107e816 */ /* 0x000fe40000000007 */
[----:B------:R-:W-:-:S03]  /*a230*/  @!P6 PRMT R8, R48, 0x7610, R8 ;  /* 0x000076103008e816 */ /* 0x000fc60000000008 */
[----:B------:R0:W-:Y:S04]  /*a240*/  STL.S16 [R1+0x4f4], R7 ;  /* 0x0004f40701007387 */ /* 0x0001e80000100600 */
[----:B------:R1:W-:Y:S01]  /*a250*/  STL.S16 [R1+0x4b4], R8 ;  /* 0x0004b40801007387 */ /* 0x0003e20000100600 */
[----:B0-----:R-:W-:-:S03]  /*a260*/  HFMA2 R7, -RZ, RZ, 0, 0 ;  /* 0x00000000ff077431 */ /* 0x001fc600000001ff */
[----:B-1----:R-:W4:Y:S04]  /*a270*/  LDL.LU.64 R8, [R1+0x418] ;  /* 0x0004180001087983 */ /* 0x002f280000300a00 */
[----:B---3--:R-:W3:Y:S04]  /*a280*/  @!P4 LDG.E R7, desc[UR10][R10.64] ;  /* 0x0000000a0a07c981 */ /* 0x008ee8000c1e1900 */
[----:B------:R-:W3:Y:S01]  /*a290*/  LDL.LU.64 R10, [R1+0x400] ;  /* 0x00040000010a7983 */ /* 0x000ee20000300a00 */
[----:B--2---:R-:W-:-:S04]  /*a2a0*/  PRMT R0, RZ, 0x7610, R0 ;  /* 0x00007610ff007816 */ /* 0x004fc80000000000 */
[----:B------:R-:W-:-:S05]  /*a2b0*/  @!P0 PRMT R0, R38, 0x7610, R0 ;  /* 0x0000761026008816 */ /* 0x000fca0000000000 */
[----:B------:R0:W-:Y:S04]  /*a2c0*/  STL.S16 [R1+0x554], R0 ;  /* 0x0005540001007387 */ /* 0x0001e80000100600 */
[----:B0-----:R-:W2:Y:S01]  /*a2d0*/  LDL.LU R0, [R1+0x868] ;  /* 0x0008680001007983 */ /* 0x001ea20000300800 */
[----:B----4-:R-:W-:-:S04]  /*a2e0*/  PRMT R43, RZ, 0x7610, R43 ;  /* 0x00007610ff2b7816 */ /* 0x010fc8000000002b */
[----:B------:R-:W-:Y:S02]  /*a2f0*/  @!P6 PRMT R43, R48, 0x7632, R43 ;  /* 0x00007632302be816 */ /* 0x000fe4000000002b */
[----:B------:R-:W-:-:S03]  /*a300*/  PRMT R3, RZ, 0x7610, R3 ;  /* 0x00007610ff037816 */ /* 0x000fc60000000003 */
[----:B------:R0:W-:Y:S01]  /*a310*/  STL.S16 [R1+0x4d8], R43 ;  /* 0x0004d82b01007387 */ /* 0x0001e20000100600 */
[C---:B------:R-:W-:Y:S02]  /*a320*/  LOP3.LUT P5, RZ, R54.reuse, 0x400, RZ, 0xc0, !PT ;  /* 0x0000040036ff7812 */ /* 0x040fe400078ac0ff */
[----:B------:R-:W-:Y:S02]  /*a330*/  LOP3.LUT P6, RZ, R54, 0x200, RZ, 0xc0, !PT ;  /* 0x0000020036ff7812 */ /* 0x000fe400078cc0ff */
[----:B------:R-:W-:Y:S01]  /*a340*/  @!P3 PRMT R3, R45, 0x7632, R3 ;  /* 0x000076322d03b816 */ /* 0x000fe20000000003 */
[----:B0-----:R-:W4:Y:S01]  /*a350*/  LDL.LU R43, [R1+0x890] ;  /* 0x00089000012b7983 */ /* 0x001f220000300800 */
[----:B------:R-:W-:Y:S01]  /*a360*/  MOV R39, RZ ;  /* 0x000000ff00277202 */ /* 0x000fe20000000f00 */
[----:B------:R-:W-:Y:S02]  /*a370*/  HFMA2 R4, -RZ, RZ, 0, 0 ;  /* 0x00000000ff047431 */ /* 0x000fe400000001ff */
[----:B------:R0:W-:Y:S04]  /*a380*/  STL.S16 [R1+0x550], R3 ;  /* 0x0005500301007387 */ /* 0x0001e80000100600 */
[----:B------:R-:W4:Y:S04]  /*a390*/  @!P4 LDG.E R39, desc[UR10][R8.64] ;  /* 0x0000000a0827c981 */ /* 0x000f28000c1e1900 */
[----:B------:R-:W4:Y:S01]  /*a3a0*/  @!P6 LDG.E R4, desc[UR10][R12.64] ;  /* 0x0000000a0c04e981 */ /* 0x000f22000c1e1900 */
[----:B0-----:R-:W-:-:S03]  /*a3b0*/  MOV R3, RZ ;  /* 0x000000ff00037202 */ /* 0x001fc60000000f00 */
[----:B------:R-:W4:Y:S04]  /*a3c0*/  LDL.LU.64 R8, [R1+0x3e0] ;  /* 0x0003e00001087983 */ /* 0x000f280000300a00 */
[----:B---3--:R0:W3:Y:S04]  /*a3d0*/  @!P5 LDG.E R3, desc[UR10][R10.64] ;  /* 0x0000000a0a03d981 */ /* 0x0080e8000c1e1900 */
[----:B------:R-:W3:Y:S04]  /*a3e0*/  LDL.LU.64 R12, [R1+0x3d8] ;  /* 0x0003d800010c7983 */ /* 0x000ee80000300a00 */
[----:B------:R-:W0:Y:S01]  /*a3f0*/  LDL.LU R10, [R1+0x870] ;  /* 0x00087000010a7983 */ /* 0x000e220000300800 */
[----:B--2---:R-:W-:-:S04]  /*a400*/  PRMT R0, RZ, 0x7610, R0 ;  /* 0x00007610ff007816 */ /* 0x004fc80000000000 */
[----:B------:R-:W-:-:S05]  /*a410*/  @!P1 PRMT R0, R42, 0x7610, R0 ;  /* 0x000076102a009816 */ /* 0x000fca0000000000 */
[----:B------:R1:W-:Y:S04]  /*a420*/  STL.S16 [R1+0x5cc], R0 ;  /* 0x0005cc0001007387 */ /* 0x0003e80000100600 */
[----:B-1----:R-:W2:Y:S01]  /*a430*/  LDL.LU R0, [R1+0x85c] ;  /* 0x00085c0001007983 */ /* 0x002ea20000300800 */
[----:B----4-:R-:W-:Y:S02]  /*a440*/  PRMT R43, RZ, 0x7610, R43 ;  /* 0x00007610ff2b7816 */ /* 0x010fe4000000002b */
[----:B------:R-:W-:Y:S02]  /*a450*/  PRMT R2, RZ, 0x7610, R2 ;  /* 0x00007610ff027816 */ /* 0x000fe40000000002 */
[----:B------:R-:W-:Y:S02]  /*a460*/  PRMT R27, RZ, 0x7610, R27 ;  /* 0x00007610ff1b7816 */ /* 0x000fe4000000001b */
[----:B------:R-:W-:-:S02]  /*a470*/  @!P2 PRMT R43, R46, 0x7632, R43 ;  /* 0x000076322e2ba816 */ /* 0x000fc4000000002b */
[----:B------:R-:W-:Y:S02]  /*a480*/  @!P2 PRMT R2, R47, 0x7632, R2 ;  /* 0x000076322f02a816 */ /* 0x000fe40000000002 */
[----:B------:R-:W-:Y:S02]  /*a490*/  LOP3.LUT P2, RZ, R54, 0x100, RZ, 0xc0, !PT ;  /* 0x0000010036ff7812 */ /* 0x000fe4000784c0ff */
[----:B------:R-:W-:Y:S01]  /*a4a0*/  @!P1 PRMT R27, R42, 0x7632, R27 ;  /* 0x000076322a1b9816 */ /* 0x000fe2000000001b */
[----:B------:R1:W-:Y:S01]  /*a4b0*/  STL.S16 [R1+0x500], R43 ;  /* 0x0005002b01007387 */ /* 0x0003e20000100600 */
[----:B------:R-:W-:-:S03]  /*a4c0*/  HFMA2 R6, -RZ, RZ, 0, 0 ;  /* 0x00000000ff067431 */ /* 0x000fc600000001ff */
[----:B------:R4:W-:Y:S04]  /*a4d0*/  STL.S16 [R1+0x5d8], R27 ;  /* 0x0005d81b01007387 */ /* 0x0009e80000100600 */
[----:B-1----:R-:W2:Y:S01]  /*a4e0*/  LDL.LU R43, [R1+0x884] ;  /* 0x00088400012b7983 */ /* 0x002ea20000300800 */
[----:B----4-:R-:W-:-:S03]  /*a4f0*/  MOV R27, RZ ;  /* 0x000000ff001b7202 */ /* 0x010fc60000000f00 */
[----:B------:R-:W4:Y:S01]  /*a500*/  @!P2 LDG.E R6, desc[UR10][R8.64] ;  /* 0x0000000a0806a981 */ /* 0x000f22000c1e1900 */
[----:B0-----:R-:W-:-:S03]  /*a510*/  PRMT R10, RZ, 0x7610, R10 ;  /* 0x00007610ff0a7816 */ /* 0x001fc6000000000a */
[----:B---3--:R-:W3:Y:S01]  /*a520*/  @!P2 LDG.E R27, desc[UR10][R12.64] ;  /* 0x0000000a0c1ba981 */ /* 0x008ee2000c1e1900 */
[----:B------:R-:W-:Y:S02]  /*a530*/  LOP3.LUT P2, RZ, R61, 0x10, RZ, 0xc0, !PT ;  /* 0x000000103dff7812 */ /* 0x000fe4000784c0ff */
[----:B------:R-:W-:Y:S01]  /*a540*/  @!P0 PRMT R10, R36, 0x7610, R10 ;  /* 0x00007610240a8816 */ /* 0x000fe2000000000a */
[----:B------:R-:W4:Y:S04]  /*a550*/  LDL.LU.64 R8, [R1+0x3c0] ;  /* 0x0003c00001087983 */ /* 0x000f280000300a00 */
[----:B------:R0:W-:Y:S01]  /*a560*/  STL.S16 [R1+0x53c], R10 ;  /* 0x00053c0a01007387 */ /* 0x0001e20000100600 */
[----:B--2---:R-:W-:-:S03]  /*a570*/  PRMT R0, RZ, 0x7610, R0 ;  /* 0x00007610ff007816 */ /* 0x004fc60000000000 */
[----:B0-----:R-:W2:Y:S02]  /*a580*/  LDL.LU.64 R10, [R1+0x3c8] ;  /* 0x0003c800010a7983 */ /* 0x001ea40000300a00 */
[----:B------:R-:W-:Y:S01]  /*a590*/  @!P2 PRMT R0, R44, 0x7610, R0 ;  /* 0x000076102c00a816 */ /* 0x000fe20000000000 */
[----:B------:R-:W-:Y:S01]  /*a5a0*/  HFMA2 R28, -RZ, RZ, 0, 0 ;  /* 0x00000000ff1c7431 */ /* 0x000fe200000001ff */
[----:B------:R-:W-:Y:S01]  /*a5b0*/  MOV R30, RZ ;  /* 0x000000ff001e7202 */ /* 0x000fe20000000f00 */
[----:B------:R-:W-:Y:S04]  /*a5c0*/  STL.S16 [R1+0x514], R2 ;  /* 0x0005140201007387 */ /* 0x000fe80000100600 */
[----:B------:R0:W-:Y:S04]  /*a5d0*/  STL.S16 [R1+0x5dc], R0 ;  /* 0x0005dc0001007387 */ /* 0x0001e80000100600 */
[----:B------:R-:W-:Y:S04]  /*a5e0*/  STL [R1+0x88], R5 ;  /* 0x0000880501007387 */ /* 0x000fe80000100800 */
[----:B------:R-:W-:Y:S04]  /*a5f0*/  STL [R1+0x194], R60 ;  /* 0x0001943c01007387 */ /* 0x000fe80000100800 */
[----:B0-----:R-:W3:Y:S01]  /*a600*/  LDL.LU R0, [R1+0x850] ;  /* 0x0008500001007983 */ /* 0x001ee20000300800 */
[----:B------:R-:W-:-:S03]  /*a610*/  PRMT R43, RZ, 0x7610, R43 ;  /* 0x00007610ff2b7816 */ /* 0x000fc6000000002b */
[----:B------:R-:W3:Y:S01]  /*a620*/  LDL.LU R12, [R1+0x858] ;  /* 0x00085800010c7983 */ /* 0x000ee20000300800 */
[----:B------:R-:W-:Y:S02]  /*a630*/  @!P3 PRMT R43, R29, 0x7632, R43 ;  /* 0x000076321d2bb816 */ /* 0x000fe4000000002b */
[----:B------:R-:W-:-:S13]  /*a640*/  LOP3.LUT P3, RZ, R54, 0x80, RZ, 0xc0, !PT ;  /* 0x0000008036ff7812 */ /* 0x000fda000786c0ff */
[----:B----4-:R0:W4:Y:S04]  /*a650*/  @!P3 LDG.E R30, desc[UR10][R8.64] ;  /* 0x0000000a081eb981 */ /* 0x010128000c1e1900 */
[----:B------:R1:W-:Y:S01]  /*a660*/  STL.S16 [R1+0x52c], R43 ;  /* 0x00052c2b01007387 */ /* 0x0003e20000100600 */
[----:B------:R-:W-:-:S03]  /*a670*/  HFMA2 R2, -RZ, RZ, 0, 0 ;  /* 0x00000000ff027431 */ /* 0x000fc600000001ff */
[----:B------:R-:W0:Y:S04]  /*a680*/  LDL.LU.64 R8, [R1+0x848] ;  /* 0x0008480001087983 */ /* 0x000e280000300a00 */
[----:B-1----:R-:W4:Y:S04]  /*a690*/  LDL.LU R43, [R1+0x878] ;  /* 0x00087800012b7983 */ /* 0x002f280000300800 */
[----:B------:R-:W4:Y:S04]  /*a6a0*/  @!P5 LDG.E R2, desc[UR10][R32.64] ;  /* 0x0000000a2002d981 */ /* 0x000f28000c1e1900 */
[----:B------:R-:W4:Y:S04]  /*a6b0*/  LDL.LU.64 R32, [R1+0x3f0] ;  /* 0x0003f00001207983 */ /* 0x000f280000300a00 */
[----:B--2---:R-:W2:Y:S01]  /*a6c0*/  @!P3 LDG.E R28, desc[UR10][R10.64] ;  /* 0x0000000a0a1cb981 */ /* 0x004ea2000c1e1900 */
[----:B------:R-:W-:-:S03]  /*a6d0*/  LOP3.LUT P3, RZ, R61, 0x8, RZ, 0xc0, !PT ;  /* 0x000000083dff7812 */ /* 0x000fc6000786c0ff */
[----:B------:R-:W2:Y:S01]  /*a6e0*/  LDL.LU.64 R10, [R1+0x3a8] ;  /* 0x0003a800010a7983 */ /* 0x000ea20000300a00 */
[----:B---3--:R-:W-:-:S09]  /*a6f0*/  PRMT R0, RZ, 0x7610, R0 ;  /* 0x00007610ff007816 */ /* 0x008fd20000000000 */
[----:B------:R-:W-:-:S05]  /*a700*/  @!P3 PRMT R0, R41, 0x7610, R0 ;  /* 0x000076102900b816 */ /* 0x000fca0000000000 */
[----:B------:R1:W-:Y:S04]  /*a710*/  STL.S16 [R1+0x5ec], R0 ;  /* 0x0005ec0001007387 */ /* 0x0003e80000100600 */
[----:B-1----:R-:W3:Y:S01]  /*a720*/  LDL.LU R0, [R1+0x844] ;  /* 0x0008440001007983 */ /* 0x002ee20000300800 */
[----:B----4-:R-:W-:-:S04]  /*a730*/  PRMT R43, RZ, 0x7610, R43 ;  /* 0x00007610ff2b7816 */ /* 0x010fc8000000002b */
[----:B------:R-:W-:-:S05]  /*a740*/  @!P0 PRMT R43, R36, 0x7632, R43 ;  /* 0x00007632242b8816 */ /* 0x000fca000000002b */
[----:B------:R1:W-:Y:S04]  /*a750*/  STL.S16 [R1+0x558], R43 ;  /* 0x0005582b01007387 */ /* 0x0003e80000100600 */
[----:B-1----:R-:W4:Y:S01]  /*a760*/  LDL.LU R43, [R1+0x86c] ;  /* 0x00086c00012b7983 */ /* 0x002f220000300800 */
[----:B---3--:R-:W-:-:S04]  /*a770*/  PRMT R0, RZ, 0x7610, R0 ;  /* 0x00007610ff007816 */ /* 0x008fc80000000000 */
[----:B------:R-:W-:-:S05]  /*a780*/  @!P4 PRMT R0, R39, 0x7610, R0 ;  /* 0x000076102700c816 */ /* 0x000fca0000000000 */
[----:B------:R1:W-:Y:S04]  /*a790*/  STL.S16 [R1+0x5f8], R0 ;  /* 0x0005f80001007387 */ /* 0x0003e80000100600 */
[----:B-1----:R-:W3:Y:S01]  /*a7a0*/  LDL.LU R0, [R1+0x838] ;  /* 0x0008380001007983 */ /* 0x002ee20000300800 */
[----:B------:R-:W-:-:S04]  /*a7b0*/  PRMT R5, RZ, 0x7610, R5 ;  /* 0x00007610ff057816 */ /* 0x000fc80000000005 */
[----:B------:R-:W-:Y:S02]  /*a7c0*/  @!P0 PRMT R5, R38, 0x7632, R5 ;  /* 0x0000763226058816 */ /* 0x000fe40000000005 */
[----:B------:R-:W-:Y:S02]  /*a7d0*/  LOP3.LUT P0, RZ, R54, 0x40, RZ, 0xc0, !PT ;  /* 0x0000004036ff7812 */ /* 0x000fe4000780c0ff */
[----:B0-----:R-:W-:Y:S02]  /*a7e0*/  PRMT R9, RZ, 0x7610, R9 ;  /* 0x00007610ff097816 */ /* 0x001fe40000000009 */
[----:B------:R-:W-:Y:S01]  /*a7f0*/  PRMT R8, RZ, 0x7610, R8 ;  /* 0x00007610ff087816 */ /* 0x000fe20000000008 */
[----:B------:R0:W-:Y:S01]  /*a800*/  STL.S16 [R1+0x5c8], R5 ;  /* 0x0005c80501007387 */ /* 0x0001e20000100600 */
[----:B----4-:R-:W-:Y:S02]  /*a810*/  PRMT R43, RZ, 0x7610, R43 ;  /* 0x00007610ff2b7816 */ /* 0x010fe4000000002b */
[----:B------:R-:W-:-:S02]  /*a820*/  MOV R60, RZ ;  /* 0x000000ff003c7202 */ /* 0x000fc40000000f00 */
[----:B------:R-:W-:Y:S02]  /*a830*/  @!P1 PRMT R43, R40, 0x7632, R43 ;  /* 0x00007632282b9816 */ /* 0x000fe4000000002b */
[C---:B------:R-:W-:Y:S02]  /*a840*/  @!P3 PRMT R9, R31.reuse, 0x7610, R9 ;  /* 0x000076101f09b816 */ /* 0x040fe40000000009 */
[----:B0-----:R-:W-:Y:S02]  /*a850*/  MOV R5, RZ ;  /* 0x000000ff00057202 */ /* 0x001fe40000000f00 */
[----:B------:R-:W-:Y:S01]  /*a860*/  @!P3 PRMT R8, R31, 0x7632, R8 ;  /* 0x000076321f08b816 */ /* 0x000fe20000000008 */
[----:B------:R0:W-:Y:S04]  /*a870*/  STL.S16 [R1+0x5d0], R43 ;  /* 0x0005d02b01007387 */ /* 0x0001e80000100600 */
[----:B------:R-:W-:Y:S04]  /*a880*/  STL.S16 [R1+0x5e4], R9 ;  /* 0x0005e40901007387 */ /* 0x000fe80000100600 */
[----:B------:R1:W-:Y:S04]  /*a890*/  STL.S16 [R1+0x5f0], R8 ;  /* 0x0005f00801007387 */ /* 0x0003e80000100600 */
[----:B--2---:R2:W4:Y:S04]  /*a8a0*/  @!P0 LDG.E R60, desc[UR10][R10.64] ;  /* 0x0000000a0a3c8981 */ /* 0x004528000c1e1900 */
[----:B------:R2:W4:Y:S04]  /*a8b0*/  @!P6 LDG.E R5, desc[UR10][R32.64] ;  /* 0x0000000a2005e981 */ /* 0x000528000c1e1900 */
[----:B0-----:R-:W2:Y:S04]  /*a8c0*/  LDL.LU R43, [R1+0x860] ;  /* 0x00086000012b7983 */ /* 0x001ea80000300800 */
[----:B-1----:R-:W4:Y:S04]  /*a8d0*/  LDL.LU.64 R8, [R1+0x388] ;  /* 0x0003880001087983 */ /* 0x002f280000300a00 */
[----:B------:R-:W4:Y:S04]  /*a8e0*/  LDL.LU R10, [R1+0x840] ;  /* 0x00084000010a7983 */ /* 0x000f280000300800 */
[----:B------:R-:W4:Y:S01]  /*a8f0*/  LDL.LU R32, [R1+0x864] ;  /* 0x0008640001207983 */ /* 0x000f220000300800 */
[----:B---3--:R-:W-:-:S04]  /*a900*/  PRMT R0, RZ, 0x7610, R0 ;  /* 0x00007610ff007816 */ /* 0x008fc80000000000 */
[----:B------:R-:W-:-:S05]  /*a910*/  @!P5 PRMT R0, R3, 0x7610, R0 ;  /* 0x000076100300d816 */ /* 0x000fca0000000000 */
[----:B------:R0:W-:Y:S04]  /*a920*/  STL.S16 [R1+0x38c], R0 ;  /* 0x00038c0001007387 */ /* 0x0001e80000100600 */
[----:B0-----:R-:W3:Y:S01]  /*a930*/  LDL.LU R0, [R1+0x82c] ;  /* 0x00082c0001007983 */ /* 0x001ee20000300800 */
[----:B------:R-:W-:-:S04]  /*a940*/  PRMT R12, RZ, 0x7610, R12 ;  /* 0x00007610ff0c7816 */ /* 0x000fc8000000000c */
[----:B------:R-:W-:-:S05]  /*a950*/  @!P2 PRMT R12, R37, 0x7610, R12 ;  /* 0x00007610250ca816 */ /* 0x000fca000000000c */
[----:B------:R0:W-:Y:S04]  /*a960*/  STL.S16 [R1+0x5d4], R12 ;  /* 0x0005d40c01007387 */ /* 0x0001e80000100600 */
[----:B0-----:R-:W3:Y:S01]  /*a970*/  LDL.LU.64 R12, [R1+0x3a0] ;  /* 0x0003a000010c7983 */ /* 0x001ee20000300a00 */
[----:B--2---:R-:W-:-:S04]  /*a980*/  PRMT R43, RZ, 0x7610, R43 ;  /* 0x00007610ff2b7816 */ /* 0x004fc8000000002b */
[----:B------:R-:W-:Y:S02]  /*a990*/  @!P2 PRMT R43, R37, 0x7632, R43 ;  /* 0x00007632252ba816 */ /* 0x000fe4000000002b */
[----:B----4-:R-:W-:Y:S02]  /*a9a0*/  PRMT R10, RZ, 0x7610, R10 ;  /* 0x00007610ff0a7816 */ /* 0x010fe4000000000a */
[----:B------:R-:W-:Y:S02]  /*a9b0*/  PRMT R32, RZ, 0x7610, R32 ;  /* 0x00007610ff207816 */ /* 0x000fe40000000020 */
[----:B------:R-:W-:Y:S02]  /*a9c0*/  @!P4 PRMT R10, R7, 0x7610, R10 ;  /* 0x00007610070ac816 */ /* 0x000fe4000000000a */
[----:B------:R-:W-:Y:S01]  /*a9d0*/  @!P1 PRMT R32, R40, 0x7610, R32 ;  /* 0x0000761028209816 */ /* 0x000fe20000000020 */
[----:B------:R0:W-:Y:S04]  /*a9e0*/  STL.S16 [R1+0x5e0], R43 ;  /* 0x0005e02b01007387 */ /* 0x0001e80000100600 */
[----:B------:R1:W-:Y:S04]  /*a9f0*/  STL.S16 [R1+0x3a0], R10 ;  /* 0x0003a00a01007387 */ /* 0x0003e80000100600 */
[----:B------:R2:W-:Y:S04]  /*aa00*/  STL.S16 [R1+0x5b4], R32 ;  /* 0x0005b42001007387 */ /* 0x0005e80000100600 */
[----:B0-----:R-:W4:Y:S04]  /*aa10*/  LDL.LU R43, [R1+0x854] ;  /* 0x00085400012b7983 */ /* 0x001f280000300800 */
[----:B-1----:R-:W4:Y:S04]  /*aa20*/  LDL.LU.64 R10, [R1+0x370] ;  /* 0x00037000010a7983 */ /* 0x002f280000300a00 */
[----:B--2---:R-:W2:Y:S01]  /*aa30*/  LDL.LU.64 R32, [R1+0x3b8] ;  /* 0x0003b80001207983 */ /* 0x004ea20000300a00 */
[----:B---3--:R-:W-:-:S04]  /*aa40*/  PRMT R0, RZ, 0x7610, R0 ;  /* 0x00007610ff007816 */ /* 0x008fc80000000000 */
[----:B------:R-:W-:-:S05]  /*aa50*/  @!P6 PRMT R0, R4, 0x7610, R0 ;  /* 0x000076100400e816 */ /* 0x000fca0000000000 */
[----:B------:R0:W-:Y:S04]  /*aa60*/  STL.S16 [R1+0x370], R0 ;  /* 0x0003700001007387 */ /* 0x0001e80000100600 */
[----:B0-----:R-:W3:Y:S04]  /*aa70*/  LDL.LU R0, [R1+0x828] ;  /* 0x0008280001007983 */ /* 0x001ee80000300800 */
[----:B------:R0:W-:Y:S02]  /*aa80*/  STL [R1+0x90], R26 ;  /* 0x0000901a01007387 */ /* 0x0001e40000100800 */
[----:B0-----:R-:W-:-:S02]  /*aa90*/  PRMT R26, RZ, 0x7610, R26 ;  /* 0x00007610ff1a7816 */ /* 0x001fc4000000001a */
[----:B------:R0:W-:Y:S02]  /*aaa0*/  STL [R1+0x94], R59 ;  /* 0x0000943b01007387 */ /* 0x0001e40000100800 */
[----:B------:R-:W-:Y:S02]  /*aab0*/  @!P2 PRMT R26, R44, 0x7632, R26 ;  /* 0x000076322c1aa816 */ /* 0x000fe4000000001a */
[----:B------:R-:W-:-:S03]  /*aac0*/  LOP3.LUT P1, RZ, R54, 0x20, RZ, 0xc0, !PT ;  /* 0x0000002036ff7812 */ /* 0x000fc6000782c0ff */
[----:B------:R1:W-:Y:S01]  /*aad0*/  STL.S16 [R1+0x5e8], R26 ;  /* 0x0005e81a01007387 */ /* 0x0003e20000100600 */
[----:B0-----:R-:W-:-:S04]  /*aae0*/  PRMT R59, RZ, 0x7610, R59 ;  /* 0x00007610ff3b7816 */ /* 0x001fc8000000003b */
[----:B------:R-:W-:Y:S01]  /*aaf0*/  @!P3 PRMT R59, R41, 0x7632, R59 ;  /* 0x00007632293bb816 */ /* 0x000fe2000000003b */
[----:B-1----:R-:W-:-:S04]  /*ab00*/  HFMA2 R26, -RZ, RZ, 0, 0 ;  /* 0x00000000ff1a7431 */ /* 0x002fc800000001ff */
[----:B------:R0:W-:Y:S01]  /*ab10*/  STL.S16 [R1+0x5f4], R59 ;  /* 0x0005f43b01007387 */ /* 0x0001e20000100600 */
[----:B----4-:R-:W-:-:S04]  /*ab20*/  PRMT R43, RZ, 0x7610, R43 ;  /* 0x00007610ff2b7816 */ /* 0x010fc8000000002b */
[----:B------:R-:W-:Y:S01]  /*ab30*/  @!P4 PRMT R43, R7, 0x7632, R43 ;  /* 0x00007632072bc816 */ /* 0x000fe2000000002b */
[----:B--2---:R-:W2:Y:S01]  /*ab40*/  @!P0 LDG.E R26, desc[UR10][R32.64] ;  /* 0x0000000a201a8981 */ /* 0x004ea2000c1e1900 */
[----:B0-----:R-:W-:-:S03]  /*ab50*/  HFMA2 R59, -RZ, RZ, 0, 0 ;  /* 0x00000000ff3b7431 */ /* 0x001fc600000001ff */
[----:B------:R0:W-:Y:S04]  /*ab60*/  STL.S16 [R1+0x5fc], R43 ;  /* 0x0005fc2b01007387 */ /* 0x0001e80000100600 */
[----:B------:R-:W4:Y:S04]  /*ab70*/  @!P1 LDG.E R59, desc[UR10][R12.64] ;  /* 0x0000000a0c3b9981 */ /* 0x000f28000c1e1900 */
[----:B------:R-:W2:Y:S04]  /*ab80*/  LDL.LU.64 R32, [R1+0x390] ;  /* 0x0003900001207983 */ /* 0x000ea80000300a00 */
[----:B0-----:R-:W4:Y:S04]  /*ab90*/  LDL.LU R43, [R1+0x83c] ;  /* 0x00083c00012b7983 */ /* 0x001f280000300800 */
[----:B------:R-:W4:Y:S01]  /*aba0*/  LDL.LU.64 R12, [R1+0x380] ;  /* 0x00038000010c7983 */ /* 0x000f220000300a00 */
[----:B---3--:R-:W-:-:S04]  /*abb0*/  PRMT R0, RZ, 0x7610, R0 ;  /* 0x00007610ff007816 */ /* 0x008fc80000000000 */
[----:B------:R-:W-:-:S05]  /*abc0*/  @!P6 PRMT R0, R5, 0x7632, R0 ;  /* 0x000076320500e816 */ /* 0x000fca0000000000 */
[----:B------:R0:W-:Y:S04]  /*abd0*/  STL.S16 [R1+0x384], R0 ;  /* 0x0003840001007387 */ /* 0x0001e80000100600 */
[----:B0-----:R-:W3:Y:S01]  /*abe0*/  LDL.LU R0, [R1+0x81c] ;  /* 0x00081c0001007983 */ /* 0x001ee20000300800 */
[----:B------:R-:W-:-:S03]  /*abf0*/  LOP3.LUT R61, R61, 0xfffffffd, RZ, 0xc0, !PT ;  /* 0xfffffffd3d3d7812 */ /* 0x000fc600078ec0ff */
[----:B------:R0:W-:Y:S01]  /*ac00*/  STL [R1+0x198], R58 ;  /* 0x0001983a01007387 */ /* 0x0001e20000100800 */
[----:B------:R-:W-:-:S04]  /*ac10*/  @P0 LOP3.LUT R61, R61, 0x2, RZ, 0xfc, !PT ;  /* 0x000000023d3d0812 */ /* 0x000fc800078efcff */
[----:B------:R-:W-:Y:S02]  /*ac20*/  LOP3.LUT R61, R61, 0xfffffffb, RZ, 0xc0, !PT ;  /* 0xfffffffb3d3d7812 */ /* 0x000fe400078ec0ff */
[----:B0-----:R-:W-:Y:S01]  /*ac30*/  MOV R58, RZ ;  /* 0x000000ff003a7202 */ /* 0x001fe20000000f00 */
[----:B------:R0:W-:Y:S01]  /*ac40*/  STL [R1+0x98], R57 ;  /* 0x0000983901007387 */ /* 0x0001e20000100800 */
[----:B------:R-:W-:Y:S02]  /*ac50*/  @P1 LOP3.LUT R61, R61, 0x4, RZ, 0xfc, !PT ;  /* 0x000000043d3d1812 */ /* 0x000fe400078efcff */
[----:B------:R-:W-:Y:S02]  /*ac60*/  LOP3.LUT P2, RZ, R54, 0x10, RZ, 0xc0, !PT ;  /* 0x0000001036ff7812 */ /* 0x000fe4000784c0ff */
[----:B0-----:R-:W-:-:S04]  /*ac70*/  PRMT R57, RZ, 0x7610, R57 ;  /* 0x00007610ff397816 */ /* 0x001fc80000000039 */
[----:B------:R-:W-:Y:S01]  /*ac80*/  @!P4 PRMT R57, R39, 0x7632, R57 ;  /* 0x000076322739c816 */ /* 0x000fe20000000039 */
[----:B--2---:R0:W2:Y:S01]  /*ac90*/  @!P1 LDG.E R58, desc[UR10][R32.64] ;  /* 0x0000000a203a9981 */ /* 0x0040a2000c1e1900 */
[----:B------:R-:W-:Y:S02]  /*aca0*/  LOP3.LUT P1, RZ, R54, 0x100, RZ, 0xc0, !PT ;  /* 0x0000010036ff7812 */ /* 0x000fe4000782c0ff */
[----:B----4-:R-:W-:Y:S01]  /*acb0*/  PRMT R43, RZ, 0x7610, R43 ;  /* 0x00007610ff2b7816 */ /* 0x010fe2000000002b */
[----:B------:R1:W-:Y:S03]  /*acc0*/  STL.S16 [R1+0x604], R57 ;  /* 0x0006043901007387 */ /* 0x0003e60000100600 */
[----:B------:R-:W-:Y:S01]  /*acd0*/  @!P5 PRMT R43, R2, 0x7632, R43 ;  /* 0x00007632022bd816 */ /* 0x000fe2000000002b */
[----:B------:R-:W0:Y:S01]  /*ace0*/  LDL.LU R32, [R1+0x834] ;  /* 0x0008340001207983 */ /* 0x000e220000300800 */
[----:B-1----:R-:W-:-:S03]  /*acf0*/  HFMA2 R57, -RZ, RZ, 0, 0 ;  /* 0x00000000ff397431 */ /* 0x002fc600000001ff */
[----:B------:R1:W-:Y:S04]  /*ad00*/  STL.S16 [R1+0x390], R43 ;  /* 0x0003902b01007387 */ /* 0x0003e80000100600 */
[----:B------:R-:W4:Y:S04]  /*ad10*/  @!P2 LDG.E R57, desc[UR10][R8.64] ;  /* 0x0000000a0839a981 */ /* 0x000f28000c1e1900 */
[----:B-1----:R-:W2:Y:S04]  /*ad20*/  LDL.LU R43, [R1+0x830] ;  /* 0x00083000012b7983 */ /* 0x002ea80000300800 */
[----:B------:R-:W4:Y:S01]  /*ad30*/  LDL.LU.64 R8, [R1+0x368] ;  /* 0x0003680001087983 */ /* 0x000f220000300a00 */
[----:B---3--:R-:W-:-:S04]  /*ad40*/  PRMT R0, RZ, 0x7610, R0 ;  /* 0x00007610ff007816 */ /* 0x008fc80000000000 */
[----:B------:R-:W-:-:S05]  /*ad50*/  @!P1 PRMT R0, R6, 0x7610, R0 ;  /* 0x0000761006009816 */ /* 0x000fca0000000000 */
[----:B------:R1:W-:Y:S04]  /*ad60*/  STL.S16 [R1+0x368], R0 ;  /* 0x0003680001007387 */ /* 0x0003e80000100600 */
[----:B-1----:R-:W3:Y:S01]  /*ad70*/  LDL.LU R0, [R1+0x818] ;  /* 0x0008180001007983 */ /* 0x002ee20000300800 */
[----:B--2---:R-:W-:-:S04]  /*ad80*/  PRMT R43, RZ, 0x7610, R43 ;  /* 0x00007610ff2b7816 */ /* 0x004fc8000000002b */
[----:B------:R-:W-:-:S05]  /*ad90*/  @!P6 PRMT R43, R5, 0x7610, R43 ;  /* 0x00007610052be816 */ /* 0x000fca000000002b */
[----:B------:R1:W-:Y:S04]  /*ada0*/  STL.S16 [R1+0x374], R43 ;  /* 0x0003742b01007387 */ /* 0x0003e80000100600 */
[----:B-1----:R-:W2:Y:S01]  /*adb0*/  LDL.LU R43, [R1+0x820] ;  /* 0x00082000012b7983 */ /* 0x002ea20000300800 */
[----:B---3--:R-:W-:-:S04]  /*adc0*/  PRMT R0, RZ, 0x7610, R0 ;  /* 0x00007610ff007816 */ /* 0x008fc80000000000 */
[----:B------:R-:W-:-:S05]  /*add0*/  @!P1 PRMT R0, R27, 0x7610, R0 ;  /* 0x000076101b009816 */ /* 0x000fca0000000000 */
[----:B------:R1:W-:Y:S04]  /*ade0*/  STL.S16 [R1+0x36c], R0 ;  /* 0x00036c0001007387 */ /* 0x0003e80000100600 */
[----:B-1----:R-:W3:Y:S01]  /*adf0*/  LDL.LU R0, [R1+0x810] ;  /* 0x0008100001007983 */ /* 0x002ee20000300800 */
[----:B------:R-:W-:-:S03]  /*ae00*/  LOP3.LUT P0, RZ, R54, 0x80, RZ, 0xc0, !PT ;  /* 0x0000008036ff7812 */ /* 0x000fc6000780c0ff */
[----:B------:R1:W-:Y:S01]  /*ae10*/  STL [R1+0x9c], R55 ;  /* 0x00009c3701007387 */ /* 0x0003e20000100800 */
[----:B------:R-:W-:Y:S02]  /*ae20*/  LOP3.LUT P3, RZ, R54, 0x8, RZ, 0xc0, !PT ;  /* 0x0000000836ff7812 */ /* 0x000fe4000786c0ff */
[----:B-1----:R-:W-:-:S04]  /*ae30*/  PRMT R55, RZ, 0x7610, R55 ;  /* 0x00007610ff377816 */ /* 0x002fc80000000037 */
[----:B------:R-:W-:-:S05]  /*ae40*/  @!P5 PRMT R55, R3, 0x7632, R55 ;  /* 0x000076320337d816 */ /* 0x000fca0000000037 */
[----:B------:R1:W-:Y:S01]  /*ae50*/  STL.S16 [R1+0x394], R55 ;  /* 0x0003943701007387 */ /* 0x0003e20000100600 */
[----:B0-----:R-:W-:Y:S01]  /*ae60*/  PRMT R32, RZ, 0x7610, R32 ;  /* 0x00007610ff207816 */ /* 0x001fe20000000020 */
[----:B-1----:R-:W-:Y:S02]  /*ae70*/  HFMA2 R55, -RZ, RZ, 0, 0 ;  /* 0x00000000ff377431 */ /* 0x002fe400000001ff */
[----:B------:R0:W-:Y:S01]  /*ae80*/  STL [R1+0x19c], R56 ;  /* 0x00019c3801007387 */ /* 0x0001e20000100800 */
[----:B--2---:R-:W-:-:S03]  /*ae90*/  PRMT R43, RZ, 0x7610, R43 ;  /* 0x00007610ff2b7816 */ /* 0x004fc6000000002b */
[----:B------:R-:W2:Y:S01]  /*aea0*/  @!P3 LDG.E R55, desc[UR10][R10.64] ;  /* 0x0000000a0a37b981 */ /* 0x000ea2000c1e1900 */
[----:B------:R-:W-:Y:S02]  /*aeb0*/  @!P1 PRMT R43, R6, 0x7632, R43 ;  /* 0x00007632062b9816 */ /* 0x000fe4000000002b */
[----:B0-----:R-:W-:-:S03]  /*aec0*/  MOV R56, RZ ;  /* 0x000000ff00387202 */ /* 0x001fc60000000f00 */
[----:B------:R0:W-:Y:S01]  /*aed0*/  STL.S16 [R1+0x628], R43 ;  /* 0x0006282b01007387 */ /* 0x0001e20000100600 */
[----:B------:R-:W-:-:S03]  /*aee0*/  @!P5 PRMT R32, R2, 0x7610, R32 ;  /* 0x000076100220d816 */ /* 0x000fc60000000020 */
[----:B------:R-:W2:Y:S04]  /*aef0*/  LDL.LU.64 R10, [R1+0x338] ;  /* 0x00033800010a7983 */ /* 0x000ea80000300a00 */
[----:B------:R-:W2:Y:S04]  /*af00*/  @!P2 LDG.E R56, desc[UR10][R12.64] ;  /* 0x0000000a0c38a981 */ /* 0x000ea8000c1e1900 */
[----:B0-----:R-:W4:Y:S04]  /*af10*/  LDL.LU R43, [R1+0x814] ;  /* 0x00081400012b7983 */ /* 0x001f280000300800 */
[----:B------:R0:W-:Y:S04]  /*af20*/  STL.S16 [R1+0x388], R32 ;  /* 0x0003882001007387 */ /* 0x0001e80000100600 */
[----:B------:R-:W2:Y:S04]  /*af30*/  LDL.LU.64 R12, [R1+0x358] ;  /* 0x00035800010c7983 */ /* 0x000ea80000300a00 */
[----:B0-----:R-:W2:Y:S01]  /*af40*/  LDL.LU.64 R32, [R1+0x350] ;  /* 0x0003500001207983 */ /* 0x001ea20000300a00 */
[----:B---3--:R-:W-:-:S04]  /*af50*/  PRMT R0, RZ, 0x7610, R0 ;  /* 0x00007610ff007816 */ /* 0x008fc80000000000 */
[----:B------:R-:W-:-:S05]  /*af60*/  @!P0 PRMT R0, R28, 0x7610, R0 ;  /* 0x000076101c008816 */ /* 0x000fca0000000000 */
[----:B------:R0:W-:Y:S04]  /*af70*/  STL.S16 [R1+0x338], R0 ;  /* 0x0003380001007387 */ /* 0x0001e80000100600 */
[----:B0-----:R-:W3:Y:S04]  /*af80*/  LDL.LU R0, [R1+0x80c] ;  /* 0x00080c0001007983 */ /* 0x001ee80000300800 */
[----:B------:R0:W-:Y:S01]  /*af90*/  STL [R1+0xa0], R52 ;  /* 0x0000a03401007387 */ /* 0x0001e20000100800 */
[C---:B------:R-:W-:Y:S02]  /*afa0*/  LOP3.LUT P4, RZ, R54.reuse, 0x4, RZ, 0xc0, !PT ;  /* 0x0000000436ff7812 */ /* 0x040fe4000788c0ff */
[----:B------:R-:W-:Y:S01]  /*afb0*/  LOP3.LUT P5, RZ, R54, 0x2, RZ, 0xc0, !PT ;  /* 0x0000000236ff7812 */ /* 0x000fe200078ac0ff */
[----:B------:R-:W-:Y:S01]  /*afc0*/  STL [R1+0x7d4], R14 ;  /* 0x0007d40e01007387 */ /* 0x000fe20000100800 */
[----:B0-----:R-:W-:-:S03]  /*afd0*/  PRMT R52, RZ, 0x7610, R52 ;  /* 0x00007610ff347816 */ /* 0x001fc60000000034 */
[----:B------:R-:W-:Y:S01]  /*afe0*/  STL [R1+0x7e0], R14 ;  /* 0x0007e00e01007387 */ /* 0x000fe20000100800 */
[----:B------:R-:W-:-:S03]  /*aff0*/  @!P1 PRMT R52, R27, 0x7632, R52 ;  /* 0x000076321b349816 */ /* 0x000fc60000000034 */
[----:B------:R-:W-:Y:S04]  /*b000*/  STL [R1+0x7ec], R14 ;  /* 0x0007ec0e01007387 */ /* 0x000fe80000100800 */
[----:B------:R0:W-:Y:S04]  /*b010*/  STL [R1+0x824], R14 ;  /* 0x0008240e01007387 */ /* 0x0001e80000100800 */
[----:B------:R1:W-:Y:S01]  /*b020*/  STL [R1+0x1a0], R53 ;  /* 0x0001a03501007387 */ /* 0x0003e20000100800 */
[----:B0-----:R-:W-:-:S03]  /*b030*/  PRMT R14, RZ, 0x7610, R14 ;  /* 0x00007610ff0e7816 */ /* 0x001fc6000000000e */
[----:B------:R0:W-:Y:S01]  /*b040*/  STL [R1+0x1a4], R51 ;  /* 0x0001a43301007387 */ /* 0x0001e20000100800 */
[----:B------:R-:W-:-:S03]  /*b050*/  @!P6 PRMT R14, R4, 0x7632, R14 ;  /* 0x00007632040ee816 */ /* 0x000fc6000000000e */
[----:B------:R4:W-:Y:S01]  /*b060*/  STL.S16 [R1+0x634], R52 ;  /* 0x0006343401007387 */ /* 0x0009e20000100600 */
[----:B------:R-:W-:Y:S01]  /*b070*/  LOP3.LUT P6, RZ, R54, 0x1, RZ, 0xc0, !PT ;  /* 0x0000000136ff7812 */ /* 0x000fe200078cc0ff */
[----:B-1----:R-:W-:Y:S01]  /*b080*/  HFMA2 R53, -RZ, RZ, 0, 0 ;  /* 0x00000000ff357431 */ /* 0x002fe200000001ff */
[----:B------:R-:W-:Y:S01]  /*b090*/  MOV R54, RZ ;  /* 0x000000ff00367202 */ /* 0x000fe20000000f00 */
[----:B0-----:R-:W-:Y:S01]  /*b0a0*/  HFMA2 R51, -RZ, RZ, 0, 0 ;  /* 0x00000000ff337431 */ /* 0x001fe200000001ff */
[----:B----4-:R-:W-:Y:S01]  /*b0b0*/  PRMT R43, RZ, 0x7610, R43 ;  /* 0x00007610ff2b7816 */ /* 0x010fe2000000002b */
[----:B------:R0:W-:Y:S01]  /*b0c0*/  STL.S16 [R1+0x380], R14 ;  /* 0x0003800e01007387 */ /* 0x0001e20000100600 */
[----:B------:R-:W-:Y:S02]  /*b0d0*/  MOV R52, RZ ;  /* 0x000000ff00347202 */ /* 0x000fe40000000f00 */
[----:B------:R-:W-:Y:S01]  /*b0e0*/  @!P0 PRMT R43, R28, 0x7632, R43 ;  /* 0x000076321c2b8816 */ /* 0x000fe2000000002b */
[----:B------:R-:W4:Y:S04]  /*b0f0*/  @!P3 LDG.E R54, desc[UR10][R8.64] ;  /* 0x0000000a0836b981 */ /* 0x000f28000c1e1900 */
[----:B--2---:R-:W2:Y:S04]  /*b100*/  @!P4 LDG.E R52, desc[UR10][R12.64] ;  /* 0x0000000a0c34c981 */ /* 0x004ea8000c1e1900 */
[----:B------:R-:W2:Y:S04]  /*b110*/  @!P5 LDG.E R51, desc[UR10][R10.64] ;  /* 0x0000000a0a33d981 */ /* 0x000ea8000c1e1900 */
[----:B------:R-:W2:Y:S04]  /*b120*/  @!P4 LDG.E R53, desc[UR10][R32.64] ;  /* 0x0000000a2035c981 */ /* 0x000ea8000c1e1900 */
[----:B------:R1:W-:Y:S04]  /*b130*/  STL.S16 [R1+0x35c], R43 ;  /* 0x00035c2b01007387 */ /* 0x0003e80000100600 */
[----:B0-----:R-:W2:Y:S04]  /*b140*/  LDL.LU R14, [R1+0x824] ;  /* 0x00082400010e7983 */ /* 0x001ea80000300800 */
[----:B------:R-:W4:Y:S04]  /*b150*/  LDL.LU.64 R8, [R1+0x340] ;  /* 0x0003400001087983 */ /* 0x000f280000300a00 */
[----:B------:R-:W2:Y:S04]  /*b160*/  LDL.LU.64 R32, [R1+0x328] ;  /* 0x0003280001207983 */ /* 0x000ea80000300a00 */
[----:B------:R-:W4:Y:S04]  /*b170*/  LDL.LU.64 R12, [R1+0x330] ;  /* 0x00033000010c7983 */ /* 0x000f280000300a00 */
[----:B------:R-:W2:Y:S04]  /*b180*/  LDL.LU.64 R10, [R1+0x310] ;  /* 0x00031000010a7983 */ /* 0x000ea80000300a00 */
[----:B-1----:R-:W2:Y:S01]  /*b190*/  LDL.LU R43, [R1+0x808] ;  /* 0x00080800012b7983 */ /* 0x002ea20000300800 */
[----:B---3--:R-:W-:-:S04]  /*b1a0*/  PRMT R0, RZ, 0x7610, R0 ;  /* 0x00007610ff007816 */ /* 0x008fc80000000000 */
[----:B------:R-:W-:-:S05]  /*b1b0*/  @!P0 PRMT R0, R30, 0x7610, R0 ;  /* 0x000076101e008816 */ /* 0x000fca0000000000 */
[----:B------:R0:W-:Y:S04]  /*b1c0*/  STL.S16 [R1+0x358], R0 ;  /* 0x0003580001007387 */ /* 0x0001e80000100600 */
[----:B0-----:R-:W3:Y:S04]  /*b1d0*/  LDL.LU R0, [R1+0x804] ;  /* 0x0008040001007983 */ /* 0x001ee80000300800 */
[----:B------:R0:W-:Y:S02]  /*b1e0*/  STL [R1+0xa4], R50 ;  /* 0x0000a43201007387 */ /* 0x0001e40000100800 */
[----:B0-----:R-:W-:-:S04]  /*b1f0*/  PRMT R50, RZ, 0x7610, R50 ;  /* 0x00007610ff327816 */ /* 0x001fc80000000032 */
[----:B------:R-:W-:Y:S02]  /*b200*/  @!P0 PRMT R50, R30, 0x7632, R50 ;  /* 0x000076321e328816 */ /* 0x000fe40000000032 */
[----:B------:R-:W-:Y:S02]  /*b210*/  LOP3.LUT P0, RZ, R61, 0x2, RZ, 0xc0, !PT ;  /* 0x000000023dff7812 */ /* 0x000fe4000780c0ff */
[----:B---3--:R-:W-:-:S11]  /*b220*/  PRMT R0, RZ, 0x7610, R0 ;  /* 0x00007610ff007816 */ /* 0x008fd60000000000 */
[----:B------:R-:W-:-:S05]  /*b230*/  @!P0 PRMT R0, R26, 0x7610, R0 ;  /* 0x000076101a008816 */ /* 0x000fca0000000000 */
[----:B------:R0:W-:Y:S04]  /*b240*/  STL.S16 [R1+0x328], R0 ;  /* 0x0003280001007387 */ /* 0x0001e80000100600 */
[----:B0-----:R-:W3:Y:S02]  /*b250*/  LDL.LU R0, [R1+0x800] ;  /* 0x0008000001007983 */ /* 0x001ee40000300800 */
[----:B---3--:R-:W-:-:S04]  /*b260*/  PRMT R0, RZ, 0x7610, R0 ;  /* 0x00007610ff007816 */ /* 0x008fc80000000000 */
[----:B------:R-:W-:-:S05]  /*b270*/  @!P0 PRMT R0, R60, 0x7610, R0 ;  /* 0x000076103c008816 */ /* 0x000fca0000000000 */
[----:B------:R0:W-:Y:S04]  /*b280*/  STL.S16 [R1+0x64c], R0 ;  /* 0x00064c0001007387 */ /* 0x0001e80000100600 */
[----:B0-----:R-:W3:Y:S01]  /*b290*/  LDL.LU R0, [R1+0x7f8] ;  /* 0x0007f80001007983 */ /* 0x001ee20000300800 */
        /* <DEDUP_REMOVED lines=8> */
[----:B0-----:R-:W3:Y:S04]  /*b320*/  LDL.LU R0, [R1+0x7e8] ;  /* 0x0007e80001007983 */ /* 0x001ee80000300800 */
[----:B------:R0:W-:Y:S02]  /*b330*/  STL [R1+0xa8], R48 ;  /* 0x0000a83001007387 */ /* 0x0001e40000100800 */
[----:B0-----:R-:W-:-:S04]  /*b340*/  PRMT R48, RZ, 0x7610, R48 ;  /* 0x00007610ff307816 */ /* 0x001fc80000000030 */
[----:B------:R-:W-:-:S05]  /*b350*/  @!P0 PRMT R48, R60, 0x7632, R48 ;  /* 0x000076323c308816 */ /* 0x000fca0000000030 */
[----:B------:R0:W-:Y:S02]  /*b360*/  STL.S16 [R1+0x660], R48 ;  /* 0x0006603001007387 */ /* 0x0001e40000100600 */
[----:B0-----:R-:W-:-:S06]  /*b370*/  MOV R48, RZ ;  /* 0x000000ff00307202 */ /* 0x001fcc0000000f00 */
[----:B----4-:R-:W4:Y:S04]  /*b380*/  @!P6 LDG.E R48, desc[UR10][R12.64] ;  /* 0x0000000a0c30e981 */ /* 0x010f28000c1e1900 */
[----:B------:R-:W4:Y:S01]  /*b390*/  LDL.LU.64 R12, [R1+0x300] ;  /* 0x00030000010c7983 */ /* 0x000f220000300a00 */
[----:B---3--:R-:W-:-:S04]  /*b3a0*/  PRMT R0, RZ, 0x7610, R0 ;  /* 0x00007610ff007816 */ /* 0x008fc80000000000 */
[----:B------:R-:W-:-:S05]  /*b3b0*/  @!P3 PRMT R0, R55, 0x7610, R0 ;  /* 0x000076103700b816 */ /* 0x000fca0000000000 */
[----:B------:R0:W-:Y:S04]  /*b3c0*/  STL.S16 [R1+0x300], R0 ;  /* 0x0003000001007387 */ /* 0x0001e80000100600 */
[----:B0-----:R-:W3:Y:S01]  /*b3d0*/  LDL.LU R0, [R1+0x7e4] ;  /* 0x0007e40001007983 */ /* 0x001ee20000300800 */
[----:B--2---:R-:W-:-:S04]  /*b3e0*/  PRMT R43, RZ, 0x7610, R43 ;  /* 0x00007610ff2b7816 */ /* 0x004fc8000000002b */
[----:B------:R-:W-:-:S05]  /*b3f0*/  @!P0 PRMT R43, R26, 0x7632, R43 ;  /* 0x000076321a2b8816 */ /* 0x000fca000000002b */
[----:B------:R0:W-:Y:S04]  /*b400*/  STL.S16 [R1+0x654], R43 ;  /* 0x0006542b01007387 */ /* 0x0001e80000100600 */
[----:B------:R1:W-:Y:S04]  /*b410*/  STL.S16 [R1+0x648], R50 ;  /* 0x0006483201007387 */ /* 0x0003e80000100600 */
[----:B0-----:R-:W2:Y:S01]  /*b420*/  LDL.LU R43, [R1+0x7fc] ;  /* 0x0007fc00012b7983 */ /* 0x001ea20000300800 */
[----:B-1----:R-:W-:-:S03]  /*b430*/  MOV R50, RZ ;  /* 0x000000ff00327202 */ /* 0x002fc60000000f00 */
[----:B------:R0:W-:Y:S04]  /*b440*/  STL [R1+0x1a8], R49 ;  /* 0x0001a83101007387 */ /* 0x0001e80000100800 */
[----:B------:R-:W4:Y:S01]  /*b450*/  @!P5 LDG.E R50, desc[UR10][R8.64] ;  /* 0x0000000a0832d981 */ /* 0x000f22000c1e1900 */
[----:B0-----:R-:W-:-:S03]  /*b460*/  HFMA2 R49, -RZ, RZ, 0, 0 ;  /* 0x00000000ff317431 */ /* 0x001fc600000001ff */
[----:B------:R-:W4:Y:S04]  /*b470*/  LDL.LU.64 R8, [R1+0x2f8] ;  /* 0x0002f80001087983 */ /* 0x000f280000300a00 */
[----:B------:R-:W4:Y:S04]  /*b480*/  @!P6 LDG.E R49, desc[UR10][R32.64] ;  /* 0x0000000a2031e981 */ /* 0x000f28000c1e1900 */
[----:B------:R-:W4:Y:S01]  /*b490*/  LDL.LU.64 R32, [R1+0x318] ;  /* 0x0003180001207983 */ /* 0x000f220000300a00 */
[----:B---3--:R-:W-:-:S04]  /*b4a0*/  PRMT R0, RZ, 0x7610, R0 ;  /* 0x00007610ff007816 */ /* 0x008fc80000000000 */
[----:B------:R-:W-:-:S05]  /*b4b0*/  @!P3 PRMT R0, R54, 0x7610, R0 ;  /* 0x000076103600b816 */ /* 0x000fca0000000000 */
[----:B------:R0:W-:Y:S04]  /*b4c0*/  STL.S16 [R1+0x698], R0 ;  /* 0x0006980001007387 */ /* 0x0001e80000100600 */
[----:B0-----:R-:W3:Y:S01]  /*b4d0*/  LDL.LU R0, [R1+0x7dc] ;  /* 0x0007dc0001007983 */ /* 0x001ee20000300800 */
[----:B------:R-:W-:Y:S02]  /*b4e0*/  LOP3.LUT P0, RZ, R61, 0x1, RZ, 0xc0, !PT ;  /* 0x000000013dff7812 */ /* 0x000fe4000780c0ff */
[----:B------:R-:W-:Y:S01]  /*b4f0*/  PRMT R61, RZ, 0x7610, R61 ;  /* 0x00007610ff3d7816 */ /* 0x000fe2000000003d */
[----:B------:R0:W-:Y:S01]  /*b500*/  STL [R1+0xac], R46 ;  /* 0x0000ac2e01007387 */ /* 0x0001e20000100800 */
[----:B------:R-:W-:-:S03]  /*b510*/  PRMT R14, RZ, 0x7610, R14 ;  /* 0x00007610ff0e7816 */ /* 0x000fc6000000000e */
[----:B------:R1:W-:Y:S01]  /*b520*/  STL [R1+0xb0], R29 ;  /* 0x0000b01d01007387 */ /* 0x0003e20000100800 */
[----:B------:R-:W-:Y:S02]  /*b530*/  @!P1 PRMT R61, R59, 0x7610, R61 ;  /* 0x000076103b3d9816 */ /* 0x000fe4000000003d */
[----:B0-----:R-:W-:Y:S02]  /*b540*/  PRMT R46, RZ, 0x7610, R46 ;  /* 0x00007610ff2e7816 */ /* 0x001fe4000000002e */
[----:B-1----:R-:W-:Y:S02]  /*b550*/  PRMT R29, RZ, 0x7610, R29 ;  /* 0x00007610ff1d7816 */ /* 0x002fe4000000001d */
[C---:B------:R-:W-:Y:S02]  /*b560*/  @!P1 PRMT R46, R58.reuse, 0x7632, R46 ;  /* 0x000076323a2e9816 */ /* 0x040fe4000000002e */
[----:B------:R-:W-:Y:S02]  /*b570*/  @!P1 PRMT R29, R58, 0x7610, R29 ;  /* 0x000076103a1d9816 */ /* 0x000fe4000000001d */
[----:B--2---:R-:W-:-:S02]  /*b580*/  LOP3.LUT P1, RZ, R43, 0x80000000, RZ, 0xc0, !PT ;  /* 0x800000002bff7812 */ /* 0x004fc4000782c0ff */
[----:B------:R-:W-:Y:S01]  /*b590*/  @!P2 PRMT R14, R57, 0x7632, R14 ;  /* 0x00007632390ea816 */ /* 0x000fe2000000000e */
[----:B------:R0:W-:Y:S04]  /*b5a0*/  STL.S16 [R1+0x314], R29 ;  /* 0x0003141d01007387 */ /* 0x0001e80000100600 */
[----:B------:R1:W-:Y:S04]  /*b5b0*/  STL.S16 [R1+0x688], R14 ;  /* 0x0006880e01007387 */ /* 0x0003e80000100600 */
[----:B------:R2:W-:Y:S01]  /*b5c0*/  STL.S16 [R1+0x678], R46 ;  /* 0x0006782e01007387 */ /* 0x0005e20000100600 */
[----:B0-----:R-:W-:-:S03]  /*b5d0*/  HFMA2 R29, -RZ, RZ, 0, 0 ;  /* 0x00000000ff1d7431 */ /* 0x001fc600000001ff */
[----:B-1----:R-:W3:Y:S01]  /*b5e0*/  LDL.LU R14, [R1+0x7ec] ;  /* 0x0007ec00010e7983 */ /* 0x002ee20000300800 */
[----:B--2---:R-:W-:-:S03]  /*b5f0*/  MOV R46, RZ ;  /* 0x000000ff002e7202 */ /* 0x004fc60000000f00 */
[----:B----4-:R-:W2:Y:S04]  /*b600*/  @!P1 LDG.E R29, desc[UR10][R8.64] ;  /* 0x0000000a081d9981 */ /* 0x010ea8000c1e1900 */
[----:B------:R0:W4:Y:S04]  /*b610*/  @!P0 LDG.E R46, desc[UR10][R32.64] ;  /* 0x0000000a202e8981 */ /* 0x000128000c1e1900 */
[----:B------:R-:W4:Y:S04]  /*b620*/  LDL.LU.64 R8, [R1+0x2e8] ;  /* 0x0002e80001087983 */ /* 0x000f280000300a00 */
[----:B------:R-:W0:Y:S04]  /*b630*/  LDL.LU R32, [R1+0x7f0] ;  /* 0x0007f00001207983 */ /* 0x000e280000300800 */
[----:B------:R1:W-:Y:S02]  /*b640*/  STL [R1+0x1ac], R47 ;  /* 0x0001ac2f01007387 */ /* 0x0003e40000100800 */
[----:B-1----:R-:W-:-:S06]  /*b650*/  HFMA2 R47, -RZ, RZ, 0, 0 ;  /* 0x00000000ff2f7431 */ /* 0x002fcc00000001ff */
[----:B------:R-:W4:Y:S04]  /*b660*/  @!P0 LDG.E R47, desc[UR10][R10.64] ;  /* 0x0000000a0a2f8981 */ /* 0x000f28000c1e1900 */
[----:B------:R-:W2:Y:S01]  /*b670*/  LDL.LU.64 R10, [R1+0x2e0] ;  /* 0x0002e000010a7983 */ /* 0x000ea20000300a00 */
[----:B---3--:R-:W-:-:S04]  /*b680*/  PRMT R0, RZ, 0x7610, R0 ;  /* 0x00007610ff007816 */ /* 0x008fc80000000000 */
[----:B------:R-:W-:-:S05]  /*b690*/  @!P4 PRMT R0, R53, 0x7610, R0 ;  /* 0x000076103500c816 */ /* 0x000fca0000000000 */
[----:B------:R1:W-:Y:S04]  /*b6a0*/  STL.S16 [R1+0x2ec], R0 ;  /* 0x0002ec0001007387 */ /* 0x0003e80000100600 */
[----:B-1----:R-:W3:Y:S04]  /*b6b0*/  LDL.LU R0, [R1+0x7d8] ;  /* 0x0007d80001007983 */ /* 0x002ee80000300800 */
[----:B------:R1:W-:Y:S01]  /*b6c0*/  STL [R1+0xb4], R36 ;  /* 0x0000b42401007387 */ /* 0x0003e20000100800 */
[----:B------:R-:W-:-:S04]  /*b6d0*/  PRMT R14, RZ, 0x7610, R14 ;  /* 0x00007610ff0e7816 */ /* 0x000fc8000000000e */
[----:B------:R-:W-:Y:S02]  /*b6e0*/  @!P3 PRMT R14, R55, 0x7632, R14 ;  /* 0x00007632370eb816 */ /* 0x000fe4000000000e */
[----:B-1----:R-:W-:-:S03]  /*b6f0*/  PRMT R36, RZ, 0x7610, R36 ;  /* 0x00007610ff247816 */ /* 0x002fc60000000024 */
[----:B------:R1:W-:Y:S01]  /*b700*/  STL.S16 [R1+0x69c], R14 ;  /* 0x00069c0e01007387 */ /* 0x0003e20000100600 */
[----:B------:R-:W-:-:S03]  /*b710*/  @!P2 PRMT R36, R56, 0x7632, R36 ;  /* 0x000076323824a816 */ /* 0x000fc60000000024 */
[----:B-1----:R-:W4:Y:S01]  /*b720*/  LDL.LU R14, [R1+0x7e0] ;  /* 0x0007e000010e7983 */ /* 0x002f220000300800 */
[----:B0-----:R-:W-:-:S04]  /*b730*/  PRMT R32, RZ, 0x7610, R32 ;  /* 0x00007610ff207816 */ /* 0x001fc80000000020 */
[----:B------:R-:W-:Y:S02]  /*b740*/  @!P2 PRMT R32, R57, 0x7610, R32 ;  /* 0x000076103920a816 */ /* 0x000fe40000000020 */
[----:B------:R-:W-:Y:S01]  /*b750*/  LOP3.LUT P2, RZ, R43, 0x40000000, RZ, 0xc0, !PT ;  /* 0x400000002bff7812 */ /* 0x000fe2000784c0ff */
[----:B------:R0:W-:Y:S02]  /*b760*/  STL [R1+0x1b4], R38 ;  /* 0x0001b42601007387 */ /* 0x0001e40000100800 */
[----:B0-----:R-:W-:-:S10]  /*b770*/  HFMA2 R38, -RZ, RZ, 0, 0 ;  /* 0x00000000ff267431 */ /* 0x001fd400000001ff */
[----:B--2---:R-:W2:Y:S04]  /*b780*/  @!P2 LDG.E R38, desc[UR10][R10.64] ;  /* 0x0000000a0a26a981 */ /* 0x004ea8000c1e1900 */
[----:B------:R-:W2:Y:S04]  /*b790*/  LDL.LU.64 R10, [R1+0x2b8] ;  /* 0x0002b800010a7983 */ /* 0x000ea80000300a00 */
[----:B------:R0:W-:Y:S04]  /*b7a0*/  STL.S16 [R1+0x670], R32 ;  /* 0x0006702001007387 */ /* 0x0001e80000100600 */
[----:B0-----:R-:W2:Y:S01]  /*b7b0*/  LDL.LU.64 R32, [R1+0x2c8] ;  /* 0x0002c80001207983 */ /* 0x001ea20000300a00 */
[----:B---3--:R-:W-:-:S04]  /*b7c0*/  PRMT R0, RZ, 0x7610, R0 ;  /* 0x00007610ff007816 */ /* 0x008fc80000000000 */
[----:B------:R-:W-:-:S05]  /*b7d0*/  @!P4 PRMT R0, R52, 0x7610, R0 ;  /* 0x000076103400c816 */ /* 0x000fca0000000000 */
[----:B------:R0:W-:Y:S04]  /*b7e0*/  STL.S16 [R1+0x6ac], R0 ;  /* 0x0006ac0001007387 */ /* 0x0001e80000100600 */
[----:B0-----:R-:W3:Y:S04]  /*b7f0*/  LDL.LU R0, [R1+0x7d0] ;  /* 0x0007d00001007983 */ /* 0x001ee80000300800 */
[----:B------:R0:W-:Y:S02]  /*b800*/  STL [R1+0xbc], R37 ;  /* 0x0000bc2501007387 */ /* 0x0001e40000100800 */
[----:B0-----:R-:W-:-:S04]  /*b810*/  PRMT R37, RZ, 0x7610, R37 ;  /* 0x00007610ff257816 */ /* 0x001fc80000000025 */
[----:B------:R-:W-:Y:S02]  /*b820*/  @!P4 PRMT R37, R52, 0x7632, R37 ;  /* 0x000076323425c816 */ /* 0x000fe40000000025 */
[----:B----4-:R-:W-:-:S04]  /*b830*/  PRMT R14, RZ, 0x7610, R14 ;  /* 0x00007610ff0e7816 */ /* 0x010fc8000000000e */
[----:B------:R-:W-:Y:S02]  /*b840*/  @!P4 PRMT R14, R53, 0x7632, R14 ;  /* 0x00007632350ec816 */ /* 0x000fe4000000000e */
[----:B------:R-:W-:Y:S01]  /*b850*/  LOP3.LUT P4, RZ, R43, 0x10000000, RZ, 0xc0, !PT ;  /* 0x100000002bff7812 */ /* 0x000fe2000788c0ff */
[----:B------:R0:W-:Y:S04]  /*b860*/  STL.S16 [R1+0x6b8], R37 ;  /* 0x0006b82501007387 */ /* 0x0001e80000100600 */
[----:B------:R1:W-:Y:S01]  /*b870*/  STL [R1+0xb8], R40 ;  /* 0x0000b82801007387 */ /* 0x0003e20000100800 */
[----:B0-----:R-:W-:Y:S01]  /*b880*/  HFMA2 R37, -RZ, RZ, 0, 0 ;  /* 0x00000000ff257431 */ /* 0x001fe200000001ff */
[----:B-1----:R-:W-:-:S04]  /*b890*/  PRMT R40, RZ, 0x7610, R40 ;  /* 0x00007610ff287816 */ /* 0x002fc80000000028 */
[----:B------:R-:W-:Y:S02]  /*b8a0*/  @!P3 PRMT R40, R54, 0x7632, R40 ;  /* 0x000076323628b816 */ /* 0x000fe40000000028 */
[----:B------:R-:W-:Y:S01]  /*b8b0*/  LOP3.LUT P3, RZ, R43, 0x20000000, RZ, 0xc0, !PT ;  /* 0x200000002bff7812 */ /* 0x000fe2000786c0ff */
[----:B------:R0:W-:Y:S04]  /*b8c0*/  STL [R1+0x1b8], R42 ;  /* 0x0001b82a01007387 */ /* 0x0001e80000100800 */
[----:B--2---:R1:W2:Y:S04]  /*b8d0*/  @!P4 LDG.E R37, desc[UR10][R10.64] ;  /* 0x0000000a0a25c981 */ /* 0x0042a8000c1e1900 */
[----:B------:R-:W1:Y:S01]  /*b8e0*/  LDL.LU.64 R10, [R1+0x7c0] ;  /* 0x0007c000010a7983 */ /* 0x000e620000300a00 */
[----:B0-----:R-:W-:-:S06]  /*b8f0*/  HFMA2 R42, -RZ, RZ, 0, 0 ;  /* 0x00000000ff2a7431 */ /* 0x001fcc00000001ff */
[----:B------:R-:W4:Y:S04]  /*b900*/  @!P3 LDG.E R42, desc[UR10][R32.64] ;  /* 0x0000000a202ab981 */ /* 0x000f28000c1e1900 */
[----:B------:R-:W2:Y:S01]  /*b910*/  LDL.LU.64 R32, [R1+0x210] ;  /* 0x0002100001207983 */ /* 0x000ea20000300a00 */
[----:B---3--:R-:W-:-:S04]  /*b920*/  PRMT R0, RZ, 0x7610, R0 ;  /* 0x00007610ff007816 */ /* 0x008fc80000000000 */
[----:B------:R-:W-:-:S05]  /*b930*/  @!P5 PRMT R0, R51, 0x7610, R0 ;  /* 0x000076103300d816 */ /* 0x000fca0000000000 */
[----:B------:R0:W-:Y:S04]  /*b940*/  STL.S16 [R1+0x6b4], R0 ;  /* 0x0006b40001007387 */ /* 0x0001e80000100600 */
[----:B0-----:R-:W3:Y:S04]  /*b950*/  LDL.LU R0, [R1+0x7b8] ;  /* 0x0007b80001007983 */ /* 0x001ee80000300800 */
[----:B------:R0:W-:Y:S02]  /*b960*/  STL [R1+0xc0], R31 ;  /* 0x0000c01f01007387 */ /* 0x0001e40000100800 */
[----:B0-----:R-:W-:-:S04]  /*b970*/  PRMT R31, RZ, 0x7610, R31 ;  /* 0x00007610ff1f7816 */ /* 0x001fc8000000001f */
[----:B------:R-:W-:Y:S01]  /*b980*/  @!P5 PRMT R31, R50, 0x7632, R31 ;  /* 0x00007632321fd816 */ /* 0x000fe2000000001f */
[----:B------:R0:W-:Y:S02]  /*b990*/  STL [R1+0x1c0], R41 ;  /* 0x0001c02901007387 */ /* 0x0001e40000100800 */
[----:B0-----:R-:W-:Y:S01]  /*b9a0*/  HFMA2 R41, -RZ, RZ, 0, 0 ;  /* 0x00000000ff297431 */ /* 0x001fe200000001ff */
[----:B-1----:R-:W-:-:S04]  /*b9b0*/  PRMT R10, RZ, 0x7610, R10 ;  /* 0x00007610ff0a7816 */ /* 0x002fc8000000000a */
[----:B------:R-:W-:Y:S02]  /*b9c0*/  @!P5 PRMT R10, R51, 0x7632, R10 ;  /* 0x00007632330ad816 */ /* 0x000fe4000000000a */
[----:B---3--:R-:W-:-:S04]  /*b9d0*/  PRMT R0, RZ, 0x7610, R0 ;  /* 0x00007610ff007816 */ /* 0x008fc80000000000 */
[----:B------:R-:W-:Y:S02]  /*b9e0*/  @!P5 PRMT R0, R50, 0x7610, R0 ;  /* 0x000076103200d816 */ /* 0x000fe40000000000 */
[----:B------:R-:W-:-:S13]  /*b9f0*/  LOP3.LUT P5, RZ, R43, 0x8000000, RZ, 0xc0, !PT ;  /* 0x080000002bff7812 */ /* 0x000fda00078ac0ff */
[----:B--2---:R0:W2:Y:S04]  /*ba00*/  @!P5 LDG.E R41, desc[UR10][R32.64] ;  /* 0x0000000a2029d981 */ /* 0x0040a8000c1e1900 */
[----:B------:R-:W0:Y:S02]  /*ba10*/  LDL.LU.64 R32, [R1+0x7a0] ;  /* 0x0007a00001207983 */ /* 0x000e240000300a00 */
[----:B0-----:R-:W-:-:S04]  /*ba20*/  PRMT R32, RZ, 0x7610, R32 ;  /* 0x00007610ff207816 */ /* 0x001fc80000000020 */
[----:B------:R-:W-:-:S05]  /*ba30*/  @!P6 PRMT R32, R49, 0x7610, R32 ;  /* 0x000076103120e816 */ /* 0x000fca0000000020 */
[----:B------:R0:W-:Y:S04]  /*ba40*/  STL.S16 [R1+0x6c4], R32 ;  /* 0x0006c42001007387 */ /* 0x0001e80000100600 */
[----:B0-----:R-:W3:Y:S01]  /*ba50*/  LDL.LU R32, [R1+0x798] ;  /* 0x0007980001207983 */ /* 0x001ee20000300800 */
[----:B------:R-:W-:-:S04]  /*ba60*/  PRMT R33, RZ, 0x7610, R33 ;  /* 0x00007610ff217816 */ /* 0x000fc80000000021 */
[----:B------:R-:W-:-:S05]  /*ba70*/  @!P6 PRMT R33, R48, 0x7610, R33 ;  /* 0x000076103021e816 */ /* 0x000fca0000000021 */
[----:B------:R0:W-:Y:S04]  /*ba80*/  STL.S16 [R1+0x6cc], R33 ;  /* 0x0006cc2101007387 */ /* 0x0001e80000100600 */
[----:B0-----:R-:W4:Y:S01]  /*ba90*/  LDL.LU R33, [R1+0x790] ;  /* 0x0007900001217983 */ /* 0x001f220000300800 */
[----:B---3--:R-:W-:-:S04]  /*baa0*/  PRMT R32, RZ, 0x7610, R32 ;  /* 0x00007610ff207816 */ /* 0x008fc80000000020 */
[----:B------:R-:W-:-:S05]  /*bab0*/  @!P6 PRMT R32, R49, 0x7632, R32 ;  /* 0x000076323120e816 */ /* 0x000fca0000000020 */
[----:B------:R0:W-:Y:S04]  /*bac0*/  STL.S16 [R1+0x6d0], R32 ;  /* 0x0006d02001007387 */ /* 0x0001e80000100600 */
[----:B0-----:R-:W4:Y:S04]  /*bad0*/  LDL.LU R32, [R1+0x794] ;  /* 0x0007940001207983 */ /* 0x001f280000300800 */
[----:B------:R0:W-:Y:S02]  /*bae0*/  STL [R1+0x1b0], R45 ;  /* 0x0001b02d01007387 */ /* 0x0001e40000100800 */
[----:B0-----:R-:W-:-:S04]  /*baf0*/  PRMT R45, RZ, 0x7610, R45 ;  /* 0x00007610ff2d7816 */ /* 0x001fc8000000002d */
[----:B------:R-:W-:Y:S02]  /*bb00*/  @!P6 PRMT R45, R48, 0x7632, R45 ;  /* 0x00007632302de816 */ /* 0x000fe4000000002d */
[----:B------:R-:W-:Y:S02]  /*bb10*/  LOP3.LUT P6, RZ, R43, 0x4000000, RZ, 0xc0, !PT ;  /* 0x040000002bff7812 */ /* 0x000fe400078cc0ff */
[----:B------:R-:W-:-:S11]  /*bb20*/  MOV R43, RZ ;  /* 0x000000ff002b7202 */ /* 0x000fd60000000f00 */
[----:B----4-:R0:W3:Y:S04]  /*bb30*/  @!P6 LDG.E R43, desc[UR10][R32.64] ;  /* 0x0000000a202be981 */ /* 0x0100e8000c1e1900 */
[----:B------:R-:W0:Y:S04]  /*bb40*/  LDL.LU.64 R32, [R1+0x778] ;  /* 0x0007780001207983 */ /* 0x000e280000300a00 */
[----:B------:R1:W-:Y:S02]  /*bb50*/  STL.S16 [R1+0x690], R36 ;  /* 0x0006902401007387 */ /* 0x0003e40000100600 */
[----:B-1----:R-:W-:-:S06]  /*bb60*/  MOV R36, RZ ;  /* 0x000000ff00247202 */ /* 0x002fcc0000000f00 */
[----:B------:R-:W4:Y:S04]  /*bb70*/  @!P1 LDG.E R36, desc[UR10][R12.64] ;  /* 0x0000000a0c249981 */ /* 0x000f28000c1e1900 */
[----:B------:R-:W-:Y:S04]  /*bb80*/  STL.S16 [R1+0x6a8], R40 ;  /* 0x0006a82801007387 */ /* 0x000fe80000100600 */
[----:B------:R-:W-:Y:S04]  /*bb90*/  STL.S16 [R1+0x6d4], R45 ;  /* 0x0006d42d01007387 */ /* 0x000fe80000100600 */
[----:B------:R-:W2:Y:S01]  /*bba0*/  LDL.LU.64 R12, [R1+0x2d0] ;  /* 0x0002d000010c7983 */ /* 0x000ea20000300a00 */
[----:B0-----:R-:W-:-:S04]  /*bbb0*/  PRMT R32, RZ, 0x7610, R32 ;  /* 0x00007610ff207816 */ /* 0x001fc80000000020 */
[----:B------:R-:W-:-:S05]  /*bbc0*/  @!P1 PRMT R32, R29, 0x7632, R32 ;  /* 0x000076321d209816 */ /* 0x000fca0000000020 */
[----:B------:R0:W-:Y:S04]  /*bbd0*/  STL.S16 [R1+0x2a8], R32 ;  /* 0x0002a82001007387 */ /* 0x0001e80000100600 */
[----:B0-----:R-:W3:Y:S02]  /*bbe0*/  LDL.LU R32, [R1+0x774] ;  /* 0x0007740001207983 */ /* 0x001ee40000300800 */
[----:B---3--:R-:W-:-:S04]  /*bbf0*/  PRMT R32, RZ, 0x7610, R32 ;  /* 0x00007610ff207816 */ /* 0x008fc80000000020 */
[----:B----4-:R-:W-:-:S05]  /*bc00*/  @!P1 PRMT R32, R36, 0x7632, R32 ;  /* 0x0000763224209816 */ /* 0x010fca0000000020 */
[----:B------:R0:W-:Y:S04]  /*bc10*/  STL.S16 [R1+0x6e4], R32 ;  /* 0x0006e42001007387 */ /* 0x0001e80000100600 */
[----:B0-----:R-:W3:Y:S01]  /*bc20*/  LDL.LU R32, [R1+0x770] ;  /* 0x0007700001207983 */ /* 0x001ee20000300800 */
[----:B------:R-:W-:-:S04]  /*bc30*/  PRMT R33, RZ, 0x7610, R33 ;  /* 0x00007610ff217816 */ /* 0x000fc80000000021 */
[----:B------:R-:W-:Y:S02]  /*bc40*/  @!P2 PRMT R33, R38, 0x7610, R33 ;  /* 0x000076102621a816 */ /* 0x000fe40000000021 */
[----:B------:R-:W-:-:S03]  /*bc50*/  MOV R40, RZ ;  /* 0x000000ff00287202 */ /* 0x000fc60000000f00 */
[----:B------:R0:W-:Y:S04]  /*bc60*/  STL.S16 [R1+0x6e0], R33 ;  /* 0x0006e02101007387 */ /* 0x0001e80000100600 */
[----:B------:R-:W4:Y:S04]  /*bc70*/  @!P2 LDG.E R40, desc[UR10][R8.64] ;  /* 0x0000000a0828a981 */ /* 0x000f28000c1e1900 */
[----:B0-----:R-:W2:Y:S01]  /*bc80*/  LDL.LU R33, [R1+0x76c] ;  /* 0x00076c0001217983 */ /* 0x001ea20000300800 */
[----:B------:R-:W-:-:S03]  /*bc90*/  MOV R45, RZ ;  /* 0x000000ff002d7202 */ /* 0x000fc60000000f00 */
[----:B------:R-:W-:Y:S04]  /*bca0*/  STL [R1+0xc4], R7 ;  /* 0x0000c40701007387 */ /* 0x000fe80000100800 */
[----:B------:R-:W4:Y:S04]  /*bcb0*/  @!P5 LDG.E R45, desc[UR10][R34.64] ;  /* 0x0000000a222dd981 */ /* 0x000f28000c1e1900 */
[----:B------:R-:W-:Y:S04]  /*bcc0*/  STL [R1+0xc8], R2 ;  /* 0x0000c80201007387 */ /* 0x000fe80000100800 */
[----:B------:R-:W-:Y:S04]  /*bcd0*/  STL [R1+0x1c8], R3 ;  /* 0x0001c80301007387 */ /* 0x000fe80000100800 */
[----:B------:R-:W4:Y:S01]  /*bce0*/  LDL.LU.64 R34, [R1+0x788] ;  /* 0x0007880001227983 */ /* 0x000f220000300a00 */
[----:B---3--:R-:W-:-:S03]  /*bcf0*/  PRMT R32, RZ, 0x7610, R32 ;  /* 0x00007610ff207816 */ /* 0x008fc60000000020 */
[----:B------:R-:W-:Y:S01]  /*bd00*/  STL [R1+0xcc], R4 ;  /* 0x0000cc0401007387 */ /* 0x000fe20000100800 */
[----:B------:R-:W-:-:S03]  /*bd10*/  @!P2 PRMT R32, R38, 0x7632, R32 ;  /* 0x000076322620a816 */ /* 0x000fc60000000020 */
[----:B------:R-:W-:Y:S04]  /*bd20*/  STL [R1+0xd0], R6 ;  /* 0x0000d00601007387 */ /* 0x000fe80000100800 */
[----:B------:R0:W-:Y:S04]  /*bd30*/  STL.S16 [R1+0x6f0], R32 ;  /* 0x0006f02001007387 */ /* 0x0001e80000100600 */
[----:B------:R-:W-:Y:S01]  /*bd40*/  STL [R1+0x1cc], R5 ;  /* 0x0001cc0501007387 */ /* 0x000fe20000100800 */
[----:B------:R-:W-:-:S03]  /*bd50*/  UIMAD.WIDE UR6, UR8, 0x8, UR6 ;  /* 0x00000008080678a5 */ /* 0x000fc6000f8e0206 */
[----:B------:R-:W3:Y:S04]  /*bd60*/  LDL.LU.64 R8, [R1+0x2c0] ;  /* 0x0002c00001087983 */ /* 0x000ee80000300a00 */
[----:B0-----:R-:W3:Y:S01]  /*bd70*/  LDL.LU R32, [R1+0x768] ;  /* 0x0007680001207983 */ /* 0x001ee20000300800 */
[----:B--2---:R-:W-:-:S04]  /*bd80*/  PRMT R33, RZ, 0x7610, R33 ;  /* 0x00007610ff217816 */ /* 0x004fc80000000021 */
[----:B----4-:R-:W-:-:S05]  /*bd90*/  @!P2 PRMT R33, R40, 0x7610, R33 ;  /* 0x000076102821a816 */ /* 0x010fca0000000021 */
[----:B------:R0:W-:Y:S04]  /*bda0*/  STL.S16 [R1+0x6ec], R33 ;  /* 0x0006ec2101007387 */ /* 0x0001e80000100600 */
[----:B0-----:R-:W2:Y:S01]  /*bdb0*/  LDL.LU R33, [R1+0x764] ;  /* 0x0007640001217983 */ /* 0x001ea20000300800 */
[----:B------:R-:W-:-:S04]  /*bdc0*/  PRMT R7, RZ, 0x7610, R7 ;  /* 0x00007610ff077816 */ /* 0x000fc80000000007 */
[----:B------:R-:W-:-:S05]  /*bdd0*/  @!P0 PRMT R7, R47, 0x7610, R7 ;  /* 0x000076102f078816 */ /* 0x000fca0000000007 */
[----:B------:R0:W-:Y:S02]  /*bde0*/  STL.S16 [R1+0x29c], R7 ;  /* 0x00029c0701007387 */ /* 0x0001e40000100600 */
[----:B0-----:R-:W0:Y:S01]  /*bdf0*/  S2R R7, SR_TID.X ;  /* 0x0000000000077919 */ /* 0x001e220000002100 */
[----:B------:R-:W-:Y:S02]  /*be00*/  PRMT R4, RZ, 0x7610, R4 ;  /* 0x00007610ff047816 */ /* 0x000fe40000000004 */
[----:B------:R-:W-:Y:S02]  /*be10*/  PRMT R3, RZ, 0x7610, R3 ;  /* 0x00007610ff037816 */ /* 0x000fe40000000003 */
[----:B------:R-:W-:Y:S02]  /*be20*/  PRMT R2, RZ, 0x7610, R2 ;  /* 0x00007610ff027816 */ /* 0x000fe40000000002 */
[----:B------:R-:W-:Y:S02]  /*be30*/  @!P0 PRMT R4, R47, 0x7632, R4 ;  /* 0x000076322f048816 */ /* 0x000fe40000000004 */
[----:B------:R-:W-:-:S02]  /*be40*/  @!P0 PRMT R3, R46, 0x7610, R3 ;  /* 0x000076102e038816 */ /* 0x000fc40000000003 */
[----:B------:R-:W-:Y:S02]  /*be50*/  @!P0 PRMT R2, R46, 0x7632, R2 ;  /* 0x000076322e028816 */ /* 0x000fe40000000002 */
[----:B------:R-:W-:Y:S01]  /*be60*/  ISETP.NE.AND P0, PT, RZ, UR9, PT ;  /* 0x00000009ff007c0c */ /* 0x000fe2000bf05270 */
[----:B------:R-:W-:Y:S04]  /*be70*/  STL.S16 [R1+0x6d8], R3 ;  /* 0x0006d80301007387 */ /* 0x000fe80000100600 */
[----:B------:R1:W-:Y:S08]  /*be80*/  STL.S16 [R1+0x6dc], R4 ;  /* 0x0006dc0401007387 */ /* 0x0003f00000100600 */
[----:B-1----:R-:W1:Y:S01]  /*be90*/  @P0 LDC.64 R4, c[0x0][0x3b0] ;  /* 0x0000ec00ff040b82 */ /* 0x002e620000000a00 */
[----:B0-----:R-:W-:-:S07]  /*bea0*/  SHF.L.U32 R3, R7, 0x1, RZ ;  /* 0x0000000107037819 */ /* 0x001fce00000006ff */
[----:B------:R-:W0:Y:S01]  /*beb0*/  LDC.64 R6, c[0x0][0x3a8] ;  /* 0x0000ea00ff067b82 */ /* 0x000e220000000a00 */
[----:B------:R-:W-:Y:S01]  /*bec0*/  STL.S16 [R1+0x6e8], R2 ;  /* 0x0006e80201007387 */ /* 0x000fe20000100600 */
[----:B------:R-:W-:Y:S02]  /*bed0*/  LOP3.LUT R3, R3, 0x7e, RZ, 0xc0, !PT ;  /* 0x0000007e03037812 */ /* 0x000fe400078ec0ff */
[----:B---3--:R-:W-:-:S04]  /*bee0*/  PRMT R32, RZ, 0x7610, R32 ;  /* 0x00007610ff207816 */ /* 0x008fc80000000020 */
[----:B------:R-:W-:-:S05]  /*bef0*/  @!P2 PRMT R32, R40, 0x7632, R32 ;  /* 0x000076322820a816 */ /* 0x000fca0000000020 */
[----:B------:R3:W-:Y:S04]  /*bf00*/  STL.S16 [R1+0x6f8], R32 ;  /* 0x0006f82001007387 */ /* 0x0007e80000100600 */
[----:B---3--:R-:W3:Y:S01]  /*bf10*/  LDL.LU R32, [R1+0x760] ;  /* 0x0007600001207983 */ /* 0x008ee20000300800 */
[----:B------:R-:W-:-:S04]  /*bf20*/  MOV R2, UR13 ;  /* 0x0000000d00027c02 */ /* 0x000fc80008000f00 */
[----:B------:R-:W-:-:S05]  /*bf30*/  LEA R2, R2, R3, 0x7 ;  /* 0x0000000302027211 */ /* 0x000fca00078e38ff */
[----:B0-----:R-:W-:-:S04]  /*bf40*/  IMAD.WIDE R6, R2, 0x4, R6 ;  /* 0x0000000402067825 */ /* 0x001fc800078e0206 */
[----:B-1----:R-:W-:Y:S01]  /*bf50*/  @P0 IMAD.WIDE R2, R2, 0x4, R4 ;  /* 0x0000000402020825 */ /* 0x002fe200078e0204 */
[----:B------:R-:W-:-:S06]  /*bf60*/  CS2R R4, SRZ ;  /* 0x0000000000047805 */ /* 0x000fcc000001ff00 */
[----:B------:R0:W5:Y:S02]  /*bf70*/  @P0 LDG.E.64 R4, desc[UR10][R2.64] ;  /* 0x0000000a02040981 */ /* 0x000164000c1e1b00 */
[----:B0-----:R-:W-:Y:S02]  /*bf80*/  MOV R2, R6 ;  /* 0x0000000600027202 */ /* 0x001fe40000000f00 */
[----:B------:R-:W-:Y:S02]  /*bf90*/  MOV R3, R7 ;  /* 0x0000000700037202 */ /* 0x000fe40000000f00 */
[----:B------:R-:W-:Y:S02]  /*bfa0*/  MOV R6, UR6 ;  /* 0x0000000600067c02 */ /* 0x000fe40008000f00 */
[----:B------:R-:W-:Y:S02]  /*bfb0*/  MOV R7, UR7 ;  /* 0x0000000700077c02 */ /* 0x000fe40008000f00 */
[----:B--2---:R-:W-:Y:S01]  /*bfc0*/  PRMT R33, RZ, 0x7610, R33 ;  /* 0x00007610ff217816 */ /* 0x004fe20000000021 */
[----:B------:R0:W-:Y:S04]  /*bfd0*/  STL [R1+0x1c4], R39 ;  /* 0x0001c42701007387 */ /* 0x0001e80000100800 */
[----:B------:R-:W2:Y:S01]  /*bfe0*/  LDG.E.64 R6, desc[UR10][R6.64] ;  /* 0x0000000a06067981 */ /* 0x000ea2000c1e1b00 */
[----:B------:R-:W-:-:S03]  /*bff0*/  @!P3 PRMT R33, R42, 0x7610, R33 ;  /* 0x000076102a21b816 */ /* 0x000fc60000000021 */
[----:B------:R1:W-:Y:S01]  /*c000*/  STL [R1+0x1bc], R44 ;  /* 0x0001bc2c01007387 */ /* 0x0003e20000100800 */
[----:B0-----:R-:W-:-:S03]  /*c010*/  HFMA2 R39, -RZ, RZ, 0, 0 ;  /* 0x00000000ff277431 */ /* 0x001fc600000001ff */
[----:B------:R0:W-:Y:S04]  /*c020*/  STL.S16 [R1+0x6f4], R33 ;  /* 0x0006f42101007387 */ /* 0x0001e80000100600 */
[----:B------:R4:W4:Y:S01]  /*c030*/  @!P6 LDG.E R39, desc[UR10][R34.64] ;  /* 0x0000000a2227e981 */ /* 0x000922000c1e1900 */
[----:B-1----:R-:W-:-:S03]  /*c040*/  MOV R44, RZ ;  /* 0x000000ff002c7202 */ /* 0x002fc60000000f00 */
[----:B------:R-:W-:Y:S04]  /*c050*/  STL.S16 [R1+0x6c8], R31 ;  /* 0x0006c81f01007387 */ /* 0x000fe80000100600 */
[----:B0-----:R-:W4:Y:S04]  /*c060*/  LDL.LU R33, [R1+0x75c] ;  /* 0x00075c0001217983 */ /* 0x001f280000300800 */
[----:B------:R-:W4:Y:S04]  /*c070*/  LDL.LU.64 R34, [R1+0x780] ;  /* 0x0007800001227983 */ /* 0x000f280000300a00 */
[----:B------:R-:W4:Y:S01]  /*c080*/  @!P3 LDG.E R44, desc[UR10][R12.64] ;  /* 0x0000000a0c2cb981 */ /* 0x000f22000c1e1900 */
[----:B---3--:R-:W-:-:S03]  /*c090*/  PRMT R32, RZ, 0x7610, R32 ;  /* 0x00007610ff207816 */ /* 0x008fc60000000020 */
[----:B------:R-:W-:Y:S01]  /*c0a0*/  STL [R1+0xe4], R55 ;  /* 0x0000e43701007387 */ /* 0x000fe20000100800 */
[----:B------:R-:W-:-:S03]  /*c0b0*/  @!P3 PRMT R32, R42, 0x7632, R32 ;  /* 0x000076322a20b816 */ /* 0x000fc60000000020 */
[----:B------:R-:W-:Y:S04]  /*c0c0*/  STL [R1+0x1e4], R54 ;  /* 0x0001e43601007387 */ /* 0x000fe80000100800 */
[----:B------:R0:W-:Y:S04]  /*c0d0*/  STL.S16 [R1+0x700], R32 ;  /* 0x0007002001007387 */ /* 0x0001e80000100600 */
[----:B------:R-:W-:Y:S04]  /*c0e0*/  STL [R1+0x1d0], R27 ;  /* 0x0001d01b01007387 */ /* 0x000fe80000100800 */
[----:B------:R-:W-:Y:S04]  /*c0f0*/  STL [R1+0xd4], R28 ;  /* 0x0000d41c01007387 */ /* 0x000fe80000100800 */
[----:B0-----:R-:W3:Y:S04]  /*c100*/  LDL.LU R32, [R1+0x758] ;  /* 0x0007580001207983 */ /* 0x001ee80000300800 */
[----:B------:R-:W-:Y:S04]  /*c110*/  STL [R1+0x1d4], R30 ;  /* 0x0001d41e01007387 */ /* 0x000fe80000100800 */
[----:B------:R-:W-:Y:S04]  /*c120*/  STL [R1+0xd8], R26 ;  /* 0x0000d81a01007387 */ /* 0x000fe80000100800 */
[----:B------:R-:W-:Y:S04]  /*c130*/  STL [R1+0xf8], R29 ;  /* 0x0000f81d01007387 */ /* 0x000fe80000100800 */
[----:B------:R0:W-:Y:S04]  /*c140*/  STL [R1+0x1f8], R36 ;  /* 0x0001f82401007387 */ /* 0x0001e80000100800 */
[----:B------:R1:W-:Y:S01]  /*c150*/  STL.S16 [R1+0x6b0], R14 ;  /* 0x0006b00e01007387 */ /* 0x0003e20000100600 */
[----:B--2---:R-:W-:-:S03]  /*c160*/  R2UR UR16, R6 ;  /* 0x00000000061072ca */ /* 0x004fc600000e0000 */
[----:B------:R2:W-:Y:S01]  /*c170*/  STL.S16 [R1+0x6c0], R10 ;  /* 0x0006c00a01007387 */ /* 0x0005e20000100600 */
[----:B------:R-:W-:Y:S02]  /*c180*/  MOV R31, RZ ;  /* 0x000000ff001f7202 */ /* 0x000fe40000000f00 */
[----:B------:R-:W-:Y:S01]  /*c190*/  PRMT R54, RZ, 0x7610, R54 ;  /* 0x00007610ff367816 */ /* 0x000fe20000000036 */
[----:B------:R2:W-:Y:S04]  /*c1a0*/  STL.S16 [R1+0x6bc], R0 ;  /* 0x0006bc0001007387 */ /* 0x0005e80000100600 */
[----:B------:R-:W3:Y:S02]  /*c1b0*/  @!P4 LDG.E R31, desc[UR10][R8.64] ;  /* 0x0000000a081fc981 */ /* 0x000ee4000c1e1900 */
[----:B------:R-:W-:-:S02]  /*c1c0*/  MOV R6, UR16 ;  /* 0x0000001000067c02 */ /* 0x000fc40008000f00 */
[----:B------:R2:W-:Y:S03]  /*c1d0*/  STL [R1+0x1d8], R60 ;  /* 0x0001d83c01007387 */ /* 0x0005e60000100800 */
[----:B------:R-:W-:Y:S01]  /*c1e0*/  FFMA.FTZ R6, -R6, UR16, R7 ;  /* 0x0000001006067c23 */ /* 0x000fe20008010107 */
[----:B------:R-:W-:Y:S01]  /*c1f0*/  PRMT R55, RZ, 0x7610, R55 ;  /* 0x00007610ff377816 */ /* 0x000fe20000000037 */
[----:B------:R2:W-:Y:S03]  /*c200*/  STL [R1+0xdc], R59 ;  /* 0x0000dc3b01007387 */ /* 0x0005e60000100800 */
[----:B------:R-:W-:Y:S01]  /*c210*/  FSETP.GTU.FTZ.AND P0, PT, R6, RZ, PT ;  /* 0x000000ff0600720b */ /* 0x000fe20003f1c000 */
[----:B------:R2:W-:Y:S01]  /*c220*/  STL [R1+0x1dc], R58 ;  /* 0x0001dc3a01007387 */ /* 0x0005e20000100800 */
[----:B----4-:R-:W-:-:S02]  /*c230*/  PRMT R33, RZ, 0x7610, R33 ;  /* 0x00007610ff217816 */ /* 0x010fc40000000021 */
[----:B------:R-:W-:Y:S01]  /*c240*/  PRMT R34, RZ, 0x7610, R34 ;  /* 0x00007610ff227816 */ /* 0x000fe20000000022 */
[----:B------:R4:W-:Y:S01]  /*c250*/  STL [R1+0xe0], R57 ;  /* 0x0000e03901007387 */ /* 0x0009e20000100800 */
[----:B------:R-:W-:Y:S02]  /*c260*/  PRMT R35, RZ, 0x7610, R35 ;  /* 0x00007610ff237816 */ /* 0x000fe40000000023 */
[----:B------:R-:W-:Y:S01]  /*c270*/  @!P1 PRMT R54, R29, 0x7610, R54 ;  /* 0x000076101d369816 */ /* 0x000fe20000000036 */
[----:B------:R4:W-:Y:S04]  /*c280*/  STL [R1+0x1e0], R56 ;  /* 0x0001e03801007387 */ /* 0x0009e80000100800 */
[----:B------:R-:W-:Y:S01]  /*c290*/  VOTEU.ANY UP0, P0 ;  /* 0x0000000000ff7886 */ /* 0x000fe20000000100 */
[----:B------:R-:W-:Y:S01]  /*c2a0*/  @!P1 PRMT R55, R36, 0x7610, R55 ;  /* 0x0000761024379816 */ /* 0x000fe20000000037 */
[----:B------:R4:W-:Y:S03]  /*c2b0*/  STL [R1+0xe8], R53 ;  /* 0x0000e83501007387 */ /* 0x0009e60000100800 */
[----:B------:R-:W1:Y:S01]  /*c2c0*/  @UP0 LDCU UR5, c[0x0][0x3c0] ;  /* 0x00007800ff0507ac */ /* 0x000e620008000800 */
[----:B------:R-:W-:Y:S01]  /*c2d0*/  PLOP3.LUT P0, PT, PT, PT, UP0, 0x80, 0x8 ;  /* 0x000000000008781c */ /* 0x000fe20003f0f008 */
[----:B------:R4:W-:Y:S01]  /*c2e0*/  STL [R1+0x1e8], R52 ;  /* 0x0001e83401007387 */ /* 0x0009e20000100800 */
[----:B------:R-:W-:-:S02]  /*c2f0*/  @!P3 PRMT R33, R44, 0x7632, R33 ;  /* 0x000076322c21b816 */ /* 0x000fc40000000021 */
[C---:B------:R-:W-:Y:S01]  /*c300*/  @!P4 PRMT R34, R37.reuse, 0x7610, R34 ;  /* 0x000076102522c816 */ /* 0x040fe20000000022 */
[----:B------:R4:W-:Y:S01]  /*c310*/  STL [R1+0xec], R51 ;  /* 0x0000ec3301007387 */ /* 0x0009e20000100800 */
[----:B------:R-:W-:Y:S02]  /*c320*/  @!P4 PRMT R35, R37, 0x7632, R35 ;  /* 0x000076322523c816 */ /* 0x000fe40000000023 */
[----:B0-----:R-:W-:Y:S01]  /*c330*/  PRMT R36, RZ, 0x7610, R36 ;  /* 0x00007610ff247816 */ /* 0x001fe20000000024 */
[----:B------:R0:W-:Y:S01]  /*c340*/  STL [R1+0x1ec], R50 ;  /* 0x0001ec3201007387 */ /* 0x0001e20000100800 */
[----:B------:R-:W-:Y:S02]  /*c350*/  PRMT R30, RZ, 0x7610, R30 ;  /* 0x00007610ff1e7816 */ /* 0x000fe4000000001e */
[----:B------:R-:W-:Y:S01]  /*c360*/  PRMT R29, RZ, 0x7610, R29 ;  /* 0x00007610ff1d7816 */ /* 0x000fe2000000001d */
[----:B------:R0:W-:Y:S01]  /*c370*/  STL [R1+0xf0], R49 ;  /* 0x0000f03101007387 */ /* 0x0001e20000100800 */
[----:B-1----:R-:W-:Y:S01]  /*c380*/  @P0 FADD.FTZ R6, R6, UR5 ;  /* 0x0000000506060e21 */ /* 0x002fe20008010000 */
[----:B------:R-:W-:-:S02]  /*c390*/  PRMT R28, RZ, 0x7610, R28 ;  /* 0x00007610ff1c7816 */ /* 0x000fc4000000001c */
[----:B------:R1:W-:Y:S03]  /*c3a0*/  STL [R1+0x1f0], R48 ;  /* 0x0001f03001007387 */ /* 0x0003e60000100800 */
[----:B------:R-:W2:Y:S01]  /*c3b0*/  @P0 MUFU.RSQ R6, R6 ;  /* 0x0000000600060308 */ /* 0x000ea20000001400 */
[----:B------:R-:W-:Y:S01]  /*c3c0*/  PRMT R27, RZ, 0x7610, R27 ;  /* 0x00007610ff1b7816 */ /* 0x000fe2000000001b */
[----:B------:R1:W-:Y:S01]  /*c3d0*/  STL [R1+0xf4], R47 ;  /* 0x0000f42f01007387 */ /* 0x0003e20000100800 */
[----:B------:R-:W-:Y:S02]  /*c3e0*/  PRMT R26, RZ, 0x7610, R26 ;  /* 0x00007610ff1a7816 */ /* 0x000fe4000000001a */
[----:B------:R-:W-:Y:S01]  /*c3f0*/  PRMT R7, RZ, 0x7610, R7 ;  /* 0x00007610ff077816 */ /* 0x000fe20000000007 */
[----:B------:R1:W-:Y:S01]  /*c400*/  STL [R1+0x1f4], R46 ;  /* 0x0001f42e01007387 */ /* 0x0003e20000100800 */
[----:B------:R-:W-:-:S02]  /*c410*/  @!P5 PRMT R36, R41, 0x7610, R36 ;  /* 0x000076102924d816 */ /* 0x000fc40000000024 */
[----:B------:R-:W-:Y:S01]  /*c420*/  @!P5 PRMT R30, R41, 0x7632, R30 ;  /* 0x00007632291ed816 */ /* 0x000fe2000000001e */
[----:B------:R1:W-:Y:S01]  /*c430*/  STL [R1+0x1fc], R40 ;  /* 0x0001fc2801007387 */ /* 0x0003e20000100800 */
[C---:B------:R-:W-:Y:S02]  /*c440*/  @!P5 PRMT R29, R45.reuse, 0x7610, R29 ;  /* 0x000076102d1dd816 */ /* 0x040fe4000000001d */
[----:B------:R-:W-:Y:S01]  /*c450*/  @!P5 PRMT R28, R45, 0x7632, R28 ;  /* 0x000076322d1cd816 */ /* 0x000fe2000000001c */
[----:B------:R1:W-:Y:S01]  /*c460*/  STL [R1+0x100], R42 ;  /* 0x0001002a01007387 */ /* 0x0003e20000100800 */
[----:B--2---:R-:W-:-:S03]  /*c470*/  @P0 R2UR UR5, R6 ;  /* 0x00000000060502ca */ /* 0x004fc600000e0000 */
[----:B------:R2:W-:Y:S01]  /*c480*/  STL.S16 [R1+0x708], R33 ;  /* 0x0007082101007387 */ /* 0x0005e20000100600 */
[----:B------:R-:W-:Y:S02]  /*c490*/  PRMT R6, RZ, 0x7610, R6 ;  /* 0x00007610ff067816 */ /* 0x000fe40000000006 */
[C---:B------:R-:W-:Y:S01]  /*c4a0*/  @!P6 PRMT R27, R39.reuse, 0x7610, R27 ;  /* 0x00007610271be816 */ /* 0x040fe2000000001b */
[----:B------:R-:W-:Y:S01]  /*c4b0*/  STL [R1+0x200], R44 ;  /* 0x0002002c01007387 */ /* 0x000fe20000100800 */
[----:B------:R-:W-:Y:S02]  /*c4c0*/  @!P6 PRMT R26, R39, 0x7632, R26 ;  /* 0x00007632271ae816 */ /* 0x000fe4000000001a */
[C---:B------:R-:W-:Y:S01]  /*c4d0*/  @!P6 PRMT R7, R43.reuse, 0x7610, R7 ;  /* 0x000076102b07e816 */ /* 0x040fe20000000007 */
[----:B------:R2:W-:Y:S01]  /*c4e0*/  STL.S16 [R1+0x704], R34 ;  /* 0x0007042201007387 */ /* 0x0005e20000100600 */
[----:B------:R-:W-:-:S03]  /*c4f0*/  @!P6 PRMT R6, R43, 0x7632, R6 ;  /* 0x000076322b06e816 */ /* 0x000fc60000000006 */
[----:B------:R2:W-:Y:S04]  /*c500*/  STL.S16 [R1+0x710], R35 ;  /* 0x0007102301007387 */ /* 0x0005e80000100600 */
[----:B------:R2:W-:Y:S04]  /*c510*/  STL [R1+0x108], R41 ;  /* 0x0001082901007387 */ /* 0x0005e80000100800 */
[----:B------:R2:W-:Y:S04]  /*c520*/  STL [R1+0x208], R45 ;  /* 0x0002082d01007387 */ /* 0x0005e80000100800 */
[----:B------:R2:W-:Y:S04]  /*c530*/  STL [R1+0x10c], R39 ;  /* 0x00010c2701007387 */ /* 0x0005e80000100800 */
[----:B------:R2:W-:Y:S04]  /*c540*/  STL [R1+0x20c], R43 ;  /* 0x00020c2b01007387 */ /* 0x0005e80000100800 */
[----:B------:R0:W5:Y:S04]  /*c550*/  LDL.LU R14, [R1+0x7d4] ;  /* 0x0007d400010e7983 */ /* 0x0001680000300800 */
[----:B------:R0:W5:Y:S04]  /*c560*/  LDL.LU.64 R12, [R1+0x7c8] ;  /* 0x0007c800010c7983 */ /* 0x0001680000300a00 */
[----:B------:R0:W5:Y:S04]  /*c570*/  LDL.LU R10, [R1+0x7b4] ;  /* 0x0007b400010a7983 */ /* 0x0001680000300800 */
[----:B------:R0:W5:Y:S04]  /*c580*/  LDL.LU R0, [R1+0x7b0] ;  /* 0x0007b00001007983 */ /* 0x0001680000300800 */
[----:B------:R0:W5:Y:S04]  /*c590*/  LDL.LU.64 R8, [R1+0x7a8] ;  /* 0x0007a80001087983 */ /* 0x0001680000300a00 */
[----:B------:R-:W5:Y:S04]  /*c5a0*/  LDG.E.64 R2, desc[UR10][R2.64] ;  /* 0x0000000a02027981 */ /* 0x000f68000c1e1b00 */
[----:B------:R0:W5:Y:S04]  /*c5b0*/  LDL R60, [R1+0x25c] ;  /* 0x00025c00013c7983 */ /* 0x0001680000100800 */
[----:B------:R0:W5:Y:S04]  /*c5c0*/  LDL R59, [R1+0x28c] ;  /* 0x00028c00013b7983 */ /* 0x0001680000100800 */
[----:B------:R0:W5:Y:S04]  /*c5d0*/  LDL R58, [R1+0x254] ;  /* 0x00025400013a7983 */ /* 0x0001680000100800 */
[----:B----4-:R4:W5:Y:S04]  /*c5e0*/  LDL R57, [R1+0x290] ;  /* 0x0002900001397983 */ /* 0x0109680000100800 */
[----:B------:R4:W5:Y:S04]  /*c5f0*/  LDL R56, [R1+0x2dc] ;  /* 0x0002dc0001387983 */ /* 0x0009680000100800 */
[----:B------:R4:W5:Y:S04]  /*c600*/  LDL R53, [R1+0x374] ;  /* 0x0003740001357983 */ /* 0x0009680000100800 */
[----:B------:R4:W5:Y:S04]  /*c610*/  LDL R52, [R1+0x36c] ;  /* 0x00036c0001347983 */ /* 0x0009680000100800 */
[----:B------:R4:W5:Y:S04]  /*c620*/  LDL R51, [R1+0x358] ;  /* 0x0003580001337983 */ /* 0x0009680000100800 */
[----:B0-----:R4:W5:Y:S04]  /*c630*/  LDL R50, [R1+0x64c] ;  /* 0x00064c0001327983 */ /* 0x0019680000100800 */
[----:B------:R4:W5:Y:S04]  /*c640*/  LDL R49, [R1+0x314] ;  /* 0x0003140001317983 */ /* 0x0009680000100800 */
[----:B-1----:R4:W5:Y:S04]  /*c650*/  LDL R48, [R1+0x680] ;  /* 0x0006800001307983 */ /* 0x0029680000100800 */
[----:B------:R4:W5:Y:S04]  /*c660*/  LDL R47, [R1+0x384] ;  /* 0x00038400012f7983 */ /* 0x0009680000100800 */
[----:B------:R4:W5:Y:S04]  /*c670*/  LDL R46, [R1+0x698] ;  /* 0x00069800012e7983 */ /* 0x0009680000100800 */
[----:B------:R4:W5:Y:S04]  /*c680*/  LDL R40, [R1+0x6cc] ;  /* 0x0006cc0001287983 */ /* 0x0009680000100800 */
[----:B------:R4:W5:Y:S04]  /*c690*/  LDL R42, [R1+0x6bc] ;  /* 0x0006bc00012a7983 */ /* 0x0009680000100800 */
[----:B--2---:R4:W5:Y:S04]  /*c6a0*/  LDL.LU R33, [R1+0x750] ;  /* 0x0007500001217983 */ /* 0x0049680000300800 */
[----:B------:R4:W5:Y:S04]  /*c6b0*/  LDL.LU R34, [R1+0x74c] ;  /* 0x00074c0001227983 */ /* 0x0009680000300800 */
[----:B------:R4:W5:Y:S04]  /*c6c0*/  LDL.LU R35, [R1+0x748] ;  /* 0x0007480001237983 */ /* 0x0009680000300800 */
[----:B------:R4:W5:Y:S04]  /*c6d0*/  LDL R41, [R1+0x660] ;  /* 0x0006600001297983 */ /* 0x0009680000100800 */
[----:B------:R4:W5:Y:S04]  /*c6e0*/  LDL R45, [R1+0x634] ;  /* 0x00063400012d7983 */ /* 0x0009680000100800 */
[----:B------:R4:W5:Y:S04]  /*c6f0*/  LDL R39, [R1+0x678] ;  /* 0x0006780001277983 */ /* 0x0009680000100800 */
[----:B------:R4:W5:Y:S01]  /*c700*/  LDL R43, [R1+0x648] ;  /* 0x00064800012b7983 */ /* 0x0009620000100800 */
[----:B---3--:R-:W-:-:S04]  /*c710*/  PRMT R32, RZ, 0x7610, R32 ;  /* 0x00007610ff207816 */ /* 0x008fc80000000020 */
[----:B------:R-:W-:Y:S02]  /*c720*/  @!P3 PRMT R32, R44, 0x7610, R32 ;  /* 0x000076102c20b816 */ /* 0x000fe40000000020 */
[----:B------:R4:W5:Y:S04]  /*c730*/  LDL R44, [R1+0x6ac] ;  /* 0x0006ac00012c7983 */ /* 0x0009680000100800 */
[----:B------:R0:W-:Y:S04]  /*c740*/  STL.S16 [R1+0x6fc], R32 ;  /* 0x0006fc2001007387 */ /* 0x0001e80000100600 */
[----:B0-----:R4:W5:Y:S04]  /*c750*/  LDL.LU R32, [R1+0x754] ;  /* 0x0007540001207983 */ /* 0x0019680000300800 */
[----:B------:R0:W-:Y:S04]  /*c760*/  STL [R1+0xfc], R38 ;  /* 0x0000fc2601007387 */ /* 0x0001e80000100800 */
[----:B------:R1:W-:Y:S01]  /*c770*/  STL [R1+0x104], R37 ;  /* 0x0001042501007387 */ /* 0x0003e20000100800 */
[----:B0-----:R-:W-:-:S02]  /*c780*/  PRMT R38, RZ, 0x7610, R38 ;  /* 0x00007610ff267816 */ /* 0x001fc40000000026 */
[----:B-1----:R-:W-:Y:S02]  /*c790*/  PRMT R37, RZ, 0x7610, R37 ;  /* 0x00007610ff257816 */ /* 0x002fe40000000025 */
[C---:B------:R-:W-:Y:S02]  /*c7a0*/  @!P4 PRMT R38, R31.reuse, 0x7632, R38 ;  /* 0x000076321f26c816 */ /* 0x040fe40000000026 */
[----:B------:R-:W-:Y:S01]  /*c7b0*/  @!P4 PRMT R37, R31, 0x7610, R37 ;  /* 0x000076101f25c816 */ /* 0x000fe20000000025 */
[----:B------:R4:W-:Y:S04]  /*c7c0*/  STL [R1+0x204], R31 ;  /* 0x0002041f01007387 */ /* 0x0009e80000100800 */
[----:B------:R4:W-:Y:S04]  /*c7d0*/  STL.S16 [R1+0x70c], R37 ;  /* 0x00070c2501007387 */ /* 0x0009e80000100600 */
        /* <DEDUP_REMOVED lines=8> */
[----:B------:R4:W-:Y:S01]  /*c860*/  STL.S16 [R1+0x734], R6 ;  /* 0x0007340601007387 */ /* 0x0009e20000100600 */
[----:B------:R-:W-:Y:S01]  /*c870*/  UISETP.NE.AND UP1, UPT, UR9, URZ, UPT ;  /* 0x000000ff0900728c */ /* 0x000fe2000bf25270 */
[----:B------:R-:W-:Y:S01]  /*c880*/  UMOV UR17, 0x3f800000 ;  /* 0x3f80000000117882 */ /* 0x000fe20000000000 */
[----:B------:R-:W-:-:S07]  /*c890*/  @UP0 UMOV UR17, UR5 ;  /* 0x0000000500110c82 */ /* 0x000fce0008000000 */
[----:B----4-:R-:W-:Y:S05]  /*c8a0*/  BRA.U UP1, `(.L_x_168) ;  /* 0x0000005501747547 */ /* 0x010fea000b800000 */
[----:B------:R-:W2:Y:S04]  /*c8b0*/  LDL.LU R7, [R1+0x284] ;  /* 0x0002840001077983 */ /* 0x000ea80000300800 */
[----:B------:R-:W3:Y:S04]  /*c8c0*/  LDL.LU R28, [R1+0x288] ;  /* 0x00028800011c7983 */ /* 0x000ee80000300800 */
[----:B------:R-:W4:Y:S04]  /*c8d0*/  LDL.LU R26, [R1+0x2f4] ;  /* 0x0002f400011a7983 */ /* 0x000f280000300800 */
[----:B------:R-:W4:Y:S04]  /*c8e0*/  LDL.LU R27, [R1+0x30c] ;  /* 0x00030c00011b7983 */ /* 0x000f280000300800 */
[----:B------:R-:W4:Y:S04]  /*c8f0*/  LDL.LU R30, [R1+0x258] ;  /* 0x00025800011e7983 */ /* 0x000f280000300800 */
[----:B------:R-:W4:Y:S04]  /*c900*/  LDL.LU R29, [R1+0x2d8] ;  /* 0x0002d800011d7983 */ /* 0x000f280000300800 */
[----:B------:R-:W4:Y:S01]  /*c910*/  LDL.LU R36, [R1+0x294] ;  /* 0x0002940001247983 */ /* 0x000f220000300800 */
[----:B-----5:R-:W-:-:S03]  /*c920*/  SHF.L.U32 R6, R59, 0x10, RZ ;  /* 0x000000103b067819 */ /* 0x020fc600000006ff */
[----:B------:R-:W4:Y:S01]  /*c930*/  LDL.LU R37, [R1+0x2b4] ;  /* 0x0002b40001257983 */ /* 0x000f220000300800 */
[----:B--2---:R-:W-:Y:S02]  /*c940*/  SHF.L.U32 R7, R7, 0x10, RZ ;  /* 0x0000001007077819 */ /* 0x004fe400000006ff */
[----:B---3--:R-:W-:-:S03]  /*c950*/  SHF.L.U32 R28, R28, 0x10, RZ ;  /* 0x000000101c1c7819 */ /* 0x008fc600000006ff */
[----:B------:R-:W-:Y:S01]  /*c960*/  FADD.FTZ R7, R7, -UR16 ;  /* 0x8000001007077e21 */ /* 0x000fe20008010000 */
[----:B----4-:R-:W-:Y:S02]  /*c970*/  MOV R38, R26 ;  /* 0x0000001a00267202 */ /* 0x010fe40000000f00 */
[----:B------:R-:W-:Y:S01]  /*c980*/  SHF.L.U32 R26, R57, 0x10, RZ ;  /* 0x00000010391a7819 */ /* 0x000fe200000006ff */
[----:B------:R-:W-:Y:S01]  /*c990*/  FMUL.FTZ R7, R7, UR17 ;  /* 0x0000001107077c20 */ /* 0x000fe20008410000 */
[----:B------:R-:W-:Y:S01]  /*c9a0*/  MOV R57, R27 ;  /* 0x0000001b00397202 */ /* 0x000fe20000000f00 */
[----:B------:R-:W-:Y:S01]  /*c9b0*/  FMUL.FTZ R27, R2, R6 ;  /* 0x00000006021b7220 */ /* 0x000fe20000410000 */
[----:B------:R-:W-:Y:S01]  /*c9c0*/  FADD.FTZ R28, R28, -UR16 ;  /* 0x800000101c1c7e21 */ /* 0x000fe20008010000 */
[----:B------:R-:W-:Y:S02]  /*c9d0*/  SHF.L.U32 R30, R30, 0x10, RZ ;  /* 0x000000101e1e7819 */ /* 0x000fe400000006ff */
[----:B------:R-:W-:Y:S01]  /*c9e0*/  FFMA.FTZ R31, R7, R27, RZ ;  /* 0x0000001b071f7223 */ /* 0x000fe200000100ff */
[----:B------:R-:W-:Y:S01]  /*c9f0*/  FMUL.FTZ R28, R28, UR17 ;  /* 0x000000111c1c7c20 */ /* 0x000fe20008410000 */
[----:B------:R-:W-:Y:S01]  /*ca00*/  MOV R59, R29 ;  /* 0x0000001d003b7202 */ /* 0x000fe20000000f00 */
[----:B------:R-:W-:Y:S01]  /*ca10*/  FADD.FTZ R29, RZ, R27 ;  /* 0x0000001bff1d7221 */ /* 0x000fe20000010000 */
[----:B------:R-:W-:Y:S01]  /*ca20*/  FMUL.FTZ R27, R3, R26 ;  /* 0x0000001a031b7220 */ /* 0x000fe20000410000 */
[----:B------:R-:W-:Y:S01]  /*ca30*/  FADD.FTZ R30, R30, -UR16 ;  /* 0x800000101e1e7e21 */ /* 0x000fe20008010000 */
[----:B------:R-:W-:-:S02]  /*ca40*/  FFMA.FTZ R7, R6, R7, RZ ;  /* 0x0000000706077223 */ /* 0x000fc400000100ff */
        /* <DEDUP_REMOVED lines=10> */
[----:B------:R-:W-:-:S03]  /*caf0*/  SHF.L.U32 R36, R60, 0x10, RZ ;  /* 0x000000103c247819 */ /* 0x000fc600000006ff */
[----:B------:R-:W3:Y:S02]  /*cb00*/  LDL.LU R60, [R1+0x2f0] ;  /* 0x0002f000013c7983 */ /* 0x000ee40000300800 */
[----:B------:R-:W-:Y:S01]  /*cb10*/  FADD.FTZ R36, R36, -UR16 ;  /* 0x8000001024247e21 */ /* 0x000fe20008010000 */
[----:B------:R-:W-:Y:S01]  /*cb20*/  FFMA.FTZ R28, R26, R28, RZ ;  /* 0x0000001c1a1c7223 */ /* 0x000fe200000100ff */
[----:B------:R-:W-:Y:S02]  /*cb30*/  FADD.FTZ R26, RZ, R26 ;  /* 0x0000001aff1a7221 */ /* 0x000fe40000010000 */
[----:B------:R-:W-:Y:S01]  /*cb40*/  FMUL.FTZ R36, R36, UR17 ;  /* 0x0000001124247c20 */ /* 0x000fe20008410000 */
[----:B------:R-:W-:Y:S01]  /*cb50*/  FADD.FTZ R29, R29, R27 ;  /* 0x0000001b1d1d7221 */ /* 0x000fe20000010000 */
[----:B------:R-:W-:Y:S02]  /*cb60*/  SHF.L.U32 R27, R58, 0x10, RZ ;  /* 0x000000103a1b7819 */ /* 0x000fe400000006ff */
[----:B------:R-:W-:-:S02]  /*cb70*/  MOV R58, R59 ;  /* 0x0000003b003a7202 */ /* 0x000fc40000000f00 */
[----:B------:R-:W4:Y:S01]  /*cb80*/  LDL.LU R59, [R1+0x308] ;  /* 0x00030800013b7983 */ /* 0x000f220000300800 */
[----:B--2---:R-:W-:-:S05]  /*cb90*/  SHF.L.U32 R30, R30, 0x10, RZ ;  /* 0x000000101e1e7819 */ /* 0x004fca00000006ff */
[C---:B------:R-:W-:Y:S01]  /*cba0*/  FADD.FTZ R26, R30.reuse, R26 ;  /* 0x0000001a1e1a7221 */ /* 0x040fe20000010000 */
[----:B------:R-:W-:Y:S01]  /*cbb0*/  FFMA.FTZ R28, R30, R36, R28 ;  /* 0x000000241e1c7223 */ /* 0x000fe2000001001c */
[----:B------:R-:W-:-:S04]  /*cbc0*/  FMUL.FTZ R30, R3, R30 ;  /* 0x0000001e031e7220 */ /* 0x000fc80000410000 */
[----:B------:R-:W-:Y:S01]  /*cbd0*/  FFMA.FTZ R31, R36, R30, R31 ;  /* 0x0000001e241f7223 */ /* 0x000fe2000001001f */
[----:B------:R-:W-:Y:S01]  /*cbe0*/  FADD.FTZ R29, R30, R29 ;  /* 0x0000001d1e1d7221 */ /* 0x000fe20000010000 */
[----:B------:R-:W-:Y:S01]  /*cbf0*/  SHF.L.U32 R30, R37, 0x10, RZ ;  /* 0x00000010251e7819 */ /* 0x000fe200000006ff */
[----:B------:R-:W-:Y:S01]  /*cc00*/  FADD.FTZ R37, R27, -UR16 ;  /* 0x800000101b257e21 */ /* 0x000fe20008010000 */
[----:B------:R-:W-:Y:S02]  /*cc10*/  SHF.L.U32 R27, R56, 0x10, RZ ;  /* 0x00000010381b7819 */ /* 0x000fe400000006ff */
[----:B------:R-:W2:Y:S01]  /*cc20*/  LDL.LU R56, [R1+0x320] ;  /* 0x0003200001387983 */ /* 0x000ea20000300800 */
[----:B------:R-:W-:Y:S01]  /*cc30*/  FMUL.FTZ R37, R37, UR17 ;  /* 0x0000001125257c20 */ /* 0x000fe20008410000 */
[----:B------:R-:W-:-:S03]  /*cc40*/  FMUL.FTZ R36, R2, R30 ;  /* 0x0000001e02247220 */ /* 0x000fc60000410000 */
[----:B------:R-:W-:Y:S01]  /*cc50*/  FFMA.FTZ R7, R30, R37, R7 ;  /* 0x000000251e077223 */ /* 0x000fe20000010007 */
[----:B------:R-:W-:Y:S01]  /*cc60*/  FFMA.FTZ R31, R37, R36, R31 ;  /* 0x00000024251f7223 */ /* 0x000fe2000001001f */
[----:B------:R-:W-:Y:S02]  /*cc70*/  MOV R37, R58 ;  /* 0x0000003a00257202 */ /* 0x000fe40000000f00 */
[----:B------:R-:W2:Y:S01]  /*cc80*/  LDL.LU R58, [R1+0x348] ;  /* 0x00034800013a7983 */ /* 0x000ea20000300800 */
[----:B------:R-:W-:Y:S01]  /*cc90*/  FADD.FTZ R6, R6, R30 ;  /* 0x0000001e06067221 */ /* 0x000fe20000010000 */
[----:B---3--:R-:W-:Y:S02]  /*cca0*/  SHF.L.U32 R30, R60, 0x10, RZ ;  /* 0x000000103c1e7819 */ /* 0x008fe400000006ff */
[----:B------:R-:W3:Y:S01]  /*ccb0*/  LDL.LU R60, [R1+0x34c] ;  /* 0x00034c00013c7983 */ /* 0x000ee20000300800 */
[----:B------:R-:W-:Y:S01]  /*ccc0*/  FADD.FTZ R29, R29, R36 ;  /* 0x000000241d1d7221 */ /* 0x000fe20000010000 */
[----:B------:R-:W-:-:S02]  /*ccd0*/  MOV R36, R57 ;  /* 0x0000003900247202 */ /* 0x000fc40000000f00 */
[----:B------:R-:W3:Y:S01]  /*cce0*/  LDL.LU R57, [R1+0x364] ;  /* 0x0003640001397983 */ /* 0x000ee20000300800 */
[----:B------:R-:W-:Y:S01]  /*ccf0*/  FADD.FTZ R27, R27, -UR16 ;  /* 0x800000101b1b7e21 */ /* 0x000fe20008010000 */
[----:B------:R-:W-:-:S03]  /*cd00*/  SHF.L.U32 R37, R37, 0x10, RZ ;  /* 0x0000001025257819 */ /* 0x000fc600000006ff */
[----:B------:R-:W-:Y:S01]  /*cd10*/  FMUL.FTZ R27, R27, UR17 ;  /* 0x000000111b1b7c20 */ /* 0x000fe20008410000 */
[----:B------:R-:W-:-:S03]  /*cd20*/  FADD.FTZ R26, R26, R30 ;  /* 0x0000001e1a1a7221 */ /* 0x000fc60000010000 */
[----:B------:R-:W-:Y:S01]  /*cd30*/  FFMA.FTZ R28, R30, R27, R28 ;  /* 0x0000001b1e1c7223 */ /* 0x000fe2000001001c */
[----:B------:R-:W-:Y:S01]  /*cd40*/  FMUL.FTZ R30, R3, R30 ;  /* 0x0000001e031e7220 */ /* 0x000fe20000410000 */
[----:B------:R-:W-:Y:S01]  /*cd50*/  FADD.FTZ R37, R37, -UR16 ;  /* 0x8000001025257e21 */ /* 0x000fe20008010000 */
[----:B------:R-:W-:Y:S02]  /*cd60*/  SHF.L.U32 R36, R36, 0x10, RZ ;  /* 0x0000001024247819 */ /* 0x000fe400000006ff */
[----:B------:R-:W-:Y:S01]  /*cd70*/  FFMA.FTZ R31, R27, R30, R31 ;  /* 0x0000001e1b1f7223 */ /* 0x000fe2000001001f */
[----:B------:R-:W-:Y:S01]  /*cd80*/  SHF.L.U32 R27, R38, 0x10, RZ ;  /* 0x00000010261b7819 */ /* 0x000fe200000006ff */
[----:B------:R-:W-:Y:S01]  /*cd90*/  FMUL.FTZ R37, R37, UR17 ;  /* 0x0000001125257c20 */ /* 0x000fe20008410000 */
[----:B------:R-:W-:Y:S01]  /*cda0*/  FADD.FTZ R36, R36, -UR16 ;  /* 0x8000001024247e21 */ /* 0x000fe20008010000 */
[----:B------:R-:W-:Y:S01]  /*cdb0*/  FADD.FTZ R29, R30, R29 ;  /* 0x0000001d1e1d7221 */ /* 0x000fe20000010000 */
[----:B------:R-:W3:Y:S01]  /*cdc0*/  LDL.LU R38, [R1+0x324] ;  /* 0x0003240001267983 */ /* 0x000ee20000300800 */
[----:B------:R-:W-:Y:S01]  /*cdd0*/  FADD.FTZ R6, R6, R27 ;  /* 0x0000001b06067221 */ /* 0x000fe20000010000 */
[----:B------:R-:W-:Y:S01]  /*cde0*/  FFMA.FTZ R7, R27, R37, R7 ;  /* 0x000000251b077223 */ /* 0x000fe20000010007 */
[----:B------:R-:W-:Y:S01]  /*cdf0*/  FMUL.FTZ R27, R2, R27 ;  /* 0x0000001b021b7220 */ /* 0x000fe20000410000 */
[----:B------:R-:W-:-:S03]  /*ce00*/  FMUL.FTZ R36, R36, UR17 ;  /* 0x0000001124247c20 */ /* 0x000fc60008410000 */
[----:B------:R-:W-:Y:S01]  /*ce10*/  FFMA.FTZ R31, R37, R27, R31 ;  /* 0x0000001b251f7223 */ /* 0x000fe2000001001f */
[----:B----4-:R-:W-:Y:S01]  /*ce20*/  SHF.L.U32 R37, R59, 0x10, RZ ;  /* 0x000000103b257819 */ /* 0x010fe200000006ff */
[----:B------:R-:W-:Y:S01]  /*ce30*/  FADD.FTZ R29, R29, R27 ;  /* 0x0000001b1d1d7221 */ /* 0x000fe20000010000 */
[----:B------:R-:W4:Y:S03]  /*ce40*/  LDL.LU R59, [R1+0x37c] ;  /* 0x00037c00013b7983 */ /* 0x000f260000300800 */
[----:B------:R-:W-:-:S04]  /*ce50*/  FADD.FTZ R37, R37, -UR16 ;  /* 0x8000001025257e21 */ /* 0x000fc80008010000 */
[----:B------:R-:W-:Y:S01]  /*ce60*/  FMUL.FTZ R37, R37, UR17 ;  /* 0x0000001125257c20 */ /* 0x000fe20008410000 */
[----:B--2---:R-:W-:Y:S02]  /*ce70*/  SHF.L.U32 R30, R56, 0x10, RZ ;  /* 0x00000010381e7819 */ /* 0x004fe400000006ff */
[----:B------:R-:W2:Y:S03]  /*ce80*/  LDL.LU R56, [R1+0x360] ;  /* 0x0003600001387983 */ /* 0x000ea60000300800 */
[----:B------:R-:W-:Y:S01]  /*ce90*/  FADD.FTZ R26, R26, R30 ;  /* 0x0000001e1a1a7221 */ /* 0x000fe20000010000 */
[----:B------:R-:W-:Y:S01]  /*cea0*/  FFMA.FTZ R28, R30, R36, R28 ;  /* 0x000000241e1c7223 */ /* 0x000fe2000001001c */
[----:B------:R-:W-:-:S04]  /*ceb0*/  FMUL.FTZ R30, R3, R30 ;  /* 0x0000001e031e7220 */ /* 0x000fc80000410000 */
[----:B------:R-:W-:Y:S01]  /*cec0*/  FFMA.FTZ R31, R36, R30, R31 ;  /* 0x0000001e241f7223 */ /* 0x000fe2000001001f */
[----:B------:R-:W-:Y:S01]  /*ced0*/  SHF.L.U32 R36, R58, 0x10, RZ ;  /* 0x000000103a247819 */ /* 0x000fe200000006ff */
[----:B------:R-:W-:Y:S01]  /*cee0*/  FADD.FTZ R29, R30, R29 ;  /* 0x0000001d1e1d7221 */ /* 0x000fe20000010000 */
[----:B---3--:R-:W-:Y:S01]  /*cef0*/  SHF.L.U32 R27, R60, 0x10, RZ ;  /* 0x000000103c1b7819 */ /* 0x008fe200000006ff */
[----:B------:R-:W3:Y:S02]  /*cf00*/  LDL.LU R58, [R1+0x398] ;  /* 0x00039800013a7983 */ /* 0x000ee40000300800 */
[----:B------:R-:W-:Y:S01]  /*cf10*/  FADD.FTZ R6, R6, R36 ;  /* 0x0000002406067221 */ /* 0x000fe20000010000 */
[----:B------:R-:W-:Y:S01]  /*cf20*/  FFMA.FTZ R7, R36, R37, R7 ;  /* 0x0000002524077223 */ /* 0x000fe20000010007 */
[----:B------:R-:W-:Y:S01]  /*cf30*/  FMUL.FTZ R36, R2, R36 ;  /* 0x0000002402247220 */ /* 0x000fe20000410000 */
[----:B------:R-:W3:Y:S03]  /*cf40*/  LDL.LU R60, [R1+0x3b4] ;  /* 0x0003b400013c7983 */ /* 0x000ee60000300800 */
[----:B------:R-:W-:Y:S01]  /*cf50*/  FFMA.FTZ R31, R37, R36, R31 ;  /* 0x00000024251f7223 */ /* 0x000fe2000001001f */
[----:B------:R-:W-:-:S02]  /*cf60*/  FADD.FTZ R29, R29, R36 ;  /* 0x000000241d1d7221 */ /* 0x000fc40000010000 */
[----:B------:R-:W4:Y:S01]  /*cf70*/  LDL.LU R36, [R1+0x378] ;  /* 0x0003780001247983 */ /* 0x000f220000300800 */
[----:B------:R-:W-:Y:S01]  /*cf80*/  FADD.FTZ R30, R27, -UR16 ;  /* 0x800000101b1e7e21 */ /* 0x000fe20008010000 */
[----:B------:R-:W-:Y:S02]  /*cf90*/  SHF.L.U32 R27, R57, 0x10, RZ ;  /* 0x00000010391b7819 */ /* 0x000fe400000006ff */
[----:B------:R-:W3:Y:S01]  /*cfa0*/  LDL.LU R57, [R1+0x3b0] ;  /* 0x0003b00001397983 */ /* 0x000ee20000300800 */
[----:B------:R-:W-:Y:S02]  /*cfb0*/  FMUL.FTZ R30, R30, UR17 ;  /* 0x000000111e1e7c20 */ /* 0x000fe40008410000 */
[----:B------:R-:W-:Y:S02]  /*cfc0*/  FADD.FTZ R26, R26, R27 ;  /* 0x0000001b1a1a7221 */ /* 0x000fe40000010000 */
[----:B------:R-:W-:Y:S01]  /*cfd0*/  FFMA.FTZ R28, R27, R30, R28 ;  /* 0x0000001e1b1c7223 */ /* 0x000fe2000001001c */
[----:B------:R-:W-:-:S04]  /*cfe0*/  FMUL.FTZ R27, R3, R27 ;  /* 0x0000001b031b7220 */ /* 0x000fc80000410000 */
[----:B------:R-:W-:Y:S01]  /*cff0*/  FFMA.FTZ R31, R30, R27, R31 ;  /* 0x0000001b1e1f7223 */ /* 0x000fe2000001001f */
[----:B------:R-:W-:Y:S02]  /*d000*/  FADD.FTZ R29, R27, R29 ;  /* 0x0000001d1b1d7221 */ /* 0x000fe40000010000 */
[----:B------:R-:W3:Y:S01]  /*d010*/  LDL.LU R27, [R1+0x39c] ;  /* 0x00039c00011b7983 */ /* 0x000ee20000300800 */
[----:B------:R-:W-:-:S03]  /*d020*/  SHF.L.U32 R37, R38, 0x10, RZ ;  /* 0x0000001026257819 */ /* 0x000fc600000006ff */
[----:B------:R-:W3:Y:S02]  /*d030*/  LDL.LU R38, [R1+0x250] ;  /* 0x0002500001267983 */ /* 0x000ee40000300800 */
[----:B------:R-:W-:-:S04]  /*d040*/  FADD.FTZ R37, R37, -UR16 ;  /* 0x8000001025257e21 */ /* 0x000fc80008010000 */
[----:B------:R-:W-:Y:S01]  /*d050*/  FMUL.FTZ R37, R37, UR17 ;  /* 0x0000001125257c20 */ /* 0x000fe20008410000 */
[----:B----4-:R-:W-:Y:S02]  /*d060*/  SHF.L.U32 R30, R36, 0x10, RZ ;  /* 0x00000010241e7819 */ /* 0x010fe400000006ff */
[----:B------:R-:W-:Y:S02]  /*d070*/  SHF.L.U32 R36, R59, 0x10, RZ ;  /* 0x000000103b247819 */ /* 0x000fe400000006ff */
[----:B------:R-:W4:Y:S01]  /*d080*/  LDL.LU R59, [R1+0x3d4] ;  /* 0x0003d400013b7983 */ /* 0x000f220000300800 */
[----:B------:R-:W-:Y:S01]  /*d090*/  FADD.FTZ R6, R6, R30 ;  /* 0x0000001e06067221 */ /* 0x000fe20000010000 */
[----:B------:R-:W-:Y:S01]  /*d0a0*/  FFMA.FTZ R7, R30, R37, R7 ;  /* 0x000000251e077223 */ /* 0x000fe20000010007 */
[----:B------:R-:W-:Y:S01]  /*d0b0*/  FMUL.FTZ R30, R2, R30 ;  /* 0x0000001e021e7220 */ /* 0x000fe20000410000 */
[----:B------:R-:W-:-:S03]  /*d0c0*/  FADD.FTZ R36, R36, -UR16 ;  /* 0x8000001024247e21 */ /* 0x000fc60008010000 */
[----:B------:R-:W-:Y:S01]  /*d0d0*/  FFMA.FTZ R31, R37, R30, R31 ;  /* 0x0000001e251f7223 */ /* 0x000fe2000001001f */
[----:B------:R-:W-:Y:S01]  /*d0e0*/  FADD.FTZ R29, R29, R30 ;  /* 0x0000001e1d1d7221 */ /* 0x000fe20000010000 */
[----:B--2---:R-:W-:Y:S02]  /*d0f0*/  SHF.L.U32 R30, R56, 0x10, RZ ;  /* 0x00000010381e7819 */ /* 0x004fe400000006ff */
[----:B------:R-:W2:Y:S01]  /*d100*/  LDL.LU R56, [R1+0x3e8] ;  /* 0x0003e80001387983 */ /* 0x000ea20000300800 */
[----:B---3--:R-:W-:Y:S01]  /*d110*/  SHF.L.U32 R27, R27, 0x10, RZ ;  /* 0x000000101b1b7819 */ /* 0x008fe200000006ff */
[----:B------:R-:W-:-:S04]  /*d120*/  FMUL.FTZ R36, R36, UR17 ;  /* 0x0000001124247c20 */ /* 0x000fc80008410000 */
[----:B------:R-:W-:Y:S01]  /*d130*/  FMUL.FTZ R37, R3, R27 ;  /* 0x0000001b03257220 */ /* 0x000fe20000410000 */
[----:B------:R-:W-:-:S03]  /*d140*/  FFMA.FTZ R28, R27, R36, R28 ;  /* 0x000000241b1c7223 */ /* 0x000fc6000001001c */
[----:B------:R-:W-:Y:S01]  /*d150*/  FFMA.FTZ R31, R36, R37, R31 ;  /* 0x00000025241f7223 */ /* 0x000fe2000001001f */
[----:B------:R-:W-:Y:S02]  /*d160*/  SHF.L.U32 R36, R57, 0x10, RZ ;  /* 0x0000001039247819 */ /* 0x000fe400000006ff */
[----:B------:R-:W3:Y:S01]  /*d170*/  LDL.LU R57, [R1+0x40c] ;  /* 0x00040c0001397983 */ /* 0x000ee20000300800 */
[----:B------:R-:W-:Y:S01]  /*d180*/  FADD.FTZ R26, R26, R27 ;  /* 0x0000001b1a1a7221 */ /* 0x000fe20000010000 */
[----:B------:R-:W-:Y:S02]  /*d190*/  SHF.L.U32 R27, R58, 0x10, RZ ;  /* 0x000000103a1b7819 */ /* 0x000fe400000006ff */
[----:B------:R-:W3:Y:S01]  /*d1a0*/  LDL.LU R58, [R1+0x240] ;  /* 0x00024000013a7983 */ /* 0x000ee20000300800 */
[----:B------:R-:W-:-:S04]  /*d1b0*/  FADD.FTZ R30, R30, -UR16 ;  /* 0x800000101e1e7e21 */ /* 0x000fc80008010000 */
[----:B------:R-:W-:Y:S01]  /*d1c0*/  FMUL.FTZ R30, R30, UR17 ;  /* 0x000000111e1e7c20 */ /* 0x000fe20008410000 */
[----:B------:R-:W-:-:S03]  /*d1d0*/  FADD.FTZ R6, R6, R36 ;  /* 0x0000002406067221 */ /* 0x000fc60000010000 */
[----:B------:R-:W-:Y:S01]  /*d1e0*/  FFMA.FTZ R7, R36, R30, R7 ;  /* 0x0000001e24077223 */ /* 0x000fe20000010007 */
[----:B------:R-:W-:-:S04]  /*d1f0*/  FMUL.FTZ R36, R2, R36 ;  /* 0x0000002402247220 */ /* 0x000fc80000410000 */
[----:B------:R-:W-:Y:S01]  /*d200*/  FFMA.FTZ R31, R30, R36, R31 ;  /* 0x000000241e1f7223 */ /* 0x000fe2000001001f */
[----:B------:R-:W-:Y:S01]  /*d210*/  FADD.FTZ R27, R27, -UR16 ;  /* 0x800000101b1b7e21 */ /* 0x000fe20008010000 */
[----:B------:R-:W-:Y:S01]  /*d220*/  FADD.FTZ R29, R37, R29 ;  /* 0x0000001d251d7221 */ /* 0x000fe20000010000 */
[----:B------:R-:W-:Y:S02]  /*d230*/  SHF.L.U32 R37, R60, 0x10, RZ ;  /* 0x000000103c257819 */ /* 0x000fe400000006ff */
[----:B------:R-:W-:Y:S01]  /*d240*/  SHF.L.U32 R38, R38, 0x10, RZ ;  /* 0x0000001026267819 */ /* 0x000fe200000006ff */
[----:B------:R-:W-:Y:S01]  /*d250*/  FMUL.FTZ R27, R27, UR17 ;  /* 0x000000111b1b7c20 */ /* 0x000fe20008410000 */
[----:B------:R-:W-:Y:S01]  /*d260*/  FADD.FTZ R29, R29, R36 ;  /* 0x000000241d1d7221 */ /* 0x000fe20000010000 */
[----:B------:R-:W-:Y:S01]  /*d270*/  FADD.FTZ R26, R26, R37 ;  /* 0x000000251a1a7221 */ /* 0x000fe20000010000 */
[----:B------:R-:W3:Y:S01]  /*d280*/  LDL.LU R60, [R1+0x244] ;  /* 0x00024400013c7983 */ /* 0x000ee20000300800 */
[----:B------:R-:W-:Y:S01]  /*d290*/  FFMA.FTZ R28, R37, R27, R28 ;  /* 0x0000001b251c7223 */ /* 0x000fe2000001001c */
[----:B------:R-:W-:Y:S01]  /*d2a0*/  FADD.FTZ R38, R38, -UR16 ;  /* 0x8000001026267e21 */ /* 0x000fe20008010000 */
[----:B------:R-:W-:-:S03]  /*d2b0*/  FMUL.FTZ R37, R3, R37 ;  /* 0x0000002503257220 */ /* 0x000fc60000410000 */
[----:B------:R-:W-:Y:S01]  /*d2c0*/  FMUL.FTZ R38, R38, UR17 ;  /* 0x0000001126267c20 */ /* 0x000fe20008410000 */
[----:B------:R-:W-:Y:S01]  /*d2d0*/  FFMA.FTZ R31, R27, R37, R31 ;  /* 0x000000251b1f7223 */ /* 0x000fe2000001001f */
[----:B----4-:R-:W-:Y:S02]  /*d2e0*/  SHF.L.U32 R30, R59, 0x10, RZ ;  /* 0x000000103b1e7819 */ /* 0x010fe400000006ff */
[----:B------:R-:W4:Y:S03]  /*d2f0*/  LDL.LU R59, [R1+0x24c] ;  /* 0x00024c00013b7983 */ /* 0x000f260000300800 */
[----:B------:R-:W-:Y:S01]  /*d300*/  FMUL.FTZ R36, R2, R30 ;  /* 0x0000001e02247220 */ /* 0x000fe20000410000 */
[----:B------:R-:W-:-:S03]  /*d310*/  FFMA.FTZ R7, R30, R38, R7 ;  /* 0x000000261e077223 */ /* 0x000fc60000010007 */
[----:B------:R-:W-:Y:S02]  /*d320*/  FFMA.FTZ R31, R38, R36, R31 ;  /* 0x00000024261f7223 */ /* 0x000fe4000001001f */
[----:B------:R-:W4:Y:S01]  /*d330*/  LDL.LU R38, [R1+0x248] ;  /* 0x0002480001267983 */ /* 0x000f220000300800 */
[----:B--2---:R-:W-:Y:S01]  /*d340*/  SHF.L.U32 R27, R56, 0x10, RZ ;  /* 0x00000010381b7819 */ /* 0x004fe200000006ff */
[----:B------:R-:W-:Y:S02]  /*d350*/  FADD.FTZ R29, R37, R29 ;  /* 0x0000001d251d7221 */ /* 0x000fe40000010000 */
[----:B------:R-:W2:Y:S02]  /*d360*/  LDL.LU R56, [R1+0x230] ;  /* 0x0002300001387983 */ /* 0x000ea40000300800 */
[----:B------:R-:W-:Y:S01]  /*d370*/  FADD.FTZ R29, R29, R36 ;  /* 0x000000241d1d7221 */ /* 0x000fe20000010000 */
[----:B---3--:R-:W-:Y:S02]  /*d380*/  SHF.L.U32 R36, R57, 0x10, RZ ;  /* 0x0000001039247819 */ /* 0x008fe400000006ff */
[----:B------:R-:W3:Y:S01]  /*d390*/  LDL.LU R57, [R1+0x238] ;  /* 0x0002380001397983 */ /* 0x000ee20000300800 */
[----:B------:R-:W-:Y:S01]  /*d3a0*/  FADD.FTZ R6, R6, R30 ;  /* 0x0000001e06067221 */ /* 0x000fe20000010000 */
[----:B------:R-:W-:-:S02]  /*d3b0*/  SHF.L.U32 R30, R58, 0x10, RZ ;  /* 0x000000103a1e7819 */ /* 0x000fc400000006ff */
[----:B------:R-:W3:Y:S01]  /*d3c0*/  LDL.LU R58, [R1+0x234] ;  /* 0x00023400013a7983 */ /* 0x000ee20000300800 */
[----:B------:R-:W-:-:S04]  /*d3d0*/  FADD.FTZ R27, R27, -UR16 ;  /* 0x800000101b1b7e21 */ /* 0x000fc80008010000 */
[----:B------:R-:W-:Y:S01]  /*d3e0*/  FMUL.FTZ R27, R27, UR17 ;  /* 0x000000111b1b7c20 */ /* 0x000fe20008410000 */
[----:B------:R-:W-:-:S03]  /*d3f0*/  FADD.FTZ R26, R26, R36 ;  /* 0x000000241a1a7221 */ /* 0x000fc60000010000 */
[----:B------:R-:W-:Y:S01]  /*d400*/  FFMA.FTZ R28, R36, R27, R28 ;  /* 0x0000001b241c7223 */ /* 0x000fe2000001001c */
[----:B------:R-:W-:-:S04]  /*d410*/  FMUL.FTZ R36, R3, R36 ;  /* 0x0000002403247220 */ /* 0x000fc80000410000 */
[----:B------:R-:W-:Y:S01]  /*d420*/  FFMA.FTZ R31, R27, R36, R31 ;  /* 0x000000241b1f7223 */ /* 0x000fe2000001001f */
[----:B------:R-:W-:-:S04]  /*d430*/  FADD.FTZ R30, R30, -UR16 ;  /* 0x800000101e1e7e21 */ /* 0x000fc80008010000 */
[----:B------:R-:W-:Y:S01]  /*d440*/  FMUL.FTZ R30, R30, UR17 ;  /* 0x000000111e1e7c20 */ /* 0x000fe20008410000 */
[----:B------:R-:W-:Y:S01]  /*d450*/  FADD.FTZ R29, R36, R29 ;  /* 0x0000001d241d7221 */ /* 0x000fe20000010000 */
[----:B------:R-:W-:Y:S02]  /*d460*/  SHF.L.U32 R37, R60, 0x10, RZ ;  /* 0x000000103c257819 */ /* 0x000fe400000006ff */
[----:B------:R-:W3:Y:S03]  /*d470*/  LDL.LU R60, [R1+0x23c] ;  /* 0x00023c00013c7983 */ /* 0x000ee60000300800 */
[----:B------:R-:W-:Y:S01]  /*d480*/  FADD.FTZ R37, R37, -UR16 ;  /* 0x8000001025257e21 */ /* 0x000fe20008010000 */
[----:B----4-:R-:W-:Y:S02]  /*d490*/  SHF.L.U32 R27, R59, 0x10, RZ ;  /* 0x000000103b1b7819 */ /* 0x010fe400000006ff */
[----:B------:R-:W4:Y:S01]  /*d4a0*/  LDL.LU R59, [R1+0x3d0] ;  /* 0x0003d000013b7983 */ /* 0x000f220000300800 */
[----:B------:R-:W-:-:S05]  /*d4b0*/  SHF.L.U32 R38, R38, 0x10, RZ ;  /* 0x0000001026267819 */ /* 0x000fca00000006ff */
[----:B------:R-:W-:Y:S01]  /*d4c0*/  FADD.FTZ R6, R6, R38 ;  /* 0x0000002606067221 */ /* 0x000fe20000010000 */
[----:B------:R-:W-:Y:S01]  /*d4d0*/  FFMA.FTZ R7, R38, R30, R7 ;  /* 0x0000001e26077223 */ /* 0x000fe20000010007 */
[----:B------:R-:W-:-:S04]  /*d4e0*/  FMUL.FTZ R38, R2, R38 ;  /* 0x0000002602267220 */ /* 0x000fc80000410000 */
[----:B------:R-:W-:Y:S01]  /*d4f0*/  FADD.FTZ R29, R29, R38 ;  /* 0x000000261d1d7221 */ /* 0x000fe20000010000 */
[----:B------:R-:W-:Y:S02]  /*d500*/  FFMA.FTZ R31, R30, R38, R31 ;  /* 0x000000261e1f7223 */ /* 0x000fe4000001001f */
[----:B------:R-:W4:Y:S01]  /*d510*/  LDL.LU R38, [R1+0x228] ;  /* 0x0002280001267983 */ /* 0x000f220000300800 */
[----:B--2---:R-:W-:Y:S01]  /*d520*/  SHF.L.U32 R30, R56, 0x10, RZ ;  /* 0x00000010381e7819 */ /* 0x004fe200000006ff */
[----:B------:R-:W-:Y:S02]  /*d530*/  FMUL.FTZ R37, R37, UR17 ;  /* 0x0000001125257c20 */ /* 0x000fe40008410000 */
[----:B------:R-:W2:Y:S01]  /*d540*/  LDL.LU R56, [R1+0x22c] ;  /* 0x00022c0001387983 */ /* 0x000ea20000300800 */
[----:B------:R-:W-:-:S04]  /*d550*/  FMUL.FTZ R36, R3, R27 ;  /* 0x0000001b03247220 */ /* 0x000fc80000410000 */
[----:B------:R-:W-:Y:S01]  /*d560*/  FADD.FTZ R29, R36, R29 ;  /* 0x0000001d241d7221 */ /* 0x000fe20000010000 */
[----:B------:R-:W-:Y:S01]  /*d570*/  FFMA.FTZ R31, R37, R36, R31 ;  /* 0x00000024251f7223 */ /* 0x000fe2000001001f */
[----:B---3--:R-:W-:Y:S02]  /*d580*/  SHF.L.U32 R36, R57, 0x10, RZ ;  /* 0x0000001039247819 */ /* 0x008fe400000006ff */
[----:B------:R-:W3:Y:S01]  /*d590*/  LDL.LU R57, [R1+0x4ec] ;  /* 0x0004ec0001397983 */ /* 0x000ee20000300800 */
[----:B------:R-:W-:Y:S01]  /*d5a0*/  FADD.FTZ R26, R26, R27 ;  /* 0x0000001b1a1a7221 */ /* 0x000fe20000010000 */
[----:B------:R-:W-:Y:S01]  /*d5b0*/  FFMA.FTZ R28, R27, R37, R28 ;  /* 0x000000251b1c7223 */ /* 0x000fe2000001001c */
        /* <DEDUP_REMOVED lines=9> */
[----:B------:R-:W-:Y:S01]  /*d650*/  SHF.L.U32 R37, R60, 0x10, RZ ;  /* 0x000000103c257819 */ /* 0x000fe200000006ff */
[----:B------:R-:W-:Y:S01]  /*d660*/  FADD.FTZ R29, R29, R36 ;  /* 0x000000241d1d7221 */ /* 0x000fe20000010000 */
[----:B------:R-:W3:Y:S01]  /*d670*/  LDL.LU R60, [R1+0x4c4] ;  /* 0x0004c400013c7983 */ /* 0x000ee20000300800 */
[----:B------:R-:W-:Y:S02]  /*d680*/  FMUL.FTZ R27, R27, UR17 ;  /* 0x000000111b1b7c20 */ /* 0x000fe40008410000 */
[----:B------:R-:W-:Y:S02]  /*d690*/  FADD.FTZ R26, R26, R37 ;  /* 0x000000251a1a7221 */ /* 0x000fe40000010000 */
[----:B------:R-:W-:Y:S01]  /*d6a0*/  FFMA.FTZ R28, R37, R27, R28 ;  /* 0x0000001b251c7223 */ /* 0x000fe2000001001c */
[----:B------:R-:W-:-:S04]  /*d6b0*/  FMUL.FTZ R37, R3, R37 ;  /* 0x0000002503257220 */ /* 0x000fc80000410000 */
[----:B------:R-:W-:Y:S01]  /*d6c0*/  FFMA.FTZ R31, R27, R37, R31 ;  /* 0x000000251b1f7223 */ /* 0x000fe2000001001f */
[----:B----4-:R-:W-:Y:S02]  /*d6d0*/  SHF.L.U32 R30, R59, 0x10, RZ ;  /* 0x000000103b1e7819 */ /* 0x010fe400000006ff */
[----:B------:R-:W4:Y:S03]  /*d6e0*/  LDL.LU R59, [R1+0x524] ;  /* 0x00052400013b7983 */ /* 0x000f260000300800 */
[----:B------:R-:W-:Y:S01]  /*d6f0*/  FMUL.FTZ R36, R2, R30 ;  /* 0x0000001e02247220 */ /* 0x000fe20000410000 */
[----:B------:R-:W-:-:S05]  /*d700*/  SHF.L.U32 R38, R38, 0x10, RZ ;  /* 0x0000001026267819 */ /* 0x000fca00000006ff */
[----:B------:R-:W-:-:S04]  /*d710*/  FADD.FTZ R38, R38, -UR16 ;  /* 0x8000001026267e21 */ /* 0x000fc80008010000 */
[----:B------:R-:W-:-:S04]  /*d720*/  FMUL.FTZ R38, R38, UR17 ;  /* 0x0000001126267c20 */ /* 0x000fc80008410000 */
[----:B------:R-:W-:Y:S01]  /*d730*/  FFMA.FTZ R7, R30, R38, R7 ;  /* 0x000000261e077223 */ /* 0x000fe20000010007 */
[----:B------:R-:W-:Y:S02]  /*d740*/  FFMA.FTZ R31, R38, R36, R31 ;  /* 0x00000024261f7223 */ /* 0x000fe4000001001f */
[----:B------:R-:W4:Y:S01]  /*d750*/  LDL.LU R38, [R1+0x4e8] ;  /* 0x0004e80001267983 */ /* 0x000f220000300800 */
[----:B--2---:R-:W-:Y:S01]  /*d760*/  SHF.L.U32 R27, R56, 0x10, RZ ;  /* 0x00000010381b7819 */ /* 0x004fe200000006ff */
[----:B------:R-:W-:Y:S02]  /*d770*/  FADD.FTZ R29, R37, R29 ;  /* 0x0000001d251d7221 */ /* 0x000fe40000010000 */
[----:B------:R-:W2:Y:S02]  /*d780*/  LDL.LU R56, [R1+0x220] ;  /* 0x0002200001387983 */ /* 0x000ea40000300800 */
[----:B------:R-:W-:Y:S01]  /*d790*/  FADD.FTZ R29, R29, R36 ;  /* 0x000000241d1d7221 */ /* 0x000fe20000010000 */
[----:B---3--:R-:W-:-:S02]  /*d7a0*/  SHF.L.U32 R36, R57, 0x10, RZ ;  /* 0x0000001039247819 */ /* 0x008fc400000006ff */
        /* <DEDUP_REMOVED lines=12> */
[----:B----4-:R-:W-:Y:S02]  /*d870*/  SHF.L.U32 R27, R59, 0x10, RZ ;  /* 0x000000103b1b7819 */ /* 0x010fe400000006ff */
[----:B------:R-:W4:Y:S01]  /*d880*/  LDL.LU R59, [R1+0x59c] ;  /* 0x00059c00013b7983 */ /* 0x000f220000300800 */
[----:B------:R-:W-:Y:S01]  /*d890*/  SHF.L.U32 R37, R60, 0x10, RZ ;  /* 0x000000103c257819 */ /* 0x000fe200000006ff */
[----:B------:R-:W-:Y:S02]  /*d8a0*/  FADD.FTZ R29, R36, R29 ;  /* 0x0000001d241d7221 */ /* 0x000fe40000010000 */
[----:B------:R-:W4:Y:S02]  /*d8b0*/  LDL.LU R60, [R1+0x574] ;  /* 0x00057400013c7983 */ /* 0x000f240000300800 */
[----:B------:R-:W-:Y:S01]  /*d8c0*/  FADD.FTZ R37, R37, -UR16 ;  /* 0x8000001025257e21 */ /* 0x000fe20008010000 */
[----:B------:R-:W-:-:S03]  /*d8d0*/  FMUL.FTZ R36, R3, R27 ;  /* 0x0000001b03247220 */ /* 0x000fc60000410000 */
[----:B------:R-:W-:Y:S01]  /*d8e0*/  FMUL.FTZ R37, R37, UR17 ;  /* 0x0000001125257c20 */ /* 0x000fe20008410000 */
[----:B------:R-:W-:-:S05]  /*d8f0*/  SHF.L.U32 R38, R38, 0x10, RZ ;  /* 0x0000001026267819 */ /* 0x000fca00000006ff */
[----:B------:R-:W-:Y:S01]  /*d900*/  FADD.FTZ R6, R6, R38 ;  /* 0x0000002606067221 */ /* 0x000fe20000010000 */
[----:B------:R-:W-:Y:S01]  /*d910*/  FFMA.FTZ R7, R38, R30, R7 ;  /* 0x0000001e26077223 */ /* 0x000fe20000010007 */
[----:B------:R-:W-:-:S04]  /*d920*/  FMUL.FTZ R38, R2, R38 ;  /* 0x0000002602267220 */ /* 0x000fc80000410000 */
[----:B------:R-:W-:Y:S01]  /*d930*/  FFMA.FTZ R31, R30, R38, R31 ;  /* 0x000000261e1f7223 */ /* 0x000fe2000001001f */
[----:B--2---:R-:W-:Y:S01]  /*d940*/  SHF.L.U32 R30, R56, 0x10, RZ ;  /* 0x00000010381e7819 */ /* 0x004fe200000006ff */
[----:B------:R-:W-:Y:S01]  /*d950*/  FADD.FTZ R29, R29, R38 ;  /* 0x000000261d1d7221 */ /* 0x000fe20000010000 */
[----:B------:R-:W2:Y:S01]  /*d960*/  LDL.LU R56, [R1+0x5c0] ;  /* 0x0005c00001387983 */ /* 0x000ea20000300800 */
[----:B------:R-:W-:Y:S02]  /*d970*/  FFMA.FTZ R31, R37, R36, R31 ;  /* 0x00000024251f7223 */ /* 0x000fe4000001001f */
[----:B------:R-:W-:Y:S01]  /*d980*/  FADD.FTZ R30, R30, -UR16 ;  /* 0x800000101e1e7e21 */ /* 0x000fe20008010000 */
[----:B------:R-:W-:Y:S01]  /*d990*/  FADD.FTZ R29, R36, R29 ;  /* 0x0000001d241d7221 */ /* 0x000fe20000010000 */
[----:B---3--:R-:W-:Y:S01]  /*d9a0*/  SHF.L.U32 R36, R57, 0x10, RZ ;  /* 0x0000001039247819 */ /* 0x008fe200000006ff */
[----:B------:R-:W3:Y:S01]  /*d9b0*/  LDL.LU R38, [R1+0x21c] ;  /* 0x00021c0001267983 */ /* 0x000ee20000300800 */
[----:B------:R-:W-:-:S03]  /*d9c0*/  FMUL.FTZ R30, R30, UR17 ;  /* 0x000000111e1e7c20 */ /* 0x000fc60008410000 */
[----:B------:R-:W-:Y:S01]  /*d9d0*/  FADD.FTZ R6, R6, R36 ;  /* 0x0000002406067221 */ /* 0x000fe20000010000 */
[----:B------:R-:W-:Y:S01]  /*d9e0*/  FFMA.FTZ R7, R36, R30, R7 ;  /* 0x0000001e24077223 */ /* 0x000fe20000010007 */
[----:B------:R-:W-:Y:S01]  /*d9f0*/  FMUL.FTZ R36, R2, R36 ;  /* 0x0000002402247220 */ /* 0x000fe20000410000 */
[----:B------:R-:W-:Y:S01]  /*da00*/  FADD.FTZ R26, R26, R27 ;  /* 0x0000001b1a1a7221 */ /* 0x000fe20000010000 */
[----:B------:R-:W-:Y:S01]  /*da10*/  FFMA.FTZ R28, R27, R37, R28 ;  /* 0x000000251b1c7223 */ /* 0x000fe2000001001c */
[----:B------:R-:W2:Y:S01]  /*da20*/  LDL.LU R57, [R1+0x548] ;  /* 0x0005480001397983 */ /* 0x000ea20000300800 */
[----:B------:R-:W-:Y:S01]  /*da30*/  FADD.FTZ R29, R29, R36 ;  /* 0x000000241d1d7221 */ /* 0x000fe20000010000 */
[----:B------:R-:W-:Y:S02]  /*da40*/  FFMA.FTZ R31, R30, R36, R31 ;  /* 0x000000241e1f7223 */ /* 0x000fe4000001001f */
[----:B------:R-:W2:Y:S01]  /*da50*/  LDL.LU R36, [R1+0x598] ;  /* 0x0005980001247983 */ /* 0x000ea20000300800 */
[----:B------:R-:W-:-:S03]  /*da60*/  SHF.L.U32 R27, R58, 0x10, RZ ;  /* 0x000000103a1b7819 */ /* 0x000fc600000006ff */
[----:B------:R-:W2:Y:S01]  /*da70*/  LDL.LU R58, [R1+0x218] ;  /* 0x00021800013a7983 */ /* 0x000ea20000300800 */
[----:B----4-:R-:W-:-:S03]  /*da80*/  SHF.L.U32 R30, R59, 0x10, RZ ;  /* 0x000000103b1e7819 */ /* 0x010fc600000006ff */
[----:B------:R-:W4:Y:S01]  /*da90*/  LDL.LU R59, [R1+0x5bc] ;  /* 0x0005bc00013b7983 */ /* 0x000f220000300800 */
[----:B------:R-:W-:Y:S01]  /*daa0*/  FADD.FTZ R27, R27, -UR16 ;  /* 0x800000101b1b7e21 */ /* 0x000fe20008010000 */
[----:B------:R-:W-:Y:S02]  /*dab0*/  SHF.L.U32 R37, R60, 0x10, RZ ;  /* 0x000000103c257819 */ /* 0x000fe400000006ff */
[----:B------:R-:W4:Y:S01]  /*dac0*/  LDL.LU R60, [R1+0x5b8] ;  /* 0x0005b800013c7983 */ /* 0x000f220000300800 */
[----:B------:R-:W-:Y:S02]  /*dad0*/  FMUL.FTZ R27, R27, UR17 ;  /* 0x000000111b1b7c20 */ /* 0x000fe40008410000 */
[----:B------:R-:W-:Y:S02]  /*dae0*/  FADD.FTZ R26, R26, R37 ;  /* 0x000000251a1a7221 */ /* 0x000fe40000010000 */
[----:B------:R-:W-:Y:S01]  /*daf0*/  FFMA.FTZ R28, R37, R27, R28 ;  /* 0x0000001b251c7223 */ /* 0x000fe2000001001c */
[----:B------:R-:W-:-:S04]  /*db00*/  FMUL.FTZ R37, R3, R37 ;  /* 0x0000002503257220 */ /* 0x000fc80000410000 */
[----:B------:R-:W-:Y:S01]  /*db10*/  FFMA.FTZ R31, R27, R37, R31 ;  /* 0x000000251b1f7223 */ /* 0x000fe2000001001f */
[----:B------:R-:W-:Y:S01]  /*db20*/  FADD.FTZ R29, R37, R29 ;  /* 0x0000001d251d7221 */ /* 0x000fe20000010000 */
[----:B------:R-:W-:Y:S01]  /*db30*/  FADD.FTZ R6, R6, R30 ;  /* 0x0000001e06067221 */ /* 0x000fe20000010000 */
[----:B---3--:R-:W-:-:S05]  /*db40*/  SHF.L.U32 R38, R38, 0x10, RZ ;  /* 0x0000001026267819 */ /* 0x008fca00000006ff */
[----:B------:R-:W-:-:S04]  /*db50*/  FADD.FTZ R38, R38, -UR16 ;  /* 0x8000001026267e21 */ /* 0x000fc80008010000 */
[----:B------:R-:W-:Y:S01]  /*db60*/  FMUL.FTZ R38, R38, UR17 ;  /* 0x0000001126267c20 */ /* 0x000fe20008410000 */
[----:B--2---:R-:W-:Y:S01]  /*db70*/  SHF.L.U32 R27, R36, 0x10, RZ ;  /* 0x00000010241b7819 */ /* 0x004fe200000006ff */
[----:B------:R-:W-:-:S04]  /*db80*/  FMUL.FTZ R36, R2, R30 ;  /* 0x0000001e02247220 */ /* 0x000fc80000410000 */
[----:B------:R-:W-:Y:S01]  /*db90*/  FADD.FTZ R27, R27, -UR16 ;  /* 0x800000101b1b7e21 */ /* 0x000fe20008010000 */
[----:B------:R-:W-:Y:S01]  /*dba0*/  FADD.FTZ R29, R29, R36 ;  /* 0x000000241d1d7221 */ /* 0x000fe20000010000 */
[----:B------:R-:W-:Y:S01]  /*dbb0*/  FFMA.FTZ R31, R38, R36, R31 ;  /* 0x00000024261f7223 */ /* 0x000fe2000001001f */
[----:B------:R-:W-:Y:S01]  /*dbc0*/  SHF.L.U32 R36, R56, 0x10, RZ ;  /* 0x0000001038247819 */ /* 0x000fe200000006ff */
[----:B------:R-:W-:Y:S01]  /*dbd0*/  FMUL.FTZ R27, R27, UR17 ;  /* 0x000000111b1b7c20 */ /* 0x000fe20008410000 */
[----:B------:R-:W-:Y:S01]  /*dbe0*/  FFMA.FTZ R7, R30, R38, R7 ;  /* 0x000000261e077223 */ /* 0x000fe20000010007 */
[----:B------:R-:W-:Y:S01]  /*dbf0*/  SHF.L.U32 R37, R57, 0x10, RZ ;  /* 0x0000001039257819 */ /* 0x000fe200000006ff */
[----:B------:R-:W2:Y:S01]  /*dc00*/  LDL.LU R56, [R1+0x280] ;  /* 0x0002800001387983 */ /* 0x000ea20000300800 */
[----:B------:R-:W-:Y:S01]  /*dc10*/  FADD.FTZ R26, R26, R36 ;  /* 0x000000241a1a7221 */ /* 0x000fe20000010000 */
[----:B------:R-:W-:Y:S01]  /*dc20*/  FFMA.FTZ R28, R36, R27, R28 ;  /* 0x0000001b241c7223 */ /* 0x000fe2000001001c */
[----:B------:R-:W-:Y:S01]  /*dc30*/  FMUL.FTZ R36, R3, R36 ;  /* 0x0000002403247220 */ /* 0x000fe20000410000 */
[----:B------:R-:W-:Y:S01]  /*dc40*/  SHF.L.U32 R30, R58, 0x10, RZ ;  /* 0x000000103a1e7819 */ /* 0x000fe200000006ff */
[----:B------:R-:W3:Y:S02]  /*dc50*/  LDL.LU R57, [R1+0x5c4] ;  /* 0x0005c40001397983 */ /* 0x000ee40000300800 */
[----:B------:R-:W-:Y:S01]  /*dc60*/  FADD.FTZ R29, R36, R29 ;  /* 0x0000001d241d7221 */ /* 0x000fe20000010000 */
[----:B------:R-:W-:Y:S01]  /*dc70*/  FFMA.FTZ R31, R27, R36, R31 ;  /* 0x000000241b1f7223 */ /* 0x000fe2000001001f */
[----:B------:R-:W3:Y:S04]  /*dc80*/  LDL.LU R58, [R1+0x520] ;  /* 0x00052000013a7983 */ /* 0x000ee80000300800 */
[----:B------:R-:W3:Y:S01]  /*dc90*/  LDL.LU R36, [R1+0x5a8] ;  /* 0x0005a80001247983 */ /* 0x000ee20000300800 */
        /* <DEDUP_REMOVED lines=8> */
[----:B------:R-:W-:Y:S01]  /*dd20*/  FMUL.FTZ R38, R2, R38 ;  /* 0x0000002602267220 */ /* 0x000fe20000410000 */
[----:B------:R-:W-:-:S03]  /*dd30*/  FADD.FTZ R37, R37, -UR16 ;  /* 0x8000001025257e21 */ /* 0x000fc60008010000 */
[----:B------:R-:W-:Y:S01]  /*dd40*/  FFMA.FTZ R31, R30, R38, R31 ;  /* 0x000000261e1f7223 */ /* 0x000fe2000001001f */
[----:B------:R-:W-:Y:S01]  /*dd50*/  FADD.FTZ R29, R29, R38 ;  /* 0x000000261d1d7221 */ /* 0x000fe20000010000 */
[----:B------:R-:W-:Y:S01]  /*dd60*/  FMUL.FTZ R37, R37, UR17 ;  /* 0x0000001125257c20 */ /* 0x000fe20008410000 */
[----:B------:R-:W-:Y:S01]  /*dd70*/  FMUL.FTZ R30, R3, R27 ;  /* 0x0000001b031e7220 */ /* 0x000fe20000410000 */
[----:B------:R-:W-:Y:S01]  /*dd80*/  SHF.L.U32 R0, R0, 0x10, RZ ;  /* 0x0000001000007819 */ /* 0x000fe200000006ff */
[----:B------:R-:W-:Y:S01]  /*dd90*/  FADD.FTZ R26, R26, R27 ;  /* 0x0000001b1a1a7221 */ /* 0x000fe20000010000 */
[----:B------:R-:W-:Y:S01]  /*dda0*/  FFMA.FTZ R28, R27, R37, R28 ;  /* 0x000000251b1c7223 */ /* 0x000fe2000001001c */
[----:B------:R-:W-:Y:S01]  /*ddb0*/  FADD.FTZ R29, R30, R29 ;  /* 0x0000001d1e1d7221 */ /* 0x000fe20000010000 */
[----:B------:R-:W-:Y:S01]  /*ddc0*/  FFMA.FTZ R31, R37, R30, R31 ;  /* 0x0000001e251f7223 */ /* 0x000fe2000001001f */
[----:B------:R-:W-:Y:S01]  /*ddd0*/  FADD.FTZ R0, R0, -UR16 ;  /* 0x8000001000007e21 */ /* 0x000fe20008010000 */
[----:B------:R-:W4:Y:S03]  /*dde0*/  LDL.LU R38, [R1+0x5b0] ;  /* 0x0005b00001267983 */ /* 0x000f260000300800 */
[----:B------:R-:W-:Y:S01]  /*ddf0*/  FMUL.FTZ R0, R0, UR17 ;  /* 0x0000001100007c20 */ /* 0x000fe20008410000 */
[----:B--2---:R-:W-:-:S02]  /*de00*/  SHF.L.U32 R37, R56, 0x10, RZ ;  /* 0x0000001038257819 */ /* 0x004fc400000006ff */
[----:B------:R-:W2:Y:S01]  /*de10*/  LDL.LU R56, [R1+0x5a0] ;  /* 0x0005a00001387983 */ /* 0x000ea20000300800 */
[----:B---3--:R-:W-:-:S03]  /*de20*/  SHF.L.U32 R27, R58, 0x10, RZ ;  /* 0x000000103a1b7819 */ /* 0x008fc600000006ff */
[----:B------:R-:W3:Y:S01]  /*de30*/  LDL.LU R58, [R1+0x27c] ;  /* 0x00027c00013a7983 */ /* 0x000ee20000300800 */
[----:B------:R-:W-:Y:S02]  /*de40*/  SHF.L.U32 R30, R36, 0x10, RZ ;  /* 0x00000010241e7819 */ /* 0x000fe400000006ff */
[----:B------:R-:W-:Y:S02]  /*de50*/  SHF.L.U32 R36, R57, 0x10, RZ ;  /* 0x0000001039247819 */ /* 0x000fe400000006ff */
[----:B------:R-:W3:Y:S01]  /*de60*/  LDL.LU R57, [R1+0x4a4] ;  /* 0x0004a40001397983 */ /* 0x000ee20000300800 */
[----:B------:R-:W-:Y:S01]  /*de70*/  FADD.FTZ R27, R27, -UR16 ;  /* 0x800000101b1b7e21 */ /* 0x000fe20008010000 */
[----:B------:R-:W-:Y:S01]  /*de80*/  FADD.FTZ R6, R6, R30 ;  /* 0x0000001e06067221 */ /* 0x000fe20000010000 */
[----:B------:R-:W-:Y:S01]  /*de90*/  FFMA.FTZ R7, R30, R0, R7 ;  /* 0x000000001e077223 */ /* 0x000fe20000010007 */
[----:B------:R-:W-:Y:S01]  /*dea0*/  FMUL.FTZ R30, R2, R30 ;  /* 0x0000001e021e7220 */ /* 0x000fe20000410000 */
[----:B------:R-:W-:Y:S01]  /*deb0*/  FMUL.FTZ R27, R27, UR17 ;  /* 0x000000111b1b7c20 */ /* 0x000fe20008410000 */
[----:B------:R-:W-:-:S02]  /*dec0*/  FADD.FTZ R26, R26, R36 ;  /* 0x000000241a1a7221 */ /* 0x000fc40000010000 */
[----:B------:R-:W-:Y:S01]  /*ded0*/  FFMA.FTZ R31, R0, R30, R31 ;  /* 0x0000001e001f7223 */ /* 0x000fe2000001001f */
[----:B------:R-:W-:Y:S01]  /*dee0*/  FFMA.FTZ R28, R36, R27, R28 ;  /* 0x0000001b241c7223 */ /* 0x000fe2000001001c */
[----:B------:R-:W-:-:S04]  /*def0*/  FMUL.FTZ R36, R3, R36 ;  /* 0x0000002403247220 */ /* 0x000fc80000410000 */
[----:B------:R-:W-:Y:S01]  /*df00*/  FFMA.FTZ R31, R27, R36, R31 ;  /* 0x000000241b1f7223 */ /* 0x000fe2000001001f */
[----:B----4-:R-:W-:Y:S02]  /*df10*/  SHF.L.U32 R27, R59, 0x10, RZ ;  /* 0x000000103b1b7819 */ /* 0x010fe400000006ff */
[----:B------:R-:W4:Y:S01]  /*df20*/  LDL.LU R59, [R1+0x278] ;  /* 0x00027800013b7983 */ /* 0x000f220000300800 */
[----:B------:R-:W-:-:S03]  /*df30*/  SHF.L.U32 R0, R60, 0x10, RZ ;  /* 0x000000103c007819 */ /* 0x000fc600000006ff */
[----:B------:R-:W4:Y:S01]  /*df40*/  LDL.LU R60, [R1+0x5a4] ;  /* 0x0005a400013c7983 */ /* 0x000f220000300800 */
[----:B------:R-:W-:Y:S01]  /*df50*/  FADD.FTZ R37, R37, -UR16 ;  /* 0x8000001025257e21 */ /* 0x000fe20008010000 */
[----:B------:R-:W-:-:S03]  /*df60*/  FADD.FTZ R29, R29, R30 ;  /* 0x0000001e1d1d7221 */ /* 0x000fc60000010000 */
[----:B------:R-:W-:Y:S01]  /*df70*/  FMUL.FTZ R37, R37, UR17 ;  /* 0x0000001125257c20 */ /* 0x000fe20008410000 */
[----:B------:R-:W-:Y:S01]  /*df80*/  FADD.FTZ R29, R36, R29 ;  /* 0x0000001d241d7221 */ /* 0x000fe20000010000 */
[----:B------:R-:W-:Y:S01]  /*df90*/  FMUL.FTZ R30, R2, R0 ;  /* 0x00000000021e7220 */ /* 0x000fe20000410000 */
[----:B------:R-:W-:Y:S01]  /*dfa0*/  FADD.FTZ R6, R6, R0 ;  /* 0x0000000006067221 */ /* 0x000fe20000010000 */
[----:B------:R-:W-:Y:S01]  /*dfb0*/  FFMA.FTZ R7, R0, R37, R7 ;  /* 0x0000002500077223 */ /* 0x000fe20000010007 */
[----:B------:R-:W-:Y:S01]  /*dfc0*/  FADD.FTZ R27, R27, -UR16 ;  /* 0x800000101b1b7e21 */ /* 0x000fe20008010000 */
[----:B------:R-:W-:Y:S01]  /*dfd0*/  FADD.FTZ R29, R29, R30 ;  /* 0x0000001e1d1d7221 */ /* 0x000fe20000010000 */
[----:B------:R-:W-:Y:S02]  /*dfe0*/  FFMA.FTZ R31, R37, R30, R31 ;  /* 0x0000001e251f7223 */ /* 0x000fe4000001001f */
[----:B------:R-:W-:Y:S01]  /*dff0*/  FMUL.FTZ R27, R27, UR17 ;  /* 0x000000111b1b7c20 */ /* 0x000fe20008410000 */
[----:B------:R-:W-:-:S02]  /*e000*/  SHF.L.U32 R30, R38, 0x10, RZ ;  /* 0x00000010261e7819 */ /* 0x000fc400000006ff */
[----:B------:R-:W4:Y:S03]  /*e010*/  LDL.LU R38, [R1+0x590] ;  /* 0x0005900001267983 */ /* 0x000f260000300800 */
[----:B------:R-:W-:Y:S01]  /*e020*/  FADD.FTZ R26, R26, R30 ;  /* 0x0000001e1a1a7221 */ /* 0x000fe20000010000 */
[----:B------:R-:W-:Y:S01]  /*e030*/  FFMA.FTZ R28, R30, R27, R28 ;  /* 0x0000001b1e1c7223 */ /* 0x000fe2000001001c */
[----:B------:R-:W-:-:S04]  /*e040*/  FMUL.FTZ R30, R3, R30 ;  /* 0x0000001e031e7220 */ /* 0x000fc80000410000 */
[----:B------:R-:W-:Y:S01]  /*e050*/  FFMA.FTZ R31, R27, R30, R31 ;  /* 0x0000001e1b1f7223 */ /* 0x000fe2000001001f */
[----:B--2---:R-:W-:Y:S02]  /*e060*/  SHF.L.U32 R37, R56, 0x10, RZ ;  /* 0x0000001038257819 */ /* 0x004fe400000006ff */
[----:B------:R-:W2:Y:S01]  /*e070*/  LDL.LU R56, [R1+0x274] ;  /* 0x0002740001387983 */ /* 0x000ea20000300800 */
[----:B---3--:R-:W-:-:S03]  /*e080*/  SHF.L.U32 R0, R58, 0x10, RZ ;  /* 0x000000103a007819 */ /* 0x008fc600000006ff */
[----:B------:R-:W3:Y:S01]  /*e090*/  LDL.LU R58, [R1+0x4a0] ;  /* 0x0004a000013a7983 */ /* 0x000ee20000300800 */
[----:B------:R-:W-:-:S03]  /*e0a0*/  SHF.L.U32 R36, R57, 0x10, RZ ;  /* 0x0000001039247819 */ /* 0x000fc600000006ff */
[----:B------:R-:W3:Y:S01]  /*e0b0*/  LDL.LU R57, [R1+0x594] ;  /* 0x0005940001397983 */ /* 0x000ee20000300800 */
[----:B------:R-:W-:-:S04]  /*e0c0*/  FADD.FTZ R0, R0, -UR16 ;  /* 0x8000001000007e21 */ /* 0x000fc80008010000 */
[----:B------:R-:W-:Y:S01]  /*e0d0*/  FMUL.FTZ R0, R0, UR17 ;  /* 0x0000001100007c20 */ /* 0x000fe20008410000 */
[----:B------:R-:W-:-:S03]  /*e0e0*/  FADD.FTZ R6, R6, R37 ;  /* 0x0000002506067221 */ /* 0x000fc60000010000 */
        /* <DEDUP_REMOVED lines=8> */
[----:B------:R-:W-:Y:S01]  /*e170*/  FADD.FTZ R29, R30, R29 ;  /* 0x0000001d1e1d7221 */ /* 0x000fe20000010000 */
[----:B------:R-:W-:Y:S02]  /*e180*/  FMUL.FTZ R30, R3, R27 ;  /* 0x0000001b031e7220 */ /* 0x000fe40000410000 */
[----:B------:R-:W-:Y:S01]  /*e190*/  FMUL.FTZ R36, R36, UR17 ;  /* 0x0000001124247c20 */ /* 0x000fe20008410000 */
[----:B------:R-:W-:Y:S01]  /*e1a0*/  FADD.FTZ R29, R29, R37 ;  /* 0x000000251d1d7221 */ /* 0x000fe20000010000 */
[----:B------:R-:W-:Y:S02]  /*e1b0*/  FADD.FTZ R26, R26, R27 ;  /* 0x0000001b1a1a7221 */ /* 0x000fe40000010000 */
[----:B------:R-:W-:Y:S01]  /*e1c0*/  FFMA.FTZ R28, R27, R36, R28 ;  /* 0x000000241b1c7223 */ /* 0x000fe2000001001c */
[----:B------:R-:W-:Y:S01]  /*e1d0*/  FFMA.FTZ R31, R36, R30, R31 ;  /* 0x0000001e241f7223 */ /* 0x000fe2000001001f */
[----:B------:R-:W-:Y:S01]  /*e1e0*/  FADD.FTZ R0, R0, -UR16 ;  /* 0x8000001000007e21 */ /* 0x000fe20008010000 */
[----:B------:R-:W-:-:S03]  /*e1f0*/  FADD.FTZ R29, R30, R29 ;  /* 0x0000001d1e1d7221 */ /* 0x000fc60000010000 */
[----:B------:R-:W-:Y:S01]  /*e200*/  FMUL.FTZ R0, R0, UR17 ;  /* 0x0000001100007c20 */ /* 0x000fe20008410000 */
[----:B------:R-:W-:Y:S02]  /*e210*/  SHF.L.U32 R30, R38, 0x10, RZ ;  /* 0x00000010261e7819 */ /* 0x000fe400000006ff */
        /* <DEDUP_REMOVED lines=43> */
[----:B------:R-:W2:Y:S01]  /*e4d0*/  LDL.LU R57, [R1+0x57c] ;  /* 0x00057c0001397983 */ /* 0x000ea20000300800 */
        /* <DEDUP_REMOVED lines=27> */
[----:B---3--:R-:W-:Y:S02]  /*e690*/  SHF.L.U32 R27, R58, 0x10, RZ ;  /* 0x000000103a1b7819 */ /* 0x008fe400000006ff */
[----:B------:R-:W3:Y:S01]  /*e6a0*/  LDL.LU R58, [R1+0x264] ;  /* 0x00026400013a7983 */ /* 0x000ee20000300800 */
[----:B--2---:R-:W-:-:S03]  /*e6b0*/  SHF.L.U32 R36, R57, 0x10, RZ ;  /* 0x0000001039247819 */ /* 0x004fc600000006ff */
        /* <DEDUP_REMOVED lines=9> */
[----:B------:R-:W-:Y:S01]  /*e750*/  FADD.FTZ R29, R29, R30 ;  /* 0x0000001e1d1d7221 */ /* 0x000fe20000010000 */
[----:B------:R-:W-:Y:S02]  /*e760*/  SHF.L.U32 R0, R60, 0x10, RZ ;  /* 0x000000103c007819 */ /* 0x000fe400000006ff */
[----:B------:R-:W4:Y:S01]  /*e770*/  LDL.LU R60, [R1+0x564] ;  /* 0x00056400013c7983 */ /* 0x000f220000300800 */
[----:B------:R-:W-:Y:S01]  /*e780*/  SHF.L.U32 R37, R56, 0x10, RZ ;  /* 0x0000001038257819 */ /* 0x000fe200000006ff */
[----:B------:R-:W-:Y:S02]  /*e790*/  FADD.FTZ R29, R36, R29 ;  /* 0x0000001d241d7221 */ /* 0x000fe40000010000 */
[----:B------:R-:W4:Y:S02]  /*e7a0*/  LDL.LU R36, [R1+0x434] ;  /* 0x0004340001247983 */ /* 0x000f240000300800 */
[----:B------:R-:W-:Y:S01]  /*e7b0*/  FADD.FTZ R37, R37, -UR16 ;  /* 0x8000001025257e21 */ /* 0x000fe20008010000 */
[----:B------:R-:W-:Y:S01]  /*e7c0*/  FMUL.FTZ R30, R2, R0 ;  /* 0x00000000021e7220 */ /* 0x000fe20000410000 */
[----:B------:R-:W-:Y:S01]  /*e7d0*/  FADD.FTZ R6, R6, R0 ;  /* 0x0000000006067221 */ /* 0x000fe20000010000 */
[----:B------:R-:W4:Y:S01]  /*e7e0*/  LDL.LU R56, [R1+0x430] ;  /* 0x0004300001387983 */ /* 0x000f220000300800 */
[----:B------:R-:W-:Y:S01]  /*e7f0*/  FMUL.FTZ R37, R37, UR17 ;  /* 0x0000001125257c20 */ /* 0x000fe20008410000 */
[----:B------:R-:W-:Y:S01]  /*e800*/  FADD.FTZ R29, R29, R30 ;  /* 0x0000001e1d1d7221 */ /* 0x000fe20000010000 */
[----:B------:R-:W-:-:S02]  /*e810*/  FADD.FTZ R27, R27, -UR16 ;  /* 0x800000101b1b7e21 */ /* 0x000fc40008010000 */
[----:B------:R-:W-:Y:S01]  /*e820*/  FFMA.FTZ R7, R0, R37, R7 ;  /* 0x0000002500077223 */ /* 0x000fe20000010007 */
[----:B------:R-:W-:Y:S01]  /*e830*/  FFMA.FTZ R31, R37, R30, R31 ;  /* 0x0000001e251f7223 */ /* 0x000fe2000001001f */
[----:B------:R-:W-:Y:S01]  /*e840*/  FMUL.FTZ R27, R27, UR17 ;  /* 0x000000111b1b7c20 */ /* 0x000fe20008410000 */
[----:B------:R-:W-:Y:S02]  /*e850*/  SHF.L.U32 R37, R38, 0x10, RZ ;  /* 0x0000001026257819 */ /* 0x000fe400000006ff */
[----:B------:R-:W4:Y:S03]  /*e860*/  LDL.LU R38, [R1+0x534] ;  /* 0x0005340001267983 */ /* 0x000f260000300800 */
[----:B------:R-:W-:Y:S01]  /*e870*/  FADD.FTZ R6, R6, R37 ;  /* 0x0000002506067221 */ /* 0x000fe20000010000 */
[----:B---3--:R-:W-:Y:S02]  /*e880*/  SHF.L.U32 R0, R58, 0x10, RZ ;  /* 0x000000103a007819 */ /* 0x008fe400000006ff */
[----:B------:R-:W3:Y:S01]  /*e890*/  LDL.LU R58, [R1+0x540] ;  /* 0x00054000013a7983 */ /* 0x000ee20000300800 */
[----:B--2---:R-:W-:-:S03]  /*e8a0*/  SHF.L.U32 R30, R57, 0x10, RZ ;  /* 0x00000010391e7819 */ /* 0x004fc600000006ff */
[----:B------:R-:W2:Y:S01]  /*e8b0*/  LDL.LU R57, [R1+0x544] ;  /* 0x0005440001397983 */ /* 0x000ea20000300800 */
[----:B------:R-:W-:Y:S01]  /*e8c0*/  FADD.FTZ R0, R0, -UR16 ;  /* 0x8000001000007e21 */ /* 0x000fe20008010000 */
[----:B------:R-:W-:Y:S01]  /*e8d0*/  FADD.FTZ R26, R26, R30 ;  /* 0x0000001e1a1a7221 */ /* 0x000fe20000010000 */
[----:B------:R-:W-:Y:S02]  /*e8e0*/  FFMA.FTZ R28, R30, R27, R28 ;  /* 0x0000001b1e1c7223 */ /* 0x000fe4000001001c */
[----:B------:R-:W-:Y:S01]  /*e8f0*/  FMUL.FTZ R0, R0, UR17 ;  /* 0x0000001100007c20 */ /* 0x000fe20008410000 */
[----:B------:R-:W-:-:S03]  /*e900*/  FMUL.FTZ R30, R3, R30 ;  /* 0x0000001e031e7220 */ /* 0x000fc60000410000 */
[----:B------:R-:W-:Y:S01]  /*e910*/  FFMA.FTZ R7, R37, R0, R7 ;  /* 0x0000000025077223 */ /* 0x000fe20000010007 */
[----:B------:R-:W-:Y:S01]  /*e920*/  FMUL.FTZ R37, R2, R37 ;  /* 0x0000002502257220 */ /* 0x000fe20000410000 */
[----:B------:R-:W-:-:S04]  /*e930*/  FFMA.FTZ R31, R27, R30, R31 ;  /* 0x0000001e1b1f7223 */ /* 0x000fc8000001001f */
[----:B------:R-:W-:Y:S01]  /*e940*/  FFMA.FTZ R31, R0, R37, R31 ;  /* 0x00000025001f7223 */ /* 0x000fe2000001001f */
[----:B----4-:R-:W-:Y:S02]  /*e950*/  SHF.L.U32 R0, R59, 0x10, RZ ;  /* 0x000000103b007819 */ /* 0x010fe400000006ff */
[----:B------:R-:W4:Y:S01]  /*e960*/  LDL.LU R59, [R1+0x408] ;  /* 0x00040800013b7983 */ /* 0x000f220000300800 */
[----:B------:R-:W-:-:S03]  /*e970*/  SHF.L.U32 R27, R60, 0x10, RZ ;  /* 0x000000103c1b7819 */ /* 0x000fc600000006ff */
[----:B------:R-:W4:Y:S01]  /*e980*/  LDL.LU R60, [R1+0x530] ;  /* 0x00053000013c7983 */ /* 0x000f220000300800 */
[----:B------:R-:W-:Y:S01]  /*e990*/  SHF.L.U32 R36, R36, 0x10, RZ ;  /* 0x0000001024247819 */ /* 0x000fe200000006ff */
[----:B------:R-:W-:-:S04]  /*e9a0*/  FADD.FTZ R29, R30, R29 ;  /* 0x0000001d1e1d7221 */ /* 0x000fc80000010000 */
[----:B------:R-:W-:Y:S01]  /*e9b0*/  FADD.FTZ R36, R36, -UR16 ;  /* 0x8000001024247e21 */ /* 0x000fe20008010000 */
[----:B------:R-:W-:-:S03]  /*e9c0*/  FMUL.FTZ R30, R3, R27 ;  /* 0x0000001b031e7220 */ /* 0x000fc60000410000 */
[----:B------:R-:W-:Y:S01]  /*e9d0*/  FMUL.FTZ R36, R36, UR17 ;  /* 0x0000001124247c20 */ /* 0x000fe20008410000 */
[----:B------:R-:W-:Y:S01]  /*e9e0*/  FADD.FTZ R29, R29, R37 ;  /* 0x000000251d1d7221 */ /* 0x000fe20000010000 */
[----:B------:R-:W-:Y:S01]  /*e9f0*/  FADD.FTZ R26, R26, R27 ;  /* 0x0000001b1a1a7221 */ /* 0x000fe20000010000 */
[----:B------:R-:W-:Y:S01]  /*ea00*/  FADD.FTZ R0, R0, -UR16 ;  /* 0x8000001000007e21 */ /* 0x000fe20008010000 */
[----:B------:R-:W-:Y:S01]  /*ea10*/  FFMA.FTZ R28, R27, R36, R28 ;  /* 0x000000241b1c7223 */ /* 0x000fe2000001001c */
[----:B------:R-:W-:Y:S01]  /*ea20*/  FFMA.FTZ R31, R36, R30, R31 ;  /* 0x0000001e241f7223 */ /* 0x000fe2000001001f */
[----:B------:R-:W-:Y:S01]  /*ea30*/  SHF.L.U32 R27, R56, 0x10, RZ ;  /* 0x00000010381b7819 */ /* 0x000fe200000006ff */
[----:B------:R-:W-:Y:S01]  /*ea40*/  FADD.FTZ R29, R30, R29 ;  /* 0x0000001d1e1d7221 */ /* 0x000fe20000010000 */
[----:B------:R-:W-:Y:S01]  /*ea50*/  FMUL.FTZ R0, R0, UR17 ;  /* 0x0000001100007c20 */ /* 0x000fe20008410000 */
[----:B------:R-:W4:Y:S02]  /*ea60*/  LDL.LU R56, [R1+0x3ec] ;  /* 0x0003ec0001387983 */ /* 0x000f240000300800 */
[----:B------:R-:W-:Y:S01]  /*ea70*/  FADD.FTZ R27, R27, -UR16 ;  /* 0x800000101b1b7e21 */ /* 0x000fe20008010000 */
[----:B------:R-:W-:Y:S01]  /*ea80*/  SHF.L.U32 R8, R8, 0x10, RZ ;  /* 0x0000001008087819 */ /* 0x000fe200000006ff */
[----:B------:R-:W4:Y:S02]  /*ea90*/  LDL.LU R37, [R1+0x604] ;  /* 0x0006040001257983 */ /* 0x000f240000300800 */
[----:B------:R-:W-:Y:S01]  /*eaa0*/  FMUL.FTZ R27, R27, UR17 ;  /* 0x000000111b1b7c20 */ /* 0x000fe20008410000 */
[----:B---3--:R-:W-:-:S02]  /*eab0*/  SHF.L.U32 R30, R58, 0x10, RZ ;  /* 0x000000103a1e7819 */ /* 0x008fc400000006ff */
[----:B------:R-:W3:Y:S01]  /*eac0*/  LDL.LU R58, [R1+0x518] ;  /* 0x00051800013a7983 */ /* 0x000ee20000300800 */
[----:B--2---:R-:W-:-:S03]  /*ead0*/  SHF.L.U32 R36, R57, 0x10, RZ ;  /* 0x0000001039247819 */ /* 0x004fc600000006ff */
[----:B------:R-:W2:Y:S01]  /*eae0*/  LDL.LU R57, [R1+0x51c] ;  /* 0x00051c0001397983 */ /* 0x000ea20000300800 */
[----:B------:R-:W-:Y:S01]  /*eaf0*/  FADD.FTZ R6, R6, R30 ;  /* 0x0000001e06067221 */ /* 0x000fe20000010000 */
[----:B------:R-:W-:Y:S01]  /*eb00*/  FFMA.FTZ R7, R30, R0, R7 ;  /* 0x000000001e077223 */ /* 0x000fe20000010007 */
[----:B------:R-:W-:Y:S01]  /*eb10*/  FMUL.FTZ R30, R2, R30 ;  /* 0x0000001e021e7220 */ /* 0x000fe20000410000 */
[----:B------:R-:W-:Y:S01]  /*eb20*/  FADD.FTZ R26, R26, R36 ;  /* 0x000000241a1a7221 */ /* 0x000fe20000010000 */
[----:B------:R-:W-:Y:S01]  /*eb30*/  FFMA.FTZ R28, R36, R27, R28 ;  /* 0x0000001b241c7223 */ /* 0x000fe2000001001c */
[----:B------:R-:W-:Y:S01]  /*eb40*/  FMUL.FTZ R36, R3, R36 ;  /* 0x0000002403247220 */ /* 0x000fe20000410000 */
[----:B------:R-:W-:-:S04]  /*eb50*/  FFMA.FTZ R31, R0, R30, R31 ;  /* 0x0000001e001f7223 */ /* 0x000fc8000001001f */
[----:B------:R-:W-:Y:S01]  /*eb60*/  FFMA.FTZ R31, R27, R36, R31 ;  /* 0x000000241b1f7223 */ /* 0x000fe2000001001f */
[----:B----4-:R-:W-:Y:S02]  /*eb70*/  SHF.L.U32 R27, R59, 0x10, RZ ;  /* 0x000000103b1b7819 */ /* 0x010fe400000006ff */
[----:B------:R-:W4:Y:S01]  /*eb80*/  LDL.LU R59, [R1+0x50c] ;  /* 0x00050c00013b7983 */ /* 0x000f220000300800 */
[----:B------:R-:W-:Y:S01]  /*eb90*/  FADD.FTZ R8, R8, -UR16 ;  /* 0x8000001008087e21 */ /* 0x000fe20008010000 */
[----:B------:R-:W-:Y:S02]  /*eba0*/  SHF.L.U32 R0, R60, 0x10, RZ ;  /* 0x000000103c007819 */ /* 0x000fe400000006ff */
[----:B------:R-:W4:Y:S01]  /*ebb0*/  LDL.LU R60, [R1+0x508] ;  /* 0x00050800013c7983 */ /* 0x000f220000300800 */
[----:B------:R-:W-:Y:S01]  /*ebc0*/  FMUL.FTZ R8, R8, UR17 ;  /* 0x0000001108087c20 */ /* 0x000fe20008410000 */
[----:B------:R-:W-:Y:S01]  /*ebd0*/  FADD.FTZ R27, R27, -UR16 ;  /* 0x800000101b1b7e21 */ /* 0x000fe20008010000 */
[----:B------:R-:W-:Y:S01]  /*ebe0*/  FADD.FTZ R29, R29, R30 ;  /* 0x0000001e1d1d7221 */ /* 0x000fe20000010000 */
[----:B------:R-:W-:Y:S01]  /*ebf0*/  FMUL.FTZ R30, R2, R0 ;  /* 0x00000000021e7220 */ /* 0x000fe20000410000 */
[----:B------:R-:W-:Y:S01]  /*ec00*/  FADD.FTZ R6, R6, R0 ;  /* 0x0000000006067221 */ /* 0x000fe20000010000 */
[----:B------:R-:W-:Y:S01]  /*ec10*/  FFMA.FTZ R7, R0, R8, R7 ;  /* 0x0000000800077223 */ /* 0x000fe20000010007 */
[----:B------:R-:W-:Y:S01]  /*ec20*/  SHF.L.U32 R0, R38, 0x10, RZ ;  /* 0x0000001026007819 */ /* 0x000fe200000006ff */
[----:B------:R-:W-:Y:S01]  /*ec30*/  FMUL.FTZ R27, R27, UR17 ;  /* 0x000000111b1b7c20 */ /* 0x000fe20008410000 */
[----:B------:R-:W-:Y:S01]  /*ec40*/  FADD.FTZ R29, R36, R29 ;  /* 0x0000001d241d7221 */ /* 0x000fe20000010000 */
[----:B------:R-:W-:Y:S01]  /*ec50*/  SHF.L.U32 R9, R9, 0x10, RZ ;  /* 0x0000001009097819 */ /* 0x000fe200000006ff */
[----:B------:R-:W-:Y:S01]  /*ec60*/  FFMA.FTZ R31, R8, R30, R31 ;  /* 0x0000001e081f7223 */ /* 0x000fe2000001001f */
[----:B------:R-:W-:Y:S01]  /*ec70*/  FADD.FTZ R26, R26, R0 ;  /* 0x000000001a1a7221 */ /* 0x000fe20000010000 */
[----:B------:R-:W-:Y:S01]  /*ec80*/  FFMA.FTZ R28, R0, R27, R28 ;  /* 0x0000001b001c7223 */ /* 0x000fe2000001001c */
[----:B------:R-:W-:Y:S01]  /*ec90*/  FADD.FTZ R29, R29, R30 ;  /* 0x0000001e1d1d7221 */ /* 0x000fe20000010000 */
[----:B------:R-:W-:Y:S01]  /*eca0*/  FMUL.FTZ R0, R3, R0 ;  /* 0x0000000003007220 */ /* 0x000fe20000410000 */
[----:B------:R-:W-:Y:S01]  /*ecb0*/  FADD.FTZ R9, R9, -UR16 ;  /* 0x8000001009097e21 */ /* 0x000fe20008010000 */
[----:B------:R-:W-:Y:S01]  /*ecc0*/  SHF.L.U32 R10, R10, 0x10, RZ ;  /* 0x000000100a0a7819 */ /* 0x000fe200000006ff */
[----:B------:R-:W4:Y:S01]  /*ecd0*/  LDL.LU R38, [R1+0x498] ;  /* 0x0004980001267983 */ /* 0x000f220000300800 */
[----:B------:R-:W-:Y:S01]  /*ece0*/  FADD.FTZ R29, R0, R29 ;  /* 0x0000001d001d7221 */ /* 0x000fe20000010000 */
[----:B------:R-:W-:Y:S01]  /*ecf0*/  FFMA.FTZ R31, R27, R0, R31 ;  /* 0x000000001b1f7223 */ /* 0x000fe2000001001f */
[----:B------:R-:W-:Y:S01]  /*ed00*/  FMUL.FTZ R9, R9, UR17 ;  /* 0x0000001109097c20 */ /* 0x000fe20008410000 */
[----:B------:R-:W-:-:S02]  /*ed10*/  SHF.L.U32 R8, R56, 0x10, RZ ;  /* 0x0000001038087819 */ /* 0x000fc400000006ff */
[----:B---3--:R-:W-:Y:S02]  /*ed20*/  SHF.L.U32 R30, R58, 0x10, RZ ;  /* 0x000000103a1e7819 */ /* 0x008fe400000006ff */
[----:B--2---:R-:W-:Y:S01]  /*ed30*/  SHF.L.U32 R0, R57, 0x10, RZ ;  /* 0x0000001039007819 */ /* 0x004fe200000006ff */
[----:B------:R-:W-:Y:S01]  /*ed40*/  FADD.FTZ R8, R8, -UR16 ;  /* 0x8000001008087e21 */ /* 0x000fe20008010000 */
[----:B------:R-:W2:Y:S01]  /*ed50*/  LDL.LU R57, [R1+0x4f8] ;  /* 0x0004f80001397983 */ /* 0x000ea20000300800 */
[----:B------:R-:W-:Y:S01]  /*ed60*/  FADD.FTZ R6, R6, R30 ;  /* 0x0000001e06067221 */ /* 0x000fe20000010000 */
[----:B------:R-:W-:Y:S01]  /*ed70*/  FFMA.FTZ R7, R30, R9, R7 ;  /* 0x000000091e077223 */ /* 0x000fe20000010007 */
[----:B------:R-:W-:Y:S01]  /*ed80*/  FMUL.FTZ R30, R2, R30 ;  /* 0x0000001e021e7220 */ /* 0x000fe20000410000 */
[----:B------:R-:W-:Y:S01]  /*ed90*/  FMUL.FTZ R8, R8, UR17 ;  /* 0x0000001108087c20 */ /* 0x000fe20008410000 */
[----:B------:R-:W3:Y:S02]  /*eda0*/  LDL.LU R58, [R1+0x4e0] ;  /* 0x0004e000013a7983 */ /* 0x000ee40000300800 */
[----:B------:R-:W-:Y:S01]  /*edb0*/  FFMA.FTZ R31, R9, R30, R31 ;  /* 0x0000001e091f7223 */ /* 0x000fe2000001001f */
[----:B------:R-:W-:Y:S01]  /*edc0*/  FMUL.FTZ R9, R3, R0 ;  /* 0x0000000003097220 */ /* 0x000fe20000410000 */
[----:B------:R-:W-:Y:S01]  /*edd0*/  FFMA.FTZ R28, R0, R8, R28 ;  /* 0x00000008001c7223 */ /* 0x000fe2000001001c */
[----:B------:R-:W-:Y:S01]  /*ede0*/  SHF.L.U32 R11, R11, 0x10, RZ ;  /* 0x000000100b0b7819 */ /* 0x000fe200000006ff */
[----:B------:R-:W-:Y:S01]  /*edf0*/  FADD.FTZ R10, R10, -UR16 ;  /* 0x800000100a0a7e21 */ /* 0x000fe20008010000 */
[----:B------:R-:W-:Y:S01]  /*ee00*/  FFMA.FTZ R31, R8, R9, R31 ;  /* 0x00000009081f7223 */ /* 0x000fe2000001001f */
[----:B------:R-:W-:Y:S01]  /*ee10*/  SHF.L.U32 R12, R12, 0x10, RZ ;  /* 0x000000100c0c7819 */ /* 0x000fe200000006ff */
[----:B------:R-:W3:Y:S01]  /*ee20*/  LDL.LU R56, [R1+0x490] ;  /* 0x0004900001387983 */ /* 0x000ee20000300800 */
[----:B----4-:R-:W-:-:S03]  /*ee30*/  SHF.L.U32 R8, R59, 0x10, RZ ;  /* 0x000000103b087819 */ /* 0x010fc600000006ff */
[----:B------:R-:W4:Y:S01]  /*ee40*/  LDL.LU R59, [R1+0x4e4] ;  /* 0x0004e400013b7983 */ /* 0x000f220000300800 */
[----:B------:R-:W-:Y:S01]  /*ee50*/  FADD.FTZ R26, R26, R0 ;  /* 0x000000001a1a7221 */ /* 0x000fe20000010000 */
[----:B------:R-:W-:Y:S01]  /*ee60*/  SHF.L.U32 R0, R60, 0x10, RZ ;  /* 0x000000103c007819 */ /* 0x000fe200000006ff */
[----:B------:R-:W-:Y:S01]  /*ee70*/  FADD.FTZ R11, R11, -UR16 ;  /* 0x800000100b0b7e21 */ /* 0x000fe20008010000 */
[----:B------:R-:W-:Y:S01]  /*ee80*/  FMUL.FTZ R10, R10, UR17 ;  /* 0x000000110a0a7c20 */ /* 0x000fe20008410000 */
[----:B------:R-:W-:Y:S01]  /*ee90*/  FADD.FTZ R29, R29, R30 ;  /* 0x0000001e1d1d7221 */ /* 0x000fe20000010000 */
[----:B------:R-:W-:Y:S01]  /*eea0*/  FADD.FTZ R26, R26, R8 ;  /* 0x000000081a1a7221 */ /* 0x000fe20000010000 */
[----:B------:R-:W-:Y:S01]  /*eeb0*/  FMUL.FTZ R11, R11, UR17 ;  /* 0x000000110b0b7c20 */ /* 0x000fe20008410000 */
[----:B------:R-:W-:Y:S01]  /*eec0*/  FADD.FTZ R6, R6, R0 ;  /* 0x0000000006067221 */ /* 0x000fe20000010000 */
[----:B------:R-:W-:Y:S01]  /*eed0*/  FFMA.FTZ R7, R0, R10, R7 ;  /* 0x0000000a00077223 */ /* 0x000fe20000010007 */
[----:B------:R-:W-:Y:S01]  /*eee0*/  FADD.FTZ R29, R9, R29 ;  /* 0x0000001d091d7221 */ /* 0x000fe20000010000 */
[----:B------:R-:W-:Y:S01]  /*eef0*/  FMUL.FTZ R0, R2, R0 ;  /* 0x0000000002007220 */ /* 0x000fe20000410000 */
[----:B------:R-:W-:Y:S01]  /*ef00*/  FFMA.FTZ R28, R8, R11, R28 ;  /* 0x0000000b081c7223 */ /* 0x000fe2000001001c */
[----:B------:R-:W-:Y:S01]  /*ef10*/  SHF.L.U32 R14, R14, 0x10, RZ ;  /* 0x000000100e0e7819 */ /* 0x000fe200000006ff */
[----:B------:R-:W-:Y:S01]  /*ef20*/  FMUL.FTZ R8, R3, R8 ;  /* 0x0000000803087220 */ /* 0x000fe20000410000 */
[----:B------:R-:W-:Y:S01]  /*ef30*/  FADD.FTZ R29, R29, R0 ;  /* 0x000000001d1d7221 */ /* 0x000fe20000010000 */
[----:B------:R-:W-:Y:S01]  /*ef40*/  FFMA.FTZ R31, R10, R0, R31 ;  /* 0x000000000a1f7223 */ /* 0x000fe2000001001f */
[----:B------:R-:W-:Y:S01]  /*ef50*/  FADD.FTZ R12, R12, -UR16 ;  /* 0x800000100c0c7e21 */ /* 0x000fe20008010000 */
[----:B------:R-:W-:Y:S01]  /*ef60*/  FMUL.FTZ R0, R2, R14 ;  /* 0x0000000e02007220 */ /* 0x000fe20000410000 */
[----:B------:R-:W-:Y:S01]  /*ef70*/  FADD.FTZ R29, R8, R29 ;  /* 0x0000001d081d7221 */ /* 0x000fe20000010000 */
[----:B------:R-:W-:Y:S01]  /*ef80*/  FFMA.FTZ R31, R11, R8, R31 ;  /* 0x000000080b1f7223 */ /* 0x000fe2000001001f */
[----:B------:R-:W-:Y:S01]  /*ef90*/  FMUL.FTZ R12, R12, UR17 ;  /* 0x000000110c0c7c20 */ /* 0x000fe20008410000 */
[----:B------:R-:W4:Y:S01]  /*efa0*/  LDL.LU R60, [R1+0x4d0] ;  /* 0x0004d000013c7983 */ /* 0x000f220000300800 */
[----:B------:R-:W-:Y:S01]  /*efb0*/  FADD.FTZ R29, R29, R0 ;  /* 0x000000001d1d7221 */ /* 0x000fe20000010000 */
[----:B------:R-:W-:Y:S01]  /*efc0*/  SHF.L.U32 R13, R13, 0x10, RZ ;  /* 0x000000100d0d7819 */ /* 0x000fe200000006ff */
[----:B------:R-:W-:-:S04]  /*efd0*/  FFMA.FTZ R31, R12, R0, R31 ;  /* 0x000000000c1f7223 */ /* 0x000fc8000001001f */
[----:B------:R-:W-:-:S04]  /*efe0*/  FADD.FTZ R13, R13, -UR16 ;  /* 0x800000100d0d7e21 */ /* 0x000fc80008010000 */
[----:B------:R-:W-:Y:S01]  /*eff0*/  FMUL.FTZ R13, R13, UR17 ;  /* 0x000000110d0d7c20 */ /* 0x000fe20008410000 */
[----:B--2---:R-:W-:Y:S02]  /*f000*/  SHF.L.U32 R0, R57, 0x10, RZ ;  /* 0x0000001039007819 */ /* 0x004fe400000006ff */
[----:B------:R-:W2:Y:S01]  /*f010*/  LDL.LU R57, [R1+0x4d4] ;  /* 0x0004d40001397983 */ /* 0x000ea20000300800 */
[----:B---3--:R-:W-:Y:S02]  /*f020*/  SHF.L.U32 R8, R58, 0x10, RZ ;  /* 0x000000103a087819 */ /* 0x008fe400000006ff */
[----:B------:R-:W-:Y:S01]  /*f030*/  FADD.FTZ R26, R26, R0 ;  /* 0x000000001a1a7221 */ /* 0x000fe20000010000 */
[----:B------:R-:W-:Y:S01]  /*f040*/  FFMA.FTZ R28, R0, R13, R28 ;  /* 0x0000000d001c7223 */ /* 0x000fe2000001001c */
[----:B------:R-:W3:Y:S01]  /*f050*/  LDL.LU R58, [R1+0x4b8] ;  /* 0x0004b800013a7983 */ /* 0x000ee20000300800 */
[----:B------:R-:W-:-:S04]  /*f060*/  FMUL.FTZ R0, R3, R0 ;  /* 0x0000000003007220 */ /* 0x000fc80000410000 */
[----:B------:R-:W-:Y:S01]  /*f070*/  FADD.FTZ R29, R0, R29 ;  /* 0x0000001d001d7221 */ /* 0x000fe20000010000 */
[----:B------:R-:W-:Y:S01]  /*f080*/  FFMA.FTZ R31, R13, R0, R31 ;  /* 0x000000000d1f7223 */ /* 0x000fe2000001001f */
[----:B----4-:R-:W-:Y:S02]  /*f090*/  SHF.L.U32 R0, R59, 0x10, RZ ;  /* 0x000000103b007819 */ /* 0x010fe400000006ff */
[----:B------:R-:W4:Y:S01]  /*f0a0*/  LDL.LU R59, [R1+0x4bc] ;  /* 0x0004bc00013b7983 */ /* 0x000f220000300800 */
[----:B------:R-:W-:Y:S02]  /*f0b0*/  SHF.L.U32 R15, R15, 0x10, RZ ;  /* 0x000000100f0f7819 */ /* 0x000fe400000006ff */
[----:B------:R-:W-:-:S03]  /*f0c0*/  SHF.L.U32 R16, R16, 0x10, RZ ;  /* 0x0000001010107819 */ /* 0x000fc600000006ff */
[----:B------:R-:W-:Y:S01]  /*f0d0*/  FADD.FTZ R15, R15, -UR16 ;  /* 0x800000100f0f7e21 */ /* 0x000fe20008010000 */
[----:B------:R-:W-:Y:S01]  /*f0e0*/  FADD.FTZ R6, R6, R14 ;  /* 0x0000000e06067221 */ /* 0x000fe20000010000 */
[----:B------:R-:W-:Y:S02]  /*f0f0*/  FFMA.FTZ R7, R14, R12, R7 ;  /* 0x0000000c0e077223 */ /* 0x000fe40000010007 */
[----:B------:R-:W-:Y:S01]  /*f100*/  FMUL.FTZ R15, R15, UR17 ;  /* 0x000000110f0f7c20 */ /* 0x000fe20008410000 */
[----:B------:R-:W-:Y:S01]  /*f110*/  FADD.FTZ R16, R16, -UR16 ;  /* 0x8000001010107e21 */ /* 0x000fe20008010000 */
[----:B------:R-:W-:Y:S02]  /*f120*/  FADD.FTZ R6, R6, R8 ;  /* 0x0000000806067221 */ /* 0x000fe40000010000 */
[----:B------:R-:W-:Y:S01]  /*f130*/  FFMA.FTZ R7, R8, R15, R7 ;  /* 0x0000000f08077223 */ /* 0x000fe20000010007 */
[----:B------:R-:W-:Y:S01]  /*f140*/  FMUL.FTZ R8, R2, R8 ;  /* 0x0000000802087220 */ /* 0x000fe20000410000 */
[----:B------:R-:W-:Y:S01]  /*f150*/  FMUL.FTZ R16, R16, UR17 ;  /* 0x0000001110107c20 */ /* 0x000fe20008410000 */
[----:B------:R-:W-:Y:S01]  /*f160*/  SHF.L.U32 R17, R17, 0x10, RZ ;  /* 0x0000001011117819 */ /* 0x000fe200000006ff */
[----:B------:R-:W-:Y:S01]  /*f170*/  FADD.FTZ R26, R26, R0 ;  /* 0x000000001a1a7221 */ /* 0x000fe20000010000 */
[----:B------:R-:W-:Y:S01]  /*f180*/  FADD.FTZ R29, R29, R8 ;  /* 0x000000081d1d7221 */ /* 0x000fe20000010000 */
[----:B------:R-:W-:Y:S01]  /*f190*/  FFMA.FTZ R31, R15, R8, R31 ;  /* 0x000000080f1f7223 */ /* 0x000fe2000001001f */
[----:B------:R-:W-:Y:S01]  /*f1a0*/  FMUL.FTZ R8, R3, R0 ;  /* 0x0000000003087220 */ /* 0x000fe20000410000 */
[----:B------:R-:W-:Y:S01]  /*f1b0*/  FFMA.FTZ R28, R0, R16, R28 ;  /* 0x00000010001c7223 */ /* 0x000fe2000001001c */
[----:B------:R-:W-:-:S02]  /*f1c0*/  SHF.L.U32 R0, R60, 0x10, RZ ;  /* 0x000000103c007819 */ /* 0x000fc400000006ff */
[----:B------:R-:W4:Y:S01]  /*f1d0*/  LDL.LU R60, [R1+0x4a8] ;  /* 0x0004a800013c7983 */ /* 0x000f220000300800 */
[----:B------:R-:W-:Y:S01]  /*f1e0*/  SHF.L.U32 R18, R18, 0x10, RZ ;  /* 0x0000001012127819 */ /* 0x000fe200000006ff */
[----:B------:R-:W-:Y:S01]  /*f1f0*/  FADD.FTZ R29, R8, R29 ;  /* 0x0000001d081d7221 */ /* 0x000fe20000010000 */
[----:B------:R-:W-:Y:S01]  /*f200*/  FFMA.FTZ R31, R16, R8, R31 ;  /* 0x00000008101f7223 */ /* 0x000fe2000001001f */
[----:B------:R-:W-:Y:S01]  /*f210*/  FADD.FTZ R17, R17, -UR16 ;  /* 0x8000001011117e21 */ /* 0x000fe20008010000 */
[----:B------:R-:W-:Y:S01]  /*f220*/  SHF.L.U32 R19, R19, 0x10, RZ ;  /* 0x0000001013137819 */ /* 0x000fe200000006ff */
[----:B------:R-:W-:Y:S02]  /*f230*/  FADD.FTZ R18, R18, -UR16 ;  /* 0x8000001012127e21 */ /* 0x000fe40008010000 */
[----:B------:R-:W-:Y:S01]  /*f240*/  FMUL.FTZ R17, R17, UR17 ;  /* 0x0000001111117c20 */ /* 0x000fe20008410000 */
[----:B------:R-:W-:Y:S01]  /*f250*/  FADD.FTZ R6, R6, R0 ;  /* 0x0000000006067221 */ /* 0x000fe20000010000 */
[----:B------:R-:W-:-:S02]  /*f260*/  FMUL.FTZ R18, R18, UR17 ;  /* 0x0000001112127c20 */ /* 0x000fc40008410000 */
[----:B------:R-:W-:Y:S01]  /*f270*/  FFMA.FTZ R7, R0, R17, R7 ;  /* 0x0000001100077223 */ /* 0x000fe20000010007 */
[----:B------:R-:W-:Y:S01]  /*f280*/  FMUL.FTZ R0, R2, R0 ;  /* 0x0000000002007220 */ /* 0x000fe20000410000 */
[----:B------:R-:W-:-:S03]  /*f290*/  FADD.FTZ R19, R19, -UR16 ;  /* 0x8000001013137e21 */ /* 0x000fc60008010000 */
[----:B------:R-:W-:Y:S01]  /*f2a0*/  FADD.FTZ R29, R29, R0 ;  /* 0x000000001d1d7221 */ /* 0x000fe20000010000 */
[----:B------:R-:W-:Y:S01]  /*f2b0*/  FFMA.FTZ R31, R17, R0, R31 ;  /* 0x00000000111f7223 */ /* 0x000fe2000001001f */
[----:B------:R-:W-:Y:S01]  /*f2c0*/  FMUL.FTZ R19, R19, UR17 ;  /* 0x0000001113137c20 */ /* 0x000fe20008410000 */
[----:B--2---:R-:W-:Y:S02]  /*f2d0*/  SHF.L.U32 R8, R57, 0x10, RZ ;  /* 0x0000001039087819 */ /* 0x004fe400000006ff */
[----:B------:R-:W2:Y:S03]  /*f2e0*/  LDL.LU R57, [R1+0x4ac] ;  /* 0x0004ac0001397983 */ /* 0x000ea60000300800 */
[----:B------:R-:W-:Y:S01]  /*f2f0*/  FADD.FTZ R26, R26, R8 ;  /* 0x000000081a1a7221 */ /* 0x000fe20000010000 */
[----:B------:R-:W-:Y:S01]  /*f300*/  FFMA.FTZ R28, R8, R18, R28 ;  /* 0x00000012081c7223 */ /* 0x000fe2000001001c */
[----:B------:R-:W-:Y:S01]  /*f310*/  FMUL.FTZ R8, R3, R8 ;  /* 0x0000000803087220 */ /* 0x000fe20000410000 */
[----:B---3--:R-:W-:-:S02]  /*f320*/  SHF.L.U32 R0, R58, 0x10, RZ ;  /* 0x000000103a007819 */ /* 0x008fc400000006ff */
[----:B------:R-:W-:Y:S01]  /*f330*/  SHF.L.U32 R20, R20, 0x10, RZ ;  /* 0x0000001014147819 */ /* 0x000fe200000006ff */
[----:B------:R-:W-:Y:S01]  /*f340*/  FADD.FTZ R29, R8, R29 ;  /* 0x0000001d081d7221 */ /* 0x000fe20000010000 */
[----:B------:R-:W-:Y:S01]  /*f350*/  FFMA.FTZ R31, R18, R8, R31 ;  /* 0x00000008121f7223 */ /* 0x000fe2000001001f */
[----:B------:R-:W-:Y:S01]  /*f360*/  FMUL.FTZ R8, R2, R0 ;  /* 0x0000000002087220 */ /* 0x000fe20000410000 */
[----:B------:R-:W-:Y:S01]  /*f370*/  FADD.FTZ R6, R6, R0 ;  /* 0x0000000006067221 */ /* 0x000fe20000010000 */
[----:B------:R-:W-:Y:S01]  /*f380*/  FFMA.FTZ R7, R0, R19, R7 ;  /* 0x0000001300077223 */ /* 0x000fe20000010007 */
[----:B------:R-:W-:Y:S01]  /*f390*/  SHF.L.U32 R21, R21, 0x10, RZ ;  /* 0x0000001015157819 */ /* 0x000fe200000006ff */
[----:B------:R-:W3:Y:S01]  /*f3a0*/  LDL.LU R58, [R1+0x478] ;  /* 0x00047800013a7983 */ /* 0x000ee20000300800 */
[----:B----4-:R-:W-:-:S03]  /*f3b0*/  SHF.L.U32 R0, R59, 0x10, RZ ;  /* 0x000000103b007819 */ /* 0x010fc600000006ff */
[----:B------:R-:W4:Y:S01]  /*f3c0*/  LDL.LU R59, [R1+0x494] ;  /* 0x00049400013b7983 */ /* 0x000f220000300800 */
[----:B------:R-:W-:-:S04]  /*f3d0*/  FADD.FTZ R20, R20, -UR16 ;  /* 0x8000001014147e21 */ /* 0x000fc80008010000 */
[----:B------:R-:W-:Y:S01]  /*f3e0*/  FMUL.FTZ R20, R20, UR17 ;  /* 0x0000001114147c20 */ /* 0x000fe20008410000 */
[----:B------:R-:W-:Y:S01]  /*f3f0*/  FADD.FTZ R26, R26, R0 ;  /* 0x000000001a1a7221 */ /* 0x000fe20000010000 */
[----:B------:R-:W-:Y:S01]  /*f400*/  FADD.FTZ R29, R29, R8 ;  /* 0x000000081d1d7221 */ /* 0x000fe20000010000 */
[----:B------:R-:W-:Y:S01]  /*f410*/  FFMA.FTZ R31, R19, R8, R31 ;  /* 0x00000008131f7223 */ /* 0x000fe2000001001f */
[----:B------:R-:W-:Y:S01]  /*f420*/  FFMA.FTZ R28, R0, R20, R28 ;  /* 0x00000014001c7223 */ /* 0x000fe2000001001c */
[----:B------:R-:W-:Y:S01]  /*f430*/  FMUL.FTZ R0, R3, R0 ;  /* 0x0000000003007220 */ /* 0x000fe20000410000 */
[----:B------:R-:W-:-:S03]  /*f440*/  FADD.FTZ R21, R21, -UR16 ;  /* 0x8000001015157e21 */ /* 0x000fc60008010000 */
[----:B------:R-:W-:Y:S01]  /*f450*/  FADD.FTZ R29, R0, R29 ;  /* 0x0000001d001d7221 */ /* 0x000fe20000010000 */
[----:B------:R-:W-:Y:S01]  /*f460*/  FFMA.FTZ R31, R20, R0, R31 ;  /* 0x00000000141f7223 */ /* 0x000fe2000001001f */
[----:B------:R-:W-:Y:S02]  /*f470*/  SHF.L.U32 R8, R60, 0x10, RZ ;  /* 0x000000103c087819 */ /* 0x000fe400000006ff */
[----:B------:R-:W3:Y:S01]  /*f480*/  LDL.LU R60, [R1+0x488] ;  /* 0x00048800013c7983 */ /* 0x000ee20000300800 */
[----:B------:R-:W-:Y:S01]  /*f490*/  FMUL.FTZ R21, R21, UR17 ;  /* 0x0000001115157c20 */ /* 0x000fe20008410000 */
[----:B------:R-:W-:Y:S01]  /*f4a0*/  SHF.L.U32 R22, R22, 0x10, RZ ;  /* 0x0000001016167819 */ /* 0x000fe200000006ff */
[----:B------:R-:W-:Y:S02]  /*f4b0*/  FADD.FTZ R6, R6, R8 ;  /* 0x0000000806067221 */ /* 0x000fe40000010000 */
        /* <DEDUP_REMOVED lines=8> */
[----:B------:R-:W-:-:S04]  /*f540*/  FMUL.FTZ R8, R3, R0 ;  /* 0x0000000003087220 */ /* 0x000fc80000410000 */
[----:B------:R-:W-:Y:S01]  /*f550*/  FADD.FTZ R29, R8, R29 ;  /* 0x0000001d081d7221 */ /* 0x000fe20000010000 */
[----:B------:R-:W-:Y:S01]  /*f560*/  FFMA.FTZ R31, R22, R8, R31 ;  /* 0x00000008161f7223 */ /* 0x000fe2000001001f */
[----:B----4-:R-:W-:Y:S02]  /*f570*/  SHF.L.U32 R8, R59, 0x10, RZ ;  /* 0x000000103b087819 */ /* 0x010fe400000006ff */
[----:B------:R-:W4:Y:S01]  /*f580*/  LDL.LU R59, [R1+0x480] ;  /* 0x00048000013b7983 */ /* 0x000f220000300800 */
[----:B------:R-:W-:Y:S02]  /*f590*/  SHF.L.U32 R23, R23, 0x10, RZ ;  /* 0x0000001017177819 */ /* 0x000fe400000006ff */
[----:B------:R-:W-:Y:S01]  /*f5a0*/  SHF.L.U32 R24, R24, 0x10, RZ ;  /* 0x0000001018187819 */ /* 0x000fe200000006ff */
[----:B------:R-:W-:Y:S02]  /*f5b0*/  FADD.FTZ R26, R26, R0 ;  /* 0x000000001a1a7221 */ /* 0x000fe40000010000 */
[----:B------:R-:W-:Y:S01]  /*f5c0*/  FADD.FTZ R23, R23, -UR16 ;  /* 0x8000001017177e21 */ /* 0x000fe20008010000 */
[----:B------:R-:W-:Y:S01]  /*f5d0*/  FFMA.FTZ R28, R0, R22, R28 ;  /* 0x00000016001c7223 */ /* 0x000fe2000001001c */
[----:B------:R-:W-:Y:S01]  /*f5e0*/  SHF.L.U32 R0, R56, 0x10, RZ ;  /* 0x0000001038007819 */ /* 0x000fe200000006ff */
[----:B------:R-:W-:Y:S01]  /*f5f0*/  FADD.FTZ R24, R24, -UR16 ;  /* 0x8000001018187e21 */ /* 0x000fe20008010000 */
[----:B------:R-:W-:Y:S01]  /*f600*/  FMUL.FTZ R23, R23, UR17 ;  /* 0x0000001117177c20 */ /* 0x000fe20008410000 */
[----:B------:R-:W4:Y:S02]  /*f610*/  LDL.LU R56, [R1+0x47c] ;  /* 0x00047c0001387983 */ /* 0x000f240000300800 */
        /* <DEDUP_REMOVED lines=9> */
[----:B---3--:R-:W-:-:S02]  /*f6b0*/  SHF.L.U32 R0, R60, 0x10, RZ ;  /* 0x000000103c007819 */ /* 0x008fc400000006ff */
[----:B------:R-:W3:Y:S01]  /*f6c0*/  LDL.LU R60, [R1+0x484] ;  /* 0x00048400013c7983 */ /* 0x000ee20000300800 */
[----:B------:R-:W-:Y:S01]  /*f6d0*/  FADD.FTZ R29, R8, R29 ;  /* 0x0000001d081d7221 */ /* 0x000fe20000010000 */
[----:B------:R-:W-:Y:S01]  /*f6e0*/  FFMA.FTZ R31, R24, R8, R31 ;  /* 0x00000008181f7223 */ /* 0x000fe2000001001f */
[----:B--2---:R-:W-:Y:S02]  /*f6f0*/  SHF.L.U32 R8, R57, 0x10, RZ ;  /* 0x0000001039087819 */ /* 0x004fe400000006ff */
[----:B------:R-:W2:Y:S01]  /*f700*/  LDL.LU R57, [R1+0x460] ;  /* 0x0004600001397983 */ /* 0x000ea20000300800 */
[----:B----4-:R-:W-:-:S03]  /*f710*/  SHF.L.U32 R10, R59, 0x10, RZ ;  /* 0x000000103b0a7819 */ /* 0x010fc600000006ff */
[----:B------:R-:W4:Y:S01]  /*f720*/  LDL.LU R59, [R1+0x46c] ;  /* 0x00046c00013b7983 */ /* 0x000f220000300800 */
[----:B------:R-:W-:-:S05]  /*f730*/  SHF.L.U32 R25, R25, 0x10, RZ ;  /* 0x0000001019197819 */ /* 0x000fca00000006ff */
[----:B------:R-:W-:-:S04]  /*f740*/  FADD.FTZ R25, R25, -UR16 ;  /* 0x8000001019197e21 */ /* 0x000fc80008010000 */
[----:B------:R-:W-:Y:S01]  /*f750*/  FMUL.FTZ R25, R25, UR17 ;  /* 0x0000001119197c20 */ /* 0x000fe20008410000 */
[----:B------:R-:W-:Y:S01]  /*f760*/  FMUL.FTZ R9, R2, R0 ;  /* 0x0000000002097220 */ /* 0x000fe20000410000 */
[----:B------:R-:W-:Y:S02]  /*f770*/  FADD.FTZ R6, R6, R0 ;  /* 0x0000000006067221 */ /* 0x000fe40000010000 */
[----:B------:R-:W-:Y:S01]  /*f780*/  FFMA.FTZ R7, R0, R25, R7 ;  /* 0x0000001900077223 */ /* 0x000fe20000010007 */
[----:B------:R-:W-:Y:S01]  /*f790*/  SHF.L.U32 R0, R58, 0x10, RZ ;  /* 0x000000103a007819 */ /* 0x000fe200000006ff */
[----:B------:R-:W-:Y:S01]  /*f7a0*/  FADD.FTZ R8, R8, -UR16 ;  /* 0x8000001008087e21 */ /* 0x000fe20008010000 */
[----:B------:R-:W4:Y:S01]  /*f7b0*/  LDL.LU R58, [R1+0x468] ;  /* 0x00046800013a7983 */ /* 0x000f220000300800 */
[----:B------:R-:W-:Y:S01]  /*f7c0*/  FADD.FTZ R29, R29, R9 ;  /* 0x000000091d1d7221 */ /* 0x000fe20000010000 */
[----:B------:R-:W-:Y:S01]  /*f7d0*/  FFMA.FTZ R31, R25, R9, R31 ;  /* 0x00000009191f7223 */ /* 0x000fe2000001001f */
[----:B------:R-:W-:Y:S01]  /*f7e0*/  SHF.L.U32 R9, R38, 0x10, RZ ;  /* 0x0000001026097819 */ /* 0x000fe200000006ff */
[----:B------:R-:W-:Y:S01]  /*f7f0*/  FADD.FTZ R0, R0, -UR16 ;  /* 0x8000001000007e21 */ /* 0x000fe20008010000 */
[----:B------:R-:W4:Y:S01]  /*f800*/  LDL.LU R38, [R1+0x464] ;  /* 0x0004640001267983 */ /* 0x000f220000300800 */
[----:B------:R-:W-:Y:S01]  /*f810*/  FMUL.FTZ R8, R8, UR17 ;  /* 0x0000001108087c20 */ /* 0x000fe20008410000 */
[----:B------:R-:W-:Y:S01]  /*f820*/  SHF.L.U32 R11, R56, 0x10, RZ ;  /* 0x00000010380b7819 */ /* 0x000fe200000006ff */
[----:B------:R-:W-:Y:S01]  /*f830*/  FMUL.FTZ R0, R0, UR17 ;  /* 0x0000001100007c20 */ /* 0x000fe20008410000 */
[----:B------:R-:W4:Y:S01]  /*f840*/  LDL.LU R56, [R1+0x45c] ;  /* 0x00045c0001387983 */ /* 0x000f220000300800 */
[----:B------:R-:W-:Y:S01]  /*f850*/  FADD.FTZ R26, R26, R9 ;  /* 0x000000091a1a7221 */ /* 0x000fe20000010000 */
[----:B------:R-:W-:Y:S01]  /*f860*/  FFMA.FTZ R28, R9, R8, R28 ;  /* 0x00000008091c7223 */ /* 0x000fe2000001001c */
[----:B------:R-:W-:Y:S01]  /*f870*/  FMUL.FTZ R9, R3, R9 ;  /* 0x0000000903097220 */ /* 0x000fe20000410000 */
[----:B------:R-:W-:Y:S01]  /*f880*/  FADD.FTZ R6, R6, R11 ;  /* 0x0000000b06067221 */ /* 0x000fe20000010000 */
[----:B------:R-:W-:Y:S01]  /*f890*/  FFMA.FTZ R7, R11, R0, R7 ;  /* 0x000000000b077223 */ /* 0x000fe20000010007 */
[----:B------:R-:W-:Y:S01]  /*f8a0*/  FMUL.FTZ R11, R2, R11 ;  /* 0x0000000b020b7220 */ /* 0x000fe20000410000 */
[----:B------:R-:W-:Y:S01]  /*f8b0*/  FFMA.FTZ R31, R8, R9, R31 ;  /* 0x00000009081f7223 */ /* 0x000fe2000001001f */
[----:B---3--:R-:W-:-:S02]  /*f8c0*/  SHF.L.U32 R8, R60, 0x10, RZ ;  /* 0x000000103c087819 */ /* 0x008fc400000006ff */
[----:B------:R-:W3:Y:S01]  /*f8d0*/  LDL.LU R60, [R1+0x49c] ;  /* 0x00049c00013c7983 */ /* 0x000ee20000300800 */
[----:B------:R-:W-:Y:S01]  /*f8e0*/  FFMA.FTZ R31, R0, R11, R31 ;  /* 0x0000000b001f7223 */ /* 0x000fe2000001001f */
[----:B------:R-:W-:Y:S01]  /*f8f0*/  FADD.FTZ R10, R10, -UR16 ;  /* 0x800000100a0a7e21 */ /* 0x000fe20008010000 */
[----:B------:R-:W-:Y:S01]  /*f900*/  FADD.FTZ R29, R9, R29 ;  /* 0x0000001d091d7221 */ /* 0x000fe20000010000 */
[----:B------:R-:W-:Y:S02]  /*f910*/  FMUL.FTZ R9, R3, R8 ;  /* 0x0000000803097220 */ /* 0x000fe40000410000 */
[----:B------:R-:W-:-:S04]  /*f920*/  FMUL.FTZ R10, R10, UR17 ;  /* 0x000000110a0a7c20 */ /* 0x000fc80008410000 */
[----:B------:R-:W-:Y:S01]  /*f930*/  FFMA.FTZ R28, R8, R10, R28 ;  /* 0x0000000a081c7223 */ /* 0x000fe2000001001c */
[----:B------:R-:W-:Y:S01]  /*f940*/  FFMA.FTZ R31, R10, R9, R31 ;  /* 0x000000090a1f7223 */ /* 0x000fe2000001001f */
[----:B--2---:R-:W-:Y:S02]  /*f950*/  SHF.L.U32 R0, R57, 0x10, RZ ;  /* 0x0000001039007819 */ /* 0x004fe400000006ff */
[----:B------:R-:W2:Y:S01]  /*f960*/  LDL.LU R57, [R1+0x4b0] ;  /* 0x0004b00001397983 */ /* 0x000ea20000300800 */
[----:B----4-:R-:W-:-:S03]  /*f970*/  SHF.L.U32 R10, R59, 0x10, RZ ;  /* 0x000000103b0a7819 */ /* 0x010fc600000006ff */
[----:B------:R-:W4:Y:S01]  /*f980*/  LDL.LU R59, [R1+0x4d8] ;  /* 0x0004d800013b7983 */ /* 0x000f220000300800 */
[----:B------:R-:W-:Y:S01]  /*f990*/  FADD.FTZ R29, R29, R11 ;  /* 0x0000000b1d1d7221 */ /* 0x000fe20000010000 */
[----:B------:R-:W-:Y:S01]  /*f9a0*/  FADD.FTZ R26, R26, R8 ;  /* 0x000000081a1a7221 */ /* 0x000fe20000010000 */
[----:B------:R-:W-:Y:S02]  /*f9b0*/  FADD.FTZ R0, R0, -UR16 ;  /* 0x8000001000007e21 */ /* 0x000fe40008010000 */
[----:B------:R-:W-:Y:S02]  /*f9c0*/  FADD.FTZ R29, R9, R29 ;  /* 0x0000001d091d7221 */ /* 0x000fe40000010000 */
[----:B------:R-:W-:Y:S01]  /*f9d0*/  FMUL.FTZ R0, R0, UR17 ;  /* 0x0000001100007c20 */ /* 0x000fe20008410000 */
[----:B------:R-:W-:Y:S02]  /*f9e0*/  SHF.L.U32 R8, R58, 0x10, RZ ;  /* 0x000000103a087819 */ /* 0x000fe400000006ff */
[----:B------:R-:W4:Y:S01]  /*f9f0*/  LDL.LU R58, [R1+0x4b4] ;  /* 0x0004b400013a7983 */ /* 0x000f220000300800 */
[----:B------:R-:W-:-:S02]  /*fa00*/  SHF.L.U32 R9, R38, 0x10, RZ ;  /* 0x0000001026097819 */ /* 0x000fc400000006ff */
[----:B------:R-:W-:Y:S01]  /*fa10*/  FADD.FTZ R8, R8, -UR16 ;  /* 0x8000001008087e21 */ /* 0x000fe20008010000 */
[----:B------:R-:W4:Y:S01]  /*fa20*/  LDL.LU R38, [R1+0x4c8] ;  /* 0x0004c80001267983 */ /* 0x000f220000300800 */
[----:B------:R-:W-:Y:S02]  /*fa30*/  SHF.L.U32 R11, R56, 0x10, RZ ;  /* 0x00000010380b7819 */ /* 0x000fe400000006ff */
        /* <DEDUP_REMOVED lines=12> */
[----:B------:R-:W-:-:S04]  /*fb00*/  FADD.FTZ R29, R29, R9 ;  /* 0x000000091d1d7221 */ /* 0x000fc80000010000 */
[----:B------:R-:W-:Y:S01]  /*fb10*/  FADD.FTZ R29, R10, R29 ;  /* 0x0000001d0a1d7221 */ /* 0x000fe20000010000 */
[----:B--2---:R-:W-:Y:S02]  /*fb20*/  SHF.L.U32 R8, R57, 0x10, RZ ;  /* 0x0000001039087819 */ /* 0x004fe400000006ff */
[----:B------:R-:W2:Y:S01]  /*fb30*/  LDL.LU R57, [R1+0x4f0] ;  /* 0x0004f00001397983 */ /* 0x000ea20000300800 */
[----:B----4-:R-:W-:-:S03]  /*fb40*/  SHF.L.U32 R10, R59, 0x10, RZ ;  /* 0x000000103b0a7819 */ /* 0x010fc600000006ff */
[----:B------:R-:W4:Y:S01]  /*fb50*/  LDL.LU R59, [R1+0x514] ;  /* 0x00051400013b7983 */ /* 0x000f220000300800 */
[----:B------:R-:W-:-:S04]  /*fb60*/  FADD.FTZ R11, R11, -UR16 ;  /* 0x800000100b0b7e21 */ /* 0x000fc80008010000 */
[----:B------:R-:W-:Y:S01]  /*fb70*/  FMUL.FTZ R11, R11, UR17 ;  /* 0x000000110b0b7c20 */ /* 0x000fe20008410000 */
[----:B------:R-:W-:Y:S01]  /*fb80*/  FMUL.FTZ R9, R2, R0 ;  /* 0x0000000002097220 */ /* 0x000fe20000410000 */
[----:B------:R-:W-:Y:S02]  /*fb90*/  FADD.FTZ R6, R6, R0 ;  /* 0x0000000006067221 */ /* 0x000fe40000010000 */
[----:B------:R-:W-:Y:S01]  /*fba0*/  FFMA.FTZ R7, R0, R11, R7 ;  /* 0x0000000b00077223 */ /* 0x000fe20000010007 */
[----:B------:R-:W-:Y:S01]  /*fbb0*/  FADD.FTZ R8, R8, -UR16 ;  /* 0x8000001008087e21 */ /* 0x000fe20008010000 */
[----:B------:R-:W-:Y:S01]  /*fbc0*/  FADD.FTZ R29, R29, R9 ;  /* 0x000000091d1d7221 */ /* 0x000fe20000010000 */
[----:B------:R-:W-:Y:S01]  /*fbd0*/  FFMA.FTZ R31, R11, R9, R31 ;  /* 0x000000090b1f7223 */ /* 0x000fe2000001001f */
[----:B------:R-:W-:Y:S02]  /*fbe0*/  SHF.L.U32 R0, R58, 0x10, RZ ;  /* 0x000000103a007819 */ /* 0x000fe400000006ff */
[----:B------:R-:W4:Y:S01]  /*fbf0*/  LDL.LU R58, [R1+0x500] ;  /* 0x00050000013a7983 */ /* 0x000f220000300800 */
[----:B------:R-:W-:Y:S01]  /*fc00*/  FMUL.FTZ R8, R8, UR17 ;  /* 0x0000001108087c20 */ /* 0x000fe20008410000 */
[----:B------:R-:W-:Y:S01]  /*fc10*/  SHF.L.U32 R9, R38, 0x10, RZ ;  /* 0x0000001026097819 */ /* 0x000fe200000006ff */
[----:B------:R-:W-:Y:S01]  /*fc20*/  FADD.FTZ R0, R0, -UR16 ;  /* 0x8000001000007e21 */ /* 0x000fe20008010000 */
[----:B------:R-:W4:Y:S01]  /*fc30*/  LDL.LU R38, [R1+0x4fc] ;  /* 0x0004fc0001267983 */ /* 0x000f220000300800 */
[----:B------:R-:W-:-:S02]  /*fc40*/  SHF.L.U32 R11, R56, 0x10, RZ ;  /* 0x00000010380b7819 */ /* 0x000fc400000006ff */
        /* <DEDUP_REMOVED lines=9> */
[----:B---3--:R-:W-:Y:S02]  /*fce0*/  SHF.L.U32 R8, R60, 0x10, RZ ;  /* 0x000000103c087819 */ /* 0x008fe400000006ff */
[----:B------:R-:W3:Y:S01]  /*fcf0*/  LDL.LU R60, [R1+0x528] ;  /* 0x00052800013c7983 */ /* 0x000ee20000300800 */
[----:B------:R-:W-:Y:S01]  /*fd00*/  FFMA.FTZ R31, R0, R11, R31 ;  /* 0x0000000b001f7223 */ /* 0x000fe2000001001f */
[----:B------:R-:W-:Y:S01]  /*fd10*/  FADD.FTZ R10, R10, -UR16 ;  /* 0x800000100a0a7e21 */ /* 0x000fe20008010000 */
[----:B------:R-:W-:Y:S01]  /*fd20*/  FADD.FTZ R29, R9, R29 ;  /* 0x0000001d091d7221 */ /* 0x000fe20000010000 */
[----:B------:R-:W-:-:S02]  /*fd30*/  FMUL.FTZ R9, R3, R8 ;  /* 0x0000000803097220 */ /* 0x000fc40000410000 */
        /* <DEDUP_REMOVED lines=115> */
[----:B------:R-:W-:Y:S01]  /*10470*/  FADD.FTZ R10, R10, -UR16 ;  /* 0x800000100a0a7e21 */ /* 0x000fe20008010000 */
[----:B------:R-:W4:Y:S01]  /*10480*/  LDL.LU R38, [R1+0x388] ;  /* 0x0003880001267983 */ /* 0x000f220000300800 */
[----:B------:R-:W-:Y:S01]  /*10490*/  SHF.L.U32 R11, R56, 0x10, RZ ;  /* 0x00000010380b7819 */ /* 0x000fe200000006ff */
[----:B------:R-:W-:Y:S01]  /*104a0*/  FMUL.FTZ R0, R0, UR17 ;  /* 0x0000001100007c20 */ /* 0x000fe20008410000 */
[----:B------:R-:W-:Y:S01]  /*104b0*/  FADD.FTZ R26, R26, R9 ;  /* 0x000000091a1a7221 */ /* 0x000fe20000010000 */
[----:B------:R-:W-:Y:S01]  /*104c0*/  FFMA.FTZ R28, R9, R8, R28 ;  /* 0x00000008091c7223 */ /* 0x000fe2000001001c */
[----:B------:R-:W-:Y:S01]  /*104d0*/  FMUL.FTZ R9, R3, R9 ;  /* 0x0000000903097220 */ /* 0x000fe20000410000 */
[----:B------:R-:W-:Y:S01]  /*104e0*/  FADD.FTZ R6, R6, R11 ;  /* 0x0000000b06067221 */ /* 0x000fe20000010000 */
[----:B------:R-:W-:Y:S01]  /*104f0*/  FFMA.FTZ R7, R11, R0, R7 ;  /* 0x000000000b077223 */ /* 0x000fe20000010007 */
[----:B------:R-:W-:Y:S01]  /*10500*/  FMUL.FTZ R11, R2, R11 ;  /* 0x0000000b020b7220 */ /* 0x000fe20000410000 */
[----:B------:R-:W-:Y:S01]  /*10510*/  FFMA.FTZ R31, R8, R9, R31 ;  /* 0x00000009081f7223 */ /* 0x000fe2000001001f */
[----:B------:R-:W-:Y:S01]  /*10520*/  FMUL.FTZ R10, R10, UR17 ;  /* 0x000000110a0a7c20 */ /* 0x000fe20008410000 */
[----:B---3--:R-:W-:Y:S01]  /*10530*/  SHF.L.U32 R8, R60, 0x10, RZ ;  /* 0x000000103c087819 */ /* 0x008fe200000006ff */
[----:B------:R-:W3:Y:S01]  /*10540*/  LDL.LU R56, [R1+0x370] ;  /* 0x0003700001387983 */ /* 0x000ee20000300800 */
[----:B------:R-:W-:-:S03]  /*10550*/  FFMA.FTZ R31, R0, R11, R31 ;  /* 0x0000000b001f7223 */ /* 0x000fc6000001001f */
[----:B------:R-:W3:Y:S01]  /*10560*/  LDL.LU R60, [R1+0x38c] ;  /* 0x00038c00013c7983 */ /* 0x000ee20000300800 */
[----:B------:R-:W-:Y:S01]  /*10570*/  FADD.FTZ R29, R9, R29 ;  /* 0x0000001d091d7221 */ /* 0x000fe20000010000 */
[----:B------:R-:W-:-:S03]  /*10580*/  FMUL.FTZ R9, R3, R8 ;  /* 0x0000000803097220 */ /* 0x000fc60000410000 */
[----:B------:R-:W-:Y:S01]  /*10590*/  FADD.FTZ R29, R29, R11 ;  /* 0x0000000b1d1d7221 */ /* 0x000fe20000010000 */
[----:B------:R-:W-:-:S03]  /*105a0*/  FFMA.FTZ R31, R10, R9, R31 ;  /* 0x000000090a1f7223 */ /* 0x000fc6000001001f */
[----:B------:R-:W-:Y:S01]  /*105b0*/  FADD.FTZ R29, R9, R29 ;  /* 0x0000001d091d7221 */ /* 0x000fe20000010000 */
[----:B--2---:R-:W-:Y:S02]  /*105c0*/  SHF.L.U32 R0, R57, 0x10, RZ ;  /* 0x0000001039007819 */ /* 0x004fe400000006ff */
[----:B------:R-:W2:Y:S01]  /*105d0*/  LDL.LU R57, [R1+0x390] ;  /* 0x0003900001397983 */ /* 0x000ea20000300800 */
[----:B----4-:R-:W-:-:S03]  /*105e0*/  SHF.L.U32 R9, R59, 0x10, RZ ;  /* 0x000000103b097819 */ /* 0x010fc600000006ff */
[----:B------:R-:W4:Y:S01]  /*105f0*/  LDL.LU R59, [R1+0x380] ;  /* 0x00038000013b7983 */ /* 0x000f220000300800 */
[----:B------:R-:W-:Y:S01]  /*10600*/  FADD.FTZ R26, R26, R8 ;  /* 0x000000081a1a7221 */ /* 0x000fe20000010000 */
[----:B------:R-:W-:Y:S01]  /*10610*/  FFMA.FTZ R28, R8, R10, R28 ;  /* 0x0000000a081c7223 */ /* 0x000fe2000001001c */
[----:B------:R-:W-:Y:S01]  /*10620*/  FADD.FTZ R0, R0, -UR16 ;  /* 0x8000001000007e21 */ /* 0x000fe20008010000 */
[----:B------:R-:W-:-:S03]  /*10630*/  SHF.L.U32 R10, R37, 0x10, RZ ;  /* 0x00000010250a7819 */ /* 0x000fc600000006ff */
[----:B------:R-:W-:Y:S01]  /*10640*/  FMUL.FTZ R0, R0, UR17 ;  /* 0x0000001100007c20 */ /* 0x000fe20008410000 */
[----:B------:R-:W-:Y:S02]  /*10650*/  SHF.L.U32 R8, R58, 0x10, RZ ;  /* 0x000000103a087819 */ /* 0x000fe400000006ff */
[----:B------:R-:W4:Y:S03]  /*10660*/  LDL.LU R58, [R1+0x394] ;  /* 0x00039400013a7983 */ /* 0x000f260000300800 */
        /* <DEDUP_REMOVED lines=10> */
[----:B---3--:R-:W-:Y:S02]  /*10710*/  SHF.L.U32 R0, R60, 0x10, RZ ;  /* 0x000000103c007819 */ /* 0x008fe400000006ff */
[----:B------:R-:W3:Y:S01]  /*10720*/  LDL.LU R60, [R1+0x368] ;  /* 0x00036800013c7983 */ /* 0x000ee20000300800 */
[----:B------:R-:W-:-:S04]  /*10730*/  FADD.FTZ R29, R29, R9 ;  /* 0x000000091d1d7221 */ /* 0x000fc80000010000 */
[----:B------:R-:W-:Y:S01]  /*10740*/  FADD.FTZ R29, R10, R29 ;  /* 0x0000001d0a1d7221 */ /* 0x000fe20000010000 */
[----:B--2---:R-:W-:Y:S02]  /*10750*/  SHF.L.U32 R8, R57, 0x10, RZ ;  /* 0x0000001039087819 */ /* 0x004fe400000006ff */
[----:B------:R-:W2:Y:S01]  /*10760*/  LDL.LU R57, [R1+0x628] ;  /* 0x0006280001397983 */ /* 0x000ea20000300800 */
[----:B----4-:R-:W-:-:S03]  /*10770*/  SHF.L.U32 R10, R59, 0x10, RZ ;  /* 0x000000103b0a7819 */ /* 0x010fc600000006ff */
[----:B------:R-:W4:Y:S01]  /*10780*/  LDL.LU R59, [R1+0x35c] ;  /* 0x00035c00013b7983 */ /* 0x000f220000300800 */
[----:B------:R-:W-:Y:S01]  /*10790*/  SHF.L.U32 R11, R38, 0x10, RZ ;  /* 0x00000010260b7819 */ /* 0x000fe200000006ff */
[----:B------:R-:W-:Y:S01]  /*107a0*/  FMUL.FTZ R9, R2, R0 ;  /* 0x0000000002097220 */ /* 0x000fe20000410000 */
[----:B------:R-:W-:Y:S01]  /*107b0*/  FADD.FTZ R6, R6, R0 ;  /* 0x0000000006067221 */ /* 0x000fe20000010000 */
[----:B------:R-:W-:Y:S01]  /*107c0*/  FADD.FTZ R8, R8, -UR16 ;  /* 0x8000001008087e21 */ /* 0x000fe20008010000 */
[----:B------:R-:W-:Y:S01]  /*107d0*/  FADD.FTZ R10, R10, -UR16 ;  /* 0x800000100a0a7e21 */ /* 0x000fe20008010000 */
[----:B------:R-:W-:Y:S01]  /*107e0*/  FADD.FTZ R11, R11, -UR16 ;  /* 0x800000100b0b7e21 */ /* 0x000fe20008010000 */
[----:B------:R-:W-:Y:S01]  /*107f0*/  SHF.L.U32 R61, R61, 0x10, RZ ;  /* 0x000000103d3d7819 */ /* 0x000fe200000006ff */
[----:B------:R-:W4:Y:S02]  /*10800*/  LDL.LU R38, [R1+0x300] ;  /* 0x0003000001267983 */ /* 0x000f240000300800 */
[----:B------:R-:W-:-:S04]  /*10810*/  FMUL.FTZ R11, R11, UR17 ;  /* 0x000000110b0b7c20 */ /* 0x000fc80008410000 */
[----:B------:R-:W-:Y:S01]  /*10820*/  FFMA.FTZ R7, R0, R11, R7 ;  /* 0x0000000b00077223 */ /* 0x000fe20000010007 */
[----:B------:R-:W-:Y:S01]  /*10830*/  SHF.L.U32 R0, R56, 0x10, RZ ;  /* 0x0000001038007819 */ /* 0x000fe200000006ff */
[----:B------:R-:W-:Y:S01]  /*10840*/  FADD.FTZ R29, R29, R9 ;  /* 0x000000091d1d7221 */ /* 0x000fe20000010000 */
[----:B------:R-:W-:Y:S01]  /*10850*/  FFMA.FTZ R31, R11, R9, R31 ;  /* 0x000000090b1f7223 */ /* 0x000fe2000001001f */
[----:B------:R-:W-:Y:S01]  /*10860*/  SHF.L.U32 R9, R58, 0x10, RZ ;  /* 0x000000103a097819 */ /* 0x000fe200000006ff */
[----:B------:R-:W-:Y:S01]  /*10870*/  FMUL.FTZ R8, R8, UR17 ;  /* 0x0000001108087c20 */ /* 0x000fe20008410000 */
[----:B------:R-:W-:Y:S01]  /*10880*/  FADD.FTZ R0, R0, -UR16 ;  /* 0x8000001000007e21 */ /* 0x000fe20008010000 */
[----:B------:R-:W-:Y:S01]  /*10890*/  SHF.L.U32 R11, R53, 0x10, RZ ;  /* 0x00000010350b7819 */ /* 0x000fe200000006ff */
[----:B------:R-:W4:Y:S01]  /*108a0*/  LDL.LU R58, [R1+0x338] ;  /* 0x00033800013a7983 */ /* 0x000f220000300800 */
[----:B------:R-:W-:Y:S01]  /*108b0*/  FADD.FTZ R26, R26, R9 ;  /* 0x000000091a1a7221 */ /* 0x000fe20000010000 */
[----:B------:R-:W-:Y:S01]  /*108c0*/  FMUL.FTZ R0, R0, UR17 ;  /* 0x0000001100007c20 */ /* 0x000fe20008410000 */
[----:B------:R-:W-:Y:S01]  /*108d0*/  FFMA.FTZ R28, R9, R8, R28 ;  /* 0x00000008091c7223 */ /* 0x000fe2000001001c */
[----:B------:R-:W-:Y:S01]  /*108e0*/  FMUL.FTZ R9, R3, R9 ;  /* 0x0000000903097220 */ /* 0x000fe20000410000 */
[----:B------:R-:W-:Y:S01]  /*108f0*/  FADD.FTZ R6, R6, R11 ;  /* 0x0000000b06067221 */ /* 0x000fe20000010000 */
[----:B------:R-:W-:Y:S01]  /*10900*/  FFMA.FTZ R7, R11, R0, R7 ;  /* 0x000000000b077223 */ /* 0x000fe20000010007 */
[----:B------:R-:W-:Y:S01]  /*10910*/  FMUL.FTZ R11, R2, R11 ;  /* 0x0000000b020b7220 */ /* 0x000fe20000410000 */
[----:B------:R-:W-:Y:S01]  /*10920*/  FFMA.FTZ R31, R8, R9, R31 ;  /* 0x00000009081f7223 */ /* 0x000fe2000001001f */
[----:B------:R-:W-:Y:S01]  /*10930*/  SHF.L.U32 R8, R47, 0x10, RZ ;  /* 0x000000102f087819 */ /* 0x000fe200000006ff */
[----:B------:R-:W-:Y:S01]  /*10940*/  FADD.FTZ R29, R9, R29 ;  /* 0x0000001d091d7221 */ /* 0x000fe20000010000 */
[----:B------:R-:W-:Y:S01]  /*10950*/  FMUL.FTZ R10, R10, UR17 ;  /* 0x000000110a0a7c20 */ /* 0x000fe20008410000 */
[----:B------:R-:W-:Y:S01]  /*10960*/  FFMA.FTZ R31, R0, R11, R31 ;  /* 0x0000000b001f7223 */ /* 0x000fe2000001001f */
[----:B------:R-:W4:Y:S01]  /*10970*/  LDL.LU R56, [R1+0x690] ;  /* 0x0006900001387983 */ /* 0x000f220000300800 */
[----:B---3--:R-:W-:Y:S01]  /*10980*/  SHF.L.U32 R0, R60, 0x10, RZ ;  /* 0x000000103c007819 */ /* 0x008fe200000006ff */
[----:B------:R-:W-:Y:S01]  /*10990*/  FADD.FTZ R29, R29, R11 ;  /* 0x0000000b1d1d7221 */ /* 0x000fe20000010000 */
[----:B------:R-:W-:Y:S01]  /*109a0*/  FMUL.FTZ R9, R3, R8 ;  /* 0x0000000803097220 */ /* 0x000fe20000410000 */
[----:B------:R-:W-:Y:S01]  /*109b0*/  FADD.FTZ R26, R26, R8 ;  /* 0x000000081a1a7221 */ /* 0x000fe20000010000 */
[----:B------:R-:W-:Y:S01]  /*109c0*/  FFMA.FTZ R28, R8, R10, R28 ;  /* 0x0000000a081c7223 */ /* 0x000fe2000001001c */
[----:B------:R-:W3:Y:S01]  /*109d0*/  LDL.LU R60, [R1+0x328] ;  /* 0x00032800013c7983 */ /* 0x000ee20000300800 */
[----:B------:R-:W-:Y:S01]  /*109e0*/  FADD.FTZ R0, R0, -UR16 ;  /* 0x8000001000007e21 */ /* 0x000fe20008010000 */
[----:B------:R-:W-:Y:S01]  /*109f0*/  FADD.FTZ R29, R9, R29 ;  /* 0x0000001d091d7221 */ /* 0x000fe20000010000 */
[----:B------:R-:W-:Y:S01]  /*10a00*/  FFMA.FTZ R31, R10, R9, R31 ;  /* 0x000000090a1f7223 */ /* 0x000fe2000001001f */
[----:B------:R-:W-:Y:S01]  /*10a10*/  SHF.L.U32 R9, R52, 0x10, RZ ;  /* 0x0000001034097819 */ /* 0x000fe200000006ff */
[----:B------:R-:W-:Y:S01]  /*10a20*/  FMUL.FTZ R0, R0, UR17 ;  /* 0x0000001100007c20 */ /* 0x000fe20008410000 */
[----:B------:R-:W-:-:S03]  /*10a30*/  SHF.L.U32 R10, R45, 0x10, RZ ;  /* 0x000000102d0a7819 */ /* 0x000fc600000006ff */
[----:B------:R-:W-:Y:S01]  /*10a40*/  FADD.FTZ R6, R6, R9 ;  /* 0x0000000906067221 */ /* 0x000fe20000010000 */
[----:B------:R-:W-:Y:S01]  /*10a50*/  FFMA.FTZ R7, R9, R0, R7 ;  /* 0x0000000009077223 */ /* 0x000fe20000010007 */
[----:B------:R-:W-:Y:S01]  /*10a60*/  FMUL.FTZ R9, R2, R9 ;  /* 0x0000000902097220 */ /* 0x000fe20000410000 */
[----:B------:R-:W-:-:S03]  /*10a70*/  FADD.FTZ R26, R26, R10 ;  /* 0x0000000a1a1a7221 */ /* 0x000fc60000010000 */
[----:B------:R-:W-:Y:S01]  /*10a80*/  FFMA.FTZ R31, R0, R9, R31 ;  /* 0x00000009001f7223 */ /* 0x000fe2000001001f */
[----:B--2---:R-:W-:Y:S02]  /*10a90*/  SHF.L.U32 R8, R57, 0x10, RZ ;  /* 0x0000001039087819 */ /* 0x004fe400000006ff */
[----:B------:R-:W2:Y:S03]  /*10aa0*/  LDL.LU R57, [R1+0x654] ;  /* 0x0006540001397983 */ /* 0x000ea60000300800 */
[----:B------:R-:W-:-:S04]  /*10ab0*/  FADD.FTZ R8, R8, -UR16 ;  /* 0x8000001008087e21 */ /* 0x000fc80008010000 */
[----:B------:R-:W-:-:S04]  /*10ac0*/  FMUL.FTZ R8, R8, UR17 ;  /* 0x0000001108087c20 */ /* 0x000fc80008410000 */
[----:B------:R-:W-:Y:S01]  /*10ad0*/  FFMA.FTZ R28, R10, R8, R28 ;  /* 0x000000080a1c7223 */ /* 0x000fe2000001001c */
[----:B------:R-:W-:-:S04]  /*10ae0*/  FMUL.FTZ R10, R3, R10 ;  /* 0x0000000a030a7220 */ /* 0x000fc80000410000 */
[----:B------:R-:W-:Y:S01]  /*10af0*/  FFMA.FTZ R31, R8, R10, R31 ;  /* 0x0000000a081f7223 */ /* 0x000fe2000001001f */
[----:B----4-:R-:W-:Y:S02]  /*10b00*/  SHF.L.U32 R8, R59, 0x10, RZ ;  /* 0x000000103b087819 */ /* 0x010fe400000006ff */
[----:B------:R-:W4:Y:S01]  /*10b10*/  LDL.LU R59, [R1+0x668] ;  /* 0x00066800013b7983 */ /* 0x000f220000300800 */
[----:B------:R-:W-:Y:S01]  /*10b20*/  SHF.L.U32 R0, R51, 0x10, RZ ;  /* 0x0000001033007819 */ /* 0x000fe200000006ff */
[----:B------:R-:W-:Y:S01]  /*10b30*/  FADD.FTZ R29, R29, R9 ;  /* 0x000000091d1d7221 */ /* 0x000fe20000010000 */
[----:B------:R-:W-:-:S03]  /*10b40*/  FADD.FTZ R8, R8, -UR16 ;  /* 0x8000001008087e21 */ /* 0x000fc60008010000 */
[----:B------:R-:W-:Y:S01]  /*10b50*/  FADD.FTZ R29, R10, R29 ;  /* 0x0000001d0a1d7221 */ /* 0x000fe20000010000 */
[----:B------:R-:W-:Y:S01]  /*10b60*/  FMUL.FTZ R9, R2, R0 ;  /* 0x0000000002097220 */ /* 0x000fe20000410000 */
[----:B------:R-:W-:Y:S01]  /*10b70*/  SHF.L.U32 R11, R58, 0x10, RZ ;  /* 0x000000103a0b7819 */ /* 0x000fe200000006ff */
[----:B------:R-:W-:Y:S02]  /*10b80*/  FADD.FTZ R6, R6, R0 ;  /* 0x0000000006067221 */ /* 0x000fe40000010000 */
[----:B------:R-:W-:Y:S01]  /*10b90*/  FADD.FTZ R29, R29, R9 ;  /* 0x000000091d1d7221 */ /* 0x000fe20000010000 */
[----:B------:R-:W-:Y:S01]  /*10ba0*/  FMUL.FTZ R8, R8, UR17 ;  /* 0x0000001108087c20 */ /* 0x000fe20008410000 */
[----:B------:R-:W-:Y:S01]  /*10bb0*/  FADD.FTZ R61, R61, -UR16 ;  /* 0x800000103d3d7e21 */ /* 0x000fe20008010000 */
[----:B------:R-:W-:Y:S01]  /*10bc0*/  FADD.FTZ R11, R11, -UR16 ;  /* 0x800000100b0b7e21 */ /* 0x000fe20008010000 */
[----:B------:R-:W4:Y:S03]  /*10bd0*/  LDL.LU R58, [R1+0x6a8] ;  /* 0x0006a800013a7983 */ /* 0x000f260000300800 */
[----:B------:R-:W-:-:S04]  /*10be0*/  FMUL.FTZ R11, R11, UR17 ;  /* 0x000000110b0b7c20 */ /* 0x000fc80008410000 */
[----:B------:R-:W-:Y:S01]  /*10bf0*/  FFMA.FTZ R7, R0, R11, R7 ;  /* 0x0000000b00077223 */ /* 0x000fe20000010007 */
[----:B------:R-:W-:Y:S01]  /*10c00*/  FFMA.FTZ R31, R11, R9, R31 ;  /* 0x000000090b1f7223 */ /* 0x000fe2000001001f */
[----:B------:R-:W-:Y:S02]  /*10c10*/  SHF.L.U32 R9, R43, 0x10, RZ ;  /* 0x000000102b097819 */ /* 0x000fe400000006ff */
[----:B---3--:R-:W-:Y:S02]  /*10c20*/  SHF.L.U32 R0, R60, 0x10, RZ ;  /* 0x000000103c007819 */ /* 0x008fe400000006ff */
[----:B------:R-:W3:Y:S03]  /*10c30*/  LDL.LU R60, [R1+0x670] ;  /* 0x00067000013c7983 */ /* 0x000ee60000300800 */
[----:B------:R-:W-:Y:S01]  /*10c40*/  FADD.FTZ R0, R0, -UR16 ;  /* 0x8000001000007e21 */ /* 0x000fe20008010000 */
[----:B------:R-:W-:Y:S01]  /*10c50*/  SHF.L.U32 R11, R50, 0x10, RZ ;  /* 0x00000010320b7819 */ /* 0x000fe200000006ff */
[----:B------:R-:W-:Y:S01]  /*10c60*/  FADD.FTZ R26, R26, R9 ;  /* 0x000000091a1a7221 */ /* 0x000fe20000010000 */
[----:B------:R-:W-:Y:S01]  /*10c70*/  FFMA.FTZ R28, R9, R8, R28 ;  /* 0x00000008091c7223 */ /* 0x000fe2000001001c */
[----:B------:R-:W-:Y:S01]  /*10c80*/  FMUL.FTZ R0, R0, UR17 ;  /* 0x0000001100007c20 */ /* 0x000fe20008410000 */
[----:B------:R-:W-:Y:S01]  /*10c90*/  FMUL.FTZ R9, R3, R9 ;  /* 0x0000000903097220 */ /* 0x000fe20000410000 */
[----:B------:R-:W-:-:S02]  /*10ca0*/  FADD.FTZ R6, R6, R11 ;  /* 0x0000000b06067221 */ /* 0x000fc40000010000 */
[----:B------:R-:W-:Y:S01]  /*10cb0*/  FFMA.FTZ R7, R11, R0, R7 ;  /* 0x000000000b077223 */ /* 0x000fe20000010007 */
[----:B------:R-:W-:Y:S01]  /*10cc0*/  FFMA.FTZ R31, R8, R9, R31 ;  /* 0x00000009081f7223 */ /* 0x000fe2000001001f */
[----:B------:R-:W-:Y:S01]  /*10cd0*/  FMUL.FTZ R11, R2, R11 ;  /* 0x0000000b020b7220 */ /* 0x000fe20000410000 */
[----:B------:R-:W-:-:S03]  /*10ce0*/  SHF.L.U32 R8, R41, 0x10, RZ ;  /* 0x0000001029087819 */ /* 0x000fc600000006ff */
[----:B------:R-:W-:Y:S02]  /*10cf0*/  FFMA.FTZ R31, R0, R11, R31 ;  /* 0x0000000b001f7223 */ /* 0x000fe4000001001f */
[----:B------:R-:W-:Y:S01]  /*10d00*/  FMUL.FTZ R0, R3, R8 ;  /* 0x0000000803007220 */ /* 0x000fe20000410000 */
[----:B------:R-:W-:Y:S01]  /*10d10*/  FADD.FTZ R26, R26, R8 ;  /* 0x000000081a1a7221 */ /* 0x000fe20000010000 */
[----:B--2---:R-:W-:Y:S02]  /*10d20*/  SHF.L.U32 R10, R57, 0x10, RZ ;  /* 0x00000010390a7819 */ /* 0x004fe400000006ff */
[----:B------:R-:W2:Y:S03]  /*10d30*/  LDL.LU R57, [R1+0x688] ;  /* 0x0006880001397983 */ /* 0x000ea60000300800 */
[----:B------:R-:W-:-:S04]  /*10d40*/  FADD.FTZ R10, R10, -UR16 ;  /* 0x800000100a0a7e21 */ /* 0x000fc80008010000 */
[----:B------:R-:W-:-:S04]  /*10d50*/  FMUL.FTZ R10, R10, UR17 ;  /* 0x000000110a0a7c20 */ /* 0x000fc80008410000 */
[----:B------:R-:W-:Y:S01]  /*10d60*/  FFMA.FTZ R28, R8, R10, R28 ;  /* 0x0000000a081c7223 */ /* 0x000fe2000001001c */
[----:B----4-:R-:W-:Y:S02]  /*10d70*/  SHF.L.U32 R8, R59, 0x10, RZ ;  /* 0x000000103b087819 */ /* 0x010fe400000006ff */
[----:B------:R-:W4:Y:S01]  /*10d80*/  LDL.LU R59, [R1+0x69c] ;  /* 0x00069c00013b7983 */ /* 0x000f220000300800 */
[----:B------:R-:W-:-:S04]  /*10d90*/  FADD.FTZ R29, R9, R29 ;  /* 0x0000001d091d7221 */ /* 0x000fc80000010000 */
[----:B------:R-:W-:Y:S01]  /*10da0*/  FADD.FTZ R29, R29, R11 ;  /* 0x0000000b1d1d7221 */ /* 0x000fe20000010000 */
[----:B------:R-:W-:Y:S01]  /*10db0*/  FFMA.FTZ R31, R10, R0, R31 ;  /* 0x000000000a1f7223 */ /* 0x000fe2000001001f */
[----:B------:R-:W-:Y:S02]  /*10dc0*/  FADD.FTZ R8, R8, -UR16 ;  /* 0x8000001008087e21 */ /* 0x000fe40008010000 */
[----:B------:R-:W-:Y:S01]  /*10dd0*/  FADD.FTZ R29, R0, R29 ;  /* 0x0000001d001d7221 */ /* 0x000fe20000010000 */
[----:B------:R-:W-:Y:S01]  /*10de0*/  SHF.L.U32 R0, R49, 0x10, RZ ;  /* 0x0000001031007819 */ /* 0x000fe200000006ff */
[----:B------:R-:W-:Y:S01]  /*10df0*/  FMUL.FTZ R61, R61, UR17 ;  /* 0x000000113d3d7c20 */ /* 0x000fe20008410000 */
[----:B------:R-:W-:Y:S01]  /*10e00*/  SHF.L.U32 R9, R39, 0x10, RZ ;  /* 0x0000001027097819 */ /* 0x000fe200000006ff */
[----:B------:R-:W-:Y:S02]  /*10e10*/  FMUL.FTZ R8, R8, UR17 ;  /* 0x0000001108087c20 */ /* 0x000fe40008410000 */
        /* <DEDUP_REMOVED lines=8> */
[----:B------:R-:W-:Y:S01]  /*10ea0*/  FADD.FTZ R29, R29, R0 ;  /* 0x000000001d1d7221 */ /* 0x000fe20000010000 */
[----:B------:R-:W-:-:S03]  /*10eb0*/  SHF.L.U32 R0, R48, 0x10, RZ ;  /* 0x0000001030007819 */ /* 0x000fc600000006ff */
[----:B------:R-:W-:Y:S01]  /*10ec0*/  FADD.FTZ R29, R9, R29 ;  /* 0x0000001d091d7221 */ /* 0x000fe20000010000 */
[----:B---3--:R-:W-:Y:S02]  /*10ed0*/  SHF.L.U32 R10, R60, 0x10, RZ ;  /* 0x000000103c0a7819 */ /* 0x008fe400000006ff */
[----:B------:R-:W3:Y:S03]  /*10ee0*/  LDL.LU R60, [R1+0x2ec] ;  /* 0x0002ec00013c7983 */ /* 0x000ee60000300800 */
[----:B------:R-:W-:Y:S01]  /*10ef0*/  FADD.FTZ R10, R10, -UR16 ;  /* 0x800000100a0a7e21 */ /* 0x000fe20008010000 */
[----:B------:R-:W-:-:S03]  /*10f00*/  FMUL.FTZ R9, R2, R0 ;  /* 0x0000000002097220 */ /* 0x000fc60000410000 */
        /* <DEDUP_REMOVED lines=8> */
[----:B------:R-:W-:Y:S02]  /*10f90*/  SHF.L.U32 R9, R56, 0x10, RZ ;  /* 0x0000001038097819 */ /* 0x000fe400000006ff */
[----:B------:R-:W4:Y:S01]  /*10fa0*/  LDL.LU R56, [R1+0x6b8] ;  /* 0x0006b80001387983 */ /* 0x000f220000300800 */
[----:B------:R-:W-:Y:S01]  /*10fb0*/  FADD.FTZ R8, R8, -UR16 ;  /* 0x8000001008087e21 */ /* 0x000fe20008010000 */
[----:B------:R-:W-:Y:S01]  /*10fc0*/  FADD.FTZ R6, R6, R0 ;  /* 0x0000000006067221 */ /* 0x000fe20000010000 */
[----:B------:R-:W-:Y:S01]  /*10fd0*/  SHF.L.U32 R0, R38, 0x10, RZ ;  /* 0x0000001026007819 */ /* 0x000fe200000006ff */
[----:B------:R-:W-:Y:S01]  /*10fe0*/  FADD.FTZ R10, R10, -UR16 ;  /* 0x800000100a0a7e21 */ /* 0x000fe20008010000 */
[----:B------:R-:W-:Y:S01]  /*10ff0*/  FMUL.FTZ R8, R8, UR17 ;  /* 0x0000001108087c20 */ /* 0x000fe20008410000 */
[----:B------:R-:W-:Y:S01]  /*11000*/  SHF.L.U32 R11, R58, 0x10, RZ ;  /* 0x000000103a0b7819 */ /* 0x000fe200000006ff */
[----:B------:R-:W-:Y:S01]  /*11010*/  FADD.FTZ R26, R26, R9 ;  /* 0x000000091a1a7221 */ /* 0x000fe20000010000 */
[----:B------:R-:W4:Y:S01]  /*11020*/  LDL.LU R58, [R1+0x6c0] ;  /* 0x0006c000013a7983 */ /* 0x000f220000300800 */
[----:B------:R-:W-:Y:S01]  /*11030*/  FFMA.FTZ R28, R9, R8, R28 ;  /* 0x00000008091c7223 */ /* 0x000fe2000001001c */
[C---:B------:R-:W-:Y:S01]  /*11040*/  FMUL.FTZ R14, R3.reuse, R9 ;  /* 0x00000009030e7220 */ /* 0x040fe20000410000 */
[----:B------:R-:W-:Y:S01]  /*11050*/  FMUL.FTZ R10, R10, UR17 ;  /* 0x000000110a0a7c20 */ /* 0x000fe20008410000 */
[----:B------:R-:W-:Y:S01]  /*11060*/  FADD.FTZ R0, R0, -UR16 ;  /* 0x8000001000007e21 */ /* 0x000fe20008010000 */
[----:B------:R-:W-:Y:S01]  /*11070*/  SHF.L.U32 R12, R46, 0x10, RZ ;  /* 0x000000102e0c7819 */ /* 0x000fe200000006ff */
[----:B------:R-:W-:Y:S01]  /*11080*/  FFMA.FTZ R31, R8, R14, R31 ;  /* 0x0000000e081f7223 */ /* 0x000fe2000001001f */
[----:B------:R-:W-:Y:S01]  /*11090*/  FMUL.FTZ R13, R3, R11 ;  /* 0x0000000b030d7220 */ /* 0x000fe20000410000 */
[----:B------:R-:W-:Y:S01]  /*110a0*/  FADD.FTZ R26, R26, R11 ;  /* 0x0000000b1a1a7221 */ /* 0x000fe20000010000 */
[----:B------:R-:W-:Y:S01]  /*110b0*/  FFMA.FTZ R28, R11, R10, R28 ;  /* 0x0000000a0b1c7223 */ /* 0x000fe2000001001c */
[----:B------:R-:W-:Y:S01]  /*110c0*/  FMUL.FTZ R0, R0, UR17 ;  /* 0x0000001100007c20 */ /* 0x000fe20008410000 */
[----:B------:R-:W-:Y:S01]  /*110d0*/  FADD.FTZ R6, R6, R12 ;  /* 0x0000000c06067221 */ /* 0x000fe20000010000 */
[----:B------:R-:W-:Y:S01]  /*110e0*/  FMUL.FTZ R9, R2, R12 ;  /* 0x0000000c02097220 */ /* 0x000fe20000410000 */
[----:B------:R-:W4:Y:S01]  /*110f0*/  LDL.LU R38, [R1+0x6d0] ;  /* 0x0006d00001267983 */ /* 0x000f220000300800 */
[----:B------:R-:W-:Y:S01]  /*11100*/  FFMA.FTZ R7, R12, R0, R7 ;  /* 0x000000000c077223 */ /* 0x000fe20000010007 */
[----:B------:R-:W-:-:S04]  /*11110*/  FADD.FTZ R12, R14, R29 ;  /* 0x0000001d0e0c7221 */ /* 0x000fc80000010000 */
[----:B------:R-:W-:Y:S01]  /*11120*/  FADD.FTZ R12, R12, R9 ;  /* 0x000000090c0c7221 */ /* 0x000fe20000010000 */
[----:B---3--:R-:W-:Y:S02]  /*11130*/  SHF.L.U32 R8, R60, 0x10, RZ ;  /* 0x000000103c087819 */ /* 0x008fe400000006ff */
[----:B------:R-:W3:Y:S01]  /*11140*/  LDL.LU R60, [R1+0x6c4] ;  /* 0x0006c400013c7983 */ /* 0x000ee20000300800 */
[----:B------:R-:W-:-:S04]  /*11150*/  FFMA.FTZ R9, R0, R9, R31 ;  /* 0x0000000900097223 */ /* 0x000fc8000001001f */
[----:B------:R-:W-:Y:S01]  /*11160*/  FFMA.FTZ R9, R10, R13, R9 ;  /* 0x0000000d0a097223 */ /* 0x000fe20000010009 */
[----:B--2---:R-:W-:Y:S02]  /*11170*/  SHF.L.U32 R11, R57, 0x10, RZ ;  /* 0x00000010390b7819 */ /* 0x004fe400000006ff */
[----:B------:R-:W2:Y:S01]  /*11180*/  LDL.LU R57, [R1+0x6c8] ;  /* 0x0006c80001397983 */ /* 0x000ea20000300800 */
[----:B----4-:R-:W-:-:S03]  /*11190*/  SHF.L.U32 R10, R59, 0x10, RZ ;  /* 0x000000103b0a7819 */ /* 0x010fc600000006ff */
[----:B------:R-:W4:Y:S01]  /*111a0*/  LDL.LU R59, [R1+0x29c] ;  /* 0x00029c00013b7983 */ /* 0x000f220000300800 */
[----:B------:R-:W-:Y:S01]  /*111b0*/  FADD.FTZ R8, R8, -UR16 ;  /* 0x8000001008087e21 */ /* 0x000fe20008010000 */
[----:B------:R-:W-:Y:S01]  /*111c0*/  FADD.FTZ R0, R13, R12 ;  /* 0x0000000c0d007221 */ /* 0x000fe20000010000 */
[----:B------:R-:W-:Y:S01]  /*111d0*/  SHF.L.U32 R13, R44, 0x10, RZ ;  /* 0x000000102c0d7819 */ /* 0x000fe200000006ff */
[----:B------:R-:W-:Y:S01]  /*111e0*/  FADD.FTZ R12, R11, -UR16 ;  /* 0x800000100b0c7e21 */ /* 0x000fe20008010000 */
[----:B------:R-:W-:Y:S01]  /*111f0*/  FMUL.FTZ R8, R8, UR17 ;  /* 0x0000001108087c20 */ /* 0x000fe20008410000 */
[----:B------:R-:W-:Y:S02]  /*11200*/  SHF.L.U32 R11, R56, 0x10, RZ ;  /* 0x00000010380b7819 */ /* 0x000fe400000006ff */
        /* <DEDUP_REMOVED lines=9> */
[----:B------:R-:W-:Y:S01]  /*112a0*/  FADD.FTZ R13, R10, -UR16 ;  /* 0x800000100a0d7e21 */ /* 0x000fe20008010000 */
[----:B------:R-:W-:Y:S01]  /*112b0*/  SHF.L.U32 R10, R42, 0x10, RZ ;  /* 0x000000102a0a7819 */ /* 0x000fe200000006ff */
[----:B------:R-:W4:Y:S01]  /*112c0*/  LDL.LU R56, [R1+0x6d4] ;  /* 0x0006d40001387983 */ /* 0x000f220000300800 */
[----:B------:R-:W-:Y:S01]  /*112d0*/  FFMA.FTZ R8, R12, R11, R9 ;  /* 0x0000000b0c087223 */ /* 0x000fe20000010009 */
[----:B------:R-:W-:Y:S01]  /*112e0*/  FMUL.FTZ R13, R13, UR17 ;  /* 0x000000110d0d7c20 */ /* 0x000fe20008410000 */
[----:B------:R-:W-:Y:S01]  /*112f0*/  SHF.L.U32 R9, R58, 0x10, RZ ;  /* 0x000000103a097819 */ /* 0x000fe200000006ff */
[----:B------:R-:W-:Y:S01]  /*11300*/  FADD.FTZ R0, R11, R0 ;  /* 0x000000000b007221 */ /* 0x000fe20000010000 */
[----:B------:R-:W-:Y:S01]  /*11310*/  FMUL.FTZ R11, R2, R10 ;  /* 0x0000000a020b7220 */ /* 0x000fe20000410000 */
[----:B------:R-:W-:Y:S01]  /*11320*/  FADD.FTZ R6, R6, R10 ;  /* 0x0000000a06067221 */ /* 0x000fe20000010000 */
[----:B------:R-:W-:Y:S01]  /*11330*/  FFMA.FTZ R7, R10, R13, R7 ;  /* 0x0000000d0a077223 */ /* 0x000fe20000010007 */
[----:B------:R-:W-:Y:S01]  /*11340*/  FADD.FTZ R10, R9, -UR16 ;  /* 0x80000010090a7e21 */ /* 0x000fe20008010000 */
[----:B------:R-:W-:Y:S01]  /*11350*/  FADD.FTZ R0, R0, R11 ;  /* 0x0000000b00007221 */ /* 0x000fe20000010000 */
[----:B------:R-:W-:Y:S01]  /*11360*/  FFMA.FTZ R8, R13, R11, R8 ;  /* 0x0000000b0d087223 */ /* 0x000fe20000010008 */
[----:B------:R-:W4:Y:S01]  /*11370*/  LDL.LU R58, [R1+0x6dc] ;  /* 0x0006dc00013a7983 */ /* 0x000f220000300800 */
[----:B------:R-:W-:Y:S01]  /*11380*/  FMUL.FTZ R11, R10, UR17 ;  /* 0x000000110a0b7c20 */ /* 0x000fe20008410000 */
[----:B------:R-:W-:-:S02]  /*11390*/  SHF.L.U32 R10, R40, 0x10, RZ ;  /* 0x00000010280a7819 */ /* 0x000fc400000006ff */
[----:B---3--:R-:W-:Y:S02]  /*113a0*/  SHF.L.U32 R12, R60, 0x10, RZ ;  /* 0x000000103c0c7819 */ /* 0x008fe400000006ff */
[----:B------:R-:W3:Y:S03]  /*113b0*/  LDL.LU R60, [R1+0x6d8] ;  /* 0x0006d800013c7983 */ /* 0x000ee60000300800 */
[----:B------:R-:W-:Y:S01]  /*113c0*/  FADD.FTZ R13, R12, -UR16 ;  /* 0x800000100c0d7e21 */ /* 0x000fe20008010000 */
[----:B------:R-:W-:-:S03]  /*113d0*/  FMUL.FTZ R15, R2, R10 ;  /* 0x0000000a020f7220 */ /* 0x000fc60000410000 */
[----:B------:R-:W-:-:S04]  /*113e0*/  FMUL.FTZ R13, R13, UR17 ;  /* 0x000000110d0d7c20 */ /* 0x000fc80008410000 */
[----:B------:R-:W-:Y:S01]  /*113f0*/  FFMA.FTZ R7, R10, R13, R7 ;  /* 0x0000000d0a077223 */ /* 0x000fe20000010007 */
[----:B--2---:R-:W-:Y:S02]  /*11400*/  SHF.L.U32 R9, R57, 0x10, RZ ;  /* 0x0000001039097819 */ /* 0x004fe400000006ff */
[----:B------:R-:W2:Y:S03]  /*11410*/  LDL.LU R57, [R1+0x6e8] ;  /* 0x0006e80001397983 */ /* 0x000ea60000300800 */
[----:B------:R-:W-:Y:S01]  /*11420*/  FADD.FTZ R26, R26, R9 ;  /* 0x000000091a1a7221 */ /* 0x000fe20000010000 */
[----:B------:R-:W-:Y:S01]  /*11430*/  FFMA.FTZ R28, R9, R11, R28 ;  /* 0x0000000b091c7223 */ /* 0x000fe2000001001c */
[----:B------:R-:W-:-:S04]  /*11440*/  FMUL.FTZ R9, R3, R9 ;  /* 0x0000000903097220 */ /* 0x000fc80000410000 */
[----:B------:R-:W-:-:S04]  /*11450*/  FFMA.FTZ R8, R11, R9, R8 ;  /* 0x000000090b087223 */ /* 0x000fc80000010008 */
[----:B------:R-:W-:Y:S01]  /*11460*/  FFMA.FTZ R13, R13, R15, R8 ;  /* 0x0000000f0d0d7223 */ /* 0x000fe20000010008 */
[----:B----4-:R-:W-:Y:S02]  /*11470*/  SHF.L.U32 R8, R59, 0x10, RZ ;  /* 0x000000103b087819 */ /* 0x010fe400000006ff */
[----:B------:R-:W4:Y:S01]  /*11480*/  LDL.LU R59, [R1+0x2a8] ;  /* 0x0002a800013b7983 */ /* 0x000f220000300800 */
[----:B------:R-:W-:Y:S01]  /*11490*/  SHF.L.U32 R12, R38, 0x10, RZ ;  /* 0x00000010260c7819 */ /* 0x000fe200000006ff */
[----:B------:R-:W-:Y:S01]  /*114a0*/  FADD.FTZ R0, R9, R0 ;  /* 0x0000000009007221 */ /* 0x000fe20000010000 */
[----:B------:R-:W-:Y:S01]  /*114b0*/  FADD.FTZ R6, R6, R10 ;  /* 0x0000000a06067221 */ /* 0x000fe20000010000 */
[----:B------:R-:W4:Y:S02]  /*114c0*/  LDL.LU R38, [R1+0x6e0] ;  /* 0x0006e00001267983 */ /* 0x000f240000300800 */
[----:B------:R-:W-:Y:S01]  /*114d0*/  FADD.FTZ R12, R12, -UR16 ;  /* 0x800000100c0c7e21 */ /* 0x000fe20008010000 */
[----:B------:R-:W-:-:S03]  /*114e0*/  FADD.FTZ R10, R0, R15 ;  /* 0x0000000f000a7221 */ /* 0x000fc60000010000 */
[----:B------:R-:W-:Y:S01]  /*114f0*/  FMUL.FTZ R12, R12, UR17 ;  /* 0x000000110c0c7c20 */ /* 0x000fe20008410000 */
[----:B------:R-:W-:Y:S02]  /*11500*/  SHF.L.U32 R9, R56, 0x10, RZ ;  /* 0x0000001038097819 */ /* 0x000fe400000006ff */
[----:B------:R-:W4:Y:S03]  /*11510*/  LDL.LU R56, [R1+0x6e4] ;  /* 0x0006e40001387983 */ /* 0x000f260000300800 */
[----:B------:R-:W-:Y:S01]  /*11520*/  FMUL.FTZ R11, R3, R9 ;  /* 0x00000009030b7220 */ /* 0x000fe20000410000 */
[----:B------:R-:W-:Y:S01]  /*11530*/  FADD.FTZ R26, R26, R9 ;  /* 0x000000091a1a7221 */ /* 0x000fe20000010000 */
[----:B------:R-:W-:Y:S02]  /*11540*/  FFMA.FTZ R0, R9, R12, R28 ;  /* 0x0000000c09007223 */ /* 0x000fe4000001001c */
[----:B------:R-:W-:Y:S01]  /*11550*/  FADD.FTZ R10, R11, R10 ;  /* 0x0000000a0b0a7221 */ /* 0x000fe20000010000 */
[----:B------:R-:W-:Y:S01]  /*11560*/  FFMA.FTZ R13, R12, R11, R13 ;  /* 0x0000000b0c0d7223 */ /* 0x000fe2000001000d */
[----:B------:R-:W-:Y:S01]  /*11570*/  SHF.L.U32 R9, R58, 0x10, RZ ;  /* 0x000000103a097819 */ /* 0x000fe200000006ff */
[----:B------:R-:W-:Y:S01]  /*11580*/  FADD.FTZ R11, R8, -UR16 ;  /* 0x80000010080b7e21 */ /* 0x000fe20008010000 */
[----:B------:R-:W4:Y:S03]  /*11590*/  LDL.LU R58, [R1+0x6f0] ;  /* 0x0006f000013a7983 */ /* 0x000f260000300800 */
[----:B------:R-:W-:Y:S01]  /*115a0*/  FADD.FTZ R12, R9, -UR16 ;  /* 0x80000010090c7e21 */ /* 0x000fe20008010000 */
[----:B------:R-:W-:Y:S01]  /*115b0*/  FMUL.FTZ R14, R11, UR17 ;  /* 0x000000110b0e7c20 */ /* 0x000fe20008410000 */
[----:B---3--:R-:W-:-:S02]  /*115c0*/  SHF.L.U32 R8, R60, 0x10, RZ ;  /* 0x000000103c087819 */ /* 0x008fc400000006ff */
[----:B------:R-:W3:Y:S03]  /*115d0*/  LDL.LU R60, [R1+0x6ec] ;  /* 0x0006ec00013c7983 */ /* 0x000ee60000300800 */
[----:B------:R-:W-:Y:S01]  /*115e0*/  FADD.FTZ R11, R6, R8 ;  /* 0x00000008060b7221 */ /* 0x000fe20000010000 */
[----:B------:R-:W-:Y:S01]  /*115f0*/  FFMA.FTZ R7, R8, R14, R7 ;  /* 0x0000000e08077223 */ /* 0x000fe20000010007 */
[----:B------:R-:W-:Y:S01]  /*11600*/  FMUL.FTZ R15, R2, R8 ;  /* 0x00000008020f7220 */ /* 0x000fe20000410000 */
[----:B--2---:R-:W-:Y:S02]  /*11610*/  SHF.L.U32 R9, R57, 0x10, RZ ;  /* 0x0000001039097819 */ /* 0x004fe400000006ff */
[----:B------:R-:W2:Y:S01]  /*11620*/  LDL.LU R57, [R1+0x6f8] ;  /* 0x0006f80001397983 */ /* 0x000ea20000300800 */
[----:B----4-:R-:W-:-:S03]  /*11630*/  SHF.L.U32 R8, R59, 0x10, RZ ;  /* 0x000000103b087819 */ /* 0x010fc600000006ff */
[----:B------:R-:W4:Y:S01]  /*11640*/  LDL.LU R59, [R1+0x6f4] ;  /* 0x0006f400013b7983 */ /* 0x000f220000300800 */
[----:B------:R-:W-:Y:S01]  /*11650*/  FMUL.FTZ R12, R12, UR17 ;  /* 0x000000110c0c7c20 */ /* 0x000fe20008410000 */
[----:B------:R-:W-:Y:S01]  /*11660*/  SHF.L.U32 R54, R54, 0x10, RZ ;  /* 0x0000001036367819 */ /* 0x000fe200000006ff */
[----:B------:R-:W-:Y:S01]  /*11670*/  FADD.FTZ R6, R26, R9 ;  /* 0x000000091a067221 */ /* 0x000fe20000010000 */
[----:B------:R-:W-:Y:S01]  /*11680*/  FFMA.FTZ R13, R14, R15, R13 ;  /* 0x0000000f0e0d7223 */ /* 0x000fe2000001000d */
[----:B------:R-:W-:Y:S01]  /*11690*/  FFMA.FTZ R0, R9, R12, R0 ;  /* 0x0000000c09007223 */ /* 0x000fe20000010000 */
[----:B------:R-:W-:Y:S01]  /*116a0*/  FMUL.FTZ R9, R3, R9 ;  /* 0x0000000903097220 */ /* 0x000fe20000410000 */
[----:B------:R-:W-:Y:S01]  /*116b0*/  FADD.FTZ R54, R54, -UR16 ;  /* 0x8000001036367e21 */ /* 0x000fe20008010000 */
[----:B------:R-:W-:Y:S01]  /*116c0*/  FADD.FTZ R10, R10, R15 ;  /* 0x0000000f0a0a7221 */ /* 0x000fe20000010000 */
[----:B------:R-:W-:Y:S01]  /*116d0*/  SHF.L.U32 R14, R55, 0x10, RZ ;  /* 0x00000010370e7819 */ /* 0x000fe200000006ff */
[----:B------:R-:W-:Y:S01]  /*116e0*/  FFMA.FTZ R13, R12, R9, R13 ;  /* 0x000000090c0d7223 */ /* 0x000fe2000001000d */
[----:B------:R-:W-:Y:S01]  /*116f0*/  FMUL.FTZ R54, R54, UR17 ;  /* 0x0000001136367c20 */ /* 0x000fe20008410000 */
[----:B------:R-:W-:Y:S01]  /*11700*/  SHF.L.U32 R12, R38, 0x10, RZ ;  /* 0x00000010260c7819 */ /* 0x000fe200000006ff */
[----:B------:R-:W-:Y:S01]  /*11710*/  FADD.FTZ R10, R9, R10 ;  /* 0x0000000a090a7221 */ /* 0x000fe20000010000 */
[----:B------:R-:W4:Y:S01]  /*11720*/  LDL.LU R38, [R1+0x700] ;  /* 0x0007000001267983 */ /* 0x000f220000300800 */
[----:B------:R-:W-:Y:S01]  /*11730*/  FMUL.FTZ R9, R2, R14 ;  /* 0x0000000e02097220 */ /* 0x000fe20000410000 */
[----:B------:R-:W-:Y:S01]  /*11740*/  FADD.FTZ R8, R8, -UR16 ;  /* 0x8000001008087e21 */ /* 0x000fe20008010000 */
[----:B------:R-:W-:Y:S01]  /*11750*/  FADD.FTZ R11, R11, R14 ;  /* 0x0000000e0b0b7221 */ /* 0x000fe20000010000 */
[----:B------:R-:W-:Y:S01]  /*11760*/  FFMA.FTZ R14, R14, R54, R7 ;  /* 0x000000360e0e7223 */ /* 0x000fe20000010007 */
[----:B------:R-:W-:Y:S01]  /*11770*/  SHF.L.U32 R7, R56, 0x10, RZ ;  /* 0x0000001038077819 */ /* 0x000fe200000006ff */
[----:B------:R-:W-:Y:S01]  /*11780*/  FADD.FTZ R10, R10, R9 ;  /* 0x000000090a0a7221 */ /* 0x000fe20000010000 */
[----:B------:R-:W-:Y:S01]  /*11790*/  FFMA.FTZ R13, R54, R9, R13 ;  /* 0x00000009360d7223 */ /* 0x000fe2000001000d */
[----:B------:R-:W-:Y:S01]  /*117a0*/  FADD.FTZ R12, R12, -UR16 ;  /* 0x800000100c0c7e21 */ /* 0x000fe20008010000 */
[----:B------:R-:W-:Y:S01]  /*117b0*/  FMUL.FTZ R8, R8, UR17 ;  /* 0x0000001108087c20 */ /* 0x000fe20008410000 */
[----:B------:R-:W4:Y:S01]  /*117c0*/  LDL.LU R56, [R1+0x6fc] ;  /* 0x0006fc0001387983 */ /* 0x000f220000300800 */
[----:B------:R-:W-:Y:S01]  /*117d0*/  FADD.FTZ R6, R6, R7 ;  /* 0x0000000706067221 */ /* 0x000fe20000010000 */
[----:B------:R-:W-:Y:S01]  /*117e0*/  SHF.L.U32 R9, R58, 0x10, RZ ;  /* 0x000000103a097819 */ /* 0x000fe200000006ff */
[----:B------:R-:W-:Y:S01]  /*117f0*/  FMUL.FTZ R12, R12, UR17 ;  /* 0x000000110c0c7c20 */ /* 0x000fe20008410000 */
[----:B------:R-:W4:Y:S01]  /*11800*/  LDL.LU R58, [R1+0x708] ;  /* 0x00070800013a7983 */ /* 0x000f220000300800 */
[----:B------:R-:W-:Y:S01]  /*11810*/  FFMA.FTZ R0, R7, R8, R0 ;  /* 0x0000000807007223 */ /* 0x000fe20000010000 */
[----:B------:R-:W-:-:S02]  /*11820*/  FMUL.FTZ R7, R3, R7 ;  /* 0x0000000703077220 */ /* 0x000fc40000410000 */
[----:B------:R-:W4:Y:S01]  /*11830*/  LDL.LU R27, [R1+0x718] ;  /* 0x00071800011b7983 */ /* 0x000f220000300800 */
[----:B---3--:R-:W-:Y:S01]  /*11840*/  SHF.L.U32 R15, R60, 0x10, RZ ;  /* 0x000000103c0f7819 */ /* 0x008fe200000006ff */
[----:B------:R-:W-:Y:S01]  /*11850*/  FADD.FTZ R10, R7, R10 ;  /* 0x0000000a070a7221 */ /* 0x000fe20000010000 */
[----:B------:R-:W-:Y:S01]  /*11860*/  FFMA.FTZ R13, R8, R7, R13 ;  /* 0x00000007080d7223 */ /* 0x000fe2000001000d */
[----:B------:R-:W3:Y:S02]  /*11870*/  LDL.LU R60, [R1+0x704] ;  /* 0x00070400013c7983 */ /* 0x000ee40000300800 */
[----:B------:R-:W-:Y:S01]  /*11880*/  FADD.FTZ R11, R11, R15 ;  /* 0x0000000f0b0b7221 */ /* 0x000fe20000010000 */
[----:B------:R-:W-:Y:S01]  /*11890*/  FFMA.FTZ R14, R15, R12, R14 ;  /* 0x0000000c0f0e7223 */ /* 0x000fe2000001000e */
[----:B------:R-:W-:Y:S01]  /*118a0*/  FMUL.FTZ R15, R2, R15 ;  /* 0x0000000f020f7220 */ /* 0x000fe20000410000 */
[----:B------:R-:W3:Y:S03]  /*118b0*/  LDL.LU R36, [R1+0x714] ;  /* 0x0007140001247983 */ /* 0x000ee60000300800 */
[----:B------:R-:W-:Y:S01]  /*118c0*/  FADD.FTZ R17, R10, R15 ;  /* 0x0000000f0a117221 */ /* 0x000fe20000010000 */
[----:B------:R-:W3:Y:S01]  /*118d0*/  LDL.LU R37, [R1+0x71c] ;  /* 0x00071c0001257983 */ /* 0x000ee20000300800 */
[----:B--2---:R-:W-:-:S03]  /*118e0*/  SHF.L.U32 R7, R57, 0x10, RZ ;  /* 0x0000001039077819 */ /* 0x004fc600000006ff */
[----:B------:R-:W2:Y:S01]  /*118f0*/  LDL.LU R57, [R1+0x70c] ;  /* 0x00070c0001397983 */ /* 0x000ea20000300800 */
[----:B----4-:R-:W-:-:S03]  /*11900*/  SHF.L.U32 R10, R59, 0x10, RZ ;  /* 0x000000103b0a7819 */ /* 0x010fc600000006ff */
[----:B------:R-:W4:Y:S01]  /*11910*/  LDL.LU R59, [R1+0x710] ;  /* 0x00071000013b7983 */ /* 0x000f220000300800 */
[----:B------:R-:W-:Y:S01]  /*11920*/  FADD.FTZ R9, R9, -UR16 ;  /* 0x8000001009097e21 */ /* 0x000fe20008010000 */
[----:B------:R-:W-:-:S03]  /*11930*/  FMUL.FTZ R8, R3, R7 ;  /* 0x0000000703087220 */ /* 0x000fc60000410000 */
[----:B------:R-:W-:Y:S01]  /*11940*/  FMUL.FTZ R9, R9, UR17 ;  /* 0x0000001109097c20 */ /* 0x000fe20008410000 */
[----:B------:R-:W-:Y:S01]  /*11950*/  FADD.FTZ R6, R6, R7 ;  /* 0x0000000706067221 */ /* 0x000fe20000010000 */
[----:B------:R-:W-:Y:S02]  /*11960*/  FFMA.FTZ R12, R12, R15, R13 ;  /* 0x0000000f0c0c7223 */ /* 0x000fe4000001000d */
[----:B------:R-:W-:Y:S01]  /*11970*/  FFMA.FTZ R7, R7, R9, R0 ;  /* 0x0000000907077223 */ /* 0x000fe20000010000 */
[----:B------:R-:W-:Y:S01]  /*11980*/  SHF.L.U32 R0, R38, 0x10, RZ ;  /* 0x0000001026007819 */ /* 0x000fe200000006ff */
[----:B------:R-:W-:Y:S01]  /*11990*/  FADD.FTZ R10, R10, -UR16 ;  /* 0x800000100a0a7e21 */ /* 0x000fe20008010000 */
[----:B------:R-:W-:Y:S01]  /*119a0*/  FFMA.FTZ R12, R9, R8, R12 ;  /* 0x00000008090c7223 */ /* 0x000fe2000001000c */
[----:B------:R-:W-:Y:S01]  /*119b0*/  FADD.FTZ R17, R8, R17 ;  /* 0x0000001108117221 */ /* 0x000fe20000010000 */
[----:B------:R-:W4:Y:S01]  /*119c0*/  LDL.LU R38, [R1+0x720] ;  /* 0x0007200001267983 */ /* 0x000f220000300800 */
[----:B------:R-:W-:Y:S01]  /*119d0*/  FADD.FTZ R0, R0, -UR16 ;  /* 0x8000001000007e21 */ /* 0x000fe20008010000 */
[----:B------:R-:W-:Y:S01]  /*119e0*/  FMUL.FTZ R13, R10, UR17 ;  /* 0x000000110a0d7c20 */ /* 0x000fe20008410000 */
[----:B------:R-:W-:-:S02]  /*119f0*/  SHF.L.U32 R9, R56, 0x10, RZ ;  /* 0x0000001038097819 */ /* 0x000fc400000006ff */
[----:B------:R-:W-:Y:S01]  /*11a00*/  FMUL.FTZ R10, R0, UR17 ;  /* 0x00000011000a7c20 */ /* 0x000fe20008410000 */
[----:B------:R-:W4:Y:S01]  /*11a10*/  LDL.LU R56, [R1+0x728] ;  /* 0x0007280001387983 */ /* 0x000f220000300800 */
[----:B------:R-:W-:Y:S01]  /*11a20*/  SHF.L.U32 R8, R58, 0x10, RZ ;  /* 0x000000103a087819 */ /* 0x000fe200000006ff */
[----:B------:R-:W-:Y:S02]  /*11a30*/  FMUL.FTZ R16, R2, R9 ;  /* 0x0000000902107220 */ /* 0x000fe40000410000 */
[----:B------:R-:W4:Y:S01]  /*11a40*/  LDL.LU R58, [R1+0x724] ;  /* 0x00072400013a7983 */ /* 0x000f220000300800 */
[----:B------:R-:W-:Y:S01]  /*11a50*/  FFMA.FTZ R14, R9, R13, R14 ;  /* 0x0000000d090e7223 */ /* 0x000fe2000001000e */
[----:B------:R-:W-:Y:S01]  /*11a60*/  FADD.FTZ R0, R6, R8 ;  /* 0x0000000806007221 */ /* 0x000fe20000010000 */
[----:B------:R-:W-:Y:S01]  /*11a70*/  FFMA.FTZ R6, R8, R10, R7 ;  /* 0x0000000a08067223 */ /* 0x000fe20000010007 */
[----:B------:R-:W-:Y:S01]  /*11a80*/  FMUL.FTZ R7, R3, R8 ;  /* 0x0000000803077220 */ /* 0x000fe20000410000 */
[----:B------:R-:W-:Y:S01]  /*11a90*/  FADD.FTZ R11, R11, R9 ;  /* 0x000000090b0b7221 */ /* 0x000fe20000010000 */
        /* <DEDUP_REMOVED lines=38> */
[----:B------:R-:W-:-:S02]  /*11d00*/  FADD.FTZ R12, R12, -UR16 ;  /* 0x800000100c0c7e21 */ /* 0x000fc40008010000 */
[----:B------:R-:W-:Y:S01]  /*11d10*/  FADD.FTZ R17, R8, R17 ;  /* 0x0000001108117221 */ /* 0x000fe20000010000 */
[----:B---3--:R-:W-:Y:S01]  /*11d20*/  SHF.L.U32 R9, R60, 0x10, RZ ;  /* 0x000000103c097819 */ /* 0x008fe200000006ff */
[----:B------:R-:W-:Y:S01]  /*11d30*/  FFMA.FTZ R10, R13, R8, R10 ;  /* 0x000000080d0a7223 */ /* 0x000fe2000001000a */
[----:B------:R-:W-:-:S03]  /*11d40*/  FMUL.FTZ R25, R12, UR17 ;  /* 0x000000110c197c20 */ /* 0x000fc60008410000 */
[----:B------:R-:W-:Y:S01]  /*11d50*/  FMUL.FTZ R8, R2, R9 ;  /* 0x0000000902087220 */ /* 0x000fe20000410000 */
[----:B------:R-:W-:Y:S01]  /*11d60*/  FADD.FTZ R11, R11, R15 ;  /* 0x0000000f0b0b7221 */ /* 0x000fe20000010000 */
[----:B------:R-:W-:Y:S02]  /*11d70*/  FFMA.FTZ R14, R15, R21, R14 ;  /* 0x000000150f0e7223 */ /* 0x000fe4000001000e */
[----:B------:R-:W-:Y:S01]  /*11d80*/  FADD.FTZ R17, R17, R8 ;  /* 0x0000000811117221 */ /* 0x000fe20000010000 */
[----:B------:R-:W-:Y:S01]  /*11d90*/  FFMA.FTZ R10, R25, R8, R10 ;  /* 0x00000008190a7223 */ /* 0x000fe2000001000a */
[----:B------:R-:W-:Y:S01]  /*11da0*/  FADD.FTZ R0, R0, R19 ;  /* 0x0000001300007221 */ /* 0x000fe20000010000 */
[----:B------:R-:W-:Y:S01]  /*11db0*/  FFMA.FTZ R6, R19, R13, R6 ;  /* 0x0000000d13067223 */ /* 0x000fe20000010006 */
[----:B--2---:R-:W-:-:S05]  /*11dc0*/  SHF.L.U32 R7, R57, 0x10, RZ ;  /* 0x0000001039077819 */ /* 0x004fca00000006ff */
[----:B------:R-:W-:-:S04]  /*11dd0*/  FADD.FTZ R7, R7, -UR16 ;  /* 0x8000001007077e21 */ /* 0x000fc80008010000 */
[----:B------:R-:W-:Y:S01]  /*11de0*/  FMUL.FTZ R7, R7, UR17 ;  /* 0x0000001107077c20 */ /* 0x000fe20008410000 */
[----:B----4-:R-:W-:-:S05]  /*11df0*/  SHF.L.U32 R23, R59, 0x10, RZ ;  /* 0x000000103b177819 */ /* 0x010fca00000006ff */
[----:B------:R-:W-:-:S04]  /*11e00*/  FMUL.FTZ R8, R3, R23 ;  /* 0x0000001703087220 */ /* 0x000fc80000410000 */
[----:B------:R-:W-:Y:S01]  /*11e10*/  FADD.FTZ R17, R8, R17 ;  /* 0x0000001108117221 */ /* 0x000fe20000010000 */
[----:B------:R-:W-:Y:S01]  /*11e20*/  FFMA.FTZ R12, R7, R8, R10 ;  /* 0x00000008070c7223 */ /* 0x000fe2000001000a */
[----:B------:R-:W-:Y:S01]  /*11e30*/  FADD.FTZ R10, R11, R9 ;  /* 0x000000090b0a7221 */ /* 0x000fe20000010000 */
[----:B------:R-:W-:Y:S01]  /*11e40*/  FFMA.FTZ R8, R9, R25, R14 ;  /* 0x0000001909087223 */ /* 0x000fe2000001000e */
[----:B------:R-:W-:Y:S01]  /*11e50*/  FADD.FTZ R11, R0, R23 ;  /* 0x00000017000b7221 */ /* 0x000fe20000010000 */
[----:B------:R-:W-:Y:S01]  /*11e60*/  FFMA.FTZ R9, R23, R7, R6 ;  /* 0x0000000717097223 */ /* 0x000fe20000010006 */
[----:B------:R-:W-:Y:S06]  /*11e70*/  BRA `(.L_x_169) ;  /* 0x000000b800307947 */ /* 0x000fec0003800000 */
.L_x_168:
[----:B------:R-:W2:Y:S04]  /*11e80*/  LDL.LU R6, [R1+0x284] ;  /* 0x0002840001067983 */ /* 0x000ea80000300800 */
[----:B------:R-:W3:Y:S04]  /*11e90*/  LDL.LU R27, [R1+0x288] ;  /* 0x00028800011b7983 */ /* 0x000ee80000300800 */
[----:B------:R-:W4:Y:S01]  /*11ea0*/  LDL.LU R31, [R1+0x258] ;  /* 0x00025800011f7983 */ /* 0x000f220000300800 */
[----:B-----5:R-:W-:-:S03]  /*11eb0*/  SHF.L.U32 R28, R59, 0x10, RZ ;  /* 0x000000103b1c7819 */ /* 0x020fc600000006ff */
[----:B------:R-:W4:Y:S01]  /*11ec0*/  LDL.LU R30, [R1+0x294] ;  /* 0x00029400011e7983 */ /* 0x000f220000300800 */
[----:B------:R-:W-:-:S03]  /*11ed0*/  SHF.L.U32 R29, R57, 0x10, RZ ;  /* 0x00000010391d7819 */ /* 0x000fc600000006ff */
[----:B------:R-:W4:Y:S04]  /*11ee0*/  LDL.LU R36, [R1+0x2b0] ;  /* 0x0002b00001247983 */ /* 0x000f280000300800 */
[----:B------:R-:W4:Y:S04]  /*11ef0*/  LDL.LU R38, [R1+0x2f0] ;  /* 0x0002f00001267983 */ /* 0x000f280000300800 */
[----:B------:R0:W-:Y:S04]  /*11f00*/  STL [R1+0x754], R35 ;  /* 0x0007542301007387 */ /* 0x0001e80000100800 */
[----:B------:R-:W4:Y:S04]  /*11f10*/  LDL.LU R37, [R1+0x320] ;  /* 0x0003200001257983 */ /* 0x000f280000300800 */
[----:B------:R1:W-:Y:S04]  /*11f20*/  STL [R1+0x750], R34 ;  /* 0x0007502201007387 */ /* 0x0003e80000100800 */
[----:B0-----:R-:W4:Y:S04]  /*11f30*/  LDL.LU R35, [R1+0x2f4] ;  /* 0x0002f40001237983 */ /* 0x001f280000300800 */
[----:B------:R0:W-:Y:S04]  /*11f40*/  STL [R1+0x74c], R33 ;  /* 0x00074c2101007387 */ /* 0x0001e80000100800 */
[----:B-1----:R-:W4:Y:S01]  /*11f50*/  LDL.LU R34, [R1+0x59c] ;  /* 0x00059c0001227983 */ /* 0x002f220000300800 */
[----:B------:R-:W-:-:S03]  /*11f60*/  SHF.L.U32 R0, R0, 0x10, RZ ;  /* 0x0000001000007819 */ /* 0x000fc600000006ff */
[----:B------:R-:W-:Y:S01]  /*11f70*/  STL [R1+0x748], R32 ;  /* 0x0007482001007387 */ /* 0x000fe20000100800 */
[----:B--2---:R-:W-:-:S03]  /*11f80*/  SHF.L.U32 R6, R6, 0x10, RZ ;  /* 0x0000001006067819 */ /* 0x004fc600000006ff */
[----:B0-----:R-:W2:Y:S01]  /*11f90*/  LDL.LU R33, [R1+0x564] ;  /* 0x0005640001217983 */ /* 0x001ea20000300800 */
[----:B---3--:R-:W-:Y:S01]  /*11fa0*/  SHF.L.U32 R27, R27, 0x10, RZ ;  /* 0x000000101b1b7819 */ /* 0x008fe200000006ff */
[----:B------:R-:W-:-:S04]  /*11fb0*/  FADD.FTZ R6, R6, -UR16 ;  /* 0x8000001006067e21 */ /* 0x000fc80008010000 */
[----:B------:R-:W-:-:S04]  /*11fc0*/  FMUL.FTZ R6, R6, UR17 ;  /* 0x0000001106067c20 */ /* 0x000fc80008410000 */
[----:B------:R-:W-:-:S04]  /*11fd0*/  FFMA.FTZ R26, R2, R6, R4 ;  /* 0x00000006021a7223 */ /* 0x000fc80000010004 */
[----:B------:R-:W-:-:S06]  /*11fe0*/  FMUL.FTZ R7, R26, -1.4426950216293334961 ;  /* 0xbfb8aa3b1a077820 */ /* 0x000fcc0000410000 */
[----:B------:R-:W0:Y:S02]  /*11ff0*/  MUFU.EX2 R7, R7 ;  /* 0x0000000700077308 */ /* 0x000e240000000800 */
[----:B0-----:R-:W-:-:S06]  /*12000*/  FADD.FTZ R7, R7, 1 ;  /* 0x3f80000007077421 */ /* 0x001fcc0000010000 */
[----:B------:R-:W0:Y:S01]  /*12010*/  MUFU.RCP R7, R7 ;  /* 0x0000000700077308 */ /* 0x000e220000001000 */
[----:B------:R-:W-:-:S04]  /*12020*/  FADD.FTZ R27, R27, -UR16 ;  /* 0x800000101b1b7e21 */ /* 0x000fc80008010000 */
[----:B------:R-:W-:Y:S01]  /*12030*/  FMUL.FTZ R59, R27, UR17 ;  /* 0x000000111b3b7c20 */ /* 0x000fe20008410000 */
[----:B0-----:R-:W-:Y:S01]  /*12040*/  FMUL.FTZ R28, R28, R7 ;  /* 0x000000071c1c7220 */ /* 0x001fe20000410000 */
[----:B------:R-:W-:-:S04]  /*12050*/  FADD.FTZ R7, -R7, 1 ;  /* 0x3f80000007077421 */ /* 0x000fc80000010100 */
[----:B------:R-:W-:Y:S01]  /*12060*/  FFMA.FTZ R26, R26, R7, 1 ;  /* 0x3f8000001a1a7423 */ /* 0x000fe20000010007 */
[----:B------:R-:W-:-:S04]  /*12070*/  FFMA.FTZ R7, R3, R59, R5 ;  /* 0x0000003b03077223 */ /* 0x000fc80000010005 */
[----:B------:R-:W-:-:S06]  /*12080*/  FMUL.FTZ R27, R7, -1.4426950216293334961 ;  /* 0xbfb8aa3b071b7820 */ /* 0x000fcc0000410000 */
[----:B------:R-:W0:Y:S02]  /*12090*/  MUFU.EX2 R27, R27 ;  /* 0x0000001b001b7308 */ /* 0x000e240000000800 */
[----:B0-----:R-:W-:-:S06]  /*120a0*/  FADD.FTZ R27, R27, 1 ;  /* 0x3f8000001b1b7421 */ /* 0x001fcc0000010000 */
[----:B------:R-:W0:Y:S01]  /*120b0*/  MUFU.RCP R27, R27 ;  /* 0x0000001b001b7308 */ /* 0x000e220000001000 */
[----:B------:R-:W-:-:S04]  /*120c0*/  FMUL.FTZ R26, R28, R26 ;  /* 0x0000001a1c1a7220 */ /* 0x000fc80000410000 */
[----:B------:R-:W-:Y:S01]  /*120d0*/  FMUL.FTZ R28, R2, R26 ;  /* 0x0000001a021c7220 */ /* 0x000fe20000410000 */
[----:B0-----:R-:W-:Y:S01]  /*120e0*/  FMUL.FTZ R29, R29, R27 ;  /* 0x0000001b1d1d7220 */ /* 0x001fe20000410000 */
[----:B------:R-:W-:-:S04]  /*120f0*/  FADD.FTZ R27, -R27, 1 ;  /* 0x3f8000001b1b7421 */ /* 0x000fc80000010100 */
[----:B------:R-:W-:Y:S01]  /*12100*/  FFMA.FTZ R27, R7, R27, 1 ;  /* 0x3f800000071b7423 */ /* 0x000fe2000001001b */
[----:B------:R-:W-:-:S03]  /*12110*/  FFMA.FTZ R7, R6, R28, RZ ;  /* 0x0000001c06077223 */ /* 0x000fc600000100ff */
[----:B------:R-:W-:Y:S01]  /*12120*/  FMUL.FTZ R57, R29, R27 ;  /* 0x0000001b1d397220 */ /* 0x000fe20000410000 */
[----:B------:R-:W-:-:S03]  /*12130*/  FADD.FTZ R28, RZ, R28 ;  /* 0x0000001cff1c7221 */ /* 0x000fc60000010000 */
[----:B------:R-:W-:Y:S01]  /*12140*/  FMUL.FTZ R29, R3, R57 ;  /* 0x00000039031d7220 */ /* 0x000fe20000410000 */
[----:B----4-:R-:W-:-:S03]  /*12150*/  SHF.L.U32 R27, R31, 0x10, RZ ;  /* 0x000000101f1b7819 */ /* 0x010fc600000006ff */
[----:B------:R-:W-:-:S05]  /*12160*/  FADD.FTZ R31, R29, R28 ;  /* 0x0000001c1d1f7221 */ /* 0x000fca0000010000 */
[----:B------:R0:W-:Y:S04]  /*12170*/  STL [R1+0x744], R31 ;  /* 0x0007441f01007387 */ /* 0x0001e80000100800 */
[----:B0-----:R-:W3:Y:S01]  /*12180*/  LDL.LU R31, [R1+0x2b4] ;  /* 0x0002b400011f7983 */ /* 0x001ee20000300800 */
[----:B------:R-:W-:-:S04]  /*12190*/  FADD.FTZ R27, R27, -UR16 ;  /* 0x800000101b1b7e21 */ /* 0x000fc80008010000 */
[----:B------:R-:W-:Y:S01]  /*121a0*/  FMUL.FTZ R27, R27, UR17 ;  /* 0x000000111b1b7c20 */ /* 0x000fe20008410000 */
[----:B------:R-:W-:-:S03]  /*121b0*/  FFMA.FTZ R7, R59, R29, R7 ;  /* 0x0000001d3b077223 */ /* 0x000fc60000010007 */
[----:B------:R-:W-:-:S04]  /*121c0*/  FFMA.FTZ R28, R2, R27, R4 ;  /* 0x0000001b021c7223 */ /* 0x000fc80000010004 */
[----:B------:R-:W-:-:S06]  /*121d0*/  FMUL.FTZ R29, R28, -1.4426950216293334961 ;  /* 0xbfb8aa3b1c1d7820 */ /* 0x000fcc0000410000 */
[----:B------:R-:W0:Y:S02]  /*121e0*/  MUFU.EX2 R29, R29 ;  /* 0x0000001d001d7308 */ /* 0x000e240000000800 */
[----:B0-----:R-:W-:-:S06]  /*121f0*/  FADD.FTZ R29, R29, 1 ;  /* 0x3f8000001d1d7421 */ /* 0x001fcc0000010000 */
[----:B------:R-:W0:Y:S01]  /*12200*/  MUFU.RCP R29, R29 ;  /* 0x0000001d001d7308 */ /* 0x000e220000001000 */
[----:B------:R-:W-:Y:S01]  /*12210*/  SHF.L.U32 R30, R30, 0x10, RZ ;  /* 0x000000101e1e7819 */ /* 0x000fe200000006ff */
[----:B------:R-:W-:Y:S01]  /*12220*/  FFMA.FTZ R6, R6, R26, RZ ;  /* 0x0000001a06067223 */ /* 0x000fe200000100ff */
[----:B------:R-:W-:-:S03]  /*12230*/  FADD.FTZ R26, RZ, R26 ;  /* 0x0000001aff1a7221 */ /* 0x000fc60000010000 */
[----:B0-----:R-:W-:Y:S01]  /*12240*/  FMUL.FTZ R30, R30, R29 ;  /* 0x0000001d1e1e7220 */ /* 0x001fe20000410000 */
[----:B------:R-:W-:-:S04]  /*12250*/  FADD.FTZ R29, -R29, 1 ;  /* 0x3f8000001d1d7421 */ /* 0x000fc80000010100 */
[----:B------:R-:W-:Y:S01]  /*12260*/  FFMA.FTZ R29, R28, R29, 1 ;  /* 0x3f8000001c1d7423 */ /* 0x000fe2000001001d */
[----:B------:R-:W-:-:S03]  /*12270*/  SHF.L.U32 R28, R60, 0x10, RZ ;  /* 0x000000103c1c7819 */ /* 0x000fc600000006ff */
[----:B------:R-:W-:Y:S02]  /*12280*/  FMUL.FTZ R29, R30, R29 ;  /* 0x0000001d1e1d7220 */ /* 0x000fe40000410000 */
[----:B------:R-:W-:Y:S02]  /*12290*/  FADD.FTZ R28, R28, -UR16 ;  /* 0x800000101c1c7e21 */ /* 0x000fe40008010000 */
[----:B------:R-:W-:Y:S01]  /*122a0*/  FADD.FTZ R26, R26, R29 ;  /* 0x0000001d1a1a7221 */ /* 0x000fe20000010000 */
[-C--:B------:R-:W-:Y:S01]  /*122b0*/  FFMA.FTZ R6, R27, R29.reuse, R6 ;  /* 0x0000001d1b067223 */ /* 0x080fe20000010006 */
[----:B------:R-:W-:-:S03]  /*122c0*/  FMUL.FTZ R60, R2, R29 ;  /* 0x0000001d023c7220 */ /* 0x000fc60000410000 */
[----:B------:R0:W-:Y:S04]  /*122d0*/  STL [R1+0x740], R26 ;  /* 0x0007401a01007387 */ /* 0x0001e80000100800 */
[----:B------:R1:W-:Y:S01]  /*122e0*/  STL [R1+0x73c], R6 ;  /* 0x00073c0601007387 */ /* 0x0003e20000100800 */
[----:B0-----:R-:W-:Y:S01]  /*122f0*/  FMUL.FTZ R26, R28, UR17 ;  /* 0x000000111c1a7c20 */ /* 0x001fe20008410000 */
[----:B-1----:R-:W-:-:S03]  /*12300*/  FFMA.FTZ R6, R27, R60, R7 ;  /* 0x0000003c1b067223 */ /* 0x002fc60000010007 */
[----:B------:R-:W-:Y:S02]  /*12310*/  FFMA.FTZ R7, R3, R26, R5 ;  /* 0x0000001a03077223 */ /* 0x000fe40000010005 */
[----:B------:R0:W-:Y:S02]  /*12320*/  STL [R1+0x738], R6 ;  /* 0x0007380601007387 */ /* 0x0001e40000100800 */
[----:B0-----:R-:W-:-:S06]  /*12330*/  FMUL.FTZ R6, R7, -1.4426950216293334961 ;  /* 0xbfb8aa3b07067820 */ /* 0x001fcc0000410000 */
[----:B------:R-:W0:Y:S02]  /*12340*/  MUFU.EX2 R6, R6 ;  /* 0x0000000600067308 */ /* 0x000e240000000800 */
[----:B0-----:R-:W-:-:S06]  /*12350*/  FADD.FTZ R6, R6, 1 ;  /* 0x3f80000006067421 */ /* 0x001fcc0000010000 */
[----:B------:R-:W0:Y:S01]  /*12360*/  MUFU.RCP R6, R6 ;  /* 0x0000000600067308 */ /* 0x000e220000001000 */
[----:B------:R1:W-:Y:S02]  /*12370*/  STL [R1+0x6a4], R26 ;  /* 0x0006a41a01007387 */ /* 0x0003e40000100800 */
[----:B-1----:R-:W-:Y:S02]  /*12380*/  SHF.L.U32 R26, R36, 0x10, RZ ;  /* 0x00000010241a7819 */ /* 0x002fe400000006ff */
[----:B------:R-:W4:Y:S03]  /*12390*/  LDL.LU R36, [R1+0x2d8] ;  /* 0x0002d80001247983 */ /* 0x000f260000300800 */
[----:B0-----:R-:W-:Y:S01]  /*123a0*/  FMUL.FTZ R26, R26, R6 ;  /* 0x000000061a1a7220 */ /* 0x001fe20000410000 */
[----:B------:R-:W-:Y:S01]  /*123b0*/  FADD.FTZ R6, -R6, 1 ;  /* 0x3f80000006067421 */ /* 0x000fe20000010100 */
[----:B------:R-:W-:-:S03]  /*123c0*/  SHF.L.U32 R27, R58, 0x10, RZ ;  /* 0x000000103a1b7819 */ /* 0x000fc600000006ff */
[----:B------:R-:W-:-:S04]  /*123d0*/  FFMA.FTZ R6, R7, R6, 1 ;  /* 0x3f80000007067423 */ /* 0x000fc80000010006 */
[----:B------:R-:W-:Y:S01]  /*123e0*/  FMUL.FTZ R58, R26, R6 ;  /* 0x000000061a3a7220 */ /* 0x000fe20000410000 */
[----:B---3--:R-:W-:Y:S02]  /*123f0*/  SHF.L.U32 R26, R31, 0x10, RZ ;  /* 0x000000101f1a7819 */ /* 0x008fe400000006ff */
[----:B------:R-:W3:Y:S01]  /*12400*/  LDL.LU R31, [R1+0x30c] ;  /* 0x00030c00011f7983 */ /* 0x000ee20000300800 */
[----:B------:R-:W-:-:S04]  /*12410*/  FADD.FTZ R27, R27, -UR16 ;  /* 0x800000101b1b7e21 */ /* 0x000fc80008010000 */
[----:B------:R-:W-:-:S04]  /*12420*/  FMUL.FTZ R28, R27, UR17 ;  /* 0x000000111b1c7c20 */ /* 0x000fc80008410000 */
[----:B------:R-:W-:-:S04]  /*12430*/  FFMA.FTZ R7, R2, R28, R4 ;  /* 0x0000001c02077223 */ /* 0x000fc80000010004 */
[----:B------:R-:W-:-:S06]  /*12440*/  FMUL.FTZ R6, R7, -1.4426950216293334961 ;  /* 0xbfb8aa3b07067820 */ /* 0x000fcc0000410000 */
[----:B------:R-:W0:Y:S02]  /*12450*/  MUFU.EX2 R6, R6 ;  /* 0x0000000600067308 */ /* 0x000e240000000800 */
[----:B0-----:R-:W-:-:S06]  /*12460*/  FADD.FTZ R6, R6, 1 ;  /* 0x3f80000006067421 */ /* 0x001fcc0000010000 */
[----:B------:R-:W0:Y:S01]  /*12470*/  MUFU.RCP R6, R6 ;  /* 0x0000000600067308 */ /* 0x000e220000001000 */
[----:B------:R-:W-:Y:S01]  /*12480*/  SHF.L.U32 R27, R56, 0x10, RZ ;  /* 0x00000010381b7819 */ /* 0x000fe200000006ff */
[----:B0-----:R-:W-:Y:S01]  /*12490*/  FMUL.FTZ R26, R26, R6 ;  /* 0x000000061a1a7220 */ /* 0x001fe20000410000 */
[----:B------:R-:W-:-:S04]  /*124a0*/  FADD.FTZ R6, -R6, 1 ;  /* 0x3f80000006067421 */ /* 0x000fc80000010100 */
[----:B------:R-:W-:-:S04]  /*124b0*/  FFMA.FTZ R6, R7, R6, 1 ;  /* 0x3f80000007067423 */ /* 0x000fc80000010006 */
[----:B------:R-:W-:Y:S01]  /*124c0*/  FMUL.FTZ R56, R26, R6 ;  /* 0x000000061a387220 */ /* 0x000fe20000410000 */
[----:B------:R-:W-:Y:S02]  /*124d0*/  SHF.L.U32 R26, R38, 0x10, RZ ;  /* 0x00000010261a7819 */ /* 0x000fe400000006ff */
[----:B------:R-:W2:Y:S01]  /*124e0*/  LDL.LU R38, [R1+0x308] ;  /* 0x0003080001267983 */ /* 0x000ea20000300800 */
[----:B------:R-:W-:-:S03]  /*124f0*/  FADD.FTZ R27, R27, -UR16 ;  /* 0x800000101b1b7e21 */ /* 0x000fc60008010000 */
[----:B------:R0:W-:Y:S02]  /*12500*/  STL [R1+0x6a0], R28 ;  /* 0x0006a01c01007387 */ /* 0x0001e40000100800 */
[----:B0-----:R-:W-:-:S04]  /*12510*/  FMUL.FTZ R28, R27, UR17 ;  /* 0x000000111b1c7c20 */ /* 0x001fc80008410000 */
[----:B------:R-:W-:Y:S01]  /*12520*/  FFMA.FTZ R7, R3, R28, R5 ;  /* 0x0000001c03077223 */ /* 0x000fe20000010005 */
[----:B------:R0:W-:Y:S01]  /*12530*/  STL [R1+0x694], R28 ;  /* 0x0006941c01007387 */ /* 0x0001e20000100800 */
[----:B----4-:R-:W-:-:S03]  /*12540*/  SHF.L.U32 R27, R36, 0x10, RZ ;  /* 0x00000010241b7819 */ /* 0x010fc600000006ff */
[----:B------:R-:W4:Y:S02]  /*12550*/  LDL.LU R36, [R1+0x348] ;  /* 0x0003480001247983 */ /* 0x000f240000300800 */
[----:B------:R-:W-:-:S04]  /*12560*/  FADD.FTZ R27, R27, -UR16 ;  /* 0x800000101b1b7e21 */ /* 0x000fc80008010000 */
[----:B0-----:R-:W-:Y:S01]  /*12570*/  FMUL.FTZ R28, R27, UR17 ;  /* 0x000000111b1c7c20 */ /* 0x001fe20008410000 */
[----:B------:R-:W-:-:S06]  /*12580*/  FMUL.FTZ R6, R7, -1.4426950216293334961 ;  /* 0xbfb8aa3b07067820 */ /* 0x000fcc0000410000 */
[----:B------:R-:W0:Y:S02]  /*12590*/  MUFU.EX2 R6, R6 ;  /* 0x0000000600067308 */ /* 0x000e240000000800 */
[----:B0-----:R-:W-:-:S06]  /*125a0*/  FADD.FTZ R6, R6, 1 ;  /* 0x3f80000006067421 */ /* 0x001fcc0000010000 */
[----:B------:R-:W0:Y:S01]  /*125b0*/  MUFU.RCP R6, R6 ;  /* 0x0000000600067308 */ /* 0x000e220000001000 */
[----:B---3--:R-:W-:Y:S02]  /*125c0*/  SHF.L.U32 R27, R31, 0x10, RZ ;  /* 0x000000101f1b7819 */ /* 0x008fe400000006ff */
[----:B------:R-:W3:Y:S01]  /*125d0*/  LDL.LU R31, [R1+0x364] ;  /* 0x00036400011f7983 */ /* 0x000ee20000300800 */
[----:B0-----:R-:W-:Y:S01]  /*125e0*/  FMUL.FTZ R26, R26, R6 ;  /* 0x000000061a1a7220 */ /* 0x001fe20000410000 */
[----:B------:R-:W-:-:S04]  /*125f0*/  FADD.FTZ R6, -R6, 1 ;  /* 0x3f80000006067421 */ /* 0x000fc80000010100 */
[----:B------:R-:W-:Y:S01]  /*12600*/  FFMA.FTZ R6, R7, R6, 1 ;  /* 0x3f80000007067423 */ /* 0x000fe20000010006 */
[----:B------:R-:W-:-:S03]  /*12610*/  FFMA.FTZ R7, R2, R28, R4 ;  /* 0x0000001c02077223 */ /* 0x000fc60000010004 */
[----:B------:R-:W-:-:S05]  /*12620*/  FMUL.FTZ R6, R26, R6 ;  /* 0x000000061a067220 */ /* 0x000fca0000410000 */
[----:B------:R0:W-:Y:S02]  /*12630*/  STL [R1+0x458], R6 ;  /* 0x0004580601007387 */ /* 0x0001e40000100800 */
[----:B0-----:R-:W-:-:S06]  /*12640*/  FMUL.FTZ R6, R7, -1.4426950216293334961 ;  /* 0xbfb8aa3b07067820 */ /* 0x001fcc0000410000 */
[----:B------:R-:W0:Y:S01]  /*12650*/  MUFU.EX2 R6, R6 ;  /* 0x0000000600067308 */ /* 0x000e220000000800 */
[----:B------:R-:W-:Y:S02]  /*12660*/  SHF.L.U32 R26, R35, 0x10, RZ ;  /* 0x00000010231a7819 */ /* 0x000fe400000006ff */
[----:B------:R-:W3:Y:S01]  /*12670*/  LDL.LU R35, [R1+0x34c] ;  /* 0x00034c0001237983 */ /* 0x000ee20000300800 */
[----:B0-----:R-:W-:-:S06]  /*12680*/  FADD.FTZ R6, R6, 1 ;  /* 0x3f80000006067421 */ /* 0x001fcc0000010000 */
[----:B------:R-:W0:Y:S01]  /*12690*/  MUFU.RCP R6, R6 ;  /* 0x0000000600067308 */ /* 0x000e220000001000 */
[----:B------:R-:W-:Y:S01]  /*126a0*/  FADD.FTZ R27, R27, -UR16 ;  /* 0x800000101b1b7e21 */ /* 0x000fe20008010000 */
[----:B------:R1:W-:Y:S01]  /*126b0*/  STL [R1+0x68c], R28 ;  /* 0x00068c1c01007387 */ /* 0x0003e20000100800 */
[----:B0-----:R-:W-:Y:S01]  /*126c0*/  FMUL.FTZ R26, R26, R6 ;  /* 0x000000061a1a7220 */ /* 0x001fe20000410000 */
[----:B------:R-:W-:Y:S01]  /*126d0*/  FADD.FTZ R6, -R6, 1 ;  /* 0x3f80000006067421 */ /* 0x000fe20000010100 */
[----:B-1----:R-:W-:-:S03]  /*126e0*/  FMUL.FTZ R28, R27, UR17 ;  /* 0x000000111b1c7c20 */ /* 0x002fc60008410000 */
        /* <DEDUP_REMOVED lines=10> */
[----:B--2---:R-:W-:Y:S02]  /*12790*/  SHF.L.U32 R27, R38, 0x10, RZ ;  /* 0x00000010261b7819 */ /* 0x004fe400000006ff */
[----:B------:R-:W2:Y:S03]  /*127a0*/  LDL.LU R38, [R1+0x378] ;  /* 0x0003780001267983 */ /* 0x000ea60000300800 */
        /* <DEDUP_REMOVED lines=10> */
[----:B------:R-:W0:Y:S02]  /*12850*/  MUFU.EX2 R6, R6 ;  /* 0x0000000600067308 */ /* 0x000e240000000800 */
[----:B0-----:R-:W-:-:S06]  /*12860*/  FADD.FTZ R6, R6, 1 ;  /* 0x3f80000006067421 */ /* 0x001fcc0000010000 */
[----:B------:R-:W0:Y:S01]  /*12870*/  MUFU.RCP R6, R6 ;  /* 0x0000000600067308 */ /* 0x000e220000001000 */
[----:B----4-:R-:W-:Y:S02]  /*12880*/  SHF.L.U32 R26, R36, 0x10, RZ ;  /* 0x00000010241a7819 */ /* 0x010fe400000006ff */
[----:B------:R-:W4:Y:S03]  /*12890*/  LDL.LU R36, [R1+0x37c] ;  /* 0x00037c0001247983 */ /* 0x000f260000300800 */
[----:B0-----:R-:W-:Y:S01]  /*128a0*/  FMUL.FTZ R26, R26, R6 ;  /* 0x000000061a1a7220 */ /* 0x001fe20000410000 */
[----:B------:R-:W-:-:S04]  /*128b0*/  FADD.FTZ R6, -R6, 1 ;  /* 0x3f80000006067421 */ /* 0x000fc80000010100 */
[----:B------:R-:W-:-:S04]  /*128c0*/  FFMA.FTZ R6, R7, R6, 1 ;  /* 0x3f80000007067423 */ /* 0x000fc80000010006 */
[----:B------:R-:W-:Y:S01]  /*128d0*/  FMUL.FTZ R6, R26, R6 ;  /* 0x000000061a067220 */ /* 0x000fe20000410000 */
[----:B---3--:R-:W-:Y:S02]  /*128e0*/  SHF.L.U32 R26, R31, 0x10, RZ ;  /* 0x000000101f1a7819 */ /* 0x008fe400000006ff */
[----:B------:R-:W3:Y:S04]  /*128f0*/  LDL.LU R31, [R1+0x360] ;  /* 0x00036000011f7983 */ /* 0x000ee80000300800 */
[----:B------:R0:W-:Y:S04]  /*12900*/  STL [R1+0x67c], R28 ;  /* 0x00067c1c01007387 */ /* 0x0001e80000100800 */
[----:B------:R1:W-:Y:S01]  /*12910*/  STL [R1+0x440], R6 ;  /* 0x0004400601007387 */ /* 0x0003e20000100800 */
[----:B------:R-:W-:-:S03]  /*12920*/  SHF.L.U32 R27, R35, 0x10, RZ ;  /* 0x00000010231b7819 */ /* 0x000fc600000006ff */
[----:B------:R-:W3:Y:S02]  /*12930*/  LDL.LU R35, [R1+0x39c] ;  /* 0x00039c0001237983 */ /* 0x000ee40000300800 */
[----:B------:R-:W-:-:S04]  /*12940*/  FADD.FTZ R27, R27, -UR16 ;  /* 0x800000101b1b7e21 */ /* 0x000fc80008010000 */
[----:B0-----:R-:W-:-:S04]  /*12950*/  FMUL.FTZ R28, R27, UR17 ;  /* 0x000000111b1c7c20 */ /* 0x001fc80008410000 */
[----:B------:R-:W-:-:S04]  /*12960*/  FFMA.FTZ R7, R3, R28, R5 ;  /* 0x0000001c03077223 */ /* 0x000fc80000010005 */
[----:B-1----:R-:W-:-:S06]  /*12970*/  FMUL.FTZ R6, R7, -1.4426950216293334961 ;  /* 0xbfb8aa3b07067820 */ /* 0x002fcc0000410000 */
[----:B------:R-:W0:Y:S02]  /*12980*/  MUFU.EX2 R6, R6 ;  /* 0x0000000600067308 */ /* 0x000e240000000800 */
[----:B0-----:R-:W-:-:S06]  /*12990*/  FADD.FTZ R6, R6, 1 ;  /* 0x3f80000006067421 */ /* 0x001fcc0000010000 */
[----:B------:R-:W0:Y:S02]  /*129a0*/  MUFU.RCP R6, R6 ;  /* 0x0000000600067308 */ /* 0x000e240000001000 */
[----:B0-----:R-:W-:Y:S01]  /*129b0*/  FMUL.FTZ R26, R26, R6 ;  /* 0x000000061a1a7220 */ /* 0x001fe20000410000 */
[----:B------:R-:W-:Y:S01]  /*129c0*/  FADD.FTZ R6, -R6, 1 ;  /* 0x3f80000006067421 */ /* 0x000fe20000010100 */
[----:B------:R-:W-:Y:S02]  /*129d0*/  SHF.L.U32 R27, R37, 0x10, RZ ;  /* 0x00000010251b7819 */ /* 0x000fe400000006ff */
[----:B------:R-:W3:Y:S01]  /*129e0*/  LDL.LU R37, [R1+0x3b0] ;  /* 0x0003b00001257983 */ /* 0x000ee20000300800 */
[----:B------:R-:W-:-:S04]  /*129f0*/  FFMA.FTZ R6, R7, R6, 1 ;  /* 0x3f80000007067423 */ /* 0x000fc80000010006 */
[----:B------:R-:W-:Y:S01]  /*12a00*/  FMUL.FTZ R6, R26, R6 ;  /* 0x000000061a067220 */ /* 0x000fe20000410000 */
[----:B--2---:R-:W-:Y:S02]  /*12a10*/  SHF.L.U32 R26, R38, 0x10, RZ ;  /* 0x00000010261a7819 */ /* 0x004fe400000006ff */
        /* <DEDUP_REMOVED lines=10> */
[----:B------:R0:W-:Y:S02]  /*12ac0*/  STL [R1+0x43c], R6 ;  /* 0x00043c0601007387 */ /* 0x0001e40000100800 */
[----:B0-----:R-:W-:-:S06]  /*12ad0*/  FMUL.FTZ R6, R7, -1.4426950216293334961 ;  /* 0xbfb8aa3b07067820 */ /* 0x001fcc0000410000 */
[----:B------:R-:W0:Y:S01]  /*12ae0*/  MUFU.EX2 R6, R6 ;  /* 0x0000000600067308 */ /* 0x000e220000000800 */
[----:B---3--:R-:W-:Y:S02]  /*12af0*/  SHF.L.U32 R27, R31, 0x10, RZ ;  /* 0x000000101f1b7819 */ /* 0x008fe400000006ff */
[----:B------:R-:W3:Y:S01]  /*12b00*/  LDL.LU R31, [R1+0x3d4] ;  /* 0x0003d400011f7983 */ /* 0x000ee20000300800 */
[----:B0-----:R-:W-:-:S06]  /*12b10*/  FADD.FTZ R6, R6, 1 ;  /* 0x3f80000006067421 */ /* 0x001fcc0000010000 */
[----:B------:R-:W0:Y:S02]  /*12b20*/  MUFU.RCP R6, R6 ;  /* 0x0000000600067308 */ /* 0x000e240000001000 */
        /* <DEDUP_REMOVED lines=78> */
[----:B------:R0:W-:Y:S01]  /*13010*/  STL [R1+0x418], R6 ;  /* 0x0004180601007387 */ /* 0x0001e20000100800 */
[----:B---3--:R-:W-:-:S03]  /*13020*/  SHF.L.U32 R27, R31, 0x10, RZ ;  /* 0x000000101f1b7819 */ /* 0x008fc600000006ff */
[----:B------:R-:W3:Y:S01]  /*13030*/  LDL.LU R31, [R1+0x23c] ;  /* 0x00023c00011f7983 */ /* 0x000ee20000300800 */
[----:B0-----:R-:W-:-:S06]  /*13040*/  FMUL.FTZ R6, R7, -1.4426950216293334961 ;  /* 0xbfb8aa3b07067820 */ /* 0x001fcc0000410000 */
[----:B------:R-:W0:Y:S02]  /*13050*/  MUFU.EX2 R6, R6 ;  /* 0x0000000600067308 */ /* 0x000e240000000800 */
        /* <DEDUP_REMOVED lines=80> */
[----:B---3--:R-:W-:Y:S02]  /*13560*/  SHF.L.U32 R27, R31, 0x10, RZ ;  /* 0x000000101f1b7819 */ /* 0x008fe400000006ff */
[----:B------:R-:W3:Y:S04]  /*13570*/  LDL.LU R31, [R1+0x570] ;  /* 0x00057000011f7983 */ /* 0x000ee80000300800 */
[----:B------:R0:W-:Y:S02]  /*13580*/  STL [R1+0x210], R6 ;  /* 0x0002100601007387 */ /* 0x0001e40000100800 */
        /* <DEDUP_REMOVED lines=14> */
[----:B------:R-:W-:Y:S01]  /*13670*/  SHF.L.U32 R26, R35, 0x10, RZ ;  /* 0x00000010231a7819 */ /* 0x000fe200000006ff */
[----:B------:R-:W-:Y:S01]  /*13680*/  FADD.FTZ R27, R27, -UR16 ;  /* 0x800000101b1b7e21 */ /* 0x000fe20008010000 */
[----:B------:R1:W-:Y:S04]  /*13690*/  STL [R1+0x624], R28 ;  /* 0x0006241c01007387 */ /* 0x0003e80000100800 */
[----:B------:R-:W3:Y:S01]  /*136a0*/  LDL.LU R35, [R1+0x220] ;  /* 0x0002200001237983 */ /* 0x000ee20000300800 */
        /* <DEDUP_REMOVED lines=13> */
[----:B--2---:R-:W-:Y:S01]  /*13780*/  SHF.L.U32 R27, R38, 0x10, RZ ;  /* 0x00000010261b7819 */ /* 0x004fe200000006ff */
[----:B------:R1:W-:Y:S04]  /*13790*/  STL [R1+0x620], R28 ;  /* 0x0006201c01007387 */ /* 0x0003e80000100800 */
[----:B------:R-:W-:Y:S01]  /*137a0*/  FADD.FTZ R27, R27, -UR16 ;  /* 0x800000101b1b7e21 */ /* 0x000fe20008010000 */
[----:B------:R-:W2:Y:S01]  /*137b0*/  LDL.LU R38, [R1+0x574] ;  /* 0x0005740001267983 */ /* 0x000ea20000300800 */
        /* <DEDUP_REMOVED lines=35> */
[----:B------:R-:W-:-:S04]  /*139f0*/  FADD.FTZ R6, -R6, 1 ;  /* 0x3f80000006067421 */ /* 0x000fc80000010100 */
[----:B------:R-:W-:-:S04]  /*13a00*/  FFMA.FTZ R6, R7, R6, 1 ;  /* 0x3f80000007067423 */ /* 0x000fc80000010006 */
[----:B------:R-:W-:Y:S01]  /*13a10*/  FMUL.FTZ R6, R26, R6 ;  /* 0x000000061a067220 */ /* 0x000fe20000410000 */
[----:B--2---:R-:W-:Y:S02]  /*13a20*/  SHF.L.U32 R26, R38, 0x10, RZ ;  /* 0x00000010261a7819 */ /* 0x004fe400000006ff */
[----:B------:R-:W2:Y:S01]  /*13a30*/  LDL.LU R38, [R1+0x5b8] ;  /* 0x0005b80001267983 */ /* 0x000ea20000300800 */
[----:B-1----:R-:W-:-:S04]  /*13a40*/  FMUL.FTZ R28, R27, UR17 ;  /* 0x000000111b1c7c20 */ /* 0x002fc80008410000 */
        /* <DEDUP_REMOVED lines=25> */
[----:B------:R1:W-:Y:S01]  /*13be0*/  STL [R1+0x610], R28 ;  /* 0x0006101c01007387 */ /* 0x0003e20000100800 */
[----:B------:R-:W-:-:S03]  /*13bf0*/  FADD.FTZ R0, R0, -UR16 ;  /* 0x8000001000007e21 */ /* 0x000fc60008010000 */
        /* <DEDUP_REMOVED lines=29> */
[----:B--2---:R-:W-:Y:S02]  /*13dd0*/  SHF.L.U32 R26, R38, 0x10, RZ ;  /* 0x00000010261a7819 */ /* 0x004fe400000006ff */
[----:B----4-:R-:W-:Y:S01]  /*13de0*/  SHF.L.U32 R27, R36, 0x10, RZ ;  /* 0x00000010241b7819 */ /* 0x010fe200000006ff */
[----:B------:R-:W2:Y:S04]  /*13df0*/  LDL.LU R38, [R1+0x5c4] ;  /* 0x0005c40001267983 */ /* 0x000ea80000300800 */
[----:B------:R-:W4:Y:S01]  /*13e00*/  LDL.LU R36, [R1+0x520] ;  /* 0x0005200001247983 */ /* 0x000f220000300800 */
[----:B0-----:R-:W-:Y:S01]  /*13e10*/  FMUL.FTZ R26, R26, R6 ;  /* 0x000000061a1a7220 */ /* 0x001fe20000410000 */
[----:B------:R-:W-:-:S04]  /*13e20*/  FADD.FTZ R6, -R6, 1 ;  /* 0x3f80000006067421 */ /* 0x000fc80000010100 */
[----:B------:R-:W-:-:S04]  /*13e30*/  FFMA.FTZ R6, R7, R6, 1 ;  /* 0x3f80000007067423 */ /* 0x000fc80000010006 */
[----:B------:R-:W-:Y:S01]  /*13e40*/  FMUL.FTZ R6, R26, R6 ;  /* 0x000000061a067220 */ /* 0x000fe20000410000 */
[----:B---3--:R-:W-:Y:S02]  /*13e50*/  SHF.L.U32 R26, R31, 0x10, RZ ;  /* 0x000000101f1a7819 */ /* 0x008fe400000006ff */
[----:B------:R-:W3:Y:S01]  /*13e60*/  LDL.LU R31, [R1+0x280] ;  /* 0x00028000011f7983 */ /* 0x000ee20000300800 */
[----:B------:R-:W-:-:S03]  /*13e70*/  FADD.FTZ R27, R27, -UR16 ;  /* 0x800000101b1b7e21 */ /* 0x000fc60008010000 */
[----:B------:R0:W-:Y:S02]  /*13e80*/  STL [R1+0x608], R28 ;  /* 0x0006081c01007387 */ /* 0x0001e40000100800 */
[----:B0-----:R-:W-:Y:S02]  /*13e90*/  FMUL.FTZ R28, R27, UR17 ;  /* 0x000000111b1c7c20 */ /* 0x001fe40008410000 */
[----:B------:R0:W-:Y:S02]  /*13ea0*/  STL [R1+0x234], R6 ;  /* 0x0002340601007387 */ /* 0x0001e40000100800 */
[----:B------:R-:W-:-:S04]  /*13eb0*/  FFMA.FTZ R7, R3, R28, R5 ;  /* 0x0000001c03077223 */ /* 0x000fc80000010005 */
        /* <DEDUP_REMOVED lines=8> */
[----:B------:R-:W-:Y:S01]  /*13f40*/  FMUL.FTZ R27, R0, UR17 ;  /* 0x00000011001b7c20 */ /* 0x000fe20008410000 */
[----:B------:R-:W-:Y:S02]  /*13f50*/  SHF.L.U32 R7, R37, 0x10, RZ ;  /* 0x0000001025077819 */ /* 0x000fe400000006ff */
[----:B------:R-:W2:Y:S01]  /*13f60*/  LDL.LU R37, [R1+0x4c0] ;  /* 0x0004c00001257983 */ /* 0x000ea20000300800 */
[----:B------:R-:W-:-:S03]  /*13f70*/  FFMA.FTZ R6, R2, R27, R4 ;  /* 0x0000001b02067223 */ /* 0x000fc60000010004 */
[----:B------:R0:W-:Y:S01]  /*13f80*/  STL [R1+0x5c0], R27 ;  /* 0x0005c01b01007387 */ /* 0x0001e20000100800 */
[----:B------:R-:W-:-:S06]  /*13f90*/  FMUL.FTZ R0, R6, -1.4426950216293334961 ;  /* 0xbfb8aa3b06007820 */ /* 0x000fcc0000410000 */
[----:B------:R-:W1:Y:S01]  /*13fa0*/  MUFU.EX2 R0, R0 ;  /* 0x0000000000007308 */ /* 0x000e620000000800 */
[----:B----4-:R-:W-:Y:S02]  /*13fb0*/  SHF.L.U32 R26, R36, 0x10, RZ ;  /* 0x00000010241a7819 */ /* 0x010fe400000006ff */
[----:B------:R-:W4:Y:S03]  /*13fc0*/  LDL.LU R36, [R1+0x5b0] ;  /* 0x0005b00001247983 */ /* 0x000f260000300800 */
[----:B------:R-:W-:-:S04]  /*13fd0*/  FADD.FTZ R26, R26, -UR16 ;  /* 0x800000101a1a7e21 */ /* 0x000fc80008010000 */
[----:B0-----:R-:W-:Y:S01]  /*13fe0*/  FMUL.FTZ R27, R26, UR17 ;  /* 0x000000111a1b7c20 */ /* 0x001fe20008410000 */
[----:B---3--:R-:W-:Y:S02]  /*13ff0*/  SHF.L.U32 R26, R31, 0x10, RZ ;  /* 0x000000101f1a7819 */ /* 0x008fe400000006ff */
[----:B------:R-:W3:Y:S01]  /*14000*/  LDL.LU R31, [R1+0x4a4] ;  /* 0x0004a400011f7983 */ /* 0x000ee20000300800 */
[----:B-1----:R-:W-:-:S06]  /*14010*/  FADD.FTZ R0, R0, 1 ;  /* 0x3f80000000007421 */ /* 0x002fcc0000010000 */
[----:B------:R-:W0:Y:S02]  /*14020*/  MUFU.RCP R0, R0 ;  /* 0x0000000000007308 */ /* 0x000e240000001000 */
[----:B0-----:R-:W-:Y:S01]  /*14030*/  FMUL.FTZ R7, R7, R0 ;  /* 0x0000000007077220 */ /* 0x001fe20000410000 */
[----:B------:R-:W-:-:S04]  /*14040*/  FADD.FTZ R0, -R0, 1 ;  /* 0x3f80000000007421 */ /* 0x000fc80000010100 */
[----:B------:R-:W-:-:S04]  /*14050*/  FFMA.FTZ R0, R6, R0, 1 ;  /* 0x3f80000006007423 */ /* 0x000fc80000010000 */
[----:B------:R-:W-:Y:S01]  /*14060*/  FMUL.FTZ R0, R7, R0 ;  /* 0x0000000007007220 */ /* 0x000fe20000410000 */
[----:B--2---:R-:W-:Y:S02]  /*14070*/  SHF.L.U32 R7, R38, 0x10, RZ ;  /* 0x0000001026077819 */ /* 0x004fe400000006ff */
[----:B------:R-:W2:Y:S01]  /*14080*/  LDL.LU R38, [R1+0x5a0] ;  /* 0x0005a00001267983 */ /* 0x000ea20000300800 */
[----:B------:R-:W-:-:S03]  /*14090*/  FFMA.FTZ R6, R3, R27, R5 ;  /* 0x0000001b03067223 */ /* 0x000fc60000010005 */
[----:B------:R0:W-:Y:S02]  /*140a0*/  STL [R1+0x23c], R0 ;  /* 0x00023c0001007387 */ /* 0x0001e40000100800 */
[----:B0-----:R-:W-:-:S06]  /*140b0*/  FMUL.FTZ R0, R6, -1.4426950216293334961 ;  /* 0xbfb8aa3b06007820 */ /* 0x001fcc0000410000 */
[----:B------:R-:W0:Y:S01]  /*140c0*/  MUFU.EX2 R0, R0 ;  /* 0x0000000000007308 */ /* 0x000e220000000800 */
[----:B------:R-:W-:Y:S01]  /*140d0*/  FADD.FTZ R26, R26, -UR16 ;  /* 0x800000101a1a7e21 */ /* 0x000fe20008010000 */
[----:B------:R1:W-:Y:S03]  /*140e0*/  STL [R1+0x5bc], R27 ;  /* 0x0005bc1b01007387 */ /* 0x0003e60000100800 */
[----:B-1----:R-:W-:Y:S01]  /*140f0*/  FMUL.FTZ R27, R26, UR17 ;  /* 0x000000111a1b7c20 */ /* 0x002fe20008410000 */
[----:B0-----:R-:W-:-:S06]  /*14100*/  FADD.FTZ R0, R0, 1 ;  /* 0x3f80000000007421 */ /* 0x001fcc0000010000 */
[----:B------:R-:W0:Y:S02]  /*14110*/  MUFU.RCP R0, R0 ;  /* 0x0000000000007308 */ /* 0x000e240000001000 */
[----:B0-----:R-:W-:Y:S01]  /*14120*/  FMUL.FTZ R7, R7, R0 ;  /* 0x0000000007077220 */ /* 0x001fe20000410000 */
[----:B------:R-:W-:-:S04]  /*14130*/  FADD.FTZ R0, -R0, 1 ;  /* 0x3f80000000007421 */ /* 0x000fc80000010100 */
[----:B------:R-:W-:Y:S01]  /*14140*/  FFMA.FTZ R0, R6, R0, 1 ;  /* 0x3f80000006007423 */ /* 0x000fe20000010000 */
[----:B------:R-:W-:-:S03]  /*14150*/  FFMA.FTZ R6, R2, R27, R4 ;  /* 0x0000001b02067223 */ /* 0x000fc60000010004 */
[----:B------:R-:W-:-:S05]  /*14160*/  FMUL.FTZ R0, R7, R0 ;  /* 0x0000000007007220 */ /* 0x000fca0000410000 */
[----:B------:R0:W-:Y:S01]  /*14170*/  STL [R1+0x240], R0 ;  /* 0x0002400001007387 */ /* 0x0001e20000100800 */
[----:B------:R-:W-:-:S03]  /*14180*/  SHF.L.U32 R26, R37, 0x10, RZ ;  /* 0x00000010251a7819 */ /* 0x000fc600000006ff */
[----:B------:R-:W2:Y:S01]  /*14190*/  LDL.LU R37, [R1+0x5a4] ;  /* 0x0005a40001257983 */ /* 0x000ea20000300800 */
[----:B0-----:R-:W-:-:S06]  /*141a0*/  FMUL.FTZ R0, R6, -1.4426950216293334961 ;  /* 0xbfb8aa3b06007820 */ /* 0x001fcc0000410000 */
[----:B------:R-:W0:Y:S01]  /*141b0*/  MUFU.EX2 R0, R0 ;  /* 0x0000000000007308 */ /* 0x000e220000000800 */
[----:B------:R-:W-:Y:S01]  /*141c0*/  FADD.FTZ R26, R26, -UR16 ;  /* 0x800000101a1a7e21 */ /* 0x000fe20008010000 */
[----:B------:R1:W-:Y:S01]  /*141d0*/  STL [R1+0x5b8], R27 ;  /* 0x0005b81b01007387 */ /* 0x0003e20000100800 */
[----:B0-----:R-:W-:-:S06]  /*141e0*/  FADD.FTZ R0, R0, 1 ;  /* 0x3f80000000007421 */ /* 0x001fcc0000010000 */
[----:B------:R-:W0:Y:S01]  /*141f0*/  MUFU.RCP R0, R0 ;  /* 0x0000000000007308 */ /* 0x000e220000001000 */
[----:B-1----:R-:W-:Y:S01]  /*14200*/  FMUL.FTZ R27, R26, UR17 ;  /* 0x000000111a1b7c20 */ /* 0x002fe20008410000 */
[----:B------:R-:W-:Y:S02]  /*14210*/  SHF.L.U32 R26, R35, 0x10, RZ ;  /* 0x00000010231a7819 */ /* 0x000fe400000006ff */
[----:B------:R-:W-:Y:S01]  /*14220*/  SHF.L.U32 R7, R34, 0x10, RZ ;  /* 0x0000001022077819 */ /* 0x000fe200000006ff */
[----:B------:R1:W-:Y:S02]  /*14230*/  STL [R1+0x600], R28 ;  /* 0x0006001c01007387 */ /* 0x0003e40000100800 */
[----:B------:R-:W-:Y:S02]  /*14240*/  FADD.FTZ R26, R26, -UR16 ;  /* 0x800000101a1a7e21 */ /* 0x000fe40008010000 */
[----:B------:R-:W2:Y:S04]  /*14250*/  LDL.LU R34, [R1+0x590] ;  /* 0x0005900001227983 */ /* 0x000ea80000300800 */
[----:B------:R-:W2:Y:S01]  /*14260*/  LDL.LU R35, [R1+0x594] ;  /* 0x0005940001237983 */ /* 0x000ea20000300800 */
[----:B-1----:R-:W-:Y:S01]  /*14270*/  FMUL.FTZ R28, R26, UR17 ;  /* 0x000000111a1c7c20 */ /* 0x002fe20008410000 */
[----:B0-----:R-:W-:Y:S01]  /*14280*/  FMUL.FTZ R7, R7, R0 ;  /* 0x0000000007077220 */ /* 0x001fe20000410000 */
[----:B------:R-:W-:-:S04]  /*14290*/  FADD.FTZ R0, -R0, 1 ;  /* 0x3f80000000007421 */ /* 0x000fc80000010100 */
[----:B------:R-:W-:-:S04]  /*142a0*/  FFMA.FTZ R0, R6, R0, 1 ;  /* 0x3f80000006007423 */ /* 0x000fc80000010000 */
[----:B------:R-:W-:Y:S01]  /*142b0*/  FMUL.FTZ R0, R7, R0 ;  /* 0x0000000007007220 */ /* 0x000fe20000410000 */
[----:B------:R-:W-:-:S04]  /*142c0*/  FFMA.FTZ R6, R3, R27, R5 ;  /* 0x0000001b03067223 */ /* 0x000fc80000010005 */
[----:B------:R0:W-:Y:S01]  /*142d0*/  STL [R1+0x244], R0 ;  /* 0x0002440001007387 */ /* 0x0001e20000100800 */
[----:B----4-:R-:W-:-:S03]  /*142e0*/  SHF.L.U32 R7, R36, 0x10, RZ ;  /* 0x0000001024077819 */ /* 0x010fc600000006ff */
[----:B------:R-:W4:Y:S01]  /*142f0*/  LDL.LU R36, [R1+0x278] ;  /* 0x0002780001247983 */ /* 0x000f220000300800 */
[----:B0-----:R-:W-:Y:S01]  /*14300*/  FMUL.FTZ R0, R6, -1.4426950216293334961 ;  /* 0xbfb8aa3b06007820 */ /* 0x001fe20000410000 */
[----:B---3--:R-:W-:Y:S02]  /*14310*/  SHF.L.U32 R26, R31, 0x10, RZ ;  /* 0x000000101f1a7819 */ /* 0x008fe400000006ff */
[----:B------:R-:W3:Y:S03]  /*14320*/  LDL.LU R31, [R1+0x4a0] ;  /* 0x0004a000011f7983 */ /* 0x000ee60000300800 */
[----:B------:R-:W0:Y:S02]  /*14330*/  MUFU.EX2 R0, R0 ;  /* 0x0000000000007308 */ /* 0x000e240000000800 */
[----:B0-----:R-:W-:-:S06]  /*14340*/  FADD.FTZ R0, R0, 1 ;  /* 0x3f80000000007421 */ /* 0x001fcc0000010000 */
[----:B------:R-:W0:Y:S01]  /*14350*/  MUFU.RCP R0, R0 ;  /* 0x0000000000007308 */ /* 0x000e220000001000 */
[----:B------:R1:W-:Y:S01]  /*14360*/  STL [R1+0x5ac], R27 ;  /* 0x0005ac1b01007387 */ /* 0x0003e20000100800 */
[----:B0-----:R-:W-:Y:S01]  /*14370*/  FMUL.FTZ R7, R7, R0 ;  /* 0x0000000007077220 */ /* 0x001fe20000410000 */
[----:B------:R-:W-:-:S04]  /*14380*/  FADD.FTZ R0, -R0, 1 ;  /* 0x3f80000000007421 */ /* 0x000fc80000010100 */
[----:B------:R-:W-:-:S04]  /*14390*/  FFMA.FTZ R0, R6, R0, 1 ;  /* 0x3f80000006007423 */ /* 0x000fc80000010000 */
[----:B-1----:R-:W-:Y:S01]  /*143a0*/  FMUL.FTZ R27, R7, R0 ;  /* 0x00000000071b7220 */ /* 0x002fe20000410000 */
[----:B--2---:R-:W-:Y:S02]  /*143b0*/  SHF.L.U32 R7, R38, 0x10, RZ ;  /* 0x0000001026077819 */ /* 0x004fe400000006ff */
        /* <DEDUP_REMOVED lines=8> */
[----:B------:R-:W-:-:S04]  /*14440*/  FFMA.FTZ R0, R6, R0, 1 ;  /* 0x3f80000006007423 */ /* 0x000fc80000010000 */
[----:B------:R-:W-:Y:S01]  /*14450*/  FMUL.FTZ R0, R7, R0 ;  /* 0x0000000007007220 */ /* 0x000fe20000410000 */
[----:B------:R-:W-:Y:S01]  /*14460*/  FADD.FTZ R26, R26, -UR16 ;  /* 0x800000101a1a7e21 */ /* 0x000fe20008010000 */
[----:B------:R-:W-:Y:S02]  /*14470*/  SHF.L.U32 R7, R37, 0x10, RZ ;  /* 0x0000001025077819 */ /* 0x000fe400000006ff */
[----:B------:R-:W2:Y:S04]  /*14480*/  LDL.LU R37, [R1+0x588] ;  /* 0x0005880001257983 */ /* 0x000ea80000300800 */
[----:B------:R0:W-:Y:S02]  /*14490*/  STL [R1+0x778], R27 ;  /* 0x0007781b01007387 */ /* 0x0001e40000100800 */
[----:B0-----:R-:W-:-:S02]  /*144a0*/  FMUL.FTZ R27, R26, UR17 ;  /* 0x000000111a1b7c20 */ /* 0x001fc40008410000 */
[----:B------:R0:W-:Y:S02]  /*144b0*/  STL [R1+0x24c], R0 ;  /* 0x00024c0001007387 */ /* 0x0001e40000100800 */
[----:B------:R-:W-:-:S04]  /*144c0*/  FFMA.FTZ R6, R3, R27, R5 ;  /* 0x0000001b03067223 */ /* 0x000fc80000010005 */
[----:B0-----:R-:W-:-:S06]  /*144d0*/  FMUL.FTZ R0, R6, -1.4426950216293334961 ;  /* 0xbfb8aa3b06007820 */ /* 0x001fcc0000410000 */
[----:B------:R-:W0:Y:S01]  /*144e0*/  MUFU.EX2 R0, R0 ;  /* 0x0000000000007308 */ /* 0x000e220000000800 */
[----:B------:R-:W-:Y:S01]  /*144f0*/  STL [R1+0x5a8], R28 ;  /* 0x0005a81c01007387 */ /* 0x000fe20000100800 */
[----:B0-----:R-:W-:-:S06]  /*14500*/  FADD.FTZ R0, R0, 1 ;  /* 0x3f80000000007421 */ /* 0x001fcc0000010000 */
[----:B------:R-:W0:Y:S01]  /*14510*/  MUFU.RCP R0, R0 ;  /* 0x0000000000007308 */ /* 0x000e220000001000 */
[----:B------:R1:W-:Y:S01]  /*14520*/  STL [R1+0x5a0], R27 ;  /* 0x0005a01b01007387 */ /* 0x0003e20000100800 */
[----:B0-----:R-:W-:Y:S01]  /*14530*/  FMUL.FTZ R7, R7, R0 ;  /* 0x0000000007077220 */ /* 0x001fe20000410000 */
[----:B------:R-:W-:-:S04]  /*14540*/  FADD.FTZ R0, -R0, 1 ;  /* 0x3f80000000007421 */ /* 0x000fc80000010100 */
[----:B------:R-:W-:Y:S01]  /*14550*/  FFMA.FTZ R0, R6, R0, 1 ;  /* 0x3f80000006007423 */ /* 0x000fe20000010000 */
[----:B----4-:R-:W-:Y:S02]  /*14560*/  SHF.L.U32 R26, R36, 0x10, RZ ;  /* 0x00000010241a7819 */ /* 0x010fe400000006ff */
[----:B------:R-:W4:Y:S03]  /*14570*/  LDL.LU R36, [R1+0x474] ;  /* 0x0004740001247983 */ /* 0x000f260000300800 */
[----:B------:R-:W-:-:S04]  /*14580*/  FADD.FTZ R26, R26, -UR16 ;  /* 0x800000101a1a7e21 */ /* 0x000fc80008010000 */
[----:B-1----:R-:W-:Y:S01]  /*14590*/  FMUL.FTZ R27, R26, UR17 ;  /* 0x000000111a1b7c20 */ /* 0x002fe20008410000 */
[----:B------:R-:W-:-:S03]  /*145a0*/  FMUL.FTZ R26, R7, R0 ;  /* 0x00000000071a7220 */ /* 0x000fc60000410000 */
[----:B------:R-:W-:-:S04]  /*145b0*/  FFMA.FTZ R6, R2, R27, R4 ;  /* 0x0000001b02067223 */ /* 0x000fc80000010004 */
[----:B------:R-:W-:Y:S01]  /*145c0*/  FMUL.FTZ R0, R6, -1.4426950216293334961 ;  /* 0xbfb8aa3b06007820 */ /* 0x000fe20000410000 */
[----:B---3--:R-:W-:Y:S02]  /*145d0*/  SHF.L.U32 R28, R31, 0x10, RZ ;  /* 0x000000101f1c7819 */ /* 0x008fe400000006ff */
[----:B------:R-:W3:Y:S03]  /*145e0*/  LDL.LU R31, [R1+0x58c] ;  /* 0x00058c00011f7983 */ /* 0x000ee60000300800 */
        /* <DEDUP_REMOVED lines=8> */
[----:B------:R-:W-:-:S04]  /*14670*/  FADD.FTZ R0, -R0, 1 ;  /* 0x3f80000000007421 */ /* 0x000fc80000010100 */
[----:B------:R-:W-:-:S04]  /*14680*/  FFMA.FTZ R0, R6, R0, 1 ;  /* 0x3f80000006007423 */ /* 0x000fc80000010000 */
[----:B------:R-:W-:Y:S01]  /*14690*/  FMUL.FTZ R0, R7, R0 ;  /* 0x0000000007007220 */ /* 0x000fe20000410000 */
[----:B------:R-:W-:Y:S02]  /*146a0*/  SHF.L.U32 R7, R35, 0x10, RZ ;  /* 0x0000001023077819 */ /* 0x000fe400000006ff */
[----:B------:R-:W3:Y:S01]  /*146b0*/  LDL.LU R35, [R1+0x270] ;  /* 0x0002700001237983 */ /* 0x000ee20000300800 */
[----:B-1----:R-:W-:Y:S01]  /*146c0*/  FMUL.FTZ R26, R28, UR17 ;  /* 0x000000111c1a7c20 */ /* 0x002fe20008410000 */
[----:B--2---:R-:W-:Y:S02]  /*146d0*/  SHF.L.U32 R28, R38, 0x10, RZ ;  /* 0x00000010261c7819 */ /* 0x004fe400000006ff */
[----:B------:R-:W2:Y:S01]  /*146e0*/  LDL.LU R38, [R1+0x580] ;  /* 0x0005800001267983 */ /* 0x000ea20000300800 */
[----:B------:R-:W-:-:S03]  /*146f0*/  FFMA.FTZ R6, R3, R26, R5 ;  /* 0x0000001a03067223 */ /* 0x000fc60000010005 */
[----:B------:R0:W-:Y:S02]  /*14700*/  STL [R1+0x254], R0 ;  /* 0x0002540001007387 */ /* 0x0001e40000100800 */
        /* <DEDUP_REMOVED lines=9> */
[----:B------:R0:W-:Y:S03]  /*147a0*/  STL [R1+0x598], R26 ;  /* 0x0005981a01007387 */ /* 0x0001e60000100800 */
[----:B0-----:R-:W-:Y:S01]  /*147b0*/  FMUL.FTZ R26, R28, UR17 ;  /* 0x000000111c1a7c20 */ /* 0x001fe20008410000 */
[----:B------:R-:W-:Y:S02]  /*147c0*/  SHF.L.U32 R7, R37, 0x10, RZ ;  /* 0x0000001025077819 */ /* 0x000fe400000006ff */
        /* <DEDUP_REMOVED lines=11> */
[----:B----4-:R-:W-:Y:S02]  /*14880*/  SHF.L.U32 R28, R36, 0x10, RZ ;  /* 0x00000010241c7819 */ /* 0x010fe400000006ff */
[----:B------:R-:W4:Y:S01]  /*14890*/  LDL.LU R36, [R1+0x584] ;  /* 0x0005840001247983 */ /* 0x000f220000300800 */
[----:B---3--:R-:W-:-:S03]  /*148a0*/  SHF.L.U32 R7, R31, 0x10, RZ ;  /* 0x000000101f077819 */ /* 0x008fc600000006ff */
[----:B------:R-:W3:Y:S01]  /*148b0*/  LDL.LU R31, [R1+0x26c] ;  /* 0x00026c00011f7983 */ /* 0x000ee20000300800 */
[----:B------:R-:W-:-:S03]  /*148c0*/  FADD.FTZ R28, R28, -UR16 ;  /* 0x800000101c1c7e21 */ /* 0x000fc60008010000 */
[----:B------:R0:W-:Y:S02]  /*148d0*/  STL [R1+0x594], R26 ;  /* 0x0005941a01007387 */ /* 0x0001e40000100800 */
[----:B0-----:R-:W-:-:S04]  /*148e0*/  FMUL.FTZ R26, R28, UR17 ;  /* 0x000000111c1a7c20 */ /* 0x001fc80008410000 */
[----:B------:R-:W-:Y:S01]  /*148f0*/  FFMA.FTZ R6, R3, R26, R5 ;  /* 0x0000001a03067223 */ /* 0x000fe20000010005 */
[----:B------:R0:W-:Y:S01]  /*14900*/  STL [R1+0x590], R26 ;  /* 0x0005901a01007387 */ /* 0x0001e20000100800 */
[----:B------:R-:W-:-:S03]  /*14910*/  SHF.L.U32 R28, R35, 0x10, RZ ;  /* 0x00000010231c7819 */ /* 0x000fc600000006ff */
[----:B------:R-:W3:Y:S02]  /*14920*/  LDL.LU R35, [R1+0x454] ;  /* 0x0004540001237983 */ /* 0x000ee40000300800 */
[----:B------:R-:W-:-:S04]  /*14930*/  FADD.FTZ R28, R28, -UR16 ;  /* 0x800000101c1c7e21 */ /* 0x000fc80008010000 */
[----:B0-----:R-:W-:Y:S01]  /*14940*/  FMUL.FTZ R26, R28, UR17 ;  /* 0x000000111c1a7c20 */ /* 0x001fe20008410000 */
[----:B--2---:R-:W-:Y:S02]  /*14950*/  SHF.L.U32 R28, R38, 0x10, RZ ;  /* 0x00000010261c7819 */ /* 0x004fe400000006ff */
[----:B------:R-:W2:Y:S04]  /*14960*/  LDL.LU R38, [R1+0x57c] ;  /* 0x00057c0001267983 */ /* 0x000ea80000300800 */
        /* <DEDUP_REMOVED lines=8> */
[----:B------:R-:W-:Y:S02]  /*149f0*/  SHF.L.U32 R30, R37, 0x10, RZ ;  /* 0x00000010251e7819 */ /* 0x000fe400000006ff */
[----:B------:R-:W2:Y:S01]  /*14a00*/  LDL.LU R37, [R1+0x568] ;  /* 0x0005680001257983 */ /* 0x000ea20000300800 */
[----:B------:R-:W-:Y:S01]  /*14a10*/  FMUL.FTZ R6, R7, R6 ;  /* 0x0000000607067220 */ /* 0x000fe20000410000 */
[----:B------:R-:W-:-:S04]  /*14a20*/  FFMA.FTZ R7, R2, R26, R4 ;  /* 0x0000001a02077223 */ /* 0x000fc80000010004 */
[----:B------:R-:W-:-:S06]  /*14a30*/  FMUL.FTZ R0, R7, -1.4426950216293334961 ;  /* 0xbfb8aa3b07007820 */ /* 0x000fcc0000410000 */
[----:B------:R-:W0:Y:S02]  /*14a40*/  MUFU.EX2 R0, R0 ;  /* 0x0000000000007308 */ /* 0x000e240000000800 */
[----:B0-----:R-:W-:-:S06]  /*14a50*/  FADD.FTZ R0, R0, 1 ;  /* 0x3f80000000007421 */ /* 0x001fcc0000010000 */
[----:B------:R-:W0:Y:S01]  /*14a60*/  MUFU.RCP R0, R0 ;  /* 0x0000000000007308 */ /* 0x000e220000001000 */
[----:B------:R-:W-:Y:S01]  /*14a70*/  FADD.FTZ R30, R30, -UR16 ;  /* 0x800000101e1e7e21 */ /* 0x000fe20008010000 */
[----:B------:R1:W-:Y:S03]  /*14a80*/  STL [R1+0x770], R6 ;  /* 0x0007700601007387 */ /* 0x0003e60000100800 */
[----:B-1----:R-:W-:Y:S01]  /*14a90*/  FMUL.FTZ R6, R30, UR17 ;  /* 0x000000111e067c20 */ /* 0x002fe20008410000 */
[----:B0-----:R-:W-:Y:S01]  /*14aa0*/  FMUL.FTZ R28, R28, R0 ;  /* 0x000000001c1c7220 */ /* 0x001fe20000410000 */
[----:B------:R-:W-:-:S04]  /*14ab0*/  FADD.FTZ R0, -R0, 1 ;  /* 0x3f80000000007421 */ /* 0x000fc80000010100 */
[----:B------:R-:W-:-:S04]  /*14ac0*/  FFMA.FTZ R0, R7, R0, 1 ;  /* 0x3f80000007007423 */ /* 0x000fc80000010000 */
[----:B------:R-:W-:Y:S01]  /*14ad0*/  FMUL.FTZ R0, R28, R0 ;  /* 0x000000001c007220 */ /* 0x000fe20000410000 */
[----:B------:R-:W-:Y:S01]  /*14ae0*/  FFMA.FTZ R7, R3, R6, R5 ;  /* 0x0000000603077223 */ /* 0x000fe20000010005 */
[----:B----4-:R-:W-:Y:S02]  /*14af0*/  SHF.L.U32 R28, R36, 0x10, RZ ;  /* 0x00000010241c7819 */ /* 0x010fe400000006ff */
[----:B------:R-:W4:Y:S04]  /*14b00*/  LDL.LU R36, [R1+0x450] ;  /* 0x0004500001247983 */ /* 0x000f280000300800 */
[----:B------:R0:W-:Y:S01]  /*14b10*/  STL [R1+0x270], R0 ;  /* 0x0002700001007387 */ /* 0x0001e20000100800 */
[----:B---3--:R-:W-:-:S03]  /*14b20*/  SHF.L.U32 R30, R31, 0x10, RZ ;  /* 0x000000101f1e7819 */ /* 0x008fc600000006ff */
[----:B------:R-:W3:Y:S01]  /*14b30*/  LDL.LU R31, [R1+0x268] ;  /* 0x00026800011f7983 */ /* 0x000ee20000300800 */
[----:B0-----:R-:W-:-:S06]  /*14b40*/  FMUL.FTZ R0, R7, -1.4426950216293334961 ;  /* 0xbfb8aa3b07007820 */ /* 0x001fcc0000410000 */
[----:B------:R-:W0:Y:S02]  /*14b50*/  MUFU.EX2 R0, R0 ;  /* 0x0000000000007308 */ /* 0x000e240000000800 */
[----:B0-----:R-:W-:-:S06]  /*14b60*/  FADD.FTZ R0, R0, 1 ;  /* 0x3f80000000007421 */ /* 0x001fcc0000010000 */
[----:B------:R-:W0:Y:S01]  /*14b70*/  MUFU.RCP R0, R0 ;  /* 0x0000000000007308 */ /* 0x000e220000001000 */
[----:B------:R-:W-:Y:S01]  /*14b80*/  FADD.FTZ R30, R30, -UR16 ;  /* 0x800000101e1e7e21 */ /* 0x000fe20008010000 */
[----:B------:R1:W-:Y:S03]  /*14b90*/  STL [R1+0x574], R6 ;  /* 0x0005740601007387 */ /* 0x0003e60000100800 */
[----:B-1----:R-:W-:Y:S01]  /*14ba0*/  FMUL.FTZ R6, R30, UR17 ;  /* 0x000000111e067c20 */ /* 0x002fe20008410000 */
[----:B0-----:R-:W-:Y:S01]  /*14bb0*/  FMUL.FTZ R28, R28, R0 ;  /* 0x000000001c1c7220 */ /* 0x001fe20000410000 */
[----:B------:R-:W-:Y:S02]  /*14bc0*/  SHF.L.U32 R30, R35, 0x10, RZ ;  /* 0x00000010231e7819 */ /* 0x000fe400000006ff */
[----:B------:R-:W4:Y:S01]  /*14bd0*/  LDL.LU R35, [R1+0x56c] ;  /* 0x00056c0001237983 */ /* 0x000f220000300800 */
[----:B------:R-:W-:-:S02]  /*14be0*/  FADD.FTZ R0, -R0, 1 ;  /* 0x3f80000000007421 */ /* 0x000fc40000010100 */
[----:B------:R-:W-:Y:S01]  /*14bf0*/  FADD.FTZ R30, R30, -UR16 ;  /* 0x800000101e1e7e21 */ /* 0x000fe20008010000 */
[----:B------:R0:W-:Y:S01]  /*14c00*/  STL [R1+0x570], R6 ;  /* 0x0005700601007387 */ /* 0x0001e20000100800 */
[----:B------:R-:W-:Y:S01]  /*14c10*/  FFMA.FTZ R0, R7, R0, 1 ;  /* 0x3f80000007007423 */ /* 0x000fe20000010000 */
[----:B------:R-:W-:Y:S01]  /*14c20*/  FFMA.FTZ R7, R2, R6, R4 ;  /* 0x0000000602077223 */ /* 0x000fe20000010004 */
[----:B0-----:R-:W-:Y:S01]  /*14c30*/  FMUL.FTZ R6, R30, UR17 ;  /* 0x000000111e067c20 */ /* 0x001fe20008410000 */
[----:B--2---:R-:W-:Y:S02]  /*14c40*/  SHF.L.U32 R30, R38, 0x10, RZ ;  /* 0x00000010261e7819 */ /* 0x004fe400000006ff */
[----:B------:R-:W2:Y:S01]  /*14c50*/  LDL.LU R38, [R1+0x264] ;  /* 0x0002640001267983 */ /* 0x000ea20000300800 */
[----:B------:R-:W-:-:S05]  /*14c60*/  FMUL.FTZ R0, R28, R0 ;  /* 0x000000001c007220 */ /* 0x000fca0000410000 */
[----:B------:R0:W-:Y:S02]  /*14c70*/  STL [R1+0x26c], R0 ;  /* 0x00026c0001007387 */ /* 0x0001e40000100800 */
[----:B0-----:R-:W-:-:S06]  /*14c80*/  FMUL.FTZ R0, R7, -1.4426950216293334961 ;  /* 0xbfb8aa3b07007820 */ /* 0x001fcc0000410000 */
[----:B------:R-:W0:Y:S02]  /*14c90*/  MUFU.EX2 R0, R0 ;  /* 0x0000000000007308 */ /* 0x000e240000000800 */
[----:B0-----:R-:W-:-:S06]  /*14ca0*/  FADD.FTZ R0, R0, 1 ;  /* 0x3f80000000007421 */ /* 0x001fcc0000010000 */
[----:B------:R-:W0:Y:S01]  /*14cb0*/  MUFU.RCP R0, R0 ;  /* 0x0000000000007308 */ /* 0x000e220000001000 */
[----:B------:R-:W-:Y:S01]  /*14cc0*/  SHF.L.U32 R28, R34, 0x10, RZ ;  /* 0x00000010221c7819 */ /* 0x000fe200000006ff */
[----:B------:R1:W-:Y:S04]  /*14cd0*/  STL [R1+0x55c], R6 ;  /* 0x00055c0601007387 */ /* 0x0003e80000100800 */
[----:B------:R-:W2:Y:S01]  /*14ce0*/  LDL.LU R34, [R1+0x260] ;  /* 0x0002600001227983 */ /* 0x000ea20000300800 */
        /* <DEDUP_REMOVED lines=13> */
[----:B------:R-:W-:Y:S02]  /*14dc0*/  SHF.L.U32 R30, R37, 0x10, RZ ;  /* 0x00000010251e7819 */ /* 0x000fe400000006ff */
[----:B------:R-:W2:Y:S04]  /*14dd0*/  LDL.LU R37, [R1+0x560] ;  /* 0x0005600001257983 */ /* 0x000ea80000300800 */
[----:B------:R0:W-:Y:S01]  /*14de0*/  STL [R1+0x268], R0 ;  /* 0x0002680001007387 */ /* 0x0001e20000100800 */
[----:B---3--:R-:W-:-:S05]  /*14df0*/  SHF.L.U32 R31, R31, 0x10, RZ ;  /* 0x000000101f1f7819 */ /* 0x008fca00000006ff */
[----:B------:R-:W-:-:S04]  /*14e00*/  FADD.FTZ R31, R31, -UR16 ;  /* 0x800000101f1f7e21 */ /* 0x000fc80008010000 */
[----:B-1----:R-:W-:Y:S01]  /*14e10*/  FMUL.FTZ R6, R31, UR17 ;  /* 0x000000111f067c20 */ /* 0x002fe20008410000 */
[----:B----4-:R-:W-:Y:S02]  /*14e20*/  SHF.L.U32 R31, R36, 0x10, RZ ;  /* 0x00000010241f7819 */ /* 0x010fe400000006ff */
[----:B------:R-:W3:Y:S01]  /*14e30*/  LDL.LU R36, [R1+0x434] ;  /* 0x0004340001247983 */ /* 0x000ee20000300800 */
[----:B------:R-:W-:-:S04]  /*14e40*/  FFMA.FTZ R7, R2, R6, R4 ;  /* 0x0000000602077223 */ /* 0x000fc80000010004 */
[----:B0-----:R-:W-:-:S06]  /*14e50*/  FMUL.FTZ R0, R7, -1.4426950216293334961 ;  /* 0xbfb8aa3b07007820 */ /* 0x001fcc0000410000 */
[----:B------:R-:W0:Y:S02]  /*14e60*/  MUFU.EX2 R0, R0 ;  /* 0x0000000000007308 */ /* 0x000e240000000800 */
[----:B0-----:R-:W-:-:S06]  /*14e70*/  FADD.FTZ R0, R0, 1 ;  /* 0x3f80000000007421 */ /* 0x001fcc0000010000 */
[----:B------:R-:W0:Y:S01]  /*14e80*/  MUFU.RCP R0, R0 ;  /* 0x0000000000007308 */ /* 0x000e220000001000 */
[----:B------:R-:W-:Y:S01]  /*14e90*/  FADD.FTZ R31, R31, -UR16 ;  /* 0x800000101f1f7e21 */ /* 0x000fe20008010000 */
[----:B0-----:R-:W-:Y:S01]  /*14ea0*/  FMUL.FTZ R30, R30, R0 ;  /* 0x000000001e1e7220 */ /* 0x001fe20000410000 */
[----:B------:R-:W-:-:S04]  /*14eb0*/  FADD.FTZ R0, -R0, 1 ;  /* 0x3f80000000007421 */ /* 0x000fc80000010100 */
[----:B------:R-:W-:-:S04]  /*14ec0*/  FFMA.FTZ R0, R7, R0, 1 ;  /* 0x3f80000007007423 */ /* 0x000fc80000010000 */
[----:B------:R-:W-:Y:S01]  /*14ed0*/  FMUL.FTZ R0, R30, R0 ;  /* 0x000000001e007220 */ /* 0x000fe20000410000 */
[----:B------:R-:W-:Y:S02]  /*14ee0*/  SHF.L.U32 R30, R35, 0x10, RZ ;  /* 0x00000010231e7819 */ /* 0x000fe400000006ff */
[----:B------:R-:W4:Y:S04]  /*14ef0*/  LDL.LU R35, [R1+0x540] ;  /* 0x0005400001237983 */ /* 0x000f280000300800 */
[----:B------:R0:W-:Y:S02]  /*14f00*/  STL [R1+0x54c], R6 ;  /* 0x00054c0601007387 */ /* 0x0001e40000100800 */
[----:B0-----:R-:W-:Y:S01]  /*14f10*/  FMUL.FTZ R6, R31, UR17 ;  /* 0x000000111f067c20 */ /* 0x001fe20008410000 */
[----:B--2---:R-:W-:-:S02]  /*14f20*/  SHF.L.U32 R31, R38, 0x10, RZ ;  /* 0x00000010261f7819 */ /* 0x004fc400000006ff */
[----:B------:R-:W2:Y:S01]  /*14f30*/  LDL.LU R38, [R1+0x430] ;  /* 0x0004300001267983 */ /* 0x000ea20000300800 */
[----:B------:R-:W-:Y:S02]  /*14f40*/  FFMA.FTZ R7, R3, R6, R5 ;  /* 0x0000000603077223 */ /* 0x000fe40000010005 */
[----:B------:R-:W-:Y:S01]  /*14f50*/  FADD.FTZ R31, R31, -UR16 ;  /* 0x800000101f1f7e21 */ /* 0x000fe20008010000 */
[----:B------:R0:W-:Y:S04]  /*14f60*/  STL [R1+0x274], R0 ;  /* 0x0002740001007387 */ /* 0x0001e80000100800 */
[----:B------:R1:W-:Y:S01]  /*14f70*/  STL [R1+0x548], R6 ;  /* 0x0005480601007387 */ /* 0x0003e20000100800 */
[----:B0-----:R-:W-:Y:S01]  /*14f80*/  FMUL.FTZ R0, R7, -1.4426950216293334961 ;  /* 0xbfb8aa3b07007820 */ /* 0x001fe20000410000 */
[----:B-1----:R-:W-:-:S05]  /*14f90*/  FMUL.FTZ R6, R31, UR17 ;  /* 0x000000111f067c20 */ /* 0x002fca0008410000 */
[----:B------:R-:W0:Y:S02]  /*14fa0*/  MUFU.EX2 R0, R0 ;  /* 0x0000000000007308 */ /* 0x000e240000000800 */
[----:B0-----:R-:W-:-:S06]  /*14fb0*/  FADD.FTZ R0, R0, 1 ;  /* 0x3f80000000007421 */ /* 0x001fcc0000010000 */
[----:B------:R-:W0:Y:S02]  /*14fc0*/  MUFU.RCP R0, R0 ;  /* 0x0000000000007308 */ /* 0x000e240000001000 */
[----:B0-----:R-:W-:Y:S01]  /*14fd0*/  FMUL.FTZ R30, R30, R0 ;  /* 0x000000001e1e7220 */ /* 0x001fe20000410000 */
[----:B------:R-:W-:Y:S01]  /*14fe0*/  FADD.FTZ R0, -R0, 1 ;  /* 0x3f80000000007421 */ /* 0x000fe20000010100 */
[----:B------:R-:W-:Y:S02]  /*14ff0*/  SHF.L.U32 R31, R37, 0x10, RZ ;  /* 0x00000010251f7819 */ /* 0x000fe400000006ff */
[----:B------:R-:W2:Y:S01]  /*15000*/  LDL.LU R37, [R1+0x544] ;  /* 0x0005440001257983 */ /* 0x000ea20000300800 */
[----:B------:R-:W-:-:S04]  /*15010*/  FFMA.FTZ R0, R7, R0, 1 ;  /* 0x3f80000007007423 */ /* 0x000fc80000010000 */
[----:B------:R-:W-:Y:S01]  /*15020*/  FMUL.FTZ R0, R30, R0 ;  /* 0x000000001e007220 */ /* 0x000fe20000410000 */
[----:B------:R-:W-:-:S04]  /*15030*/  FFMA.FTZ R30, R2, R6, R4 ;  /* 0x00000006021e7223 */ /* 0x000fc80000010004 */
[----:B------:R-:W-:-:S06]  /*15040*/  FMUL.FTZ R7, R30, -1.4426950216293334961 ;  /* 0xbfb8aa3b1e077820 */ /* 0x000fcc0000410000 */
[----:B------:R-:W0:Y:S02]  /*15050*/  MUFU.EX2 R7, R7 ;  /* 0x0000000700077308 */ /* 0x000e240000000800 */
[----:B0-----:R-:W-:-:S06]  /*15060*/  FADD.FTZ R7, R7, 1 ;  /* 0x3f80000007077421 */ /* 0x001fcc0000010000 */
[----:B------:R-:W0:Y:S01]  /*15070*/  MUFU.RCP R7, R7 ;  /* 0x0000000700077308 */ /* 0x000e220000001000 */
[----:B------:R-:W-:Y:S04]  /*15080*/  STL [R1+0x76c], R0 ;  /* 0x00076c0001007387 */ /* 0x000fe80000100800 */
[----:B------:R1:W-:Y:S01]  /*15090*/  STL [R1+0x538], R6 ;  /* 0x0005380601007387 */ /* 0x0003e20000100800 */
[----:B0-----:R-:W-:Y:S01]  /*150a0*/  FMUL.FTZ R31, R31, R7 ;  /* 0x000000071f1f7220 */ /* 0x001fe20000410000 */
[----:B------:R-:W-:-:S04]  /*150b0*/  FADD.FTZ R7, -R7, 1 ;  /* 0x3f80000007077421 */ /* 0x000fc80000010100 */
[----:B------:R-:W-:-:S04]  /*150c0*/  FFMA.FTZ R7, R30, R7, 1 ;  /* 0x3f8000001e077423 */ /* 0x000fc80000010007 */
[----:B-1----:R-:W-:Y:S01]  /*150d0*/  FMUL.FTZ R6, R31, R7 ;  /* 0x000000071f067220 */ /* 0x002fe20000410000 */
[----:B---3--:R-:W-:-:S05]  /*150e0*/  SHF.L.U32 R36, R36, 0x10, RZ ;  /* 0x0000001024247819 */ /* 0x008fca00000006ff */
        /* <DEDUP_REMOVED lines=8> */
[----:B------:R1:W-:Y:S04]  /*15170*/  STL [R1+0x27c], R6 ;  /* 0x00027c0601007387 */ /* 0x0003e80000100800 */
[----:B------:R-:W3:Y:S01]  /*15180*/  LDL.LU R33, [R1+0x530] ;  /* 0x0005300001217983 */ /* 0x000ee20000300800 */
[----:B------:R-:W-:-:S03]  /*15190*/  SHF.L.U32 R36, R34, 0x10, RZ ;  /* 0x0000001022247819 */ /* 0x000fc600000006ff */
[----:B------:R4:W-:Y:S01]  /*151a0*/  STL [R1+0x524], R0 ;  /* 0x0005240001007387 */ /* 0x0009e20000100800 */
[----:B0-----:R-:W-:Y:S01]  /*151b0*/  FMUL.FTZ R31, R31, R7 ;  /* 0x000000071f1f7220 */ /* 0x001fe20000410000 */
[----:B------:R-:W-:Y:S01]  /*151c0*/  FADD.FTZ R7, -R7, 1 ;  /* 0x3f80000007077421 */ /* 0x000fe20000010100 */
[----:B------:R-:W-:Y:S01]  /*151d0*/  SHF.L.U32 R8, R8, 0x10, RZ ;  /* 0x0000001008087819 */ /* 0x000fe200000006ff */
[----:B------:R-:W3:Y:S02]  /*151e0*/  LDL.LU R34, [R1+0x518] ;  /* 0x0005180001227983 */ /* 0x000ee40000300800 */
[----:B------:R-:W-:-:S04]  /*151f0*/  FFMA.FTZ R7, R30, R7, 1 ;  /* 0x3f8000001e077423 */ /* 0x000fc80000010007 */
[----:B-1----:R-:W-:Y:S01]  /*15200*/  FMUL.FTZ R6, R31, R7 ;  /* 0x000000071f067220 */ /* 0x002fe20000410000 */
[----:B----4-:R-:W-:Y:S02]  /*15210*/  SHF.L.U32 R31, R35, 0x10, RZ ;  /* 0x00000010231f7819 */ /* 0x010fe400000006ff */
[----:B------:R-:W4:Y:S01]  /*15220*/  LDL.LU R35, [R1+0x408] ;  /* 0x0004080001237983 */ /* 0x000f220000300800 */
[----:B------:R-:W-:-:S04]  /*15230*/  FADD.FTZ R36, R36, -UR16 ;  /* 0x8000001024247e21 */ /* 0x000fc80008010000 */
[----:B------:R-:W-:Y:S01]  /*15240*/  FMUL.FTZ R0, R36, UR17 ;  /* 0x0000001124007c20 */ /* 0x000fe20008410000 */
[----:B--2---:R-:W-:Y:S02]  /*15250*/  SHF.L.U32 R36, R38, 0x10, RZ ;  /* 0x0000001026247819 */ /* 0x004fe400000006ff */
[----:B------:R-:W2:Y:S03]  /*15260*/  LDL.LU R38, [R1+0x534] ;  /* 0x0005340001267983 */ /* 0x000ea60000300800 */
[----:B------:R-:W-:Y:S01]  /*15270*/  FADD.FTZ R36, R36, -UR16 ;  /* 0x8000001024247e21 */ /* 0x000fe20008010000 */
[----:B------:R0:W-:Y:S01]  /*15280*/  STL [R1+0x520], R0 ;  /* 0x0005200001007387 */ /* 0x0001e20000100800 */
[----:B------:R-:W-:Y:S02]  /*15290*/  FFMA.FTZ R30, R2, R0, R4 ;  /* 0x00000000021e7223 */ /* 0x000fe40000010004 */
[----:B0-----:R-:W-:-:S02]  /*152a0*/  FMUL.FTZ R0, R36, UR17 ;  /* 0x0000001124007c20 */ /* 0x001fc40008410000 */
[----:B------:R-:W-:-:S06]  /*152b0*/  FMUL.FTZ R7, R30, -1.4426950216293334961 ;  /* 0xbfb8aa3b1e077820 */ /* 0x000fcc0000410000 */
[----:B------:R-:W0:Y:S02]  /*152c0*/  MUFU.EX2 R7, R7 ;  /* 0x0000000700077308 */ /* 0x000e240000000800 */
[----:B0-----:R-:W-:-:S06]  /*152d0*/  FADD.FTZ R7, R7, 1 ;  /* 0x3f80000007077421 */ /* 0x001fcc0000010000 */
[----:B------:R-:W0:Y:S01]  /*152e0*/  MUFU.RCP R7, R7 ;  /* 0x0000000700077308 */ /* 0x000e220000001000 */
[----:B------:R-:W-:Y:S02]  /*152f0*/  SHF.L.U32 R36, R37, 0x10, RZ ;  /* 0x0000001025247819 */ /* 0x000fe400000006ff */
[----:B------:R-:W2:Y:S01]  /*15300*/  LDL.LU R37, [R1+0x3ec] ;  /* 0x0003ec0001257983 */ /* 0x000ea20000300800 */
        /* <DEDUP_REMOVED lines=9> */
[----:B------:R-:W-:Y:S01]  /*153a0*/  FADD.FTZ R8, R8, -UR16 ;  /* 0x8000001008087e21 */ /* 0x000fe20008010000 */
[----:B------:R1:W-:Y:S04]  /*153b0*/  STL [R1+0x510], R0 ;  /* 0x0005100001007387 */ /* 0x0003e80000100800 */
[----:B------:R0:W-:Y:S01]  /*153c0*/  STL [R1+0x280], R6 ;  /* 0x0002800601007387 */ /* 0x0001e20000100800 */
[----:B-1----:R-:W-:Y:S01]  /*153d0*/  FMUL.FTZ R0, R8, UR17 ;  /* 0x0000001108007c20 */ /* 0x002fe20008410000 */
        /* <DEDUP_REMOVED lines=9> */
[----:B------:R1:W-:Y:S01]  /*15470*/  STL [R1+0x288], R6 ;  /* 0x0002880601007387 */ /* 0x0003e20000100800 */
[----:B---3--:R-:W-:-:S03]  /*15480*/  SHF.L.U32 R31, R33, 0x10, RZ ;  /* 0x00000010211f7819 */ /* 0x008fc600000006ff */
[----:B------:R3:W-:Y:S02]  /*15490*/  STL [R1+0x4ec], R0 ;  /* 0x0004ec0001007387 */ /* 0x0007e40000100800 */
        /* <DEDUP_REMOVED lines=8> */
[----:B--2---:R-:W-:-:S03]  /*15520*/  SHF.L.U32 R31, R38, 0x10, RZ ;  /* 0x00000010261f7819 */ /* 0x004fc600000006ff */
[----:B------:R-:W2:Y:S01]  /*15530*/  LDL.LU R38, [R1+0x508] ;  /* 0x0005080001267983 */ /* 0x000ea20000300800 */
[----:B------:R-:W-:-:S04]  /*15540*/  FADD.FTZ R36, R36, -UR16 ;  /* 0x8000001024247e21 */ /* 0x000fc80008010000 */
[----:B---3--:R-:W-:-:S04]  /*15550*/  FMUL.FTZ R0, R36, UR17 ;  /* 0x0000001124007c20 */ /* 0x008fc80008410000 */
[----:B------:R-:W-:-:S04]  /*15560*/  FFMA.FTZ R30, R3, R0, R5 ;  /* 0x00000000031e7223 */ /* 0x000fc80000010005 */
[----:B------:R-:W-:-:S06]  /*15570*/  FMUL.FTZ R8, R30, -1.4426950216293334961 ;  /* 0xbfb8aa3b1e087820 */ /* 0x000fcc0000410000 */
[----:B------:R-:W0:Y:S02]  /*15580*/  MUFU.EX2 R8, R8 ;  /* 0x0000000800087308 */ /* 0x000e240000000800 */
[----:B0-----:R-:W-:-:S06]  /*15590*/  FADD.FTZ R8, R8, 1 ;  /* 0x3f80000008087421 */ /* 0x001fcc0000010000 */
[----:B------:R-:W0:Y:S01]  /*155a0*/  MUFU.RCP R8, R8 ;  /* 0x0000000800087308 */ /* 0x000e220000001000 */
[----:B------:R-:W-:Y:S01]  /*155b0*/  FADD.FTZ R9, R9, -UR16 ;  /* 0x8000001009097e21 */ /* 0x000fe20008010000 */
[----:B------:R1:W-:Y:S01]  /*155c0*/  STL [R1+0x4e8], R0 ;  /* 0x0004e80001007387 */ /* 0x0003e20000100800 */
[----:B------:R-:W-:-:S03]  /*155d0*/  SHF.L.U32 R36, R37, 0x10, RZ ;  /* 0x0000001025247819 */ /* 0x000fc600000006ff */
[----:B------:R-:W3:Y:S01]  /*155e0*/  LDL.LU R37, [R1+0x50c] ;  /* 0x00050c0001257983 */ /* 0x000ee20000300800 */
[----:B0-----:R-:W-:Y:S01]  /*155f0*/  FMUL.FTZ R31, R31, R8 ;  /* 0x000000081f1f7220 */ /* 0x001fe20000410000 */
[----:B------:R-:W-:Y:S01]  /*15600*/  FADD.FTZ R8, -R8, 1 ;  /* 0x3f80000008087421 */ /* 0x000fe20000010100 */
[----:B-1----:R-:W-:-:S03]  /*15610*/  FMUL.FTZ R0, R9, UR17 ;  /* 0x0000001109007c20 */ /* 0x002fc60008410000 */
[----:B------:R-:W-:Y:S01]  /*15620*/  FFMA.FTZ R8, R30, R8, 1 ;  /* 0x3f8000001e087423 */ /* 0x000fe20000010008 */
[----:B------:R-:W-:-:S04]  /*15630*/  FFMA.FTZ R30, R2, R0, R4 ;  /* 0x00000000021e7223 */ /* 0x000fc80000010004 */
[----:B------:R-:W-:-:S06]  /*15640*/  FMUL.FTZ R9, R30, -1.4426950216293334961 ;  /* 0xbfb8aa3b1e097820 */ /* 0x000fcc0000410000 */
[----:B------:R-:W0:Y:S02]  /*15650*/  MUFU.EX2 R9, R9 ;  /* 0x0000000900097308 */ /* 0x000e240000000800 */
[----:B0-----:R-:W-:-:S06]  /*15660*/  FADD.FTZ R9, R9, 1 ;  /* 0x3f80000009097421 */ /* 0x001fcc0000010000 */
[----:B------:R-:W0:Y:S01]  /*15670*/  MUFU.RCP R9, R9 ;  /* 0x0000000900097308 */ /* 0x000e220000001000 */
[----:B------:R-:W-:Y:S01]  /*15680*/  FMUL.FTZ R8, R31, R8 ;  /* 0x000000081f087220 */ /* 0x000fe20000410000 */
[----:B------:R-:W-:Y:S01]  /*15690*/  SHF.L.U32 R31, R34, 0x10, RZ ;  /* 0x00000010221f7819 */ /* 0x000fe200000006ff */
[----:B------:R-:W-:Y:S01]  /*156a0*/  FADD.FTZ R36, R36, -UR16 ;  /* 0x8000001024247e21 */ /* 0x000fe20008010000 */
[----:B------:R1:W-:Y:S04]  /*156b0*/  STL [R1+0x4dc], R0 ;  /* 0x0004dc0001007387 */ /* 0x0003e80000100800 */
[----:B------:R0:W-:Y:S01]  /*156c0*/  STL [R1+0x28c], R6 ;  /* 0x00028c0601007387 */ /* 0x0001e20000100800 */
[----:B-1----:R-:W-:Y:S01]  /*156d0*/  FMUL.FTZ R0, R36, UR17 ;  /* 0x0000001124007c20 */ /* 0x002fe20008410000 */
        /* <DEDUP_REMOVED lines=9> */
[----:B------:R-:W-:Y:S01]  /*15770*/  SHF.L.U32 R10, R10, 0x10, RZ ;  /* 0x000000100a0a7819 */ /* 0x000fe200000006ff */
[----:B------:R1:W-:Y:S04]  /*15780*/  STL [R1+0x4c4], R0 ;  /* 0x0004c40001007387 */ /* 0x0003e80000100800 */
[----:B------:R-:W-:-:S04]  /*15790*/  FADD.FTZ R10, R10, -UR16 ;  /* 0x800000100a0a7e21 */ /* 0x000fc80008010000 */
[----:B-1----:R-:W-:Y:S01]  /*157a0*/  FMUL.FTZ R0, R10, UR17 ;  /* 0x000000110a007c20 */ /* 0x002fe20008410000 */
[----:B------:R1:W-:Y:S03]  /*157b0*/  STL [R1+0x294], R6 ;  /* 0x0002940601007387 */ /* 0x0003e60000100800 */
[----:B------:R-:W-:Y:S01]  /*157c0*/  FFMA.FTZ R10, R2, R0, R4 ;  /* 0x00000000020a7223 */ /* 0x000fe20000010004 */
[----:B----4-:R-:W-:Y:S02]  /*157d0*/  SHF.L.U32 R31, R35, 0x10, RZ ;  /* 0x00000010231f7819 */ /* 0x010fe400000006ff */
[----:B------:R-:W4:Y:S03]  /*157e0*/  LDL.LU R35, [R1+0x4e0] ;  /* 0x0004e00001237983 */ /* 0x000f260000300800 */
[----:B0-----:R-:W-:Y:S01]  /*157f0*/  FMUL.FTZ R31, R31, R9 ;  /* 0x000000091f1f7220 */ /* 0x001fe20000410000 */
[----:B------:R-:W-:-:S04]  /*15800*/  FADD.FTZ R9, -R9, 1 ;  /* 0x3f80000009097421 */ /* 0x000fc80000010100 */
[----:B------:R-:W-:Y:S01]  /*15810*/  FFMA.FTZ R9, R30, R9, 1 ;  /* 0x3f8000001e097423 */ /* 0x000fe20000010009 */
[----:B--2---:R-:W-:Y:S02]  /*15820*/  SHF.L.U32 R30, R38, 0x10, RZ ;  /* 0x00000010261e7819 */ /* 0x004fe400000006ff */
[----:B------:R-:W2:Y:S01]  /*15830*/  LDL.LU R38, [R1+0x4f8] ;  /* 0x0004f80001267983 */ /* 0x000ea20000300800 */
[----:B-1----:R-:W-:Y:S01]  /*15840*/  FMUL.FTZ R6, R31, R9 ;  /* 0x000000091f067220 */ /* 0x002fe20000410000 */
        /* <DEDUP_REMOVED lines=8> */
[----:B---3--:R-:W-:Y:S02]  /*158d0*/  SHF.L.U32 R30, R37, 0x10, RZ ;  /* 0x00000010251e7819 */ /* 0x008fe400000006ff */
[----:B------:R-:W3:Y:S01]  /*158e0*/  LDL.LU R37, [R1+0x4e4] ;  /* 0x0004e40001257983 */ /* 0x000ee20000300800 */
[----:B------:R-:W-:-:S05]  /*158f0*/  SHF.L.U32 R11, R11, 0x10, RZ ;  /* 0x000000100b0b7819 */ /* 0x000fca00000006ff */
[----:B------:R-:W-:Y:S01]  /*15900*/  FADD.FTZ R11, R11, -UR16 ;  /* 0x800000100b0b7e21 */ /* 0x000fe20008010000 */
[----:B------:R0:W-:Y:S03]  /*15910*/  STL [R1+0x4c0], R0 ;  /* 0x0004c00001007387 */ /* 0x0001e60000100800 */
[----:B0-----:R-:W-:-:S04]  /*15920*/  FMUL.FTZ R0, R11, UR17 ;  /* 0x000000110b007c20 */ /* 0x001fc80008410000 */
[----:B------:R-:W-:-:S04]  /*15930*/  FFMA.FTZ R11, R3, R0, R5 ;  /* 0x00000000030b7223 */ /* 0x000fc80000010005 */
        /* <DEDUP_REMOVED lines=8> */
[----:B0-----:R-:W-:Y:S01]  /*159c0*/  FMUL.FTZ R30, R30, R10 ;  /* 0x0000000a1e1e7220 */ /* 0x001fe20000410000 */
[----:B------:R-:W-:Y:S01]  /*159d0*/  FADD.FTZ R10, -R10, 1 ;  /* 0x3f8000000a0a7421 */ /* 0x000fe20000010100 */
[----:B------:R0:W-:Y:S03]  /*159e0*/  STL [R1+0x298], R6 ;  /* 0x0002980601007387 */ /* 0x0001e60000100800 */
[----:B------:R-:W-:Y:S01]  /*159f0*/  FFMA.FTZ R10, R11, R10, 1 ;  /* 0x3f8000000b0a7423 */ /* 0x000fe2000001000a */
[----:B------:R-:W-:-:S03]  /*15a00*/  FFMA.FTZ R11, R2, R0, R4 ;  /* 0x00000000020b7223 */ /* 0x000fc60000010004 */
[----:B0-----:R-:W-:Y:S01]  /*15a10*/  FMUL.FTZ R6, R30, R10 ;  /* 0x0000000a1e067220 */ /* 0x001fe20000410000 */
[----:B------:R-:W-:-:S06]  /*15a20*/  FMUL.FTZ R10, R11, -1.4426950216293334961 ;  /* 0xbfb8aa3b0b0a7820 */ /* 0x000fcc0000410000 */
[----:B------:R-:W0:Y:S02]  /*15a30*/  MUFU.EX2 R10, R10 ;  /* 0x0000000a000a7308 */ /* 0x000e240000000800 */
[----:B0-----:R-:W-:-:S06]  /*15a40*/  FADD.FTZ R10, R10, 1 ;  /* 0x3f8000000a0a7421 */ /* 0x001fcc0000010000 */
[----:B------:R-:W0:Y:S01]  /*15a50*/  MUFU.RCP R10, R10 ;  /* 0x0000000a000a7308 */ /* 0x000e220000001000 */
[----:B------:R-:W-:Y:S02]  /*15a60*/  SHF.L.U32 R13, R13, 0x10, RZ ;  /* 0x000000100d0d7819 */ /* 0x000fe400000006ff */
[----:B------:R-:W-:-:S03]  /*15a70*/  SHF.L.U32 R14, R14, 0x10, RZ ;  /* 0x000000100e0e7819 */ /* 0x000fc600000006ff */
[----:B------:R-:W-:Y:S01]  /*15a80*/  FADD.FTZ R13, R13, -UR16 ;  /* 0x800000100d0d7e21 */ /* 0x000fe20008010000 */
[----:B------:R1:W-:Y:S01]  /*15a90*/  STL [R1+0x4a0], R0 ;  /* 0x0004a00001007387 */ /* 0x0003e20000100800 */
[----:B0-----:R-:W-:Y:S01]  /*15aa0*/  FMUL.FTZ R14, R14, R10 ;  /* 0x0000000a0e0e7220 */ /* 0x001fe20000410000 */
[----:B------:R-:W-:Y:S01]  /*15ab0*/  FADD.FTZ R10, -R10, 1 ;  /* 0x3f8000000a0a7421 */ /* 0x000fe20000010100 */
[----:B-1----:R-:W-:-:S03]  /*15ac0*/  FMUL.FTZ R0, R13, UR17 ;  /* 0x000000110d007c20 */ /* 0x002fc60008410000 */
[----:B------:R-:W-:Y:S01]  /*15ad0*/  FFMA.FTZ R10, R11, R10, 1 ;  /* 0x3f8000000b0a7423 */ /* 0x000fe2000001000a */
[----:B------:R-:W-:Y:S01]  /*15ae0*/  FFMA.FTZ R11, R3, R0, R5 ;  /* 0x00000000030b7223 */ /* 0x000fe20000010005 */
[----:B------:R0:W-:Y:S02]  /*15af0*/  STL [R1+0x2a0], R6 ;  /* 0x0002a00601007387 */ /* 0x0001e40000100800 */
[----:B0-----:R-:W-:Y:S01]  /*15b00*/  FMUL.FTZ R6, R14, R10 ;  /* 0x0000000a0e067220 */ /* 0x001fe20000410000 */
[----:B------:R-:W-:-:S06]  /*15b10*/  FMUL.FTZ R10, R11, -1.4426950216293334961 ;  /* 0xbfb8aa3b0b0a7820 */ /* 0x000fcc0000410000 */
[----:B------:R-:W0:Y:S02]  /*15b20*/  MUFU.EX2 R10, R10 ;  /* 0x0000000a000a7308 */ /* 0x000e240000000800 */
[----:B0-----:R-:W-:Y:S01]  /*15b30*/  FADD.FTZ R10, R10, 1 ;  /* 0x3f8000000a0a7421 */ /* 0x001fe20000010000 */
[----:B--2---:R-:W-:Y:S02]  /*15b40*/  SHF.L.U32 R12, R38, 0x10, RZ ;  /* 0x00000010260c7819 */ /* 0x004fe400000006ff */
[----:B------:R-:W2:Y:S03]  /*15b50*/  LDL.LU R38, [R1+0x4d0] ;  /* 0x0004d00001267983 */ /* 0x000ea60000300800 */
[----:B------:R-:W0:Y:S01]  /*15b60*/  MUFU.RCP R10, R10 ;  /* 0x0000000a000a7308 */ /* 0x000e220000001000 */
[----:B----4-:R-:W-:Y:S02]  /*15b70*/  SHF.L.U32 R13, R35, 0x10, RZ ;  /* 0x00000010230d7819 */ /* 0x010fe400000006ff */
[----:B------:R-:W4:Y:S01]  /*15b80*/  LDL.LU R35, [R1+0x4d4] ;  /* 0x0004d40001237983 */ /* 0x000f220000300800 */
[----:B------:R-:W-:-:S05]  /*15b90*/  SHF.L.U32 R15, R15, 0x10, RZ ;  /* 0x000000100f0f7819 */ /* 0x000fca00000006ff */
[----:B------:R-:W-:Y:S01]  /*15ba0*/  FADD.FTZ R15, R15, -UR16 ;  /* 0x800000100f0f7e21 */ /* 0x000fe20008010000 */
[----:B------:R1:W-:Y:S01]  /*15bb0*/  STL [R1+0x474], R0 ;  /* 0x0004740001007387 */ /* 0x0003e20000100800 */
[----:B0-----:R-:W-:Y:S01]  /*15bc0*/  FMUL.FTZ R12, R12, R10 ;  /* 0x0000000a0c0c7220 */ /* 0x001fe20000410000 */
[----:B------:R-:W-:Y:S01]  /*15bd0*/  FADD.FTZ R10, -R10, 1 ;  /* 0x3f8000000a0a7421 */ /* 0x000fe20000010100 */
[----:B-1----:R-:W-:-:S03]  /*15be0*/  FMUL.FTZ R0, R15, UR17 ;  /* 0x000000110f007c20 */ /* 0x002fc60008410000 */
        /* <DEDUP_REMOVED lines=25> */
[----:B------:R-:W-:Y:S01]  /*15d80*/  FADD.FTZ R17, R17, -UR16 ;  /* 0x8000001011117e21 */ /* 0x000fe20008010000 */
[----:B0-----:R-:W-:Y:S01]  /*15d90*/  FMUL.FTZ R13, R13, R11 ;  /* 0x0000000b0d0d7220 */ /* 0x001fe20000410000 */
[----:B------:R-:W-:-:S04]  /*15da0*/  FADD.FTZ R11, -R11, 1 ;  /* 0x3f8000000b0b7421 */ /* 0x000fc80000010100 */
[----:B------:R-:W-:-:S04]  /*15db0*/  FFMA.FTZ R11, R12, R11, 1 ;  /* 0x3f8000000c0b7423 */ /* 0x000fc8000001000b */
[----:B-1----:R-:W-:Y:S01]  /*15dc0*/  FMUL.FTZ R6, R13, R11 ;  /* 0x0000000b0d067220 */ /* 0x002fe20000410000 */
[----:B------:R0:W-:Y:S02]  /*15dd0*/  STL [R1+0x454], R0 ;  /* 0x0004540001007387 */ /* 0x0001e40000100800 */
        /* <DEDUP_REMOVED lines=9> */
[----:B--2---:R-:W-:Y:S02]  /*15e70*/  SHF.L.U32 R13, R38, 0x10, RZ ;  /* 0x00000010260d7819 */ /* 0x004fe400000006ff */
[----:B------:R-:W2:Y:S01]  /*15e80*/  LDL.LU R38, [R1+0x4bc] ;  /* 0x0004bc0001267983 */ /* 0x000ea20000300800 */
[----:B----4-:R-:W-:-:S03]  /*15e90*/  SHF.L.U32 R14, R35, 0x10, RZ ;  /* 0x00000010230e7819 */ /* 0x010fc600000006ff */
[----:B------:R-:W4:Y:S01]  /*15ea0*/  LDL.LU R35, [R1+0x4a8] ;  /* 0x0004a80001237983 */ /* 0x000f220000300800 */
        /* <DEDUP_REMOVED lines=40> */
[----:B------:R-:W-:Y:S01]  /*16130*/  STL [R1+0x2bc], R6 ;  /* 0x0002bc0601007387 */ /* 0x000fe20000100800 */
[----:B------:R-:W-:-:S05]  /*16140*/  SHF.L.U32 R21, R21, 0x10, RZ ;  /* 0x0000001015157819 */ /* 0x000fca00000006ff */
[----:B------:R-:W-:Y:S01]  /*16150*/  FADD.FTZ R21, R21, -UR16 ;  /* 0x8000001015157e21 */ /* 0x000fe20008010000 */
[----:B------:R1:W-:Y:S03]  /*16160*/  STL [R1+0x430], R0 ;  /* 0x0004300001007387 */ /* 0x0003e60000100800 */
[----:B-1----:R-:W-:Y:S01]  /*16170*/  FMUL.FTZ R0, R21, UR17 ;  /* 0x0000001115007c20 */ /* 0x002fe20008410000 */
[----:B--2---:R-:W-:Y:S02]  /*16180*/  SHF.L.U32 R14, R38, 0x10, RZ ;  /* 0x00000010260e7819 */ /* 0x004fe400000006ff */
[----:B------:R-:W2:Y:S03]  /*16190*/  LDL.LU R38, [R1+0x490] ;  /* 0x0004900001267983 */ /* 0x000ea60000300800 */
[----:B0-----:R-:W-:Y:S01]  /*161a0*/  FMUL.FTZ R14, R14, R12 ;  /* 0x0000000c0e0e7220 */ /* 0x001fe20000410000 */
[----:B------:R-:W-:-:S04]  /*161b0*/  FADD.FTZ R12, -R12, 1 ;  /* 0x3f8000000c0c7421 */ /* 0x000fc80000010100 */
[----:B------:R-:W-:-:S04]  /*161c0*/  FFMA.FTZ R12, R13, R12, 1 ;  /* 0x3f8000000d0c7423 */ /* 0x000fc8000001000c */
[----:B------:R-:W-:Y:S01]  /*161d0*/  FMUL.FTZ R6, R14, R12 ;  /* 0x0000000c0e067220 */ /* 0x000fe20000410000 */
[----:B----4-:R-:W-:Y:S02]  /*161e0*/  SHF.L.U32 R14, R35, 0x10, RZ ;  /* 0x00000010230e7819 */ /* 0x010fe400000006ff */
[----:B------:R-:W4:Y:S01]  /*161f0*/  LDL.LU R35, [R1+0x494] ;  /* 0x0004940001237983 */ /* 0x000f220000300800 */
        /* <DEDUP_REMOVED lines=39> */
[----:B------:R1:W-:Y:S01]  /*16470*/  STL [R1+0x2c8], R6 ;  /* 0x0002c80601007387 */ /* 0x0003e20000100800 */
[----:B------:R-:W-:Y:S02]  /*16480*/  SHF.L.U32 R25, R25, 0x10, RZ ;  /* 0x0000001019197819 */ /* 0x000fe400000006ff */
[----:B--2---:R-:W-:Y:S02]  /*16490*/  SHF.L.U32 R14, R38, 0x10, RZ ;  /* 0x00000010260e7819 */ /* 0x004fe400000006ff */
[----:B------:R-:W2:Y:S03]  /*164a0*/  LDL.LU R38, [R1+0x498] ;  /* 0x0004980001267983 */ /* 0x000ea60000300800 */
[----:B0-----:R-:W-:Y:S01]  /*164b0*/  FMUL.FTZ R14, R14, R12 ;  /* 0x0000000c0e0e7220 */ /* 0x001fe20000410000 */
[----:B------:R-:W-:-:S04]  /*164c0*/  FADD.FTZ R12, -R12, 1 ;  /* 0x3f8000000c0c7421 */ /* 0x000fc80000010100 */
[----:B------:R-:W-:Y:S01]  /*164d0*/  FFMA.FTZ R12, R13, R12, 1 ;  /* 0x3f8000000d0c7423 */ /* 0x000fe2000001000c */
[----:B------:R-:W-:-:S03]  /*164e0*/  FFMA.FTZ R13, R3, R0, R5 ;  /* 0x00000000030d7223 */ /* 0x000fc60000010005 */
[----:B-1----:R-:W-:Y:S01]  /*164f0*/  FMUL.FTZ R6, R14, R12 ;  /* 0x0000000c0e067220 */ /* 0x002fe20000410000 */
[----:B------:R-:W-:-:S06]  /*16500*/  FMUL.FTZ R12, R13, -1.4426950216293334961 ;  /* 0xbfb8aa3b0d0c7820 */ /* 0x000fcc0000410000 */
[----:B------:R-:W0:Y:S01]  /*16510*/  MUFU.EX2 R12, R12 ;  /* 0x0000000c000c7308 */ /* 0x000e220000000800 */
[----:B----4-:R-:W-:Y:S02]  /*16520*/  SHF.L.U32 R14, R35, 0x10, RZ ;  /* 0x00000010230e7819 */ /* 0x010fe400000006ff */
[----:B------:R-:W4:Y:S01]  /*16530*/  LDL.LU R35, [R1+0x478] ;  /* 0x0004780001237983 */ /* 0x000f220000300800 */
[----:B0-----:R-:W-:-:S06]  /*16540*/  FADD.FTZ R12, R12, 1 ;  /* 0x3f8000000c0c7421 */ /* 0x001fcc0000010000 */
[----:B------:R-:W0:Y:S01]  /*16550*/  MUFU.RCP R12, R12 ;  /* 0x0000000c000c7308 */ /* 0x000e220000001000 */
[----:B------:R-:W-:Y:S01]  /*16560*/  FADD.FTZ R25, R25, -UR16 ;  /* 0x8000001019197e21 */ /* 0x000fe20008010000 */
[----:B------:R1:W-:Y:S04]  /*16570*/  STL [R1+0x408], R0 ;  /* 0x0004080001007387 */ /* 0x0003e80000100800 */
[----:B------:R1:W-:Y:S01]  /*16580*/  STL [R1+0x2cc], R6 ;  /* 0x0002cc0601007387 */ /* 0x0003e20000100800 */
[----:B0-----:R-:W-:Y:S01]  /*16590*/  FMUL.FTZ R14, R14, R12 ;  /* 0x0000000c0e0e7220 */ /* 0x001fe20000410000 */
[----:B------:R-:W-:-:S04]  /*165a0*/  FADD.FTZ R12, -R12, 1 ;  /* 0x3f8000000c0c7421 */ /* 0x000fc80000010100 */
[----:B------:R-:W-:Y:S01]  /*165b0*/  FFMA.FTZ R12, R13, R12, 1 ;  /* 0x3f8000000d0c7423 */ /* 0x000fe2000001000c */
[----:B-1----:R-:W-:-:S03]  /*165c0*/  FMUL.FTZ R0, R25, UR17 ;  /* 0x0000001119007c20 */ /* 0x002fc60008410000 */
[----:B------:R-:W-:Y:S01]  /*165d0*/  FMUL.FTZ R6, R14, R12 ;  /* 0x0000000c0e067220 */ /* 0x000fe20000410000 */
[----:B------:R0:W-:Y:S04]  /*165e0*/  STL [R1+0x77c], R29 ;  /* 0x00077c1d01007387 */ /* 0x0001e80000100800 */
[----:B------:R-:W-:Y:S04]  /*165f0*/  STL [R1+0x59c], R27 ;  /* 0x00059c1b01007387 */ /* 0x000fe80000100800 */
[----:B------:R1:W-:Y:S04]  /*16600*/  STL [R1+0x588], R26 ;  /* 0x0005881a01007387 */ /* 0x0003e80000100800 */
[----:B------:R-:W-:Y:S04]  /*16610*/  STL [R1+0x774], R28 ;  /* 0x0007741c01007387 */ /* 0x000fe80000100800 */
[----:B------:R3:W-:Y:S04]  /*16620*/  STL [R1+0x768], R7 ;  /* 0x0007680701007387 */ /* 0x0007e80000100800 */
[----:B------:R-:W-:Y:S04]  /*16630*/  STL [R1+0x764], R8 ;  /* 0x0007640801007387 */ /* 0x000fe80000100800 */
[----:B------:R-:W-:Y:S04]  /*16640*/  STL [R1+0x760], R9 ;  /* 0x0007600901007387 */ /* 0x000fe80000100800 */
[----:B------:R-:W-:Y:S04]  /*16650*/  STL [R1+0x75c], R10 ;  /* 0x00075c0a01007387 */ /* 0x000fe80000100800 */
[----:B------:R3:W-:Y:S04]  /*16660*/  STL [R1+0x784], R11 ;  /* 0x0007840b01007387 */ /* 0x0007e80000100800 */
[----:B------:R3:W-:Y:S04]  /*16670*/  STL [R1+0x400], R0 ;  /* 0x0004000001007387 */ /* 0x0007e80000100800 */
[----:B------:R3:W-:Y:S04]  /*16680*/  STL [R1+0x2d0], R6 ;  /* 0x0002d00601007387 */ /* 0x0007e80000100800 */
[----:B------:R-:W4:Y:S01]  /*16690*/  LDL.LU R34, [R1+0x47c] ;  /* 0x00047c0001227983 */ /* 0x000f220000300800 */
[----:B------:R-:W-:Y:S01]  /*166a0*/  FFMA.FTZ R13, R2, R0, R4 ;  /* 0x00000000020d7223 */ /* 0x000fe20000010004 */
[----:B------:R-:W-:-:S02]  /*166b0*/  SHF.L.U32 R14, R33, 0x10, RZ ;  /* 0x00000010210e7819 */ /* 0x000fc400000006ff */
[----:B------:R-:W4:Y:S01]  /*166c0*/  LDL.LU R33, [R1+0x484] ;  /* 0x0004840001217983 */ /* 0x000f220000300800 */
[----:B------:R-:W-:-:S03]  /*166d0*/  FMUL.FTZ R12, R13, -1.4426950216293334961 ;  /* 0xbfb8aa3b0d0c7820 */ /* 0x000fc60000410000 */
[----:B------:R-:W4:Y:S03]  /*166e0*/  LDL.LU R32, [R1+0x604] ;  /* 0x0006040001207983 */ /* 0x000f260000300800 */
[----:B------:R-:W3:Y:S01]  /*166f0*/  MUFU.EX2 R12, R12 ;  /* 0x0000000c000c7308 */ /* 0x000ee20000000800 */
[----:B------:R-:W-:Y:S01]  /*16700*/  SHF.L.U32 R53, R53, 0x10, RZ ;  /* 0x0000001035357819 */ /* 0x000fe200000006ff */
[----:B0-----:R-:W4:Y:S01]  /*16710*/  LDL.LU R29, [R1+0x2a8] ;  /* 0x0002a800011d7983 */ /* 0x001f220000300800 */
[----:B------:R-:W-:Y:S02]  /*16720*/  SHF.L.U32 R47, R47, 0x10, RZ ;  /* 0x000000102f2f7819 */ /* 0x000fe400000006ff */
[----:B------:R-:W-:Y:S01]  /*16730*/  SHF.L.U32 R52, R52, 0x10, RZ ;  /* 0x0000001034347819 */ /* 0x000fe200000006ff */
[----:B-1----:R-:W4:Y:S01]  /*16740*/  LDL.LU R26, [R1+0x71c] ;  /* 0x00071c00011a7983 */ /* 0x002f220000300800 */
[----:B------:R-:W-:-:S02]  /*16750*/  SHF.L.U32 R45, R45, 0x10, RZ ;  /* 0x000000102d2d7819 */ /* 0x000fc400000006ff */
[----:B------:R-:W-:Y:S01]  /*16760*/  SHF.L.U32 R51, R51, 0x10, RZ ;  /* 0x0000001033337819 */ /* 0x000fe200000006ff */
[----:B------:R-:W4:Y:S01]  /*16770*/  LDL.LU R27, [R1+0x72c] ;  /* 0x00072c00011b7983 */ /* 0x000f220000300800 */
[----:B---3--:R-:W-:Y:S01]  /*16780*/  FADD.FTZ R12, R12, 1 ;  /* 0x3f8000000c0c7421 */ /* 0x008fe20000010000 */
[----:B------:R-:W-:Y:S02]  /*16790*/  SHF.L.U32 R43, R43, 0x10, RZ ;  /* 0x000000102b2b7819 */ /* 0x000fe400000006ff */
[----:B------:R-:W3:Y:S01]  /*167a0*/  LDL.LU R7, [R1+0x738] ;  /* 0x0007380001077983 */ /* 0x000ee20000300800 */
[----:B------:R0:W1:Y:S01]  /*167b0*/  MUFU.RCP R15, R12 ;  /* 0x0000000c000f7308 */ /* 0x0000620000001000 */
[----:B------:R-:W-:Y:S02]  /*167c0*/  SHF.L.U32 R50, R50, 0x10, RZ ;  /* 0x0000001032327819 */ /* 0x000fe400000006ff */
[----:B------:R-:W3:Y:S01]  /*167d0*/  LDL.LU R11, [R1+0x740] ;  /* 0x00074000010b7983 */ /* 0x000ee20000300800 */
[----:B------:R-:W-:-:S02]  /*167e0*/  SHF.L.U32 R41, R41, 0x10, RZ ;  /* 0x0000001029297819 */ /* 0x000fc400000006ff */
[----:B------:R-:W-:Y:S01]  /*167f0*/  SHF.L.U32 R49, R49, 0x10, RZ ;  /* 0x0000001031317819 */ /* 0x000fe200000006ff */
[----:B------:R-:W3:Y:S01]  /*16800*/  LDL.LU R10, [R1+0x73c] ;  /* 0x00073c00010a7983 */ /* 0x000ee20000300800 */
[----:B0-----:R-:W-:-:S03]  /*16810*/  SHF.L.U32 R12, R37, 0x10, RZ ;  /* 0x00000010250c7819 */ /* 0x001fc600000006ff */
[----:B------:R-:W3:Y:S04]  /*16820*/  LDL.LU R28, [R1+0x458] ;  /* 0x00045800011c7983 */ /* 0x000ee80000300800 */
[----:B------:R-:W3:Y:S01]  /*16830*/  LDL.LU R37, [R1+0x480] ;  /* 0x0004800001257983 */ /* 0x000ee20000300800 */
[----:B------:R-:W-:Y:S01]  /*16840*/  FADD.FTZ R14, R14, -UR16 ;  /* 0x800000100e0e7e21 */ /* 0x000fe20008010000 */
[----:B-1----:R-:W-:Y:S01]  /*16850*/  FMUL.FTZ R12, R12, R15 ;  /* 0x0000000f0c0c7220 */ /* 0x002fe20000410000 */
[----:B------:R-:W-:Y:S02]  /*16860*/  FADD.FTZ R15, -R15, 1 ;  /* 0x3f8000000f0f7421 */ /* 0x000fe40000010100 */
[----:B------:R-:W-:Y:S01]  /*16870*/  FMUL.FTZ R0, R14, UR17 ;  /* 0x000000110e007c20 */ /* 0x000fe20008410000 */
[----:B------:R-:W-:Y:S01]  /*16880*/  SHF.L.U32 R39, R39, 0x10, RZ ;  /* 0x0000001027277819 */ /* 0x000fe200000006ff */
[----:B------:R-:W3:Y:S01]  /*16890*/  LDL.LU R8, [R1+0x44c] ;  /* 0x00044c0001087983 */ /* 0x000ee20000300800 */
[----:B------:R-:W-:Y:S01]  /*168a0*/  FFMA.FTZ R15, R13, R15, 1 ;  /* 0x3f8000000d0f7423 */ /* 0x000fe2000001000f */
[----:B------:R-:W-:Y:S01]  /*168b0*/  FFMA.FTZ R13, R3, R0, R5 ;  /* 0x00000000030d7223 */ /* 0x000fe20000010005 */
[----:B------:R-:W-:Y:S01]  /*168c0*/  SHF.L.U32 R48, R48, 0x10, RZ ;  /* 0x0000001030307819 */ /* 0x000fe200000006ff */
[----:B------:R-:W3:Y:S01]  /*168d0*/  LDL.LU R9, [R1+0x444] ;  /* 0x0004440001097983 */ /* 0x000ee20000300800 */
[----:B------:R-:W-:Y:S01]  /*168e0*/  FMUL.FTZ R6, R12, R15 ;  /* 0x0000000f0c067220 */ /* 0x000fe20000410000 */
[----:B------:R-:W-:-:S06]  /*168f0*/  FMUL.FTZ R12, R13, -1.4426950216293334961 ;  /* 0xbfb8aa3b0d0c7820 */ /* 0x000fcc0000410000 */
[----:B------:R-:W0:Y:S02]  /*16900*/  MUFU.EX2 R12, R12 ;  /* 0x0000000c000c7308 */ /* 0x000e240000000800 */
[----:B0-----:R-:W-:-:S04]  /*16910*/  FADD.FTZ R12, R12, 1 ;  /* 0x3f8000000c0c7421 */ /* 0x001fc80000010000 */
[----:B------:R2:W0:Y:S01]  /*16920*/  MUFU.RCP R15, R12 ;  /* 0x0000000c000f7308 */ /* 0x0004220000001000 */
[----:B------:R1:W-:Y:S04]  /*16930*/  STL [R1+0x3fc], R0 ;  /* 0x0003fc0001007387 */ /* 0x0003e80000100800 */
[----:B------:R1:W-:Y:S01]  /*16940*/  STL [R1+0x354], R6 ;  /* 0x0003540601007387 */ /* 0x0003e20000100800 */
[----:B--2---:R-:W-:-:S03]  /*16950*/  SHF.L.U32 R12, R38, 0x10, RZ ;  /* 0x00000010260c7819 */ /* 0x004fc600000006ff */
[----:B------:R-:W2:Y:S02]  /*16960*/  LDL.LU R38, [R1+0x460] ;  /* 0x0004600001267983 */ /* 0x000ea40000300800 */
        /* <DEDUP_REMOVED lines=9> */
[----:B------:R-:W-:-:S06]  /*16a00*/  FMUL.FTZ R12, R13, -1.4426950216293334961 ;  /* 0xbfb8aa3b0d0c7820 */ /* 0x000fcc0000410000 */
[----:B------:R-:W0:Y:S02]  /*16a10*/  MUFU.EX2 R12, R12 ;  /* 0x0000000c000c7308 */ /* 0x000e240000000800 */
[----:B0-----:R-:W-:-:S04]  /*16a20*/  FADD.FTZ R12, R12, 1 ;  /* 0x3f8000000c0c7421 */ /* 0x001fc80000010000 */
[----:B------:R0:W1:Y:S02]  /*16a30*/  MUFU.RCP R15, R12 ;  /* 0x0000000c000f7308 */ /* 0x0000640000001000 */
[----:B0-----:R-:W-:Y:S02]  /*16a40*/  SHF.L.U32 R12, R34, 0x10, RZ ;  /* 0x00000010220c7819 */ /* 0x001fe400000006ff */
[----:B------:R-:W4:Y:S01]  /*16a50*/  LDL.LU R34, [R1+0x468] ;  /* 0x0004680001227983 */ /* 0x000f220000300800 */
[----:B---3--:R-:W-:-:S03]  /*16a60*/  SHF.L.U32 R14, R37, 0x10, RZ ;  /* 0x00000010250e7819 */ /* 0x008fc600000006ff */
[----:B------:R-:W3:Y:S01]  /*16a70*/  LDL.LU R37, [R1+0x46c] ;  /* 0x00046c0001257983 */ /* 0x000ee20000300800 */
[----:B-1----:R-:W-:Y:S01]  /*16a80*/  FMUL.FTZ R12, R12, R15 ;  /* 0x0000000f0c0c7220 */ /* 0x002fe20000410000 */
[----:B------:R-:W-:Y:S02]  /*16a90*/  FADD.FTZ R14, R14, -UR16 ;  /* 0x800000100e0e7e21 */ /* 0x000fe40008010000 */
[----:B------:R0:W-:Y:S01]  /*16aa0*/  STL [R1+0x3f8], R0 ;  /* 0x0003f80001007387 */ /* 0x0001e20000100800 */
[----:B------:R-:W-:-:S04]  /*16ab0*/  FADD.FTZ R15, -R15, 1 ;  /* 0x3f8000000f0f7421 */ /* 0x000fc80000010100 */
[----:B------:R-:W-:Y:S01]  /*16ac0*/  FFMA.FTZ R15, R13, R15, 1 ;  /* 0x3f8000000d0f7423 */ /* 0x000fe2000001000f */
[----:B0-----:R-:W-:Y:S01]  /*16ad0*/  FMUL.FTZ R0, R14, UR17 ;  /* 0x000000110e007c20 */ /* 0x001fe20008410000 */
[----:B------:R0:W-:Y:S03]  /*16ae0*/  STL [R1+0x350], R6 ;  /* 0x0003500601007387 */ /* 0x0001e60000100800 */
[----:B------:R-:W-:Y:S01]  /*16af0*/  FFMA.FTZ R13, R3, R0, R5 ;  /* 0x00000000030d7223 */ /* 0x000fe20000010005 */
[----:B0-----:R-:W-:-:S03]  /*16b00*/  FMUL.FTZ R6, R12, R15 ;  /* 0x0000000f0c067220 */ /* 0x001fc60000410000 */
[----:B------:R-:W-:-:S06]  /*16b10*/  FMUL.FTZ R12, R13, -1.4426950216293334961 ;  /* 0xbfb8aa3b0d0c7820 */ /* 0x000fcc0000410000 */
[----:B------:R-:W0:Y:S02]  /*16b20*/  MUFU.EX2 R12, R12 ;  /* 0x0000000c000c7308 */ /* 0x000e240000000800 */
[----:B0-----:R-:W-:-:S04]  /*16b30*/  FADD.FTZ R12, R12, 1 ;  /* 0x3f8000000c0c7421 */ /* 0x001fc80000010000 */
[----:B------:R0:W1:Y:S02]  /*16b40*/  MUFU.RCP R15, R12 ;  /* 0x0000000c000f7308 */ /* 0x0000640000001000 */
[----:B0-----:R-:W-:Y:S02]  /*16b50*/  SHF.L.U32 R12, R33, 0x10, RZ ;  /* 0x00000010210c7819 */ /* 0x001fe400000006ff */
[----:B------:R-:W3:Y:S04]  /*16b60*/  LDL.LU R33, [R1+0x45c] ;  /* 0x00045c0001217983 */ /* 0x000ee80000300800 */
[----:B------:R-:W-:Y:S01]  /*16b70*/  STL [R1+0x3f4], R0 ;  /* 0x0003f40001007387 */ /* 0x000fe20000100800 */
[----:B-1----:R-:W-:Y:S01]  /*16b80*/  FMUL.FTZ R12, R12, R15 ;  /* 0x0000000f0c0c7220 */ /* 0x002fe20000410000 */
[----:B------:R-:W-:-:S02]  /*16b90*/  FADD.FTZ R15, -R15, 1 ;  /* 0x3f8000000f0f7421 */ /* 0x000fc40000010100 */
[----:B------:R0:W-:Y:S02]  /*16ba0*/  STL [R1+0x348], R6 ;  /* 0x0003480601007387 */ /* 0x0001e40000100800 */
[----:B------:R-:W-:-:S04]  /*16bb0*/  FFMA.FTZ R15, R13, R15, 1 ;  /* 0x3f8000000d0f7423 */ /* 0x000fc8000001000f */
[----:B0-----:R-:W-:Y:S01]  /*16bc0*/  FMUL.FTZ R6, R12, R15 ;  /* 0x0000000f0c067220 */ /* 0x001fe20000410000 */
[----:B--2---:R-:W-:Y:S02]  /*16bd0*/  SHF.L.U32 R14, R38, 0x10, RZ ;  /* 0x00000010260e7819 */ /* 0x004fe400000006ff */
[----:B------:R-:W2:Y:S03]  /*16be0*/  LDL.LU R38, [R1+0x49c] ;  /* 0x00049c0001267983 */ /* 0x000ea60000300800 */
[----:B------:R-:W-:-:S04]  /*16bf0*/  FADD.FTZ R14, R14, -UR16 ;  /* 0x800000100e0e7e21 */ /* 0x000fc80008010000 */
[----:B------:R-:W-:-:S04]  /*16c00*/  FMUL.FTZ R0, R14, UR17 ;  /* 0x000000110e007c20 */ /* 0x000fc80008410000 */
[----:B------:R-:W-:-:S04]  /*16c10*/  FFMA.FTZ R13, R2, R0, R4 ;  /* 0x00000000020d7223 */ /* 0x000fc80000010004 */
[----:B------:R-:W-:-:S06]  /*16c20*/  FMUL.FTZ R12, R13, -1.4426950216293334961 ;  /* 0xbfb8aa3b0d0c7820 */ /* 0x000fcc0000410000 */
[----:B------:R-:W0:Y:S02]  /*16c30*/  MUFU.EX2 R12, R12 ;  /* 0x0000000c000c7308 */ /* 0x000e240000000800 */
[----:B0-----:R-:W-:-:S04]  /*16c40*/  FADD.FTZ R12, R12, 1 ;  /* 0x3f8000000c0c7421 */ /* 0x001fc80000010000 */
[----:B------:R4:W0:Y:S02]  /*16c50*/  MUFU.RCP R15, R12 ;  /* 0x0000000c000f7308 */ /* 0x0008240000001000 */
[----:B----4-:R-:W-:Y:S02]  /*16c60*/  SHF.L.U32 R12, R35, 0x10, RZ ;  /* 0x00000010230c7819 */ /* 0x010fe400000006ff */
[----:B------:R-:W4:Y:S04]  /*16c70*/  LDL.LU R35, [R1+0x4b0] ;  /* 0x0004b00001237983 */ /* 0x000f280000300800 */
[----:B------:R-:W-:Y:S01]  /*16c80*/  STL [R1+0x3f0], R0 ;  /* 0x0003f00001007387 */ /* 0x000fe20000100800 */
[----:B0-----:R-:W-:Y:S01]  /*16c90*/  FMUL.FTZ R12, R12, R15 ;  /* 0x0000000f0c0c7220 */ /* 0x001fe20000410000 */
[----:B------:R-:W-:-:S02]  /*16ca0*/  FADD.FTZ R15, -R15, 1 ;  /* 0x3f8000000f0f7421 */ /* 0x000fc40000010100 */
[----:B------:R0:W-:Y:S02]  /*16cb0*/  STL [R1+0x344], R6 ;  /* 0x0003440601007387 */ /* 0x0001e40000100800 */
[----:B------:R-:W-:-:S04]  /*16cc0*/  FFMA.FTZ R15, R13, R15, 1 ;  /* 0x3f8000000d0f7423 */ /* 0x000fc8000001000f */
[----:B0-----:R-:W-:Y:S01]  /*16cd0*/  FMUL.FTZ R6, R12, R15 ;  /* 0x0000000f0c067220 */ /* 0x001fe20000410000 */
[----:B------:R-:W-:Y:S02]  /*16ce0*/  SHF.L.U32 R14, R34, 0x10, RZ ;  /* 0x00000010220e7819 */ /* 0x000fe400000006ff */
[----:B------:R-:W4:Y:S03]  /*16cf0*/  LDL.LU R34, [R1+0x4c8] ;  /* 0x0004c80001227983 */ /* 0x000f260000300800 */
[----:B------:R-:W-:-:S04]  /*16d00*/  FADD.FTZ R14, R14, -UR16 ;  /* 0x800000100e0e7e21 */ /* 0x000fc80008010000 */
[----:B------:R-:W-:-:S04]  /*16d10*/  FMUL.FTZ R0, R14, UR17 ;  /* 0x000000110e007c20 */ /* 0x000fc80008410000 */
[----:B------:R-:W-:-:S04]  /*16d20*/  FFMA.FTZ R13, R3, R0, R5 ;  /* 0x00000000030d7223 */ /* 0x000fc80000010005 */
[----:B------:R-:W-:-:S06]  /*16d30*/  FMUL.FTZ R12, R13, -1.4426950216293334961 ;  /* 0xbfb8aa3b0d0c7820 */ /* 0x000fcc0000410000 */
[----:B------:R-:W0:Y:S02]  /*16d40*/  MUFU.EX2 R12, R12 ;  /* 0x0000000c000c7308 */ /* 0x000e240000000800 */
[----:B0-----:R-:W-:-:S04]  /*16d50*/  FADD.FTZ R12, R12, 1 ;  /* 0x3f8000000c0c7421 */ /* 0x001fc80000010000 */
[----:B------:R3:W0:Y:S02]  /*16d60*/  MUFU.RCP R15, R12 ;  /* 0x0000000c000f7308 */ /* 0x0006240000001000 */
[----:B---3--:R-:W-:Y:S02]  /*16d70*/  SHF.L.U32 R12, R37, 0x10, RZ ;  /* 0x00000010250c7819 */ /* 0x008fe400000006ff */
[----:B------:R-:W3:Y:S04]  /*16d80*/  LDL.LU R37, [R1+0x4b4] ;  /* 0x0004b40001257983 */ /* 0x000ee80000300800 */
[----:B------:R-:W-:Y:S01]  /*16d90*/  STL [R1+0x3ec], R0 ;  /* 0x0003ec0001007387 */ /* 0x000fe20000100800 */
[----:B0-----:R-:W-:Y:S01]  /*16da0*/  FMUL.FTZ R12, R12, R15 ;  /* 0x0000000f0c0c7220 */ /* 0x001fe20000410000 */
[----:B------:R-:W-:-:S02]  /*16db0*/  FADD.FTZ R15, -R15, 1 ;  /* 0x3f8000000f0f7421 */ /* 0x000fc40000010100 */
[----:B------:R0:W-:Y:S02]  /*16dc0*/  STL [R1+0x340], R6 ;  /* 0x0003400601007387 */ /* 0x0001e40000100800 */
[----:B------:R-:W-:-:S04]  /*16dd0*/  FFMA.FTZ R15, R13, R15, 1 ;  /* 0x3f8000000d0f7423 */ /* 0x000fc8000001000f */
[----:B0-----:R-:W-:Y:S01]  /*16de0*/  FMUL.FTZ R6, R12, R15 ;  /* 0x0000000f0c067220 */ /* 0x001fe20000410000 */
[----:B------:R-:W-:Y:S02]  /*16df0*/  SHF.L.U32 R14, R33, 0x10, RZ ;  /* 0x00000010210e7819 */ /* 0x000fe400000006ff */
[----:B------:R-:W3:Y:S03]  /*16e00*/  LDL.LU R33, [R1+0x4cc] ;  /* 0x0004cc0001217983 */ /* 0x000ee60000300800 */
[----:B------:R-:W-:-:S04]  /*16e10*/  FADD.FTZ R14, R14, -UR16 ;  /* 0x800000100e0e7e21 */ /* 0x000fc80008010000 */
[----:B------:R-:W-:-:S04]  /*16e20*/  FMUL.FTZ R0, R14, UR17 ;  /* 0x000000110e007c20 */ /* 0x000fc80008410000 */
[----:B------:R-:W-:-:S04]  /*16e30*/  FFMA.FTZ R13, R2, R0, R4 ;  /* 0x00000000020d7223 */ /* 0x000fc80000010004 */
[----:B------:R-:W-:-:S06]  /*16e40*/  FMUL.FTZ R12, R13, -1.4426950216293334961 ;  /* 0xbfb8aa3b0d0c7820 */ /* 0x000fcc0000410000 */
[----:B------:R-:W0:Y:S02]  /*16e50*/  MUFU.EX2 R12, R12 ;  /* 0x0000000c000c7308 */ /* 0x000e240000000800 */
[----:B0-----:R-:W-:-:S04]  /*16e60*/  FADD.FTZ R12, R12, 1 ;  /* 0x3f8000000c0c7421 */ /* 0x001fc80000010000 */
[----:B------:R2:W0:Y:S02]  /*16e70*/  MUFU.RCP R15, R12 ;  /* 0x0000000c000f7308 */ /* 0x0004240000001000 */
[----:B--2---:R-:W-:Y:S02]  /*16e80*/  SHF.L.U32 R12, R38, 0x10, RZ ;  /* 0x00000010260c7819 */ /* 0x004fe400000006ff */
[----:B------:R-:W2:Y:S03]  /*16e90*/  LDL.LU R38, [R1+0x4d8] ;  /* 0x0004d80001267983 */ /* 0x000ea60000300800 */
[----:B0-----:R-:W-:Y:S01]  /*16ea0*/  FMUL.FTZ R12, R12, R15 ;  /* 0x0000000f0c0c7220 */ /* 0x001fe20000410000 */
[----:B------:R-:W-:Y:S01]  /*16eb0*/  STL [R1+0x3e8], R0 ;  /* 0x0003e80001007387 */ /* 0x000fe20000100800 */
[----:B------:R-:W-:-:S04]  /*16ec0*/  FADD.FTZ R15, -R15, 1 ;  /* 0x3f8000000f0f7421 */ /* 0x000fc80000010100 */
[----:B------:R-:W-:Y:S01]  /*16ed0*/  FFMA.FTZ R15, R13, R15, 1 ;  /* 0x3f8000000d0f7423 */ /* 0x000fe2000001000f */
[----:B------:R0:W-:Y:S03]  /*16ee0*/  STL [R1+0x33c], R6 ;  /* 0x00033c0601007387 */ /* 0x0001e60000100800 */
[----:B0-----:R-:W-:Y:S01]  /*16ef0*/  FMUL.FTZ R6, R12, R15 ;  /* 0x0000000f0c067220 */ /* 0x001fe20000410000 */
[----:B----4-:R-:W-:Y:S02]  /*16f00*/  SHF.L.U32 R14, R35, 0x10, RZ ;  /* 0x00000010230e7819 */ /* 0x010fe400000006ff */
[----:B------:R-:W4:Y:S03]  /*16f10*/  LDL.LU R35, [R1+0x4f4] ;  /* 0x0004f40001237983 */ /* 0x000f260000300800 */
[----:B------:R-:W-:-:S04]  /*16f20*/  FADD.FTZ R14, R14, -UR16 ;  /* 0x800000100e0e7e21 */ /* 0x000fc80008010000 */
[----:B------:R-:W-:-:S04]  /*16f30*/  FMUL.FTZ R0, R14, UR17 ;  /* 0x000000110e007c20 */ /* 0x000fc80008410000 */
        /* <DEDUP_REMOVED lines=157> */
[----:B------:R2:W0:Y:S01]  /*17910*/  MUFU.RCP R15, R12 ;  /* 0x0000000c000f7308 */ /* 0x0004220000001000 */
[----:B------:R-:W-:Y:S01]  /*17920*/  STL [R1+0x3c0], R0 ;  /* 0x0003c00001007387 */ /* 0x000fe20000100800 */
[----:B--2---:R-:W-:-:S03]  /*17930*/  SHF.L.U32 R12, R38, 0x10, RZ ;  /* 0x00000010260c7819 */ /* 0x004fc600000006ff */
[----:B------:R-:W2:Y:S02]  /*17940*/  LDL.LU R38, [R1+0x5e0] ;  /* 0x0005e00001267983 */ /* 0x000ea40000300800 */
[----:B0-----:R-:W-:Y:S01]  /*17950*/  FMUL.FTZ R12, R12, R15 ;  /* 0x0000000f0c0c7220 */ /* 0x001fe20000410000 */
[----:B------:R-:W-:Y:S01]  /*17960*/  FADD.FTZ R15, -R15, 1 ;  /* 0x3f8000000f0f7421 */ /* 0x000fe20000010100 */
[----:B------:R0:W-:Y:S03]  /*17970*/  STL [R1+0x308], R6 ;  /* 0x0003080601007387 */ /* 0x0001e60000100800 */
[----:B------:R-:W-:-:S04]  /*17980*/  FFMA.FTZ R15, R13, R15, 1 ;  /* 0x3f8000000d0f7423 */ /* 0x000fc8000001000f */
        /* <DEDUP_REMOVED lines=45> */
[----:B----4-:R-:W-:-:S03]  /*17c60*/  SHF.L.U32 R12, R35, 0x10, RZ ;  /* 0x00000010230c7819 */ /* 0x010fc600000006ff */
[----:B------:R-:W4:Y:S02]  /*17c70*/  LDL.LU R35, [R1+0x3a0] ;  /* 0x0003a00001237983 */ /* 0x000f240000300800 */
[----:B0-----:R-:W-:Y:S01]  /*17c80*/  FMUL.FTZ R12, R12, R15 ;  /* 0x0000000f0c0c7220 */ /* 0x001fe20000410000 */
[----:B------:R-:W-:Y:S01]  /*17c90*/  FADD.FTZ R15, -R15, 1 ;  /* 0x3f8000000f0f7421 */ /* 0x000fe20000010100 */
[----:B------:R0:W-:Y:S03]  /*17ca0*/  STL [R1+0x2f8], R6 ;  /* 0x0002f80601007387 */ /* 0x0001e60000100800 */
        /* <DEDUP_REMOVED lines=29> */
[----:B------:R-:W2:Y:S04]  /*17e80*/  LDL.LU R38, [R1+0x388] ;  /* 0x0003880001267983 */ /* 0x000ea80000300800 */
[----:B------:R1:W-:Y:S01]  /*17e90*/  STL [R1+0x3a8], R0 ;  /* 0x0003a80001007387 */ /* 0x0003e20000100800 */
[----:B----4-:R-:W-:-:S03]  /*17ea0*/  SHF.L.U32 R14, R35, 0x10, RZ ;  /* 0x00000010230e7819 */ /* 0x010fc600000006ff */
[----:B------:R-:W4:Y:S02]  /*17eb0*/  LDL.LU R35, [R1+0x390] ;  /* 0x0003900001237983 */ /* 0x000f240000300800 */
[----:B------:R-:W-:-:S04]  /*17ec0*/  FADD.FTZ R14, R14, -UR16 ;  /* 0x800000100e0e7e21 */ /* 0x000fc80008010000 */
[----:B-1----:R-:W-:Y:S01]  /*17ed0*/  FMUL.FTZ R0, R14, UR17 ;  /* 0x000000110e007c20 */ /* 0x002fe20008410000 */
[----:B---3--:R-:W-:Y:S02]  /*17ee0*/  SHF.L.U32 R14, R37, 0x10, RZ ;  /* 0x00000010250e7819 */ /* 0x008fe400000006ff */
[----:B------:R-:W3:Y:S01]  /*17ef0*/  LDL.LU R37, [R1+0x370] ;  /* 0x0003700001257983 */ /* 0x000ee20000300800 */
[----:B0-----:R-:W-:Y:S01]  /*17f00*/  FMUL.FTZ R12, R12, R15 ;  /* 0x0000000f0c0c7220 */ /* 0x001fe20000410000 */
[----:B------:R-:W-:-:S04]  /*17f10*/  FADD.FTZ R15, -R15, 1 ;  /* 0x3f8000000f0f7421 */ /* 0x000fc80000010100 */
[----:B------:R-:W-:Y:S01]  /*17f20*/  FFMA.FTZ R15, R13, R15, 1 ;  /* 0x3f8000000d0f7423 */ /* 0x000fe2000001000f */
[----:B------:R-:W-:Y:S01]  /*17f30*/  FFMA.FTZ R13, R2, R0, R4 ;  /* 0x00000000020d7223 */ /* 0x000fe20000010004 */
[----:B------:R0:W-:Y:S02]  /*17f40*/  STL [R1+0x2f0], R6 ;  /* 0x0002f00601007387 */ /* 0x0001e40000100800 */
[----:B0-----:R-:W-:Y:S01]  /*17f50*/  FMUL.FTZ R6, R12, R15 ;  /* 0x0000000f0c067220 */ /* 0x001fe20000410000 */
[----:B------:R-:W-:-:S06]  /*17f60*/  FMUL.FTZ R12, R13, -1.4426950216293334961 ;  /* 0xbfb8aa3b0d0c7820 */ /* 0x000fcc0000410000 */
[----:B------:R-:W0:Y:S02]  /*17f70*/  MUFU.EX2 R12, R12 ;  /* 0x0000000c000c7308 */ /* 0x000e240000000800 */
[----:B0-----:R-:W-:-:S04]  /*17f80*/  FADD.FTZ R12, R12, 1 ;  /* 0x3f8000000c0c7421 */ /* 0x001fc80000010000 */
[----:B------:R0:W1:Y:S02]  /*17f90*/  MUFU.RCP R15, R12 ;  /* 0x0000000c000f7308 */ /* 0x0000640000001000 */
[----:B0-----:R-:W-:Y:S02]  /*17fa0*/  SHF.L.U32 R12, R34, 0x10, RZ ;  /* 0x00000010220c7819 */ /* 0x001fe400000006ff */
[----:B------:R-:W3:Y:S01]  /*17fb0*/  LDL.LU R34, [R1+0x394] ;  /* 0x0003940001227983 */ /* 0x000ee20000300800 */
[----:B------:R-:W-:-:S03]  /*17fc0*/  FADD.FTZ R14, R14, -UR16 ;  /* 0x800000100e0e7e21 */ /* 0x000fc60008010000 */
[----:B------:R0:W-:Y:S02]  /*17fd0*/  STL [R1+0x3a4], R0 ;  /* 0x0003a40001007387 */ /* 0x0001e40000100800 */
[----:B0-----:R-:W-:Y:S01]  /*17fe0*/  FMUL.FTZ R0, R14, UR17 ;  /* 0x000000110e007c20 */ /* 0x001fe20008410000 */
[----:B-1----:R-:W-:Y:S01]  /*17ff0*/  FMUL.FTZ R12, R12, R15 ;  /* 0x0000000f0c0c7220 */ /* 0x002fe20000410000 */
[----:B------:R-:W-:Y:S01]  /*18000*/  FADD.FTZ R15, -R15, 1 ;  /* 0x3f8000000f0f7421 */ /* 0x000fe20000010100 */
[----:B------:R0:W-:Y:S03]  /*18010*/  STL [R1+0x2e8], R6 ;  /* 0x0002e80601007387 */ /* 0x0001e60000100800 */
[----:B------:R-:W-:Y:S01]  /*18020*/  FFMA.FTZ R15, R13, R15, 1 ;  /* 0x3f8000000d0f7423 */ /* 0x000fe2000001000f */
[----:B------:R-:W-:-:S03]  /*18030*/  FFMA.FTZ R13, R3, R0, R5 ;  /* 0x00000000030d7223 */ /* 0x000fc60000010005 */
[----:B0-----:R-:W-:Y:S01]  /*18040*/  FMUL.FTZ R6, R12, R15 ;  /* 0x0000000f0c067220 */ /* 0x001fe20000410000 */
[----:B------:R-:W-:Y:S01]  /*18050*/  FMUL.FTZ R12, R13, -1.4426950216293334961 ;  /* 0xbfb8aa3b0d0c7820 */ /* 0x000fe20000410000 */
[----:B--2---:R-:W-:Y:S02]  /*18060*/  SHF.L.U32 R14, R38, 0x10, RZ ;  /* 0x00000010260e7819 */ /* 0x004fe400000006ff */
[----:B------:R-:W2:Y:S03]  /*18070*/  LDL.LU R38, [R1+0x380] ;  /* 0x0003800001267983 */ /* 0x000ea60000300800 */
[----:B------:R-:W-:Y:S01]  /*18080*/  FADD.FTZ R14, R14, -UR16 ;  /* 0x800000100e0e7e21 */ /* 0x000fe20008010000 */
[----:B------:R0:W-:Y:S01]  /*18090*/  STL [R1+0x3a0], R0 ;  /* 0x0003a00001007387 */ /* 0x0001e20000100800 */
[----:B------:R-:W1:Y:S02]  /*180a0*/  MUFU.EX2 R12, R12 ;  /* 0x0000000c000c7308 */ /* 0x000e640000000800 */
[----:B0-----:R-:W-:Y:S01]  /*180b0*/  FMUL.FTZ R0, R14, UR17 ;  /* 0x000000110e007c20 */ /* 0x001fe20008410000 */
[----:B-1----:R-:W-:-:S04]  /*180c0*/  FADD.FTZ R12, R12, 1 ;  /* 0x3f8000000c0c7421 */ /* 0x002fc80000010000 */
[----:B------:R0:W1:Y:S01]  /*180d0*/  MUFU.RCP R15, R12 ;  /* 0x0000000c000f7308 */ /* 0x0000620000001000 */
[----:B----4-:R-:W-:Y:S02]  /*180e0*/  SHF.L.U32 R14, R35, 0x10, RZ ;  /* 0x00000010230e7819 */ /* 0x010fe400000006ff */
[----:B------:R-:W4:Y:S01]  /*180f0*/  LDL.LU R35, [R1+0x368] ;  /* 0x0003680001237983 */ /* 0x000f220000300800 */
[----:B0-----:R-:W-:Y:S02]  /*18100*/  SHF.L.U32 R12, R32, 0x10, RZ ;  /* 0x00000010200c7819 */ /* 0x001fe400000006ff */
[----:B------:R-:W-:Y:S01]  /*18110*/  FADD.FTZ R14, R14, -UR16 ;  /* 0x800000100e0e7e21 */ /* 0x000fe20008010000 */
[----:B------:R0:W-:Y:S02]  /*18120*/  STL [R1+0x39c], R0 ;  /* 0x00039c0001007387 */ /* 0x0001e40000100800 */
[----:B-1----:R-:W-:Y:S01]  /*18130*/  FMUL.FTZ R12, R12, R15 ;  /* 0x0000000f0c0c7220 */ /* 0x002fe20000410000 */
[----:B------:R-:W-:Y:S01]  /*18140*/  FADD.FTZ R15, -R15, 1 ;  /* 0x3f8000000f0f7421 */ /* 0x000fe20000010100 */
[----:B------:R1:W-:Y:S03]  /*18150*/  STL [R1+0x2e4], R6 ;  /* 0x0002e40601007387 */ /* 0x0003e60000100800 */
[----:B------:R-:W-:Y:S01]  /*18160*/  FFMA.FTZ R15, R13, R15, 1 ;  /* 0x3f8000000d0f7423 */ /* 0x000fe2000001000f */
[----:B------:R-:W-:Y:S01]  /*18170*/  FFMA.FTZ R13, R2, R0, R4 ;  /* 0x00000000020d7223 */ /* 0x000fe20000010004 */
[----:B------:R-:W4:Y:S01]  /*18180*/  LDL.LU R32, [R1+0x6b8] ;  /* 0x0006b80001207983 */ /* 0x000f220000300800 */
[----:B0-----:R-:W-:Y:S01]  /*18190*/  FMUL.FTZ R0, R14, UR17 ;  /* 0x000000110e007c20 */ /* 0x001fe20008410000 */
[----:B-1----:R-:W-:Y:S01]  /*181a0*/  FMUL.FTZ R6, R12, R15 ;  /* 0x0000000f0c067220 */ /* 0x002fe20000410000 */
[----:B------:R-:W-:-:S06]  /*181b0*/  FMUL.FTZ R12, R13, -1.4426950216293334961 ;  /* 0xbfb8aa3b0d0c7820 */ /* 0x000fcc0000410000 */
[----:B------:R-:W0:Y:S01]  /*181c0*/  MUFU.EX2 R12, R12 ;  /* 0x0000000c000c7308 */ /* 0x000e220000000800 */
[----:B---3--:R-:W-:Y:S02]  /*181d0*/  SHF.L.U32 R14, R37, 0x10, RZ ;  /* 0x00000010250e7819 */ /* 0x008fe400000006ff */
[----:B------:R-:W3:Y:S01]  /*181e0*/  LDL.LU R37, [R1+0x628] ;  /* 0x0006280001257983 */ /* 0x000ee20000300800 */
[----:B0-----:R-:W-:-:S04]  /*181f0*/  FADD.FTZ R12, R12, 1 ;  /* 0x3f8000000c0c7421 */ /* 0x001fc80000010000 */
[----:B------:R0:W1:Y:S02]  /*18200*/  MUFU.RCP R15, R12 ;  /* 0x0000000c000f7308 */ /* 0x0000640000001000 */
[----:B0-----:R-:W-:Y:S01]  /*18210*/  SHF.L.U32 R12, R33, 0x10, RZ ;  /* 0x00000010210c7819 */ /* 0x001fe200000006ff */
[----:B------:R0:W-:Y:S01]  /*18220*/  STL [R1+0x2e0], R6 ;  /* 0x0002e00601007387 */ /* 0x0001e20000100800 */
[----:B------:R-:W-:-:S03]  /*18230*/  FADD.FTZ R14, R14, -UR16 ;  /* 0x800000100e0e7e21 */ /* 0x000fc60008010000 */
[----:B------:R0:W-:Y:S01]  /*18240*/  STL [R1+0x398], R0 ;  /* 0x0003980001007387 */ /* 0x0001e20000100800 */
[----:B-1----:R-:W-:Y:S01]  /*18250*/  FMUL.FTZ R12, R12, R15 ;  /* 0x0000000f0c0c7220 */ /* 0x002fe20000410000 */
[----:B------:R-:W-:Y:S02]  /*18260*/  FADD.FTZ R15, -R15, 1 ;  /* 0x3f8000000f0f7421 */ /* 0x000fe40000010100 */
[----:B------:R-:W3:Y:S02]  /*18270*/  LDL.LU R33, [R1+0x6a8] ;  /* 0x0006a80001217983 */ /* 0x000ee40000300800 */
[----:B------:R-:W-:Y:S01]  /*18280*/  FFMA.FTZ R15, R13, R15, 1 ;  /* 0x3f8000000d0f7423 */ /* 0x000fe2000001000f */
[----:B------:R-:W-:-:S03]  /*18290*/  FFMA.FTZ R13, R3, R0, R5 ;  /* 0x00000000030d7223 */ /* 0x000fc60000010005 */
[----:B0-----:R-:W-:Y:S01]  /*182a0*/  FMUL.FTZ R6, R12, R15 ;  /* 0x0000000f0c067220 */ /* 0x001fe20000410000 */
[----:B------:R-:W-:-:S06]  /*182b0*/  FMUL.FTZ R12, R13, -1.4426950216293334961 ;  /* 0xbfb8aa3b0d0c7820 */ /* 0x000fcc0000410000 */
[----:B------:R-:W0:Y:S02]  /*182c0*/  MUFU.EX2 R12, R12 ;  /* 0x0000000c000c7308 */ /* 0x000e240000000800 */
[----:B0-----:R-:W-:-:S04]  /*182d0*/  FADD.FTZ R12, R12, 1 ;  /* 0x3f8000000c0c7421 */ /* 0x001fc80000010000 */
[----:B------:R0:W1:Y:S02]  /*182e0*/  MUFU.RCP R15, R12 ;  /* 0x0000000c000f7308 */ /* 0x0000640000001000 */
[----:B0-----:R-:W-:Y:S01]  /*182f0*/  SHF.L.U32 R12, R34, 0x10, RZ ;  /* 0x00000010220c7819 */ /* 0x001fe200000006ff */
[----:B------:R-:W-:Y:S01]  /*18300*/  FMUL.FTZ R0, R14, UR17 ;  /* 0x000000110e007c20 */ /* 0x000fe20008410000 */
[----:B------:R0:W-:Y:S04]  /*18310*/  STL [R1+0x2dc], R6 ;  /* 0x0002dc0601007387 */ /* 0x0001e80000100800 */
[----:B------:R-:W3:Y:S01]  /*18320*/  LDL.LU R34, [R1+0x688] ;  /* 0x0006880001227983 */ /* 0x000ee20000300800 */
[----:B-1----:R-:W-:Y:S01]  /*18330*/  FMUL.FTZ R12, R12, R15 ;  /* 0x0000000f0c0c7220 */ /* 0x002fe20000410000 */
[----:B------:R-:W-:-:S04]  /*18340*/  FADD.FTZ R15, -R15, 1 ;  /* 0x3f8000000f0f7421 */ /* 0x000fc80000010100 */
[----:B------:R-:W-:-:S04]  /*18350*/  FFMA.FTZ R15, R13, R15, 1 ;  /* 0x3f8000000d0f7423 */ /* 0x000fc8000001000f */
[----:B0-----:R-:W-:Y:S01]  /*18360*/  FMUL.FTZ R6, R12, R15 ;  /* 0x0000000f0c067220 */ /* 0x001fe20000410000 */
[----:B------:R-:W-:-:S04]  /*18370*/  FFMA.FTZ R12, R2, R0, R4 ;  /* 0x00000000020c7223 */ /* 0x000fc80000010004 */
[----:B------:R-:W-:-:S06]  /*18380*/  FMUL.FTZ R13, R12, -1.4426950216293334961 ;  /* 0xbfb8aa3b0c0d7820 */ /* 0x000fcc0000410000 */
[----:B------:R-:W0:Y:S02]  /*18390*/  MUFU.EX2 R13, R13 ;  /* 0x0000000d000d7308 */ /* 0x000e240000000800 */
[----:B0-----:R-:W-:-:S04]  /*183a0*/  FADD.FTZ R13, R13, 1 ;  /* 0x3f8000000d0d7421 */ /* 0x001fc80000010000 */
[----:B------:R2:W0:Y:S01]  /*183b0*/  MUFU.RCP R14, R13 ;  /* 0x0000000d000e7308 */ /* 0x0004220000001000 */
[----:B------:R1:W-:Y:S01]  /*183c0*/  STL [R1+0x394], R0 ;  /* 0x0003940001007387 */ /* 0x0003e20000100800 */
[----:B--2---:R-:W-:-:S03]  /*183d0*/  SHF.L.U32 R13, R38, 0x10, RZ ;  /* 0x00000010260d7819 */ /* 0x004fc600000006ff */
[----:B------:R-:W2:Y:S01]  /*183e0*/  LDL.LU R38, [R1+0x338] ;  /* 0x0003380001267983 */ /* 0x000ea20000300800 */
[----:B0-----:R-:W-:Y:S01]  /*183f0*/  FMUL.FTZ R53, R53, R14 ;  /* 0x0000000e35357220 */ /* 0x001fe20000410000 */
[----:B------:R-:W-:Y:S01]  /*18400*/  FADD.FTZ R13, R13, -UR16 ;  /* 0x800000100d0d7e21 */ /* 0x000fe20008010000 */
[----:B------:R-:W-:-:S03]  /*18410*/  FADD.FTZ R14, -R14, 1 ;  /* 0x3f8000000e0e7421 */ /* 0x000fc60000010100 */
[----:B-1----:R-:W-:Y:S01]  /*18420*/  FMUL.FTZ R0, R13, UR17 ;  /* 0x000000110d007c20 */ /* 0x002fe20008410000 */
[----:B------:R-:W-:-:S03]  /*18430*/  FFMA.FTZ R14, R12, R14, 1 ;  /* 0x3f8000000c0e7423 */ /* 0x000fc6000001000e */
[----:B------:R-:W-:-:S04]  /*18440*/  FFMA.FTZ R12, R3, R0, R5 ;  /* 0x00000000030c7223 */ /* 0x000fc80000010005 */
[----:B------:R-:W-:-:S06]  /*18450*/  FMUL.FTZ R13, R12, -1.4426950216293334961 ;  /* 0xbfb8aa3b0c0d7820 */ /* 0x000fcc0000410000 */
[----:B------:R-:W0:Y:S01]  /*18460*/  MUFU.EX2 R13, R13 ;  /* 0x0000000d000d7308 */ /* 0x000e220000000800 */
[----:B------:R-:W-:Y:S01]  /*18470*/  FMUL.FTZ R53, R53, R14 ;  /* 0x0000000e35357220 */ /* 0x000fe20000410000 */
[----:B0-----:R-:W-:-:S04]  /*18480*/  FADD.FTZ R13, R13, 1 ;  /* 0x3f8000000d0d7421 */ /* 0x001fc80000010000 */
[----:B------:R4:W0:Y:S01]  /*18490*/  MUFU.RCP R14, R13 ;  /* 0x0000000d000e7308 */ /* 0x0008220000001000 */
[----:B------:R1:W-:Y:S01]  /*184a0*/  STL [R1+0x390], R0 ;  /* 0x0003900001007387 */ /* 0x0003e20000100800 */
[----:B----4-:R-:W-:-:S03]  /*184b0*/  SHF.L.U32 R13, R35, 0x10, RZ ;  /* 0x00000010230d7819 */ /* 0x010fc600000006ff */
[----:B------:R-:W4:Y:S02]  /*184c0*/  LDL.LU R35, [R1+0x35c] ;  /* 0x00035c0001237983 */ /* 0x000f240000300800 */
[----:B------:R-:W-:Y:S01]  /*184d0*/  FADD.FTZ R13, R13, -UR16 ;  /* 0x800000100d0d7e21 */ /* 0x000fe20008010000 */
[----:B0-----:R-:W-:Y:S01]  /*184e0*/  FMUL.FTZ R47, R47, R14 ;  /* 0x0000000e2f2f7220 */ /* 0x001fe20000410000 */
[----:B------:R-:W-:Y:S02]  /*184f0*/  FADD.FTZ R14, -R14, 1 ;  /* 0x3f8000000e0e7421 */ /* 0x000fe40000010100 */
[----:B-1----:R-:W-:Y:S02]  /*18500*/  FMUL.FTZ R0, R13, UR17 ;  /* 0x000000110d007c20 */ /* 0x002fe40008410000 */
[----:B------:R-:W-:Y:S02]  /*18510*/  FFMA.FTZ R14, R12, R14, 1 ;  /* 0x3f8000000c0e7423 */ /* 0x000fe4000001000e */
[----:B------:R-:W-:-:S04]  /*18520*/  FFMA.FTZ R12, R2, R0, R4 ;  /* 0x00000000020c7223 */ /* 0x000fc80000010004 */
[----:B------:R-:W-:-:S06]  /*18530*/  FMUL.FTZ R13, R12, -1.4426950216293334961 ;  /* 0xbfb8aa3b0c0d7820 */ /* 0x000fcc0000410000 */
[----:B------:R-:W0:Y:S01]  /*18540*/  MUFU.EX2 R13, R13 ;  /* 0x0000000d000d7308 */ /* 0x000e220000000800 */
[----:B------:R-:W-:Y:S01]  /*18550*/  FMUL.FTZ R47, R47, R14 ;  /* 0x0000000e2f2f7220 */ /* 0x000fe20000410000 */
[----:B0-----:R-:W-:-:S04]  /*18560*/  FADD.FTZ R13, R13, 1 ;  /* 0x3f8000000d0d7421 */ /* 0x001fc80000010000 */
[----:B------:R3:W0:Y:S02]  /*18570*/  MUFU.RCP R14, R13 ;  /* 0x0000000d000e7308 */ /* 0x0006240000001000 */
[----:B---3--:R-:W-:Y:S02]  /*18580*/  SHF.L.U32 R13, R37, 0x10, RZ ;  /* 0x00000010250d7819 */ /* 0x008fe400000006ff */
[----:B------:R-:W3:Y:S01]  /*18590*/  LDL.LU R37, [R1+0x328] ;  /* 0x0003280001257983 */ /* 0x000ee20000300800 */
[----:B0-----:R-:W-:Y:S02]  /*185a0*/  FMUL.FTZ R52, R52, R14 ;  /* 0x0000000e34347220 */ /* 0x001fe40000410000 */
[----:B------:R-:W-:Y:S01]  /*185b0*/  FADD.FTZ R13, R13, -UR16 ;  /* 0x800000100d0d7e21 */ /* 0x000fe20008010000 */
[----:B------:R0:W-:Y:S01]  /*185c0*/  STL [R1+0x38c], R0 ;  /* 0x00038c0001007387 */ /* 0x0001e20000100800 */
[----:B------:R-:W-:-:S04]  /*185d0*/  FADD.FTZ R14, -R14, 1 ;  /* 0x3f8000000e0e7421 */ /* 0x000fc80000010100 */
[----:B------:R-:W-:Y:S01]  /*185e0*/  FFMA.FTZ R14, R12, R14, 1 ;  /* 0x3f8000000c0e7423 */ /* 0x000fe2000001000e */
[----:B0-----:R-:W-:-:S04]  /*185f0*/  FMUL.FTZ R0, R13, UR17 ;  /* 0x000000110d007c20 */ /* 0x001fc80008410000 */
[----:B------:R-:W-:-:S04]  /*18600*/  FFMA.FTZ R12, R3, R0, R5 ;  /* 0x00000000030c7223 */ /* 0x000fc80000010005 */
[----:B------:R-:W-:-:S06]  /*18610*/  FMUL.FTZ R13, R12, -1.4426950216293334961 ;  /* 0xbfb8aa3b0c0d7820 */ /* 0x000fcc0000410000 */
[----:B------:R-:W0:Y:S01]  /*18620*/  MUFU.EX2 R13, R13 ;  /* 0x0000000d000d7308 */ /* 0x000e220000000800 */
[----:B------:R-:W-:Y:S01]  /*18630*/  FMUL.FTZ R52, R52, R14 ;  /* 0x0000000e34347220 */ /* 0x000fe20000410000 */
[----:B0-----:R-:W-:-:S04]  /*18640*/  FADD.FTZ R13, R13, 1 ;  /* 0x3f8000000d0d7421 */ /* 0x001fc80000010000 */
[----:B------:R-:W0:Y:S01]  /*18650*/  MUFU.RCP R14, R13 ;  /* 0x0000000d000e7308 */ /* 0x000e220000001000 */
[----:B------:R1:W-:Y:S01]  /*18660*/  STL [R1+0x388], R0 ;  /* 0x0003880001007387 */ /* 0x0003e20000100800 */
[----:B0-----:R-:W-:Y:S01]  /*18670*/  FMUL.FTZ R45, R45, R14 ;  /* 0x0000000e2d2d7220 */ /* 0x001fe20000410000 */
[----:B------:R-:W-:-:S04]  /*18680*/  FADD.FTZ R14, -R14, 1 ;  /* 0x3f8000000e0e7421 */ /* 0x000fc80000010100 */
[----:B------:R-:W-:-:S04]  /*18690*/  FFMA.FTZ R14, R12, R14, 1 ;  /* 0x3f8000000c0e7423 */ /* 0x000fc8000001000e */
[----:B------:R-:W-:Y:S01]  /*186a0*/  FMUL.FTZ R45, R45, R14 ;  /* 0x0000000e2d2d7220 */ /* 0x000fe20000410000 */
[----:B--2---:R-:W-:Y:S02]  /*186b0*/  SHF.L.U32 R13, R38, 0x10, RZ ;  /* 0x00000010260d7819 */ /* 0x004fe400000006ff */
[----:B------:R-:W2:Y:S03]  /*186c0*/  LDL.LU R38, [R1+0x654] ;  /* 0x0006540001267983 */ /* 0x000ea60000300800 */
[----:B------:R-:W-:-:S04]  /*186d0*/  FADD.FTZ R13, R13, -UR16 ;  /* 0x800000100d0d7e21 */ /* 0x000fc80008010000 */
[----:B-1----:R-:W-:-:S04]  /*186e0*/  FMUL.FTZ R0, R13, UR17 ;  /* 0x000000110d007c20 */ /* 0x002fc80008410000 */
[----:B------:R-:W-:-:S04]  /*186f0*/  FFMA.FTZ R12, R2, R0, R4 ;  /* 0x00000000020c7223 */ /* 0x000fc80000010004 */
[----:B------:R-:W-:-:S06]  /*18700*/  FMUL.FTZ R13, R12, -1.4426950216293334961 ;  /* 0xbfb8aa3b0c0d7820 */ /* 0x000fcc0000410000 */
[----:B------:R-:W0:Y:S02]  /*18710*/  MUFU.EX2 R13, R13 ;  /* 0x0000000d000d7308 */ /* 0x000e240000000800 */
        /* <DEDUP_REMOVED lines=43> */
[----:B------:R0:W1:Y:S01]  /*189d0*/  MUFU.RCP R14, R13 ;  /* 0x0000000d000e7308 */ /* 0x0000620000001000 */
[----:B------:R4:W-:Y:S01]  /*189e0*/  STL [R1+0x378], R0 ;  /* 0x0003780001007387 */ /* 0x0009e20000100800 */
[----:B0-----:R-:W-:-:S05]  /*189f0*/  SHF.L.U32 R13, R61, 0x10, RZ ;  /* 0x000000103d0d7819 */ /* 0x001fca00000006ff */
[----:B------:R-:W-:Y:S01]  /*18a00*/  FADD.FTZ R13, R13, -UR16 ;  /* 0x800000100d0d7e21 */ /* 0x000fe20008010000 */
[----:B-1----:R-:W-:Y:S01]  /*18a10*/  FMUL.FTZ R41, R41, R14 ;  /* 0x0000000e29297220 */ /* 0x002fe20000410000 */
[----:B------:R-:W-:Y:S02]  /*18a20*/  FADD.FTZ R14, -R14, 1 ;  /* 0x3f8000000e0e7421 */ /* 0x000fe40000010100 */
[----:B----4-:R-:W-:Y:S02]  /*18a30*/  FMUL.FTZ R0, R13, UR17 ;  /* 0x000000110d007c20 */ /* 0x010fe40008410000 */
[----:B------:R-:W-:Y:S02]  /*18a40*/  FFMA.FTZ R14, R12, R14, 1 ;  /* 0x3f8000000c0e7423 */ /* 0x000fe4000001000e */
        /* <DEDUP_REMOVED lines=11> */
[----:B---3--:R-:W-:Y:S02]  /*18b00*/  SHF.L.U32 R13, R37, 0x10, RZ ;  /* 0x00000010250d7819 */ /* 0x008fe400000006ff */
[----:B------:R-:W3:Y:S03]  /*18b10*/  LDL.LU R37, [R1+0x690] ;  /* 0x0006900001257983 */ /* 0x000ee60000300800 */
[----:B------:R-:W-:-:S04]  /*18b20*/  FADD.FTZ R13, R13, -UR16 ;  /* 0x800000100d0d7e21 */ /* 0x000fc80008010000 */
[----:B-1----:R-:W-:-:S04]  /*18b30*/  FMUL.FTZ R0, R13, UR17 ;  /* 0x000000110d007c20 */ /* 0x002fc80008410000 */
[----:B------:R-:W-:-:S04]  /*18b40*/  FFMA.FTZ R12, R3, R0, R5 ;  /* 0x00000000030c7223 */ /* 0x000fc80000010005 */
[----:B------:R-:W-:-:S06]  /*18b50*/  FMUL.FTZ R13, R12, -1.4426950216293334961 ;  /* 0xbfb8aa3b0c0d7820 */ /* 0x000fcc0000410000 */
[----:B------:R-:W0:Y:S02]  /*18b60*/  MUFU.EX2 R13, R13 ;  /* 0x0000000d000d7308 */ /* 0x000e240000000800 */
[----:B0-----:R-:W-:-:S04]  /*18b70*/  FADD.FTZ R13, R13, 1 ;  /* 0x3f8000000d0d7421 */ /* 0x001fc80000010000 */
[----:B------:R0:W1:Y:S02]  /*18b80*/  MUFU.RCP R14, R13 ;  /* 0x0000000d000e7308 */ /* 0x0000640000001000 */
[----:B0-----:R-:W-:Y:S02]  /*18b90*/  SHF.L.U32 R13, R35, 0x10, RZ ;  /* 0x00000010230d7819 */ /* 0x001fe400000006ff */
[----:B------:R-:W4:Y:S03]  /*18ba0*/  LDL.LU R35, [R1+0x69c] ;  /* 0x00069c0001237983 */ /* 0x000f260000300800 */
[----:B------:R-:W-:Y:S01]  /*18bb0*/  FADD.FTZ R13, R13, -UR16 ;  /* 0x800000100d0d7e21 */ /* 0x000fe20008010000 */
[----:B------:R0:W-:Y:S01]  /*18bc0*/  STL [R1+0x370], R0 ;  /* 0x0003700001007387 */ /* 0x0001e20000100800 */
[----:B-1----:R-:W-:Y:S01]  /*18bd0*/  FMUL.FTZ R39, R39, R14 ;  /* 0x0000000e27277220 */ /* 0x002fe20000410000 */
[----:B------:R-:W-:Y:S01]  /*18be0*/  FADD.FTZ R14, -R14, 1 ;  /* 0x3f8000000e0e7421 */ /* 0x000fe20000010100 */
[----:B0-----:R-:W-:-:S03]  /*18bf0*/  FMUL.FTZ R0, R13, UR17 ;  /* 0x000000110d007c20 */ /* 0x001fc60008410000 */
[----:B------:R-:W-:Y:S01]  /*18c00*/  FFMA.FTZ R14, R12, R14, 1 ;  /* 0x3f8000000c0e7423 */ /* 0x000fe2000001000e */
[----:B------:R-:W-:-:S04]  /*18c10*/  FFMA.FTZ R12, R2, R0, R4 ;  /* 0x00000000020c7223 */ /* 0x000fc80000010004 */
[----:B------:R-:W-:-:S06]  /*18c20*/  FMUL.FTZ R13, R12, -1.4426950216293334961 ;  /* 0xbfb8aa3b0c0d7820 */ /* 0x000fcc0000410000 */
[----:B------:R-:W0:Y:S01]  /*18c30*/  MUFU.EX2 R13, R13 ;  /* 0x0000000d000d7308 */ /* 0x000e220000000800 */
[----:B------:R-:W-:Y:S01]  /*18c40*/  FMUL.FTZ R39, R39, R14 ;  /* 0x0000000e27277220 */ /* 0x000fe20000410000 */
        /* <DEDUP_REMOVED lines=15> */
[----:B------:R2:W0:Y:S02]  /*18d40*/  MUFU.RCP R14, R13 ;  /* 0x0000000d000e7308 */ /* 0x0004240000001000 */
[----:B--2---:R-:W-:Y:S02]  /*18d50*/  SHF.L.U32 R13, R38, 0x10, RZ ;  /* 0x00000010260d7819 */ /* 0x004fe400000006ff */
[----:B------:R-:W2:Y:S03]  /*18d60*/  LDL.LU R38, [R1+0x6b0] ;  /* 0x0006b00001267983 */ /* 0x000ea60000300800 */
[----:B------:R-:W-:Y:S01]  /*18d70*/  FADD.FTZ R13, R13, -UR16 ;  /* 0x800000100d0d7e21 */ /* 0x000fe20008010000 */
[----:B------:R1:W-:Y:S03]  /*18d80*/  STL [R1+0x368], R0 ;  /* 0x0003680001007387 */ /* 0x0003e60000100800 */
[----:B-1----:R-:W-:Y:S01]  /*18d90*/  FMUL.FTZ R0, R13, UR17 ;  /* 0x000000110d007c20 */ /* 0x002fe20008410000 */
[----:B------:R-:W-:-:S02]  /*18da0*/  SHF.L.U32 R31, R33, 0x10, RZ ;  /* 0x00000010211f7819 */ /* 0x000fc400000006ff */
[----:B------:R-:W2:Y:S01]  /*18db0*/  LDL.LU R33, [R1+0x6c0] ;  /* 0x0006c00001217983 */ /* 0x000ea20000300800 */
[----:B------:R-:W-:-:S03]  /*18dc0*/  SHF.L.U32 R46, R46, 0x10, RZ ;  /* 0x000000102e2e7819 */ /* 0x000fc600000006ff */
[----:B------:R1:W-:Y:S01]  /*18dd0*/  STL [R1+0x364], R0 ;  /* 0x0003640001007387 */ /* 0x0003e20000100800 */
[----:B---3--:R-:W-:-:S05]  /*18de0*/  SHF.L.U32 R37, R37, 0x10, RZ ;  /* 0x0000001025257819 */ /* 0x008fca00000006ff */
[----:B0-----:R-:W-:Y:S01]  /*18df0*/  FMUL.FTZ R37, R37, R14 ;  /* 0x0000000e25257220 */ /* 0x001fe20000410000 */
[----:B------:R-:W-:-:S04]  /*18e00*/  FADD.FTZ R14, -R14, 1 ;  /* 0x3f8000000e0e7421 */ /* 0x000fc80000010100 */
[----:B------:R-:W-:Y:S01]  /*18e10*/  FFMA.FTZ R14, R12, R14, 1 ;  /* 0x3f8000000c0e7423 */ /* 0x000fe2000001000e */
[----:B------:R-:W-:-:S04]  /*18e20*/  FFMA.FTZ R12, R2, R0, R4 ;  /* 0x00000000020c7223 */ /* 0x000fc80000010004 */
[----:B------:R-:W-:-:S06]  /*18e30*/  FMUL.FTZ R13, R12, -1.4426950216293334961 ;  /* 0xbfb8aa3b0c0d7820 */ /* 0x000fcc0000410000 */
[----:B------:R-:W0:Y:S01]  /*18e40*/  MUFU.EX2 R13, R13 ;  /* 0x0000000d000d7308 */ /* 0x000e220000000800 */
[----:B------:R-:W-:Y:S01]  /*18e50*/  FMUL.FTZ R37, R37, R14 ;  /* 0x0000000e25257220 */ /* 0x000fe20000410000 */
[----:B0-----:R-:W-:-:S04]  /*18e60*/  FADD.FTZ R13, R13, 1 ;  /* 0x3f8000000d0d7421 */ /* 0x001fc80000010000 */
[----:B------:R4:W0:Y:S02]  /*18e70*/  MUFU.RCP R14, R13 ;  /* 0x0000000d000e7308 */ /* 0x0008240000001000 */
[----:B----4-:R-:W-:Y:S02]  /*18e80*/  SHF.L.U32 R13, R35, 0x10, RZ ;  /* 0x00000010230d7819 */ /* 0x010fe400000006ff */
[----:B------:R-:W3:Y:S03]  /*18e90*/  LDL.LU R35, [R1+0x6b4] ;  /* 0x0006b40001237983 */ /* 0x000ee60000300800 */
[----:B------:R-:W-:Y:S01]  /*18ea0*/  FADD.FTZ R13, R13, -UR16 ;  /* 0x800000100d0d7e21 */ /* 0x000fe20008010000 */
[----:B0-----:R-:W-:Y:S01]  /*18eb0*/  FMUL.FTZ R46, R46, R14 ;  /* 0x0000000e2e2e7220 */ /* 0x001fe20000410000 */
[----:B------:R-:W-:Y:S02]  /*18ec0*/  FADD.FTZ R14, -R14, 1 ;  /* 0x3f8000000e0e7421 */ /* 0x000fe40000010100 */
[----:B-1----:R-:W-:-:S02]  /*18ed0*/  FMUL.FTZ R0, R13, UR17 ;  /* 0x000000110d007c20 */ /* 0x002fc40008410000 */
[----:B------:R-:W-:Y:S02]  /*18ee0*/  FFMA.FTZ R14, R12, R14, 1 ;  /* 0x3f8000000c0e7423 */ /* 0x000fe4000001000e */
[----:B------:R-:W-:-:S04]  /*18ef0*/  FFMA.FTZ R12, R3, R0, R5 ;  /* 0x00000000030c7223 */ /* 0x000fc80000010005 */
[----:B------:R-:W-:-:S06]  /*18f00*/  FMUL.FTZ R13, R12, -1.4426950216293334961 ;  /* 0xbfb8aa3b0c0d7820 */ /* 0x000fcc0000410000 */
[----:B------:R-:W0:Y:S01]  /*18f10*/  MUFU.EX2 R13, R13 ;  /* 0x0000000d000d7308 */ /* 0x000e220000000800 */
[----:B------:R-:W-:Y:S01]  /*18f20*/  FMUL.FTZ R46, R46, R14 ;  /* 0x0000000e2e2e7220 */ /* 0x000fe20000410000 */
[----:B0-----:R-:W-:-:S04]  /*18f30*/  FADD.FTZ R13, R13, 1 ;  /* 0x3f8000000d0d7421 */ /* 0x001fc80000010000 */
[----:B------:R0:W1:Y:S02]  /*18f40*/  MUFU.RCP R14, R13 ;  /* 0x0000000d000e7308 */ /* 0x0000640000001000 */
[----:B0-----:R-:W-:Y:S02]  /*18f50*/  SHF.L.U32 R13, R34, 0x10, RZ ;  /* 0x00000010220d7819 */ /* 0x001fe400000006ff */
[----:B------:R-:W4:Y:S01]  /*18f60*/  LDL.LU R34, [R1+0x6c8] ;  /* 0x0006c80001227983 */ /* 0x000f220000300800 */
[----:B-1----:R-:W-:Y:S02]  /*18f70*/  FMUL.FTZ R31, R31, R14 ;  /* 0x0000000e1f1f7220 */ /* 0x002fe40000410000 */
        /* <DEDUP_REMOVED lines=10> */
[----:B------:R2:W0:Y:S02]  /*19020*/  MUFU.RCP R14, R13 ;  /* 0x0000000d000e7308 */ /* 0x0004240000001000 */
[----:B--2---:R-:W-:Y:S02]  /*19030*/  SHF.L.U32 R13, R38, 0x10, RZ ;  /* 0x00000010260d7819 */ /* 0x004fe400000006ff */
[----:B------:R-:W2:Y:S01]  /*19040*/  LDL.LU R38, [R1+0x6c4] ;  /* 0x0006c40001267983 */ /* 0x000ea20000300800 */
[----:B------:R-:W-:Y:S02]  /*19050*/  SHF.L.U32 R44, R44, 0x10, RZ ;  /* 0x000000102c2c7819 */ /* 0x000fe400000006ff */
[----:B------:R-:W-:Y:S01]  /*19060*/  FADD.FTZ R13, R13, -UR16 ;  /* 0x800000100d0d7e21 */ /* 0x000fe20008010000 */
[----:B------:R1:W-:Y:S02]  /*19070*/  STL [R1+0x35c], R0 ;  /* 0x00035c0001007387 */ /* 0x0003e40000100800 */
[----:B0-----:R-:W-:Y:S01]  /*19080*/  FMUL.FTZ R44, R44, R14 ;  /* 0x0000000e2c2c7220 */ /* 0x001fe20000410000 */
[----:B------:R-:W-:Y:S01]  /*19090*/  FADD.FTZ R14, -R14, 1 ;  /* 0x3f8000000e0e7421 */ /* 0x000fe20000010100 */
[----:B-1----:R-:W-:-:S03]  /*190a0*/  FMUL.FTZ R0, R13, UR17 ;  /* 0x000000110d007c20 */ /* 0x002fc60008410000 */
[----:B------:R-:W-:Y:S01]  /*190b0*/  FFMA.FTZ R14, R12, R14, 1 ;  /* 0x3f8000000c0e7423 */ /* 0x000fe2000001000e */
[----:B------:R-:W-:-:S04]  /*190c0*/  FFMA.FTZ R12, R3, R0, R5 ;  /* 0x00000000030c7223 */ /* 0x000fc80000010005 */
[----:B------:R-:W-:-:S06]  /*190d0*/  FMUL.FTZ R13, R12, -1.4426950216293334961 ;  /* 0xbfb8aa3b0c0d7820 */ /* 0x000fcc0000410000 */
[----:B------:R-:W0:Y:S01]  /*190e0*/  MUFU.EX2 R13, R13 ;  /* 0x0000000d000d7308 */ /* 0x000e220000000800 */
[----:B------:R-:W-:Y:S01]  /*190f0*/  FMUL.FTZ R44, R44, R14 ;  /* 0x0000000e2c2c7220 */ /* 0x000fe20000410000 */
[----:B0-----:R-:W-:-:S04]  /*19100*/  FADD.FTZ R13, R13, 1 ;  /* 0x3f8000000d0d7421 */ /* 0x001fc80000010000 */
[----:B------:R-:W0:Y:S01]  /*19110*/  MUFU.RCP R14, R13 ;  /* 0x0000000d000e7308 */ /* 0x000e220000001000 */
[----:B------:R-:W-:Y:S01]  /*19120*/  SHF.L.U32 R25, R32, 0x10, RZ ;  /* 0x0000001020197819 */ /* 0x000fe200000006ff */
[----:B------:R1:W-:Y:S04]  /*19130*/  STL [R1+0x358], R0 ;  /* 0x0003580001007387 */ /* 0x0003e80000100800 */
[----:B------:R-:W2:Y:S01]  /*19140*/  LDL.LU R32, [R1+0x6d4] ;  /* 0x0006d40001207983 */ /* 0x000ea20000300800 */
        /* <DEDUP_REMOVED lines=14> */
[----:B------:R-:W3:Y:S01]  /*19230*/  LDL.LU R33, [R1+0x29c] ;  /* 0x00029c0001217983 */ /* 0x000ee20000300800 */
[----:B----4-:R-:W-:-:S03]  /*19240*/  SHF.L.U32 R23, R34, 0x10, RZ ;  /* 0x0000001022177819 */ /* 0x010fc600000006ff */
[----:B------:R-:W4:Y:S01]  /*19250*/  LDL.LU R34, [R1+0x6dc] ;  /* 0x0006dc0001227983 */ /* 0x000f220000300800 */
[----:B------:R-:W-:Y:S01]  /*19260*/  SHF.L.U32 R42, R42, 0x10, RZ ;  /* 0x000000102a2a7819 */ /* 0x000fe200000006ff */
[----:B------:R-:W-:Y:S02]  /*19270*/  FADD.FTZ R13, R13, -UR16 ;  /* 0x800000100d0d7e21 */ /* 0x000fe40008010000 */
[----:B------:R0:W-:Y:S02]  /*19280*/  STL [R1+0x34c], R0 ;  /* 0x00034c0001007387 */ /* 0x0001e40000100800 */
[----:B-1----:R-:W-:Y:S01]  /*19290*/  FMUL.FTZ R42, R42, R14 ;  /* 0x0000000e2a2a7220 */ /* 0x002fe20000410000 */
        /* <DEDUP_REMOVED lines=8> */
[----:B------:R2:W0:Y:S01]  /*19320*/  MUFU.RCP R14, R13 ;  /* 0x0000000d000e7308 */ /* 0x0004220000001000 */
[----:B------:R1:W-:Y:S01]  /*19330*/  STL [R1+0x338], R0 ;  /* 0x0003380001007387 */ /* 0x0003e20000100800 */
[----:B--2---:R-:W-:-:S03]  /*19340*/  SHF.L.U32 R13, R38, 0x10, RZ ;  /* 0x00000010260d7819 */ /* 0x004fc600000006ff */
[----:B------:R-:W2:Y:S02]  /*19350*/  LDL.LU R38, [R1+0x6d8] ;  /* 0x0006d80001267983 */ /* 0x000ea40000300800 */
        /* <DEDUP_REMOVED lines=13> */
[----:B0-----:R-:W-:Y:S01]  /*19430*/  FMUL.FTZ R40, R40, R14 ;  /* 0x0000000e28287220 */ /* 0x001fe20000410000 */
[----:B------:R-:W-:-:S04]  /*19440*/  FADD.FTZ R14, -R14, 1 ;  /* 0x3f8000000e0e7421 */ /* 0x000fc80000010100 */
[----:B------:R-:W-:-:S04]  /*19450*/  FFMA.FTZ R14, R12, R14, 1 ;  /* 0x3f8000000c0e7423 */ /* 0x000fc8000001000e */
[----:B------:R-:W-:Y:S01]  /*19460*/  FMUL.FTZ R40, R40, R14 ;  /* 0x0000000e28287220 */ /* 0x000fe20000410000 */
[----:B------:R-:W-:Y:S02]  /*19470*/  SHF.L.U32 R19, R32, 0x10, RZ ;  /* 0x0000001020137819 */ /* 0x000fe400000006ff */
[----:B------:R-:W2:Y:S01]  /*19480*/  LDL.LU R32, [R1+0x6ec] ;  /* 0x0006ec0001207983 */ /* 0x000ea20000300800 */
[----:B---3--:R-:W-:-:S03]  /*19490*/  SHF.L.U32 R13, R35, 0x10, RZ ;  /* 0x00000010230d7819 */ /* 0x008fc600000006ff */
[----:B------:R-:W3:Y:S02]  /*194a0*/  LDL.LU R35, [R1+0x6e8] ;  /* 0x0006e80001237983 */ /* 0x000ee40000300800 */
        /* <DEDUP_REMOVED lines=8> */
[----:B0-----:R-:W-:-:S03]  /*19530*/  SHF.L.U32 R13, R33, 0x10, RZ ;  /* 0x00000010210d7819 */ /* 0x001fc600000006ff */
[----:B------:R-:W3:Y:S02]  /*19540*/  LDL.LU R33, [R1+0x6e0] ;  /* 0x0006e00001217983 */ /* 0x000ee40000300800 */
[----:B------:R-:W-:Y:S01]  /*19550*/  FADD.FTZ R13, R13, -UR16 ;  /* 0x800000100d0d7e21 */ /* 0x000fe20008010000 */
[----:B-1----:R-:W-:Y:S01]  /*19560*/  FMUL.FTZ R19, R19, R14 ;  /* 0x0000000e13137220 */ /* 0x002fe20000410000 */
[----:B------:R-:W-:Y:S02]  /*19570*/  FADD.FTZ R14, -R14, 1 ;  /* 0x3f8000000e0e7421 */ /* 0x000fe40000010100 */
[----:B------:R-:W-:Y:S02]  /*19580*/  FMUL.FTZ R0, R13, UR17 ;  /* 0x000000110d007c20 */ /* 0x000fe40008410000 */
[----:B------:R-:W-:Y:S02]  /*19590*/  FFMA.FTZ R14, R12, R14, 1 ;  /* 0x3f8000000c0e7423 */ /* 0x000fe4000001000e */
[----:B------:R-:W-:-:S04]  /*195a0*/  FFMA.FTZ R12, R2, R0, R4 ;  /* 0x00000000020c7223 */ /* 0x000fc80000010004 */
[----:B------:R-:W-:-:S06]  /*195b0*/  FMUL.FTZ R13, R12, -1.4426950216293334961 ;  /* 0xbfb8aa3b0c0d7820 */ /* 0x000fcc0000410000 */
[----:B------:R-:W0:Y:S01]  /*195c0*/  MUFU.EX2 R13, R13 ;  /* 0x0000000d000d7308 */ /* 0x000e220000000800 */
[----:B------:R-:W-:Y:S01]  /*195d0*/  FMUL.FTZ R19, R19, R14 ;  /* 0x0000000e13137220 */ /* 0x000fe20000410000 */
[----:B0-----:R-:W-:-:S04]  /*195e0*/  FADD.FTZ R13, R13, 1 ;  /* 0x3f8000000d0d7421 */ /* 0x001fc80000010000 */
[----:B------:R4:W0:Y:S02]  /*195f0*/  MUFU.RCP R14, R13 ;  /* 0x0000000d000e7308 */ /* 0x0008240000001000 */
[----:B----4-:R-:W-:Y:S02]  /*19600*/  SHF.L.U32 R13, R34, 0x10, RZ ;  /* 0x00000010220d7819 */ /* 0x010fe400000006ff */
[----:B------:R-:W4:Y:S03]  /*19610*/  LDL.LU R34, [R1+0x6e4] ;  /* 0x0006e40001227983 */ /* 0x000f260000300800 */
[----:B------:R-:W-:Y:S01]  /*19620*/  FADD.FTZ R13, R13, -UR16 ;  /* 0x800000100d0d7e21 */ /* 0x000fe20008010000 */
[----:B------:R1:W-:Y:S01]  /*19630*/  STL [R1+0x300], R0 ;  /* 0x0003000001007387 */ /* 0x0003e20000100800 */
[----:B--2---:R-:W-:-:S05]  /*19640*/  SHF.L.U32 R38, R38, 0x10, RZ ;  /* 0x0000001026267819 */ /* 0x004fca00000006ff */
        /* <DEDUP_REMOVED lines=9> */
[----:B------:R0:W1:Y:S01]  /*196e0*/  MUFU.RCP R14, R13 ;  /* 0x0000000d000e7308 */ /* 0x0000620000001000 */
[----:B------:R2:W-:Y:S01]  /*196f0*/  STL [R1+0x2ec], R0 ;  /* 0x0002ec0001007387 */ /* 0x0005e20000100800 */
[----:B0-----:R-:W-:-:S05]  /*19700*/  SHF.L.U32 R13, R54, 0x10, RZ ;  /* 0x00000010360d7819 */ /* 0x001fca00000006ff */
[----:B------:R-:W-:-:S04]  /*19710*/  FADD.FTZ R13, R13, -UR16 ;  /* 0x800000100d0d7e21 */ /* 0x000fc80008010000 */
[----:B--2---:R-:W-:Y:S01]  /*19720*/  FMUL.FTZ R0, R13, UR17 ;  /* 0x000000110d007c20 */ /* 0x004fe20008410000 */
[----:B------:R-:W-:-:S04]  /*19730*/  SHF.L.U32 R36, R55, 0x10, RZ ;  /* 0x0000001037247819 */ /* 0x000fc800000006ff */
[----:B------:R0:W-:Y:S01]  /*19740*/  STL [R1+0x2d8], R0 ;  /* 0x0002d80001007387 */ /* 0x0001e20000100800 */
[----:B---3--:R-:W-:-:S03]  /*19750*/  SHF.L.U32 R22, R35, 0x10, RZ ;  /* 0x0000001023167819 */ /* 0x008fc600000006ff */
[----:B------:R-:W2:Y:S02]  /*19760*/  LDL.LU R35, [R1+0x6f0] ;  /* 0x0006f00001237983 */ /* 0x000ea40000300800 */
[----:B-1----:R-:W-:Y:S01]  /*19770*/  FMUL.FTZ R22, R22, R14 ;  /* 0x0000000e16167220 */ /* 0x002fe20000410000 */
[----:B------:R-:W-:-:S04]  /*19780*/  FADD.FTZ R14, -R14, 1 ;  /* 0x3f8000000e0e7421 */ /* 0x000fc80000010100 */
[----:B------:R-:W-:Y:S01]  /*19790*/  FFMA.FTZ R14, R12, R14, 1 ;  /* 0x3f8000000c0e7423 */ /* 0x000fe2000001000e */
[----:B------:R-:W-:-:S04]  /*197a0*/  FFMA.FTZ R12, R2, R0, R4 ;  /* 0x00000000020c7223 */ /* 0x000fc80000010004 */
[----:B------:R-:W-:-:S06]  /*197b0*/  FMUL.FTZ R13, R12, -1.4426950216293334961 ;  /* 0xbfb8aa3b0c0d7820 */ /* 0x000fcc0000410000 */
[----:B------:R-:W1:Y:S01]  /*197c0*/  MUFU.EX2 R13, R13 ;  /* 0x0000000d000d7308 */ /* 0x000e620000000800 */
[----:B------:R-:W-:Y:S01]  /*197d0*/  FMUL.FTZ R22, R22, R14 ;  /* 0x0000000e16167220 */ /* 0x000fe20000410000 */
[----:B-1----:R-:W-:-:S04]  /*197e0*/  FADD.FTZ R13, R13, 1 ;  /* 0x3f8000000d0d7421 */ /* 0x002fc80000010000 */
[----:B------:R1:W3:Y:S02]  /*197f0*/  MUFU.RCP R14, R13 ;  /* 0x0000000d000e7308 */ /* 0x0002e40000001000 */
[----:B-1----:R-:W-:Y:S02]  /*19800*/  SHF.L.U32 R13, R29, 0x10, RZ ;  /* 0x000000101d0d7819 */ /* 0x002fe400000006ff */
[----:B------:R-:W2:Y:S03]  /*19810*/  LDL.LU R29, [R1+0x6f8] ;  /* 0x0006f800011d7983 */ /* 0x000ea60000300800 */
[----:B------:R-:W-:Y:S01]  /*19820*/  FADD.FTZ R13, R13, -UR16 ;  /* 0x800000100d0d7e21 */ /* 0x000fe20008010000 */
[----:B---3--:R-:W-:Y:S01]  /*19830*/  FMUL.FTZ R36, R36, R14 ;  /* 0x0000000e24247220 */ /* 0x008fe20000410000 */
[----:B------:R-:W-:Y:S02]  /*19840*/  FADD.FTZ R14, -R14, 1 ;  /* 0x3f8000000e0e7421 */ /* 0x000fe40000010100 */
[----:B0-----:R-:W-:-:S02]  /*19850*/  FMUL.FTZ R0, R13, UR17 ;  /* 0x000000110d007c20 */ /* 0x001fc40008410000 */
[----:B------:R-:W-:Y:S02]  /*19860*/  FFMA.FTZ R14, R12, R14, 1 ;  /* 0x3f8000000c0e7423 */ /* 0x000fe4000001000e */
[----:B------:R-:W-:-:S04]  /*19870*/  FFMA.FTZ R12, R3, R0, R5 ;  /* 0x00000000030c7223 */ /* 0x000fc80000010005 */
[----:B------:R-:W-:-:S06]  /*19880*/  FMUL.FTZ R13, R12, -1.4426950216293334961 ;  /* 0xbfb8aa3b0c0d7820 */ /* 0x000fcc0000410000 */
[----:B------:R-:W0:Y:S01]  /*19890*/  MUFU.EX2 R13, R13 ;  /* 0x0000000d000d7308 */ /* 0x000e220000000800 */
[----:B----4-:R-:W-:Y:S02]  /*198a0*/  SHF.L.U32 R17, R34, 0x10, RZ ;  /* 0x0000001022117819 */ /* 0x010fe400000006ff */
[----:B------:R-:W3:Y:S01]  /*198b0*/  LDL.LU R34, [R1+0x6f4] ;  /* 0x0006f40001227983 */ /* 0x000ee20000300800 */
[----:B0-----:R-:W-:Y:S01]  /*198c0*/  FADD.FTZ R13, R13, 1 ;  /* 0x3f8000000d0d7421 */ /* 0x001fe20000010000 */
[----:B------:R-:W-:-:S03]  /*198d0*/  FMUL.FTZ R36, R36, R14 ;  /* 0x0000000e24247220 */ /* 0x000fc60000410000 */
[----:B------:R0:W1:Y:S02]  /*198e0*/  MUFU.RCP R14, R13 ;  /* 0x0000000d000e7308 */ /* 0x0000640000001000 */
[----:B0-----:R-:W-:Y:S02]  /*198f0*/  SHF.L.U32 R13, R33, 0x10, RZ ;  /* 0x00000010210d7819 */ /* 0x001fe400000006ff */
[----:B------:R-:W4:Y:S01]  /*19900*/  LDL.LU R33, [R1+0x6fc] ;  /* 0x0006fc0001217983 */ /* 0x000f220000300800 */
[----:B------:R-:W-:-:S03]  /*19910*/  SHF.L.U32 R30, R32, 0x10, RZ ;  /* 0x00000010201e7819 */ /* 0x000fc600000006ff */
[----:B------:R-:W4:Y:S01]  /*19920*/  LDL.LU R32, [R1+0x700] ;  /* 0x0007000001207983 */ /* 0x000f220000300800 */
[----:B------:R-:W-:Y:S01]  /*19930*/  FADD.FTZ R13, R13, -UR16 ;  /* 0x800000100d0d7e21 */ /* 0x000fe20008010000 */
[----:B-1----:R-:W-:Y:S02]  /*19940*/  FMUL.FTZ R17, R17, R14 ;  /* 0x0000000e11117220 */ /* 0x002fe40000410000 */
        /* <DEDUP_REMOVED lines=25> */
[----:B------:R-:W2:Y:S01]  /*19ae0*/  LDL.LU R29, [R1+0x704] ;  /* 0x00070400011d7983 */ /* 0x000ea20000300800 */
[----:B---3--:R-:W-:-:S03]  /*19af0*/  SHF.L.U32 R14, R34, 0x10, RZ ;  /* 0x00000010220e7819 */ /* 0x008fc600000006ff */
[----:B------:R-:W3:Y:S01]  /*19b00*/  LDL.LU R34, [R1+0x70c] ;  /* 0x00070c0001227983 */ /* 0x000ee20000300800 */
[----:B----4-:R-:W-:-:S03]  /*19b10*/  SHF.L.U32 R24, R33, 0x10, RZ ;  /* 0x0000001021187819 */ /* 0x010fc600000006ff */
[----:B------:R-:W4:Y:S01]  /*19b20*/  LDL.LU R33, [R1+0x710] ;  /* 0x0007100001217983 */ /* 0x000f220000300800 */
[----:B------:R-:W-:Y:S01]  /*19b30*/  FADD.FTZ R14, R14, -UR16 ;  /* 0x800000100e0e7e21 */ /* 0x000fe20008010000 */
[----:B-1----:R-:W-:Y:S01]  /*19b40*/  FMUL.FTZ R13, R13, R15 ;  /* 0x0000000f0d0d7220 */ /* 0x002fe20000410000 */
[----:B------:R-:W-:Y:S01]  /*19b50*/  FADD.FTZ R15, -R15, 1 ;  /* 0x3f8000000f0f7421 */ /* 0x000fe20000010100 */
[----:B------:R0:W-:Y:S03]  /*19b60*/  STL [R1+0x29c], R0 ;  /* 0x00029c0001007387 */ /* 0x0001e60000100800 */
[----:B------:R-:W-:Y:S01]  /*19b70*/  FFMA.FTZ R15, R12, R15, 1 ;  /* 0x3f8000000c0f7423 */ /* 0x000fe2000001000f */
[----:B0-----:R-:W-:-:S04]  /*19b80*/  FMUL.FTZ R0, R14, UR17 ;  /* 0x000000110e007c20 */ /* 0x001fc80008410000 */
        /* <DEDUP_REMOVED lines=19> */
[----:B------:R-:W0:Y:S01]  /*19cc0*/  MUFU.RCP R15, R14 ;  /* 0x0000000e000f7308 */ /* 0x000e220000001000 */
[----:B------:R1:W-:Y:S01]  /*19cd0*/  STL [R1+0x284], R0 ;  /* 0x0002840001007387 */ /* 0x0003e20000100800 */
[----:B--2---:R-:W-:-:S03]  /*19ce0*/  SHF.L.U32 R21, R35, 0x10, RZ ;  /* 0x0000001023157819 */ /* 0x004fc600000006ff */
[----:B------:R-:W2:Y:S02]  /*19cf0*/  LDL.LU R35, [R1+0x714] ;  /* 0x0007140001237983 */ /* 0x000ea40000300800 */
[----:B0-----:R-:W-:Y:S01]  /*19d00*/  FMUL.FTZ R21, R21, R15 ;  /* 0x0000000f15157220 */ /* 0x001fe20000410000 */
[----:B------:R-:W-:-:S04]  /*19d10*/  FADD.FTZ R15, -R15, 1 ;  /* 0x3f8000000f0f7421 */ /* 0x000fc80000010100 */
[----:B------:R-:W-:Y:S01]  /*19d20*/  FFMA.FTZ R15, R12, R15, 1 ;  /* 0x3f8000000c0f7423 */ /* 0x000fe2000001000f */
[----:B------:R-:W-:-:S03]  /*19d30*/  SHF.L.U32 R14, R29, 0x10, RZ ;  /* 0x000000101d0e7819 */ /* 0x000fc600000006ff */
[----:B------:R-:W-:Y:S01]  /*19d40*/  FMUL.FTZ R21, R21, R15 ;  /* 0x0000000f15157220 */ /* 0x000fe20000410000 */
[----:B------:R-:W2:Y:S01]  /*19d50*/  LDL.LU R29, [R1+0x728] ;  /* 0x00072800011d7983 */ /* 0x000ea20000300800 */
[----:B------:R-:W-:-:S04]  /*19d60*/  FADD.FTZ R14, R14, -UR16 ;  /* 0x800000100e0e7e21 */ /* 0x000fc80008010000 */
[----:B-1----:R-:W-:-:S04]  /*19d70*/  FMUL.FTZ R0, R14, UR17 ;  /* 0x000000110e007c20 */ /* 0x002fc80008410000 */
[----:B------:R-:W-:-:S04]  /*19d80*/  FFMA.FTZ R14, R2, R0, R4 ;  /* 0x00000000020e7223 */ /* 0x000fc80000010004 */
[----:B------:R-:W-:-:S06]  /*19d90*/  FMUL.FTZ R12, R14, -1.4426950216293334961 ;  /* 0xbfb8aa3b0e0c7820 */ /* 0x000fcc0000410000 */
[----:B------:R-:W0:Y:S02]  /*19da0*/  MUFU.EX2 R12, R12 ;  /* 0x0000000c000c7308 */ /* 0x000e240000000800 */
[----:B0-----:R-:W-:-:S04]  /*19db0*/  FADD.FTZ R12, R12, 1 ;  /* 0x3f8000000c0c7421 */ /* 0x001fc80000010000 */
[----:B------:R3:W0:Y:S02]  /*19dc0*/  MUFU.RCP R16, R12 ;  /* 0x0000000c00107308 */ /* 0x0006240000001000 */
[----:B---3--:R-:W-:Y:S02]  /*19dd0*/  SHF.L.U32 R12, R34, 0x10, RZ ;  /* 0x00000010220c7819 */ /* 0x008fe400000006ff */
[----:B------:R-:W3:Y:S01]  /*19de0*/  LDL.LU R34, [R1+0x720] ;  /* 0x0007200001227983 */ /* 0x000ee20000300800 */
[----:B----4-:R-:W-:-:S03]  /*19df0*/  SHF.L.U32 R15, R33, 0x10, RZ ;  /* 0x00000010210f7819 */ /* 0x010fc600000006ff */
[----:B------:R-:W4:Y:S01]  /*19e00*/  LDL.LU R33, [R1+0x724] ;  /* 0x0007240001217983 */ /* 0x000f220000300800 */
[----:B------:R-:W-:-:S03]  /*19e10*/  SHF.L.U32 R18, R26, 0x10, RZ ;  /* 0x000000101a127819 */ /* 0x000fc600000006ff */
[----:B------:R-:W4:Y:S01]  /*19e20*/  LDL.LU R26, [R1+0x734] ;  /* 0x00073400011a7983 */ /* 0x000f220000300800 */
[----:B------:R-:W-:-:S03]  /*19e30*/  SHF.L.U32 R20, R32, 0x10, RZ ;  /* 0x0000001020147819 */ /* 0x000fc600000006ff */
[----:B------:R-:W4:Y:S01]  /*19e40*/  LDL.LU R32, [R1+0x730] ;  /* 0x0007300001207983 */ /* 0x000f220000300800 */
[----:B------:R-:W-:Y:S01]  /*19e50*/  FADD.FTZ R15, R15, -UR16 ;  /* 0x800000100f0f7e21 */ /* 0x000fe20008010000 */
[----:B0-----:R-:W-:Y:S01]  /*19e60*/  FMUL.FTZ R12, R12, R16 ;  /* 0x000000100c0c7220 */ /* 0x001fe20000410000 */
        /* <DEDUP_REMOVED lines=9> */
[----:B------:R-:W0:Y:S02]  /*19f00*/  MUFU.RCP R16, R15 ;  /* 0x0000000f00107308 */ /* 0x000e240000001000 */
[----:B0-----:R-:W-:Y:S01]  /*19f10*/  FMUL.FTZ R20, R20, R16 ;  /* 0x0000001014147220 */ /* 0x001fe20000410000 */
[----:B------:R-:W-:-:S04]  /*19f20*/  FADD.FTZ R16, -R16, 1 ;  /* 0x3f80000010107421 */ /* 0x000fc80000010100 */
[----:B------:R-:W-:-:S04]  /*19f30*/  FFMA.FTZ R16, R14, R16, 1 ;  /* 0x3f8000000e107423 */ /* 0x000fc80000010010 */
[----:B------:R-:W-:Y:S01]  /*19f40*/  FMUL.FTZ R20, R20, R16 ;  /* 0x0000001014147220 */ /* 0x000fe20000410000 */
[----:B--2---:R-:W-:-:S05]  /*19f50*/  SHF.L.U32 R15, R35, 0x10, RZ ;  /* 0x00000010230f7819 */ /* 0x004fca00000006ff */
[----:B------:R-:W-:-:S04]  /*19f60*/  FADD.FTZ R15, R15, -UR16 ;  /* 0x800000100f0f7e21 */ /* 0x000fc80008010000 */
[----:B------:R-:W-:-:S04]  /*19f70*/  FMUL.FTZ R35, R15, UR17 ;  /* 0x000000110f237c20 */ /* 0x000fc80008410000 */
[----:B------:R-:W-:-:S04]  /*19f80*/  FFMA.FTZ R14, R2, R35, R4 ;  /* 0x00000023020e7223 */ /* 0x000fc80000010004 */
[----:B------:R-:W-:-:S06]  /*19f90*/  FMUL.FTZ R15, R14, -1.4426950216293334961 ;  /* 0xbfb8aa3b0e0f7820 */ /* 0x000fcc0000410000 */
[----:B------:R-:W0:Y:S02]  /*19fa0*/  MUFU.EX2 R15, R15 ;  /* 0x0000000f000f7308 */ /* 0x000e240000000800 */
[----:B0-----:R-:W-:-:S04]  /*19fb0*/  FADD.FTZ R15, R15, 1 ;  /* 0x3f8000000f0f7421 */ /* 0x001fc80000010000 */
[----:B------:R-:W0:Y:S02]  /*19fc0*/  MUFU.RCP R16, R15 ;  /* 0x0000000f00107308 */ /* 0x000e240000001000 */
[----:B0-----:R-:W-:Y:S01]  /*19fd0*/  FMUL.FTZ R18, R18, R16 ;  /* 0x0000001012127220 */ /* 0x001fe20000410000 */
[----:B------:R-:W-:-:S04]  /*19fe0*/  FADD.FTZ R16, -R16, 1 ;  /* 0x3f80000010107421 */ /* 0x000fc80000010100 */
[----:B------:R-:W-:Y:S01]  /*19ff0*/  FFMA.FTZ R16, R14, R16, 1 ;  /* 0x3f8000000e107423 */ /* 0x000fe20000010010 */
[----:B---3--:R-:W-:-:S05]  /*1a000*/  SHF.L.U32 R15, R34, 0x10, RZ ;  /* 0x00000010220f7819 */ /* 0x008fca00000006ff */
[----:B------:R-:W-:-:S04]  /*1a010*/  FADD.FTZ R15, R15, -UR16 ;  /* 0x800000100f0f7e21 */ /* 0x000fc80008010000 */
[----:B------:R-:W-:-:S04]  /*1a020*/  FMUL.FTZ R34, R15, UR17 ;  /* 0x000000110f227c20 */ /* 0x000fc80008410000 */
[----:B------:R-:W-:-:S04]  /*1a030*/  FFMA.FTZ R15, R3, R34, R5 ;  /* 0x00000022030f7223 */ /* 0x000fc80000010005 */
[----:B------:R-:W-:-:S06]  /*1a040*/  FMUL.FTZ R14, R15, -1.4426950216293334961 ;  /* 0xbfb8aa3b0f0e7820 */ /* 0x000fcc0000410000 */
[----:B------:R-:W0:Y:S01]  /*1a050*/  MUFU.EX2 R14, R14 ;  /* 0x0000000e000e7308 */ /* 0x000e220000000800 */
[----:B------:R-:W-:Y:S01]  /*1a060*/  FMUL.FTZ R18, R18, R16 ;  /* 0x0000001012127220 */ /* 0x000fe20000410000 */
[----:B----4-:R-:W-:Y:S01]  /*1a070*/  SHF.L.U32 R16, R33, 0x10, RZ ;  /* 0x0000001021107819 */ /* 0x010fe200000006ff */
[----:B0-----:R-:W-:-:S04]  /*1a080*/  FADD.FTZ R14, R14, 1 ;  /* 0x3f8000000e0e7421 */ /* 0x001fc80000010000 */
[----:B------:R0:W1:Y:S01]  /*1a090*/  MUFU.RCP R54, R14 ;  /* 0x0000000e00367308 */ /* 0x0000620000001000 */
[----:B------:R-:W-:-:S04]  /*1a0a0*/  FADD.FTZ R16, R16, -UR16 ;  /* 0x8000001010107e21 */ /* 0x000fc80008010000 */
[----:B------:R-:W-:Y:S01]  /*1a0b0*/  FMUL.FTZ R33, R16, UR17 ;  /* 0x0000001110217c20 */ /* 0x000fe20008410000 */
[----:B0-----:R-:W-:-:S03]  /*1a0c0*/  SHF.L.U32 R14, R29, 0x10, RZ ;  /* 0x000000101d0e7819 */ /* 0x001fc600000006ff */
[----:B------:R-:W-:Y:S01]  /*1a0d0*/  FFMA.FTZ R16, R2, R33, R4 ;  /* 0x0000002102107223 */ /* 0x000fe20000010004 */
[----:B------:R-:W2:Y:S01]  /*1a0e0*/  LDL.LU R29, [R1+0x6a4] ;  /* 0x0006a400011d7983 */ /* 0x000ea20000300800 */
[----:B-1----:R-:W-:Y:S01]  /*1a0f0*/  FMUL.FTZ R14, R14, R54 ;  /* 0x000000360e0e7220 */ /* 0x002fe20000410000 */
[----:B------:R-:W-:-:S04]  /*1a100*/  FADD.FTZ R54, -R54, 1 ;  /* 0x3f80000036367421 */ /* 0x000fc80000010100 */
[----:B------:R-:W-:Y:S01]  /*1a110*/  FFMA.FTZ R54, R15, R54, 1 ;  /* 0x3f8000000f367423 */ /* 0x000fe20000010036 */
[----:B------:R-:W-:-:S06]  /*1a120*/  FMUL.FTZ R15, R16, -1.4426950216293334961 ;  /* 0xbfb8aa3b100f7820 */ /* 0x000fcc0000410000 */
[----:B------:R-:W0:Y:S02]  /*1a130*/  MUFU.EX2 R15, R15 ;  /* 0x0000000f000f7308 */ /* 0x000e240000000800 */
[----:B0-----:R-:W-:-:S04]  /*1a140*/  FADD.FTZ R15, R15, 1 ;  /* 0x3f8000000f0f7421 */ /* 0x001fc80000010000 */
[----:B------:R0:W1:Y:S01]  /*1a150*/  MUFU.RCP R55, R15 ;  /* 0x0000000f00377308 */ /* 0x0000620000001000 */
[----:B------:R-:W-:Y:S01]  /*1a160*/  FMUL.FTZ R14, R14, R54 ;  /* 0x000000360e0e7220 */ /* 0x000fe20000410000 */
[----:B------:R-:W-:Y:S02]  /*1a170*/  SHF.L.U32 R54, R32, 0x10, RZ ;  /* 0x0000001020367819 */ /* 0x000fe400000006ff */
[----:B0-----:R-:W-:-:S03]  /*1a180*/  SHF.L.U32 R15, R27, 0x10, RZ ;  /* 0x000000101b0f7819 */ /* 0x001fc600000006ff */
[----:B------:R-:W-:Y:S01]  /*1a190*/  FADD.FTZ R54, R54, -UR16 ;  /* 0x8000001036367e21 */ /* 0x000fe20008010000 */
[----:B------:R0:W-:Y:S04]  /*1a1a0*/  STL [R1+0x2d4], R6 ;  /* 0x0002d40601007387 */ /* 0x0001e80000100800 */
[----:B------:R3:W-:Y:S01]  /*1a1b0*/  STL [R1+0x758], R53 ;  /* 0x0007583501007387 */ /* 0x0007e20000100800 */
[----:B-1----:R-:W-:Y:S01]  /*1a1c0*/  FMUL.FTZ R15, R15, R55 ;  /* 0x000000370f0f7220 */ /* 0x002fe20000410000 */
[----:B------:R-:W-:Y:S01]  /*1a1d0*/  FADD.FTZ R55, -R55, 1 ;  /* 0x3f80000037377421 */ /* 0x000fe20000010100 */
[----:B------:R-:W-:Y:S01]  /*1a1e0*/  FMUL.FTZ R32, R54, UR17 ;  /* 0x0000001136207c20 */ /* 0x000fe20008410000 */
[----:B0-----:R-:W4:Y:S02]  /*1a1f0*/  LDL.LU R6, [R1+0x6a0] ;  /* 0x0006a00001067983 */ /* 0x001f240000300800 */
[----:B------:R-:W-:-:S02]  /*1a200*/  FFMA.FTZ R55, R16, R55, 1 ;  /* 0x3f80000010377423 */ /* 0x000fc40000010037 */
[----:B---3--:R-:W3:Y:S02]  /*1a210*/  LDL.LU R53, [R1+0x744] ;  /* 0x0007440001357983 */ /* 0x008ee40000300800 */
[----:B------:R-:W-:Y:S01]  /*1a220*/  FMUL.FTZ R15, R15, R55 ;  /* 0x000000370f0f7220 */ /* 0x000fe20000410000 */
[----:B------:R-:W-:Y:S01]  /*1a230*/  FFMA.FTZ R55, R3, R32, R5 ;  /* 0x0000002003377223 */ /* 0x000fe20000010005 */
[----:B------:R-:W3:Y:S03]  /*1a240*/  LDL.LU R27, [R1+0x694] ;  /* 0x00069400011b7983 */ /* 0x000ee60000300800 */
[----:B------:R-:W-:-:S06]  /*1a250*/  FMUL.FTZ R16, R55, -1.4426950216293334961 ;  /* 0xbfb8aa3b37107820 */ /* 0x000fcc0000410000 */
[----:B------:R-:W0:Y:S01]  /*1a260*/  MUFU.EX2 R16, R16 ;  /* 0x0000001000107308 */ /* 0x000e220000000800 */
[----:B------:R1:W-:Y:S04]  /*1a270*/  STL [R1+0x264], R0 ;  /* 0x0002640001007387 */ /* 0x0003e80000100800 */
[----:B-1----:R-:W3:Y:S01]  /*1a280*/  LDL.LU R0, [R1+0x68c] ;  /* 0x00068c0001007983 */ /* 0x002ee20000300800 */
[----:B0-----:R-:W-:-:S04]  /*1a290*/  FADD.FTZ R16, R16, 1 ;  /* 0x3f80000010107421 */ /* 0x001fc80000010000 */
[----:B------:R0:W1:Y:S02]  /*1a2a0*/  MUFU.RCP R54, R16 ;  /* 0x0000001000367308 */ /* 0x0000640000001000 */
[----:B0-----:R-:W-:Y:S02]  /*1a2b0*/  SHF.L.U32 R16, R26, 0x10, RZ ;  /* 0x000000101a107819 */ /* 0x001fe400000006ff */
[----:B------:R-:W3:Y:S01]  /*1a2c0*/  LDL.LU R26, [R1+0x684] ;  /* 0x00068400011a7983 */ /* 0x000ee20000300800 */
[----:B------:R-:W-:Y:S02]  /*1a2d0*/  FFMA.FTZ R59, R59, R57, RZ ;  /* 0x000000393b3b7223 */ /* 0x000fe400000100ff */
[----:B-1----:R-:W-:Y:S01]  /*1a2e0*/  FMUL.FTZ R16, R16, R54 ;  /* 0x0000003610107220 */ /* 0x002fe20000410000 */
[----:B------:R-:W-:-:S04]  /*1a2f0*/  FADD.FTZ R54, -R54, 1 ;  /* 0x3f80000036367421 */ /* 0x000fc80000010100 */
[----:B------:R-:W-:Y:S01]  /*1a300*/  FFMA.FTZ R55, R55, R54, 1 ;  /* 0x3f80000037377423 */ /* 0x000fe20000010036 */
[----:B------:R-:W-:-:S04]  /*1a310*/  FADD.FTZ R54, RZ, R57 ;  /* 0x00000039ff367221 */ /* 0x000fc80000010000 */
[----:B------:R-:W-:Y:S01]  /*1a320*/  FADD.FTZ R54, R54, R58 ;  /* 0x0000003a36367221 */ /* 0x000fe20000010000 */
[----:B------:R-:W-:Y:S01]  /*1a330*/  FMUL.FTZ R16, R16, R55 ;  /* 0x0000003710107220 */ /* 0x000fe20000410000 */
[----:B------:R-:W-:Y:S02]  /*1a340*/  FADD.FTZ R57, R11, R56 ;  /* 0x000000380b397221 */ /* 0x000fe40000010000 */
[----:B------:R-:W3:Y:S01]  /*1a350*/  LDL.LU R11, [R1+0x43c] ;  /* 0x00043c00010b7983 */ /* 0x000ee20000300800 */
[----:B------:R-:W-:Y:S01]  /*1a360*/  FADD.FTZ R54, R54, R28 ;  /* 0x0000001c36367221 */ /* 0x000fe20000010000 */
[----:B------:R-:W-:-:S03]  /*1a370*/  FADD.FTZ R57, R57, R8 ;  /* 0x0000000839397221 */ /* 0x000fc60000010000 */
[----:B------:R-:W-:Y:S01]  /*1a380*/  FADD.FTZ R54, R54, R9 ;  /* 0x0000000936367221 */ /* 0x000fe20000010000 */
[-C--:B--2---:R-:W-:Y:S01]  /*1a390*/  FFMA.FTZ R59, R29, R58.reuse, R59 ;  /* 0x0000003a1d3b7223 */ /* 0x084fe2000001003b */
[----:B------:R-:W-:-:S04]  /*1a3a0*/  FMUL.FTZ R58, R3, R58 ;  /* 0x0000003a033a7220 */ /* 0x000fc80000410000 */
[----:B------:R-:W-:Y:S02]  /*1a3b0*/  FFMA.FTZ R61, R29, R58, R7 ;  /* 0x0000003a1d3d7223 */ /* 0x000fe40000010007 */
[----:B------:R-:W2:Y:S04]  /*1a3c0*/  LDL.LU R7, [R1+0x440] ;  /* 0x0004400001077983 */ /* 0x000ea80000300800 */
[----:B------:R-:W2:Y:S01]  /*1a3d0*/  LDL.LU R29, [R1+0x67c] ;  /* 0x00067c00011d7983 */ /* 0x000ea20000300800 */
[-C--:B----4-:R-:W-:Y:S01]  /*1a3e0*/  FFMA.FTZ R55, R6, R56.reuse, R10 ;  /* 0x0000003806377223 */ /* 0x090fe2000001000a */
[----:B------:R-:W-:Y:S02]  /*1a3f0*/  FMUL.FTZ R56, R2, R56 ;  /* 0x0000003802387220 */ /* 0x000fe40000410000 */
[----:B------:R-:W4:Y:S01]  /*1a400*/  LDL.LU R10, [R1+0x664] ;  /* 0x00066400010a7983 */ /* 0x000f220000300800 */
[----:B---3--:R-:W-:Y:S01]  /*1a410*/  FADD.FTZ R60, R53, R60 ;  /* 0x0000003c353c7221 */ /* 0x008fe20000010000 */
[----:B------:R-:W-:-:S02]  /*1a420*/  FFMA.FTZ R61, R6, R56, R61 ;  /* 0x00000038063d7223 */ /* 0x000fc4000001003d */
[----:B------:R-:W3:Y:S01]  /*1a430*/  LDL.LU R53, [R1+0x404] ;  /* 0x0004040001357983 */ /* 0x000ee20000300800 */
[----:B------:R-:W-:Y:S01]  /*1a440*/  FADD.FTZ R58, R58, R60 ;  /* 0x0000003c3a3a7221 */ /* 0x000fe20000010000 */
[-C--:B------:R-:W-:Y:S02]  /*1a450*/  FFMA.FTZ R59, R27, R28.reuse, R59 ;  /* 0x0000001c1b3b7223 */ /* 0x080fe4000001003b */
[----:B------:R-:W4:Y:S01]  /*1a460*/  LDL.LU R6, [R1+0x674] ;  /* 0x0006740001067983 */ /* 0x000f220000300800 */
[----:B------:R-:W-:Y:S01]  /*1a470*/  FMUL.FTZ R60, R3, R28 ;  /* 0x0000001c033c7220 */ /* 0x000fe20000410000 */
[----:B------:R-:W-:Y:S02]  /*1a480*/  FADD.FTZ R56, R58, R56 ;  /* 0x000000383a387221 */ /* 0x000fe40000010000 */
[----:B------:R-:W3:Y:S01]  /*1a490*/  LDL.LU R28, [R1+0x438] ;  /* 0x00043800011c7983 */ /* 0x000ee20000300800 */
[----:B------:R-:W-:Y:S01]  /*1a4a0*/  FFMA.FTZ R61, R27, R60, R61 ;  /* 0x0000003c1b3d7223 */ /* 0x000fe2000001003d */
[----:B------:R-:W-:-:S02]  /*1a4b0*/  FMUL.FTZ R58, R2, R8 ;  /* 0x00000008023a7220 */ /* 0x000fc40000410000 */
[----:B------:R-:W3:Y:S01]  /*1a4c0*/  LDL.LU R27, [R1+0x66c] ;  /* 0x00066c00011b7983 */ /* 0x000ee20000300800 */
[----:B------:R-:W-:Y:S01]  /*1a4d0*/  FADD.FTZ R60, R60, R56 ;  /* 0x000000383c3c7221 */ /* 0x000fe20000010000 */
[----:B------:R-:W-:Y:S01]  /*1a4e0*/  FMUL.FTZ R56, R3, R9 ;  /* 0x0000000903387220 */ /* 0x000fe20000410000 */
[C---:B------:R-:W-:Y:S02]  /*1a4f0*/  FFMA.FTZ R55, R0.reuse, R8, R55 ;  /* 0x0000000800377223 */ /* 0x040fe40000010037 */
[----:B------:R-:W3:Y:S01]  /*1a500*/  LDL.LU R8, [R1+0x42c] ;  /* 0x00042c0001087983 */ /* 0x000ee20000300800 */
[----:B------:R-:W-:-:S03]  /*1a510*/  FFMA.FTZ R61, R0, R58, R61 ;  /* 0x0000003a003d7223 */ /* 0x000fc6000001003d */
[----:B------:R-:W3:Y:S01]  /*1a520*/  LDL.LU R0, [R1+0x424] ;  /* 0x0004240001007983 */ /* 0x000ee20000300800 */
[----:B------:R-:W-:-:S03]  /*1a530*/  FFMA.FTZ R59, R26, R9, R59 ;  /* 0x000000091a3b7223 */ /* 0x000fc6000001003b */
[----:B------:R-:W3:Y:S01]  /*1a540*/  LDL.LU R9, [R1+0x65c] ;  /* 0x00065c0001097983 */ /* 0x000ee20000300800 */
[----:B------:R-:W-:Y:S01]  /*1a550*/  FADD.FTZ R58, R60, R58 ;  /* 0x0000003a3c3a7221 */ /* 0x000fe20000010000 */
[----:B------:R-:W-:Y:S02]  /*1a560*/  FFMA.FTZ R61, R26, R56, R61 ;  /* 0x000000381a3d7223 */ /* 0x000fe4000001003d */
[----:B------:R-:W3:Y:S01]  /*1a570*/  LDL.LU R26, [R1+0x420] ;  /* 0x00042000011a7983 */ /* 0x000ee20000300800 */
[----:B------:R-:W-:Y:S01]  /*1a580*/  FADD.FTZ R56, R56, R58 ;  /* 0x0000003a38387221 */ /* 0x000fe20000010000 */
[----:B------:R-:W-:Y:S01]  /*1a590*/  FMUL.FTZ R58, R3, R11 ;  /* 0x0000000b033a7220 */ /* 0x000fe20000410000 */
[----:B------:R-:W-:Y:S01]  /*1a5a0*/  FADD.FTZ R54, R54, R11 ;  /* 0x0000000b36367221 */ /* 0x000fe20000010000 */
[-C--:B--2---:R-:W-:Y:S01]  /*1a5b0*/  FMUL.FTZ R60, R2, R7.reuse ;  /* 0x00000007023c7220 */ /* 0x084fe20000410000 */
[----:B------:R-:W-:Y:S01]  /*1a5c0*/  FADD.FTZ R57, R57, R7 ;  /* 0x0000000739397221 */ /* 0x000fe20000010000 */
[----:B------:R-:W-:-:S02]  /*1a5d0*/  FFMA.FTZ R55, R29, R7, R55 ;  /* 0x000000071d377223 */ /* 0x000fc40000010037 */
[----:B------:R-:W-:Y:S01]  /*1a5e0*/  FFMA.FTZ R61, R29, R60, R61 ;  /* 0x0000003c1d3d7223 */ /* 0x000fe2000001003d */
[----:B------:R-:W2:Y:S01]  /*1a5f0*/  LDL.LU R7, [R1+0x658] ;  /* 0x0006580001077983 */ /* 0x000ea20000300800 */
[----:B------:R-:W-:-:S03]  /*1a600*/  FADD.FTZ R60, R56, R60 ;  /* 0x0000003c383c7221 */ /* 0x000fc60000010000 */
[----:B------:R-:W2:Y:S01]  /*1a610*/  LDL.LU R29, [R1+0x418] ;  /* 0x00041800011d7983 */ /* 0x000ea20000300800 */
[C---:B----4-:R-:W-:Y:S01]  /*1a620*/  FFMA.FTZ R59, R6.reuse, R11, R59 ;  /* 0x0000000b063b7223 */ /* 0x050fe2000001003b */
[----:B------:R-:W-:Y:S02]  /*1a630*/  FFMA.FTZ R61, R6, R58, R61 ;  /* 0x0000003a063d7223 */ /* 0x000fe4000001003d */
[----:B------:R-:W4:Y:S01]  /*1a640*/  LDL.LU R11, [R1+0x410] ;  /* 0x00041000010b7983 */ /* 0x000f220000300800 */
[----:B---3--:R-:W-:-:S03]  /*1a650*/  FMUL.FTZ R56, R2, R28 ;  /* 0x0000001c02387220 */ /* 0x008fc60000410000 */
[----:B------:R-:W3:Y:S01]  /*1a660*/  LDL.LU R6, [R1+0x650] ;  /* 0x0006500001067983 */ /* 0x000ee20000300800 */
[----:B------:R-:W-:Y:S01]  /*1a670*/  FADD.FTZ R58, R58, R60 ;  /* 0x0000003c3a3a7221 */ /* 0x000fe20000010000 */
[----:B------:R-:W-:Y:S01]  /*1a680*/  FADD.FTZ R57, R57, R28 ;  /* 0x0000001c39397221 */ /* 0x000fe20000010000 */
[C---:B------:R-:W-:Y:S01]  /*1a690*/  FFMA.FTZ R55, R27.reuse, R28, R55 ;  /* 0x0000001c1b377223 */ /* 0x040fe20000010037 */
[----:B------:R-:W-:Y:S01]  /*1a6a0*/  FFMA.FTZ R61, R27, R56, R61 ;  /* 0x000000381b3d7223 */ /* 0x000fe2000001003d */
[----:B------:R-:W3:Y:S01]  /*1a6b0*/  LDL.LU R28, [R1+0x40c] ;  /* 0x00040c00011c7983 */ /* 0x000ee20000300800 */
[----:B------:R-:W-:-:S03]  /*1a6c0*/  FADD.FTZ R56, R58, R56 ;  /* 0x000000383a387221 */ /* 0x000fc60000010000 */
[----:B------:R-:W3:Y:S01]  /*1a6d0*/  LDL.LU R27, [R1+0x644] ;  /* 0x00064400011b7983 */ /* 0x000ee20000300800 */
[-C--:B------:R-:W-:Y:S01]  /*1a6e0*/  FMUL.FTZ R60, R3, R8.reuse ;  /* 0x00000008033c7220 */ /* 0x080fe20000410000 */
[----:B------:R-:W-:Y:S01]  /*1a6f0*/  FFMA.FTZ R59, R10, R8, R59 ;  /* 0x000000080a3b7223 */ /* 0x000fe2000001003b */
[----:B------:R-:W-:Y:S02]  /*1a700*/  FADD.FTZ R54, R54, R8 ;  /* 0x0000000836367221 */ /* 0x000fe40000010000 */
[----:B------:R-:W-:Y:S01]  /*1a710*/  FFMA.FTZ R61, R10, R60, R61 ;  /* 0x0000003c0a3d7223 */ /* 0x000fe2000001003d */
[----:B------:R-:W-:Y:S01]  /*1a720*/  FMUL.FTZ R58, R2, R0 ;  /* 0x00000000023a7220 */ /* 0x000fe20000410000 */
[----:B------:R-:W3:Y:S01]  /*1a730*/  LDL.LU R8, [R1+0x640] ;  /* 0x0006400001087983 */ /* 0x000ee20000300800 */
[----:B------:R-:W-:-:S03]  /*1a740*/  FADD.FTZ R57, R57, R0 ;  /* 0x0000000039397221 */ /* 0x000fc60000010000 */
[----:B------:R-:W3:Y:S01]  /*1a750*/  LDL.LU R10, [R1+0x638] ;  /* 0x00063800010a7983 */ /* 0x000ee20000300800 */
[C---:B------:R-:W-:Y:S01]  /*1a760*/  FFMA.FTZ R55, R9.reuse, R0, R55 ;  /* 0x0000000009377223 */ /* 0x040fe20000010037 */
[----:B------:R-:W-:Y:S01]  /*1a770*/  FFMA.FTZ R61, R9, R58, R61 ;  /* 0x0000003a093d7223 */ /* 0x000fe2000001003d */
[----:B------:R-:W-:Y:S01]  /*1a780*/  FADD.FTZ R60, R60, R56 ;  /* 0x000000383c3c7221 */ /* 0x000fe20000010000 */
[----:B------:R-:W3:Y:S01]  /*1a790*/  LDL.LU R9, [R1+0x63c] ;  /* 0x00063c0001097983 */ /* 0x000ee20000300800 */
[----:B------:R-:W-:Y:S02]  /*1a7a0*/  FMUL.FTZ R56, R3, R26 ;  /* 0x0000001a03387220 */ /* 0x000fe40000410000 */
[----:B------:R-:W-:Y:S01]  /*1a7b0*/  FADD.FTZ R58, R60, R58 ;  /* 0x0000003a3c3a7221 */ /* 0x000fe20000010000 */
[----:B------:R-:W3:Y:S01]  /*1a7c0*/  LDL.LU R0, [R1+0x3b4] ;  /* 0x0003b40001007983 */ /* 0x000ee20000300800 */
[----:B------:R-:W-:Y:S02]  /*1a7d0*/  FADD.FTZ R54, R54, R26 ;  /* 0x0000001a36367221 */ /* 0x000fe40000010000 */
[----:B------:R-:W-:Y:S01]  /*1a7e0*/  FADD.FTZ R58, R56, R58 ;  /* 0x0000003a383a7221 */ /* 0x000fe20000010000 */
[C---:B--2---:R-:W-:Y:S01]  /*1a7f0*/  FFMA.FTZ R61, R7.reuse, R56, R61 ;  /* 0x00000038073d7223 */ /* 0x044fe2000001003d */
[----:B------:R-:W-:-:S02]  /*1a800*/  FFMA.FTZ R59, R7, R26, R59 ;  /* 0x0000001a073b7223 */ /* 0x000fc4000001003b */
[----:B------:R-:W2:Y:S01]  /*1a810*/  LDL.LU R26, [R1+0x210] ;  /* 0x00021000011a7983 */ /* 0x000ea20000300800 */
[----:B------:R-:W-:Y:S01]  /*1a820*/  FMUL.FTZ R60, R2, R29 ;  /* 0x0000001d023c7220 */ /* 0x000fe20000410000 */
[----:B------:R-:W-:-:S03]  /*1a830*/  FADD.FTZ R57, R57, R29 ;  /* 0x0000001d39397221 */ /* 0x000fc60000010000 */
[----:B------:R-:W-:Y:S01]  /*1a840*/  FADD.FTZ R58, R58, R60 ;  /* 0x0000003c3a3a7221 */ /* 0x000fe20000010000 */
[----:B----4-:R-:W-:Y:S01]  /*1a850*/  FMUL.FTZ R56, R3, R11 ;  /* 0x0000000b03387220 */ /* 0x010fe20000410000 */
[C---:B---3--:R-:W-:Y:S01]  /*1a860*/  FFMA.FTZ R55, R6.reuse, R29, R55 ;  /* 0x0000001d06377223 */ /* 0x048fe20000010037 */
[----:B------:R-:W-:Y:S02]  /*1a870*/  FFMA.FTZ R61, R6, R60, R61 ;  /* 0x0000003c063d7223 */ /* 0x000fe4000001003d */
[----:B------:R-:W3:Y:S04]  /*1a880*/  LDL.LU R6, [R1+0x630] ;  /* 0x0006300001067983 */ /* 0x000ee80000300800 */
[----:B------:R-:W4:Y:S01]  /*1a890*/  LDL.LU R29, [R1+0x214] ;  /* 0x00021400011d7983 */ /* 0x000f220000300800 */
[----:B------:R-:W-:Y:S01]  /*1a8a0*/  FMUL.FTZ R60, R2, R28 ;  /* 0x0000001c023c7220 */ /* 0x000fe20000410000 */
[C---:B------:R-:W-:Y:S01]  /*1a8b0*/  FFMA.FTZ R59, R27.reuse, R11, R59 ;  /* 0x0000000b1b3b7223 */ /* 0x040fe2000001003b */
[----:B------:R-:W-:Y:S01]  /*1a8c0*/  FFMA.FTZ R61, R27, R56, R61 ;  /* 0x000000381b3d7223 */ /* 0x000fe2000001003d */
[----:B------:R-:W4:Y:S01]  /*1a8d0*/  LDL.LU R7, [R1+0x224] ;  /* 0x0002240001077983 */ /* 0x000f220000300800 */
[----:B------:R-:W-:Y:S01]  /*1a8e0*/  FADD.FTZ R58, R56, R58 ;  /* 0x0000003a383a7221 */ /* 0x000fe20000010000 */
[----:B------:R-:W-:-:S02]  /*1a8f0*/  FADD.FTZ R57, R57, R28 ;  /* 0x0000001c39397221 */ /* 0x000fc40000010000 */
[----:B------:R-:W4:Y:S01]  /*1a900*/  LDL.LU R27, [R1+0x62c] ;  /* 0x00062c00011b7983 */ /* 0x000f220000300800 */
[-C--:B------:R-:W-:Y:S01]  /*1a910*/  FMUL.FTZ R56, R3, R53.reuse ;  /* 0x0000003503387220 */ /* 0x080fe20000410000 */
[C---:B------:R-:W-:Y:S01]  /*1a920*/  FFMA.FTZ R55, R8.reuse, R28, R55 ;  /* 0x0000001c08377223 */ /* 0x040fe20000010037 */
[----:B------:R-:W-:Y:S01]  /*1a930*/  FFMA.FTZ R61, R8, R60, R61 ;  /* 0x0000003c083d7223 */ /* 0x000fe2000001003d */
[----:B------:R-:W4:Y:S04]  /*1a940*/  LDL.LU R28, [R1+0x228] ;  /* 0x00022800011c7983 */ /* 0x000f280000300800 */
[----:B------:R-:W4:Y:S01]  /*1a950*/  LDL.LU R8, [R1+0x624] ;  /* 0x0006240001087983 */ /* 0x000f220000300800 */
[C---:B------:R-:W-:Y:S01]  /*1a960*/  FFMA.FTZ R59, R9.reuse, R53, R59 ;  /* 0x00000035093b7223 */ /* 0x040fe2000001003b */
[----:B------:R-:W-:-:S02]  /*1a970*/  FFMA.FTZ R61, R9, R56, R61 ;  /* 0x00000038093d7223 */ /* 0x000fc4000001003d */
[----:B------:R-:W4:Y:S01]  /*1a980*/  LDL.LU R9, [R1+0x620] ;  /* 0x0006200001097983 */ /* 0x000f220000300800 */
[----:B------:R-:W-:Y:S01]  /*1a990*/  FADD.FTZ R58, R58, R60 ;  /* 0x0000003c3a3a7221 */ /* 0x000fe20000010000 */
[----:B------:R-:W-:-:S03]  /*1a9a0*/  FMUL.FTZ R60, R2, R0 ;  /* 0x00000000023c7220 */ /* 0x000fc60000410000 */
[----:B------:R-:W-:Y:S01]  /*1a9b0*/  FADD.FTZ R58, R56, R58 ;  /* 0x0000003a383a7221 */ /* 0x000fe20000010000 */
[----:B------:R-:W-:-:S03]  /*1a9c0*/  FFMA.FTZ R61, R10, R60, R61 ;  /* 0x0000003c0a3d7223 */ /* 0x000fc6000001003d */
[----:B------:R-:W-:Y:S01]  /*1a9d0*/  FADD.FTZ R58, R58, R60 ;  /* 0x0000003c3a3a7221 */ /* 0x000fe20000010000 */
[----:B------:R-:W-:Y:S01]  /*1a9e0*/  FADD.FTZ R54, R54, R11 ;  /* 0x0000000b36367221 */ /* 0x000fe20000010000 */
[----:B------:R-:W-:Y:S01]  /*1a9f0*/  FFMA.FTZ R55, R10, R0, R55 ;  /* 0x000000000a377223 */ /* 0x000fe20000010037 */
[----:B------:R-:W-:Y:S01]  /*1aa00*/  FADD.FTZ R57, R57, R0 ;  /* 0x0000000039397221 */ /* 0x000fe20000010000 */
[----:B------:R-:W4:Y:S01]  /*1aa10*/  LDL.LU R10, [R1+0x60c] ;  /* 0x00060c00010a7983 */ /* 0x000f220000300800 */
[----:B------:R-:W-:-:S03]  /*1aa20*/  FADD.FTZ R54, R54, R53 ;  /* 0x0000003536367221 */ /* 0x000fc60000010000 */
[----:B------:R-:W4:Y:S04]  /*1aa30*/  LDL.LU R53, [R1+0x220] ;  /* 0x0002200001357983 */ /* 0x000f280000300800 */
[----:B------:R-:W4:Y:S04]  /*1aa40*/  LDL.LU R0, [R1+0x22c] ;  /* 0x00022c0001007983 */ /* 0x000f280000300800 */
[----:B------:R-:W4:Y:S01]  /*1aa50*/  LDL.LU R11, [R1+0x784] ;  /* 0x00078400010b7983 */ /* 0x000f220000300800 */
[----:B--2---:R-:W-:-:S04]  /*1aa60*/  FMUL.FTZ R56, R3, R26 ;  /* 0x0000001a03387220 */ /* 0x004fc80000410000 */
[----:B------:R-:W-:Y:S01]  /*1aa70*/  FADD.FTZ R58, R56, R58 ;  /* 0x0000003a383a7221 */ /* 0x000fe20000010000 */
[----:B------:R-:W-:Y:S01]  /*1aa80*/  FADD.FTZ R54, R54, R26 ;  /* 0x0000001a36367221 */ /* 0x000fe20000010000 */
[----:B---3--:R-:W-:Y:S01]  /*1aa90*/  FFMA.FTZ R61, R6, R56, R61 ;  /* 0x00000038063d7223 */ /* 0x008fe2000001003d */
[----:B----4-:R-:W-:Y:S01]  /*1aaa0*/  FMUL.FTZ R60, R2, R29 ;  /* 0x0000001d023c7220 */ /* 0x010fe20000410000 */
[----:B------:R-:W-:-:S03]  /*1aab0*/  FMUL.FTZ R56, R3, R7 ;  /* 0x0000000703387220 */ /* 0x000fc60000410000 */
[----:B------:R-:W-:Y:S01]  /*1aac0*/  FADD.FTZ R58, R58, R60 ;  /* 0x0000003c3a3a7221 */ /* 0x000fe20000010000 */
[----:B------:R-:W-:-:S03]  /*1aad0*/  FFMA.FTZ R61, R27, R60, R61 ;  /* 0x0000003c1b3d7223 */ /* 0x000fc6000001003d */
[----:B------:R-:W-:Y:S01]  /*1aae0*/  FADD.FTZ R58, R56, R58 ;  /* 0x0000003a383a7221 */ /* 0x000fe20000010000 */
[----:B------:R-:W-:Y:S01]  /*1aaf0*/  FMUL.FTZ R60, R2, R28 ;  /* 0x0000001c023c7220 */ /* 0x000fe20000410000 */
[----:B------:R-:W-:-:S03]  /*1ab00*/  FFMA.FTZ R61, R8, R56, R61 ;  /* 0x00000038083d7223 */ /* 0x000fc6000001003d */
[----:B------:R-:W-:Y:S01]  /*1ab10*/  FADD.FTZ R58, R58, R60 ;  /* 0x0000003c3a3a7221 */ /* 0x000fe20000010000 */
[----:B------:R-:W-:Y:S02]  /*1ab20*/  FFMA.FTZ R59, R6, R26, R59 ;  /* 0x0000001a063b7223 */ /* 0x000fe4000001003b */
[----:B------:R-:W2:Y:S01]  /*1ab30*/  LDL.LU R6, [R1+0x618] ;  /* 0x0006180001067983 */ /* 0x000ea20000300800 */
[----:B------:R-:W-:Y:S01]  /*1ab40*/  FFMA.FTZ R55, R27, R29, R55 ;  /* 0x0000001d1b377223 */ /* 0x000fe20000010037 */
[----:B------:R-:W-:Y:S01]  /*1ab50*/  FADD.FTZ R57, R57, R29 ;  /* 0x0000001d39397221 */ /* 0x000fe20000010000 */
[----:B------:R-:W-:Y:S01]  /*1ab60*/  FFMA.FTZ R61, R9, R60, R61 ;  /* 0x0000003c093d7223 */ /* 0x000fe2000001003d */
[----:B------:R-:W-:Y:S01]  /*1ab70*/  FFMA.FTZ R59, R8, R7, R59 ;  /* 0x00000007083b7223 */ /* 0x000fe2000001003b */
[----:B------:R-:W3:Y:S04]  /*1ab80*/  LDL.LU R60, [R1+0x61c] ;  /* 0x00061c00013c7983 */ /* 0x000ee80000300800 */
[----:B------:R-:W4:Y:S04]  /*1ab90*/  LDL.LU R29, [R1+0x230] ;  /* 0x00023000011d7983 */ /* 0x000f280000300800 */
[----:B------:R-:W4:Y:S04]  /*1aba0*/  LDL.LU R8, [R1+0x610] ;  /* 0x0006100001087983 */ /* 0x000f280000300800 */
[----:B------:R-:W4:Y:S04]  /*1abb0*/  LDL.LU R26, [R1+0x21c] ;  /* 0x00021c00011a7983 */ /* 0x000f280000300800 */
[----:B------:R-:W4:Y:S01]  /*1abc0*/  LDL.LU R27, [R1+0x614] ;  /* 0x00061400011b7983 */ /* 0x000f220000300800 */
[----:B------:R-:W-:Y:S01]  /*1abd0*/  FMUL.FTZ R56, R3, R53 ;  /* 0x0000003503387220 */ /* 0x000fe20000410000 */
[----:B------:R-:W-:Y:S01]  /*1abe0*/  FADD.FTZ R54, R54, R7 ;  /* 0x0000000736367221 */ /* 0x000fe20000010000 */
[----:B------:R-:W-:Y:S01]  /*1abf0*/  FFMA.FTZ R55, R9, R28, R55 ;  /* 0x0000001c09377223 */ /* 0x000fe20000010037 */
[----:B------:R-:W-:Y:S01]  /*1ac00*/  FADD.FTZ R57, R57, R28 ;  /* 0x0000001c39397221 */ /* 0x000fe20000010000 */
[----:B------:R-:W4:Y:S01]  /*1ac10*/  LDL.LU R7, [R1+0x218] ;  /* 0x0002180001077983 */ /* 0x000f220000300800 */
[----:B------:R-:W-:-:S02]  /*1ac20*/  FADD.FTZ R58, R56, R58 ;  /* 0x0000003a383a7221 */ /* 0x000fc40000010000 */
[----:B------:R-:W-:Y:S01]  /*1ac30*/  FADD.FTZ R57, R57, R0 ;  /* 0x0000000039397221 */ /* 0x000fe20000010000 */
[----:B------:R-:W4:Y:S01]  /*1ac40*/  LDL.LU R9, [R1+0x234] ;  /* 0x0002340001097983 */ /* 0x000f220000300800 */
[----:B------:R-:W-:-:S03]  /*1ac50*/  FADD.FTZ R54, R54, R53 ;  /* 0x0000003536367221 */ /* 0x000fc60000010000 */
[----:B------:R-:W4:Y:S01]  /*1ac60*/  LDL.LU R28, [R1+0x608] ;  /* 0x00060800011c7983 */ /* 0x000f220000300800 */
[----:B--2---:R-:W-:Y:S01]  /*1ac70*/  FFMA.FTZ R55, R6, R0, R55 ;  /* 0x0000000006377223 */ /* 0x004fe20000010037 */
[C---:B---3--:R-:W-:Y:S01]  /*1ac80*/  FFMA.FTZ R59, R60.reuse, R53, R59 ;  /* 0x000000353c3b7223 */ /* 0x048fe2000001003b */
[----:B------:R-:W-:Y:S01]  /*1ac90*/  FFMA.FTZ R61, R60, R56, R61 ;  /* 0x000000383c3d7223 */ /* 0x000fe2000001003d */
[----:B------:R-:W-:Y:S01]  /*1aca0*/  FMUL.FTZ R60, R2, R0 ;  /* 0x00000000023c7220 */ /* 0x000fe20000410000 */
[----:B------:R-:W2:Y:S01]  /*1acb0*/  LDL.LU R53, [R1+0x600] ;  /* 0x0006000001357983 */ /* 0x000ea20000300800 */
[----:B----4-:R-:W-:Y:S02]  /*1acc0*/  FADD.FTZ R57, R57, R29 ;  /* 0x0000001d39397221 */ /* 0x010fe40000010000 */
[----:B------:R-:W-:Y:S01]  /*1acd0*/  FFMA.FTZ R61, R6, R60, R61 ;  /* 0x0000003c063d7223 */ /* 0x000fe2000001003d */
[----:B------:R-:W-:Y:S01]  /*1ace0*/  FADD.FTZ R58, R58, R60 ;  /* 0x0000003c3a3a7221 */ /* 0x000fe20000010000 */
[-C--:B------:R-:W-:Y:S01]  /*1acf0*/  FMUL.FTZ R60, R2, R29.reuse ;  /* 0x0000001d023c7220 */ /* 0x080fe20000410000 */
[----:B------:R-:W-:Y:S01]  /*1ad00*/  FFMA.FTZ R55, R8, R29, R55 ;  /* 0x0000001d08377223 */ /* 0x000fe20000010037 */
[----:B------:R-:W3:Y:S04]  /*1ad10*/  LDL.LU R6, [R1+0x23c] ;  /* 0x00023c0001067983 */ /* 0x000ee80000300800 */
[----:B------:R-:W4:Y:S01]  /*1ad20*/  LDL.LU R29, [R1+0x77c] ;  /* 0x00077c00011d7983 */ /* 0x000f220000300800 */
[----:B------:R-:W-:-:S03]  /*1ad30*/  FMUL.FTZ R56, R3, R26 ;  /* 0x0000001a03387220 */ /* 0x000fc60000410000 */
[----:B------:R-:W2:Y:S01]  /*1ad40*/  LDL.LU R0, [R1+0x5c0] ;  /* 0x0005c00001007983 */ /* 0x000ea20000300800 */
[C---:B------:R-:W-:Y:S01]  /*1ad50*/  FFMA.FTZ R61, R27.reuse, R56, R61 ;  /* 0x000000381b3d7223 */ /* 0x040fe2000001003d */
[----:B------:R-:W-:Y:S02]  /*1ad60*/  FFMA.FTZ R59, R27, R26, R59 ;  /* 0x0000001a1b3b7223 */ /* 0x000fe4000001003b */
[----:B------:R-:W2:Y:S01]  /*1ad70*/  LDL.LU R27, [R1+0x240] ;  /* 0x00024000011b7983 */ /* 0x000ea20000300800 */
[----:B------:R-:W-:-:S03]  /*1ad80*/  FFMA.FTZ R61, R8, R60, R61 ;  /* 0x0000003c083d7223 */ /* 0x000fc6000001003d */
[----:B------:R-:W2:Y:S01]  /*1ad90*/  LDL.LU R8, [R1+0x5bc] ;  /* 0x0005bc0001087983 */ /* 0x000ea20000300800 */
[----:B------:R-:W-:Y:S01]  /*1ada0*/  FADD.FTZ R58, R56, R58 ;  /* 0x0000003a383a7221 */ /* 0x000fe20000010000 */
[----:B------:R-:W-:-:S03]  /*1adb0*/  FMUL.FTZ R56, R3, R7 ;  /* 0x0000000703387220 */ /* 0x000fc60000410000 */
[----:B------:R-:W-:Y:S01]  /*1adc0*/  FADD.FTZ R58, R58, R60 ;  /* 0x0000003c3a3a7221 */ /* 0x000fe20000010000 */
[----:B------:R-:W-:Y:S01]  /*1add0*/  FFMA.FTZ R61, R10, R56, R61 ;  /* 0x000000380a3d7223 */ /* 0x000fe2000001003d */
[----:B------:R-:W-:Y:S02]  /*1ade0*/  FMUL.FTZ R60, R2, R9 ;  /* 0x00000009023c7220 */ /* 0x000fe40000410000 */
[----:B------:R-:W-:Y:S01]  /*1adf0*/  FADD.FTZ R58, R56, R58 ;  /* 0x0000003a383a7221 */ /* 0x000fe20000010000 */
[----:B------:R-:W-:Y:S01]  /*1ae00*/  FADD.FTZ R54, R54, R26 ;  /* 0x0000001a36367221 */ /* 0x000fe20000010000 */
[----:B------:R-:W-:Y:S01]  /*1ae10*/  FFMA.FTZ R61, R28, R60, R61 ;  /* 0x0000003c1c3d7223 */ /* 0x000fe2000001003d */
[----:B------:R-:W-:Y:S01]  /*1ae20*/  FFMA.FTZ R59, R10, R7, R59 ;  /* 0x000000070a3b7223 */ /* 0x000fe2000001003b */
[----:B------:R-:W-:Y:S01]  /*1ae30*/  FADD.FTZ R58, R58, R60 ;  /* 0x0000003c3a3a7221 */ /* 0x000fe20000010000 */
[----:B------:R-:W-:Y:S01]  /*1ae40*/  FADD.FTZ R54, R54, R7 ;  /* 0x0000000736367221 */ /* 0x000fe20000010000 */
[----:B------:R-:W2:Y:S01]  /*1ae50*/  LDL.LU R10, [R1+0x5b8] ;  /* 0x0005b800010a7983 */ /* 0x000ea20000300800 */
[----:B------:R-:W-:Y:S01]  /*1ae60*/  FFMA.FTZ R55, R28, R9, R55 ;  /* 0x000000091c377223 */ /* 0x000fe20000010037 */
[----:B------:R-:W-:-:S02]  /*1ae70*/  FADD.FTZ R57, R57, R9 ;  /* 0x0000000939397221 */ /* 0x000fc40000010000 */
[----:B------:R-:W2:Y:S04]  /*1ae80*/  LDL.LU R7, [R1+0x5ac] ;  /* 0x0005ac0001077983 */ /* 0x000ea80000300800 */
[----:B------:R-:W2:Y:S04]  /*1ae90*/  LDL.LU R28, [R1+0x24c] ;  /* 0x00024c00011c7983 */ /* 0x000ea80000300800 */
[----:B------:R-:W2:Y:S04]  /*1aea0*/  LDL.LU R26, [R1+0x780] ;  /* 0x00078000011a7983 */ /* 0x000ea80000300800 */
[----:B------:R-:W2:Y:S01]  /*1aeb0*/  LDL.LU R9, [R1+0x5a8] ;  /* 0x0005a80001097983 */ /* 0x000ea20000300800 */
[----:B---3--:R-:W-:Y:S01]  /*1aec0*/  FMUL.FTZ R60, R2, R6 ;  /* 0x00000006023c7220 */ /* 0x008fe20000410000 */
[----:B----4-:R-:W-:-:S04]  /*1aed0*/  FMUL.FTZ R56, R3, R29 ;  /* 0x0000001d03387220 */ /* 0x010fc80000410000 */
[C---:B--2---:R-:W-:Y:S01]  /*1aee0*/  FFMA.FTZ R61, R53.reuse, R56, R61 ;  /* 0x00000038353d7223 */ /* 0x044fe2000001003d */
[----:B------:R-:W-:Y:S01]  /*1aef0*/  FADD.FTZ R58, R56, R58 ;  /* 0x0000003a383a7221 */ /* 0x000fe20000010000 */
[----:B------:R-:W-:Y:S01]  /*1af00*/  FFMA.FTZ R59, R53, R29, R59 ;  /* 0x0000001d353b7223 */ /* 0x000fe2000001003b */
[----:B------:R-:W-:Y:S01]  /*1af10*/  FADD.FTZ R54, R54, R29 ;  /* 0x0000001d36367221 */ /* 0x000fe20000010000 */
[----:B------:R-:W-:Y:S01]  /*1af20*/  FFMA.FTZ R61, R0, R60, R61 ;  /* 0x0000003c003d7223 */ /* 0x000fe2000001003d */
[----:B------:R-:W-:Y:S01]  /*1af30*/  FADD.FTZ R58, R58, R60 ;  /* 0x0000003c3a3a7221 */ /* 0x000fe20000010000 */
[----:B------:R-:W-:Y:S01]  /*1af40*/  FFMA.FTZ R55, R0, R6, R55 ;  /* 0x0000000600377223 */ /* 0x000fe20000010037 */
[----:B------:R-:W2:Y:S01]  /*1af50*/  LDL.LU R60, [R1+0x244] ;  /* 0x00024400013c7983 */ /* 0x000ea20000300800 */
[-C--:B------:R-:W-:Y:S01]  /*1af60*/  FMUL.FTZ R29, R3, R27.reuse ;  /* 0x0000001b031d7220 */ /* 0x080fe20000410000 */
[----:B------:R-:W-:Y:S01]  /*1af70*/  FFMA.FTZ R59, R8, R27, R59 ;  /* 0x0000001b083b7223 */ /* 0x000fe2000001003b */
[----:B------:R-:W-:Y:S01]  /*1af80*/  FADD.FTZ R54, R54, R27 ;  /* 0x0000001b36367221 */ /* 0x000fe20000010000 */
[----:B------:R-:W-:Y:S01]  /*1af90*/  FADD.FTZ R57, R57, R6 ;  /* 0x0000000639397221 */ /* 0x000fe20000010000 */
[----:B------:R-:W3:Y:S04]  /*1afa0*/  LDL.LU R27, [R1+0x778] ;  /* 0x00077800011b7983 */ /* 0x000ee80000300800 */
[----:B------:R-:W4:Y:S01]  /*1afb0*/  LDL.LU R6, [R1+0x254] ;  /* 0x0002540001067983 */ /* 0x000f220000300800 */
[----:B------:R-:W-:-:S03]  /*1afc0*/  FFMA.FTZ R61, R8, R29, R61 ;  /* 0x0000001d083d7223 */ /* 0x000fc6000001003d */
[----:B------:R-:W4:Y:S04]  /*1afd0*/  LDL.LU R0, [R1+0x5a0] ;  /* 0x0005a00001007983 */ /* 0x000f280000300800 */
[----:B------:R-:W4:Y:S01]  /*1afe0*/  LDL.LU R8, [R1+0x59c] ;  /* 0x00059c0001087983 */ /* 0x000f220000300800 */
[----:B------:R-:W-:-:S03]  /*1aff0*/  FADD.FTZ R58, R29, R58 ;  /* 0x0000003a1d3a7221 */ /* 0x000fc60000010000 */
[----:B------:R-:W4:Y:S01]  /*1b000*/  LDL.LU R53, [R1+0x258] ;  /* 0x0002580001357983 */ /* 0x000f220000300800 */
[----:B--2---:R-:W-:-:S04]  /*1b010*/  FMUL.FTZ R56, R2, R60 ;  /* 0x0000003c02387220 */ /* 0x004fc80000410000 */
[----:B------:R-:W-:Y:S01]  /*1b020*/  FFMA.FTZ R61, R10, R56, R61 ;  /* 0x000000380a3d7223 */ /* 0x000fe2000001003d */
[----:B---3--:R-:W-:Y:S01]  /*1b030*/  FMUL.FTZ R29, R3, R27 ;  /* 0x0000001b031d7220 */ /* 0x008fe20000410000 */
        /* <DEDUP_REMOVED lines=9> */
[----:B----4-:R-:W-:Y:S01]  /*1b0d0*/  FMUL.FTZ R29, R2, R6 ;  /* 0x00000006021d7220 */ /* 0x010fe20000410000 */
[----:B------:R-:W-:Y:S01]  /*1b0e0*/  FFMA.FTZ R55, R10, R60, R55 ;  /* 0x0000003c0a377223 */ /* 0x000fe20000010037 */
[----:B------:R-:W-:Y:S01]  /*1b0f0*/  FADD.FTZ R57, R57, R60 ;  /* 0x0000003c39397221 */ /* 0x000fe20000010000 */
[----:B------:R-:W-:Y:S01]  /*1b100*/  FFMA.FTZ R61, R0, R27, R61 ;  /* 0x0000001b003d7223 */ /* 0x000fe2000001003d */
[----:B------:R-:W-:Y:S01]  /*1b110*/  FADD.FTZ R58, R27, R58 ;  /* 0x0000003a1b3a7221 */ /* 0x000fe20000010000 */
[----:B------:R-:W-:Y:S01]  /*1b120*/  FFMA.FTZ R55, R9, R28, R55 ;  /* 0x0000001c09377223 */ /* 0x000fe20000010037 */
[----:B------:R-:W-:Y:S01]  /*1b130*/  FADD.FTZ R57, R57, R28 ;  /* 0x0000001c39397221 */ /* 0x000fe20000010000 */
[----:B------:R-:W-:Y:S01]  /*1b140*/  FFMA.FTZ R61, R8, R29, R61 ;  /* 0x0000001d083d7223 */ /* 0x000fe2000001003d */
[----:B------:R-:W-:Y:S01]  /*1b150*/  FADD.FTZ R58, R58, R29 ;  /* 0x0000001d3a3a7221 */ /* 0x000fe20000010000 */
[----:B------:R-:W2:Y:S01]  /*1b160*/  LDL.LU R10, [R1+0x598] ;  /* 0x00059800010a7983 */ /* 0x000ea20000300800 */
[----:B------:R-:W-:-:S03]  /*1b170*/  FFMA.FTZ R55, R8, R6, R55 ;  /* 0x0000000608377223 */ /* 0x000fc60000010037 */
[----:B------:R-:W3:Y:S01]  /*1b180*/  LDL.LU R29, [R1+0x25c] ;  /* 0x00025c00011d7983 */ /* 0x000ee20000300800 */
[----:B------:R-:W-:-:S03]  /*1b190*/  FADD.FTZ R57, R57, R6 ;  /* 0x0000000639397221 */ /* 0x000fc60000010000 */
[----:B------:R-:W4:Y:S04]  /*1b1a0*/  LDL.LU R7, [R1+0x594] ;  /* 0x0005940001077983 */ /* 0x000f280000300800 */
[----:B------:R-:W4:Y:S04]  /*1b1b0*/  LDL.LU R6, [R1+0x770] ;  /* 0x0007700001067983 */ /* 0x000f280000300800 */
[----:B------:R-:W4:Y:S04]  /*1b1c0*/  LDL.LU R60, [R1+0x270] ;  /* 0x00027000013c7983 */ /* 0x000f280000300800 */
[----:B------:R-:W4:Y:S01]  /*1b1d0*/  LDL.LU R9, [R1+0x590] ;  /* 0x0005900001097983 */ /* 0x000f220000300800 */
[----:B------:R-:W-:-:S03]  /*1b1e0*/  FFMA.FTZ R59, R0, R26, R59 ;  /* 0x0000001a003b7223 */ /* 0x000fc6000001003b */
[----:B------:R-:W4:Y:S04]  /*1b1f0*/  LDL.LU R56, [R1+0x588] ;  /* 0x0005880001387983 */ /* 0x000f280000300800 */
[----:B------:R-:W4:Y:S04]  /*1b200*/  LDL.LU R0, [R1+0x26c] ;  /* 0x00026c0001007983 */ /* 0x000f280000300800 */
[----:B------:R-:W4:Y:S01]  /*1b210*/  LDL.LU R8, [R1+0x574] ;  /* 0x0005740001087983 */ /* 0x000f220000300800 */
[----:B------:R-:W-:Y:S01]  /*1b220*/  FADD.FTZ R54, R54, R26 ;  /* 0x0000001a36367221 */ /* 0x000fe20000010000 */
[----:B------:R-:W-:-:S02]  /*1b230*/  FMUL.FTZ R26, R3, R53 ;  /* 0x00000035031a7220 */ /* 0x000fc40000410000 */
[----:B------:R-:W4:Y:S02]  /*1b240*/  LDL.LU R28, [R1+0x774] ;  /* 0x00077400011c7983 */ /* 0x000f240000300800 */
[----:B------:R-:W-:Y:S01]  /*1b250*/  FADD.FTZ R58, R26, R58 ;  /* 0x0000003a1a3a7221 */ /* 0x000fe20000010000 */
[----:B------:R-:W-:Y:S01]  /*1b260*/  FADD.FTZ R54, R54, R53 ;  /* 0x0000003536367221 */ /* 0x000fe20000010000 */
[----:B--2---:R-:W-:Y:S01]  /*1b270*/  FFMA.FTZ R61, R10, R26, R61 ;  /* 0x0000001a0a3d7223 */ /* 0x004fe2000001003d */
[----:B---3--:R-:W-:Y:S01]  /*1b280*/  FMUL.FTZ R27, R2, R29 ;  /* 0x0000001d021b7220 */ /* 0x008fe20000410000 */
[----:B------:R-:W-:Y:S02]  /*1b290*/  FFMA.FTZ R59, R10, R53, R59 ;  /* 0x000000350a3b7223 */ /* 0x000fe4000001003b */
[----:B------:R-:W2:Y:S01]  /*1b2a0*/  LDL.LU R10, [R1+0x570] ;  /* 0x00057000010a7983 */ /* 0x000ea20000300800 */
[C---:B----4-:R-:W-:Y:S01]  /*1b2b0*/  FFMA.FTZ R61, R7.reuse, R27, R61 ;  /* 0x0000001b073d7223 */ /* 0x050fe2000001003d */
[----:B------:R-:W-:Y:S01]  /*1b2c0*/  FADD.FTZ R58, R58, R27 ;  /* 0x0000001b3a3a7221 */ /* 0x000fe20000010000 */
[----:B------:R-:W-:Y:S01]  /*1b2d0*/  FFMA.FTZ R55, R7, R29, R55 ;  /* 0x0000001d07377223 */ /* 0x000fe20000010037 */
[----:B------:R-:W3:Y:S01]  /*1b2e0*/  LDL.LU R53, [R1+0x268] ;  /* 0x0002680001357983 */ /* 0x000ee20000300800 */
[----:B------:R-:W-:-:S03]  /*1b2f0*/  FMUL.FTZ R26, R3, R6 ;  /* 0x00000006031a7220 */ /* 0x000fc60000410000 */
[----:B------:R-:W4:Y:S01]  /*1b300*/  LDL.LU R7, [R1+0x274] ;  /* 0x0002740001077983 */ /* 0x000f220000300800 */
[----:B------:R-:W-:Y:S01]  /*1b310*/  FMUL.FTZ R27, R2, R60 ;  /* 0x0000003c021b7220 */ /* 0x000fe20000410000 */
[----:B------:R-:W-:Y:S01]  /*1b320*/  FADD.FTZ R58, R26, R58 ;  /* 0x0000003a1a3a7221 */ /* 0x000fe20000010000 */
[C---:B------:R-:W-:Y:S01]  /*1b330*/  FFMA.FTZ R59, R9.reuse, R6, R59 ;  /* 0x00000006093b7223 */ /* 0x040fe2000001003b */
[----:B------:R-:W-:Y:S02]  /*1b340*/  FFMA.FTZ R61, R9, R26, R61 ;  /* 0x0000001a093d7223 */ /* 0x000fe4000001003d */
[----:B------:R-:W4:Y:S01]  /*1b350*/  LDL.LU R9, [R1+0x54c] ;  /* 0x00054c0001097983 */ /* 0x000f220000300800 */
[----:B------:R-:W-:Y:S01]  /*1b360*/  FADD.FTZ R54, R54, R6 ;  /* 0x0000000636367221 */ /* 0x000fe20000010000 */
[----:B------:R-:W-:Y:S01]  /*1b370*/  FFMA.FTZ R61, R56, R27, R61 ;  /* 0x0000001b383d7223 */ /* 0x000fe2000001003d */
[----:B------:R-:W-:Y:S02]  /*1b380*/  FADD.FTZ R58, R58, R27 ;  /* 0x0000001b3a3a7221 */ /* 0x000fe40000010000 */
[----:B------:R-:W4:Y:S01]  /*1b390*/  LDL.LU R27, [R1+0x55c] ;  /* 0x00055c00011b7983 */ /* 0x000f220000300800 */
[-C--:B------:R-:W-:Y:S01]  /*1b3a0*/  FMUL.FTZ R6, R3, R0.reuse ;  /* 0x0000000003067220 */ /* 0x080fe20000410000 */
[----:B------:R-:W-:Y:S01]  /*1b3b0*/  FADD.FTZ R54, R54, R0 ;  /* 0x0000000036367221 */ /* 0x000fe20000010000 */
[----:B------:R-:W-:-:S02]  /*1b3c0*/  FFMA.FTZ R59, R8, R0, R59 ;  /* 0x00000000083b7223 */ /* 0x000fc4000001003b */
[----:B------:R-:W4:Y:S01]  /*1b3d0*/  LDL.LU R0, [R1+0x76c] ;  /* 0x00076c0001007983 */ /* 0x000f220000300800 */
[----:B------:R-:W-:-:S03]  /*1b3e0*/  FADD.FTZ R57, R57, R29 ;  /* 0x0000001d39397221 */ /* 0x000fc60000010000 */
[----:B------:R-:W4:Y:S01]  /*1b3f0*/  LDL.LU R29, [R1+0x548] ;  /* 0x00054800011d7983 */ /* 0x000f220000300800 */
[----:B------:R-:W-:Y:S01]  /*1b400*/  FFMA.FTZ R55, R56, R60, R55 ;  /* 0x0000003c38377223 */ /* 0x000fe20000010037 */
[----:B------:R-:W-:Y:S02]  /*1b410*/  FADD.FTZ R57, R57, R60 ;  /* 0x0000003c39397221 */ /* 0x000fe40000010000 */
[----:B------:R-:W4:Y:S01]  /*1b420*/  LDL.LU R56, [R1+0x27c] ;  /* 0x00027c0001387983 */ /* 0x000f220000300800 */
[----:B------:R-:W-:Y:S01]  /*1b430*/  FFMA.FTZ R61, R8, R6, R61 ;  /* 0x00000006083d7223 */ /* 0x000fe2000001003d */
[----:B------:R-:W-:Y:S01]  /*1b440*/  FMUL.FTZ R26, R2, R28 ;  /* 0x0000001c021a7220 */ /* 0x000fe20000410000 */
[----:B------:R-:W-:Y:S01]  /*1b450*/  FADD.FTZ R58, R6, R58 ;  /* 0x0000003a063a7221 */ /* 0x000fe20000010000 */
[----:B------:R-:W-:Y:S01]  /*1b460*/  FADD.FTZ R57, R57, R28 ;  /* 0x0000001c39397221 */ /* 0x000fe20000010000 */
[----:B------:R-:W4:Y:S02]  /*1b470*/  LDL.LU R60, [R1+0x538] ;  /* 0x00053800013c7983 */ /* 0x000f240000300800 */
[----:B------:R-:W-:-:S02]  /*1b480*/  FADD.FTZ R58, R58, R26 ;  /* 0x0000001a3a3a7221 */ /* 0x000fc40000010000 */
[----:B------:R-:W4:Y:S01]  /*1b490*/  LDL.LU R8, [R1+0x280] ;  /* 0x0002800001087983 */ /* 0x000f220000300800 */
[C---:B--2---:R-:W-:Y:S01]  /*1b4a0*/  FFMA.FTZ R55, R10.reuse, R28, R55 ;  /* 0x0000001c0a377223 */ /* 0x044fe20000010037 */
[----:B------:R-:W-:Y:S02]  /*1b4b0*/  FFMA.FTZ R61, R10, R26, R61 ;  /* 0x0000001a0a3d7223 */ /* 0x000fe4000001003d */
[----:B------:R-:W2:Y:S01]  /*1b4c0*/  LDL.LU R28, [R1+0x510] ;  /* 0x00051000011c7983 */ /* 0x000ea20000300800 */
[----:B---3--:R-:W-:-:S03]  /*1b4d0*/  FMUL.FTZ R6, R3, R53 ;  /* 0x0000003503067220 */ /* 0x008fc60000410000 */
[----:B------:R-:W3:Y:S01]  /*1b4e0*/  LDL.LU R10, [R1+0x524] ;  /* 0x00052400010a7983 */ /* 0x000ee20000300800 */
[-C--:B----4-:R-:W-:Y:S01]  /*1b4f0*/  FMUL.FTZ R26, R2, R7.reuse ;  /* 0x00000007021a7220 */ /* 0x090fe20000410000 */
[----:B------:R-:W-:Y:S01]  /*1b500*/  FADD.FTZ R57, R57, R7 ;  /* 0x0000000739397221 */ /* 0x000fe20000010000 */
[----:B------:R-:W-:Y:S02]  /*1b510*/  FFMA.FTZ R55, R9, R7, R55 ;  /* 0x0000000709377223 */ /* 0x000fe40000010037 */
[----:B------:R-:W4:Y:S01]  /*1b520*/  LDL.LU R7, [R1+0x768] ;  /* 0x0007680001077983 */ /* 0x000f220000300800 */
[C---:B------:R-:W-:Y:S01]  /*1b530*/  FFMA.FTZ R59, R27.reuse, R53, R59 ;  /* 0x000000351b3b7223 */ /* 0x040fe2000001003b */
[----:B------:R-:W-:Y:S02]  /*1b540*/  FFMA.FTZ R61, R27, R6, R61 ;  /* 0x000000061b3d7223 */ /* 0x000fe4000001003d */
[----:B------:R-:W2:Y:S01]  /*1b550*/  LDL.LU R27, [R1+0x520] ;  /* 0x00052000011b7983 */ /* 0x000ea20000300800 */
[----:B------:R-:W-:Y:S01]  /*1b560*/  FADD.FTZ R58, R6, R58 ;  /* 0x0000003a063a7221 */ /* 0x000fe20000010000 */
[----:B------:R-:W-:Y:S01]  /*1b570*/  FFMA.FTZ R61, R9, R26, R61 ;  /* 0x0000001a093d7223 */ /* 0x000fe2000001003d */
[-C--:B------:R-:W-:Y:S01]  /*1b580*/  FMUL.FTZ R6, R3, R0.reuse ;  /* 0x0000000003067220 */ /* 0x080fe20000410000 */
[----:B------:R-:W2:Y:S01]  /*1b590*/  LDL.LU R9, [R1+0x28c] ;  /* 0x00028c0001097983 */ /* 0x000ea20000300800 */
[----:B------:R-:W-:-:S02]  /*1b5a0*/  FFMA.FTZ R59, R29, R0, R59 ;  /* 0x000000001d3b7223 */ /* 0x000fc4000001003b */
[----:B------:R-:W-:Y:S02]  /*1b5b0*/  FFMA.FTZ R61, R29, R6, R61 ;  /* 0x000000061d3d7223 */ /* 0x000fe4000001003d */
[----:B------:R-:W2:Y:S01]  /*1b5c0*/  LDL.LU R29, [R1+0x4ec] ;  /* 0x0004ec00011d7983 */ /* 0x000ea20000300800 */
[----:B------:R-:W-:-:S03]  /*1b5d0*/  FADD.FTZ R54, R54, R53 ;  /* 0x0000003536367221 */ /* 0x000fc60000010000 */
[----:B------:R-:W2:Y:S01]  /*1b5e0*/  LDL.LU R53, [R1+0x288] ;  /* 0x0002880001357983 */ /* 0x000ea20000300800 */
[----:B------:R-:W-:Y:S01]  /*1b5f0*/  FADD.FTZ R58, R58, R26 ;  /* 0x0000001a3a3a7221 */ /* 0x000fe20000010000 */
[----:B------:R-:W-:Y:S01]  /*1b600*/  FMUL.FTZ R26, R2, R56 ;  /* 0x00000038021a7220 */ /* 0x000fe20000410000 */
[----:B------:R-:W-:Y:S02]  /*1b610*/  FADD.FTZ R54, R54, R0 ;  /* 0x0000000036367221 */ /* 0x000fe40000010000 */
[----:B------:R-:W-:Y:S01]  /*1b620*/  FADD.FTZ R58, R6, R58 ;  /* 0x0000003a063a7221 */ /* 0x000fe20000010000 */
[----:B------:R-:W-:Y:S01]  /*1b630*/  FFMA.FTZ R61, R60, R26, R61 ;  /* 0x0000001a3c3d7223 */ /* 0x000fe2000001003d */
[----:B------:R-:W-:Y:S01]  /*1b640*/  FMUL.FTZ R0, R3, R8 ;  /* 0x0000000803007220 */ /* 0x000fe20000410000 */
[----:B------:R-:W-:Y:S01]  /*1b650*/  FADD.FTZ R54, R54, R8 ;  /* 0x0000000836367221 */ /* 0x000fe20000010000 */
[----:B------:R-:W-:Y:S01]  /*1b660*/  FFMA.FTZ R55, R60, R56, R55 ;  /* 0x000000383c377223 */ /* 0x000fe20000010037 */
[----:B------:R-:W-:Y:S01]  /*1b670*/  FADD.FTZ R58, R58, R26 ;  /* 0x0000001a3a3a7221 */ /* 0x000fe20000010000 */
[----:B------:R-:W-:Y:S01]  /*1b680*/  FADD.FTZ R57, R57, R56 ;  /* 0x0000003839397221 */ /* 0x000fe20000010000 */
[----:B------:R-:W2:Y:S02]  /*1b690*/  LDL.LU R26, [R1+0x4e8] ;  /* 0x0004e800011a7983 */ /* 0x000ea40000300800 */
[----:B------:R-:W-:-:S02]  /*1b6a0*/  FADD.FTZ R58, R0, R58 ;  /* 0x0000003a003a7221 */ /* 0x000fc40000010000 */
[----:B------:R-:W2:Y:S04]  /*1b6b0*/  LDL.LU R60, [R1+0x294] ;  /* 0x00029400013c7983 */ /* 0x000ea80000300800 */
[----:B------:R-:W2:Y:S01]  /*1b6c0*/  LDL.LU R56, [R1+0x4dc] ;  /* 0x0004dc0001387983 */ /* 0x000ea20000300800 */
[C---:B---3--:R-:W-:Y:S01]  /*1b6d0*/  FFMA.FTZ R59, R10.reuse, R8, R59 ;  /* 0x000000080a3b7223 */ /* 0x048fe2000001003b */
[----:B------:R-:W-:Y:S02]  /*1b6e0*/  FFMA.FTZ R61, R10, R0, R61 ;  /* 0x000000000a3d7223 */ /* 0x000fe4000001003d */
[----:B------:R-:W3:Y:S04]  /*1b6f0*/  LDL.LU R8, [R1+0x764] ;  /* 0x0007640001087983 */ /* 0x000ee80000300800 */
[----:B------:R-:W3:Y:S01]  /*1b700*/  LDL.LU R10, [R1+0x298] ;  /* 0x00029800010a7983 */ /* 0x000ee20000300800 */
[-C--:B----4-:R-:W-:Y:S01]  /*1b710*/  FMUL.FTZ R6, R2, R7.reuse ;  /* 0x0000000702067220 */ /* 0x090fe20000410000 */
[----:B------:R-:W-:Y:S01]  /*1b720*/  FADD.FTZ R57, R57, R7 ;  /* 0x0000000739397221 */ /* 0x000fe20000010000 */
[----:B--2---:R-:W-:-:S02]  /*1b730*/  FFMA.FTZ R55, R27, R7, R55 ;  /* 0x000000071b377223 */ /* 0x004fc40000010037 */
[----:B------:R-:W-:Y:S01]  /*1b740*/  FFMA.FTZ R61, R27, R6, R61 ;  /* 0x000000061b3d7223 */ /* 0x000fe2000001003d */
[----:B------:R-:W-:Y:S01]  /*1b750*/  FADD.FTZ R58, R58, R6 ;  /* 0x000000063a3a7221 */ /* 0x000fe20000010000 */
[----:B------:R-:W2:Y:S01]  /*1b760*/  LDL.LU R27, [R1+0x4c4] ;  /* 0x0004c400011b7983 */ /* 0x000ea20000300800 */
[-C--:B------:R-:W-:Y:S01]  /*1b770*/  FMUL.FTZ R6, R2, R9.reuse ;  /* 0x0000000902067220 */ /* 0x080fe20000410000 */
[----:B------:R-:W-:Y:S02]  /*1b780*/  FADD.FTZ R57, R57, R9 ;  /* 0x0000000939397221 */ /* 0x000fe40000010000 */
[----:B------:R-:W4:Y:S01]  /*1b790*/  LDL.LU R7, [R1+0x4c0] ;  /* 0x0004c00001077983 */ /* 0x000f220000300800 */
[----:B------:R-:W-:-:S03]  /*1b7a0*/  FFMA.FTZ R55, R29, R9, R55 ;  /* 0x000000091d377223 */ /* 0x000fc60000010037 */
[----:B------:R-:W4:Y:S01]  /*1b7b0*/  LDL.LU R9, [R1+0x760] ;  /* 0x0007600001097983 */ /* 0x000f220000300800 */
[-C--:B------:R-:W-:Y:S01]  /*1b7c0*/  FMUL.FTZ R0, R3, R53.reuse ;  /* 0x0000003503007220 */ /* 0x080fe20000410000 */
[----:B------:R-:W-:Y:S01]  /*1b7d0*/  FFMA.FTZ R59, R28, R53, R59 ;  /* 0x000000351c3b7223 */ /* 0x000fe2000001003b */
[----:B------:R-:W-:Y:S02]  /*1b7e0*/  FADD.FTZ R54, R54, R53 ;  /* 0x0000003536367221 */ /* 0x000fe40000010000 */
[----:B------:R-:W4:Y:S01]  /*1b7f0*/  LDL.LU R53, [R1+0x2a0] ;  /* 0x0002a00001357983 */ /* 0x000f220000300800 */
[----:B------:R-:W-:-:S03]  /*1b800*/  FFMA.FTZ R61, R28, R0, R61 ;  /* 0x000000001c3d7223 */ /* 0x000fc6000001003d */
[----:B------:R-:W4:Y:S01]  /*1b810*/  LDL.LU R28, [R1+0x4a4] ;  /* 0x0004a400011c7983 */ /* 0x000f220000300800 */
[----:B------:R-:W-:Y:S01]  /*1b820*/  FADD.FTZ R58, R0, R58 ;  /* 0x0000003a003a7221 */ /* 0x000fe20000010000 */
[----:B------:R-:W-:Y:S02]  /*1b830*/  FFMA.FTZ R61, R29, R6, R61 ;  /* 0x000000061d3d7223 */ /* 0x000fe4000001003d */
[----:B------:R-:W4:Y:S01]  /*1b840*/  LDL.LU R29, [R1+0x2a4] ;  /* 0x0002a400011d7983 */ /* 0x000f220000300800 */
[----:B------:R-:W-:Y:S01]  /*1b850*/  FADD.FTZ R58, R58, R6 ;  /* 0x000000063a3a7221 */ /* 0x000fe20000010000 */
[-C--:B------:R-:W-:Y:S01]  /*1b860*/  FMUL.FTZ R6, R2, R60.reuse ;  /* 0x0000003c02067220 */ /* 0x080fe20000410000 */
[----:B------:R-:W-:Y:S01]  /*1b870*/  FADD.FTZ R57, R57, R60 ;  /* 0x0000003c39397221 */ /* 0x000fe20000010000 */
[----:B------:R-:W-:Y:S02]  /*1b880*/  FFMA.FTZ R55, R56, R60, R55 ;  /* 0x0000003c38377223 */ /* 0x000fe40000010037 */
[----:B------:R-:W4:Y:S01]  /*1b890*/  LDL.LU R60, [R1+0x2ac] ;  /* 0x0002ac00013c7983 */ /* 0x000f220000300800 */
[-C--:B---3--:R-:W-:Y:S01]  /*1b8a0*/  FMUL.FTZ R0, R3, R8.reuse ;  /* 0x0000000803007220 */ /* 0x088fe20000410000 */
[----:B------:R-:W-:Y:S01]  /*1b8b0*/  FFMA.FTZ R59, R26, R8, R59 ;  /* 0x000000081a3b7223 */ /* 0x000fe2000001003b */
[----:B------:R-:W-:-:S02]  /*1b8c0*/  FADD.FTZ R54, R54, R8 ;  /* 0x0000000836367221 */ /* 0x000fc40000010000 */
[----:B------:R-:W-:Y:S01]  /*1b8d0*/  FFMA.FTZ R61, R26, R0, R61 ;  /* 0x000000001a3d7223 */ /* 0x000fe2000001003d */
[----:B------:R-:W-:Y:S01]  /*1b8e0*/  FADD.FTZ R58, R0, R58 ;  /* 0x0000003a003a7221 */ /* 0x000fe20000010000 */
[----:B------:R-:W-:Y:S01]  /*1b8f0*/  FMUL.FTZ R0, R3, R10 ;  /* 0x0000000a03007220 */ /* 0x000fe20000410000 */
[----:B------:R-:W-:Y:S01]  /*1b900*/  FADD.FTZ R54, R54, R10 ;  /* 0x0000000a36367221 */ /* 0x000fe20000010000 */
[----:B------:R-:W3:Y:S01]  /*1b910*/  LDL.LU R8, [R1+0x4a0] ;  /* 0x0004a00001087983 */ /* 0x000ee20000300800 */
[----:B------:R-:W-:Y:S01]  /*1b920*/  FFMA.FTZ R61, R56, R6, R61 ;  /* 0x00000006383d7223 */ /* 0x000fe2000001003d */
[----:B------:R-:W-:Y:S02]  /*1b930*/  FADD.FTZ R58, R58, R6 ;  /* 0x000000063a3a7221 */ /* 0x000fe40000010000 */
[----:B------:R-:W3:Y:S04]  /*1b940*/  LDL.LU R56, [R1+0x474] ;  /* 0x0004740001387983 */ /* 0x000ee80000300800 */
[----:B------:R-:W3:Y:S01]  /*1b950*/  LDL.LU R26, [R1+0x470] ;  /* 0x00047000011a7983 */ /* 0x000ee20000300800 */
[----:B--2---:R-:W-:-:S03]  /*1b960*/  FFMA.FTZ R59, R27, R10, R59 ;  /* 0x0000000a1b3b7223 */ /* 0x004fc6000001003b */
[----:B------:R-:W2:Y:S01]  /*1b970*/  LDL.LU R10, [R1+0x75c] ;  /* 0x00075c00010a7983 */ /* 0x000ea20000300800 */
[----:B------:R-:W-:Y:S01]  /*1b980*/  FFMA.FTZ R61, R27, R0, R61 ;  /* 0x000000001b3d7223 */ /* 0x000fe2000001003d */
[----:B------:R-:W-:Y:S02]  /*1b990*/  FADD.FTZ R58, R0, R58 ;  /* 0x0000003a003a7221 */ /* 0x000fe40000010000 */
[----:B------:R-:W2:Y:S01]  /*1b9a0*/  LDL.LU R27, [R1+0x2b0] ;  /* 0x0002b000011b7983 */ /* 0x000ea20000300800 */
[-C--:B----4-:R-:W-:Y:S01]  /*1b9b0*/  FMUL.FTZ R6, R2, R9.reuse ;  /* 0x0000000902067220 */ /* 0x090fe20000410000 */
[----:B------:R-:W-:-:S03]  /*1b9c0*/  FFMA.FTZ R55, R7, R9, R55 ;  /* 0x0000000907377223 */ /* 0x000fc60000010037 */
[----:B------:R-:W-:Y:S02]  /*1b9d0*/  FFMA.FTZ R61, R7, R6, R61 ;  /* 0x00000006073d7223 */ /* 0x000fe4000001003d */
[----:B------:R-:W4:Y:S01]  /*1b9e0*/  LDL.LU R7, [R1+0x454] ;  /* 0x0004540001077983 */ /* 0x000f220000300800 */
[-C--:B------:R-:W-:Y:S01]  /*1b9f0*/  FMUL.FTZ R0, R3, R53.reuse ;  /* 0x0000003503007220 */ /* 0x080fe20000410000 */
[----:B------:R-:W-:Y:S01]  /*1ba00*/  FADD.FTZ R54, R54, R53 ;  /* 0x0000003536367221 */ /* 0x000fe20000010000 */
[C---:B------:R-:W-:Y:S02]  /*1ba10*/  FFMA.FTZ R59, R28.reuse, R53, R59 ;  /* 0x000000351c3b7223 */ /* 0x040fe4000001003b */
[----:B------:R-:W-:Y:S01]  /*1ba20*/  FFMA.FTZ R61, R28, R0, R61 ;  /* 0x000000001c3d7223 */ /* 0x000fe2000001003d */
[----:B------:R-:W4:Y:S01]  /*1ba30*/  LDL.LU R53, [R1+0x2b8] ;  /* 0x0002b80001357983 */ /* 0x000f220000300800 */
[----:B------:R-:W-:-:S03]  /*1ba40*/  FADD.FTZ R57, R57, R9 ;  /* 0x0000000939397221 */ /* 0x000fc60000010000 */
[----:B------:R-:W4:Y:S04]  /*1ba50*/  LDL.LU R28, [R1+0x450] ;  /* 0x00045000011c7983 */ /* 0x000f280000300800 */
[----:B------:R-:W4:Y:S01]  /*1ba60*/  LDL.LU R9, [R1+0x448] ;  /* 0x0004480001097983 */ /* 0x000f220000300800 */
[----:B------:R-:W-:Y:S01]  /*1ba70*/  FADD.FTZ R58, R58, R6 ;  /* 0x000000063a3a7221 */ /* 0x000fe20000010000 */
[----:B------:R-:W-:Y:S01]  /*1ba80*/  FMUL.FTZ R6, R2, R29 ;  /* 0x0000001d02067220 */ /* 0x000fe20000410000 */
[----:B------:R-:W-:Y:S02]  /*1ba90*/  FADD.FTZ R57, R57, R29 ;  /* 0x0000001d39397221 */ /* 0x000fe40000010000 */
[----:B------:R-:W-:-:S04]  /*1baa0*/  FADD.FTZ R58, R0, R58 ;  /* 0x0000003a003a7221 */ /* 0x000fc80000010000 */
[----:B------:R-:W-:Y:S01]  /*1bab0*/  FADD.FTZ R58, R58, R6 ;  /* 0x000000063a3a7221 */ /* 0x000fe20000010000 */
[----:B------:R-:W-:Y:S01]  /*1bac0*/  FADD.FTZ R57, R57, R60 ;  /* 0x0000003c39397221 */ /* 0x000fe20000010000 */
[C---:B---3--:R-:W-:Y:S01]  /*1bad0*/  FFMA.FTZ R55, R8.reuse, R29, R55 ;  /* 0x0000001d08377223 */ /* 0x048fe20000010037 */
[----:B------:R-:W-:Y:S01]  /*1bae0*/  FFMA.FTZ R61, R8, R6, R61 ;  /* 0x00000006083d7223 */ /* 0x000fe2000001003d */
[----:B------:R-:W3:Y:S01]  /*1baf0*/  LDL.LU R29, [R1+0x2bc] ;  /* 0x0002bc00011d7983 */ /* 0x000ee20000300800 */
[----:B------:R-:W-:-:S03]  /*1bb00*/  FMUL.FTZ R6, R2, R60 ;  /* 0x0000003c02067220 */ /* 0x000fc60000410000 */
[----:B------:R-:W3:Y:S01]  /*1bb10*/  LDL.LU R8, [R1+0x428] ;  /* 0x0004280001087983 */ /* 0x000ee20000300800 */
[-C--:B--2---:R-:W-:Y:S01]  /*1bb20*/  FMUL.FTZ R0, R3, R10.reuse ;  /* 0x0000000a03007220 */ /* 0x084fe20000410000 */
[----:B------:R-:W-:Y:S01]  /*1bb30*/  FFMA.FTZ R59, R56, R10, R59 ;  /* 0x0000000a383b7223 */ /* 0x000fe2000001003b */
[----:B------:R-:W-:Y:S02]  /*1bb40*/  FADD.FTZ R54, R54, R10 ;  /* 0x0000000a36367221 */ /* 0x000fe40000010000 */
[----:B------:R-:W-:Y:S01]  /*1bb50*/  FFMA.FTZ R61, R56, R0, R61 ;  /* 0x00000000383d7223 */ /* 0x000fe2000001003d */
[----:B------:R-:W2:Y:S01]  /*1bb60*/  LDL.LU R10, [R1+0x434] ;  /* 0x00043400010a7983 */ /* 0x000ea20000300800 */
[----:B------:R-:W-:-:S03]  /*1bb70*/  FADD.FTZ R58, R0, R58 ;  /* 0x0000003a003a7221 */ /* 0x000fc60000010000 */
[----:B------:R-:W2:Y:S01]  /*1bb80*/  LDL.LU R56, [R1+0x2c0] ;  /* 0x0002c00001387983 */ /* 0x000ea20000300800 */
[C---:B------:R-:W-:Y:S01]  /*1bb90*/  FFMA.FTZ R55, R26.reuse, R60, R55 ;  /* 0x0000003c1a377223 */ /* 0x040fe20000010037 */
[----:B------:R-:W-:Y:S01]  /*1bba0*/  FFMA.FTZ R61, R26, R6, R61 ;  /* 0x000000061a3d7223 */ /* 0x000fe2000001003d */
[----:B------:R-:W-:Y:S01]  /*1bbb0*/  FMUL.FTZ R0, R3, R27 ;  /* 0x0000001b03007220 */ /* 0x000fe20000410000 */
[----:B------:R-:W2:Y:S01]  /*1bbc0*/  LDL.LU R26, [R1+0x430] ;  /* 0x00043000011a7983 */ /* 0x000ea20000300800 */
[----:B------:R-:W-:-:S03]  /*1bbd0*/  FADD.FTZ R58, R58, R6 ;  /* 0x000000063a3a7221 */ /* 0x000fc60000010000 */
[----:B------:R-:W2:Y:S01]  /*1bbe0*/  LDL.LU R60, [R1+0x2c4] ;  /* 0x0002c400013c7983 */ /* 0x000ea20000300800 */
[C---:B----4-:R-:W-:Y:S01]  /*1bbf0*/  FFMA.FTZ R59, R7.reuse, R27, R59 ;  /* 0x0000001b073b7223 */ /* 0x050fe2000001003b */
[----:B------:R-:W-:Y:S01]  /*1bc00*/  FADD.FTZ R54, R54, R27 ;  /* 0x0000001b36367221 */ /* 0x000fe20000010000 */
[----:B------:R-:W-:Y:S01]  /*1bc10*/  FFMA.FTZ R61, R7, R0, R61 ;  /* 0x00000000073d7223 */ /* 0x000fe2000001003d */
[----:B------:R-:W-:Y:S01]  /*1bc20*/  FMUL.FTZ R6, R2, R11 ;  /* 0x0000000b02067220 */ /* 0x000fe20000410000 */
[----:B------:R-:W4:Y:S01]  /*1bc30*/  LDL.LU R27, [R1+0x2c8] ;  /* 0x0002c800011b7983 */ /* 0x000f220000300800 */
[----:B------:R-:W-:Y:S01]  /*1bc40*/  FADD.FTZ R58, R0, R58 ;  /* 0x0000003a003a7221 */ /* 0x000fe20000010000 */
[----:B------:R-:W-:Y:S01]  /*1bc50*/  FMUL.FTZ R0, R3, R53 ;  /* 0x0000003503007220 */ /* 0x000fe20000410000 */
[C---:B------:R-:W-:Y:S01]  /*1bc60*/  FFMA.FTZ R61, R28.reuse, R6, R61 ;  /* 0x000000061c3d7223 */ /* 0x040fe2000001003d */
[----:B------:R-:W4:Y:S01]  /*1bc70*/  LDL.LU R7, [R1+0x41c] ;  /* 0x00041c0001077983 */ /* 0x000f220000300800 */
[----:B------:R-:W-:Y:S01]  /*1bc80*/  FFMA.FTZ R55, R28, R11, R55 ;  /* 0x0000000b1c377223 */ /* 0x000fe20000010037 */
[C---:B------:R-:W-:Y:S01]  /*1bc90*/  FFMA.FTZ R59, R9.reuse, R53, R59 ;  /* 0x00000035093b7223 */ /* 0x040fe2000001003b */
[----:B------:R-:W-:Y:S01]  /*1bca0*/  FFMA.FTZ R61, R9, R0, R61 ;  /* 0x00000000093d7223 */ /* 0x000fe2000001003d */
[----:B------:R-:W4:Y:S04]  /*1bcb0*/  LDL.LU R28, [R1+0x2cc] ;  /* 0x0002cc00011c7983 */ /* 0x000f280000300800 */
[----:B------:R-:W4:Y:S01]  /*1bcc0*/  LDL.LU R9, [R1+0x414] ;  /* 0x0004140001097983 */ /* 0x000f220000300800 */
[----:B------:R-:W-:Y:S01]  /*1bcd0*/  FADD.FTZ R58, R58, R6 ;  /* 0x000000063a3a7221 */ /* 0x000fe20000010000 */
[----:B------:R-:W-:Y:S01]  /*1bce0*/  FADD.FTZ R57, R57, R11 ;  /* 0x0000000b39397221 */ /* 0x000fe20000010000 */
[----:B------:R-:W-:Y:S01]  /*1bcf0*/  FADD.FTZ R54, R54, R53 ;  /* 0x0000003536367221 */ /* 0x000fe20000010000 */
[----:B------:R-:W4:Y:S01]  /*1bd00*/  LDL.LU R11, [R1+0x3c8] ;  /* 0x0003c800010b7983 */ /* 0x000f220000300800 */
[----:B------:R-:W-:-:S03]  /*1bd10*/  FADD.FTZ R58, R0, R58 ;  /* 0x0000003a003a7221 */ /* 0x000fc60000010000 */
[----:B------:R-:W4:Y:S01]  /*1bd20*/  LDL.LU R53, [R1+0x2d0] ;  /* 0x0002d00001357983 */ /* 0x000f220000300800 */
[----:B---3--:R-:W-:Y:S01]  /*1bd30*/  FMUL.FTZ R6, R2, R29 ;  /* 0x0000001d02067220 */ /* 0x008fe20000410000 */
[----:B------:R-:W-:-:S03]  /*1bd40*/  FADD.FTZ R57, R57, R29 ;  /* 0x0000001d39397221 */ /* 0x000fc60000010000 */
[----:B------:R-:W-:Y:S01]  /*1bd50*/  FADD.FTZ R58, R58, R6 ;  /* 0x000000063a3a7221 */ /* 0x000fe20000010000 */
[C---:B--2---:R-:W-:Y:S01]  /*1bd60*/  FFMA.FTZ R55, R10.reuse, R29, R55 ;  /* 0x0000001d0a377223 */ /* 0x044fe20000010037 */
[----:B------:R-:W-:Y:S01]  /*1bd70*/  FFMA.FTZ R61, R10, R6, R61 ;  /* 0x000000060a3d7223 */ /* 0x000fe2000001003d */
[----:B------:R-:W2:Y:S01]  /*1bd80*/  LDL.LU R29, [R1+0x354] ;  /* 0x00035400011d7983 */ /* 0x000ea20000300800 */
[----:B------:R-:W-:-:S03]  /*1bd90*/  FMUL.FTZ R0, R3, R56 ;  /* 0x0000003803007220 */ /* 0x000fc60000410000 */
[----:B------:R-:W3:Y:S01]  /*1bda0*/  LDL.LU R10, [R1+0x408] ;  /* 0x00040800010a7983 */ /* 0x000ee20000300800 */
[----:B------:R-:W-:Y:S01]  /*1bdb0*/  FADD.FTZ R54, R54, R56 ;  /* 0x0000003836367221 */ /* 0x000fe20000010000 */
[C---:B------:R-:W-:Y:S01]  /*1bdc0*/  FFMA.FTZ R59, R26.reuse, R56, R59 ;  /* 0x000000381a3b7223 */ /* 0x040fe2000001003b */
[----:B------:R-:W-:Y:S01]  /*1bdd0*/  FFMA.FTZ R61, R26, R0, R61 ;  /* 0x000000001a3d7223 */ /* 0x000fe2000001003d */
[----:B------:R-:W3:Y:S01]  /*1bde0*/  LDL.LU R56, [R1+0x350] ;  /* 0x0003500001387983 */ /* 0x000ee20000300800 */
[----:B------:R-:W-:-:S03]  /*1bdf0*/  FMUL.FTZ R6, R2, R60 ;  /* 0x0000003c02067220 */ /* 0x000fc60000410000 */
[----:B------:R-:W3:Y:S01]  /*1be00*/  LDL.LU R26, [R1+0x400] ;  /* 0x00040000011a7983 */ /* 0x000ee20000300800 */
[----:B------:R-:W-:Y:S01]  /*1be10*/  FADD.FTZ R58, R0, R58 ;  /* 0x0000003a003a7221 */ /* 0x000fe20000010000 */
[C---:B------:R-:W-:Y:S01]  /*1be20*/  FFMA.FTZ R55, R8.reuse, R60, R55 ;  /* 0x0000003c08377223 */ /* 0x040fe20000010037 */
[----:B------:R-:W-:Y:S01]  /*1be30*/  FFMA.FTZ R61, R8, R6, R61 ;  /* 0x00000006083d7223 */ /* 0x000fe2000001003d */
[-C--:B----4-:R-:W-:Y:S01]  /*1be40*/  FMUL.FTZ R0, R3, R27.reuse ;  /* 0x0000001b03007220 */ /* 0x090fe20000410000 */
[----:B------:R-:W-:Y:S01]  /*1be50*/  FADD.FTZ R57, R57, R60 ;  /* 0x0000003c39397221 */ /* 0x000fe20000010000 */
[----:B------:R-:W4:Y:S01]  /*1be60*/  LDL.LU R8, [R1+0x3fc] ;  /* 0x0003fc0001087983 */ /* 0x000f220000300800 */
[----:B------:R-:W-:-:S03]  /*1be70*/  FFMA.FTZ R59, R7, R27, R59 ;  /* 0x0000001b073b7223 */ /* 0x000fc6000001003b */
[----:B------:R-:W4:Y:S01]  /*1be80*/  LDL.LU R60, [R1+0x348] ;  /* 0x00034800013c7983 */ /* 0x000f220000300800 */
[----:B------:R-:W-:Y:S01]  /*1be90*/  FFMA.FTZ R61, R7, R0, R61 ;  /* 0x00000000073d7223 */ /* 0x000fe2000001003d */
[----:B------:R-:W-:Y:S02]  /*1bea0*/  FADD.FTZ R54, R54, R27 ;  /* 0x0000001b36367221 */ /* 0x000fe40000010000 */
[----:B------:R-:W4:Y:S01]  /*1beb0*/  LDL.LU R7, [R1+0x3f8] ;  /* 0x0003f80001077983 */ /* 0x000f220000300800 */
[----:B------:R-:W-:-:S03]  /*1bec0*/  FADD.FTZ R58, R58, R6 ;  /* 0x000000063a3a7221 */ /* 0x000fc60000010000 */
[----:B------:R-:W4:Y:S01]  /*1bed0*/  LDL.LU R27, [R1+0x344] ;  /* 0x00034400011b7983 */ /* 0x000f220000300800 */
[-C--:B------:R-:W-:Y:S01]  /*1bee0*/  FMUL.FTZ R6, R2, R28.reuse ;  /* 0x0000001c02067220 */ /* 0x080fe20000410000 */
[----:B------:R-:W-:Y:S01]  /*1bef0*/  FFMA.FTZ R55, R9, R28, R55 ;  /* 0x0000001c09377223 */ /* 0x000fe20000010037 */
[----:B------:R-:W-:Y:S02]  /*1bf00*/  FADD.FTZ R57, R57, R28 ;  /* 0x0000001c39397221 */ /* 0x000fe40000010000 */
[----:B------:R-:W4:Y:S01]  /*1bf10*/  LDL.LU R28, [R1+0x3f4] ;  /* 0x0003f400011c7983 */ /* 0x000f220000300800 */
[----:B------:R-:W-:Y:S01]  /*1bf20*/  FADD.FTZ R58, R0, R58 ;  /* 0x0000003a003a7221 */ /* 0x000fe20000010000 */
[----:B------:R-:W-:Y:S01]  /*1bf30*/  FFMA.FTZ R61, R9, R6, R61 ;  /* 0x00000006093d7223 */ /* 0x000fe2000001003d */
[----:B------:R-:W-:Y:S01]  /*1bf40*/  FMUL.FTZ R0, R3, R53 ;  /* 0x0000003503007220 */ /* 0x000fe20000410000 */
[----:B------:R-:W4:Y:S01]  /*1bf50*/  LDL.LU R9, [R1+0x340] ;  /* 0x0003400001097983 */ /* 0x000f220000300800 */
[----:B------:R-:W-:Y:S01]  /*1bf60*/  FADD.FTZ R58, R58, R6 ;  /* 0x000000063a3a7221 */ /* 0x000fe20000010000 */
[----:B------:R-:W-:-:S03]  /*1bf70*/  FADD.FTZ R54, R54, R53 ;  /* 0x0000003536367221 */ /* 0x000fc60000010000 */
[----:B------:R-:W-:Y:S01]  /*1bf80*/  FADD.FTZ R58, R0, R58 ;  /* 0x0000003a003a7221 */ /* 0x000fe20000010000 */
[----:B--2---:R-:W-:Y:S01]  /*1bf90*/  FMUL.FTZ R6, R2, R29 ;  /* 0x0000001d02067220 */ /* 0x004fe20000410000 */
[C---:B---3--:R-:W-:Y:S01]  /*1bfa0*/  FFMA.FTZ R61, R10.reuse, R0, R61 ;  /* 0x000000000a3d7223 */ /* 0x048fe2000001003d */
[----:B------:R-:W-:Y:S02]  /*1bfb0*/  FFMA.FTZ R59, R10, R53, R59 ;  /* 0x000000350a3b7223 */ /* 0x000fe4000001003b */
[----:B------:R-:W2:Y:S01]  /*1bfc0*/  LDL.LU R10, [R1+0x3f0] ;  /* 0x0003f000010a7983 */ /* 0x000ea20000300800 */
[----:B------:R-:W-:-:S03]  /*1bfd0*/  FMUL.FTZ R0, R3, R56 ;  /* 0x0000003803007220 */ /* 0x000fc60000410000 */
[----:B------:R-:W3:Y:S01]  /*1bfe0*/  LDL.LU R53, [R1+0x33c] ;  /* 0x00033c0001357983 */ /* 0x000ee20000300800 */
[C---:B------:R-:W-:Y:S01]  /*1bff0*/  FFMA.FTZ R61, R26.reuse, R6, R61 ;  /* 0x000000061a3d7223 */ /* 0x040fe2000001003d */
[----:B------:R-:W-:Y:S01]  /*1c000*/  FFMA.FTZ R55, R26, R29, R55 ;  /* 0x0000001d1a377223 */ /* 0x000fe20000010037 */
[----:B------:R-:W-:Y:S01]  /*1c010*/  FADD.FTZ R57, R57, R29 ;  /* 0x0000001d39397221 */ /* 0x000fe20000010000 */
[----:B------:R-:W3:Y:S01]  /*1c020*/  LDL.LU R26, [R1+0x334] ;  /* 0x00033400011a7983 */ /* 0x000ee20000300800 */
[----:B------:R-:W-:-:S03]  /*1c030*/  FADD.FTZ R58, R58, R6 ;  /* 0x000000063a3a7221 */ /* 0x000fc60000010000 */
[----:B------:R-:W3:Y:S01]  /*1c040*/  LDL.LU R29, [R1+0x3ec] ;  /* 0x0003ec00011d7983 */ /* 0x000ee20000300800 */
[C---:B----4-:R-:W-:Y:S01]  /*1c050*/  FFMA.FTZ R61, R8.reuse, R0, R61 ;  /* 0x00000000083d7223 */ /* 0x050fe2000001003d */
[----:B------:R-:W-:Y:S01]  /*1c060*/  FFMA.FTZ R59, R8, R56, R59 ;  /* 0x00000038083b7223 */ /* 0x000fe2000001003b */
[-C--:B------:R-:W-:Y:S01]  /*1c070*/  FMUL.FTZ R6, R2, R60.reuse ;  /* 0x0000003c02067220 */ /* 0x080fe20000410000 */
[----:B------:R-:W-:Y:S01]  /*1c080*/  FADD.FTZ R54, R54, R56 ;  /* 0x0000003836367221 */ /* 0x000fe20000010000 */
[----:B------:R-:W4:Y:S01]  /*1c090*/  LDL.LU R8, [R1+0x3e8] ;  /* 0x0003e80001087983 */ /* 0x000f220000300800 */
[----:B------:R-:W-:Y:S01]  /*1c0a0*/  FADD.FTZ R58, R0, R58 ;  /* 0x0000003a003a7221 */ /* 0x000fe20000010000 */
[C---:B------:R-:W-:Y:S02]  /*1c0b0*/  FFMA.FTZ R55, R7.reuse, R60, R55 ;  /* 0x0000003c07377223 */ /* 0x040fe40000010037 */
[----:B------:R-:W4:Y:S01]  /*1c0c0*/  LDL.LU R56, [R1+0x330] ;  /* 0x0003300001387983 */ /* 0x000f220000300800 */
[----:B------:R-:W-:Y:S01]  /*1c0d0*/  FFMA.FTZ R61, R7, R6, R61 ;  /* 0x00000006073d7223 */ /* 0x000fe2000001003d */
[----:B------:R-:W-:-:S02]  /*1c0e0*/  FMUL.FTZ R0, R3, R27 ;  /* 0x0000001b03007220 */ /* 0x000fc40000410000 */
[----:B------:R-:W4:Y:S01]  /*1c0f0*/  LDL.LU R7, [R1+0x3e4] ;  /* 0x0003e40001077983 */ /* 0x000f220000300800 */
[----:B------:R-:W-:Y:S01]  /*1c100*/  FADD.FTZ R57, R57, R60 ;  /* 0x0000003c39397221 */ /* 0x000fe20000010000 */
[C---:B------:R-:W-:Y:S01]  /*1c110*/  FFMA.FTZ R59, R28.reuse, R27, R59 ;  /* 0x0000001b1c3b7223 */ /* 0x040fe2000001003b */
[----:B------:R-:W-:Y:S01]  /*1c120*/  FFMA.FTZ R61, R28, R0, R61 ;  /* 0x000000001c3d7223 */ /* 0x000fe2000001003d */
[----:B------:R-:W4:Y:S04]  /*1c130*/  LDL.LU R60, [R1+0x32c] ;  /* 0x00032c00013c7983 */ /* 0x000f280000300800 */
[----:B------:R-:W4:Y:S01]  /*1c140*/  LDL.LU R28, [R1+0x3e0] ;  /* 0x0003e000011c7983 */ /* 0x000f220000300800 */
[----:B------:R-:W-:Y:S01]  /*1c150*/  FADD.FTZ R58, R58, R6 ;  /* 0x000000063a3a7221 */ /* 0x000fe20000010000 */
[----:B------:R-:W-:Y:S01]  /*1c160*/  FMUL.FTZ R6, R2, R9 ;  /* 0x0000000902067220 */ /* 0x000fe20000410000 */
[----:B------:R-:W-:-:S02]  /*1c170*/  FADD.FTZ R54, R54, R27 ;  /* 0x0000001b36367221 */ /* 0x000fc40000010000 */
[----:B------:R-:W4:Y:S01]  /*1c180*/  LDL.LU R27, [R1+0x324] ;  /* 0x00032400011b7983 */ /* 0x000f220000300800 */
[----:B------:R-:W-:Y:S01]  /*1c190*/  FADD.FTZ R58, R0, R58 ;  /* 0x0000003a003a7221 */ /* 0x000fe20000010000 */
[----:B------:R-:W-:-:S03]  /*1c1a0*/  FADD.FTZ R57, R57, R9 ;  /* 0x0000000939397221 */ /* 0x000fc60000010000 */
[----:B------:R-:W-:Y:S01]  /*1c1b0*/  FADD.FTZ R58, R58, R6 ;  /* 0x000000063a3a7221 */ /* 0x000fe20000010000 */
[C---:B--2---:R-:W-:Y:S01]  /*1c1c0*/  FFMA.FTZ R55, R10.reuse, R9, R55 ;  /* 0x000000090a377223 */ /* 0x044fe20000010037 */
[----:B------:R-:W-:Y:S01]  /*1c1d0*/  FFMA.FTZ R61, R10, R6, R61 ;  /* 0x000000060a3d7223 */ /* 0x000fe2000001003d */
[----:B------:R-:W2:Y:S01]  /*1c1e0*/  LDL.LU R9, [R1+0x320] ;  /* 0x0003200001097983 */ /* 0x000ea20000300800 */
[----:B---3--:R-:W-:-:S03]  /*1c1f0*/  FMUL.FTZ R0, R3, R53 ;  /* 0x0000003503007220 */ /* 0x008fc60000410000 */
[----:B------:R-:W3:Y:S01]  /*1c200*/  LDL.LU R10, [R1+0x3dc] ;  /* 0x0003dc00010a7983 */ /* 0x000ee20000300800 */
[----:B------:R-:W-:Y:S01]  /*1c210*/  FADD.FTZ R54, R54, R53 ;  /* 0x0000003536367221 */ /* 0x000fe20000010000 */
[----:B------:R-:W-:Y:S01]  /*1c220*/  FMUL.FTZ R6, R2, R26 ;  /* 0x0000001a02067220 */ /* 0x000fe20000410000 */
[----:B------:R-:W-:Y:S01]  /*1c230*/  FADD.FTZ R58, R0, R58 ;  /* 0x0000003a003a7221 */ /* 0x000fe20000010000 */
[C---:B------:R-:W-:Y:S01]  /*1c240*/  FFMA.FTZ R59, R29.reuse, R53, R59 ;  /* 0x000000351d3b7223 */ /* 0x040fe2000001003b */
[----:B------:R-:W-:Y:S01]  /*1c250*/  FFMA.FTZ R61, R29, R0, R61 ;  /* 0x000000001d3d7223 */ /* 0x000fe2000001003d */
[----:B------:R-:W3:Y:S01]  /*1c260*/  LDL.LU R53, [R1+0x31c] ;  /* 0x00031c0001357983 */ /* 0x000ee20000300800 */
[----:B------:R-:W-:-:S03]  /*1c270*/  FADD.FTZ R57, R57, R26 ;  /* 0x0000001a39397221 */ /* 0x000fc60000010000 */
[----:B------:R-:W3:Y:S01]  /*1c280*/  LDL.LU R29, [R1+0x3d8] ;  /* 0x0003d800011d7983 */ /* 0x000ee20000300800 */
[C---:B----4-:R-:W-:Y:S01]  /*1c290*/  FFMA.FTZ R55, R8.reuse, R26, R55 ;  /* 0x0000001a08377223 */ /* 0x050fe20000010037 */
[----:B------:R-:W-:Y:S01]  /*1c2a0*/  FFMA.FTZ R61, R8, R6, R61 ;  /* 0x00000006083d7223 */ /* 0x000fe2000001003d */
[----:B------:R-:W-:Y:S01]  /*1c2b0*/  FMUL.FTZ R0, R3, R56 ;  /* 0x0000003803007220 */ /* 0x000fe20000410000 */
[----:B------:R-:W4:Y:S01]  /*1c2c0*/  LDL.LU R8, [R1+0x3d4] ;  /* 0x0003d40001087983 */ /* 0x000f220000300800 */
[----:B------:R-:W-:-:S03]  /*1c2d0*/  FADD.FTZ R54, R54, R56 ;  /* 0x0000003836367221 */ /* 0x000fc60000010000 */
[----:B------:R-:W4:Y:S01]  /*1c2e0*/  LDL.LU R26, [R1+0x318] ;  /* 0x00031800011a7983 */ /* 0x000f220000300800 */
[C---:B------:R-:W-:Y:S01]  /*1c2f0*/  FFMA.FTZ R59, R7.reuse, R56, R59 ;  /* 0x00000038073b7223 */ /* 0x040fe2000001003b */
[----:B------:R-:W-:Y:S02]  /*1c300*/  FFMA.FTZ R61, R7, R0, R61 ;  /* 0x00000000073d7223 */ /* 0x000fe4000001003d */
        /* <DEDUP_REMOVED lines=16> */
[----:B------:R-:W-:Y:S01]  /*1c410*/  FFMA.FTZ R61, R10, R0, R61 ;  /* 0x000000000a3d7223 */ /* 0x000fe2000001003d */
[----:B------:R-:W2:Y:S01]  /*1c420*/  LDL.LU R27, [R1+0x308] ;  /* 0x00030800011b7983 */ /* 0x000ea20000300800 */
[----:B------:R-:W-:Y:S01]  /*1c430*/  FADD.FTZ R57, R57, R9 ;  /* 0x0000000939397221 */ /* 0x000fe20000010000 */
[----:B------:R-:W-:Y:S02]  /*1c440*/  FADD.FTZ R58, R58, R6 ;  /* 0x000000063a3a7221 */ /* 0x000fe40000010000 */
[----:B------:R-:W3:Y:S01]  /*1c450*/  LDL.LU R10, [R1+0x3c4] ;  /* 0x0003c400010a7983 */ /* 0x000ee20000300800 */
[----:B------:R-:W-:Y:S01]  /*1c460*/  FMUL.FTZ R0, R3, R53 ;  /* 0x0000003503007220 */ /* 0x000fe20000410000 */
[C---:B------:R-:W-:Y:S01]  /*1c470*/  FFMA.FTZ R55, R29.reuse, R9, R55 ;  /* 0x000000091d377223 */ /* 0x040fe20000010037 */
[----:B------:R-:W-:Y:S01]  /*1c480*/  FFMA.FTZ R61, R29, R6, R61 ;  /* 0x000000061d3d7223 */ /* 0x000fe2000001003d */
[----:B------:R-:W3:Y:S04]  /*1c490*/  LDL.LU R9, [R1+0x3c0] ;  /* 0x0003c00001097983 */ /* 0x000ee80000300800 */
[----:B------:R-:W3:Y:S01]  /*1c4a0*/  LDL.LU R29, [R1+0x304] ;  /* 0x00030400011d7983 */ /* 0x000ee20000300800 */
[C---:B----4-:R-:W-:Y:S01]  /*1c4b0*/  FFMA.FTZ R59, R8.reuse, R53, R59 ;  /* 0x00000035083b7223 */ /* 0x050fe2000001003b */
[----:B------:R-:W-:Y:S01]  /*1c4c0*/  FFMA.FTZ R61, R8, R0, R61 ;  /* 0x00000000083d7223 */ /* 0x000fe2000001003d */
[-C--:B------:R-:W-:Y:S01]  /*1c4d0*/  FMUL.FTZ R6, R2, R26.reuse ;  /* 0x0000001a02067220 */ /* 0x080fe20000410000 */
[----:B------:R-:W4:Y:S01]  /*1c4e0*/  LDL.LU R8, [R1+0x2fc] ;  /* 0x0002fc0001087983 */ /* 0x000f220000300800 */
[----:B------:R-:W-:Y:S01]  /*1c4f0*/  FADD.FTZ R58, R0, R58 ;  /* 0x0000003a003a7221 */ /* 0x000fe20000010000 */
[C---:B------:R-:W-:Y:S01]  /*1c500*/  FFMA.FTZ R55, R56.reuse, R26, R55 ;  /* 0x0000001a38377223 */ /* 0x040fe20000010037 */
[----:B------:R-:W-:Y:S01]  /*1c510*/  FADD.FTZ R57, R57, R26 ;  /* 0x0000001a39397221 */ /* 0x000fe20000010000 */
[----:B------:R-:W-:Y:S01]  /*1c520*/  FFMA.FTZ R61, R56, R6, R61 ;  /* 0x00000006383d7223 */ /* 0x000fe2000001003d */
[----:B------:R-:W4:Y:S01]  /*1c530*/  LDL.LU R26, [R1+0x2f8] ;  /* 0x0002f800011a7983 */ /* 0x000f220000300800 */
[----:B------:R-:W-:-:S03]  /*1c540*/  FMUL.FTZ R0, R3, R7 ;  /* 0x0000000703007220 */ /* 0x000fc60000410000 */
[----:B------:R-:W4:Y:S01]  /*1c550*/  LDL.LU R56, [R1+0x3bc] ;  /* 0x0003bc0001387983 */ /* 0x000f220000300800 */
[C---:B------:R-:W-:Y:S01]  /*1c560*/  FFMA.FTZ R59, R60.reuse, R7, R59 ;  /* 0x000000073c3b7223 */ /* 0x040fe2000001003b */
[----:B------:R-:W-:Y:S02]  /*1c570*/  FFMA.FTZ R61, R60, R0, R61 ;  /* 0x000000003c3d7223 */ /* 0x000fe4000001003d */
        /* <DEDUP_REMOVED lines=15> */
[----:B---3--:R-:W-:Y:S01]  /*1c670*/  FFMA.FTZ R61, R10, R0, R61 ;  /* 0x000000000a3d7223 */ /* 0x008fe2000001003d */
[----:B------:R-:W-:Y:S01]  /*1c680*/  FADD.FTZ R58, R0, R58 ;  /* 0x0000003a003a7221 */ /* 0x000fe20000010000 */
[----:B------:R-:W-:-:S04]  /*1c690*/  FMUL.FTZ R6, R2, R29 ;  /* 0x0000001d02067220 */ /* 0x000fc80000410000 */
[----:B------:R-:W-:Y:S01]  /*1c6a0*/  FFMA.FTZ R61, R9, R6, R61 ;  /* 0x00000006093d7223 */ /* 0x000fe2000001003d */
[----:B----4-:R-:W-:Y:S01]  /*1c6b0*/  FMUL.FTZ R0, R3, R8 ;  /* 0x0000000803007220 */ /* 0x010fe20000410000 */
[----:B------:R-:W-:Y:S01]  /*1c6c0*/  FADD.FTZ R58, R58, R6 ;  /* 0x000000063a3a7221 */ /* 0x000fe20000010000 */
[----:B------:R-:W-:-:S03]  /*1c6d0*/  FMUL.FTZ R6, R2, R26 ;  /* 0x0000001a02067220 */ /* 0x000fc60000410000 */
[----:B------:R-:W-:Y:S01]  /*1c6e0*/  FADD.FTZ R58, R0, R58 ;  /* 0x0000003a003a7221 */ /* 0x000fe20000010000 */
[----:B------:R-:W-:-:S03]  /*1c6f0*/  FFMA.FTZ R61, R56, R0, R61 ;  /* 0x00000000383d7223 */ /* 0x000fc6000001003d */
[----:B------:R-:W-:Y:S01]  /*1c700*/  FADD.FTZ R58, R58, R6 ;  /* 0x000000063a3a7221 */ /* 0x000fe20000010000 */
[----:B------:R-:W-:Y:S02]  /*1c710*/  FFMA.FTZ R61, R60, R6, R61 ;  /* 0x000000063c3d7223 */ /* 0x000fe4000001003d */
[----:B------:R-:W2:Y:S01]  /*1c720*/  LDL.LU R6, [R1+0x3b0] ;  /* 0x0003b00001067983 */ /* 0x000ea20000300800 */
[----:B------:R-:W-:Y:S01]  /*1c730*/  FFMA.FTZ R59, R10, R27, R59 ;  /* 0x0000001b0a3b7223 */ /* 0x000fe2000001003b */
[----:B------:R-:W-:Y:S02]  /*1c740*/  FADD.FTZ R54, R54, R27 ;  /* 0x0000001b36367221 */ /* 0x000fe40000010000 */
[----:B------:R-:W3:Y:S01]  /*1c750*/  LDL.LU R27, [R1+0x2e8] ;  /* 0x0002e800011b7983 */ /* 0x000ee20000300800 */
[----:B------:R-:W-:Y:S01]  /*1c760*/  FFMA.FTZ R55, R9, R29, R55 ;  /* 0x0000001d09377223 */ /* 0x000fe20000010037 */
[----:B------:R-:W-:Y:S02]  /*1c770*/  FADD.FTZ R57, R57, R29 ;  /* 0x0000001d39397221 */ /* 0x000fe40000010000 */
[----:B------:R-:W4:Y:S04]  /*1c780*/  LDL.LU R29, [R1+0x2e4] ;  /* 0x0002e400011d7983 */ /* 0x000f280000300800 */
[----:B------:R-:W4:Y:S01]  /*1c790*/  LDL.LU R10, [R1+0x3a4] ;  /* 0x0003a400010a7983 */ /* 0x000f220000300800 */
[----:B------:R-:W-:Y:S01]  /*1c7a0*/  FMUL.FTZ R0, R3, R7 ;  /* 0x0000000703007220 */ /* 0x000fe20000410000 */
[----:B------:R-:W-:-:S02]  /*1c7b0*/  FFMA.FTZ R59, R56, R8, R59 ;  /* 0x00000008383b7223 */ /* 0x000fc4000001003b */
[----:B------:R-:W4:Y:S01]  /*1c7c0*/  LDL.LU R9, [R1+0x3a0] ;  /* 0x0003a00001097983 */ /* 0x000f220000300800 */
[----:B------:R-:W-:-:S03]  /*1c7d0*/  FADD.FTZ R58, R0, R58 ;  /* 0x0000003a003a7221 */ /* 0x000fc60000010000 */
[----:B------:R-:W4:Y:S01]  /*1c7e0*/  LDL.LU R56, [R1+0x2e0] ;  /* 0x0002e00001387983 */ /* 0x000f220000300800 */
[----:B------:R-:W-:Y:S01]  /*1c7f0*/  FADD.FTZ R54, R54, R8 ;  /* 0x0000000836367221 */ /* 0x000fe20000010000 */
[----:B------:R-:W-:Y:S02]  /*1c800*/  FFMA.FTZ R55, R60, R26, R55 ;  /* 0x0000001a3c377223 */ /* 0x000fe40000010037 */
[----:B------:R-:W4:Y:S04]  /*1c810*/  LDL.LU R60, [R1+0x2dc] ;  /* 0x0002dc00013c7983 */ /* 0x000f280000300800 */
[----:B------:R-:W4:Y:S01]  /*1c820*/  LDL.LU R8, [R1+0x39c] ;  /* 0x00039c0001087983 */ /* 0x000f220000300800 */
[----:B--2---:R-:W-:-:S03]  /*1c830*/  FFMA.FTZ R61, R6, R0, R61 ;  /* 0x00000000063d7223 */ /* 0x004fc6000001003d */
[----:B------:R-:W2:Y:S01]  /*1c840*/  LDL.LU R0, [R1+0x3ac] ;  /* 0x0003ac0001007983 */ /* 0x000ea20000300800 */
[----:B------:R-:W-:-:S03]  /*1c850*/  FADD.FTZ R57, R57, R26 ;  /* 0x0000001a39397221 */ /* 0x000fc60000010000 */
[----:B------:R-:W2:Y:S01]  /*1c860*/  LDL.LU R26, [R1+0x2d4] ;  /* 0x0002d400011a7983 */ /* 0x000ea20000300800 */
[----:B------:R-:W-:Y:S01]  /*1c870*/  FFMA.FTZ R59, R6, R7, R59 ;  /* 0x00000007063b7223 */ /* 0x000fe2000001003b */
[----:B------:R-:W-:Y:S02]  /*1c880*/  FADD.FTZ R54, R54, R7 ;  /* 0x0000000736367221 */ /* 0x000fe40000010000 */
[----:B------:R-:W2:Y:S01]  /*1c890*/  LDL.LU R7, [R1+0x398] ;  /* 0x0003980001077983 */ /* 0x000ea20000300800 */
[----:B------:R-:W-:Y:S01]  /*1c8a0*/  FMUL.FTZ R6, R2, R28 ;  /* 0x0000001c02067220 */ /* 0x000fe20000410000 */
[----:B------:R-:W-:Y:S01]  /*1c8b0*/  FADD.FTZ R57, R57, R28 ;  /* 0x0000001c39397221 */ /* 0x000fe20000010000 */
[----:B---3--:R-:W-:Y:S01]  /*1c8c0*/  FFMA.FTZ R59, R11, R27, R59 ;  /* 0x0000001b0b3b7223 */ /* 0x008fe2000001003b */
[----:B------:R-:W-:Y:S01]  /*1c8d0*/  FADD.FTZ R54, R54, R27 ;  /* 0x0000001b36367221 */ /* 0x000fe20000010000 */
[----:B------:R-:W-:Y:S01]  /*1c8e0*/  FADD.FTZ R58, R58, R6 ;  /* 0x000000063a3a7221 */ /* 0x000fe20000010000 */
[----:B----4-:R-:W-:Y:S01]  /*1c8f0*/  FADD.FTZ R57, R57, R29 ;  /* 0x0000001d39397221 */ /* 0x010fe20000010000 */
[----:B------:R-:W-:Y:S01]  /*1c900*/  FFMA.FTZ R59, R9, R56, R59 ;  /* 0x00000038093b7223 */ /* 0x000fe2000001003b */
[----:B------:R-:W-:-:S02]  /*1c910*/  FADD.FTZ R54, R54, R56 ;  /* 0x0000003836367221 */ /* 0x000fc40000010000 */
[----:B------:R-:W-:Y:S01]  /*1c920*/  FADD.FTZ R57, R57, R60 ;  /* 0x0000003c39397221 */ /* 0x000fe20000010000 */
[C---:B--2---:R-:W-:Y:S02]  /*1c930*/  FFMA.FTZ R55, R0.reuse, R28, R55 ;  /* 0x0000001c00377223 */ /* 0x044fe40000010037 */
[----:B------:R-:W2:Y:S01]  /*1c940*/  LDL.LU R28, [R1+0x394] ;  /* 0x00039400011c7983 */ /* 0x000ea20000300800 */
[----:B------:R-:W-:Y:S01]  /*1c950*/  FFMA.FTZ R61, R0, R6, R61 ;  /* 0x00000006003d7223 */ /* 0x000fe2000001003d */
[----:B------:R-:W-:Y:S02]  /*1c960*/  FMUL.FTZ R0, R3, R27 ;  /* 0x0000001b03007220 */ /* 0x000fe40000410000 */
[----:B------:R-:W3:Y:S01]  /*1c970*/  LDL.LU R27, [R1+0x390] ;  /* 0x00039000011b7983 */ /* 0x000ee20000300800 */
[-C--:B------:R-:W-:Y:S01]  /*1c980*/  FMUL.FTZ R6, R2, R29.reuse ;  /* 0x0000001d02067220 */ /* 0x080fe20000410000 */
[----:B------:R-:W-:Y:S02]  /*1c990*/  FFMA.FTZ R55, R10, R29, R55 ;  /* 0x0000001d0a377223 */ /* 0x000fe40000010037 */
[----:B------:R-:W4:Y:S01]  /*1c9a0*/  LDL.LU R29, [R1+0x38c] ;  /* 0x00038c00011d7983 */ /* 0x000f220000300800 */
[----:B------:R-:W-:Y:S01]  /*1c9b0*/  FFMA.FTZ R61, R11, R0, R61 ;  /* 0x000000000b3d7223 */ /* 0x000fe2000001003d */
[----:B------:R-:W-:Y:S01]  /*1c9c0*/  FADD.FTZ R58, R0, R58 ;  /* 0x0000003a003a7221 */ /* 0x000fe20000010000 */
[----:B------:R-:W-:-:S02]  /*1c9d0*/  FMUL.FTZ R0, R3, R56 ;  /* 0x0000003803007220 */ /* 0x000fc40000410000 */
[----:B------:R-:W4:Y:S01]  /*1c9e0*/  LDL.LU R56, [R1+0x388] ;  /* 0x0003880001387983 */ /* 0x000f220000300800 */
[----:B------:R-:W-:Y:S01]  /*1c9f0*/  FFMA.FTZ R61, R10, R6, R61 ;  /* 0x000000060a3d7223 */ /* 0x000fe2000001003d */
[----:B------:R-:W-:Y:S01]  /*1ca00*/  FADD.FTZ R58, R58, R6 ;  /* 0x000000063a3a7221 */ /* 0x000fe20000010000 */
[-C--:B------:R-:W-:Y:S01]  /*1ca10*/  FMUL.FTZ R6, R2, R60.reuse ;  /* 0x0000003c02067220 */ /* 0x080fe20000410000 */
[----:B------:R-:W-:Y:S01]  /*1ca20*/  FFMA.FTZ R55, R8, R60, R55 ;  /* 0x0000003c08377223 */ /* 0x000fe20000010037 */
[----:B------:R-:W-:Y:S01]  /*1ca30*/  FFMA.FTZ R59, R7, R26, R59 ;  /* 0x0000001a073b7223 */ /* 0x000fe2000001003b */
[----:B------:R-:W4:Y:S01]  /*1ca40*/  LDL.LU R60, [R1+0x384] ;  /* 0x00038400013c7983 */ /* 0x000f220000300800 */
[----:B------:R-:W-:Y:S01]  /*1ca50*/  FFMA.FTZ R61, R9, R0, R61 ;  /* 0x00000000093d7223 */ /* 0x000fe2000001003d */
[----:B------:R-:W-:Y:S01]  /*1ca60*/  FADD.FTZ R58, R0, R58 ;  /* 0x0000003a003a7221 */ /* 0x000fe20000010000 */
[----:B------:R-:W-:Y:S01]  /*1ca70*/  FMUL.FTZ R0, R3, R26 ;  /* 0x0000001a03007220 */ /* 0x000fe20000410000 */
[----:B------:R-:W-:Y:S01]  /*1ca80*/  FADD.FTZ R54, R54, R26 ;  /* 0x0000001a36367221 */ /* 0x000fe20000010000 */
[----:B------:R-:W-:Y:S01]  /*1ca90*/  FFMA.FTZ R61, R8, R6, R61 ;  /* 0x00000006083d7223 */ /* 0x000fe2000001003d */
[----:B------:R-:W-:Y:S01]  /*1caa0*/  FADD.FTZ R58, R58, R6 ;  /* 0x000000063a3a7221 */ /* 0x000fe20000010000 */
[----:B------:R-:W-:Y:S01]  /*1cab0*/  FMUL.FTZ R6, R2, R53 ;  /* 0x0000003502067220 */ /* 0x000fe20000410000 */
[----:B------:R-:W4:Y:S01]  /*1cac0*/  LDL.LU R26, [R1+0x380] ;  /* 0x00038000011a7983 */ /* 0x000f220000300800 */
[----:B------:R-:W-:Y:S01]  /*1cad0*/  FFMA.FTZ R61, R7, R0, R61 ;  /* 0x00000000073d7223 */ /* 0x000fe2000001003d */
[----:B------:R-:W-:Y:S01]  /*1cae0*/  FADD.FTZ R58, R0, R58 ;  /* 0x0000003a003a7221 */ /* 0x000fe20000010000 */
[----:B------:R-:W-:Y:S01]  /*1caf0*/  FMUL.FTZ R0, R3, R47 ;  /* 0x0000002f03007220 */ /* 0x000fe20000410000 */
[----:B------:R-:W4:Y:S02]  /*1cb00*/  LDL.LU R10, [R1+0x2b4] ;  /* 0x0002b400010a7983 */ /* 0x000f240000300800 */
[----:B------:R-:W-:-:S04]  /*1cb10*/  FADD.FTZ R58, R58, R6 ;  /* 0x000000063a3a7221 */ /* 0x000fc80000010000 */
[----:B------:R-:W-:Y:S01]  /*1cb20*/  FADD.FTZ R58, R0, R58 ;  /* 0x0000003a003a7221 */ /* 0x000fe20000010000 */
[C---:B--2---:R-:W-:Y:S01]  /*1cb30*/  FFMA.FTZ R55, R28.reuse, R53, R55 ;  /* 0x000000351c377223 */ /* 0x044fe20000010037 */
[----:B------:R-:W-:Y:S02]  /*1cb40*/  FFMA.FTZ R61, R28, R6, R61 ;  /* 0x000000061c3d7223 */ /* 0x000fe4000001003d */
[----:B------:R-:W2:Y:S01]  /*1cb50*/  LDL.LU R28, [R1+0x37c] ;  /* 0x00037c00011c7983 */ /* 0x000ea20000300800 */
[C---:B---3--:R-:W-:Y:S01]  /*1cb60*/  FFMA.FTZ R59, R27.reuse, R47, R59 ;  /* 0x0000002f1b3b7223 */ /* 0x048fe2000001003b */
[----:B------:R-:W-:Y:S01]  /*1cb70*/  FFMA.FTZ R61, R27, R0, R61 ;  /* 0x000000001b3d7223 */ /* 0x000fe2000001003d */
[-C--:B------:R-:W-:Y:S01]  /*1cb80*/  FMUL.FTZ R6, R2, R52.reuse ;  /* 0x0000003402067220 */ /* 0x080fe20000410000 */
[----:B------:R-:W3:Y:S01]  /*1cb90*/  LDL.LU R27, [R1+0x378] ;  /* 0x00037800011b7983 */ /* 0x000ee20000300800 */
[----:B----4-:R-:W-:Y:S01]  /*1cba0*/  FFMA.FTZ R55, R29, R52, R55 ;  /* 0x000000341d377223 */ /* 0x010fe20000010037 */
[----:B------:R-:W-:Y:S01]  /*1cbb0*/  FMUL.FTZ R0, R3, R45 ;  /* 0x0000002d03007220 */ /* 0x000fe20000410000 */
[----:B------:R-:W-:-:S02]  /*1cbc0*/  FFMA.FTZ R61, R29, R6, R61 ;  /* 0x000000061d3d7223 */ /* 0x000fc4000001003d */
[----:B------:R-:W4:Y:S01]  /*1cbd0*/  LDL.LU R29, [R1+0x374] ;  /* 0x00037400011d7983 */ /* 0x000f220000300800 */
[----:B------:R-:W-:Y:S01]  /*1cbe0*/  FADD.FTZ R58, R58, R6 ;  /* 0x000000063a3a7221 */ /* 0x000fe20000010000 */
[C---:B------:R-:W-:Y:S01]  /*1cbf0*/  FFMA.FTZ R59, R56.reuse, R45, R59 ;  /* 0x0000002d383b7223 */ /* 0x040fe2000001003b */
[----:B------:R-:W-:Y:S01]  /*1cc00*/  FFMA.FTZ R61, R56, R0, R61 ;  /* 0x00000000383d7223 */ /* 0x000fe2000001003d */
[-C--:B------:R-:W-:Y:S01]  /*1cc10*/  FMUL.FTZ R6, R2, R51.reuse ;  /* 0x0000003302067220 */ /* 0x080fe20000410000 */
[----:B------:R-:W4:Y:S01]  /*1cc20*/  LDL.LU R56, [R1+0x370] ;  /* 0x0003700001387983 */ /* 0x000f220000300800 */
[C---:B------:R-:W-:Y:S02]  /*1cc30*/  FFMA.FTZ R55, R60.reuse, R51, R55 ;  /* 0x000000333c377223 */ /* 0x040fe40000010037 */
[----:B------:R-:W-:Y:S02]  /*1cc40*/  FFMA.FTZ R61, R60, R6, R61 ;  /* 0x000000063c3d7223 */ /* 0x000fe4000001003d */
[----:B------:R-:W4:Y:S01]  /*1cc50*/  LDL.LU R60, [R1+0x36c] ;  /* 0x00036c00013c7983 */ /* 0x000f220000300800 */
[----:B------:R-:W-:Y:S01]  /*1cc60*/  FADD.FTZ R58, R0, R58 ;  /* 0x0000003a003a7221 */ /* 0x000fe20000010000 */
[----:B------:R-:W-:-:S03]  /*1cc70*/  FMUL.FTZ R0, R3, R43 ;  /* 0x0000002b03007220 */ /* 0x000fc60000410000 */
[----:B------:R-:W-:Y:S01]  /*1cc80*/  FADD.FTZ R58, R58, R6 ;  /* 0x000000063a3a7221 */ /* 0x000fe20000010000 */
[C---:B------:R-:W-:Y:S01]  /*1cc90*/  FFMA.FTZ R59, R26.reuse, R43, R59 ;  /* 0x0000002b1a3b7223 */ /* 0x040fe2000001003b */
[----:B------:R-:W-:Y:S01]  /*1cca0*/  FFMA.FTZ R61, R26, R0, R61 ;  /* 0x000000001a3d7223 */ /* 0x000fe2000001003d */
[----:B------:R-:W-:Y:S01]  /*1ccb0*/  FMUL.FTZ R6, R2, R50 ;  /* 0x0000003202067220 */ /* 0x000fe20000410000 */
[----:B------:R-:W4:Y:S01]  /*1ccc0*/  LDL.LU R26, [R1+0x368] ;  /* 0x00036800011a7983 */ /* 0x000f220000300800 */
[----:B------:R-:W-:Y:S01]  /*1ccd0*/  FADD.FTZ R58, R0, R58 ;  /* 0x0000003a003a7221 */ /* 0x000fe20000010000 */
[----:B------:R-:W-:-:S03]  /*1cce0*/  FMUL.FTZ R0, R3, R41 ;  /* 0x0000002903007220 */ /* 0x000fc60000410000 */
[----:B------:R-:W-:-:S04]  /*1ccf0*/  FADD.FTZ R58, R58, R6 ;  /* 0x000000063a3a7221 */ /* 0x000fc80000010000 */
[----:B------:R-:W-:Y:S01]  /*1cd00*/  FADD.FTZ R58, R0, R58 ;  /* 0x0000003a003a7221 */ /* 0x000fe20000010000 */
[C---:B--2---:R-:W-:Y:S01]  /*1cd10*/  FFMA.FTZ R55, R28.reuse, R50, R55 ;  /* 0x000000321c377223 */ /* 0x044fe20000010037 */
[----:B------:R-:W-:Y:S02]  /*1cd20*/  FFMA.FTZ R61, R28, R6, R61 ;  /* 0x000000061c3d7223 */ /* 0x000fe4000001003d */
[----:B------:R-:W2:Y:S01]  /*1cd30*/  LDL.LU R28, [R1+0x364] ;  /* 0x00036400011c7983 */ /* 0x000ea20000300800 */
[C---:B---3--:R-:W-:Y:S01]  /*1cd40*/  FFMA.FTZ R59, R27.reuse, R41, R59 ;  /* 0x000000291b3b7223 */ /* 0x048fe2000001003b */
[----:B------:R-:W-:Y:S01]  /*1cd50*/  FFMA.FTZ R61, R27, R0, R61 ;  /* 0x000000001b3d7223 */ /* 0x000fe2000001003d */
[----:B------:R-:W-:Y:S01]  /*1cd60*/  FMUL.FTZ R6, R2, R49 ;  /* 0x0000003102067220 */ /* 0x000fe20000410000 */
[----:B------:R-:W3:Y:S01]  /*1cd70*/  LDL.LU R27, [R1+0x360] ;  /* 0x00036000011b7983 */ /* 0x000ee20000300800 */
[----:B------:R-:W-:Y:S01]  /*1cd80*/  FMUL.FTZ R0, R3, R39 ;  /* 0x0000002703007220 */ /* 0x000fe20000410000 */
[C---:B----4-:R-:W-:Y:S01]  /*1cd90*/  FFMA.FTZ R55, R29.reuse, R49, R55 ;  /* 0x000000311d377223 */ /* 0x050fe20000010037 */
        /* <DEDUP_REMOVED lines=11> */
[----:B------:R-:W-:Y:S01]  /*1ce50*/  FMUL.FTZ R0, R3, R37 ;  /* 0x0000002503007220 */ /* 0x000fe20000410000 */
[----:B------:R-:W-:-:S02]  /*1ce60*/  FMUL.FTZ R8, R2, R46 ;  /* 0x0000002e02087220 */ /* 0x000fc40000410000 */
[----:B------:R-:W-:Y:S01]  /*1ce70*/  FADD.FTZ R7, R58, R6 ;  /* 0x000000063a077221 */ /* 0x000fe20000010000 */
[C---:B------:R-:W-:Y:S01]  /*1ce80*/  FFMA.FTZ R6, R26.reuse, R37, R59 ;  /* 0x000000251a067223 */ /* 0x040fe2000001003b */
[----:B------:R-:W-:Y:S02]  /*1ce90*/  FFMA.FTZ R61, R26, R0, R61 ;  /* 0x000000001a3d7223 */ /* 0x000fe4000001003d */
[----:B------:R-:W4:Y:S01]  /*1cea0*/  LDL.LU R26, [R1+0x338] ;  /* 0x00033800011a7983 */ /* 0x000f220000300800 */
[----:B------:R-:W-:Y:S01]  /*1ceb0*/  FADD.FTZ R7, R0, R7 ;  /* 0x0000000700077221 */ /* 0x000fe20000010000 */
[----:B------:R-:W-:-:S03]  /*1cec0*/  FMUL.FTZ R0, R3, R31 ;  /* 0x0000001f03007220 */ /* 0x000fc60000410000 */
[----:B------:R-:W-:Y:S01]  /*1ced0*/  FADD.FTZ R9, R7, R8 ;  /* 0x0000000807097221 */ /* 0x000fe20000010000 */
[----:B------:R-:W-:Y:S01]  /*1cee0*/  FMUL.FTZ R7, R2, R44 ;  /* 0x0000002c02077220 */ /* 0x000fe20000410000 */
[C---:B--2---:R-:W-:Y:S01]  /*1cef0*/  FFMA.FTZ R55, R28.reuse, R46, R55 ;  /* 0x0000002e1c377223 */ /* 0x044fe20000010037 */
[----:B------:R-:W-:Y:S02]  /*1cf00*/  FFMA.FTZ R61, R28, R8, R61 ;  /* 0x000000081c3d7223 */ /* 0x000fe4000001003d */
[----:B------:R-:W2:Y:S01]  /*1cf10*/  LDL.LU R28, [R1+0x328] ;  /* 0x00032800011c7983 */ /* 0x000ea20000300800 */
[C---:B---3--:R-:W-:Y:S01]  /*1cf20*/  FFMA.FTZ R6, R27.reuse, R31, R6 ;  /* 0x0000001f1b067223 */ /* 0x048fe20000010006 */
[----:B------:R-:W-:Y:S02]  /*1cf30*/  FFMA.FTZ R8, R27, R0, R61 ;  /* 0x000000001b087223 */ /* 0x000fe4000001003d */
[----:B------:R-:W3:Y:S01]  /*1cf40*/  LDL.LU R27, [R1+0x314] ;  /* 0x00031400011b7983 */ /* 0x000ee20000300800 */
[----:B------:R-:W-:Y:S01]  /*1cf50*/  FADD.FTZ R0, R0, R9 ;  /* 0x0000000900007221 */ /* 0x000fe20000010000 */
[C---:B----4-:R-:W-:Y:S01]  /*1cf60*/  FFMA.FTZ R55, R29.reuse, R44, R55 ;  /* 0x0000002c1d377223 */ /* 0x050fe20000010037 */
[----:B------:R-:W-:Y:S01]  /*1cf70*/  FFMA.FTZ R9, R29, R7, R8 ;  /* 0x000000071d097223 */ /* 0x000fe20000010008 */
[-C--:B------:R-:W-:Y:S01]  /*1cf80*/  FMUL.FTZ R8, R3, R25.reuse ;  /* 0x0000001903087220 */ /* 0x080fe20000410000 */
[----:B------:R-:W4:Y:S01]  /*1cf90*/  LDL.LU R29, [R1+0x300] ;  /* 0x00030000011d7983 */ /* 0x000f220000300800 */
[----:B------:R-:W-:Y:S01]  /*1cfa0*/  FADD.FTZ R7, R0, R7 ;  /* 0x0000000700077221 */ /* 0x000fe20000010000 */
[C---:B------:R-:W-:Y:S01]  /*1cfb0*/  FFMA.FTZ R6, R56.reuse, R25, R6 ;  /* 0x0000001938067223 */ /* 0x040fe20000010006 */
[----:B------:R-:W-:Y:S01]  /*1cfc0*/  FFMA.FTZ R9, R56, R8, R9 ;  /* 0x0000000838097223 */ /* 0x000fe20000010009 */
[-C--:B------:R-:W-:Y:S01]  /*1cfd0*/  FMUL.FTZ R0, R2, R42.reuse ;  /* 0x0000002a02007220 */ /* 0x080fe20000410000 */
[----:B------:R-:W4:Y:S01]  /*1cfe0*/  LDL.LU R56, [R1+0x2ec] ;  /* 0x0002ec0001387983 */ /* 0x000f220000300800 */
[----:B------:R-:W-:-:S02]  /*1cff0*/  FFMA.FTZ R55, R60, R42, R55 ;  /* 0x0000002a3c377223 */ /* 0x000fc40000010037 */
[----:B------:R-:W-:Y:S02]  /*1d000*/  FFMA.FTZ R9, R60, R0, R9 ;  /* 0x000000003c097223 */ /* 0x000fe40000010009 */
[----:B------:R-:W4:Y:S01]  /*1d010*/  LDL.LU R60, [R1+0x2d8] ;  /* 0x0002d800013c7983 */ /* 0x000f220000300800 */
[----:B------:R-:W-:Y:S01]  /*1d020*/  FADD.FTZ R7, R8, R7 ;  /* 0x0000000708077221 */ /* 0x000fe20000010000 */
[----:B------:R-:W-:-:S03]  /*1d030*/  FMUL.FTZ R8, R3, R23 ;  /* 0x0000001703087220 */ /* 0x000fc60000410000 */
[----:B------:R-:W-:Y:S01]  /*1d040*/  FADD.FTZ R7, R7, R0 ;  /* 0x0000000007077221 */ /* 0x000fe20000010000 */
[----:B------:R-:W-:Y:S01]  /*1d050*/  FFMA.FTZ R9, R26, R8, R9 ;  /* 0x000000081a097223 */ /* 0x000fe20000010009 */
[----:B------:R-:W-:Y:S01]  /*1d060*/  FMUL.FTZ R0, R2, R40 ;  /* 0x0000002802007220 */ /* 0x000fe20000410000 */
[----:B------:R-:W-:Y:S01]  /*1d070*/  FFMA.FTZ R6, R26, R23, R6 ;  /* 0x000000171a067223 */ /* 0x000fe20000010006 */
[----:B------:R-:W-:Y:S01]  /*1d080*/  FADD.FTZ R7, R8, R7 ;  /* 0x0000000708077221 */ /* 0x000fe20000010000 */
[----:B------:R-:W4:Y:S01]  /*1d090*/  LDL.LU R26, [R1+0x2a8] ;  /* 0x0002a800011a7983 */ /* 0x000f220000300800 */
[----:B------:R-:W-:Y:S02]  /*1d0a0*/  FMUL.FTZ R8, R3, R19 ;  /* 0x0000001303087220 */ /* 0x000fe40000410000 */
[----:B------:R-:W-:-:S04]  /*1d0b0*/  FADD.FTZ R11, R7, R0 ;  /* 0x00000000070b7221 */ /* 0x000fc80000010000 */
[----:B------:R-:W-:Y:S01]  /*1d0c0*/  FADD.FTZ R11, R8, R11 ;  /* 0x0000000b080b7221 */ /* 0x000fe20000010000 */
[C---:B--2---:R-:W-:Y:S01]  /*1d0d0*/  FFMA.FTZ R9, R28.reuse, R0, R9 ;  /* 0x000000001c097223 */ /* 0x044fe20000010009 */
[----:B------:R-:W-:Y:S02]  /*1d0e0*/  FFMA.FTZ R55, R28, R40, R55 ;  /* 0x000000281c377223 */ /* 0x000fe40000010037 */
[----:B------:R-:W2:Y:S01]  /*1d0f0*/  LDL.LU R28, [R1+0x29c] ;  /* 0x00029c00011c7983 */ /* 0x000ea20000300800 */
[C---:B---3--:R-:W-:Y:S01]  /*1d100*/  FFMA.FTZ R9, R27.reuse, R8, R9 ;  /* 0x000000081b097223 */ /* 0x048fe20000010009 */
[-C--:B------:R-:W-:Y:S01]  /*1d110*/  FMUL.FTZ R0, R2, R38.reuse ;  /* 0x0000002602007220 */ /* 0x080fe20000410000 */
[----:B------:R-:W-:Y:S02]  /*1d120*/  FFMA.FTZ R7, R27, R19, R6 ;  /* 0x000000131b077223 */ /* 0x000fe40000010006 */
[----:B------:R-:W3:Y:S01]  /*1d130*/  LDL.LU R27, [R1+0x290] ;  /* 0x00029000011b7983 */ /* 0x000ee20000300800 */
        /* <DEDUP_REMOVED lines=12> */
[----:B------:R-:W-:-:S04]  /*1d200*/  FADD.FTZ R57, R57, R53 ;  /* 0x0000003539397221 */ /* 0x000fc80000010000 */
[----:B------:R-:W-:-:S04]  /*1d210*/  FADD.FTZ R57, R57, R52 ;  /* 0x0000003439397221 */ /* 0x000fc80000010000 */
[----:B------:R-:W-:Y:S01]  /*1d220*/  FADD.FTZ R57, R57, R51 ;  /* 0x0000003339397221 */ /* 0x000fe20000010000 */
[----:B------:R-:W-:-:S03]  /*1d230*/  FADD.FTZ R54, R54, R47 ;  /* 0x0000002f36367221 */ /* 0x000fc60000010000 */
[----:B------:R-:W-:Y:S01]  /*1d240*/  FADD.FTZ R57, R57, R50 ;  /* 0x0000003239397221 */ /* 0x000fe20000010000 */
[----:B------:R-:W-:Y:S01]  /*1d250*/  FADD.FTZ R54, R54, R45 ;  /* 0x0000002d36367221 */ /* 0x000fe20000010000 */
[----:B------:R-:W-:Y:S01]  /*1d260*/  FADD.FTZ R11, R6, R11 ;  /* 0x0000000b060b7221 */ /* 0x000fe20000010000 */
[----:B------:R-:W-:Y:S01]  /*1d270*/  FMUL.FTZ R6, R3, R17 ;  /* 0x0000001103067220 */ /* 0x000fe20000410000 */
[----:B------:R-:W-:Y:S01]  /*1d280*/  FADD.FTZ R57, R57, R49 ;  /* 0x0000003139397221 */ /* 0x000fe20000010000 */
[----:B------:R-:W-:Y:S01]  /*1d290*/  FADD.FTZ R54, R54, R43 ;  /* 0x0000002b36367221 */ /* 0x000fe20000010000 */
[----:B------:R-:W-:Y:S01]  /*1d2a0*/  FADD.FTZ R11, R11, R8 ;  /* 0x000000080b0b7221 */ /* 0x000fe20000010000 */
[----:B------:R-:W-:Y:S01]  /*1d2b0*/  FFMA.FTZ R9, R10, R6, R9 ;  /* 0x000000060a097223 */ /* 0x000fe20000010009 */
[----:B------:R-:W-:Y:S01]  /*1d2c0*/  FADD.FTZ R57, R57, R48 ;  /* 0x0000003039397221 */ /* 0x000fe20000010000 */
        /* <DEDUP_REMOVED lines=9> */
[----:B------:R-:W-:Y:S01]  /*1d360*/  FADD.FTZ R11, R11, R8 ;  /* 0x000000080b0b7221 */ /* 0x000fe20000010000 */
[----:B------:R-:W-:Y:S01]  /*1d370*/  FMUL.FTZ R8, R2, R24 ;  /* 0x0000001802087220 */ /* 0x000fe20000410000 */
[----:B------:R-:W-:Y:S01]  /*1d380*/  FADD.FTZ R54, R54, R37 ;  /* 0x0000002536367221 */ /* 0x000fe20000010000 */
[----:B------:R-:W-:Y:S01]  /*1d390*/  FADD.FTZ R57, R57, R42 ;  /* 0x0000002a39397221 */ /* 0x000fe20000010000 */
[----:B------:R-:W-:-:S02]  /*1d3a0*/  FADD.FTZ R11, R6, R11 ;  /* 0x0000000b060b7221 */ /* 0x000fc40000010000 */
[----:B------:R-:W-:Y:S01]  /*1d3b0*/  FADD.FTZ R54, R54, R31 ;  /* 0x0000001f36367221 */ /* 0x000fe20000010000 */
[----:B------:R-:W-:Y:S01]  /*1d3c0*/  FADD.FTZ R57, R57, R40 ;  /* 0x0000002839397221 */ /* 0x000fe20000010000 */
[----:B------:R-:W-:Y:S02]  /*1d3d0*/  FADD.FTZ R11, R11, R8 ;  /* 0x000000080b0b7221 */ /* 0x000fe40000010000 */
[----:B------:R-:W-:Y:S01]  /*1d3e0*/  FADD.FTZ R54, R54, R25 ;  /* 0x0000001936367221 */ /* 0x000fe20000010000 */
[----:B------:R-:W-:Y:S01]  /*1d3f0*/  FADD.FTZ R57, R57, R38 ;  /* 0x0000002639397221 */ /* 0x000fe20000010000 */
[----:B------:R-:W-:Y:S02]  /*1d400*/  FFMA.FTZ R55, R26, R30, R55 ;  /* 0x0000001e1a377223 */ /* 0x000fe40000010037 */
[----:B------:R-:W-:Y:S01]  /*1d410*/  FADD.FTZ R54, R54, R23 ;  /* 0x0000001736367221 */ /* 0x000fe20000010000 */
[----:B------:R-:W-:-:S03]  /*1d420*/  FADD.FTZ R57, R57, R36 ;  /* 0x0000002439397221 */ /* 0x000fc60000010000 */
[----:B------:R-:W-:Y:S01]  /*1d430*/  FADD.FTZ R19, R54, R19 ;  /* 0x0000001336137221 */ /* 0x000fe20000010000 */
[----:B------:R-:W-:-:S03]  /*1d440*/  FADD.FTZ R57, R57, R30 ;  /* 0x0000001e39397221 */ /* 0x000fc60000010000 */
[----:B------:R-:W-:Y:S01]  /*1d450*/  FADD.FTZ R22, R19, R22 ;  /* 0x0000001613167221 */ /* 0x000fe20000010000 */
[----:B------:R-:W-:-:S03]  /*1d460*/  FADD.FTZ R57, R57, R24 ;  /* 0x0000001839397221 */ /* 0x000fc60000010000 */
[----:B------:R-:W-:Y:S01]  /*1d470*/  FADD.FTZ R22, R22, R17 ;  /* 0x0000001116167221 */ /* 0x000fe20000010000 */
[----:B------:R-:W-:Y:S01]  /*1d480*/  FADD.FTZ R57, R57, R12 ;  /* 0x0000000c39397221 */ /* 0x000fe20000010000 */
[C---:B------:R-:W-:Y:S01]  /*1d490*/  FMUL.FTZ R17, R3.reuse, R16 ;  /* 0x0000001003117220 */ /* 0x040fe20000410000 */
[C---:B--2---:R-:W-:Y:S01]  /*1d4a0*/  FFMA.FTZ R9, R28.reuse, R6, R9 ;  /* 0x000000061c097223 */ /* 0x044fe20000010009 */
[----:B------:R-:W-:Y:S01]  /*1d4b0*/  FFMA.FTZ R0, R28, R13, R0 ;  /* 0x0000000d1c007223 */ /* 0x000fe20000010000 */
[-C--:B------:R-:W-:Y:S02]  /*1d4c0*/  FMUL.FTZ R6, R3, R21.reuse ;  /* 0x0000001503067220 */ /* 0x080fe40000410000 */
[----:B---3--:R-:W-:Y:S01]  /*1d4d0*/  FFMA.FTZ R9, R27, R8, R9 ;  /* 0x000000081b097223 */ /* 0x008fe20000010009 */
[----:B----4-:R-:W-:-:S03]  /*1d4e0*/  FFMA.FTZ R7, R29, R21, R0 ;  /* 0x000000151d077223 */ /* 0x010fc60000010000 */
        /* <DEDUP_REMOVED lines=14> */
[----:B------:R-:W-:Y:S01]  /*1d5d0*/  FFMA.FTZ R7, R60, R20, R7 ;  /* 0x000000143c077223 */ /* 0x000fe20000010007 */
[-C--:B------:R-:W-:Y:S01]  /*1d5e0*/  FMUL.FTZ R0, R2, R15.reuse ;  /* 0x0000000f02007220 */ /* 0x080fe20000410000 */
[C---:B------:R-:W-:Y:S01]  /*1d5f0*/  FFMA.FTZ R9, R34.reuse, R6, R9 ;  /* 0x0000000622097223 */ /* 0x040fe20000010009 */
[----:B------:R-:W-:Y:S01]  /*1d600*/  FFMA.FTZ R8, R35, R18, R55 ;  /* 0x0000001223087223 */ /* 0x000fe20000010037 */
[----:B------:R-:W-:Y:S01]  /*1d610*/  FFMA.FTZ R7, R34, R14, R7 ;  /* 0x0000000e22077223 */ /* 0x000fe20000010007 */
[----:B------:R0:W5:Y:S01]  /*1d620*/  LDL.LU R35, [R1+0x754] ;  /* 0x0007540001237983 */ /* 0x0001620000300800 */
[C---:B------:R-:W-:Y:S01]  /*1d630*/  FFMA.FTZ R12, R33.reuse, R0, R9 ;  /* 0x00000000210c7223 */ /* 0x040fe20000010009 */
[----:B------:R-:W-:Y:S01]  /*1d640*/  FFMA.FTZ R8, R33, R15, R8 ;  /* 0x0000000f21087223 */ /* 0x000fe20000010008 */
[C---:B------:R-:W-:Y:S01]  /*1d650*/  FFMA.FTZ R9, R32.reuse, R16, R7 ;  /* 0x0000001020097223 */ /* 0x040fe20000010007 */
[----:B------:R0:W5:Y:S01]  /*1d660*/  LDL.LU R34, [R1+0x750] ;  /* 0x0007500001227983 */ /* 0x0001620000300800 */
[----:B------:R-:W-:-:S03]  /*1d670*/  FFMA.FTZ R12, R32, R17, R12 ;  /* 0x00000011200c7223 */ /* 0x000fc6000001000c */
[----:B------:R0:W5:Y:S04]  /*1d680*/  LDL.LU R33, [R1+0x74c] ;  /* 0x00074c0001217983 */ /* 0x0001680000300800 */
[----:B------:R0:W5:Y:S01]  /*1d690*/  LDL.LU R32, [R1+0x748] ;  /* 0x0007480001207983 */ /* 0x0001620000300800 */
[----:B------:R-:W-:-:S04]  /*1d6a0*/  FADD.FTZ R22, R22, R13 ;  /* 0x0000000d16167221 */ /* 0x000fc80000010000 */
[----:B------:R-:W-:Y:S01]  /*1d6b0*/  FADD.FTZ R21, R22, R21 ;  /* 0x0000001516157221 */ /* 0x000fe20000010000 */
[----:B------:R-:W-:-:S03]  /*1d6c0*/  FADD.FTZ R11, R6, R11 ;  /* 0x0000000b060b7221 */ /* 0x000fc60000010000 */
[----:B------:R-:W-:Y:S01]  /*1d6d0*/  FADD.FTZ R21, R21, R20 ;  /* 0x0000001415157221 */ /* 0x000fe20000010000 */
[----:B------:R-:W-:Y:S01]  /*1d6e0*/  FADD.FTZ R10, R57, R18 ;  /* 0x00000012390a7221 */ /* 0x000fe20000010000 */
[----:B------:R-:W-:Y:S02]  /*1d6f0*/  FADD.FTZ R0, R11, R0 ;  /* 0x000000000b007221 */ /* 0x000fe40000010000 */
[----:B------:R-:W-:Y:S01]  /*1d700*/  FADD.FTZ R21, R21, R14 ;  /* 0x0000000e15157221 */ /* 0x000fe20000010000 */
[----:B------:R-:W-:Y:S01]  /*1d710*/  FADD.FTZ R10, R10, R15 ;  /* 0x0000000f0a0a7221 */ /* 0x000fe20000010000 */
[----:B------:R-:W-:Y:S02]  /*1d720*/  FADD.FTZ R17, R17, R0 ;  /* 0x0000000011117221 */ /* 0x000fe40000010000 */
[----:B0-----:R-:W-:-:S07]  /*1d730*/  FADD.FTZ R11, R21, R16 ;  /* 0x00000010150b7221 */ /* 0x001fce0000010000 */
.L_x_169:
[----:B------:R-:W0:Y:S01]  /*1d740*/  S2R R16, SR_LANEID ;  /* 0x0000000000107919 */ /* 0x000e220000000000 */
[----:B------:R-:W1:Y:S01]  /*1d750*/  S2UR UR7, SR_CgaCtaId ;  /* 0x00000000000779c3 */ /* 0x000e620000008800 */
[----:B------:R-:W-:Y:S01]  /*1d760*/  UMOV UR6, 0x400 ;  /* 0x0000040000067882 */ /* 0x000fe20000000000 */
[----:B------:R-:W2:Y:S01]  /*1d770*/  LDCU UR9, c[0x0][0x374] ;  /* 0x00006e80ff0977ac */ /* 0x000ea20008000800 */
[----:B------:R-:W3:Y:S01]  /*1d780*/  SHFL.DOWN PT, R0, R12, 0x1, 0x1f ;  /* 0x08201f000c007f89 */ /* 0x000ee200000e0000 */
[----:B------:R-:W-:Y:S01]  /*1d790*/  BSSY.RECONVERGENT B0, `(.L_x_170) ;  /* 0x000002b000007945 */ /* 0x000fe20003800200 */
[----:B------:R-:W-:Y:S02]  /*1d7a0*/  UIADD3 UR5, UPT, UPT, UR6, 0xa0, URZ ;  /* 0x000000a006057890 */ /* 0x000fe4000fffe0ff */
[----:B------:R-:W4:Y:S01]  /*1d7b0*/  SHFL.DOWN PT, R6, R17, 0x1, 0x1f ;  /* 0x08201f0011067f89 */ /* 0x000f2200000e0000 */
[----:B------:R-:W0:Y:S01]  /*1d7c0*/  LDCU UR12, c[0x0][0x370] ;  /* 0x00006e00ff0c77ac */ /* 0x000e220008000800 */
[----:B------:R-:W2:Y:S01]  /*1d7d0*/  S2R R44, SR_TID.X ;  /* 0x00000000002c7919 */ /* 0x000ea20000002100 */
[----:B-1----:R-:W-:Y:S01]  /*1d7e0*/  ULEA UR5, UR7, UR5, 0x18 ;  /* 0x0000000507057291 */ /* 0x002fe2000f8ec0ff */
[----:B0-----:R-:W-:-:S02]  /*1d7f0*/  ISETP.GT.AND P0, PT, R16, 0x1e, PT ;  /* 0x0000001e1000780c */ /* 0x001fc40003f04270 */
[C---:B------:R-:W-:Y:S02]  /*1d800*/  ISETP.GT.AND P2, PT, R16.reuse, 0xf, PT ;  /* 0x0000000f1000780c */ /* 0x040fe40003f44270 */
[----:B------:R-:W-:Y:S02]  /*1d810*/  ISETP.GT.AND P1, PT, R16, 0x17, PT ;  /* 0x000000171000780c */ /* 0x000fe40003f24270 */
[----:B--2---:R-:W-:-:S07]  /*1d820*/  LEA R45, R44, UR5, 0x4 ;  /* 0x000000052c2d7c11 */ /* 0x004fce000f8e20ff */
[----:B---3--:R-:W-:Y:S01]  /*1d830*/  @!P0 FADD.FTZ R12, R0, R12 ;  /* 0x0000000c000c8221 */ /* 0x008fe20000010000 */
[----:B----4-:R-:W-:Y:S01]  /*1d840*/  @!P0 FADD.FTZ R17, R6, R17 ;  /* 0x0000001106118221 */ /* 0x010fe20000010000 */
[----:B------:R-:W-:Y:S01]  /*1d850*/  ISETP.GT.AND P0, PT, R16, 0x1d, PT ;  /* 0x0000001d1000780c */ /* 0x000fe20003f04270 */
[----:B------:R-:W-:Y:S01]  /*1d860*/  STS.128 [R45], R8 ;  /* 0x000000082d007388 */ /* 0x000fe20000000c00 */
[----:B------:R-:W-:-:S03]  /*1d870*/  ISETP.GT.U32.AND P3, PT, R44, 0x3f, PT ;  /* 0x0000003f2c00780c */ /* 0x000fc60003f64070 */
[----:B------:R-:W0:Y:S04]  /*1d880*/  SHFL.DOWN PT, R0, R12, 0x2, 0x1f ;  /* 0x08401f000c007f89 */ /* 0x000e2800000e0000 */
[----:B------:R-:W1:Y:S04]  /*1d890*/  SHFL.DOWN PT, R6, R17, 0x2, 0x1f ;  /* 0x08401f0011067f89 */ /* 0x000e6800000e0000 */
        /* <DEDUP_REMOVED lines=8> */
[----:B------:R-:W-:-:S03]  /*1d920*/  ISETP.NE.AND P0, PT, R44, RZ, PT ;  /* 0x000000ff2c00720c */ /* 0x000fc60003f05270 */
[----:B------:R-:W1:Y:S01]  /*1d930*/  SHFL.DOWN PT, R6, R17, 0x8, 0x1f ;  /* 0x09001f0011067f89 */ /* 0x000e6200000e0000 */
[----:B0-----:R-:W-:Y:S01]  /*1d940*/  FADD.FTZ R13, R12, R0 ;  /* 0x000000000c0d7221 */ /* 0x001fe20000010000 */
[----:B-1----:R-:W-:-:S04]  /*1d950*/  FADD.FTZ R14, R17, R6 ;  /* 0x00000006110e7221 */ /* 0x002fc80000010000 */
[----:B------:R-:W-:Y:S02]  /*1d960*/  FSEL R6, R12, R13, P1 ;  /* 0x0000000d0c067208 */ /* 0x000fe40000800000 */
[----:B------:R-:W-:-:S03]  /*1d970*/  FSEL R7, R17, R14, P1 ;  /* 0x0000000e11077208 */ /* 0x000fc60000800000 */
[----:B------:R0:W1:Y:S01]  /*1d980*/  SHFL.DOWN PT, R12, R6, 0x10, 0x1f ;  /* 0x0a001f00060c7f89 */ /* 0x00006200000e0000 */
[----:B------:R-:W-:-:S03]  /*1d990*/  MOV R17, UR13 ;  /* 0x0000000d00117c02 */ /* 0x000fc60008000f00 */
        /* <DEDUP_REMOVED lines=10> */
.L_x_171:
[----:B------:R-:W-:Y:S05]  /*1da40*/  BSYNC.RECONVERGENT B0 ;  /* 0x0000000000007941 */ /* 0x000fea0003800200 */
.L_x_170:
[----:B------:R-:W-:Y:S01]  /*1da50*/  BAR.SYNC.DEFER_BLOCKING 0x0 ;  /* 0x0000000000007b1d */ /* 0x000fe20000010000 */
[----:B---3--:R-:W-:-:S05]  /*1da60*/  LEA R0, R17, R44, 0x6 ;  /* 0x0000002c11007211 */ /* 0x008fca00078e30ff */
[----:B------:R-:W-:Y:S04]  /*1da70*/  BSSY.RECONVERGENT B0, `(.L_x_172) ;  /* 0x0000029000007945 */ /* 0x000fe80003800200 */
[----:B------:R-:W-:Y:S05]  /*1da80*/  @P0 BRA `(.L_x_173) ;  /* 0x00000000009c0947 */ /* 0x000fea0003800000 */
[----:B------:R-:W-:-:S09]  /*1da90*/  ULEA UR5, UR7, UR6, 0x18 ;  /* 0x0000000607057291 */ /* 0x000fd2000f8ec0ff */
[----:B------:R-:W3:Y:S04]  /*1daa0*/  LDS.64 R36, [UR5+0x18] ;  /* 0x00001805ff247984 */ /* 0x000ee80008000a00 */
[----:B-12---:R-:W1:Y:S04]  /*1dab0*/  LDS.128 R12, [UR5+0x20] ;  /* 0x00002005ff0c7984 */ /* 0x006e680008000c00 */
[----:B------:R-:W2:Y:S04]  /*1dac0*/  LDS.128 R16, [UR5+0x30] ;  /* 0x00003005ff107984 */ /* 0x000ea80008000c00 */
[----:B------:R-:W4:Y:S04]  /*1dad0*/  LDS.128 R28, [UR5+0x40] ;  /* 0x00004005ff1c7984 */ /* 0x000f280008000c00 */
[----:B------:R-:W4:Y:S04]  /*1dae0*/  LDS.128 R24, [UR5+0x50] ;  /* 0x00005005ff187984 */ /* 0x000f280008000c00 */
[----:B------:R-:W4:Y:S01]  /*1daf0*/  LDS.128 R20, [UR5+0x60] ;  /* 0x00006005ff147984 */ /* 0x000f220008000c00 */
[----:B---3--:R-:W-:Y:S01]  /*1db00*/  FADD.FTZ R39, R6, R36 ;  /* 0x0000002406277221 */ /* 0x008fe20000010000 */
[----:B0-----:R-:W-:-:S03]  /*1db10*/  FADD.FTZ R6, R7, R37 ;  /* 0x0000002507067221 */ /* 0x001fc60000010000 */
[----:B-1----:R-:W-:Y:S01]  /*1db20*/  FADD.FTZ R7, R39, R12 ;  /* 0x0000000c27077221 */ /* 0x002fe20000010000 */
[----:B------:R-:W-:Y:S01]  /*1db30*/  FADD.FTZ R6, R6, R13 ;  /* 0x0000000d06067221 */ /* 0x000fe20000010000 */
[----:B------:R-:W0:Y:S02]  /*1db40*/  LDS.128 R36, [UR5+0x70] ;  /* 0x00007005ff247984 */ /* 0x000e240008000c00 */
[----:B------:R-:W-:Y:S01]  /*1db50*/  FADD.FTZ R7, R7, R14 ;  /* 0x0000000e07077221 */ /* 0x000fe20000010000 */
[----:B------:R-:W-:Y:S02]  /*1db60*/  FADD.FTZ R6, R6, R15 ;  /* 0x0000000f06067221 */ /* 0x000fe40000010000 */
[----:B------:R-:W1:Y:S01]  /*1db70*/  LDS.128 R12, [UR5+0x80] ;  /* 0x00008005ff0c7984 */ /* 0x000e620008000c00 */
[----:B--2---:R-:W-:Y:S01]  /*1db80*/  FADD.FTZ R7, R7, R16 ;  /* 0x0000001007077221 */ /* 0x004fe20000010000 */
        /* <DEDUP_REMOVED lines=18> */
[----:B------:R-:W-:-:S03]  /*1dcb0*/  FADD.FTZ R6, R6, R39 ;  /* 0x0000002706067221 */ /* 0x000fc60000010000 */
[----:B-1----:R-:W-:Y:S01]  /*1dcc0*/  FADD.FTZ R7, R7, R12 ;  /* 0x0000000c07077221 */ /* 0x002fe20000010000 */
[----:B------:R-:W-:-:S03]  /*1dcd0*/  FADD.FTZ R12, R6, R13 ;  /* 0x0000000d060c7221 */ /* 0x000fc60000010000 */
[----:B------:R-:W-:Y:S01]  /*1dce0*/  FADD.FTZ R6, R7, R14 ;  /* 0x0000000e07067221 */ /* 0x000fe20000010000 */
[----:B------:R-:W-:-:S07]  /*1dcf0*/  FADD.FTZ R7, R12, R15 ;  /* 0x0000000f0c077221 */ /* 0x000fce0000010000 */
.L_x_173:
[----:B------:R-:W-:Y:S05]  /*1dd00*/  BSYNC.RECONVERGENT B0 ;  /* 0x0000000000007941 */ /* 0x000fea0003800200 */
.L_x_172:
[----:B------:R-:W-:Y:S06]  /*1dd10*/  BAR.SYNC.DEFER_BLOCKING 0x0 ;  /* 0x0000000000007b1d */ /* 0x000fec0000010000 */
[----:B------:R-:W-:Y:S04]  /*1dd20*/  BSSY.RECONVERGENT B0, `(.L_x_174) ;  /* 0x0000025000007945 */ /* 0x000fe80003800200 */
[----:B------:R-:W-:Y:S05]  /*1dd30*/  @P3 BRA `(.L_x_175) ;  /* 0x00000000008c3947 */ /* 0x000fea0003800000 */
[----:B-12---:R-:W1:Y:S04]  /*1dd40*/  LDS.128 R12, [R45+0x400] ;  /* 0x000400002d0c7984 */ /* 0x006e680000000c00 */
[----:B------:R-:W2:Y:S04]  /*1dd50*/  LDS.128 R16, [R45+0x800] ;  /* 0x000800002d107984 */ /* 0x000ea80000000c00 */
[----:B------:R-:W3:Y:S04]  /*1dd60*/  LDS.128 R20, [R45+0xc00] ;  /* 0x000c00002d147984 */ /* 0x000ee80000000c00 */
[----:B------:R-:W4:Y:S04]  /*1dd70*/  LDS.128 R24, [R45+0x1000] ;  /* 0x001000002d187984 */ /* 0x000f280000000c00 */
[----:B------:R-:W0:Y:S04]  /*1dd80*/  LDS.128 R28, [R45+0x1400] ;  /* 0x001400002d1c7984 */ /* 0x000e280000000c00 */
        /* <DEDUP_REMOVED lines=30> */
.L_x_175:
[----:B------:R-:W-:Y:S05]  /*1df70*/  BSYNC.RECONVERGENT B0 ;  /* 0x0000000000007941 */ /* 0x000fea0003800200 */
.L_x_174:
[----:B------:R-:W-:Y:S04]  /*1df80*/  BSSY.RECONVERGENT B0, `(.L_x_176) ;  /* 0x000001c000007945 */ /* 0x000fe80003800200 */
[----:B------:R-:W-:Y:S05]  /*1df90*/  @P3 BRA `(.L_x_177) ;  /* 0x0000000000683947 */ /* 0x000fea0003800000 */
[----:B------:R-:W2:Y:S08]  /*1dfa0*/  LDC.64 R24, c[0x0][0x3f8] ;  /* 0x0000fe00ff187b82 */ /* 0x000eb00000000a00 */
[----:B-1----:R-:W1:Y:S01]  /*1dfb0*/  LDC.64 R12, c[0x0][0x3d8] ;  /* 0x0000f600ff0c7b82 */ /* 0x002e620000000a00 */
[----:B--2---:R-:W-:Y:S01]  /*1dfc0*/  IMAD.WIDE.U32 R14, R24, 0x3, RZ ;  /* 0x00000003180e7825 */ /* 0x004fe200078e00ff */
[----:B------:R-:W-:-:S02]  /*1dfd0*/  LEA R17, R25, R25, 0x1 ;  /* 0x0000001919117211 */ /* 0x000fc400078e08ff */
[----:B------:R-:W-:Y:S02]  /*1dfe0*/  LEA.HI R23, P1, R25, R24, RZ, 0x1 ;  /* 0x0000001819177211 */ /* 0x000fe400078308ff */
[----:B------:R-:W-:Y:S02]  /*1dff0*/  IADD3 R17, PT, PT, R15, R17, RZ ;  /* 0x000000110f117210 */ /* 0x000fe40007ffe0ff */
[----:B------:R-:W-:Y:S01]  /*1e000*/  SHF.L.U32 R21, R23, 0x1, RZ ;  /* 0x0000000117157819 */ /* 0x000fe200000006ff */
[----:B-1----:R-:W-:Y:S01]  /*1e010*/  IMAD.WIDE R12, R0, 0x4, R12 ;  /* 0x00000004000c7825 */ /* 0x002fe200078e020c */
        /* <DEDUP_REMOVED lines=18> */
.L_x_177:
[----:B------:R-:W-:Y:S05]  /*1e140*/  BSYNC.RECONVERGENT B0 ;  /* 0x0000000000007941 */ /* 0x000fea0003800200 */
.L_x_176:
[----:B------:R-:W-:-:S09]  /*1e150*/  UISETP.GE.U32.AND UP0, UPT, UR12, 0x2, UPT ;  /* 0x000000020c00788c */ /* 0x000fd2000bf06070 */
[----:B------:R-:W-:Y:S05]  /*1e160*/  BRA.U !UP0, `(.L_x_178) ;  /* 0x0000000d08847547 */ /* 0x000fea000b800000 */
[----:B---3--:R-:W3:Y:S01]  /*1e170*/  LDC.64 R8, c[0x0][0x3d0] ;  /* 0x0000f400ff087b82 */ /* 0x008ee20000000a00 */
[----:B------:R-:W-:Y:S01]  /*1e180*/  ULOP3.LUT UR5, UR4, 0x1, URZ, 0xc0, !UPT ;  /* 0x0000000104057892 */ /* 0x000fe2000f8ec0ff */
[----:B------:R-:W-:Y:S03]  /*1e190*/  BSSY.RECONVERGENT B0, `(.L_x_179) ;  /* 0x0000022000007945 */ /* 0x000fe60003800200 */
[----:B------:R-:W-:-:S03]  /*1e1a0*/  UIMAD UR6, UR5, UR9, URZ ;  /* 0x00000009050672a4 */ /* 0x000fc6000f8e02ff */
[----:B------:R-:W4:Y:S01]  /*1e1b0*/  S2UR UR14, SR_CTAID.Y ;  /* 0x00000000000e79c3 */ /* 0x000f220000002600 */
[----:B------:R-:W-:-:S04]  /*1e1c0*/  UIMAD UR5, UR6, UR12, URZ ;  /* 0x0000000c060572a4 */ /* 0x000fc8000f8e02ff */
[----:B------:R-:W-:-:S06]  /*1e1d0*/  USHF.L.U32 UR5, UR5, 0x1, URZ ;  /* 0x0000000105057899 */ /* 0x000fcc00080006ff */
[----:B------:R-:W-:-:S05]  /*1e1e0*/  MOV R11, UR5 ;  /* 0x00000005000b7c02 */ /* 0x000fca0008000f00 */
[----:B---3--:R-:W-:Y:S01]  /*1e1f0*/  IMAD.WIDE R8, R11, 0x4, R8 ;  /* 0x000000040b087825 */ /* 0x008fe200078e0208 */
[----:B----4-:R-:W-:Y:S06]  /*1e200*/  @P0 BRA `(.L_x_180) ;  /* 0x0000000000680947 */ /* 0x010fec0003800000 */
[----:B------:R-:W1:Y:S01]  /*1e210*/  LDC.64 R10, c[0x0][0x3c8] ;  /* 0x0000f200ff0a7b82 */ /* 0x000e620000000a00 */
[----:B------:R-:W-:Y:S02]  /*1e220*/  UIADD3 UR7, UPT, UPT, UR6, UR14, URZ ;  /* 0x0000000e06077290 */ /* 0x000fe4000fffe0ff */
[----:B------:R-:W-:Y:S02]  /*1e230*/  UIMAD UR13, UR20, UR9, UR14 ;  /* 0x00000009140d72a4 */ /* 0x000fe4000f8e020e */
[----:B------:R-:W-:Y:S02]  /*1e240*/  ULOP3.LUT UP0, UR5, UR4, 0x2, URZ, 0xc0, !UPT ;  /* 0x0000000204057892 */ /* 0x000fe4000f80c0ff */
[----:B------:R-:W-:Y:S02]  /*1e250*/  MOV R13, UR7 ;  /* 0x00000007000d7c02 */ /* 0x000fe40008000f00 */
[----:B------:R-:W-:Y:S01]  /*1e260*/  UIADD3 UR5, UPT, UPT, -UR5, 0x1, URZ ;  /* 0x0000000105057890 */ /* 0x000fe2000fffe1ff */
[----:B--2---:R-:W-:-:S02]  /*1e270*/  MOV R15, UR13 ;  /* 0x0000000d000f7c02 */ /* 0x004fc40008000f00 */
[----:B------:R-:W-:Y:S01]  /*1e280*/  MOV R0, 0xffffffff ;  /* 0xffffffff00007802 */ /* 0x000fe20000000f00 */
[----:B-1----:R-:W-:-:S04]  /*1e290*/  IMAD.WIDE.U32 R12, R13, 0x4, R10 ;  /* 0x000000040d0c7825 */ /* 0x002fc800078e000a */
        /* <DEDUP_REMOVED lines=11> */
[----:B---3--:R-:W-:Y:S05]  /*1e350*/  BRA.U !UP0, `(.L_x_180) ;  /* 0x0000000108147547 */ /* 0x008fea000b800000 */
.L_x_181:
[----:B------:R-:W2:Y:S04]  /*1e360*/  LDG.E.STRONG.GPU R0, desc[UR10][R12.64] ;  /* 0x0000000a0c007981 */ /* 0x000ea8000c1ef900 */
[----:B--2---:R-:W-:Y:S04]  /*1e370*/  CCTL.IVALL ;  /* 0x00000000ff00798f */ /* 0x004fe80002000000 */
[----:B------:R3:W-:Y:S01]  /*1e380*/  STL [R1], R0 ;  /* 0x0000000001007387 */ /* 0x0007e20000100800 */
[----:B------:R-:W-:-:S13]  /*1e390*/  ISETP.NE.AND P0, PT, R0, UR5, PT ;  /* 0x0000000500007c0c */ /* 0x000fda000bf05270 */
[----:B---3--:R-:W-:Y:S05]  /*1e3a0*/  @P0 BRA `(.L_x_181) ;  /* 0xfffffffc00ec0947 */ /* 0x008fea000383ffff */
.L_x_180:
[----:B------:R-:W-:Y:S05]  /*1e3b0*/  BSYNC.RECONVERGENT B0 ;  /* 0x0000000000007941 */ /* 0x000fea0003800200 */
.L_x_179:
[----:B------:R-:W-:Y:S01]  /*1e3c0*/  BAR.SYNC.DEFER_BLOCKING 0x0 ;  /* 0x0000000000007b1d */ /* 0x000fe20000010000 */
[----:B------:R-:W-:-:S05]  /*1e3d0*/  UISETP.GE.U32.AND UP0, UPT, UR12, 0x8, UPT ;  /* 0x000000080c00788c */ /* 0x000fca000bf06070 */
[----:B------:R-:W-:-:S04]  /*1e3e0*/  UMOV UR5, URZ ;  /* 0x000000ff00057c82 */ /* 0x000fc80008000000 */
[----:B------:R-:W-:Y:S05]  /*1e3f0*/  BRA.U !UP0, `(.L_x_182) ;  /* 0x0000000508787547 */ /* 0x000fea000b800000 */
[----:B------:R-:W-:Y:S02]  /*1e400*/  UIMAD UR13, UR9, 0x3, UR14 ;  /* 0x00000003090d78a4 */ /* 0x000fe4000f8e020e */
[----:B------:R-:W-:Y:S02]  /*1e410*/  ULEA UR18, UR9, UR14, 0x1 ;  /* 0x0000000e09127291 */ /* 0x000fe4000f8e08ff */
[----:B------:R-:W-:Y:S02]  /*1e420*/  UIMAD UR19, UR9, 0x5, UR14 ;  /* 0x00000005091378a4 */ /* 0x000fe4000f8e020e */
[----:B------:R-:W-:Y:S02]  /*1e430*/  UIMAD UR21, UR9, 0x7, UR14 ;  /* 0x00000007091578a4 */ /* 0x000fe4000f8e020e */
[----:B------:R-:W-:Y:S02]  /*1e440*/  UIMAD UR22, UR9, 0x6, UR14 ;  /* 0x00000006091678a4 */ /* 0x000fe4000f8e020e */
[----:B------:R-:W-:-:S02]  /*1e450*/  ULEA UR23, UR9, UR14, 0x2 ;  /* 0x0000000e09177291 */ /* 0x000fc4000f8e10ff */
[----:B------:R-:W-:Y:S02]  /*1e460*/  UIADD3 UR24, UPT, UPT, UR14, UR9, URZ ;  /* 0x000000090e187290 */ /* 0x000fe4000fffe0ff */
[----:B------:R-:W-:Y:S02]  /*1e470*/  UIADD3 UR25, UPT, UPT, -UR20, URZ, URZ ;  /* 0x000000ff14197290 */ /* 0x000fe4000fffe1ff */
[----:B------:R-:W-:Y:S01]  /*1e480*/  ULOP3.LUT UR7, UR12, 0x7ffffff8, URZ, 0xc0, !UPT ;  /* 0x7ffffff80c077892 */ /* 0x000fe2000f8ec0ff */
[----:B------:R-:W-:Y:S01]  /*1e490*/  UMOV UR5, URZ ;  /* 0x000000ff00057c82 */ /* 0x000fe20008000000 */
[----:B------:R-:W-:-:S10]  /*1e4a0*/  UMOV UR6, UR14 ;  /* 0x0000000e00067c82 */ /* 0x000fd40008000000 */
.L_x_183:
[----:B------:R-:W-:Y:S02]  /*1e4b0*/  ISETP.NE.AND P1, PT, RZ, UR25, PT ;  /* 0x00000019ff007c0c */ /* 0x000fe4000bf25270 */
[----:B------:R-:W-:Y:S02]  /*1e4c0*/  MOV R11, UR6 ;  /* 0x00000006000b7c02 */ /* 0x000fe40008000f00 */
[----:B------:R-:W-:-:S13]  /*1e4d0*/  ISETP.NE.OR P1, PT, R44, RZ, !P1 ;  /* 0x000000ff2c00720c */ /* 0x000fda0004f25670 */
[----:B------:R-:W-:-:S06]  /*1e4e0*/  @!P1 IMAD.WIDE.U32 R10, R11, 0x8, R8 ;  /* 0x000000080b0a9825 */ /* 0x000fcc00078e0008 */
[----:B------:R-:W0:Y:S01]  /*1e4f0*/  @!P1 LDG.E.64 R10, desc[UR10][R10.64] ;  /* 0x0000000a0a0a9981 */ /* 0x000e22000c1e1b00 */
[----:B------:R-:W-:Y:S01]  /*1e500*/  UIADD3 UR26, UPT, UPT, UR5, 0x1, URZ ;  /* 0x00000001051a7890 */ /* 0x000fe2000fffe0ff */
[----:B--2---:R-:W-:Y:S01]  /*1e510*/  MOV R15, UR18 ;  /* 0x00000012000f7c02 */ /* 0x004fe20008000f00 */
        /* <DEDUP_REMOVED lines=8> */
[----:B-1----:R-:W-:Y:S01]  /*1e5a0*/  MOV R12, UR26 ;  /* 0x0000001a000c7c02 */ /* 0x002fe20008000f00 */
[----:B------:R-:W-:Y:S01]  /*1e5b0*/  UIADD3 UR26, UPT, UPT, UR5, 0x6, URZ ;  /* 0x00000006051a7890 */ /* 0x000fe2000fffe0ff */
[----:B------:R-:W-:Y:S02]  /*1e5c0*/  ISETP.NE.AND P4, PT, R0, UR20, PT ;  /* 0x0000001400007c0c */ /* 0x000fe4000bf85270 */
[----:B------:R-:W-:Y:S02]  /*1e5d0*/  ISETP.NE.OR P0, PT, R44, RZ, !P0 ;  /* 0x000000ff2c00720c */ /* 0x000fe40004705670 */
[----:B------:R-:W-:Y:S02]  /*1e5e0*/  MOV R13, UR28 ;  /* 0x0000001c000d7c02 */ /* 0x000fe40008000f00 */
[----:B------:R-:W-:-:S02]  /*1e5f0*/  ISETP.NE.AND P3, PT, R12, UR20, PT ;  /* 0x000000140c007c0c */ /* 0x000fc4000bf65270 */
[C---:B------:R-:W-:Y:S02]  /*1e600*/  ISETP.NE.OR P4, PT, R44.reuse, RZ, !P4 ;  /* 0x000000ff2c00720c */ /* 0x040fe40006785670 */
[----:B------:R-:W-:Y:S02]  /*1e610*/  MOV R0, UR29 ;  /* 0x0000001d00007c02 */ /* 0x000fe40008000f00 */
[----:B------:R-:W-:Y:S02]  /*1e620*/  ISETP.NE.AND P2, PT, R13, UR20, PT ;  /* 0x000000140d007c0c */ /* 0x000fe4000bf45270 */
[----:B------:R-:W-:Y:S02]  /*1e630*/  ISETP.NE.OR P3, PT, R44, RZ, !P3 ;  /* 0x000000ff2c00720c */ /* 0x000fe40005f65670 */
[----:B------:R-:W-:Y:S01]  /*1e640*/  MOV R12, UR26 ;  /* 0x0000001a000c7c02 */ /* 0x000fe20008000f00 */
[----:B------:R-:W-:Y:S01]  /*1e650*/  UIADD3 UR26, UPT, UPT, UR5, 0x7, URZ ;  /* 0x00000007051a7890 */ /* 0x000fe2000fffe0ff */
[----:B------:R-:W-:-:S02]  /*1e660*/  MOV R13, UR24 ;  /* 0x00000018000d7c02 */ /* 0x000fc40008000f00 */
[----:B------:R-:W-:Y:S02]  /*1e670*/  ISETP.NE.AND P6, PT, R0, UR20, PT ;  /* 0x0000001400007c0c */ /* 0x000fe4000bfc5270 */
[----:B------:R-:W-:Y:S02]  /*1e680*/  ISETP.NE.OR P2, PT, R44, RZ, !P2 ;  /* 0x000000ff2c00720c */ /* 0x000fe40005745670 */
[----:B------:R-:W-:Y:S02]  /*1e690*/  ISETP.NE.AND P5, PT, R12, UR20, PT ;  /* 0x000000140c007c0c */ /* 0x000fe4000bfa5270 */
[----:B------:R-:W-:Y:S02]  /*1e6a0*/  MOV R0, UR26 ;  /* 0x0000001a00007c02 */ /* 0x000fe40008000f00 */
[----:B------:R-:W-:Y:S02]  /*1e6b0*/  ISETP.NE.OR P6, PT, R44, RZ, !P6 ;  /* 0x000000ff2c00720c */ /* 0x000fe400077c5670 */
[----:B------:R-:W-:-:S02]  /*1e6c0*/  MOV R19, UR23 ;  /* 0x0000001700137c02 */ /* 0x000fc40008000f00 */
[----:B------:R-:W-:Y:S02]  /*1e6d0*/  ISETP.NE.OR P5, PT, R44, RZ, !P5 ;  /* 0x000000ff2c00720c */ /* 0x000fe40006fa5670 */
[----:B------:R-:W-:Y:S02]  /*1e6e0*/  MOV R25, UR19 ;  /* 0x0000001300197c02 */ /* 0x000fe40008000f00 */
[----:B------:R-:W-:Y:S01]  /*1e6f0*/  MOV R27, UR22 ;  /* 0x00000016001b7c02 */ /* 0x000fe20008000f00 */
[----:B0-----:R-:W-:Y:S01]  /*1e700*/  @!P1 FADD.FTZ R6, R6, R10 ;  /* 0x0000000a06069221 */ /* 0x001fe20000010000 */
[----:B------:R-:W-:Y:S01]  /*1e710*/  @!P1 FADD.FTZ R7, R7, R11 ;  /* 0x0000000b07079221 */ /* 0x000fe20000010000 */
[----:B------:R-:W-:Y:S01]  /*1e720*/  @!P0 IMAD.WIDE.U32 R10, R13, 0x8, R8 ;  /* 0x000000080d0a8825 */ /* 0x000fe200078e0008 */
[----:B------:R-:W-:-:S03]  /*1e730*/  ISETP.NE.AND P1, PT, R0, UR20, PT ;  /* 0x0000001400007c0c */ /* 0x000fc6000bf25270 */
[--C-:B------:R-:W-:Y:S01]  /*1e740*/  @!P4 IMAD.WIDE.U32 R12, R15, 0x8, R8.reuse ;  /* 0x000000080f0cc825 */ /* 0x100fe200078e0008 */
[----:B------:R0:W2:Y:S03]  /*1e750*/  @!P0 LDG.E.64 R20, desc[UR10][R10.64] ;  /* 0x0000000a0a148981 */ /* 0x0000a6000c1e1b00 */
[--C-:B------:R-:W-:Y:S01]  /*1e760*/  @!P3 IMAD.WIDE.U32 R14, R17, 0x8, R8.reuse ;  /* 0x00000008110eb825 */ /* 0x100fe200078e0008 */
[----:B------:R1:W3:Y:S01]  /*1e770*/  @!P4 LDG.E.64 R22, desc[UR10][R12.64] ;  /* 0x0000000a0c16c981 */ /* 0x0002e2000c1e1b00 */
[----:B------:R-:W-:Y:S02]  /*1e780*/  ISETP.NE.OR P1, PT, R44, RZ, !P1 ;  /* 0x000000ff2c00720c */ /* 0x000fe40004f25670 */
[--C-:B------:R-:W-:Y:S02]  /*1e790*/  @!P2 IMAD.WIDE.U32 R16, R19, 0x8, R8.reuse ;  /* 0x000000081310a825 */ /* 0x100fe400078e0008 */
[----:B------:R-:W4:Y:S02]  /*1e7a0*/  @!P3 LDG.E.64 R14, desc[UR10][R14.64] ;  /* 0x0000000a0e0eb981 */ /* 0x000f24000c1e1b00 */
[--C-:B------:R-:W-:Y:S01]  /*1e7b0*/  @!P6 IMAD.WIDE.U32 R18, R25, 0x8, R8.reuse ;  /* 0x000000081912e825 */ /* 0x100fe200078e0008 */
[----:B------:R-:W-:Y:S01]  /*1e7c0*/  MOV R25, UR21 ;  /* 0x0000001500197c02 */ /* 0x000fe20008000f00 */
[----:B------:R-:W4:Y:S02]  /*1e7d0*/  @!P2 LDG.E.64 R16, desc[UR10][R16.64] ;  /* 0x0000000a1010a981 */ /* 0x000f24000c1e1b00 */
[----:B0-----:R-:W-:-:S02]  /*1e7e0*/  @!P5 IMAD.WIDE.U32 R10, R27, 0x8, R8 ;  /* 0x000000081b0ad825 */ /* 0x001fc400078e0008 */
[----:B------:R-:W4:Y:S02]  /*1e7f0*/  @!P6 LDG.E.64 R18, desc[UR10][R18.64] ;  /* 0x0000000a1212e981 */ /* 0x000f24000c1e1b00 */
[----:B-1----:R-:W-:Y:S02]  /*1e800*/  @!P1 IMAD.WIDE.U32 R12, R25, 0x8, R8 ;  /* 0x00000008190c9825 */ /* 0x002fe400078e0008 */
[----:B------:R-:W4:Y:S04]  /*1e810*/  @!P5 LDG.E.64 R10, desc[UR10][R10.64] ;  /* 0x0000000a0a0ad981 */ /* 0x000f28000c1e1b00 */
[----:B------:R-:W4:Y:S01]  /*1e820*/  @!P1 LDG.E.64 R12, desc[UR10][R12.64] ;  /* 0x0000000a0c0c9981 */ /* 0x000f22000c1e1b00 */
[----:B------:R-:W-:Y:S02]  /*1e830*/  UIADD3 UR5, UPT, UPT, UR5, 0x8, URZ ;  /* 0x0000000805057890 */ /* 0x000fe4000fffe0ff */
[----:B------:R-:W-:-:S02]  /*1e840*/  UIADD3 UR25, UPT, UPT, UR25, 0x8, URZ ;  /* 0x0000000819197890 */ /* 0x000fc4000fffe0ff */
[----:B------:R-:W-:Y:S02]  /*1e850*/  UISETP.NE.AND UP0, UPT, UR5, UR7, UPT ;  /* 0x000000070500728c */ /* 0x000fe4000bf05270 */
[----:B------:R-:W-:Y:S02]  /*1e860*/  ULEA UR6, UR9, UR6, 0x3 ;  /* 0x0000000609067291 */ /* 0x000fe4000f8e18ff */
[----:B------:R-:W-:Y:S02]  /*1e870*/  ULEA UR24, UR9, UR24, 0x3 ;  /* 0x0000001809187291 */ /* 0x000fe4000f8e18ff */
[----:B------:R-:W-:Y:S02]  /*1e880*/  ULEA UR18, UR9, UR18, 0x3 ;  /* 0x0000001209127291 */ /* 0x000fe4000f8e18ff */
[----:B------:R-:W-:Y:S02]  /*1e890*/  ULEA UR13, UR9, UR13, 0x3 ;  /* 0x0000000d090d7291 */ /* 0x000fe4000f8e18ff */
[----:B------:R-:W-:-:S02]  /*1e8a0*/  ULEA UR23, UR9, UR23, 0x3 ;  /* 0x0000001709177291 */ /* 0x000fc4000f8e18ff */
        /* <DEDUP_REMOVED lines=19> */
.L_x_182:
        /* <DEDUP_REMOVED lines=25> */
[----:B------:R-:W-:Y:S01]  /*1eb70*/  MOV R11, UR5 ;  /* 0x00000005000b7c02 */ /* 0x000fe20008000f00 */
[----:B------:R-:W-:Y:S01]  /*1eb80*/  @!UP2 UIMAD UR6, UR6, UR9, UR14 ;  /* 0x000000090606a2a4 */ /* 0x000fe2000f8e020e */
[----:B------:R-:W-:Y:S02]  /*1eb90*/  VOTEU.ALL UP2, P3 ;  /* 0x0000000000ff7886 */ /* 0x000fe40001840000 */
[----:B------:R-:W-:Y:S01]  /*1eba0*/  @!UP1 UIMAD UR5, UR7, UR9, UR14 ;  /* 0x00000009070592a4 */ /* 0x000fe2000f8e020e */
[--C-:B------:R-:W-:Y:S02]  /*1ebb0*/  @!P0 IMAD.WIDE.U32 R10, R11, 0x8, R8.reuse ;  /* 0x000000080b0a8825 */ /* 0x100fe400078e0008 */
[----:B------:R-:W-:Y:S01]  /*1ebc0*/  MOV R13, UR6 ;  /* 0x00000006000d7c02 */ /* 0x000fe20008000f00 */
[----:B------:R-:W-:Y:S02]  /*1ebd0*/  @!UP2 UIMAD UR6, UR13, UR9, UR14 ;  /* 0x000000090d06a2a4 */ /* 0x000fe4000f8e020e */
[----:B--2---:R-:W-:Y:S01]  /*1ebe0*/  MOV R15, UR5 ;  /* 0x00000005000f7c02 */ /* 0x004fe20008000f00 */
[----:B------:R-:W0:Y:S01]  /*1ebf0*/  @!P0 LDG.E.64 R10, desc[UR10][R10.64] ;  /* 0x0000000a0a0a8981 */ /* 0x000e22000c1e1b00 */
[----:B-1----:R-:W-:-:S02]  /*1ec00*/  @!P1 IMAD.WIDE.U32 R12, R13, 0x8, R8 ;  /* 0x000000080d0c9825 */ /* 0x002fc400078e0008 */
[----:B------:R-:W-:Y:S02]  /*1ec10*/  MOV R17, UR6 ;  /* 0x0000000600117c02 */ /* 0x000fe40008000f00 */
[--C-:B------:R-:W-:Y:S02]  /*1ec20*/  @!P2 IMAD.WIDE.U32 R14, R15, 0x8, R8.reuse ;  /* 0x000000080f0ea825 */ /* 0x100fe400078e0008 */
[----:B------:R-:W2:Y:S02]  /*1ec30*/  @!P1 LDG.E.64 R12, desc[UR10][R12.64] ;  /* 0x0000000a0c0c9981 */ /* 0x000ea4000c1e1b00 */
[----:B------:R-:W-:Y:S02]  /*1ec40*/  @!P3 IMAD.WIDE.U32 R16, R17, 0x8, R8 ;  /* 0x000000081110b825 */ /* 0x000fe400078e0008 */
[----:B------:R-:W3:Y:S04]  /*1ec50*/  @!P2 LDG.E.64 R14, desc[UR10][R14.64] ;  /* 0x0000000a0e0ea981 */ /* 0x000ee8000c1e1b00 */
[----:B------:R-:W4:Y:S01]  /*1ec60*/  @!P3 LDG.E.64 R16, desc[UR10][R16.64] ;  /* 0x0000000a1010b981 */ /* 0x000f22000c1e1b00 */
[----:B------:R-:W-:-:S04]  /*1ec70*/  IADD3 R0, PT, PT, R0, 0x4, RZ ;  /* 0x0000000400007810 */ /* 0x000fc80007ffe0ff */
[----:B------:R-:W-:Y:S01]  /*1ec80*/  R2UR UR5, R0 ;  /* 0x00000000000572ca */ /* 0x000fe200000e0000 */
[----:B0-----:R-:W-:Y:S01]  /*1ec90*/  @!P0 FADD.FTZ R6, R6, R10 ;  /* 0x0000000a06068221 */ /* 0x001fe20000010000 */
[----:B------:R-:W-:-:S03]  /*1eca0*/  @!P0 FADD.FTZ R7, R7, R11 ;  /* 0x0000000b07078221 */ /* 0x000fc60000010000 */
[----:B--2---:R-:W-:Y:S01]  /*1ecb0*/  @!P1 FADD.FTZ R6, R6, R12 ;  /* 0x0000000c06069221 */ /* 0x004fe20000010000 */
[----:B------:R-:W-:-:S03]  /*1ecc0*/  @!P1 FADD.FTZ R7, R7, R13 ;  /* 0x0000000d07079221 */ /* 0x000fc60000010000 */
[----:B---3--:R-:W-:Y:S01]  /*1ecd0*/  @!P2 FADD.FTZ R6, R6, R14 ;  /* 0x0000000e0606a221 */ /* 0x008fe20000010000 */
[----:B------:R-:W-:-:S03]  /*1ece0*/  @!P2 FADD.FTZ R7, R7, R15 ;  /* 0x0000000f0707a221 */ /* 0x000fc60000010000 */
[----:B----4-:R-:W-:Y:S01]  /*1ecf0*/  @!P3 FADD.FTZ R6, R6, R16 ;  /* 0x000000100606b221 */ /* 0x010fe20000010000 */
[----:B------:R-:W-:-:S07]  /*1ed00*/  @!P3 FADD.FTZ R7, R7, R17 ;  /* 0x000000110707b221 */ /* 0x000fce0000010000 */
.L_x_184:
[----:B------:R-:W-:Y:S05]  /*1ed10*/  BRA.U !UP0, `(.L_x_178) ;  /* 0x0000000108987547 */ /* 0x000fea000b800000 */
[----:B------:R-:W-:-:S09]  /*1ed20*/  UISETP.NE.AND UP0, UPT, UR18, 0x1, UPT ;  /* 0x000000011200788c */ /* 0x000fd2000bf05270 */
[----:B------:R-:W-:Y:S05]  /*1ed30*/  BRA.U !UP0, `(.L_x_185) ;  /* 0x0000000108547547 */ /* 0x000fea000b800000 */
[----:B------:R-:W-:Y:S01]  /*1ed40*/  MOV R0, UR5 ;  /* 0x0000000500007c02 */ /* 0x000fe20008000f00 */
[----:B------:R-:W3:Y:S03]  /*1ed50*/  S2R R10, SR_CTAID.Y ;  /* 0x00000000000a7919 */ /* 0x000ee60000002600 */
[C---:B------:R-:W-:Y:S02]  /*1ed60*/  ISETP.NE.AND P0, PT, R0.reuse, UR20, PT ;  /* 0x0000001400007c0c */ /* 0x040fe4000bf05270 */
[----:B------:R-:W-:Y:S02]  /*1ed70*/  IADD3 R11, PT, PT, R0, 0x1, RZ ;  /* 0x00000001000b7810 */ /* 0x000fe40007ffe0ff */
[----:B------:R-:W-:Y:S02]  /*1ed80*/  ISETP.NE.OR P1, PT, R44, RZ, !P0 ;  /* 0x000000ff2c00720c */ /* 0x000fe40004725670 */
[----:B------:R-:W-:-:S04]  /*1ed90*/  ISETP.NE.AND P0, PT, R11, UR20, PT ;  /* 0x000000140b007c0c */ /* 0x000fc8000bf05270 */
[----:B------:R-:W-:-:S07]  /*1eda0*/  ISETP.NE.OR P0, PT, R44, RZ, !P0 ;  /* 0x000000ff2c00720c */ /* 0x000fce0004705670 */
[----:B------:R-:W-:-:S05]  /*1edb0*/  VOTEU.ALL UP0, P1 ;  /* 0x0000000000ff7886 */ /* 0x000fca0000800000 */
[----:B------:R-:W-:-:S06]  /*1edc0*/  @!UP0 UIMAD UR5, UR5, UR9, UR14 ;  /* 0x00000009050582a4 */ /* 0x000fcc000f8e020e */
[----:B------:R-:W-:Y:S01]  /*1edd0*/  MOV R13, UR5 ;  /* 0x00000005000d7c02 */ /* 0x000fe20008000f00 */
[----:B---3--:R-:W-:-:S04]  /*1ede0*/  @!P0 IMAD R11, R11, UR9, R10 ;  /* 0x000000090b0b8c24 */ /* 0x008fc8000f8e020a */
[----:B-1----:R-:W-:-:S04]  /*1edf0*/  @!P1 IMAD.WIDE.U32 R12, R13, 0x8, R8 ;  /* 0x000000080d0c9825 */ /* 0x002fc800078e0008 */
[----:B------:R-:W-:Y:S02]  /*1ee00*/  @!P0 IMAD.WIDE.U32 R10, R11, 0x8, R8 ;  /* 0x000000080b0a8825 */ /* 0x000fe400078e0008 */
[----:B------:R-:W0:Y:S04]  /*1ee10*/  @!P1 LDG.E.64 R12, desc[UR10][R12.64] ;  /* 0x0000000a0c0c9981 */ /* 0x000e28000c1e1b00 */
[----:B------:R-:W3:Y:S01]  /*1ee20*/  @!P0 LDG.E.64 R10, desc[UR10][R10.64] ;  /* 0x0000000a0a0a8981 */ /* 0x000ee2000c1e1b00 */
[----:B------:R-:W-:-:S04]  /*1ee30*/  IADD3 R0, PT, PT, R0, 0x2, RZ ;  /* 0x0000000200007810 */ /* 0x000fc80007ffe0ff */
[----:B------:R-:W-:Y:S01]  /*1ee40*/  R2UR UR5, R0 ;  /* 0x00000000000572ca */ /* 0x000fe200000e0000 */
[----:B0-----:R-:W-:Y:S01]  /*1ee50*/  @!P1 FADD.FTZ R6, R6, R12 ;  /* 0x0000000c06069221 */ /* 0x001fe20000010000 */
[----:B------:R-:W-:-:S03]  /*1ee60*/  @!P1 FADD.FTZ R7, R7, R13 ;  /* 0x0000000d07079221 */ /* 0x000fc60000010000 */
[----:B---3--:R-:W-:Y:S01]  /*1ee70*/  @!P0 FADD.FTZ R6, R6, R10 ;  /* 0x0000000a06068221 */ /* 0x008fe20000010000 */
[----:B------:R-:W-:-:S09]  /*1ee80*/  @!P0 FADD.FTZ R7, R7, R11 ;  /* 0x0000000b07078221 */ /* 0x000fd20000010000 */
.L_x_185:
        /* <DEDUP_REMOVED lines=11> */
[----:B------:R-:W0:Y:S02]  /*1ef40*/  LDG.E.64 R8, desc[UR10][R8.64] ;  /* 0x0000000a08087981 */ /* 0x000e24000c1e1b00 */
[----:B0-----:R-:W-:Y:S01]  /*1ef50*/  FADD.FTZ R6, R6, R8 ;  /* 0x0000000806067221 */ /* 0x001fe20000010000 */
[----:B------:R-:W-:-:S07]  /*1ef60*/  FADD.FTZ R7, R7, R9 ;  /* 0x0000000907077221 */ /* 0x000fce0000010000 */
.L_x_186:
[----:B------:R-:W-:Y:S05]  /*1ef70*/  BSYNC.RECONVERGENT B0 ;  /* 0x0000000000007941 */ /* 0x000fea0003800200 */
.L_x_178:
[----:B------:R-:W4:Y:S01]  /*1ef80*/  S2UR UR6, SR_CgaCtaId ;  /* 0x00000000000679c3 */ /* 0x000f220000008800 */
[----:B------:R-:W-:Y:S01]  /*1ef90*/  ISETP.NE.AND P0, PT, R44, RZ, PT ;  /* 0x000000ff2c00720c */ /* 0x000fe20003f05270 */
[----:B------:R-:W-:Y:S01]  /*1efa0*/  UMOV UR5, 0x400 ;  /* 0x0000040000057882 */ /* 0x000fe20000000000 */
[----:B------:R-:W0:Y:S01]  /*1efb0*/  LDCU.U8 UR12, c[0x0][0x414] ;  /* 0x00008280ff0c77ac */ /* 0x000e220008000000 */
[----:B------:R-:W1:Y:S01]  /*1efc0*/  LDCU UR13, c[0x0][0x41c] ;  /* 0x00008380ff0d77ac */ /* 0x000e620008000800 */
[----:B------:R-:W1:Y:S01]  /*1efd0*/  LDCU.64 UR22, c[0x0][0x3f8] ;  /* 0x00007f00ff1677ac */ /* 0x000e620008000a00 */
[----:B------:R-:W1:Y:S01]  /*1efe0*/  LDCU.64 UR18, c[0x0][0x400] ;  /* 0x00008000ff1277ac */ /* 0x000e620008000a00 */
[----:B0-----:R-:W-:Y:S02]  /*1eff0*/  UISETP.NE.AND UP0, UPT, UR12, URZ, UPT ;  /* 0x000000ff0c00728c */ /* 0x001fe4000bf05270 */
[----:B----4-:R-:W-:Y:S01]  /*1f000*/  ULEA UR5, UR6, UR5, 0x18 ;  /* 0x0000000506057291 */ /* 0x010fe2000f8ec0ff */
[----:B------:R-:W0:Y:S03]  /*1f010*/  LDCU.64 UR6, c[0x0][0x380] ;  /* 0x00007000ff0677ac */ /* 0x000e260008000a00 */
[----:B------:R-:W-:-:S05]  /*1f020*/  PLOP3.LUT P1, PT, PT, PT, UP0, 0x80, 0x8 ;  /* 0x000000000008781c */ /* 0x000fca0003f2f008 */
[----:B------:R-:W-:Y:S01]  /*1f030*/  @!P0 STS.64 [UR5+0x98], R6 ;  /* 0x00009806ff008988 */ /* 0x000fe20008000a05 */
[----:B------:R-:W-:Y:S06]  /*1f040*/  BAR.SYNC.DEFER_BLOCKING 0x0 ;  /* 0x0000000000007b1d */ /* 0x000fec0000010000 */
[----:B---3--:R-:W3:Y:S01]  /*1f050*/  LDS.64 R10, [UR5+0x98] ;  /* 0x00009805ff0a7984 */ /* 0x008ee20008000a00 */
[----:B------:R-:W3:Y:S02]  /*1f060*/  LDCU UR5, c[0x0][0x42c] ;  /* 0x00008580ff0577ac */ /* 0x000ee40008000800 */
[----:B---3--:R-:W-:Y:S01]  /*1f070*/  FMUL.FTZ R0, R10, UR5 ;  /* 0x000000050a007c20 */ /* 0x008fe20008410000 */
[----:B------:R-:W-:-:S02]  /*1f080*/  HFMA2 R10, -RZ, RZ, 0, 0 ;  /* 0x00000000ff0a7431 */ /* 0x000fc400000001ff */
[----:B01----:R-:W-:-:S07]  /*1f090*/  FMUL.FTZ R11, R11, UR5 ;  /* 0x000000050b0b7c20 */ /* 0x003fce0008410000 */
.L_x_192:
[----:B------:R-:W-:-:S05]  /*1f0a0*/  LEA R13, R10, UR15, 0x2 ;  /* 0x0000000f0a0d7c11 */ /* 0x000fca000f8e10ff */
[----:B0-----:R-:W3:Y:S04]  /*1f0b0*/  LDL.64 R8, [R13+0x10] ;  /* 0x000010000d087983 */ /* 0x001ee80000100a00 */
[----:B------:R-:W4:Y:S01]  /*1f0c0*/  LDL.64 R6, [R13+0x110] ;  /* 0x000110000d067983 */ /* 0x000f220000100a00 */
[----:B------:R-:W-:Y:S01]  /*1f0d0*/  SHF.R.U32.HI R22, RZ, 0x6, R44 ;  /* 0x00000006ff167819 */ /* 0x000fe2000001162c */
[----:B------:R-:W-:Y:S01]  /*1f0e0*/  BSSY.RECONVERGENT B0, `(.L_x_187) ;  /* 0x0000038000007945 */ /* 0x000fe20003800200 */
[----:B------:R-:W-:-:S05]  /*1f0f0*/  MOV R25, UR13 ;  /* 0x0000000d00197c02 */ /* 0x000fca0008000f00 */
[----:B------:R-:W-:-:S05]  /*1f100*/  IMAD R25, R25, UR20, R22 ;  /* 0x0000001419197c24 */ /* 0x000fca000f8e0216 */
[----:B------:R-:W-:-:S04]  /*1f110*/  LEA R25, R10, R25, 0x3 ;  /* 0x000000190a197211 */ /* 0x000fc800078e18ff */
[----:B------:R-:W-:Y:S02]  /*1f120*/  ISETP.GE.U32.AND P0, PT, R25, UR18, PT ;  /* 0x0000001219007c0c */ /* 0x000fe4000bf06070 */
[C---:B---3--:R-:W-:Y:S02]  /*1f130*/  SHF.L.U32 R12, R8.reuse, 0x10, RZ ;  /* 0x00000010080c7819 */ /* 0x048fe400000006ff */
[----:B------:R-:W-:Y:S02]  /*1f140*/  PRMT R8, R8, 0x7632, R8 ;  /* 0x0000763208087816 */ /* 0x000fe40000000008 */
[----:B----4-:R-:W-:Y:S01]  /*1f150*/  SHF.L.U32 R13, R6, 0x10, RZ ;  /* 0x00000010060d7819 */ /* 0x010fe200000006ff */
[----:B------:R-:W-:Y:S01]  /*1f160*/  FADD.FTZ R12, R12, -UR16 ;  /* 0x800000100c0c7e21 */ /* 0x000fe20008010000 */
[----:B------:R-:W-:Y:S02]  /*1f170*/  SHF.L.U32 R8, R8, 0x10, RZ ;  /* 0x0000001008087819 */ /* 0x000fe400000006ff */
[----:B------:R-:W-:Y:S01]  /*1f180*/  PRMT R6, R6, 0x7632, R6 ;  /* 0x0000763206067816 */ /* 0x000fe20000000006 */
[----:B------:R-:W-:-:S02]  /*1f190*/  FMUL.FTZ R23, R12, UR17 ;  /* 0x000000110c177c20 */ /* 0x000fc40008410000 */
[----:B------:R-:W-:Y:S02]  /*1f1a0*/  FADD.FTZ R8, R8, -UR16 ;  /* 0x8000001008087e21 */ /* 0x000fe40008010000 */
[----:B------:R-:W-:Y:S02]  /*1f1b0*/  @P1 FFMA.FTZ R12, R2, R23, R4 ;  /* 0x00000017020c1223 */ /* 0x000fe40000010004 */
[----:B------:R-:W-:Y:S02]  /*1f1c0*/  FMUL.FTZ R20, R8, UR17 ;  /* 0x0000001108147c20 */ /* 0x000fe40008410000 */
[----:B------:R-:W-:Y:S02]  /*1f1d0*/  @P1 FMUL.FTZ R8, R12, -1.4426950216293334961 ;  /* 0xbfb8aa3b0c081820 */ /* 0x000fe40000410000 */
[----:B------:R-:W-:-:S04]  /*1f1e0*/  @P1 FFMA.FTZ R14, R3, R20, R5 ;  /* 0x00000014030e1223 */ /* 0x000fc80000010005 */
[----:B------:R-:W-:Y:S01]  /*1f1f0*/  @P1 FMUL.FTZ R17, R14, -1.4426950216293334961 ;  /* 0xbfb8aa3b0e111820 */ /* 0x000fe20000410000 */
[----:B------:R-:W2:Y:S05]  /*1f200*/  @P1 MUFU.EX2 R8, R8 ;  /* 0x0000000800081308 */ /* 0x000eaa0000000800 */
[----:B------:R-:W0:Y:S01]  /*1f210*/  @P1 MUFU.EX2 R17, R17 ;  /* 0x0000001100111308 */ /* 0x000e220000000800 */
[----:B--2---:R-:W-:Y:S01]  /*1f220*/  @P1 FADD.FTZ R15, R8, 1 ;  /* 0x3f800000080f1421 */ /* 0x004fe20000010000 */
[----:B------:R-:W-:Y:S02]  /*1f230*/  SHF.L.U32 R8, R6, 0x10, RZ ;  /* 0x0000001006087819 */ /* 0x000fe400000006ff */
[----:B------:R-:W-:Y:S01]  /*1f240*/  IADD3 R6, PT, PT, R25, 0x8, RZ ;  /* 0x0000000819067810 */ /* 0x000fe20007ffe0ff */
[----:B------:R1:W2:Y:S01]  /*1f250*/  @P1 MUFU.RCP R16, R15 ;  /* 0x0000000f00101308 */ /* 0x0002a20000001000 */
[----:B0-----:R-:W-:-:S07]  /*1f260*/  @P1 FADD.FTZ R18, R17, 1 ;  /* 0x3f80000011121421 */ /* 0x001fce0000010000 */
[----:B------:R0:W3:Y:S01]  /*1f270*/  @P1 MUFU.RCP R19, R18 ;  /* 0x0000001200131308 */ /* 0x0000e20000001000 */
[----:B-1----:R-:W-:Y:S01]  /*1f280*/  FFMA.FTZ R15, R0, R23, R11 ;  /* 0x00000017000f7223 */ /* 0x002fe2000001000b */
[----:B0-----:R-:W-:Y:S01]  /*1f290*/  SHF.R.S32.HI R18, RZ, 0x1f, R25 ;  /* 0x0000001fff127819 */ /* 0x001fe20000011419 */
[----:B--2---:R-:W-:Y:S01]  /*1f2a0*/  @P1 FADD.FTZ R21, -R16, 1 ;  /* 0x3f80000010151421 */ /* 0x004fe20000010100 */
[----:B------:R-:W-:Y:S02]  /*1f2b0*/  @P1 FMUL.FTZ R16, R13, R16 ;  /* 0x000000100d101220 */ /* 0x000fe40000410000 */
[----:B------:R-:W-:Y:S01]  /*1f2c0*/  ISETP.GE.AND.EX P0, PT, R18, UR19, PT, P0 ;  /* 0x0000001312007c0c */ /* 0x000fe2000bf06300 */
[----:B------:R-:W-:Y:S01]  /*1f2d0*/  @P1 FFMA.FTZ R21, R12, R21, 1 ;  /* 0x3f8000000c151423 */ /* 0x000fe20000010015 */
[----:B------:R-:W-:Y:S01]  /*1f2e0*/  FFMA.FTZ R12, R0, R20, R11 ;  /* 0x00000014000c7223 */ /* 0x000fe2000001000b */
[----:B---3--:R-:W-:Y:S02]  /*1f2f0*/  @P1 FADD.FTZ R17, -R19, 1 ;  /* 0x3f80000013111421 */ /* 0x008fe40000010100 */
[----:B------:R-:W-:Y:S01]  /*1f300*/  @P1 FMUL.FTZ R13, R16, R21 ;  /* 0x00000015100d1220 */ /* 0x000fe20000410000 */
[----:B------:R-:W-:Y:S01]  /*1f310*/  @P1 FMUL.FTZ R19, R8, R19 ;  /* 0x0000001308131220 */ /* 0x000fe20000410000 */
[C---:B------:R-:W-:Y:S01]  /*1f320*/  SHF.L.U32 R16, R9.reuse, 0x10, RZ ;  /* 0x0000001009107819 */ /* 0x040fe200000006ff */
[----:B------:R-:W-:Y:S01]  /*1f330*/  @P1 FFMA.FTZ R14, R14, R17, 1 ;  /* 0x3f8000000e0e1423 */ /* 0x000fe20000010011 */
[----:B------:R-:W-:Y:S01]  /*1f340*/  FFMA.FTZ R15, R2, R13, -R15 ;  /* 0x0000000d020f7223 */ /* 0x000fe2000001080f */
[----:B------:R-:W-:-:S02]  /*1f350*/  PRMT R13, R9, 0x7632, R13 ;  /* 0x00007632090d7816 */ /* 0x000fc4000000000d */
[----:B------:R-:W-:Y:S02]  /*1f360*/  @P1 FMUL.FTZ R8, R19, R14 ;  /* 0x0000000e13081220 */ /* 0x000fe40000410000 */
[----:B------:R-:W-:Y:S02]  /*1f370*/  SHF.L.U32 R17, R13, 0x10, RZ ;  /* 0x000000100d117819 */ /* 0x000fe400000006ff */
[----:B------:R-:W-:Y:S01]  /*1f380*/  FFMA.FTZ R14, R3, R8, -R12 ;  /* 0x00000008030e7223 */ /* 0x000fe2000001080c */
[----:B------:R-:W-:Y:S06]  /*1f390*/  @P0 BRA `(.L_x_188) ;  /* 0x0000000000300947 */ /* 0x000fec0003800000 */
        /* <DEDUP_REMOVED lines=12> */
.L_x_188:
[----:B------:R-:W-:Y:S05]  /*1f460*/  BSYNC.RECONVERGENT B0 ;  /* 0x0000000000007941 */ /* 0x000fea0003800200 */
.L_x_187:
[----:B------:R-:W-:Y:S01]  /*1f470*/  ISETP.NE.AND P1, PT, RZ, UR12, PT ;  /* 0x0000000cff007c0c */ /* 0x000fe2000bf25270 */
[----:B------:R-:W-:Y:S01]  /*1f480*/  FADD.FTZ R16, R16, -UR16 ;  /* 0x8000001010107e21 */ /* 0x000fe20008010000 */
[----:B------:R-:W-:Y:S01]  /*1f490*/  FADD.FTZ R17, R17, -UR16 ;  /* 0x8000001011117e21 */ /* 0x000fe20008010000 */
[----:B------:R-:W-:Y:S02]  /*1f4a0*/  ISETP.GE.U32.AND P0, PT, R6, UR18, PT ;  /* 0x0000001206007c0c */ /* 0x000fe4000bf06070 */
[----:B------:R-:W-:Y:S01]  /*1f4b0*/  SHF.R.S32.HI R22, RZ, 0x1f, R6 ;  /* 0x0000001fff167819 */ /* 0x000fe20000011406 */
[----:B0-----:R-:W-:Y:S01]  /*1f4c0*/  FMUL.FTZ R9, R16, UR17 ;  /* 0x0000001110097c20 */ /* 0x001fe20008410000 */
[----:B------:R-:W-:Y:S01]  /*1f4d0*/  FMUL.FTZ R12, R17, UR17 ;  /* 0x00000011110c7c20 */ /* 0x000fe20008410000 */
[C---:B------:R-:W-:Y:S02]  /*1f4e0*/  PRMT R8, R7.reuse, 0x7632, R8 ;  /* 0x0000763207087816 */ /* 0x040fe40000000008 */
[----:B------:R-:W-:Y:S01]  /*1f4f0*/  ISETP.GE.AND.EX P0, PT, R22, UR19, PT, P0 ;  /* 0x0000001316007c0c */ /* 0x000fe2000bf06300 */
[C-C-:B------:R-:W-:Y:S01]  /*1f500*/  FFMA.FTZ R21, R0.reuse, R9, R11.reuse ;  /* 0x0000000900157223 */ /* 0x140fe2000001000b */
[----:B------:R-:W-:Y:S01]  /*1f510*/  SHF.L.U32 R7, R7, 0x10, RZ ;  /* 0x0000001007077819 */ /* 0x000fe200000006ff */
[----:B------:R-:W-:Y:S01]  /*1f520*/  FFMA.FTZ R20, R0, R12, R11 ;  /* 0x0000000c00147223 */ /* 0x000fe2000001000b */
        /* <DEDUP_REMOVED lines=20> */
.L_x_189:
[----:B------:R-:W-:Y:S01]  /*1f670*/  BSSY.RECONVERGENT B0, `(.L_x_190) ;  /* 0x0000010000007945 */ /* 0x000fe20003800200 */
[----:B------:R-:W-:Y:S01]  /*1f680*/  FFMA.FTZ R21, R2, R7, -R21 ;  /* 0x0000000702157223 */ /* 0x000fe20000010815 */
[----:B------:R-:W-:Y:S02]  /*1f690*/  FFMA.FTZ R12, R3, R8, -R20 ;  /* 0x00000008030c7223 */ /* 0x000fe40000010814 */
[----:B------:R-:W-:Y:S05]  /*1f6a0*/  @P0 BRA `(.L_x_191) ;  /* 0x0000000000300947 */ /* 0x000fea0003800000 */
[----:B------:R-:W-:Y:S01]  /*1f6b0*/  IMAD R7, R22, UR22, RZ ;  /* 0x0000001616077c24 */ /* 0x000fe2000f8e02ff */
[----:B-----5:R-:W-:Y:S01]  /*1f6c0*/  MOV R8, R32 ;  /* 0x0000002000087202 */ /* 0x020fe20000000f00 */
[----:B------:R-:W-:Y:S01]  /*1f6d0*/  FMUL.FTZ R21, R21, UR17 ;  /* 0x0000001115157c20 */ /* 0x000fe20008410000 */
[----:B------:R-:W-:Y:S01]  /*1f6e0*/  MOV R9, R35 ;  /* 0x0000002300097202 */ /* 0x000fe20000000f00 */
[----:B------:R-:W-:Y:S02]  /*1f6f0*/  IMAD R13, R6, UR23, R7 ;  /* 0x00000017060d7c24 */ /* 0x000fe4000f8e0207 */
[----:B------:R-:W-:Y:S01]  /*1f700*/  FMUL.FTZ R12, R12, UR17 ;  /* 0x000000110c0c7c20 */ /* 0x000fe20008410000 */
[----:B------:R-:W-:-:S05]  /*1f710*/  IMAD.WIDE.U32 R6, R6, UR22, R8 ;  /* 0x0000001606067c25 */ /* 0x000fca000f8e0008 */
[----:B------:R-:W-:Y:S02]  /*1f720*/  IADD3 R7, PT, PT, R7, R13, RZ ;  /* 0x0000000d07077210 */ /* 0x000fe40007ffe0ff */
[----:B------:R-:W-:-:S04]  /*1f730*/  LEA R8, P0, R6, UR6, 0x1 ;  /* 0x0000000606087c11 */ /* 0x000fc8000f8008ff */
[----:B------:R-:W-:Y:S02]  /*1f740*/  LEA.HI.X R9, R6, UR7, R7, 0x1, P0 ;  /* 0x0000000706097c11 */ /* 0x000fe400080f0c07 */
[----:B------:R-:W-:-:S05]  /*1f750*/  F2FP.BF16.F32.PACK_AB R7, R12, R21 ;  /* 0x000000150c07723e */ /* 0x000fca00000010ff */
[----:B------:R0:W-:Y:S02]  /*1f760*/  STG.E desc[UR10][R8.64], R7 ;  /* 0x0000000708007986 */ /* 0x0001e4000c10190a */
.L_x_191:
[----:B------:R-:W-:Y:S05]  /*1f770*/  BSYNC.RECONVERGENT B0 ;  /* 0x0000000000007941 */ /* 0x000fea0003800200 */
.L_x_190:
        /* <DEDUP_REMOVED lines=10> */
.L_x_167:
[----:B0-----:R-:W0:Y:S01]  /*1f820*/  S2R R9, SR_TID.X ;  /* 0x0000000000097919 */ /* 0x001e220000002100 */
[----:B------:R-:W1:Y:S01]  /*1f830*/  LDC R4, c[0x0][0x370] ;  /* 0x0000dc00ff047b82 */ /* 0x000e620000000800 */
[----:B------:R-:W-:Y:S07]  /*1f840*/  BSSY.RECONVERGENT B0, `(.L_x_194) ;  /* 0x000000e000007945 */ /* 0x000fee0003800200 */
[----:B------:R-:W2:Y:S08]  /*1f850*/  LDC R7, c[0x0][0x374] ;  /* 0x0000dd00ff077b82 */ /* 0x000eb00000000800 */
[----:B------:R-:W3:Y:S01]  /*1f860*/  LDC.64 R2, c[0x0][0x3c8] ;  /* 0x0000f200ff027b82 */ /* 0x000ee20000000a00 */
[----:B-1----:R-:W-:-:S02]  /*1f870*/  ISETP.NE.AND P0, PT, R4, 0x1, PT ;  /* 0x000000010400780c */ /* 0x002fc40003f05270 */
[----:B0-----:R-:W-:Y:S02]  /*1f880*/  ISETP.NE.AND P1, PT, R9, RZ, PT ;  /* 0x000000ff0900720c */ /* 0x001fe40003f25270 */
[----:B--2---:R-:W-:-:S04]  /*1f890*/  SHF.L.U32 R0, R7, 0x1, RZ ;  /* 0x0000000107007819 */ /* 0x004fc800000006ff */
[----:B------:R-:W-:-:S05]  /*1f8a0*/  SEL R5, R0, RZ, P0 ;  /* 0x000000ff00057207 */ /* 0x000fca0000000000 */
[----:B---3--:R-:W-:Y:S02]  /*1f8b0*/  IMAD.WIDE.U32 R2, R5, 0x4, R2 ;  /* 0x0000000405027825 */ /* 0x008fe400078e0002 */
[----:B------:R-:W-:Y:S05]  /*1f8c0*/  @P1 BRA `(.L_x_195) ;  /* 0x0000000000141947 */ /* 0x000fea0003800000 */
[----:B------:R-:W-:Y:S01]  /*1f8d0*/  HFMA2 R5, -RZ, RZ, 0, 5.9604644775390625e-08 ;  /* 0x00000001ff057431 */ /* 0x000fe200000001ff */
[----:B------:R-:W-:Y:S06]  /*1f8e0*/  MEMBAR.ALL.GPU ;  /* 0x0000000000007992 */ /* 0x000fec000000a000 */
[----:B------:R-:W-:-:S00]  /*1f8f0*/  ERRBAR ;  /* 0x00000000000079ab */ /* 0x000fc00000000000 */
[----:B------:R-:W-:Y:S06]  /*1f900*/  CGAERRBAR ;  /* 0x00000000000075ab */ /* 0x000fec0000000000 */
[----:B------:R0:W-:Y:S02]  /*1f910*/  REDG.E.ADD.S32.STRONG.GPU desc[UR10][R2.64], R5 ;  /* 0x000000050200798e */ /* 0x0001e4000c12e30a */
.L_x_195:
[----:B------:R-:W-:Y:S05]  /*1f920*/  BSYNC.RECONVERGENT B0 ;  /* 0x0000000000007941 */ /* 0x000fea0003800200 */
.L_x_194:
        /* <DEDUP_REMOVED lines=11> */
.L_x_197:
[----:B------:R-:W2:Y:S04]  /*1f9e0*/  LDG.E.STRONG.GPU R5, desc[UR10][R2.64] ;  /* 0x0000000a02057981 */ /* 0x000ea8000c1ef900 */
[----:B--2---:R-:W-:Y:S01]  /*1f9f0*/  CCTL.IVALL ;  /* 0x00000000ff00798f */ /* 0x004fe20002000000 */
[----:B------:R-:W-:Y:S05]  /*1fa00*/  YIELD ;  /* 0x0000000000007946 */ /* 0x000fea0003800000 */
[----:B------:R-:W-:-:S13]  /*1fa10*/  ISETP.NE.AND P0, PT, R5, R0, PT ;  /* 0x000000000500720c */ /* 0x000fda0003f05270 */
[----:B------:R-:W-:Y:S05]  /*1fa20*/  @P0 BRA `(.L_x_197) ;  /* 0xfffffffc00ec0947 */ /* 0x000fea000383ffff */
.L_x_196:
        /* <DEDUP_REMOVED lines=34> */
[----:B-----5:R-:W-:Y:S01]  /*1fc50*/  SHF.R.S32.HI R35, RZ, 0x1, R13 ;  /* 0x00000001ff237819 */ /* 0x020fe2000001140d */
        /* <DEDUP_REMOVED lines=26> */
.L_x_200:
        /* <DEDUP_REMOVED lines=29> */
.L_x_199:
[----:B------:R-:W-:Y:S05]  /*1ffd0*/  BSYNC.RECONVERGENT B0 ;  /* 0x0000000000007941 */ /* 0x000fea0003800200 */
.L_x_198:
[----:B------:R-:W-:Y:S05]  /*1ffe0*/  @!P0 EXIT ;  /* 0x000000000000894d */ /* 0x000fea0003800000 */
[C---:B------:R-:W-:Y:S01]  /*1fff0*/  SHF.L.U64.HI R2, R6.reuse, 0x2, R7 ;  /* 0x0000000206027819 */ /* 0x040fe20000010207 */
[----:B------:R-:W1:Y:S01]  /*20000*/  LDCU.64 UR4, c[0x0][0x3d8] ;  /* 0x00007b00ff0477ac */ /* 0x000e620008000a00 */
[----:B------:R-:W-:Y:S02]  /*20010*/  SHF.L.U32 R7, R6, 0x2, RZ ;  /* 0x0000000206077819 */ /* 0x000fe400000006ff */
[C---:B------:R-:W-:Y:S01]  /*20020*/  SHF.L.U64.HI R8, R30.reuse, 0x2, R35 ;  /* 0x000000021e087819 */ /* 0x040fe20000010223 */
[----:B------:R-:W2:Y:S01]  /*20030*/  LDCU.64 UR6, c[0x0][0x388] ;  /* 0x00007100ff0677ac */ /* 0x000ea20008000a00 */
[----:B------:R-:W-:Y:S02]  /*20040*/  SHF.L.U32 R9, R30, 0x2, RZ ;  /* 0x000000021e097819 */ /* 0x000fe400000006ff */
[C---:B------:R-:W-:Y:S01]  /*20050*/  SHF.L.U64.HI R4, R0.reuse, 0x2, R3 ;  /* 0x0000000200047819 */ /* 0x040fe20000010203 */
[----:B------:R-:W3:Y:S01]  /*20060*/  LDCU.64 UR8, c[0x0][0x390] ;  /* 0x00007200ff0877ac */ /* 0x000ee20008000a00 */
[----:B------:R-:W-:-:S07]  /*20070*/  SHF.L.U32 R6, R0, 0x2, RZ ;  /* 0x0000000200067819 */ /* 0x000fce00000006ff */
.L_x_201:
[C---:B------:R-:W-:Y:S02]  /*20080*/  SHF.L.U32 R11, R5.reuse, 0x2, RZ ;  /* 0x00000002050b7819 */ /* 0x040fe400000006ff */
[----:B0-----:R-:W-:Y:S02]  /*20090*/  SHF.L.U64.HI R23, R5, 0x2, R10 ;  /* 0x0000000205177819 */ /* 0x001fe4000001020a */
[----:B-1----:R-:W-:-:S04]  /*200a0*/  IADD3 R12, P0, PT, R11, UR4, RZ ;  /* 0x000000040b0c7c10 */ /* 0x002fc8000ff1e0ff */
[----:B------:R-:W-:Y:S02]  /*200b0*/  IADD3.X R13, PT, PT, R23, UR5, RZ, P0, !PT ;  /* 0x00000005170d7c10 */ /* 0x000fe400087fe4ff */
[C---:B------:R-:W-:Y:S02]  /*200c0*/  IADD3 R14, P0, PT, R12.reuse, R6, RZ ;  /* 0x000000060c0e7210 */ /* 0x040fe40007f1e0ff */
[C---:B------:R-:W-:Y:S01]  /*200d0*/  IADD3 R20, P1, PT, R12.reuse, R9, RZ ;  /* 0x000000090c147210 */ /* 0x040fe20007f3e0ff */
        /* <DEDUP_REMOVED lines=12> */
[C---:B--2---:R-:W-:Y:S02]  /*201a0*/  IADD3 R22, P0, PT, R24.reuse, UR6, RZ ;  /* 0x0000000618167c10 */ /* 0x044fe4000ff1e0ff */
[----:B0-----:R-:W-:Y:S02]  /*201b0*/  LOP3.LUT R13, R19, 0x3, RZ, 0xc0, !PT ;  /* 0x00000003130d7812 */ /* 0x001fe400078ec0ff */
[----:B---3--:R-:W-:Y:S02]  /*201c0*/  IADD3 R24, P1, PT, R24, UR8, RZ ;  /* 0x0000000818187c10 */ /* 0x008fe4000ff3e0ff */
[----:B------:R-:W-:Y:S02]  /*201d0*/  LOP3.LUT R11, R23, 0x3, RZ, 0xc0, !PT ;  /* 0x00000003170b7812 */ /* 0x000fe400078ec0ff */
[----:B------:R-:W-:Y:S02]  /*201e0*/  IADD3 R12, P2, PT, R10, UR4, RZ ;  /* 0x000000040a0c7c10 */ /* 0x000fe4000ff5e0ff */
[----:B------:R-:W-:-:S02]  /*201f0*/  IADD3.X R23, PT, PT, R13, UR7, RZ, P0, !PT ;  /* 0x000000070d177c10 */ /* 0x000fc400087fe4ff */
[----:B------:R-:W-:Y:S02]  /*20200*/  IADD3.X R25, PT, PT, R13, UR9, RZ, P1, !PT ;  /* 0x000000090d197c10 */ /* 0x000fe40008ffe4ff */
[----:B------:R-:W-:Y:S02]  /*20210*/  IADD3.X R13, PT, PT, R11, UR5, RZ, P2, !PT ;  /* 0x000000050b0d7c10 */ /* 0x000fe400097fe4ff */
[C---:B-1----:R-:W-:Y:S02]  /*20220*/  IADD3 R14, P0, PT, R12.reuse, R6, RZ ;  /* 0x000000060c0e7210 */ /* 0x042fe40007f1e0ff */
[C---:B------:R-:W-:Y:S02]  /*20230*/  IADD3 R16, P1, PT, R12.reuse, R7, RZ ;  /* 0x000000070c107210 */ /* 0x040fe40007f3e0ff */
        /* <DEDUP_REMOVED lines=37> */
[----:B------:R1:W2:Y:S01]  /*20490*/  LDG.E R33, desc[UR10][R10.64+0x1800] ;  /* 0x0018000a0a217981 */ /* 0x0002a2000c1e1900 */
[----:B------:R-:W-:-:S04]  /*204a0*/  IADD3 R22, P0, PT, R18, 0x3000, RZ ;  /* 0x0000300012167810 */ /* 0x000fc80007f1e0ff */
[----:B------:R-:W-:Y:S02]  /*204b0*/  IADD3.X R23, PT, PT, RZ, R19, RZ, P0, !PT ;  /* 0x00000013ff177210 */ /* 0x000fe400007fe4ff */
[----:B------:R-:W-:Y:S02]  /*204c0*/  LOP3.LUT R22, R22, 0xfffffff8, RZ, 0xc0, !PT ;  /* 0xfffffff816167812 */ /* 0x000fe400078ec0ff */
[----:B------:R-:W-:Y:S02]  /*204d0*/  LOP3.LUT R23, R23, 0x3, RZ, 0xc0, !PT ;  /* 0x0000000317177812 */ /* 0x000fe400078ec0ff */
[C---:B------:R-:W-:Y:S02]  /*204e0*/  IADD3 R18, P0, PT, R22.reuse, UR6, RZ ;  /* 0x0000000616127c10 */ /* 0x040fe4000ff1e0ff */
[----:B------:R-:W-:Y:S02]  /*204f0*/  IADD3 R22, P1, PT, R22, UR8, RZ ;  /* 0x0000000816167c10 */ /* 0x000fe4000ff3e0ff */
[----:B------:R-:W-:-:S02]  /*20500*/  IADD3.X R19, PT, PT, R23, UR7, RZ, P0, !PT ;  /* 0x0000000717137c10 */ /* 0x000fc400087fe4ff */
[----:B------:R-:W-:Y:S02]  /*20510*/  IADD3.X R23, PT, PT, R23, UR9, RZ, P1, !PT ;  /* 0x0000000917177c10 */ /* 0x000fe40008ffe4ff */
[----:B------:R-:W-:-:S04]  /*20520*/  IADD3 R5, PT, PT, R5, 0x800, RZ ;  /* 0x0000080005057810 */ /* 0x000fc80007ffe0ff */
[----:B------:R-:W-:-:S04]  /*20530*/  ISETP.GT.U32.AND P0, PT, R0, R5, PT ;  /* 0x000000050000720c */ /* 0x000fc80003f04070 */
[----:B------:R-:W-:Y:S01]  /*20540*/  ISETP.GT.AND.EX P0, PT, R3, RZ, PT, P0 ;  /* 0x000000ff0300720c */ /* 0x000fe20003f04300 */
[----:B-1----:R-:W-:Y:S01]  /*20550*/  HFMA2 R10, -RZ, RZ, 0, 0 ;  /* 0x00000000ff0a7431 */ /* 0x002fe200000001ff */
[----:B---3--:R0:W-:Y:S04]  /*20560*/  STG.E.64 desc[UR10][R18.64], R30 ;  /* 0x0000001e12007986 */ /* 0x0081e8000c101b0a */
[----:B--2---:R0:W-:Y:S07]  /*20570*/  STG.E.64 desc[UR10][R22.64], R32 ;  /* 0x0000002016007986 */ /* 0x0041ee000c101b0a */
[----:B------:R-:W-:Y:S05]  /*20580*/  @P0 BRA `(.L_x_201) ;  /* 0xfffffff800bc0947 */ /* 0x000fea000383ffff */
[----:B------:R-:W-:Y:S05]  /*20590*/  EXIT ;  /* 0x000000000000794d */ /* 0x000fea0003800000 */
.L_x_202:
        /* <DEDUP_REMOVED lines=14> */
.L_x_4883:


//--------------------- .text._Z35group_norm_nhwc_bwd_one_pass_kernelI11Bf16IOBf16WLi64ELi128ELi512EEv26Group_norm_nhwc_bwd_params --------------------------
	.section	.text._Z35group_norm_nhwc_bwd_one_pass_kernelI11Bf16IOBf16WLi64ELi128ELi512EEv26Group_norm_nhwc_bwd_params,"ax",@progbits
	.align	128
        .global         _Z35group_norm_nhwc_bwd_one_pass_kernelI11Bf16IOBf16WLi64ELi128ELi512EEv26Group_norm_nhwc_bwd_params
        .type           _Z35group_norm_nhwc_bwd_one_pass_kernelI11Bf16IOBf16WLi64ELi128ELi512EEv26Group_norm_nhwc_bwd_params,@function
        .size           _Z35group_norm_nhwc_bwd_one_pass_kernelI11Bf16IOBf16WLi64ELi128ELi512EEv26Group_norm_nhwc_bwd_params,(.L_x_4884 - _Z35group_norm_nhwc_bwd_one_pass_kernelI11Bf16IOBf16WLi64ELi128ELi512EEv26Group_norm_nhwc_bwd_params)
        .other          _Z35group_norm_nhwc_bwd_one_pass_kernelI11Bf16IOBf16WLi64ELi128ELi512EEv26Group_norm_nhwc_bwd_params,@"STO_CUDA_ENTRY STV_DEFAULT"
_Z35group_norm_nhwc_bwd_one_pass_kernelI11Bf16IOBf16WLi64ELi128ELi512EEv26Group_norm_nhwc_bwd_params:
.text._Z35group_norm_nhwc_bwd_one_pass_kernelI11Bf16IOBf16WLi64ELi128ELi512EEv26Group_norm_nhwc_bwd_params:
        /* <DEDUP_REMOVED lines=21> */
.L_x_246:
[----:B0-----:R-:W0:Y:S01]  /*0150*/  LDC R11, c[0x0][0x410] ;  /* 0x00010400ff0b7b82 */ /* 0x001e220000000800 */
[----:B-1----:R-:W1:Y:S01]  /*0160*/  LDCU.128 UR16, c[0x0][0x400] ;  /* 0x00008000ff1077ac */ /* 0x002e620008000c00 */
[----:B--2---:R-:W-:Y:S02]  /*0170*/  SHF.R.S32.HI R15, RZ, 0x1f, R7 ;  /* 0x0000001fff0f7819 */ /* 0x004fe40000011407 */
[----:B------:R-:W-:Y:S02]  /*0180*/  CS2R R42, SRZ ;  /* 0x00000000002a7805 */ /* 0x000fe4000001ff00 */
[----:B------:R-:W-:Y:S02]  /*0190*/  ISETP.GE.AND P0, PT, R50, RZ, PT ;  /* 0x000000ff3200720c */ /* 0x000fe40003f06270 */
[----:B------:R-:W-:Y:S02]  /*01a0*/  SHF.R.S32.HI R25, RZ, 0x1f, R6 ;  /* 0x0000001fff197819 */ /* 0x000fe40000011406 */
[----:B------:R-:W-:-:S02]  /*01b0*/  SHF.L.U32 R38, R61, 0x1, RZ ;  /* 0x000000013d267819 */ /* 0x000fc400000006ff */
[----:B------:R-:W-:Y:S02]  /*01c0*/  MOV R36, RZ ;  /* 0x000000ff00247202 */ /* 0x000fe40000000f00 */
[----:B------:R-:W-:Y:S02]  /*01d0*/  MOV R48, RZ ;  /* 0x000000ff00307202 */ /* 0x000fe40000000f00 */
[----:B------:R-:W-:Y:S02]  /*01e0*/  MOV R54, RZ ;  /* 0x000000ff00367202 */ /* 0x000fe40000000f00 */
[----:B------:R-:W-:Y:S02]  /*01f0*/  CS2R R52, SRZ ;  /* 0x0000000000347805 */ /* 0x000fe4000001ff00 */
[----:B------:R-:W-:Y:S02]  /*0200*/  LOP3.LUT R38, R38, 0x7e, RZ, 0xc0, !PT ;  /* 0x0000007e26267812 */ /* 0x000fe400078ec0ff */
[----:B------:R-:W-:-:S02]  /*0210*/  SHF.R.S32.HI R35, RZ, 0x1f, R49 ;  /* 0x0000001fff237819 */ /* 0x000fc40000011431 */
[----:B------:R-:W-:Y:S02]  /*0220*/  MOV R41, RZ ;  /* 0x000000ff00297202 */ /* 0x000fe40000000f00 */
[----:B------:R-:W-:Y:S02]  /*0230*/  CS2R R44, SRZ ;  /* 0x00000000002c7805 */ /* 0x000fe4000001ff00 */
[----:B-1----:R-:W-:Y:S01]  /*0240*/  ISETP.GE.U32.AND P2, PT, R7, UR16, PT ;  /* 0x0000001007007c0c */ /* 0x002fe2000bf46070 */
[----:B------:R-:W1:Y:S01]  /*0250*/  LDC.64 R56, c[0x0][0x3a8] ;  /* 0x0000ea00ff387b82 */ /* 0x000e620000000a00 */
[----:B0--3--:R-:W-:Y:S02]  /*0260*/  IABS R5, R11 ;  /* 0x0000000b00057213 */ /* 0x009fe40000000000 */
[----:B------:R-:W-:Y:S02]  /*0270*/  ISETP.GE.AND.EX P2, PT, R15, UR17, PT, P2 ;  /* 0x000000110f007c0c */ /* 0x000fe4000bf46320 */
[----:B------:R-:W0:Y:S11]  /*0280*/  I2F.RP R0, R5 ;  /* 0x0000000500007306 */ /* 0x000e360000209400 */
[----:B------:R-:W2:Y:S01]  /*0290*/  @!P2 LDC.64 R16, c[0x0][0x398] ;  /* 0x0000e600ff10ab82 */ /* 0x000ea20000000a00 */
[----:B0-----:R-:W0:Y:S02]  /*02a0*/  MUFU.RCP R0, R0 ;  /* 0x0000000000007308 */ /* 0x001e240000001000 */
[----:B0-----:R-:W-:-:S06]  /*02b0*/  IADD3 R2, PT, PT, R0, 0xffffffe, RZ ;  /* 0x0ffffffe00027810 */ /* 0x001fcc0007ffe0ff */
[----:B------:R0:W4:Y:S02]  /*02c0*/  F2I.FTZ.U32.TRUNC.NTZ R3, R2 ;  /* 0x0000000200037305 */ /* 0x000124000021f000 */
[----:B0-----:R-:W-:Y:S02]  /*02d0*/  MOV R2, RZ ;  /* 0x000000ff00027202 */ /* 0x001fe40000000f00 */
[----:B----4-:R-:W-:-:S05]  /*02e0*/  IADD3 R4, PT, PT, RZ, -R3, RZ ;  /* 0x80000003ff047210 */ /* 0x010fca0007ffe0ff */
[----:B------:R-:W-:Y:S01]  /*02f0*/  IMAD R9, R4, R5, RZ ;  /* 0x0000000504097224 */ /* 0x000fe200078e02ff */
[----:B------:R-:W-:-:S03]  /*0300*/  IABS R4, R50 ;  /* 0x0000003200047213 */ /* 0x000fc60000000000 */
[----:B------:R-:W-:Y:S01]  /*0310*/  IMAD.HI.U32 R3, R3, R9, R2 ;  /* 0x0000000903037227 */ /* 0x000fe200078e0002 */
[----:B------:R-:W-:Y:S01]  /*0320*/  SHF.R.U32.HI R2, RZ, 0x6, R61 ;  /* 0x00000006ff027819 */ /* 0x000fe2000001163d */
[----:B------:R-:W0:Y:S04]  /*0330*/  LDC R9, c[0x0][0x41c] ;  /* 0x00010700ff097b82 */ /* 0x000e280000000800 */
[----:B------:R-:W-:-:S05]  /*0340*/  IMAD.HI.U32 R3, R3, R4, RZ ;  /* 0x0000000403037227 */ /* 0x000fca00078e00ff */
[----:B------:R-:W-:-:S05]  /*0350*/  IADD3 R0, PT, PT, -R3, RZ, RZ ;  /* 0x000000ff03007210 */ /* 0x000fca0007ffe1ff */
[----:B------:R-:W-:Y:S01]  /*0360*/  IMAD R0, R5, R0, R4 ;  /* 0x0000000005007224 */ /* 0x000fe200078e0204 */
[----:B------:R-:W-:-:S04]  /*0370*/  LOP3.LUT R4, R50, R11, RZ, 0x3c, !PT ;  /* 0x0000000b32047212 */ /* 0x000fc800078e3cff */
[----:B------:R-:W-:Y:S02]  /*0380*/  ISETP.GT.U32.AND P4, PT, R5, R0, PT ;  /* 0x000000000500720c */ /* 0x000fe40003f84070 */
[----:B------:R-:W-:-:S11]  /*0390*/  ISETP.GE.AND P3, PT, R4, RZ, PT ;  /* 0x000000ff0400720c */ /* 0x000fd60003f66270 */
[-C--:B------:R-:W-:Y:S02]  /*03a0*/  @!P4 IADD3 R0, PT, PT, R0, -R5.reuse, RZ ;  /* 0x800000050000c210 */ /* 0x080fe40007ffe0ff */
[----:B------:R-:W-:Y:S02]  /*03b0*/  @!P4 IADD3 R3, PT, PT, R3, 0x1, RZ ;  /* 0x000000010303c810 */ /* 0x000fe40007ffe0ff */
[CC--:B------:R-:W-:Y:S02]  /*03c0*/  ISETP.GE.U32.AND P1, PT, R0.reuse, R5.reuse, PT ;  /* 0x000000050000720c */ /* 0x0c0fe40003f26070 */
[----:B------:R-:W-:Y:S02]  /*03d0*/  ISETP.GT.U32.AND P5, PT, R5, R0, PT ;  /* 0x000000000500720c */ /* 0x000fe40003fa4070 */
[----:B------:R-:W-:Y:S02]  /*03e0*/  IADD3 R5, PT, PT, R0, -R5, RZ ;  /* 0x8000000500057210 */ /* 0x000fe40007ffe0ff */
[----:B------:R-:W-:-:S02]  /*03f0*/  ISETP.NE.AND P4, PT, R11, RZ, PT ;  /* 0x000000ff0b00720c */ /* 0x000fc40003f85270 */
[----:B------:R-:W-:Y:S01]  /*0400*/  SEL R47, R5, R0, !P5 ;  /* 0x00000000052f7207 */ /* 0x000fe20006800000 */
[----:B0-----:R-:W-:Y:S01]  /*0410*/  IMAD R0, R9, UR11, R2 ;  /* 0x0000000b09007c24 */ /* 0x001fe2000f8e0202 */
[----:B------:R-:W0:Y:S01]  /*0420*/  @!P2 LDC.64 R4, c[0x0][0x3f8] ;  /* 0x0000fe00ff04ab82 */ /* 0x000e220000000a00 */
[----:B------:R-:W-:Y:S02]  /*0430*/  LOP3.LUT R2, RZ, R11, RZ, 0x33, !PT ;  /* 0x0000000bff027212 */ /* 0x000fe400078e33ff */
[----:B------:R-:W-:Y:S02]  /*0440*/  @P1 IADD3 R3, PT, PT, R3, 0x1, RZ ;  /* 0x0000000103031810 */ /* 0x000fe40007ffe0ff */
[----:B------:R-:W-:Y:S02]  /*0450*/  ISETP.GE.U32.AND P1, PT, R6, UR16, PT ;  /* 0x0000001006007c0c */ /* 0x000fe4000bf26070 */
[----:B------:R-:W-:Y:S02]  /*0460*/  @!P0 IADD3 R47, PT, PT, -R47, RZ, RZ ;  /* 0x000000ff2f2f8210 */ /* 0x000fe40007ffe1ff */
[----:B------:R-:W-:-:S02]  /*0470*/  @!P3 IADD3 R3, PT, PT, -R3, RZ, RZ ;  /* 0x000000ff0303b210 */ /* 0x000fc40007ffe1ff */
[----:B------:R-:W-:Y:S02]  /*0480*/  ISETP.GE.AND.EX P1, PT, R25, UR17, PT, P1 ;  /* 0x0000001119007c0c */ /* 0x000fe4000bf26310 */
[C---:B------:R-:W-:Y:S02]  /*0490*/  SEL R47, R2.reuse, R47, !P4 ;  /* 0x0000002f022f7207 */ /* 0x040fe40006000000 */
[----:B------:R-:W-:Y:S02]  /*04a0*/  SEL R11, R2, R3, !P4 ;  /* 0x00000003020b7207 */ /* 0x000fe40006000000 */
[----:B------:R-:W-:Y:S02]  /*04b0*/  SHF.L.U32 R3, R47, 0x7, RZ ;  /* 0x000000072f037819 */ /* 0x000fe400000006ff */
[----:B------:R-:W-:Y:S02]  /*04c0*/  SHF.R.S32.HI R10, RZ, 0x1f, R11 ;  /* 0x0000001fff0a7819 */ /* 0x000fe4000001140b */
[----:B------:R-:W-:-:S02]  /*04d0*/  SHF.R.S32.HI R9, RZ, 0x1f, R3 ;  /* 0x0000001fff097819 */ /* 0x000fc40000011403 */
[----:B------:R-:W-:Y:S01]  /*04e0*/  LOP3.LUT R8, R3, R38, RZ, 0xfc, !PT ;  /* 0x0000002603087212 */ /* 0x000fe200078efcff */
[----:B------:R-:W-:Y:S01]  /*04f0*/  IMAD R10, R10, UR18, RZ ;  /* 0x000000120a0a7c24 */ /* 0x000fe2000f8e02ff */
[----:B------:R-:W4:Y:S01]  /*0500*/  @!P1 LDC.64 R12, c[0x0][0x3f8] ;  /* 0x0000fe00ff0c9b82 */ /* 0x000f220000000a00 */
[----:B------:R-:W-:Y:S02]  /*0510*/  ISETP.GE.U32.AND P0, PT, R0, UR16, PT ;  /* 0x0000001000007c0c */ /* 0x000fe4000bf06070 */
[----:B------:R-:W-:Y:S01]  /*0520*/  SHF.R.S32.HI R23, RZ, 0x1f, R0 ;  /* 0x0000001fff177819 */ /* 0x000fe20000011400 */
[----:B------:R-:W-:-:S03]  /*0530*/  IMAD.WIDE.U32 R8, R11, UR18, R8 ;  /* 0x000000120b087c25 */ /* 0x000fc6000f8e0008 */
[----:B------:R-:W-:Y:S01]  /*0540*/  ISETP.GE.AND.EX P0, PT, R23, UR17, PT, P0 ;  /* 0x0000001117007c0c */ /* 0x000fe2000bf06300 */
[----:B------:R-:W-:Y:S01]  /*0550*/  IMAD R11, R11, UR19, R10 ;  /* 0x000000130b0b7c24 */ /* 0x000fe2000f8e020a */
[----:B------:R-:W3:Y:S01]  /*0560*/  @!P2 LDC.64 R2, c[0x0][0x3a0] ;  /* 0x0000e800ff02ab82 */ /* 0x000ee20000000a00 */
[----:B0-----:R-:W-:-:S03]  /*0570*/  @!P2 IMAD R10, R15, R4, RZ ;  /* 0x000000040f0aa224 */ /* 0x001fc600078e02ff */
[----:B------:R-:W-:Y:S01]  /*0580*/  IADD3 R11, PT, PT, R9, R11, RZ ;  /* 0x0000000b090b7210 */ /* 0x000fe20007ffe0ff */
[C---:B------:R-:W-:Y:S01]  /*0590*/  @!P2 IMAD R21, R7.reuse, R5, R10 ;  /* 0x000000050715a224 */ /* 0x040fe200078e020a */
[----:B------:R-:W-:Y:S02]  /*05a0*/  @!P2 MOV R10, R8 ;  /* 0x00000008000aa202 */ /* 0x000fe40000000f00 */
[----:B------:R-:W0:Y:S03]  /*05b0*/  @!P1 LDC.64 R14, c[0x0][0x3a0] ;  /* 0x0000e800ff0e9b82 */ /* 0x000e260000000a00 */
[----:B------:R-:W-:-:S05]  /*05c0*/  @!P2 IMAD.WIDE.U32 R18, R7, R4, R10 ;  /* 0x000000040712a225 */ /* 0x000fca00078e000a */
[----:B------:R-:W1:Y:S01]  /*05d0*/  @!P0 LDC.64 R4, c[0x0][0x3f8] ;  /* 0x0000fe00ff048b82 */ /* 0x000e620000000a00 */
[----:B------:R-:W-:Y:S02]  /*05e0*/  @!P2 IADD3 R21, PT, PT, R19, R21, RZ ;  /* 0x000000151315a210 */ /* 0x000fe40007ffe0ff */
[C---:B------:R-:W-:Y:S02]  /*05f0*/  @!P2 SHF.L.U32 R19, R18.reuse, 0x1, RZ ;  /* 0x000000011213a819 */ /* 0x040fe400000006ff */
[----:B------:R-:W-:Y:S01]  /*0600*/  @!P2 SHF.L.U64.HI R22, R18, 0x1, R21 ;  /* 0x000000011216a819 */ /* 0x000fe20000010215 */
[----:B----4-:R-:W-:Y:S01]  /*0610*/  @!P1 IMAD R18, R25, R12, RZ ;  /* 0x0000000c19129224 */ /* 0x010fe200078e02ff */
[C---:B--2---:R-:W-:Y:S02]  /*0620*/  @!P2 IADD3 R16, P4, PT, R19.reuse, R16, RZ ;  /* 0x000000101310a210 */ /* 0x044fe40007f9e0ff */
[----:B---3--:R-:W-:Y:S01]  /*0630*/  @!P2 IADD3 R20, P3, PT, R19, R2, RZ ;  /* 0x000000021314a210 */ /* 0x008fe20007f7e0ff */
[----:B------:R-:W-:Y:S01]  /*0640*/  @!P1 IMAD R25, R6, R13, R18 ;  /* 0x0000000d06199224 */ /* 0x000fe200078e0212 */
[----:B------:R-:W-:-:S02]  /*0650*/  @!P1 MOV R18, R8 ;  /* 0x0000000800129202 */ /* 0x000fc40000000f00 */
[----:B------:R-:W-:Y:S02]  /*0660*/  @!P1 MOV R19, R11 ;  /* 0x0000000b00139202 */ /* 0x000fe40000000f00 */
[C---:B------:R-:W-:Y:S02]  /*0670*/  @!P2 IADD3.X R21, PT, PT, R22.reuse, R3, RZ, P3, !PT ;  /* 0x000000031615a210 */ /* 0x040fe40001ffe4ff */
[----:B------:R-:W-:Y:S01]  /*0680*/  @!P2 IADD3.X R17, PT, PT, R22, R17, RZ, P4, !PT ;  /* 0x000000111611a210 */ /* 0x000fe200027fe4ff */
[----:B------:R-:W-:Y:S01]  /*0690*/  @!P1 IMAD.WIDE.U32 R12, R6, R12, R18 ;  /* 0x0000000c060c9225 */ /* 0x000fe200078e0012 */
[----:B------:R-:W2:Y:S01]  /*06a0*/  @!P1 LDC.64 R2, c[0x0][0x398] ;  /* 0x0000e600ff029b82 */ /* 0x000ea20000000a00 */
[----:B------:R3:W4:Y:S03]  /*06b0*/  @!P2 LDG.E R42, desc[UR8][R20.64] ;  /* 0x00000008142aa981 */ /* 0x000726000c1e1900 */
[----:B------:R-:W-:Y:S01]  /*06c0*/  @!P1 IADD3 R13, PT, PT, R13, R25, RZ ;  /* 0x000000190d0d9210 */ /* 0x000fe20007ffe0ff */
[----:B------:R3:W4:Y:S01]  /*06d0*/  @!P2 LDG.E R36, desc[UR8][R16.64] ;  /* 0x000000081024a981 */ /* 0x000722000c1e1900 */
[C---:B------:R-:W-:Y:S01]  /*06e0*/  @!P1 SHF.L.U32 R25, R12.reuse, 0x1, RZ ;  /* 0x000000010c199819 */ /* 0x040fe200000006ff */
[----:B-1----:R-:W-:Y:S01]  /*06f0*/  @!P0 IMAD R23, R23, R4, RZ ;  /* 0x0000000417178224 */ /* 0x002fe200078e02ff */
[----:B------:R-:W-:-:S02]  /*0700*/  @!P1 SHF.L.U64.HI R18, R12, 0x1, R13 ;  /* 0x000000010c129819 */ /* 0x000fc4000001020d */
[----:B0-----:R-:W-:Y:S02]  /*0710*/  @!P1 IADD3 R22, P2, PT, R25, R14, RZ ;  /* 0x0000000e19169210 */ /* 0x001fe40007f5e0ff */
[C---:B------:R-:W-:Y:S01]  /*0720*/  IADD3 R19, PT, PT, R0.reuse, 0x8, RZ ;  /* 0x0000000800137810 */ /* 0x040fe20007ffe0ff */
[----:B------:R-:W-:Y:S01]  /*0730*/  @!P0 IMAD R27, R0, R5, R23 ;  /* 0x00000005001b8224 */ /* 0x000fe200078e0217 */
[----:B------:R-:W-:Y:S01]  /*0740*/  @!P1 IADD3.X R23, PT, PT, R18, R15, RZ, P2, !PT ;  /* 0x0000000f12179210 */ /* 0x000fe200017fe4ff */
[----:B------:R-:W0:Y:S01]  /*0750*/  @!P0 LDC.64 R12, c[0x0][0x3a0] ;  /* 0x0000e800ff0c8b82 */ /* 0x000e220000000a00 */
[----:B------:R-:W-:Y:S02]  /*0760*/  ISETP.GE.U32.AND P2, PT, R19, UR16, PT ;  /* 0x0000001013007c0c */ /* 0x000fe4000bf46070 */
[----:B---3--:R-:W-:Y:S01]  /*0770*/  SHF.R.S32.HI R21, RZ, 0x1f, R19 ;  /* 0x0000001fff157819 */ /* 0x008fe20000011413 */
[----:B------:R-:W3:Y:S01]  /*0780*/  @!P1 LDG.E R54, desc[UR8][R22.64] ;  /* 0x0000000816369981 */ /* 0x000ee2000c1e1900 */
[----:B------:R-:W-:-:S02]  /*0790*/  @!P0 MOV R14, R8 ;  /* 0x00000008000e8202 */ /* 0x000fc40000000f00 */
[----:B------:R-:W-:Y:S01]  /*07a0*/  ISETP.GE.AND.EX P2, PT, R21, UR17, PT, P2 ;  /* 0x0000001115007c0c */ /* 0x000fe2000bf46320 */
[----:B------:R-:W1:Y:S01]  /*07b0*/  @!P0 LDC.64 R16, c[0x0][0x398] ;  /* 0x0000e600ff108b82 */ /* 0x000e620000000a00 */
[----:B------:R-:W-:-:S03]  /*07c0*/  @!P0 MOV R15, R11 ;  /* 0x0000000b000f8202 */ /* 0x000fc60000000f00 */
[----:B------:R-:W-:-:S04]  /*07d0*/  @!P0 IMAD.WIDE.U32 R4, R0, R4, R14 ;  /* 0x0000000400048225 */ /* 0x000fc800078e000e */
[----:B------:R-:W1:Y:S01]  /*07e0*/  LDC.64 R14, c[0x0][0x3b8] ;  /* 0x0000ee00ff0e7b82 */ /* 0x000e620000000a00 */
[----:B--2---:R-:W-:Y:S02]  /*07f0*/  @!P1 IADD3 R2, P3, PT, R25, R2, RZ ;  /* 0x0000000219029210 */ /* 0x004fe40007f7e0ff */
[----:B------:R-:W-:Y:S02]  /*0800*/  IADD3 R28, PT, PT, R0, 0x10, RZ ;  /* 0x00000010001c7810 */ /* 0x000fe40007ffe0ff */
[----:B------:R-:W-:-:S03]  /*0810*/  @!P1 IADD3.X R3, PT, PT, R18, R3, RZ, P3, !PT ;  /* 0x0000000312039210 */ /* 0x000fc60001ffe4ff */
[----:B------:R-:W2:Y:S01]  /*0820*/  @!P2 LDC.64 R24, c[0x0][0x3f8] ;  /* 0x0000fe00ff18ab82 */ /* 0x000ea20000000a00 */
[----:B------:R-:W-:Y:S01]  /*0830*/  ISETP.GE.U32.AND P3, PT, R28, UR16, PT ;  /* 0x000000101c007c0c */ /* 0x000fe2000bf66070 */
[----:B------:R0:W3:Y:S01]  /*0840*/  @!P1 LDG.E R52, desc[UR8][R2.64] ;  /* 0x0000000802349981 */ /* 0x0000e2000c1e1900 */
[----:B------:R-:W-:Y:S02]  /*0850*/  SHF.R.S32.HI R29, RZ, 0x1f, R28 ;  /* 0x0000001fff1d7819 */ /* 0x000fe4000001141c */
[----:B------:R-:W-:Y:S02]  /*0860*/  IADD3 R26, PT, PT, R0, 0x20, RZ ;  /* 0x00000020001a7810 */ /* 0x000fe40007ffe0ff */
[----:B------:R-:W-:Y:S02]  /*0870*/  @!P0 IADD3 R5, PT, PT, R5, R27, RZ ;  /* 0x0000001b05058210 */ /* 0x000fe40007ffe0ff */
[----:B------:R-:W-:Y:S02]  /*0880*/  @!P0 SHF.L.U32 R31, R4, 0x1, RZ ;  /* 0x00000001041f8819 */ /* 0x000fe400000006ff */
[----:B------:R-:W-:Y:S01]  /*0890*/  ISETP.GE.AND.EX P3, PT, R29, UR17, PT, P3 ;  /* 0x000000111d007c0c */ /* 0x000fe2000bf66330 */
[----:B0-----:R-:W0:Y:S01]  /*08a0*/  @!P2 LDC.64 R2, c[0x0][0x398] ;  /* 0x0000e600ff02ab82 */ /* 0x001e220000000a00 */
[----:B------:R-:W-:-:S02]  /*08b0*/  ISETP.GE.U32.AND P4, PT, R26, UR16, PT ;  /* 0x000000101a007c0c */ /* 0x000fc4000bf86070 */
[----:B------:R-:W-:Y:S02]  /*08c0*/  SHF.R.S32.HI R27, RZ, 0x1f, R26 ;  /* 0x0000001fff1b7819 */ /* 0x000fe4000001141a */
[----:B------:R-:W-:Y:S02]  /*08d0*/  @!P0 SHF.L.U64.HI R18, R4, 0x1, R5 ;  /* 0x0000000104128819 */ /* 0x000fe40000010205 */
[----:B------:R-:W-:Y:S01]  /*08e0*/  @!P0 IADD3 R12, P5, PT, R31, R12, RZ ;  /* 0x0000000c1f0c8210 */ /* 0x000fe20007fbe0ff */
[----:B------:R-:W0:Y:S01]  /*08f0*/  @!P2 LDC.64 R4, c[0x0][0x3a0] ;  /* 0x0000e800ff04ab82 */ /* 0x000e220000000a00 */
[----:B------:R-:W-:Y:S02]  /*0900*/  ISETP.GE.AND.EX P4, PT, R27, UR17, PT, P4 ;  /* 0x000000111b007c0c */ /* 0x000fe4000bf86340 */
[----:B------:R-:W-:-:S05]  /*0910*/  @!P0 IADD3.X R13, PT, PT, R18, R13, RZ, P5, !PT ;  /* 0x0000000d120d8210 */ /* 0x000fca0002ffe4ff */
[----:B------:R1:W3:Y:S01]  /*0920*/  @!P0 LDG.E R48, desc[UR8][R12.64] ;  /* 0x000000080c308981 */ /* 0x0002e2000c1e1900 */
[----:B------:R-:W0:Y:S01]  /*0930*/  @!P3 LDC.64 R22, c[0x0][0x3f8] ;  /* 0x0000fe00ff16bb82 */ /* 0x000e220000000a00 */
[----:B--2---:R-:W-:-:S07]  /*0940*/  @!P2 IMAD R30, R21, R24, RZ ;  /* 0x00000018151ea224 */ /* 0x004fce00078e02ff */
[----:B------:R-:W2:Y:S01]  /*0950*/  @!P4 LDC.64 R20, c[0x0][0x3f8] ;  /* 0x0000fe00ff14cb82 */ /* 0x000ea20000000a00 */
[----:B-1----:R-:W-:-:S06]  /*0960*/  IMAD.WIDE R12, R50, 0x8, R14 ;  /* 0x00000008320c7825 */ /* 0x002fcc00078e020e */
[----:B------:R-:W4:Y:S01]  /*0970*/  LDG.E.64 R12, desc[UR8][R12.64] ;  /* 0x000000080c0c7981 */ /* 0x000f22000c1e1b00 */
[----:B------:R-:W-:Y:S02]  /*0980*/  @!P2 MOV R14, R8 ;  /* 0x00000008000ea202 */ /* 0x000fe40000000f00 */
[----:B------:R-:W-:Y:S02]  /*0990*/  @!P2 MOV R15, R11 ;  /* 0x0000000b000fa202 */ /* 0x000fe40000000f00 */
[----:B------:R-:W-:Y:S02]  /*09a0*/  ISETP.GE.U32.AND P1, PT, R49, UR16, PT ;  /* 0x0000001031007c0c */ /* 0x000fe4000bf26070 */
[----:B------:R-:W-:Y:S01]  /*09b0*/  @!P0 IADD3 R16, P6, PT, R31, R16, RZ ;  /* 0x000000101f108210 */ /* 0x000fe20007fde0ff */
[----:B------:R-:W-:Y:S01]  /*09c0*/  @!P2 IMAD R31, R19, R25, R30 ;  /* 0x00000019131fa224 */ /* 0x000fe200078e021e */
[----:B------:R-:W-:Y:S01]  /*09d0*/  ISETP.GE.AND.EX P1, PT, R35, UR17, PT, P1 ;  /* 0x0000001123007c0c */ /* 0x000fe2000bf26310 */
[----:B------:R-:W-:Y:S01]  /*09e0*/  @!P2 IMAD.WIDE.U32 R24, R19, R24, R14 ;  /* 0x000000181318a225 */ /* 0x000fe200078e000e */
[----:B------:R-:W-:Y:S01]  /*09f0*/  @!P0 IADD3.X R17, PT, PT, R18, R17, RZ, P6, !PT ;  /* 0x0000001112118210 */ /* 0x000fe200037fe4ff */
[----:B------:R-:W1:Y:S03]  /*0a00*/  @!P3 LDC.64 R14, c[0x0][0x398] ;  /* 0x0000e600ff0ebb82 */ /* 0x000e660000000a00 */
[----:B------:R-:W-:Y:S01]  /*0a10*/  @!P2 IADD3 R31, PT, PT, R25, R31, RZ ;  /* 0x0000001f191fa210 */ /* 0x000fe20007ffe0ff */
[----:B------:R0:W5:Y:S01]  /*0a20*/  @!P0 LDG.E R41, desc[UR8][R16.64] ;  /* 0x0000000810298981 */ /* 0x000162000c1e1900 */
[----:B------:R-:W-:-:S03]  /*0a30*/  @!P2 SHF.L.U32 R25, R24, 0x1, RZ ;  /* 0x000000011819a819 */ /* 0x000fc600000006ff */
[----:B------:R-:W1:Y:S01]  /*0a40*/  @!P3 LDC.64 R18, c[0x0][0x3a0] ;  /* 0x0000e800ff12bb82 */ /* 0x000e620000000a00 */
[----:B0-----:R-:W-:Y:S01]  /*0a50*/  @!P3 IMAD R29, R29, R22, RZ ;  /* 0x000000161d1db224 */ /* 0x001fe200078e02ff */
[C---:B------:R-:W-:Y:S02]  /*0a60*/  @!P2 IADD3 R4, P0, PT, R25.reuse, R4, RZ ;  /* 0x000000041904a210 */ /* 0x040fe40007f1e0ff */
[----:B------:R-:W-:Y:S02]  /*0a70*/  @!P3 MOV R16, R8 ;  /* 0x000000080010b202 */ /* 0x000fe40000000f00 */
[----:B------:R-:W-:Y:S02]  /*0a80*/  @!P3 MOV R17, R11 ;  /* 0x0000000b0011b202 */ /* 0x000fe40000000f00 */
[----:B------:R-:W-:Y:S01]  /*0a90*/  @!P2 IADD3 R2, P6, PT, R25, R2, RZ ;  /* 0x000000021902a210 */ /* 0x000fe20007fde0ff */
[----:B------:R-:W-:Y:S01]  /*0aa0*/  @!P3 IMAD R25, R28, R23, R29 ;  /* 0x000000171c19b224 */ /* 0x000fe200078e021d */
[----:B------:R-:W-:Y:S01]  /*0ab0*/  @!P2 SHF.L.U64.HI R24, R24, 0x1, R31 ;  /* 0x000000011818a819 */ /* 0x000fe2000001021f */
[----:B------:R-:W-:Y:S01]  /*0ac0*/  @!P3 IMAD.WIDE.U32 R22, R28, R22, R16 ;  /* 0x000000161c16b225 */ /* 0x000fe200078e0010 */
[----:B------:R-:W-:Y:S01]  /*0ad0*/  IADD3 R0, PT, PT, R0, 0x38, RZ ;  /* 0x0000003800007810 */ /* 0x000fe20007ffe0ff */
[----:B------:R-:W0:Y:S02]  /*0ae0*/  @!P4 LDC.64 R16, c[0x0][0x3a0] ;  /* 0x0000e800ff10cb82 */ /* 0x000e240000000a00 */
[----:B--2---:R-:W-:Y:S01]  /*0af0*/  @!P4 IMAD R27, R27, R20, RZ ;  /* 0x000000141b1bc224 */ /* 0x004fe200078e02ff */
[----:B------:R-:W-:-:S05]  /*0b00*/  ISETP.GE.U32.AND P5, PT, R0, UR16, PT ;  /* 0x0000001000007c0c */ /* 0x000fca000bfa6070 */
[----:B------:R-:W2:Y:S01]  /*0b10*/  @!P1 LDC.64 R30, c[0x0][0x3f8] ;  /* 0x0000fe00ff1e9b82 */ /* 0x000ea20000000a00 */
[----:B------:R-:W-:Y:S01]  /*0b20*/  @!P4 IMAD R37, R26, R21, R27 ;  /* 0x000000151a25c224 */ /* 0x000fe200078e021b */
[----:B------:R-:W-:Y:S02]  /*0b30*/  SHF.R.S32.HI R34, RZ, 0x1f, R0 ;  /* 0x0000001fff227819 */ /* 0x000fe40000011400 */
[C---:B------:R-:W-:Y:S02]  /*0b40*/  @!P2 IADD3.X R5, PT, PT, R24.reuse, R5, RZ, P0, !PT ;  /* 0x000000051805a210 */ /* 0x040fe400007fe4ff */
[----:B------:R-:W-:Y:S02]  /*0b50*/  @!P2 IADD3.X R3, PT, PT, R24, R3, RZ, P6, !PT ;  /* 0x000000031803a210 */ /* 0x000fe400037fe4ff */
[----:B------:R-:W-:Y:S01]  /*0b60*/  @!P3 IADD3 R27, PT, PT, R23, R25, RZ ;  /* 0x00000019171bb210 */ /* 0x000fe20007ffe0ff */
[----:B------:R-:W0:Y:S01]  /*0b70*/  @!P4 LDC.64 R28, c[0x0][0x398] ;  /* 0x0000e600ff1ccb82 */ /* 0x000e220000000a00 */
[----:B------:R-:W-:-:S02]  /*0b80*/  @!P4 MOV R24, R8 ;  /* 0x000000080018c202 */ /* 0x000fc40000000f00 */
[----:B------:R-:W-:Y:S02]  /*0b90*/  @!P4 MOV R25, R11 ;  /* 0x0000000b0019c202 */ /* 0x000fe40000000f00 */
[----:B------:R-:W-:Y:S02]  /*0ba0*/  ISETP.GE.AND.EX P5, PT, R34, UR17, PT, P5 ;  /* 0x0000001122007c0c */ /* 0x000fe4000bfa6350 */
[----:B------:R-:W-:Y:S01]  /*0bb0*/  @!P3 SHF.L.U32 R23, R22, 0x1, RZ ;  /* 0x000000011617b819 */ /* 0x000fe200000006ff */
[----:B------:R-:W-:Y:S01]  /*0bc0*/  @!P4 IMAD.WIDE.U32 R20, R26, R20, R24 ;  /* 0x000000141a14c225 */ /* 0x000fe200078e0018 */
[----:B------:R-:W-:Y:S02]  /*0bd0*/  @!P3 SHF.L.U64.HI R22, R22, 0x1, R27 ;  /* 0x000000011616b819 */ /* 0x000fe4000001021b */
[C---:B-1----:R-:W-:Y:S01]  /*0be0*/  @!P3 IADD3 R18, P0, PT, R23.reuse, R18, RZ ;  /* 0x000000121712b210 */ /* 0x042fe20007f1e0ff */
[----:B------:R-:W1:Y:S01]  /*0bf0*/  @!P1 LDC.64 R26, c[0x0][0x3a0] ;  /* 0x0000e800ff1a9b82 */ /* 0x000e620000000a00 */
[----:B------:R-:W-:-:S02]  /*0c00*/  @!P3 IADD3 R14, P6, PT, R23, R14, RZ ;  /* 0x0000000e170eb210 */ /* 0x000fc40007fde0ff */
[----:B------:R-:W-:Y:S02]  /*0c10*/  @!P4 IADD3 R23, PT, PT, R21, R37, RZ ;  /* 0x000000251517c210 */ /* 0x000fe40007ffe0ff */
[C---:B------:R-:W-:Y:S02]  /*0c20*/  @!P3 IADD3.X R19, PT, PT, R22.reuse, R19, RZ, P0, !PT ;  /* 0x000000131613b210 */ /* 0x040fe400007fe4ff */
[----:B------:R-:W-:Y:S02]  /*0c30*/  @!P3 IADD3.X R15, PT, PT, R22, R15, RZ, P6, !PT ;  /* 0x0000000f160fb210 */ /* 0x000fe400037fe4ff */
[C---:B------:R-:W-:Y:S01]  /*0c40*/  @!P4 SHF.L.U32 R21, R20.reuse, 0x1, RZ ;  /* 0x000000011415c819 */ /* 0x040fe200000006ff */
[----:B------:R0:W3:Y:S01]  /*0c50*/  @!P3 LDG.E R45, desc[UR8][R18.64] ;  /* 0x00000008122db981 */ /* 0x0000e2000c1e1900 */
[----:B------:R-:W-:Y:S02]  /*0c60*/  @!P4 SHF.L.U64.HI R40, R20, 0x1, R23 ;  /* 0x000000011428c819 */ /* 0x000fe40000010217 */
[----:B------:R-:W1:Y:S01]  /*0c70*/  @!P5 LDC.64 R22, c[0x0][0x3f8] ;  /* 0x0000fe00ff16db82 */ /* 0x000e620000000a00 */
[----:B------:R-:W-:Y:S01]  /*0c80*/  ISETP.NE.AND P6, PT, RZ, UR12, PT ;  /* 0x0000000cff007c0c */ /* 0x000fe2000bfc5270 */
[----:B--2---:R-:W-:Y:S01]  /*0c90*/  @!P1 IMAD R20, R35, R30, RZ ;  /* 0x0000001e23149224 */ /* 0x004fe200078e02ff */
[----:B0-----:R-:W-:-:S03]  /*0ca0*/  @!P4 IADD3 R16, P0, PT, R21, R16, RZ ;  /* 0x000000101510c210 */ /* 0x001fc60007f1e0ff */
[----:B------:R-:W-:Y:S01]  /*0cb0*/  @!P1 IMAD R35, R49, R31, R20 ;  /* 0x0000001f31239224 */ /* 0x000fe200078e0214 */
[----:B------:R-:W-:Y:S02]  /*0cc0*/  @!P4 IADD3.X R17, PT, PT, R40, R17, RZ, P0, !PT ;  /* 0x000000112811c210 */ /* 0x000fe400007fe4ff */
[----:B------:R-:W-:Y:S02]  /*0cd0*/  @!P4 IADD3 R28, P0, PT, R21, R28, RZ ;  /* 0x0000001c151cc210 */ /* 0x000fe40007f1e0ff */
[----:B------:R-:W-:Y:S01]  /*0ce0*/  @!P1 MOV R18, R8 ;  /* 0x0000000800129202 */ /* 0x000fe20000000f00 */
[----:B------:R-:W0:Y:S01]  /*0cf0*/  @!P1 LDC.64 R20, c[0x0][0x398] ;  /* 0x0000e600ff149b82 */ /* 0x000e220000000a00 */
[----:B------:R-:W-:Y:S01]  /*0d00*/  @!P1 MOV R19, R11 ;  /* 0x0000000b00139202 */ /* 0x000fe20000000f00 */
[----:B------:R2:W3:Y:S02]  /*0d10*/  @!P4 LDG.E R43, desc[UR8][R16.64] ;  /* 0x00000008102bc981 */ /* 0x0004e4000c1e1900 */
[----:B------:R-:W-:-:S04]  /*0d20*/  @!P1 IMAD.WIDE.U32 R30, R49, R30, R18 ;  /* 0x0000001e311e9225 */ /* 0x000fc800078e0012 */
[----:B------:R-:W0:Y:S01]  /*0d30*/  @!P5 LDC.64 R18, c[0x0][0x3a0] ;  /* 0x0000e800ff12db82 */ /* 0x000e220000000a00 */
[----:B------:R-:W-:Y:S02]  /*0d40*/  MOV R37, RZ ;  /* 0x000000ff00257202 */ /* 0x000fe40000000f00 */
[----:B------:R-:W-:-:S05]  /*0d50*/  @!P4 IADD3.X R29, PT, PT, R40, R29, RZ, P0, !PT ;  /* 0x0000001d281dc210 */ /* 0x000fca00007fe4ff */
[----:B--2---:R-:W2:Y:S01]  /*0d60*/  @!P5 LDC.64 R16, c[0x0][0x398] ;  /* 0x0000e600ff10db82 */ /* 0x004ea20000000a00 */
[----:B------:R-:W-:Y:S01]  /*0d70*/  @!P1 IADD3 R35, PT, PT, R31, R35, RZ ;  /* 0x000000231f239210 */ /* 0x000fe20007ffe0ff */
[----:B------:R1:W3:Y:S06]  /*0d80*/  @!P4 LDG.E R37, desc[UR8][R28.64] ;  /* 0x000000081c25c981 */ /* 0x0002ec000c1e1900 */
[----:B------:R-:W2:Y:S01]  /*0d90*/  @P6 LDC.64 R24, c[0x0][0x3b0] ;  /* 0x0000ec00ff186b82 */ /* 0x000ea20000000a00 */
[----:B------:R-:W-:Y:S01]  /*0da0*/  @!P1 SHF.L.U32 R31, R30, 0x1, RZ ;  /* 0x000000011e1f9819 */ /* 0x000fe200000006ff */
[----:B-1----:R-:W-:Y:S01]  /*0db0*/  @!P5 IMAD R34, R34, R22, RZ ;  /* 0x000000162222d224 */ /* 0x002fe200078e02ff */
[----:B------:R-:W-:-:S02]  /*0dc0*/  @!P5 MOV R28, R8 ;  /* 0x00000008001cd202 */ /* 0x000fc40000000f00 */
[----:B------:R-:W-:Y:S02]  /*0dd0*/  @!P5 MOV R29, R11 ;  /* 0x0000000b001dd202 */ /* 0x000fe40000000f00 */
[----:B------:R-:W-:Y:S01]  /*0de0*/  @!P1 SHF.L.U64.HI R30, R30, 0x1, R35 ;  /* 0x000000011e1e9819 */ /* 0x000fe20000010223 */
[C---:B------:R-:W-:Y:S01]  /*0df0*/  @!P5 IMAD R35, R0.reuse, R23, R34 ;  /* 0x000000170023d224 */ /* 0x040fe200078e0222 */
[----:B------:R-:W-:Y:S01]  /*0e00*/  @!P1 IADD3 R26, P0, PT, R31, R26, RZ ;  /* 0x0000001a1f1a9210 */ /* 0x000fe20007f1e0ff */
[----:B------:R-:W-:-:S03]  /*0e10*/  @!P5 IMAD.WIDE.U32 R22, R0, R22, R28 ;  /* 0x000000160016d225 */ /* 0x000fc600078e001c */
[----:B------:R-:W-:Y:S02]  /*0e20*/  @!P1 IADD3.X R27, PT, PT, R30, R27, RZ, P0, !PT ;  /* 0x0000001b1e1b9210 */ /* 0x000fe400007fe4ff */
[----:B0-----:R-:W-:Y:S02]  /*0e30*/  @!P1 IADD3 R20, P0, PT, R31, R20, RZ ;  /* 0x000000141f149210 */ /* 0x001fe40007f1e0ff */
[----:B------:R-:W-:Y:S01]  /*0e40*/  @!P5 IADD3 R23, PT, PT, R23, R35, RZ ;  /* 0x000000231717d210 */ /* 0x000fe20007ffe0ff */
[----:B------:R-:W3:Y:S01]  /*0e50*/  @!P1 LDG.E R44, desc[UR8][R26.64] ;  /* 0x000000081a2c9981 */ /* 0x000ee2000c1e1900 */
[----:B------:R-:W-:Y:S02]  /*0e60*/  @!P5 SHF.L.U32 R29, R22, 0x1, RZ ;  /* 0x00000001161dd819 */ /* 0x000fe400000006ff */
[----:B------:R-:W-:Y:S02]  /*0e70*/  LEA R39, R47, R38, 0x7 ;  /* 0x000000262f277211 */ /* 0x000fe400078e38ff */
[----:B------:R-:W-:-:S02]  /*0e80*/  @!P1 IADD3.X R21, PT, PT, R30, R21, RZ, P0, !PT ;  /* 0x000000151e159210 */ /* 0x000fc400007fe4ff */
[----:B------:R-:W-:Y:S02]  /*0e90*/  @!P5 SHF.L.U64.HI R30, R22, 0x1, R23 ;  /* 0x00000001161ed819 */ /* 0x000fe40000010217 */
[C---:B------:R-:W-:Y:S02]  /*0ea0*/  @!P5 IADD3 R18, P0, PT, R29.reuse, R18, RZ ;  /* 0x000000121d12d210 */ /* 0x040fe40007f1e0ff */
[----:B--2---:R-:W-:Y:S01]  /*0eb0*/  @!P5 IADD3 R16, P4, PT, R29, R16, RZ ;  /* 0x000000101d10d210 */ /* 0x004fe20007f9e0ff */
[----:B------:R-:W-:Y:S01]  /*0ec0*/  @P6 IMAD.WIDE R24, R39, 0x2, R24 ;  /* 0x0000000227186825 */ /* 0x000fe200078e0218 */
[----:B------:R-:W-:-:S03]  /*0ed0*/  MOV R51, RZ ;  /* 0x000000ff00337202 */ /* 0x000fc60000000f00 */
[----:B------:R-:W-:Y:S01]  /*0ee0*/  IMAD.WIDE R22, R39, 0x2, R56 ;  /* 0x0000000227167825 */ /* 0x000fe200078e0238 */
[----:B------:R-:W-:Y:S02]  /*0ef0*/  CS2R R38, SRZ ;  /* 0x0000000000267805 */ /* 0x000fe4000001ff00 */
[C---:B------:R-:W-:Y:S01]  /*0f00*/  @!P5 IADD3.X R19, PT, PT, R30.reuse, R19, RZ, P0, !PT ;  /* 0x000000131e13d210 */ /* 0x040fe200007fe4ff */
[----:B------:R-:W2:Y:S01]  /*0f10*/  @P6 LDG.E.U16 R0, desc[UR8][R24.64] ;  /* 0x0000000818006981 */ /* 0x000ea2000c1e1500 */
[----:B------:R-:W-:-:S03]  /*0f20*/  @!P5 IADD3.X R17, PT, PT, R30, R17, RZ, P4, !PT ;  /* 0x000000111e11d210 */ /* 0x000fc600027fe4ff */
[----:B------:R-:W2:Y:S04]  /*0f30*/  @P6 LDG.E.U16 R28, desc[UR8][R24.64+0x2] ;  /* 0x00000208181c6981 */ /* 0x000ea8000c1e1500 */
[----:B------:R-:W2:Y:S04]  /*0f40*/  LDG.E.U16 R26, desc[UR8][R22.64] ;  /* 0x00000008161a7981 */ /* 0x000ea8000c1e1500 */
[----:B------:R-:W2:Y:S04]  /*0f50*/  LDG.E.U16 R27, desc[UR8][R22.64+0x2] ;  /* 0x00000208161b7981 */ /* 0x000ea8000c1e1500 */
[----:B------:R-:W2:Y:S04]  /*0f60*/  @!P1 LDG.E R38, desc[UR8][R20.64] ;  /* 0x0000000814269981 */ /* 0x000ea8000c1e1900 */
[----:B------:R-:W2:Y:S04]  /*0f70*/  @!P5 LDG.E R53, desc[UR8][R18.64] ;  /* 0x000000081235d981 */ /* 0x000ea8000c1e1900 */
[----:B------:R-:W2:Y:S01]  /*0f80*/  @!P5 LDG.E R51, desc[UR8][R16.64] ;  /* 0x000000081033d981 */ /* 0x000ea2000c1e1900 */
[----:B------:R-:W-:Y:S01]  /*0f90*/  UISETP.NE.AND UP1, UPT, UR12, URZ, UPT ;  /* 0x000000ff0c00728c */ /* 0x000fe2000bf25270 */
[----:B------:R-:W-:-:S02]  /*0fa0*/  MOV R46, RZ ;  /* 0x000000ff002e7202 */ /* 0x000fc40000000f00 */
[----:B------:R-:W-:Y:S01]  /*0fb0*/  MOV R40, RZ ;  /* 0x000000ff00287202 */ /* 0x000fe20000000f00 */
[----:B------:R-:W5:Y:S04]  /*0fc0*/  @!P3 LDG.E R39, desc[UR8][R14.64] ;  /* 0x000000080e27b981 */ /* 0x000f68000c1e1900 */
[----:B------:R0:W5:Y:S01]  /*0fd0*/  @!P2 LDG.E R46, desc[UR8][R4.64] ;  /* 0x00000008042ea981 */ /* 0x000162000c1e1900 */
[----:B------:R-:W-:-:S03]  /*0fe0*/  UMOV UR7, 0x3f800000 ;  /* 0x3f80000000077882 */ /* 0x000fc60000000000 */
[----:B------:R1:W5:Y:S01]  /*0ff0*/  @!P2 LDG.E R40, desc[UR8][R2.64] ;  /* 0x000000080228a981 */ /* 0x000362000c1e1900 */
[----:B0-----:R-:W-:Y:S02]  /*1000*/  CS2R R4, SRZ ;  /* 0x0000000000047805 */ /* 0x001fe4000001ff00 */
[----:B----4-:R-:W-:-:S13]  /*1010*/  R2UR UR13, R12 ;  /* 0x000000000c0d72ca */ /* 0x010fda00000e0000 */
[----:B------:R-:W-:-:S05]  /*1020*/  MOV R12, UR13 ;  /* 0x0000000d000c7c02 */ /* 0x000fca0008000f00 */
[----:B------:R-:W-:-:S05]  /*1030*/  FFMA.FTZ R13, -R12, UR13, R13 ;  /* 0x0000000d0c0d7c23 */ /* 0x000fca000801010d */
[----:B------:R-:W-:-:S13]  /*1040*/  FSETP.GTU.FTZ.AND P0, PT, R13, RZ, PT ;  /* 0x000000ff0d00720b */ /* 0x000fda0003f1c000 */
[----:B------:R-:W-:-:S05]  /*1050*/  VOTEU.ANY UP0, P0 ;  /* 0x0000000000ff7886 */ /* 0x000fca0000000100 */
[----:B------:R-:W0:Y:S01]  /*1060*/  @UP0 LDCU UR5, c[0x0][0x3c0] ;  /* 0x00007800ff0507ac */ /* 0x000e220008000800 */
[----:B------:R-:W-:-:S13]  /*1070*/  PLOP3.LUT P0, PT, PT, PT, UP0, 0x80, 0x8 ;  /* 0x000000000008781c */ /* 0x000fda0003f0f008 */
[----:B0-----:R-:W-:-:S06]  /*1080*/  @P0 FADD.FTZ R12, R13, UR5 ;  /* 0x000000050d0c0e21 */ /* 0x001fcc0008010000 */
[----:B------:R-:W0:Y:S01]  /*1090*/  @P0 MUFU.RSQ R12, R12 ;  /* 0x0000000c000c0308 */ /* 0x000e220000001400 */
[----:B------:R-:W-:Y:S02]  /*10a0*/  PRMT R16, R42, 0x7632, R16 ;  /* 0x000076322a107816 */ /* 0x000fe40000000010 */
[----:B------:R-:W-:Y:S02]  /*10b0*/  PRMT R14, R36, 0x7632, R14 ;  /* 0x00007632240e7816 */ /* 0x000fe4000000000e */
[----:B---3--:R-:W-:Y:S02]  /*10c0*/  PRMT R58, R54, 0x7632, R58 ;  /* 0x00007632363a7816 */ /* 0x008fe4000000003a */
[----:B------:R-:W-:Y:S02]  /*10d0*/  PRMT R56, R52, 0x7632, R56 ;  /* 0x0000763234387816 */ /* 0x000fe40000000038 */
[----:B0-----:R-:W-:Y:S02]  /*10e0*/  @P0 R2UR UR5, R12 ;  /* 0x000000000c0502ca */ /* 0x001fe400000e0000 */
[----:B------:R-:W-:-:S02]  /*10f0*/  PRMT R20, R45, 0x7632, R20 ;  /* 0x000076322d147816 */ /* 0x000fc40000000014 */
[----:B------:R-:W-:-:S09]  /*1100*/  PRMT R17, R43, 0x7632, R17 ;  /* 0x000076322b117816 */ /* 0x000fd20000000011 */
[----:B------:R-:W-:Y:S01]  /*1110*/  @UP0 UMOV UR7, UR5 ;  /* 0x0000000500070c82 */ /* 0x000fe20008000000 */
[----:B------:R-:W-:Y:S02]  /*1120*/  PRMT R12, R37, 0x7632, R12 ;  /* 0x00007632250c7816 */ /* 0x000fe4000000000c */
[----:B------:R-:W-:Y:S02]  /*1130*/  PRMT R19, R44, 0x7632, R19 ;  /* 0x000076322c137816 */ /* 0x000fe40000000013 */
[----:B--2---:R-:W-:Y:S02]  /*1140*/  @P6 SHF.L.U32 R5, R0, 0x10, RZ ;  /* 0x0000001000056819 */ /* 0x004fe400000006ff */
[----:B------:R-:W-:Y:S02]  /*1150*/  PRMT R0, R48, 0x7632, R0 ;  /* 0x0000763230007816 */ /* 0x000fe40000000000 */
[----:B------:R-:W-:Y:S02]  /*1160*/  @P6 SHF.L.U32 R4, R28, 0x10, RZ ;  /* 0x000000101c046819 */ /* 0x000fe400000006ff */
[----:B-1----:R-:W-:-:S02]  /*1170*/  SHF.L.U32 R3, R26, 0x10, RZ ;  /* 0x000000101a037819 */ /* 0x002fc400000006ff */
[----:B------:R-:W-:Y:S02]  /*1180*/  SHF.L.U32 R2, R27, 0x10, RZ ;  /* 0x000000101b027819 */ /* 0x000fe400000006ff */
[----:B------:R-:W-:Y:S02]  /*1190*/  PRMT R18, R38, 0x7632, R18 ;  /* 0x0000763226127816 */ /* 0x000fe40000000012 */
[----:B------:R-:W-:Y:S02]  /*11a0*/  PRMT R57, R53, 0x7632, R57 ;  /* 0x0000763235397816 */ /* 0x000fe40000000039 */
[----:B------:R-:W-:Y:S01]  /*11b0*/  PRMT R55, R51, 0x7632, R55 ;  /* 0x0000763233377816 */ /* 0x000fe20000000037 */
[----:B------:R-:W-:Y:S06]  /*11c0*/  BRA.U UP1, `(.L_x_204) ;  /* 0x0000000901547547 */ /* 0x000fec000b800000 */
[----:B------:R-:W-:Y:S02]  /*11d0*/  SHF.L.U32 R15, R0, 0x10, RZ ;  /* 0x00000010000f7819 */ /* 0x000fe400000006ff */
[----:B------:R-:W-:Y:S02]  /*11e0*/  SHF.L.U32 R13, R48, 0x10, RZ ;  /* 0x00000010300d7819 */ /* 0x000fe400000006ff */
[----:B-----5:R-:W-:Y:S01]  /*11f0*/  SHF.L.U32 R0, R41, 0x10, RZ ;  /* 0x0000001029007819 */ /* 0x020fe200000006ff */
[----:B------:R-:W-:Y:S01]  /*1200*/  FADD.FTZ R24, R15, -UR13 ;  /* 0x8000000d0f187e21 */ /* 0x000fe20008010000 */
[----:B------:R-:W-:Y:S01]  /*1210*/  PRMT R23, R41, 0x7632, R23 ;  /* 0x0000763229177816 */ /* 0x000fe20000000017 */
[----:B------:R-:W-:Y:S01]  /*1220*/  FADD.FTZ R15, R13, -UR13 ;  /* 0x8000000d0d0f7e21 */ /* 0x000fe20008010000 */
[----:B------:R-:W-:Y:S01]  /*1230*/  SHF.L.U32 R21, R46, 0x10, RZ ;  /* 0x000000102e157819 */ /* 0x000fe200000006ff */
[----:B------:R-:W-:Y:S01]  /*1240*/  FMUL.FTZ R26, R3, R0 ;  /* 0x00000000031a7220 */ /* 0x000fe20000410000 */
[----:B------:R-:W-:Y:S01]  /*1250*/  SHF.L.U32 R13, R23, 0x10, RZ ;  /* 0x00000010170d7819 */ /* 0x000fe200000006ff */
[----:B------:R-:W-:Y:S01]  /*1260*/  FMUL.FTZ R15, R15, UR7 ;  /* 0x000000070f0f7c20 */ /* 0x000fe20008410000 */
[----:B------:R-:W-:Y:S01]  /*1270*/  FMUL.FTZ R24, R24, UR7 ;  /* 0x0000000718187c20 */ /* 0x000fe20008410000 */
[----:B------:R-:W-:Y:S01]  /*1280*/  FADD.FTZ R21, R21, -UR13 ;  /* 0x8000000d15157e21 */ /* 0x000fe20008010000 */
[----:B------:R-:W-:Y:S01]  /*1290*/  FADD.FTZ R28, RZ, R26 ;  /* 0x0000001aff1c7221 */ /* 0x000fe20000010000 */
[----:B------:R-:W-:Y:S01]  /*12a0*/  FMUL.FTZ R23, R2, R13 ;  /* 0x0000000d02177220 */ /* 0x000fe20000410000 */
[----:B------:R-:W-:Y:S01]  /*12b0*/  FFMA.FTZ R27, R15, R26, RZ ;  /* 0x0000001a0f1b7223 */ /* 0x000fe200000100ff */
[----:B------:R-:W-:Y:S01]  /*12c0*/  FMUL.FTZ R25, R21, UR7 ;  /* 0x0000000715197c20 */ /* 0x000fe20008410000 */
[----:B------:R-:W-:Y:S01]  /*12d0*/  SHF.L.U32 R22, R40, 0x10, RZ ;  /* 0x0000001028167819 */ /* 0x000fe200000006ff */
[----:B------:R-:W-:Y:S01]  /*12e0*/  FADD.FTZ R21, R23, R28 ;  /* 0x0000001c17157221 */ /* 0x000fe20000010000 */
[----:B------:R-:W-:Y:S01]  /*12f0*/  FFMA.FTZ R26, R24, R23, R27 ;  /* 0x00000017181a7223 */ /* 0x000fe2000001001b */
[----:B------:R-:W-:Y:S01]  /*1300*/  PRMT R23, R46, 0x7632, R23 ;  /* 0x000076322e177816 */ /* 0x000fe20000000017 */
[----:B------:R-:W-:Y:S01]  /*1310*/  FFMA.FTZ R29, R0, R15, RZ ;  /* 0x0000000f001d7223 */ /* 0x000fe200000100ff */
[----:B------:R-:W-:Y:S01]  /*1320*/  FADD.FTZ R15, RZ, R0 ;  /* 0x00000000ff0f7221 */ /* 0x000fe20000010000 */
[----:B------:R-:W-:Y:S01]  /*1330*/  PRMT R27, R40, 0x7632, R27 ;  /* 0x00007632281b7816 */ /* 0x000fe2000000001b */
[----:B------:R-:W-:Y:S01]  /*1340*/  FADD.FTZ R28, RZ, R13 ;  /* 0x0000000dff1c7221 */ /* 0x000fe20000010000 */
[----:B------:R-:W-:Y:S01]  /*1350*/  SHF.L.U32 R23, R23, 0x10, RZ ;  /* 0x0000001017177819 */ /* 0x000fe200000006ff */
[C---:B------:R-:W-:Y:S01]  /*1360*/  FADD.FTZ R15, R22.reuse, R15 ;  /* 0x0000000f160f7221 */ /* 0x040fe20000010000 */
[----:B------:R-:W-:Y:S01]  /*1370*/  FFMA.FTZ R0, R22, R25, R29 ;  /* 0x0000001916007223 */ /* 0x000fe2000001001d */
[----:B------:R-:W-:Y:S01]  /*1380*/  FMUL.FTZ R22, R3, R22 ;  /* 0x0000001603167220 */ /* 0x000fe20000410000 */
[----:B------:R-:W-:Y:S01]  /*1390*/  SHF.L.U32 R27, R27, 0x10, RZ ;  /* 0x000000101b1b7819 */ /* 0x000fe200000006ff */
[----:B------:R-:W-:Y:S01]  /*13a0*/  FADD.FTZ R23, R23, -UR13 ;  /* 0x8000000d17177e21 */ /* 0x000fe20008010000 */
[----:B------:R-:W-:Y:S01]  /*13b0*/  SHF.L.U32 R29, R39, 0x10, RZ ;  /* 0x00000010271d7819 */ /* 0x000fe200000006ff */
[----:B------:R-:W-:Y:S01]  /*13c0*/  FFMA.FTZ R25, R25, R22, R26 ;  /* 0x0000001619197223 */ /* 0x000fe2000001001a */
[----:B------:R-:W-:Y:S01]  /*13d0*/  FFMA.FTZ R26, R13, R24, RZ ;  /* 0x000000180d1a7223 */ /* 0x000fe200000100ff */
[----:B------:R-:W-:Y:S01]  /*13e0*/  FMUL.FTZ R24, R23, UR7 ;  /* 0x0000000717187c20 */ /* 0x000fe20008410000 */
[----:B------:R-:W-:Y:S01]  /*13f0*/  FADD.FTZ R23, R27, R28 ;  /* 0x0000001c1b177221 */ /* 0x000fe20000010000 */
[----:B------:R-:W-:Y:S01]  /*1400*/  SHF.L.U32 R28, R45, 0x10, RZ ;  /* 0x000000102d1c7819 */ /* 0x000fe200000006ff */
[----:B------:R-:W-:Y:S01]  /*1410*/  FADD.FTZ R22, R21, R22 ;  /* 0x0000001615167221 */ /* 0x000fe20000010000 */
[----:B------:R-:W-:Y:S01]  /*1420*/  FFMA.FTZ R13, R27, R24, R26 ;  /* 0x000000181b0d7223 */ /* 0x000fe2000001001a */
[----:B------:R-:W-:Y:S01]  /*1430*/  FMUL.FTZ R27, R2, R27 ;  /* 0x0000001b021b7220 */ /* 0x000fe20000410000 */
[----:B------:R-:W-:Y:S01]  /*1440*/  SHF.L.U32 R20, R20, 0x10, RZ ;  /* 0x0000001014147819 */ /* 0x000fe200000006ff */
[----:B------:R-:W-:Y:S01]  /*1450*/  FADD.FTZ R28, R28, -UR13 ;  /* 0x8000000d1c1c7e21 */ /* 0x000fe20008010000 */
[----:B------:R-:W-:Y:S01]  /*1460*/  SHF.L.U32 R26, R44, 0x10, RZ ;  /* 0x000000102c1a7819 */ /* 0x000fe200000006ff */
[--C-:B------:R-:W-:Y:S01]  /*1470*/  FADD.FTZ R21, R27, R22.reuse ;  /* 0x000000161b157221 */ /* 0x100fe20000010000 */
[----:B------:R-:W-:Y:S01]  /*1480*/  PRMT R22, R39, 0x7632, R22 ;  /* 0x0000763227167816 */ /* 0x000fe20000000016 */
[----:B------:R-:W-:Y:S01]  /*1490*/  FFMA.FTZ R25, R24, R27, R25 ;  /* 0x0000001b18197223 */ /* 0x000fe20000010019 */
[----:B------:R-:W-:Y:S01]  /*14a0*/  FMUL.FTZ R28, R28, UR7 ;  /* 0x000000071c1c7c20 */ /* 0x000fe20008410000 */
[----:B------:R-:W-:Y:S01]  /*14b0*/  FMUL.FTZ R24, R3, R29 ;  /* 0x0000001d03187220 */ /* 0x000fe20000410000 */
[----:B------:R-:W-:Y:S01]  /*14c0*/  FADD.FTZ R20, R20, -UR13 ;  /* 0x8000000d14147e21 */ /* 0x000fe20008010000 */
[----:B------:R-:W-:Y:S01]  /*14d0*/  SHF.L.U32 R22, R22, 0x10, RZ ;  /* 0x0000001016167819 */ /* 0x000fe200000006ff */
[----:B------:R-:W-:Y:S01]  /*14e0*/  FADD.FTZ R26, R26, -UR13 ;  /* 0x8000000d1a1a7e21 */ /* 0x000fe20008010000 */
[----:B------:R-:W-:Y:S01]  /*14f0*/  FFMA.FTZ R25, R28, R24, R25 ;  /* 0x000000181c197223 */ /* 0x000fe20000010019 */
[----:B------:R-:W-:Y:S01]  /*1500*/  FMUL.FTZ R20, R20, UR7 ;  /* 0x0000000714147c20 */ /* 0x000fe20008410000 */
[----:B------:R-:W-:Y:S01]  /*1510*/  FADD.FTZ R21, R21, R24 ;  /* 0x0000001815157221 */ /* 0x000fe20000010000 */
[----:B------:R-:W-:Y:S01]  /*1520*/  FMUL.FTZ R24, R2, R22 ;  /* 0x0000001602187220 */ /* 0x000fe20000410000 */
[----:B------:R-:W-:Y:S01]  /*1530*/  SHF.L.U32 R27, R38, 0x10, RZ ;  /* 0x00000010261b7819 */ /* 0x000fe200000006ff */
[----:B------:R-:W-:Y:S01]  /*1540*/  FFMA.FTZ R13, R22, R20, R13 ;  /* 0x00000014160d7223 */ /* 0x000fe2000001000d */
[----:B------:R-:W-:Y:S01]  /*1550*/  FADD.FTZ R23, R23, R22 ;  /* 0x0000001617177221 */ /* 0x000fe20000010000 */
[----:B------:R-:W-:Y:S01]  /*1560*/  FADD.FTZ R21, R24, R21 ;  /* 0x0000001518157221 */ /* 0x000fe20000010000 */
[----:B------:R-:W-:Y:S01]  /*1570*/  FFMA.FTZ R20, R20, R24, R25 ;  /* 0x0000001814147223 */ /* 0x000fe20000010019 */
[----:B------:R-:W-:Y:S01]  /*1580*/  SHF.L.U32 R22, R19, 0x10, RZ ;  /* 0x0000001013167819 */ /* 0x000fe200000006ff */
[----:B------:R-:W-:Y:S01]  /*1590*/  FMUL.FTZ R24, R3, R27 ;  /* 0x0000001b03187220 */ /* 0x000fe20000410000 */
[----:B------:R-:W-:Y:S01]  /*15a0*/  FMUL.FTZ R25, R26, UR7 ;  /* 0x000000071a197c20 */ /* 0x000fe20008410000 */
[----:B------:R-:W-:Y:S01]  /*15b0*/  SHF.L.U32 R26, R43, 0x10, RZ ;  /* 0x000000102b1a7819 */ /* 0x000fe200000006ff */
[----:B------:R-:W-:Y:S01]  /*15c0*/  FADD.FTZ R15, R15, R29 ;  /* 0x0000001d0f0f7221 */ /* 0x000fe20000010000 */
[----:B------:R-:W-:Y:S01]  /*15d0*/  FADD.FTZ R19, R21, R24 ;  /* 0x0000001815137221 */ /* 0x000fe20000010000 */
[----:B------:R-:W-:Y:S01]  /*15e0*/  FADD.FTZ R21, R22, -UR13 ;  /* 0x8000000d16157e21 */ /* 0x000fe20008010000 */
[----:B------:R-:W-:Y:S01]  /*15f0*/  SHF.L.U32 R18, R18, 0x10, RZ ;  /* 0x0000001012127819 */ /* 0x000fe200000006ff */
[----:B------:R-:W-:Y:S01]  /*1600*/  FFMA.FTZ R0, R29, R28, R0 ;  /* 0x0000001c1d007223 */ /* 0x000fe20000010000 */
[----:B------:R-:W-:Y:S01]  /*1610*/  FADD.FTZ R26, R26, -UR13 ;  /* 0x8000000d1a1a7e21 */ /* 0x000fe20008010000 */
[----:B------:R-:W-:Y:S01]  /*1620*/  FMUL.FTZ R21, R21, UR7 ;  /* 0x0000000715157c20 */ /* 0x000fe20008410000 */
[----:B------:R-:W-:Y:S01]  /*1630*/  FFMA.FTZ R20, R25, R24, R20 ;  /* 0x0000001819147223 */ /* 0x000fe20000010014 */
[----:B------:R-:W-:Y:S01]  /*1640*/  SHF.L.U32 R22, R17, 0x10, RZ ;  /* 0x0000001011167819 */ /* 0x000fe200000006ff */
[----:B------:R-:W-:Y:S01]  /*1650*/  FADD.FTZ R15, R15, R27 ;  /* 0x0000001b0f0f7221 */ /* 0x000fe20000010000 */
[----:B------:R-:W-:Y:S01]  /*1660*/  SHF.L.U32 R24, R37, 0x10, RZ ;  /* 0x0000001025187819 */ /* 0x000fe200000006ff */
        /* <DEDUP_REMOVED lines=12> */
[----:B------:R-:W-:Y:S01]  /*1730*/  FADD.FTZ R26, R19, R24 ;  /* 0x00000018131a7221 */ /* 0x000fe20000010000 */
[----:B------:R-:W-:Y:S01]  /*1740*/  FFMA.FTZ R19, R17, R24, R20 ;  /* 0x0000001811137223 */ /* 0x000fe20000010014 */
[----:B------:R-:W-:Y:S01]  /*1750*/  FMUL.FTZ R22, R22, UR7 ;  /* 0x0000000716167c20 */ /* 0x000fe20008410000 */
[----:B------:R-:W-:Y:S01]  /*1760*/  SHF.L.U32 R20, R42, 0x10, RZ ;  /* 0x000000102a147819 */ /* 0x000fe200000006ff */
[----:B------:R-:W-:Y:S01]  /*1770*/  FMUL.FTZ R17, R2, R18 ;  /* 0x0000001202117220 */ /* 0x000fe20000410000 */
[----:B------:R-:W-:Y:S01]  /*1780*/  SHF.L.U32 R16, R16, 0x10, RZ ;  /* 0x0000001010107819 */ /* 0x000fe200000006ff */
[----:B------:R-:W-:Y:S01]  /*1790*/  FADD.FTZ R23, R23, R18 ;  /* 0x0000001217177221 */ /* 0x000fe20000010000 */
[----:B------:R-:W-:Y:S01]  /*17a0*/  FFMA.FTZ R12, R18, R22, R13 ;  /* 0x00000016120c7223 */ /* 0x000fe2000001000d */
[----:B------:R-:W-:Y:S01]  /*17b0*/  SHF.L.U32 R13, R36, 0x10, RZ ;  /* 0x00000010240d7819 */ /* 0x000fe200000006ff */
[----:B------:R-:W-:Y:S01]  /*17c0*/  FADD.FTZ R20, R20, -UR13 ;  /* 0x8000000d14147e21 */ /* 0x000fe20008010000 */
[----:B------:R-:W-:Y:S01]  /*17d0*/  FADD.FTZ R18, R16, -UR13 ;  /* 0x8000000d10127e21 */ /* 0x000fe20008010000 */
[----:B------:R-:W-:Y:S01]  /*17e0*/  FADD.FTZ R26, R17, R26 ;  /* 0x0000001a111a7221 */ /* 0x000fe20000010000 */
[----:B------:R-:W-:Y:S01]  /*17f0*/  FFMA.FTZ R19, R22, R17, R19 ;  /* 0x0000001116137223 */ /* 0x000fe20000010013 */
[----:B------:R-:W-:Y:S01]  /*1800*/  SHF.L.U32 R17, R14, 0x10, RZ ;  /* 0x000000100e117819 */ /* 0x000fe200000006ff */
[----:B------:R-:W-:Y:S01]  /*1810*/  FMUL.FTZ R16, R20, UR7 ;  /* 0x0000000714107c20 */ /* 0x000fe20008410000 */
[----:B------:R-:W-:Y:S01]  /*1820*/  FMUL.FTZ R18, R18, UR7 ;  /* 0x0000000712127c20 */ /* 0x000fe20008410000 */
[----:B------:R-:W-:Y:S01]  /*1830*/  FMUL.FTZ R21, R3, R13 ;  /* 0x0000000d03157220 */ /* 0x000fe20000410000 */
[----:B------:R-:W-:Y:S01]  /*1840*/  SHF.L.U32 R20, R54, 0x10, RZ ;  /* 0x0000001036147819 */ /* 0x000fe200000006ff */
[----:B------:R-:W-:Y:S01]  /*1850*/  FADD.FTZ R23, R23, R17 ;  /* 0x0000001117177221 */ /* 0x000fe20000010000 */
[----:B------:R-:W-:Y:S01]  /*1860*/  FFMA.FTZ R12, R17, R18, R12 ;  /* 0x00000012110c7223 */ /* 0x000fe2000001000c */
        /* <DEDUP_REMOVED lines=8> */
[----:B------:R-:W-:Y:S01]  /*18f0*/  FMUL.FTZ R25, R3, R14 ;  /* 0x0000000e03197220 */ /* 0x000fe20000410000 */
[----:B------:R-:W-:Y:S01]  /*1900*/  FMUL.FTZ R19, R20, UR7 ;  /* 0x0000000714137c20 */ /* 0x000fe20008410000 */
[----:B------:R-:W-:Y:S01]  /*1910*/  FADD.FTZ R21, R21, -UR13 ;  /* 0x8000000d15157e21 */ /* 0x000fe20008010000 */
        /* <DEDUP_REMOVED lines=8> */
[----:B------:R-:W-:Y:S01]  /*19a0*/  SHF.L.U32 R16, R51, 0x10, RZ ;  /* 0x0000001033107819 */ /* 0x000fe200000006ff */
[----:B------:R-:W-:Y:S01]  /*19b0*/  FADD.FTZ R15, R20, -UR13 ;  /* 0x8000000d140f7e21 */ /* 0x000fe20008010000 */
[----:B------:R-:W-:Y:S01]  /*19c0*/  SHF.L.U32 R20, R57, 0x10, RZ ;  /* 0x0000001039147819 */ /* 0x000fe200000006ff */
[----:B------:R-:W-:Y:S01]  /*19d0*/  FADD.FTZ R26, R27, R26 ;  /* 0x0000001a1b1a7221 */ /* 0x000fe20000010000 */
[----:B------:R-:W-:Y:S01]  /*19e0*/  FFMA.FTZ R0, R18, R27, R29 ;  /* 0x0000001b12007223 */ /* 0x000fe2000001001d */
[----:B------:R-:W-:Y:S01]  /*19f0*/  FMUL.FTZ R27, R3, R16 ;  /* 0x00000010031b7220 */ /* 0x000fe20000410000 */
[----:B------:R-:W-:Y:S01]  /*1a00*/  SHF.L.U32 R13, R55, 0x10, RZ ;  /* 0x00000010370d7819 */ /* 0x000fe200000006ff */
[----:B------:R-:W-:Y:S01]  /*1a10*/  FMUL.FTZ R15, R15, UR7 ;  /* 0x000000070f0f7c20 */ /* 0x000fe20008410000 */
[----:B------:R-:W-:Y:S01]  /*1a20*/  FADD.FTZ R20, R20, -UR13 ;  /* 0x8000000d14147e21 */ /* 0x000fe20008010000 */
[----:B------:R-:W-:Y:S01]  /*1a30*/  FADD.FTZ R21, R21, R14 ;  /* 0x0000000e15157221 */ /* 0x000fe20000010000 */
[----:B------:R-:W-:Y:S01]  /*1a40*/  FADD.FTZ R26, R26, R27 ;  /* 0x0000001b1a1a7221 */ /* 0x000fe20000010000 */
[----:B------:R-:W-:Y:S01]  /*1a50*/  FFMA.FTZ R19, R14, R19, R25 ;  /* 0x000000130e137223 */ /* 0x000fe20000010019 */
[----:B------:R-:W-:Y:S01]  /*1a60*/  FFMA.FTZ R27, R15, R27, R0 ;  /* 0x0000001b0f1b7223 */ /* 0x000fe20000010000 */
[----:B------:R-:W-:Y:S01]  /*1a70*/  FMUL.FTZ R22, R20, UR7 ;  /* 0x0000000714167c20 */ /* 0x000fe20008410000 */
        /* <DEDUP_REMOVED lines=10> */
.L_x_204:
[----:B------:R-:W-:Y:S02]  /*1b20*/  SHF.L.U32 R0, R48, 0x10, RZ ;  /* 0x0000001030007819 */ /* 0x000fe400000006ff */
[----:B-----5:R-:W-:Y:S02]  /*1b30*/  SHF.L.U32 R12, R46, 0x10, RZ ;  /* 0x000000102e0c7819 */ /* 0x020fe400000006ff */
        /* <DEDUP_REMOVED lines=17> */
[----:B------:R-:W-:Y:S01]  /*1c50*/  FADD.FTZ R21, R21, -UR13 ;  /* 0x8000000d15157e21 */ /* 0x000fe20008010000 */
[C-C-:B------:R-:W-:Y:S01]  /*1c60*/  FFMA.FTZ R29, R2.reuse, R13, R4.reuse ;  /* 0x0000000d021d7223 */ /* 0x140fe20000010004 */
[----:B------:R-:W0:Y:S01]  /*1c70*/  MUFU.EX2 R15, R15 ;  /* 0x0000000f000f7308 */ /* 0x000e220000000800 */
[----:B------:R-:W-:-:S02]  /*1c80*/  FFMA.FTZ R31, R2, R23, R4 ;  /* 0x00000017021f7223 */ /* 0x000fc40000010004 */
[----:B------:R-:W-:Y:S01]  /*1c90*/  FMUL.FTZ R17, R29, -1.4426950216293334961 ;  /* 0xbfb8aa3b1d117820 */ /* 0x000fe20000410000 */
[----:B------:R-:W1:Y:S05]  /*1ca0*/  MUFU.EX2 R18, R18 ;  /* 0x0000001200127308 */ /* 0x000e6a0000000800 */
[----:B------:R-:W2:Y:S01]  /*1cb0*/  MUFU.EX2 R17, R17 ;  /* 0x0000001100117308 */ /* 0x000ea20000000800 */
[----:B0-----:R-:W-:-:S04]  /*1cc0*/  FADD.FTZ R16, R15, 1 ;  /* 0x3f8000000f107421 */ /* 0x001fc80000010000 */
[----:B------:R-:W0:Y:S01]  /*1cd0*/  MUFU.RCP R25, R16 ;  /* 0x0000001000197308 */ /* 0x000e220000001000 */
[----:B-1----:R-:W-:Y:S01]  /*1ce0*/  FADD.FTZ R20, R18, 1 ;  /* 0x3f80000012147421 */ /* 0x002fe20000010000 */
[----:B------:R-:W-:Y:S01]  /*1cf0*/  SHF.L.U32 R18, R41, 0x10, RZ ;  /* 0x0000001029127819 */ /* 0x000fe200000006ff */
[----:B--2---:R-:W-:-:S05]  /*1d00*/  FADD.FTZ R19, R17, 1 ;  /* 0x3f80000011137421 */ /* 0x004fca0000010000 */
[----:B------:R1:W2:Y:S08]  /*1d10*/  MUFU.RCP R15, R20 ;  /* 0x00000014000f7308 */ /* 0x0002b00000001000 */
[----:B------:R3:W4:Y:S01]  /*1d20*/  MUFU.RCP R16, R19 ;  /* 0x0000001300107308 */ /* 0x0007220000001000 */
[----:B-1----:R-:W-:Y:S01]  /*1d30*/  FMUL.FTZ R20, R21, UR7 ;  /* 0x0000000715147c20 */ /* 0x002fe20008410000 */
[----:B0-----:R-:W-:Y:S01]  /*1d40*/  FADD.FTZ R17, -R25, 1 ;  /* 0x3f80000019117421 */ /* 0x001fe20000010100 */
[----:B------:R-:W-:Y:S01]  /*1d50*/  FMUL.FTZ R25, R18, R25 ;  /* 0x0000001912197220 */ /* 0x000fe20000410000 */
[----:B------:R-:W-:Y:S01]  /*1d60*/  FMUL.FTZ R18, R31, -1.4426950216293334961 ;  /* 0xbfb8aa3b1f127820 */ /* 0x000fe20000410000 */
[----:B------:R-:W-:Y:S01]  /*1d70*/  PRMT R21, R41, 0x7632, R21 ;  /* 0x0000763229157816 */ /* 0x000fe20000000015 */
[----:B------:R-:W-:Y:S01]  /*1d80*/  FFMA.FTZ R22, R12, R17, 1 ;  /* 0x3f8000000c167423 */ /* 0x000fe20000010011 */
[----:B------:R-:W-:-:S02]  /*1d90*/  FFMA.FTZ R12, R3, R20, R5 ;  /* 0x00000014030c7223 */ /* 0x000fc40000010005 */
[----:B---3--:R-:W-:Y:S01]  /*1da0*/  SHF.L.U32 R19, R21, 0x10, RZ ;  /* 0x0000001015137819 */ /* 0x008fe200000006ff */
[----:B--2---:R-:W-:Y:S01]  /*1db0*/  FADD.FTZ R17, -R15, 1 ;  /* 0x3f8000000f117421 */ /* 0x004fe20000010100 */
[----:B------:R-:W0:Y:S01]  /*1dc0*/  MUFU.EX2 R18, R18 ;  /* 0x0000001200127308 */ /* 0x000e220000000800 */
[----:B------:R-:W-:Y:S01]  /*1dd0*/  PRMT R21, R45, 0x7632, R21 ;  /* 0x000076322d157816 */ /* 0x000fe20000000015 */
[----:B------:R-:W-:Y:S01]  /*1de0*/  FMUL.FTZ R25, R25, R22 ;  /* 0x0000001619197220 */ /* 0x000fe20000410000 */
[----:B------:R-:W-:Y:S01]  /*1df0*/  FFMA.FTZ R17, R14, R17, 1 ;  /* 0x3f8000000e117423 */ /* 0x000fe20000010011 */
[----:B------:R-:W-:Y:S01]  /*1e00*/  FMUL.FTZ R14, R12, -1.4426950216293334961 ;  /* 0xbfb8aa3b0c0e7820 */ /* 0x000fe20000410000 */
[----:B------:R-:W-:Y:S01]  /*1e10*/  SHF.L.U32 R22, R40, 0x10, RZ ;  /* 0x0000001028167819 */ /* 0x000fe200000006ff */
[----:B----4-:R-:W-:Y:S01]  /*1e20*/  FMUL.FTZ R24, R19, R16 ;  /* 0x0000001013187220 */ /* 0x010fe20000410000 */
[----:B------:R-:W-:Y:S01]  /*1e30*/  SHF.L.U32 R19, R21, 0x10, RZ ;  /* 0x0000001015137819 */ /* 0x000fe200000006ff */
[----:B------:R-:W-:-:S02]  /*1e40*/  FADD.FTZ R16, -R16, 1 ;  /* 0x3f80000010107421 */ /* 0x000fc40000010100 */
[----:B------:R-:W1:Y:S01]  /*1e50*/  MUFU.EX2 R14, R14 ;  /* 0x0000000e000e7308 */ /* 0x000e620000000800 */
[----:B------:R-:W-:Y:S01]  /*1e60*/  FMUL.FTZ R22, R22, R15 ;  /* 0x0000000f16167220 */ /* 0x000fe20000410000 */
[----:B------:R-:W-:Y:S01]  /*1e70*/  SHF.L.U32 R15, R44, 0x10, RZ ;  /* 0x000000102c0f7819 */ /* 0x000fe200000006ff */
[----:B------:R-:W-:Y:S01]  /*1e80*/  FADD.FTZ R19, R19, -UR13 ;  /* 0x8000000d13137e21 */ /* 0x000fe20008010000 */
[----:B0-----:R-:W-:Y:S01]  /*1e90*/  FADD.FTZ R18, R18, 1 ;  /* 0x3f80000012127421 */ /* 0x001fe20000010000 */
[----:B------:R-:W-:Y:S01]  /*1ea0*/  FFMA.FTZ R29, R29, R16, 1 ;  /* 0x3f8000001d1d7423 */ /* 0x000fe20000010010 */
[----:B------:R-:W-:Y:S01]  /*1eb0*/  FMUL.FTZ R17, R22, R17 ;  /* 0x0000001116117220 */ /* 0x000fe20000410000 */
[----:B------:R-:W-:Y:S01]  /*1ec0*/  FMUL.FTZ R19, R19, UR7 ;  /* 0x0000000713137c20 */ /* 0x000fe20008410000 */
[----:B------:R-:W-:Y:S01]  /*1ed0*/  FADD.FTZ R16, R15, -UR13 ;  /* 0x8000000d0f107e21 */ /* 0x000fe20008010000 */
[----:B------:R-:W-:Y:S01]  /*1ee0*/  PRMT R22, R40, 0x7632, R22 ;  /* 0x0000763228167816 */ /* 0x000fe20000000016 */
[----:B------:R-:W0:Y:S01]  /*1ef0*/  MUFU.RCP R18, R18 ;  /* 0x0000001200127308 */ /* 0x000e220000001000 */
[----:B------:R-:W-:Y:S01]  /*1f00*/  FFMA.FTZ R35, R2, R19, R4 ;  /* 0x0000001302237223 */ /* 0x000fe20000010004 */
[----:B------:R-:W-:Y:S01]  /*1f10*/  FMUL.FTZ R16, R16, UR7 ;  /* 0x0000000710107c20 */ /* 0x000fe20008410000 */
[----:B------:R-:W-:Y:S01]  /*1f20*/  SHF.L.U32 R22, R22, 0x10, RZ ;  /* 0x0000001016167819 */ /* 0x000fe200000006ff */
[----:B-1----:R-:W-:Y:S01]  /*1f30*/  FADD.FTZ R15, R14, 1 ;  /* 0x3f8000000e0f7421 */ /* 0x002fe20000010000 */
[----:B------:R-:W-:Y:S01]  /*1f40*/  FMUL.FTZ R27, R35, -1.4426950216293334961 ;  /* 0xbfb8aa3b231b7820 */ /* 0x000fe20000410000 */
[----:B------:R-:W-:Y:S01]  /*1f50*/  FFMA.FTZ R14, R3, R16, R5 ;  /* 0x00000010030e7223 */ /* 0x000fe20000010005 */
[----:B------:R-:W-:-:S02]  /*1f60*/  FMUL.FTZ R24, R24, R29 ;  /* 0x0000001d18187220 */ /* 0x000fc40000410000 */
[----:B------:R-:W1:Y:S01]  /*1f70*/  MUFU.EX2 R21, R27 ;  /* 0x0000001b00157308 */ /* 0x000e620000000800 */
[----:B------:R-:W-:-:S03]  /*1f80*/  FMUL.FTZ R34, R14, -1.4426950216293334961 ;  /* 0xbfb8aa3b0e227820 */ /* 0x000fc60000410000 */
[----:B------:R-:W2:Y:S01]  /*1f90*/  MUFU.RCP R15, R15 ;  /* 0x0000000f000f7308 */ /* 0x000ea20000001000 */
[----:B0-----:R-:W-:Y:S01]  /*1fa0*/  FMUL.FTZ R22, R22, R18 ;  /* 0x0000001216167220 */ /* 0x001fe20000410000 */
[----:B------:R-:W-:-:S06]  /*1fb0*/  FADD.FTZ R28, -R18, 1 ;  /* 0x3f800000121c7421 */ /* 0x000fcc0000010100 */
[----:B------:R-:W0:Y:S01]  /*1fc0*/  MUFU.EX2 R18, R34 ;  /* 0x0000002200127308 */ /* 0x000e220000000800 */
[----:B-1----:R-:W-:Y:S01]  /*1fd0*/  FADD.FTZ R30, R21, 1 ;  /* 0x3f800000151e7421 */ /* 0x002fe20000010000 */
[----:B------:R-:W-:Y:S01]  /*1fe0*/  FFMA.FTZ R31, R31, R28, 1 ;  /* 0x3f8000001f1f7423 */ /* 0x000fe2000001001c */
[----:B------:R-:W-:Y:S02]  /*1ff0*/  SHF.L.U32 R28, R39, 0x10, RZ ;  /* 0x00000010271c7819 */ /* 0x000fe400000006ff */
[----:B------:R1:W3:Y:S01]  /*2000*/  MUFU.RCP R27, R30 ;  /* 0x0000001e001b7308 */ /* 0x0002e20000001000 */
[----:B------:R-:W-:Y:S01]  /*2010*/  FMUL.FTZ R22, R22, R31 ;  /* 0x0000001f16167220 */ /* 0x000fe20000410000 */
[----:B--2---:R-:W-:Y:S01]  /*2020*/  FADD.FTZ R21, -R15, 1 ;  /* 0x3f8000000f157421 */ /* 0x004fe20000010100 */
[----:B------:R-:W-:-:S03]  /*2030*/  FMUL.FTZ R28, R28, R15 ;  /* 0x0000000f1c1c7220 */ /* 0x000fc60000410000 */
[----:B------:R-:W-:Y:S01]  /*2040*/  FFMA.FTZ R21, R12, R21, 1 ;  /* 0x3f8000000c157423 */ /* 0x000fe20000010015 */
[----:B0-----:R-:W-:Y:S01]  /*2050*/  FADD.FTZ R12, R18, 1 ;  /* 0x3f800000120c7421 */ /* 0x001fe20000010000 */
[----:B------:R-:W-:Y:S01]  /*2060*/  PRMT R18, R39, 0x7632, R18 ;  /* 0x0000763227127816 */ /* 0x000fe20000000012 */
[----:B-1----:R-:W-:Y:S01]  /*2070*/  FMUL.FTZ R30, R2, R24 ;  /* 0x00000018021e7220 */ /* 0x002fe20000410000 */
[----:B------:R-:W-:Y:S02]  /*2080*/  FMUL.FTZ R21, R28, R21 ;  /* 0x000000151c157220 */ /* 0x000fe40000410000 */
[----:B------:R-:W-:Y:S01]  /*2090*/  SHF.L.U32 R18, R18, 0x10, RZ ;  /* 0x0000001012127819 */ /* 0x000fe200000006ff */
[----:B------:R-:W0:Y:S01]  /*20a0*/  MUFU.RCP R12, R12 ;  /* 0x0000000c000c7308 */ /* 0x000e220000001000 */
[----:B---3--:R-:W-:-:S03]  /*20b0*/  FADD.FTZ R34, -R27, 1 ;  /* 0x3f8000001b227421 */ /* 0x008fc60000010100 */
[----:B------:R-:W-:Y:S01]  /*20c0*/  FMUL.FTZ R18, R18, R27 ;  /* 0x0000001b12127220 */ /* 0x000fe20000410000 */
[----:B------:R-:W-:Y:S01]  /*20d0*/  PRMT R27, R44, 0x7632, R27 ;  /* 0x000076322c1b7816 */ /* 0x000fe2000000001b */
[----:B------:R-:W-:-:S03]  /*20e0*/  FFMA.FTZ R35, R35, R34, 1 ;  /* 0x3f80000023237423 */ /* 0x000fc60000010022 */
[----:B------:R-:W-:Y:S01]  /*20f0*/  SHF.L.U32 R27, R27, 0x10, RZ ;  /* 0x000000101b1b7819 */ /* 0x000fe200000006ff */
[----:B------:R-:W-:Y:S01]  /*2100*/  FMUL.FTZ R18, R18, R35 ;  /* 0x0000002312127220 */ /* 0x000fe20000410000 */
[----:B------:R-:W-:-:S03]  /*2110*/  PRMT R35, R38, 0x7632, R35 ;  /* 0x0000763226237816 */ /* 0x000fc60000000023 */
[----:B------:R-:W-:Y:S01]  /*2120*/  FADD.FTZ R28, R27, -UR13 ;  /* 0x8000000d1b1c7e21 */ /* 0x000fe20008010000 */
[----:B------:R-:W-:Y:S01]  /*2130*/  SHF.L.U32 R35, R35, 0x10, RZ ;  /* 0x0000001023237819 */ /* 0x000fe200000006ff */
[----:B0-----:R-:W-:-:S04]  /*2140*/  FADD.FTZ R15, -R12, 1 ;  /* 0x3f8000000c0f7421 */ /* 0x001fc80000010100 */
[----:B------:R-:W-:Y:S01]  /*2150*/  FFMA.FTZ R14, R14, R15, 1 ;  /* 0x3f8000000e0e7423 */ /* 0x000fe2000001000f */
[----:B------:R-:W-:-:S05]  /*2160*/  SHF.L.U32 R15, R38, 0x10, RZ ;  /* 0x00000010260f7819 */ /* 0x000fca00000006ff */
[----:B------:R-:W-:Y:S01]  /*2170*/  FMUL.FTZ R27, R15, R12 ;  /* 0x0000000c0f1b7220 */ /* 0x000fe20000410000 */
[----:B------:R-:W-:-:S03]  /*2180*/  FMUL.FTZ R15, R28, UR7 ;  /* 0x000000071c0f7c20 */ /* 0x000fc60008410000 */
[----:B------:R-:W-:Y:S01]  /*2190*/  FMUL.FTZ R12, R27, R14 ;  /* 0x0000000e1b0c7220 */ /* 0x000fe20000410000 */
[----:B------:R-:W-:-:S04]  /*21a0*/  FFMA.FTZ R14, R2, R15, R4 ;  /* 0x0000000f020e7223 */ /* 0x000fc80000010004 */
[----:B------:R-:W-:-:S04]  /*21b0*/  FMUL.FTZ R28, R14, -1.4426950216293334961 ;  /* 0xbfb8aa3b0e1c7820 */ /* 0x000fc80000410000 */
[----:B------:R-:W0:Y:S02]  /*21c0*/  MUFU.EX2 R27, R28 ;  /* 0x0000001c001b7308 */ /* 0x000e240000000800 */
[----:B0-----:R-:W-:Y:S01]  /*21d0*/  FADD.FTZ R31, R27, 1 ;  /* 0x3f8000001b1f7421 */ /* 0x001fe20000010000 */
[----:B------:R-:W-:-:S03]  /*21e0*/  FMUL.FTZ R27, R3, R25 ;  /* 0x00000019031b7220 */ /* 0x000fc60000410000 */
[----:B------:R0:W1:Y:S01]  /*21f0*/  MUFU.RCP R28, R31 ;  /* 0x0000001f001c7308 */ /* 0x0000620000001000 */
[----:B------:R-:W-:Y:S01]  /*2200*/  FFMA.FTZ R34, R0, R27, RZ ;  /* 0x0000001b00227223 */ /* 0x000fe200000100ff */
[----:B------:R-:W-:-:S03]  /*2210*/  FADD.FTZ R27, RZ, R27 ;  /* 0x0000001bff1b7221 */ /* 0x000fc60000010000 */
[----:B------:R-:W-:Y:S01]  /*2220*/  FFMA.FTZ R29, R13, R30, R34 ;  /* 0x0000001e0d1d7223 */ /* 0x000fe20000010022 */
[----:B------:R-:W-:Y:S01]  /*2230*/  FADD.FTZ R27, R30, R27 ;  /* 0x0000001b1e1b7221 */ /* 0x000fe20000010000 */
[----:B------:R-:W-:Y:S01]  /*2240*/  FMUL.FTZ R34, R3, R17 ;  /* 0x0000001103227220 */ /* 0x000fe20000410000 */
[----:B0-----:R-:W-:Y:S01]  /*2250*/  FFMA.FTZ R31, R0, R25, RZ ;  /* 0x00000019001f7223 */ /* 0x001fe200000100ff */
[----:B------:R-:W-:Y:S02]  /*2260*/  SHF.L.U32 R0, R43, 0x10, RZ ;  /* 0x000000102b007819 */ /* 0x000fe400000006ff */
[----:B------:R-:W-:-:S03]  /*2270*/  FADD.FTZ R27, R27, R34 ;  /* 0x000000221b1b7221 */ /* 0x000fc60000010000 */
[----:B------:R-:W-:Y:S01]  /*2280*/  FADD.FTZ R0, R0, -UR13 ;  /* 0x8000000d00007e21 */ /* 0x000fe20008010000 */
[----:B-1----:R-:W-:Y:S01]  /*2290*/  FMUL.FTZ R30, R35, R28 ;  /* 0x0000001c231e7220 */ /* 0x002fe20000410000 */
[----:B------:R-:W-:Y:S01]  /*22a0*/  FADD.FTZ R35, -R28, 1 ;  /* 0x3f8000001c237421 */ /* 0x000fe20000010100 */
[----:B------:R-:W-:Y:S01]  /*22b0*/  FADD.FTZ R28, RZ, R25 ;  /* 0x00000019ff1c7221 */ /* 0x000fe20000010000 */
[----:B------:R-:W-:Y:S01]  /*22c0*/  FMUL.FTZ R0, R0, UR7 ;  /* 0x0000000700007c20 */ /* 0x000fe20008410000 */
[----:B------:R-:W-:Y:S01]  /*22d0*/  FFMA.FTZ R25, R26, R17, R31 ;  /* 0x000000111a197223 */ /* 0x000fe2000001001f */
[----:B------:R-:W-:Y:S01]  /*22e0*/  FFMA.FTZ R35, R14, R35, 1 ;  /* 0x3f8000000e237423 */ /* 0x000fe20000010023 */
[----:B------:R-:W-:Y:S01]  /*22f0*/  FADD.FTZ R28, R28, R17 ;  /* 0x000000111c1c7221 */ /* 0x000fe20000010000 */
[----:B------:R-:W-:Y:S01]  /*2300*/  FFMA.FTZ R17, R3, R0, R5 ;  /* 0x0000000003117223 */ /* 0x000fe20000010005 */
[----:B------:R-:W-:Y:S01]  /*2310*/  FFMA.FTZ R25, R20, R21, R25 ;  /* 0x0000001514197223 */ /* 0x000fe20000010019 */
[----:B------:R-:W-:Y:S01]  /*2320*/  FMUL.FTZ R14, R30, R35 ;  /* 0x000000231e0e7220 */ /* 0x000fe20000410000 */
[----:B------:R-:W-:Y:S01]  /*2330*/  FFMA.FTZ R30, R26, R34, R29 ;  /* 0x000000221a1e7223 */ /* 0x000fe2000001001d */
[----:B------:R-:W-:Y:S01]  /*2340*/  FMUL.FTZ R29, R17, -1.4426950216293334961 ;  /* 0xbfb8aa3b111d7820 */ /* 0x000fe20000410000 */
[----:B------:R-:W-:Y:S01]  /*2350*/  SHF.L.U32 R35, R37, 0x10, RZ ;  /* 0x0000001025237819 */ /* 0x000fe200000006ff */
[----:B------:R-:W-:-:S04]  /*2360*/  FFMA.FTZ R25, R16, R12, R25 ;  /* 0x0000000c10197223 */ /* 0x000fc80000010019 */
[----:B------:R-:W0:Y:S02]  /*2370*/  MUFU.EX2 R29, R29 ;  /* 0x0000001d001d7308 */ /* 0x000e240000000800 */
[----:B0-----:R-:W-:Y:S01]  /*2380*/  FADD.FTZ R31, R29, 1 ;  /* 0x3f8000001d1f7421 */ /* 0x001fe20000010000 */
[----:B------:R-:W-:-:S03]  /*2390*/  FADD.FTZ R29, RZ, R24 ;  /* 0x00000018ff1d7221 */ /* 0x000fc60000010000 */
[----:B------:R0:W1:Y:S01]  /*23a0*/  MUFU.RCP R26, R31 ;  /* 0x0000001f001a7308 */ /* 0x0000620000001000 */
[----:B------:R-:W-:Y:S01]  /*23b0*/  FADD.FTZ R29, R29, R22 ;  /* 0x000000161d1d7221 */ /* 0x000fe20000010000 */
[----:B0-----:R-:W-:Y:S01]  /*23c0*/  FMUL.FTZ R31, R2, R22 ;  /* 0x00000016021f7220 */ /* 0x001fe20000410000 */
[----:B-1----:R-:W-:Y:S01]  /*23d0*/  FMUL.FTZ R34, R35, R26 ;  /* 0x0000001a23227220 */ /* 0x002fe20000410000 */
[----:B------:R-:W-:-:S04]  /*23e0*/  FADD.FTZ R26, -R26, 1 ;  /* 0x3f8000001a1a7421 */ /* 0x000fc80000010100 */
[----:B------:R-:W-:Y:S01]  /*23f0*/  FFMA.FTZ R17, R17, R26, 1 ;  /* 0x3f80000011117423 */ /* 0x000fe2000001001a */
[----:B------:R-:W-:-:S03]  /*2400*/  FFMA.FTZ R26, R13, R24, RZ ;  /* 0x000000180d1a7223 */ /* 0x000fc600000100ff */
[----:B------:R-:W-:Y:S01]  /*2410*/  FMUL.FTZ R17, R34, R17 ;  /* 0x0000001122117220 */ /* 0x000fe20000410000 */
[----:B------:R-:W-:Y:S01]  /*2420*/  PRMT R34, R43, 0x7632, R34 ;  /* 0x000076322b227816 */ /* 0x000fe20000000022 */
[C---:B------:R-:W-:Y:S01]  /*2430*/  FFMA.FTZ R26, R23.reuse, R22, R26 ;  /* 0x00000016171a7223 */ /* 0x040fe2000001001a */
[----:B------:R-:W-:Y:S01]  /*2440*/  FFMA.FTZ R23, R23, R31, R30 ;  /* 0x0000001f17177223 */ /* 0x000fe2000001001e */
[--C-:B------:R-:W-:Y:S01]  /*2450*/  FADD.FTZ R30, R31, R27.reuse ;  /* 0x0000001b1f1e7221 */ /* 0x100fe20000010000 */
[----:B------:R-:W-:Y:S01]  /*2460*/  SHF.L.U32 R34, R34, 0x10, RZ ;  /* 0x0000001022227819 */ /* 0x000fe200000006ff */
[----:B------:R-:W-:Y:S01]  /*2470*/  FFMA.FTZ R26, R19, R18, R26 ;  /* 0x00000012131a7223 */ /* 0x000fe2000001001a */
[----:B------:R-:W-:Y:S01]  /*2480*/  PRMT R27, R37, 0x7632, R27 ;  /* 0x00007632251b7816 */ /* 0x000fe2000000001b */
[----:B------:R-:W-:Y:S02]  /*2490*/  FFMA.FTZ R25, R0, R17, R25 ;  /* 0x0000001100197223 */ /* 0x000fe40000010019 */
[----:B------:R-:W-:Y:S01]  /*24a0*/  FADD.FTZ R13, R34, -UR13 ;  /* 0x8000000d220d7e21 */ /* 0x000fe20008010000 */
[----:B------:R-:W-:Y:S01]  /*24b0*/  SHF.L.U32 R27, R27, 0x10, RZ ;  /* 0x000000101b1b7819 */ /* 0x000fe200000006ff */
[----:B------:R-:W-:-:S02]  /*24c0*/  FFMA.FTZ R26, R15, R14, R26 ;  /* 0x0000000e0f1a7223 */ /* 0x000fc4000001001a */
        /* <DEDUP_REMOVED lines=22> */
[----:B0-----:R-:W-:-:S06]  /*2630*/  FADD.FTZ R23, R31, 1 ;  /* 0x3f8000001f177421 */ /* 0x001fcc0000010000 */
[----:B------:R-:W0:Y:S02]  /*2640*/  MUFU.RCP R23, R23 ;  /* 0x0000001700177308 */ /* 0x000e240000001000 */
[----:B0-----:R-:W-:Y:S01]  /*2650*/  FMUL.FTZ R21, R34, R23 ;  /* 0x0000001722157220 */ /* 0x001fe20000410000 */
[----:B------:R-:W-:Y:S01]  /*2660*/  PRMT R34, R42, 0x7632, R34 ;  /* 0x000076322a227816 */ /* 0x000fe20000000022 */
[----:B------:R-:W-:-:S03]  /*2670*/  FADD.FTZ R35, -R23, 1 ;  /* 0x3f80000017237421 */ /* 0x000fc60000010100 */
[----:B------:R-:W-:Y:S01]  /*2680*/  SHF.L.U32 R34, R34, 0x10, RZ ;  /* 0x0000001022227819 */ /* 0x000fe200000006ff */
[----:B------:R-:W-:-:S04]  /*2690*/  FFMA.FTZ R20, R20, R35, 1 ;  /* 0x3f80000014147423 */ /* 0x000fc80000010023 */
[----:B------:R-:W-:Y:S01]  /*26a0*/  FADD.FTZ R34, R34, -UR13 ;  /* 0x8000000d22227e21 */ /* 0x000fe20008010000 */
[----:B------:R-:W-:Y:S01]  /*26b0*/  FMUL.FTZ R20, R21, R20 ;  /* 0x0000001415147220 */ /* 0x000fe20000410000 */
[----:B------:R-:W-:Y:S01]  /*26c0*/  FADD.FTZ R21, R29, R18 ;  /* 0x000000121d157221 */ /* 0x000fe20000010000 */
[----:B------:R-:W-:Y:S01]  /*26d0*/  FMUL.FTZ R29, R2, R18 ;  /* 0x00000012021d7220 */ /* 0x000fe20000410000 */
[----:B------:R-:W-:Y:S01]  /*26e0*/  FMUL.FTZ R23, R34, UR7 ;  /* 0x0000000722177c20 */ /* 0x000fe20008410000 */
[----:B------:R-:W-:Y:S01]  /*26f0*/  FFMA.FTZ R25, R24, R20, R25 ;  /* 0x0000001418197223 */ /* 0x000fe20000010019 */
[----:B------:R-:W-:Y:S01]  /*2700*/  FADD.FTZ R21, R21, R14 ;  /* 0x0000000e15157221 */ /* 0x000fe20000010000 */
[----:B------:R-:W-:Y:S01]  /*2710*/  FFMA.FTZ R19, R19, R29, R28 ;  /* 0x0000001d13137223 */ /* 0x000fe2000001001c */
[----:B------:R-:W-:Y:S01]  /*2720*/  FFMA.FTZ R18, R2, R23, R4 ;  /* 0x0000001702127223 */ /* 0x000fe20000010004 */
[----:B------:R-:W-:Y:S01]  /*2730*/  FADD.FTZ R30, R29, R30 ;  /* 0x0000001e1d1e7221 */ /* 0x000fe20000010000 */
[----:B------:R-:W-:Y:S01]  /*2740*/  PRMT R29, R36, 0x7632, R29 ;  /* 0x00007632241d7816 */ /* 0x000fe2000000001d */
[----:B------:R-:W-:Y:S01]  /*2750*/  FADD.FTZ R21, R21, R22 ;  /* 0x0000001615157221 */ /* 0x000fe20000010000 */
[----:B------:R-:W-:-:S02]  /*2760*/  FMUL.FTZ R31, R18, -1.4426950216293334961 ;  /* 0xbfb8aa3b121f7820 */ /* 0x000fc40000410000 */
[----:B------:R-:W-:-:S04]  /*2770*/  SHF.L.U32 R29, R29, 0x10, RZ ;  /* 0x000000101d1d7819 */ /* 0x000fc800000006ff */
[----:B------:R-:W0:Y:S02]  /*2780*/  MUFU.EX2 R31, R31 ;  /* 0x0000001f001f7308 */ /* 0x000e240000000800 */
[----:B0-----:R-:W-:-:S04]  /*2790*/  FADD.FTZ R34, R31, 1 ;  /* 0x3f8000001f227421 */ /* 0x001fc80000010000 */
[----:B------:R-:W0:Y:S02]  /*27a0*/  MUFU.RCP R28, R34 ;  /* 0x00000022001c7308 */ /* 0x000e240000001000 */
[----:B0-----:R-:W-:Y:S01]  /*27b0*/  FADD.FTZ R35, -R28, 1 ;  /* 0x3f8000001c237421 */ /* 0x001fe20000010100 */
[----:B------:R-:W-:Y:S01]  /*27c0*/  FMUL.FTZ R29, R29, R28 ;  /* 0x0000001c1d1d7220 */ /* 0x000fe20000410000 */
[----:B------:R-:W-:Y:S02]  /*27d0*/  SHF.L.U32 R28, R54, 0x10, RZ ;  /* 0x00000010361c7819 */ /* 0x000fe400000006ff */
[----:B------:R-:W-:-:S04]  /*27e0*/  FFMA.FTZ R18, R18, R35, 1 ;  /* 0x3f80000012127423 */ /* 0x000fc80000010023 */
[----:B------:R-:W-:Y:S01]  /*27f0*/  FMUL.FTZ R18, R29, R18 ;  /* 0x000000121d127220 */ /* 0x000fe20000410000 */
[----:B------:R-:W-:Y:S01]  /*2800*/  FADD.FTZ R29, R28, -UR13 ;  /* 0x8000000d1c1d7e21 */ /* 0x000fe20008010000 */
[----:B------:R-:W-:Y:S01]  /*2810*/  FADD.FTZ R28, R27, R12 ;  /* 0x0000000c1b1c7221 */ /* 0x000fe20000010000 */
[----:B------:R-:W-:Y:S01]  /*2820*/  FMUL.FTZ R27, R3, R12 ;  /* 0x0000000c031b7220 */ /* 0x000fe20000410000 */
[----:B------:R-:W-:Y:S01]  /*2830*/  FFMA.FTZ R26, R23, R18, R26 ;  /* 0x00000012171a7223 */ /* 0x000fe2000001001a */
[----:B------:R-:W-:Y:S01]  /*2840*/  FMUL.FTZ R12, R29, UR7 ;  /* 0x000000071d0c7c20 */ /* 0x000fe20008410000 */
[----:B------:R-:W-:Y:S01]  /*2850*/  FADD.FTZ R21, R21, R18 ;  /* 0x0000001215157221 */ /* 0x000fe20000010000 */
[----:B------:R-:W-:Y:S01]  /*2860*/  FFMA.FTZ R34, R16, R27, R19 ;  /* 0x0000001b10227223 */ /* 0x000fe20000010013 */
[----:B------:R-:W-:Y:S01]  /*2870*/  FADD.FTZ R30, R30, R27 ;  /* 0x0000001b1e1e7221 */ /* 0x000fe20000010000 */
[----:B------:R-:W-:Y:S01]  /*2880*/  FFMA.FTZ R16, R3, R12, R5 ;  /* 0x0000000c03107223 */ /* 0x000fe20000010005 */
[----:B------:R-:W-:-:S03]  /*2890*/  SHF.L.U32 R27, R52, 0x10, RZ ;  /* 0x00000010341b7819 */ /* 0x000fc600000006ff */
        /* <DEDUP_REMOVED lines=12> */
[----:B------:R-:W-:-:S04]  /*2960*/  FADD.FTZ R27, R27, -UR13 ;  /* 0x8000000d1b1b7e21 */ /* 0x000fc80008010000 */
[----:B------:R-:W-:Y:S01]  /*2970*/  FMUL.FTZ R19, R27, UR7 ;  /* 0x000000071b137c20 */ /* 0x000fe20008410000 */
[----:B------:R-:W-:Y:S01]  /*2980*/  FFMA.FTZ R27, R15, R29, R34 ;  /* 0x0000001d0f1b7223 */ /* 0x000fe20000010022 */
[----:B------:R-:W-:Y:S02]  /*2990*/  SHF.L.U32 R29, R56, 0x10, RZ ;  /* 0x00000010381d7819 */ /* 0x000fe400000006ff */
        /* <DEDUP_REMOVED lines=8> */
[----:B------:R-:W-:-:S03]  /*2a20*/  SHF.L.U32 R15, R53, 0x10, RZ ;  /* 0x00000010350f7819 */ /* 0x000fc600000006ff */
[----:B------:R-:W-:Y:S02]  /*2a30*/  FMUL.FTZ R14, R29, R14 ;  /* 0x0000000e1d0e7220 */ /* 0x000fe40000410000 */
        /* <DEDUP_REMOVED lines=9> */
[----:B------:R-:W-:Y:S01]  /*2ad0*/  SHF.L.U32 R17, R51, 0x10, RZ ;  /* 0x0000001033117819 */ /* 0x000fe200000006ff */
[----:B------:R-:W-:Y:S01]  /*2ae0*/  FMUL.FTZ R20, R3, R20 ;  /* 0x0000001403147220 */ /* 0x000fe20000410000 */
[----:B------:R-:W-:Y:S01]  /*2af0*/  FADD.FTZ R15, R15, R16 ;  /* 0x000000100f0f7221 */ /* 0x000fe20000010000 */
        /* <DEDUP_REMOVED lines=9> */
[----:B------:R-:W-:Y:S01]  /*2b90*/  SHF.L.U32 R13, R55, 0x10, RZ ;  /* 0x00000010370d7819 */ /* 0x000fe200000006ff */
[----:B------:R-:W-:Y:S02]  /*2ba0*/  FFMA.FTZ R0, R0, R31, 1 ;  /* 0x3f80000000007423 */ /* 0x000fe4000001001f */
[----:B------:R-:W-:Y:S02]  /*2bb0*/  FFMA.FTZ R27, R24, R20, R27 ;  /* 0x00000014181b7223 */ /* 0x000fe4000001001b */
        /* <DEDUP_REMOVED lines=12> */
[----:B------:R-:W-:Y:S01]  /*2c80*/  FADD.FTZ R29, R30, R20 ;  /* 0x000000141e1d7221 */ /* 0x000fe20000010000 */
[C---:B------:R-:W-:Y:S01]  /*2c90*/  FMUL.FTZ R20, R2.reuse, R18 ;  /* 0x0000001202147220 */ /* 0x040fe20000410000 */
[----:B------:R-:W-:Y:S01]  /*2ca0*/  FMUL.FTZ R18, R2, R14 ;  /* 0x0000000e02127220 */ /* 0x000fe20000410000 */
[----:B------:R-:W-:Y:S02]  /*2cb0*/  FMUL.FTZ R13, R13, R22 ;  /* 0x000000160d0d7220 */ /* 0x000fe40000410000 */
[----:B------:R-:W-:Y:S01]  /*2cc0*/  FFMA.FTZ R27, R23, R20, R27 ;  /* 0x00000014171b7223 */ /* 0x000fe2000001001b */
[----:B------:R-:W-:Y:S01]  /*2cd0*/  FADD.FTZ R29, R20, R29 ;  /* 0x0000001d141d7221 */ /* 0x000fe20000010000 */
[----:B------:R-:W-:Y:S01]  /*2ce0*/  FMUL.FTZ R20, R3, R16 ;  /* 0x0000001003147220 */ /* 0x000fe20000410000 */
[----:B------:R-:W-:-:S03]  /*2cf0*/  FMUL.FTZ R16, R2, R13 ;  /* 0x0000000d02107220 */ /* 0x000fc60000410000 */
[----:B------:R-:W-:Y:S01]  /*2d00*/  FFMA.FTZ R22, R12, R20, R27 ;  /* 0x000000140c167223 */ /* 0x000fe2000001001b */
[----:B------:R-:W-:Y:S01]  /*2d10*/  FADD.FTZ R29, R29, R20 ;  /* 0x000000141d1d7221 */ /* 0x000fe20000010000 */
[----:B------:R-:W-:Y:S01]  /*2d20*/  FMUL.FTZ R12, R3, R0 ;  /* 0x00000000030c7220 */ /* 0x000fe20000410000 */
[----:B------:R-:W-:Y:S01]  /*2d30*/  FADD.FTZ R20, R21, R14 ;  /* 0x0000000e15147221 */ /* 0x000fe20000010000 */
[----:B------:R-:W-:Y:S01]  /*2d40*/  FFMA.FTZ R23, R19, R18, R22 ;  /* 0x0000001213177223 */ /* 0x000fe20000010016 */
[----:B------:R-:W-:Y:S02]  /*2d50*/  FADD.FTZ R29, R18, R29 ;  /* 0x0000001d121d7221 */ /* 0x000fe40000010000 */
[----:B------:R-:W-:Y:S01]  /*2d60*/  FADD.FTZ R19, R20, R13 ;  /* 0x0000000d14137221 */ /* 0x000fe20000010000 */
[----:B------:R-:W-:Y:S01]  /*2d70*/  FFMA.FTZ R18, R28, R12, R23 ;  /* 0x0000000c1c127223 */ /* 0x000fe20000010017 */
[----:B------:R-:W-:-:S03]  /*2d80*/  FADD.FTZ R29, R29, R12 ;  /* 0x0000000c1d1d7221 */ /* 0x000fc60000010000 */
[----:B------:R-:W-:Y:S01]  /*2d90*/  FFMA.FTZ R14, R17, R16, R18 ;  /* 0x00000010110e7223 */ /* 0x000fe20000010012 */
[----:B------:R-:W-:Y:S01]  /*2da0*/  FADD.FTZ R12, R16, R29 ;  /* 0x0000001d100c7221 */ /* 0x000fe20000010000 */
[----:B------:R-:W-:Y:S01]  /*2db0*/  FFMA.FTZ R16, R28, R0, R25 ;  /* 0x000000001c107223 */ /* 0x000fe20000010019 */
[----:B------:R-:W-:Y:S01]  /*2dc0*/  FADD.FTZ R18, R15, R0 ;  /* 0x000000000f127221 */ /* 0x000fe20000010000 */
[----:B------:R-:W-:-:S07]  /*2dd0*/  FFMA.FTZ R17, R17, R13, R26 ;  /* 0x0000000d11117223 */ /* 0x000fce000001001a */
.L_x_205:
[----:B------:R-:W0:Y:S01]  /*2de0*/  S2R R21, SR_LANEID ;  /* 0x0000000000157919 */ /* 0x000e220000000000 */
[----:B------:R-:W-:Y:S01]  /*2df0*/  MOV R35, R12 ;  /* 0x0000000c00237202 */ /* 0x000fe20000000f00 */
[----:B------:R-:W1:Y:S01]  /*2e00*/  S2UR UR10, SR_CgaCtaId ;  /* 0x00000000000a79c3 */ /* 0x000e620000008800 */
[----:B------:R-:W-:Y:S01]  /*2e10*/  UMOV UR6, 0x400 ;  /* 0x0000040000067882 */ /* 0x000fe20000000000 */
[----:B------:R-:W2:Y:S01]  /*2e20*/  SHFL.DOWN PT, R0, R14, 0x1, 0x1f ;  /* 0x08201f000e007f89 */ /* 0x000ea200000e0000 */
[----:B------:R-:W-:Y:S01]  /*2e30*/  UIADD3 UR5, UPT, UPT, UR6, 0xa0, URZ ;  /* 0x000000a006057890 */ /* 0x000fe2000fffe0ff */
[----:B------:R-:W-:Y:S01]  /*2e40*/  BSSY.RECONVERGENT B0, `(.L_x_206) ;  /* 0x0000028000007945 */ /* 0x000fe20003800200 */
[----:B------:R-:W-:Y:S01]  /*2e50*/  ISETP.NE.AND P2, PT, R61, RZ, PT ;  /* 0x000000ff3d00720c */ /* 0x000fe20003f45270 */
        /* <DEDUP_REMOVED lines=38> */
.L_x_207:
[----:B------:R-:W-:Y:S05]  /*30c0*/  BSYNC.RECONVERGENT B0 ;  /* 0x0000000000007941 */ /* 0x000fea0003800200 */
.L_x_206:
[----:B------:R-:W-:Y:S06]  /*30d0*/  BAR.SYNC.DEFER_BLOCKING 0x0 ;  /* 0x0000000000007b1d */ /* 0x000fec0000010000 */
[----:B------:R-:W-:Y:S04]  /*30e0*/  BSSY.RECONVERGENT B0, `(.L_x_208) ;  /* 0x0000029000007945 */ /* 0x000fe80003800200 */
[----:B------:R-:W-:Y:S05]  /*30f0*/  @P2 BRA `(.L_x_209) ;  /* 0x00000000009c2947 */ /* 0x000fea0003800000 */
[----:B------:R-:W-:-:S09]  /*3100*/  ULEA UR5, UR10, UR6, 0x18 ;  /* 0x000000060a057291 */ /* 0x000fd2000f8ec0ff */
[----:B---3--:R-:W2:Y:S04]  /*3110*/  LDS.64 R12, [UR5+0x18] ;  /* 0x00001805ff0c7984 */ /* 0x008ea80008000a00 */
[----:B------:R-:W3:Y:S04]  /*3120*/  LDS.128 R24, [UR5+0x20] ;  /* 0x00002005ff187984 */ /* 0x000ee80008000c00 */
[----:B------:R-:W4:Y:S01]  /*3130*/  LDS.128 R28, [UR5+0x30] ;  /* 0x00003005ff1c7984 */ /* 0x000f220008000c00 */
[----:B--2---:R-:W-:Y:S01]  /*3140*/  FADD.FTZ R15, R34, R12 ;  /* 0x0000000c220f7221 */ /* 0x004fe20000010000 */
[----:B------:R-:W-:-:S03]  /*3150*/  FADD.FTZ R20, R35, R13 ;  /* 0x0000000d23147221 */ /* 0x000fc60000010000 */
[----:B---3--:R-:W-:Y:S01]  /*3160*/  FADD.FTZ R21, R15, R24 ;  /* 0x000000180f157221 */ /* 0x008fe20000010000 */
[----:B------:R-:W-:Y:S01]  /*3170*/  FADD.FTZ R24, R20, R25 ;  /* 0x0000001914187221 */ /* 0x000fe20000010000 */
[----:B-1----:R-:W1:Y:S02]  /*3180*/  LDS.128 R12, [UR5+0x40] ;  /* 0x00004005ff0c7984 */ /* 0x002e640008000c00 */
[----:B------:R-:W-:Y:S01]  /*3190*/  FADD.FTZ R25, R21, R26 ;  /* 0x0000001a15197221 */ /* 0x000fe20000010000 */
[----:B------:R-:W-:Y:S01]  /*31a0*/  FADD.FTZ R24, R24, R27 ;  /* 0x0000001b18187221 */ /* 0x000fe20000010000 */
[----:B------:R-:W2:Y:S02]  /*31b0*/  LDS.128 R20, [UR5+0x50] ;  /* 0x00005005ff147984 */ /* 0x000ea40008000c00 */
[----:B----4-:R-:W-:Y:S01]  /*31c0*/  FADD.FTZ R25, R25, R28 ;  /* 0x0000001c19197221 */ /* 0x010fe20000010000 */
        /* <DEDUP_REMOVED lines=26> */
.L_x_209:
[----:B------:R-:W-:Y:S05]  /*3370*/  BSYNC.RECONVERGENT B0 ;  /* 0x0000000000007941 */ /* 0x000fea0003800200 */
.L_x_208:
        /* <DEDUP_REMOVED lines=39> */
.L_x_211:
[----:B------:R-:W-:Y:S05]  /*35f0*/  BSYNC.RECONVERGENT B0 ;  /* 0x0000000000007941 */ /* 0x000fea0003800200 */
.L_x_210:
[----:B------:R-:W-:Y:S04]  /*3600*/  BSSY.RECONVERGENT B0, `(.L_x_212) ;  /* 0x000001c000007945 */ /* 0x000fe80003800200 */
[----:B------:R-:W-:Y:S05]  /*3610*/  @P0 BRA `(.L_x_213) ;  /* 0x0000000000680947 */ /* 0x000fea0003800000 */
[----:B------:R-:W3:Y:S08]  /*3620*/  LDC.64 R22, c[0x0][0x3f8] ;  /* 0x0000fe00ff167b82 */ /* 0x000ef00000000a00 */
[----:B------:R-:W4:Y:S01]  /*3630*/  LDC.64 R20, c[0x0][0x3d8] ;  /* 0x0000f600ff147b82 */ /* 0x000f220000000a00 */
[----:B---3--:R-:W-:Y:S01]  /*3640*/  IMAD.WIDE.U32 R12, R22, 0x3, RZ ;  /* 0x00000003160c7825 */ /* 0x008fe200078e00ff */
[----:B------:R-:W-:-:S02]  /*3650*/  LEA R25, R23, R23, 0x1 ;  /* 0x0000001717197211 */ /* 0x000fc400078e08ff */
[----:B--2---:R-:W-:Y:S02]  /*3660*/  LEA.HI R15, P0, R23, R22, RZ, 0x1 ;  /* 0x00000016170f7211 */ /* 0x004fe400078108ff */
[----:B------:R-:W-:Y:S02]  /*3670*/  IADD3 R13, PT, PT, R13, R25, RZ ;  /* 0x000000190d0d7210 */ /* 0x000fe40007ffe0ff */
[----:B-1----:R-:W-:Y:S01]  /*3680*/  IADD3.X R14, PT, PT, RZ, R23, RZ, P0, !PT ;  /* 0x00000017ff0e7210 */ /* 0x002fe200007fe4ff */
[----:B----4-:R-:W-:Y:S01]  /*3690*/  IMAD.WIDE R20, R47, 0x4, R20 ;  /* 0x000000042f147825 */ /* 0x010fe200078e0214 */
[----:B0-----:R-:W-:Y:S02]  /*36a0*/  LEA.HI R0, P0, R13, R12, RZ, 0x1 ;  /* 0x0000000c0d007211 */ /* 0x001fe400078108ff */
        /* <DEDUP_REMOVED lines=17> */
.L_x_213:
[----:B------:R-:W-:Y:S05]  /*37c0*/  BSYNC.RECONVERGENT B0 ;  /* 0x0000000000007941 */ /* 0x000fea0003800200 */
.L_x_212:
[----:B------:R-:W-:Y:S05]  /*37d0*/  @!P3 BRA `(.L_x_214) ;  /* 0x000000080094b947 */ /* 0x000fea0003800000 */
[----:B0---4-:R-:W0:Y:S01]  /*37e0*/  LDC.64 R18, c[0x0][0x3d0] ;  /* 0x0000f400ff127b82 */ /* 0x011e220000000a00 */
[----:B------:R-:W-:Y:S02]  /*37f0*/  LOP3.LUT R13, R59, 0x1, RZ, 0xc0, !PT ;  /* 0x000000013b0d7812 */ /* 0x000fe400078ec0ff */
[----:B------:R-:W-:-:S03]  /*3800*/  ISETP.GE.U32.AND P3, PT, R33, 0x8, PT ;  /* 0x000000082100780c */ /* 0x000fc60003f66070 */
[----:B--2---:R-:W-:-:S04]  /*3810*/  IMAD R15, R13, R32, RZ ;  /* 0x000000200d0f7224 */ /* 0x004fc800078e02ff */
[----:B------:R-:W-:-:S05]  /*3820*/  IMAD R0, R15, R33, RZ ;  /* 0x000000210f007224 */ /* 0x000fca00078e02ff */
[----:B------:R-:W-:-:S05]  /*3830*/  SHF.L.U32 R13, R0, 0x1, RZ ;  /* 0x00000001000d7819 */ /* 0x000fca00000006ff */
[----:B0-----:R-:W-:Y:S01]  /*3840*/  IMAD.WIDE R18, R13, 0x4, R18 ;  /* 0x000000040d127825 */ /* 0x001fe200078e0212 */
[----:B------:R-:W-:Y:S06]  /*3850*/  @P2 BRA `(.L_x_215) ;  /* 0x0000000000502947 */ /* 0x000fec0003800000 */
[----:B---3--:R-:W0:Y:S01]  /*3860*/  LDC.64 R12, c[0x0][0x3c8] ;  /* 0x0000f200ff0c7b82 */ /* 0x008e220000000a00 */
[----:B------:R-:W-:Y:S01]  /*3870*/  LOP3.LUT P0, R0, R59, 0x2, RZ, 0xc0, !PT ;  /* 0x000000023b007812 */ /* 0x000fe2000780c0ff */
[----:B------:R-:W-:Y:S01]  /*3880*/  IMAD R17, R32, UR11, R60 ;  /* 0x0000000b20117c24 */ /* 0x000fe2000f8e023c */
[----:B------:R-:W-:Y:S02]  /*3890*/  IADD3 R15, PT, PT, R15, R60, RZ ;  /* 0x0000003c0f0f7210 */ /* 0x000fe40007ffe0ff */
[----:B------:R-:W-:-:S04]  /*38a0*/  SEL R21, R33, RZ, !P0 ;  /* 0x000000ff21157207 */ /* 0x000fc80004000000 */
[----:B------:R-:W-:Y:S01]  /*38b0*/  ISETP.NE.AND P0, PT, R21, -0x1, PT ;  /* 0xffffffff1500780c */ /* 0x000fe20003f05270 */
[----:B0-----:R-:W-:-:S04]  /*38c0*/  IMAD.WIDE.U32 R12, R15, 0x4, R12 ;  /* 0x000000040f0c7825 */ /* 0x001fc800078e000c */
[----:B-1----:R-:W-:Y:S01]  /*38d0*/  IMAD.WIDE.U32 R14, R17, 0x8, R18 ;  /* 0x00000008110e7825 */ /* 0x002fe200078e0012 */
[----:B------:R-:W-:-:S04]  /*38e0*/  IADD3 R17, PT, PT, -R0, 0x1, RZ ;  /* 0x0000000100117810 */ /* 0x000fc80007ffe1ff */
[----:B------:R0:W-:Y:S01]  /*38f0*/  STG.E.64 desc[UR8][R14.64], R34 ;  /* 0x000000220e007986 */ /* 0x0001e2000c101b08 */
[----:B------:R-:W-:Y:S06]  /*3900*/  MEMBAR.ALL.GPU ;  /* 0x0000000000007992 */ /* 0x000fec000000a000 */
[----:B------:R-:W-:-:S00]  /*3910*/  ERRBAR ;  /* 0x00000000000079ab */ /* 0x000fc00000000000 */
[----:B------:R-:W-:Y:S06]  /*3920*/  CGAERRBAR ;  /* 0x00000000000075ab */ /* 0x000fec0000000000 */
[----:B------:R0:W-:Y:S01]  /*3930*/  REDG.E.ADD.S32.STRONG.GPU desc[UR8][R12.64], R17 ;  /* 0x000000110c00798e */ /* 0x0001e2000c12e308 */
[----:B------:R-:W-:Y:S05]  /*3940*/  @!P0 BRA `(.L_x_215) ;  /* 0x0000000000148947 */ /* 0x000fea0003800000 */
.L_x_216:
[----:B------:R-:W2:Y:S04]  /*3950*/  LDG.E.STRONG.GPU R0, desc[UR8][R12.64] ;  /* 0x000000080c007981 */ /* 0x000ea8000c1ef900 */
[----:B--2---:R-:W-:Y:S01]  /*3960*/  CCTL.IVALL ;  /* 0x00000000ff00798f */ /* 0x004fe20002000000 */
[----:B------:R-:W-:Y:S05]  /*3970*/  YIELD ;  /* 0x0000000000007946 */ /* 0x000fea0003800000 */
[----:B------:R-:W-:-:S13]  /*3980*/  ISETP.NE.AND P0, PT, R0, R21, PT ;  /* 0x000000150000720c */ /* 0x000fda0003f05270 */
[----:B------:R-:W-:Y:S05]  /*3990*/  @P0 BRA `(.L_x_216) ;  /* 0xfffffffc00ec0947 */ /* 0x000fea000383ffff */
.L_x_215:
[----:B------:R-:W-:Y:S05]  /*39a0*/  WARPSYNC.ALL ;  /* 0x0000000000007948 */ /* 0x000fea0003800000 */
[----:B------:R-:W-:Y:S01]  /*39b0*/  BAR.SYNC.DEFER_BLOCKING 0x0 ;  /* 0x0000000000007b1d */ /* 0x000fe20000010000 */
[----:B------:R-:W-:-:S05]  /*39c0*/  HFMA2 R0, -RZ, RZ, 0, 0 ;  /* 0x00000000ff007431 */ /* 0x000fca00000001ff */
[----:B------:R-:W-:Y:S05]  /*39d0*/  @!P3 BRA `(.L_x_217) ;  /* 0x00000004001cb947 */ /* 0x000fea0003800000 */
[CC--:B------:R-:W-:Y:S01]  /*39e0*/  LEA R16, R32.reuse, R60.reuse, 0x1 ;  /* 0x0000003c20107211 */ /* 0x0c0fe200078e08ff */
[C-C-:B01----:R-:W-:Y:S01]  /*39f0*/  IMAD R14, R32.reuse, 0x6, R60.reuse ;  /* 0x00000006200e7824 */ /* 0x143fe200078e023c */
[C---:B------:R-:W-:Y:S01]  /*3a00*/  LEA R13, R32.reuse, R60, 0x2 ;  /* 0x0000003c200d7211 */ /* 0x040fe200078e10ff */
[--C-:B------:R-:W-:Y:S01]  /*3a10*/  IMAD R0, R32, 0x3, R60.reuse ;  /* 0x0000000320007824 */ /* 0x100fe200078e023c */
[----:B------:R-:W-:Y:S01]  /*3a20*/  IADD3 R17, PT, PT, R60, R32, RZ ;  /* 0x000000203c117210 */ /* 0x000fe20007ffe0ff */
[C-C-:B------:R-:W-:Y:S01]  /*3a30*/  IMAD R15, R32.reuse, 0x5, R60.reuse ;  /* 0x00000005200f7824 */ /* 0x140fe200078e023c */
[----:B------:R-:W-:Y:S01]  /*3a40*/  MOV R29, RZ ;  /* 0x000000ff001d7202 */ /* 0x000fe20000000f00 */
[----:B---3--:R-:W-:Y:S01]  /*3a50*/  IMAD R12, R32, 0x7, R60 ;  /* 0x00000007200c7824 */ /* 0x008fe200078e023c */
[----:B------:R-:W-:Y:S01]  /*3a60*/  MOV R28, R60 ;  /* 0x0000003c001c7202 */ /* 0x000fe20000000f00 */
[----:B------:R-:W-:Y:S01]  /*3a70*/  UIADD3 UR5, UPT, UPT, -UR11, URZ, URZ ;  /* 0x000000ff0b057290 */ /* 0x000fe2000fffe1ff */
[----:B------:R-:W-:-:S11]  /*3a80*/  LOP3.LUT R30, R33, 0x7ffffff8, RZ, 0xc0, !PT ;  /* 0x7ffffff8211e7812 */ /* 0x000fd600078ec0ff */
.L_x_218:
[----:B------:R-:W-:-:S13]  /*3a90*/  ISETP.EQ.OR P0, PT, RZ, UR5, P2 ;  /* 0x00000005ff007c0c */ /* 0x000fda0009702670 */
[----:B------:R-:W-:-:S06]  /*3aa0*/  @!P0 IMAD.WIDE.U32 R22, R28, 0x8, R18 ;  /* 0x000000081c168825 */ /* 0x000fcc00078e0012 */
[----:B------:R-:W2:Y:S01]  /*3ab0*/  @!P0 LDG.E.64 R22, desc[UR8][R22.64] ;  /* 0x0000000816168981 */ /* 0x000ea2000c1e1b00 */
[C---:B------:R-:W-:Y:S02]  /*3ac0*/  IADD3 R20, PT, PT, R29.reuse, 0x1, RZ ;  /* 0x000000011d147810 */ /* 0x040fe40007ffe0ff */
[C---:B------:R-:W-:Y:S02]  /*3ad0*/  IADD3 R24, PT, PT, R29.reuse, 0x2, RZ ;  /* 0x000000021d187810 */ /* 0x040fe40007ffe0ff */
        /* <DEDUP_REMOVED lines=55> */
.L_x_217:
[----:B0--3--:R-:W-:-:S13]  /*3e50*/  LOP3.LUT P0, R12, R33, 0x7, RZ, 0xc0, !PT ;  /* 0x00000007210c7812 */ /* 0x009fda000780c0ff */
[----:B------:R-:W-:Y:S05]  /*3e60*/  @!P0 BRA `(.L_x_214) ;  /* 0x0000000000f08947 */ /* 0x000fea0003800000 */
[----:B------:R-:W-:Y:S02]  /*3e70*/  IADD3 R12, PT, PT, R12, -0x1, RZ ;  /* 0xffffffff0c0c7810 */ /* 0x000fe40007ffe0ff */
[----:B------:R-:W-:Y:S02]  /*3e80*/  LOP3.LUT P0, R20, R33, 0x3, RZ, 0xc0, !PT ;  /* 0x0000000321147812 */ /* 0x000fe4000780c0ff */
[----:B------:R-:W-:-:S13]  /*3e90*/  ISETP.GE.U32.AND P3, PT, R12, 0x3, PT ;  /* 0x000000030c00780c */ /* 0x000fda0003f66070 */
[----:B------:R-:W-:Y:S05]  /*3ea0*/  @!P3 BRA `(.L_x_219) ;  /* 0x000000000070b947 */ /* 0x000fea0003800000 */
[----:B------:R-:W-:-:S13]  /*3eb0*/  ISETP.EQ.OR P5, PT, R0, UR11, P2 ;  /* 0x0000000b00007c0c */ /* 0x000fda00097a2670 */
[----:B------:R-:W-:-:S04]  /*3ec0*/  @!P5 IMAD R13, R0, R32, R60 ;  /* 0x00000020000dd224 */ /* 0x000fc800078e023c */
[----:B------:R-:W-:-:S06]  /*3ed0*/  @!P5 IMAD.WIDE.U32 R12, R13, 0x8, R18 ;  /* 0x000000080d0cd825 */ /* 0x000fcc00078e0012 */
[----:B------:R-:W2:Y:S01]  /*3ee0*/  @!P5 LDG.E.64 R12, desc[UR8][R12.64] ;  /* 0x000000080c0cd981 */ /* 0x000ea2000c1e1b00 */
[C---:B------:R-:W-:Y:S02]  /*3ef0*/  IADD3 R15, PT, PT, R0.reuse, 0x1, RZ ;  /* 0x00000001000f7810 */ /* 0x040fe40007ffe0ff */
[C---:B------:R-:W-:Y:S02]  /*3f00*/  IADD3 R17, PT, PT, R0.reuse, 0x2, RZ ;  /* 0x0000000200117810 */ /* 0x040fe40007ffe0ff */
[----:B------:R-:W-:Y:S02]  /*3f10*/  ISETP.EQ.OR P4, PT, R15, UR11, P2 ;  /* 0x0000000b0f007c0c */ /* 0x000fe40009782670 */
[----:B------:R-:W-:Y:S02]  /*3f20*/  IADD3 R21, PT, PT, R0, 0x3, RZ ;  /* 0x0000000300157810 */ /* 0x000fe40007ffe0ff */
[----:B------:R-:W-:-:S09]  /*3f30*/  ISETP.EQ.OR P3, PT, R17, UR11, P2 ;  /* 0x0000000b11007c0c */ /* 0x000fd20009762670 */
[----:B------:R-:W-:-:S04]  /*3f40*/  @!P4 IMAD R15, R15, R32, R60 ;  /* 0x000000200f0fc224 */ /* 0x000fc800078e023c */
[----:B------:R-:W-:-:S04]  /*3f50*/  @!P3 IMAD R17, R17, R32, R60 ;  /* 0x000000201111b224 */ /* 0x000fc800078e023c */
[----:B------:R-:W-:-:S06]  /*3f60*/  @!P3 IMAD.WIDE.U32 R16, R17, 0x8, R18 ;  /* 0x000000081110b825 */ /* 0x000fcc00078e0012 */
[----:B------:R-:W3:Y:S01]  /*3f70*/  @!P3 LDG.E.64 R16, desc[UR8][R16.64] ;  /* 0x000000081010b981 */ /* 0x000ee2000c1e1b00 */
[----:B--2---:R-:W-:Y:S01]  /*3f80*/  @!P5 FADD.FTZ R34, R34, R12 ;  /* 0x0000000c2222d221 */ /* 0x004fe20000010000 */
[----:B------:R-:W-:Y:S01]  /*3f90*/  @!P5 FADD.FTZ R35, R35, R13 ;  /* 0x0000000d2323d221 */ /* 0x000fe20000010000 */
[----:B------:R-:W-:Y:S01]  /*3fa0*/  ISETP.EQ.OR P5, PT, R21, UR11, P2 ;  /* 0x0000000b15007c0c */ /* 0x000fe200097a2670 */
[----:B------:R-:W-:-:S06]  /*3fb0*/  @!P4 IMAD.WIDE.U32 R12, R15, 0x8, R18 ;  /* 0x000000080f0cc825 */ /* 0x000fcc00078e0012 */
[----:B------:R-:W2:Y:S06]  /*3fc0*/  @!P4 LDG.E.64 R12, desc[UR8][R12.64] ;  /* 0x000000080c0cc981 */ /* 0x000eac000c1e1b00 */
[----:B------:R-:W-:-:S04]  /*3fd0*/  @!P5 IMAD R15, R21, R32, R60 ;  /* 0x00000020150fd224 */ /* 0x000fc800078e023c */
[----:B-1----:R-:W-:-:S06]  /*3fe0*/  @!P5 IMAD.WIDE.U32 R14, R15, 0x8, R18 ;  /* 0x000000080f0ed825 */ /* 0x002fcc00078e0012 */
[----:B------:R-:W4:Y:S01]  /*3ff0*/  @!P5 LDG.E.64 R14, desc[UR8][R14.64] ;  /* 0x000000080e0ed981 */ /* 0x000f22000c1e1b00 */
[----:B------:R-:W-:Y:S01]  /*4000*/  IADD3 R0, PT, PT, R0, 0x4, RZ ;  /* 0x0000000400007810 */ /* 0x000fe20007ffe0ff */
[----:B--2---:R-:W-:Y:S01]  /*4010*/  @!P4 FADD.FTZ R34, R34, R12 ;  /* 0x0000000c2222c221 */ /* 0x004fe20000010000 */
[----:B------:R-:W-:-:S03]  /*4020*/  @!P4 FADD.FTZ R35, R35, R13 ;  /* 0x0000000d2323c221 */ /* 0x000fc60000010000 */
[----:B---3--:R-:W-:Y:S01]  /*4030*/  @!P3 FADD.FTZ R34, R34, R16 ;  /* 0x000000102222b221 */ /* 0x008fe20000010000 */
[----:B------:R-:W-:-:S03]  /*4040*/  @!P3 FADD.FTZ R35, R35, R17 ;  /* 0x000000112323b221 */ /* 0x000fc60000010000 */
[----:B----4-:R-:W-:Y:S01]  /*4050*/  @!P5 FADD.FTZ R34, R34, R14 ;  /* 0x0000000e2222d221 */ /* 0x010fe20000010000 */
[----:B------:R-:W-:-:S07]  /*4060*/  @!P5 FADD.FTZ R35, R35, R15 ;  /* 0x0000000f2323d221 */ /* 0x000fce0000010000 */
.L_x_219:
[----:B------:R-:W-:Y:S05]  /*4070*/  @!P0 BRA `(.L_x_214) ;  /* 0x00000000006c8947 */ /* 0x000fea0003800000 */
[----:B------:R-:W-:Y:S02]  /*4080*/  ISETP.NE.AND P0, PT, R20, 0x1, PT ;  /* 0x000000011400780c */ /* 0x000fe40003f05270 */
[----:B------:R-:W-:-:S11]  /*4090*/  LOP3.LUT R16, R33, 0x1, RZ, 0xc0, !PT ;  /* 0x0000000121107812 */ /* 0x000fd600078ec0ff */
[----:B------:R-:W-:Y:S05]  /*40a0*/  @!P0 BRA `(.L_x_220) ;  /* 0x0000000000388947 */ /* 0x000fea0003800000 */
[C---:B------:R-:W-:Y:S02]  /*40b0*/  IADD3 R13, PT, PT, R0.reuse, 0x1, RZ ;  /* 0x00000001000d7810 */ /* 0x040fe40007ffe0ff */
[----:B------:R-:W-:Y:S02]  /*40c0*/  ISETP.EQ.OR P3, PT, R0, UR11, P2 ;  /* 0x0000000b00007c0c */ /* 0x000fe40009762670 */
[----:B------:R-:W-:-:S11]  /*40d0*/  ISETP.EQ.OR P0, PT, R13, UR11, P2 ;  /* 0x0000000b0d007c0c */ /* 0x000fd60009702670 */
[-CC-:B------:R-:W-:Y:S02]  /*40e0*/  @!P3 IMAD R15, R0, R32.reuse, R60.reuse ;  /* 0x00000020000fb224 */ /* 0x180fe400078e023c */
[----:B------:R-:W-:Y:S02]  /*40f0*/  @!P0 IMAD R13, R13, R32, R60 ;  /* 0x000000200d0d8224 */ /* 0x000fe400078e023c */
[----:B-1----:R-:W-:-:S04]  /*4100*/  @!P3 IMAD.WIDE.U32 R14, R15, 0x8, R18 ;  /* 0x000000080f0eb825 */ /* 0x002fc800078e0012 */
        /* <DEDUP_REMOVED lines=8> */
.L_x_220:
[----:B------:R-:W-:Y:S01]  /*4190*/  ISETP.EQ.OR P0, PT, R0, UR11, P2 ;  /* 0x0000000b00007c0c */ /* 0x000fe20009702670 */
[----:B------:R-:W-:Y:S03]  /*41a0*/  BSSY.RECONVERGENT B0, `(.L_x_214) ;  /* 0x0000008000007945 */ /* 0x000fe60003800200 */
[----:B------:R-:W-:-:S13]  /*41b0*/  ISETP.NE.U32.OR P0, PT, R16, 0x1, P0 ;  /* 0x000000011000780c */ /* 0x000fda0000705470 */
[----:B------:R-:W-:Y:S05]  /*41c0*/  @P0 BRA `(.L_x_221) ;  /* 0x0000000000140947 */ /* 0x000fea0003800000 */
[----:B------:R-:W-:-:S04]  /*41d0*/  IMAD R13, R32, R0, R60 ;  /* 0x00000000200d7224 */ /* 0x000fc800078e023c */
[----:B------:R-:W-:-:S06]  /*41e0*/  IMAD.WIDE.U32 R18, R13, 0x8, R18 ;  /* 0x000000080d127825 */ /* 0x000fcc00078e0012 */
[----:B------:R-:W2:Y:S02]  /*41f0*/  LDG.E.64 R18, desc[UR8][R18.64] ;  /* 0x0000000812127981 */ /* 0x000ea4000c1e1b00 */
[----:B--2---:R-:W-:Y:S01]  /*4200*/  FADD.FTZ R34, R34, R18 ;  /* 0x0000001222227221 */ /* 0x004fe20000010000 */
[----:B------:R-:W-:-:S07]  /*4210*/  FADD.FTZ R35, R35, R19 ;  /* 0x0000001323237221 */ /* 0x000fce0000010000 */
.L_x_221:
[----:B------:R-:W-:Y:S05]  /*4220*/  BSYNC.RECONVERGENT B0 ;  /* 0x0000000000007941 */ /* 0x000fea0003800200 */
.L_x_214:
[----:B------:R-:W5:Y:S01]  /*4230*/  S2UR UR6, SR_CgaCtaId ;  /* 0x00000000000679c3 */ /* 0x000f620000008800 */
[----:B------:R-:W-:Y:S01]  /*4240*/  UMOV UR5, 0x400 ;  /* 0x0000040000057882 */ /* 0x000fe20000000000 */
[----:B------:R-:W1:Y:S01]  /*4250*/  LDCU.64 UR16, c[0x0][0x400] ;  /* 0x00008000ff1077ac */ /* 0x000e620008000a00 */
[----:B0-----:R-:W-:-:S05]  /*4260*/  SHF.R.U32.HI R0, RZ, 0x6, R61 ;  /* 0x00000006ff007819 */ /* 0x001fca000001163d */
[----:B--2-4-:R-:W0:Y:S01]  /*4270*/  LDC R15, c[0x0][0x41c] ;  /* 0x00010700ff0f7b82 */ /* 0x014e220000000800 */
[----:B-----5:R-:W-:Y:S01]  /*4280*/  ULEA UR5, UR6, UR5, 0x18 ;  /* 0x0000000506057291 */ /* 0x020fe2000f8ec0ff */
[----:B0-----:R-:W-:-:S08]  /*4290*/  IMAD R0, R15, UR11, R0 ;  /* 0x0000000b0f007c24 */ /* 0x001fd0000f8e0200 */
[----:B------:R-:W-:Y:S01]  /*42a0*/  @!P2 STS.64 [UR5+0x98], R34 ;  /* 0x00009822ff00a988 */ /* 0x000fe20008000a05 */
[C---:B------:R-:W-:Y:S02]  /*42b0*/  PRMT R15, R48.reuse, 0x7632, R15 ;  /* 0x00007632300f7816 */ /* 0x040fe4000000000f */
[----:B------:R-:W-:Y:S01]  /*42c0*/  SHF.L.U32 R48, R48, 0x10, RZ ;  /* 0x0000001030307819 */ /* 0x000fe200000006ff */
[----:B------:R-:W-:Y:S01]  /*42d0*/  BAR.SYNC.DEFER_BLOCKING 0x0 ;  /* 0x0000000000007b1d */ /* 0x000fe20000010000 */
[----:B------:R-:W-:Y:S02]  /*42e0*/  SHF.L.U32 R15, R15, 0x10, RZ ;  /* 0x000000100f0f7819 */ /* 0x000fe400000006ff */
[----:B-1----:R-:W-:Y:S01]  /*42f0*/  ISETP.GE.U32.AND P0, PT, R0, UR16, PT ;  /* 0x0000001000007c0c */ /* 0x002fe2000bf06070 */
[----:B------:R-:W-:Y:S01]  /*4300*/  FADD.FTZ R48, R48, -UR13 ;  /* 0x8000000d30307e21 */ /* 0x000fe20008010000 */
[----:B------:R-:W-:Y:S01]  /*4310*/  SHF.R.S32.HI R14, RZ, 0x1f, R0 ;  /* 0x0000001fff0e7819 */ /* 0x000fe20000011400 */
[----:B------:R-:W-:-:S02]  /*4320*/  FADD.FTZ R15, R15, -UR13 ;  /* 0x8000000d0f0f7e21 */ /* 0x000fc40008010000 */
[----:B------:R-:W-:Y:S01]  /*4330*/  FMUL.FTZ R48, R48, UR7 ;  /* 0x0000000730307c20 */ /* 0x000fe20008410000 */
[----:B------:R-:W-:Y:S01]  /*4340*/  ISETP.GE.AND.EX P0, PT, R14, UR17, PT, P0 ;  /* 0x000000110e007c0c */ /* 0x000fe2000bf06300 */
[----:B------:R-:W-:Y:S01]  /*4350*/  FMUL.FTZ R25, R15, UR7 ;  /* 0x000000070f197c20 */ /* 0x000fe20008410000 */
        /* <DEDUP_REMOVED lines=27> */
.L_x_222:
[----:B------:R-:W-:Y:S01]  /*4510*/  FFMA.FTZ R15, R16, R25, R17 ;  /* 0x00000019100f7223 */ /* 0x000fe20000010011 */
[----:B------:R-:W-:Y:S01]  /*4520*/  BSSY.RECONVERGENT B0, `(.L_x_223) ;  /* 0x0000014000007945 */ /* 0x000fe20003800200 */
[C---:B------:R-:W-:Y:S01]  /*4530*/  PRMT R18, R46.reuse, 0x7632, R18 ;  /* 0x000076322e127816 */ /* 0x040fe20000000012 */
[----:B------:R-:W-:Y:S01]  /*4540*/  FFMA.FTZ R41, R3, R41, -R12 ;  /* 0x0000002903297223 */ /* 0x000fe2000001080c */
[----:B------:R-:W-:Y:S01]  /*4550*/  SHF.L.U32 R46, R46, 0x10, RZ ;  /* 0x000000102e2e7819 */ /* 0x000fe200000006ff */
[----:B------:R-:W-:Y:S01]  /*4560*/  FFMA.FTZ R15, R2, R13, -R15 ;  /* 0x0000000d020f7223 */ /* 0x000fe2000001080f */
        /* <DEDUP_REMOVED lines=15> */
.L_x_224:
[----:B------:R-:W-:Y:S05]  /*4660*/  BSYNC.RECONVERGENT B0 ;  /* 0x0000000000007941 */ /* 0x000fea0003800200 */
.L_x_223:
[----:B------:R-:W-:Y:S01]  /*4670*/  SHF.L.U32 R18, R18, 0x10, RZ ;  /* 0x0000001012127819 */ /* 0x000fe200000006ff */
[----:B------:R-:W-:Y:S01]  /*4680*/  FADD.FTZ R46, R46, -UR13 ;  /* 0x8000000d2e2e7e21 */ /* 0x000fe20008010000 */
[----:B0-----:R-:W-:Y:S02]  /*4690*/  IADD3 R15, PT, PT, R0, 0x8, RZ ;  /* 0x00000008000f7810 */ /* 0x001fe40007ffe0ff */
[----:B------:R-:W-:Y:S01]  /*46a0*/  PRMT R23, R40, 0x7632, R23 ;  /* 0x0000763228177816 */ /* 0x000fe20000000017 */
[----:B------:R-:W-:Y:S01]  /*46b0*/  FMUL.FTZ R46, R46, UR7 ;  /* 0x000000072e2e7c20 */ /* 0x000fe20008410000 */
[----:B------:R-:W-:Y:S01]  /*46c0*/  IADD3 R19, PT, PT, R0, 0x10, RZ ;  /* 0x0000001000137810 */ /* 0x000fe20007ffe0ff */
[----:B------:R-:W-:Y:S01]  /*46d0*/  FADD.FTZ R18, R18, -UR13 ;  /* 0x8000000d12127e21 */ /* 0x000fe20008010000 */
[----:B------:R-:W-:Y:S01]  /*46e0*/  ISETP.GE.U32.AND P0, PT, R15, UR16, PT ;  /* 0x000000100f007c0c */ /* 0x000fe2000bf06070 */
[----:B------:R-:W-:Y:S01]  /*46f0*/  FFMA.FTZ R14, R16, R46, R17 ;  /* 0x0000002e100e7223 */ /* 0x000fe20000010011 */
[----:B------:R-:W-:Y:S01]  /*4700*/  SHF.R.S32.HI R12, RZ, 0x1f, R15 ;  /* 0x0000001fff0c7819 */ /* 0x000fe2000001140f */
[----:B------:R-:W-:Y:S01]  /*4710*/  FMUL.FTZ R21, R18, UR7 ;  /* 0x0000000712157c20 */ /* 0x000fe20008410000 */
[----:B------:R-:W-:-:S02]  /*4720*/  PRMT R13, R45, 0x7632, R13 ;  /* 0x000076322d0d7816 */ /* 0x000fc4000000000d */
[----:B------:R-:W-:Y:S02]  /*4730*/  SHF.L.U32 R40, R40, 0x10, RZ ;  /* 0x0000001028287819 */ /* 0x000fe400000006ff */
[----:B------:R-:W-:Y:S02]  /*4740*/  ISETP.GE.U32.AND P2, PT, R19, UR16, PT ;  /* 0x0000001013007c0c */ /* 0x000fe4000bf46070 */
        /* <DEDUP_REMOVED lines=22> */
.L_x_225:
        /* <DEDUP_REMOVED lines=11> */
[----:B------:R-:W-:Y:S01]  /*4960*/  FMUL.FTZ R20, R20, UR7 ;  /* 0x0000000714147c20 */ /* 0x000fe20008410000 */
[----:B------:R-:W1:Y:S01]  /*4970*/  LDCU.64 UR18, c[0x0][0x380] ;  /* 0x00007000ff1277ac */ /* 0x000e620008000a00 */
[----:B0-----:R-:W-:Y:S01]  /*4980*/  IMAD R22, R12, UR14, RZ ;  /* 0x0000000e0c167c24 */ /* 0x001fe2000f8e02ff */
[----:B------:R-:W-:-:S05]  /*4990*/  MOV R12, R8 ;  /* 0x00000008000c7202 */ /* 0x000fca0000000f00 */
[----:B------:R-:W-:-:S04]  /*49a0*/  IMAD.WIDE.U32 R12, R15, UR14, R12 ;  /* 0x0000000e0f0c7c25 */ /* 0x000fc8000f8e000c */
[----:B------:R-:W-:Y:S01]  /*49b0*/  IMAD R15, R15, UR15, R22 ;  /* 0x0000000f0f0f7c24 */ /* 0x000fe2000f8e0216 */
[----:B-1----:R-:W-:-:S04]  /*49c0*/  LEA R14, P0, R12, UR18, 0x1 ;  /* 0x000000120c0e7c11 */ /* 0x002fc8000f8008ff */
[----:B------:R-:W-:Y:S02]  /*49d0*/  IADD3 R15, PT, PT, R13, R15, RZ ;  /* 0x0000000f0d0f7210 */ /* 0x000fe40007ffe0ff */
[----:B------:R-:W-:Y:S02]  /*49e0*/  F2FP.BF16.F32.PACK_AB R13, R20, R21 ;  /* 0x00000015140d723e */ /* 0x000fe400000010ff */
[----:B------:R-:W-:-:S05]  /*49f0*/  LEA.HI.X R15, R12, UR19, R15, 0x1, P0 ;  /* 0x000000130c0f7c11 */ /* 0x000fca00080f0c0f */
[----:B------:R0:W-:Y:S02]  /*4a00*/  STG.E desc[UR8][R14.64], R13 ;  /* 0x0000000d0e007986 */ /* 0x0001e4000c101908 */
.L_x_227:
[----:B------:R-:W-:Y:S05]  /*4a10*/  BSYNC.RECONVERGENT B0 ;  /* 0x0000000000007941 */ /* 0x000fea0003800200 */
.L_x_226:
[----:B0-----:R-:W-:Y:S01]  /*4a20*/  PRMT R13, R39, 0x7632, R13 ;  /* 0x00007632270d7816 */ /* 0x001fe2000000000d */
        /* <DEDUP_REMOVED lines=26> */
.L_x_228:
[----:B------:R-:W-:Y:S01]  /*4bd0*/  PRMT R20, R44, 0x7632, R20 ;  /* 0x000076322c147816 */ /* 0x000fe20000000014 */
        /* <DEDUP_REMOVED lines=8> */
[----:B------:R-:W-:Y:S02]  /*4c60*/  MOV R12, R8 ;  /* 0x00000008000c7202 */ /* 0x000fe40000000f00 */
[----:B------:R-:W-:Y:S01]  /*4c70*/  MOV R13, R11 ;  /* 0x0000000b000d7202 */ /* 0x000fe20000000f00 */
[----:B------:R-:W1:Y:S01]  /*4c80*/  LDCU.64 UR18, c[0x0][0x380] ;  /* 0x00007000ff1277ac */ /* 0x000e620008000a00 */
[----:B0-----:R-:W-:Y:S02]  /*4c90*/  IMAD R18, R18, UR14, RZ ;  /* 0x0000000e12127c24 */ /* 0x001fe4000f8e02ff */
[----:B------:R-:W-:-:S04]  /*4ca0*/  IMAD.WIDE.U32 R12, R19, UR14, R12 ;  /* 0x0000000e130c7c25 */ /* 0x000fc8000f8e000c */
[----:B------:R-:W-:Y:S02]  /*4cb0*/  IMAD R21, R19, UR15, R18 ;  /* 0x0000000f13157c24 */ /* 0x000fe4000f8e0212 */
[----:B------:R-:W-:Y:S01]  /*4cc0*/  FMUL.FTZ R19, R28, UR7 ;  /* 0x000000071c137c20 */ /* 0x000fe20008410000 */
[----:B------:R-:W-:Y:S01]  /*4cd0*/  FMUL.FTZ R18, R15, UR7 ;  /* 0x000000070f127c20 */ /* 0x000fe20008410000 */
[----:B-1----:R-:W-:Y:S02]  /*4ce0*/  LEA R14, P0, R12, UR18, 0x1 ;  /* 0x000000120c0e7c11 */ /* 0x002fe4000f8008ff */
[----:B------:R-:W-:Y:S02]  /*4cf0*/  IADD3 R21, PT, PT, R13, R21, RZ ;  /* 0x000000150d157210 */ /* 0x000fe40007ffe0ff */
[----:B------:R-:W-:Y:S02]  /*4d00*/  F2FP.BF16.F32.PACK_AB R13, R18, R19 ;  /* 0x00000013120d723e */ /* 0x000fe400000010ff */
[----:B------:R-:W-:-:S05]  /*4d10*/  LEA.HI.X R15, R12, UR19, R21, 0x1, P0 ;  /* 0x000000130c0f7c11 */ /* 0x000fca00080f0c15 */
[----:B------:R0:W-:Y:S02]  /*4d20*/  STG.E desc[UR8][R14.64], R13 ;  /* 0x0000000d0e007986 */ /* 0x0001e4000c101908 */
.L_x_230:
[----:B------:R-:W-:Y:S05]  /*4d30*/  BSYNC.RECONVERGENT B0 ;  /* 0x0000000000007941 */ /* 0x000fea0003800200 */
.L_x_229:
[----:B0-----:R-:W-:Y:S01]  /*4d40*/  PRMT R13, R38, 0x7632, R13 ;  /* 0x00007632260d7816 */ /* 0x001fe2000000000d */
[----:B------:R-:W-:Y:S01]  /*4d50*/  FADD.FTZ R44, R44, -UR13 ;  /* 0x8000000d2c2c7e21 */ /* 0x000fe20008010000 */
[----:B------:R-:W-:Y:S01]  /*4d60*/  FADD.FTZ R20, R20, -UR13 ;  /* 0x8000000d14147e21 */ /* 0x000fe20008010000 */
[C---:B------:R-:W-:Y:S02]  /*4d70*/  PRMT R18, R43.reuse, 0x7632, R18 ;  /* 0x000076322b127816 */ /* 0x040fe40000000012 */
[----:B------:R-:W-:Y:S01]  /*4d80*/  SHF.L.U32 R38, R38, 0x10, RZ ;  /* 0x0000001026267819 */ /* 0x000fe200000006ff */
        /* <DEDUP_REMOVED lines=23> */
.L_x_231:
        /* <DEDUP_REMOVED lines=12> */
[----:B------:R-:W-:-:S05]  /*4fc0*/  FMUL.FTZ R19, R15, UR7 ;  /* 0x000000070f137c20 */ /* 0x000fca0008410000 */
        /* <DEDUP_REMOVED lines=8> */
.L_x_233:
[----:B------:R-:W-:Y:S05]  /*5050*/  BSYNC.RECONVERGENT B0 ;  /* 0x0000000000007941 */ /* 0x000fea0003800200 */
.L_x_232:
[C---:B------:R-:W-:Y:S01]  /*5060*/  PRMT R12, R42.reuse, 0x7632, R12 ;  /* 0x000076322a0c7816 */ /* 0x040fe2000000000c */
        /* <DEDUP_REMOVED lines=14> */
[----:B------:R-:W-:Y:S01]  /*5150*/  SHF.R.S32.HI R21, RZ, 0x1f, R6 ;  /* 0x0000001fff157819 */ /* 0x000fe20000011406 */
[----:B------:R-:W-:Y:S01]  /*5160*/  FADD.FTZ R27, R12, -UR13 ;  /* 0x8000000d0c1b7e21 */ /* 0x000fe20008010000 */
[----:B------:R-:W-:Y:S01]  /*5170*/  ISETP.GE.U32.AND P1, PT, R6, UR16, PT ;  /* 0x0000001006007c0c */ /* 0x000fe2000bf26070 */
[----:B0-----:R-:W-:Y:S01]  /*5180*/  FADD.FTZ R19, R57, -UR13 ;  /* 0x8000000d39137e21 */ /* 0x001fe20008010000 */
[----:B------:R-:W-:Y:S01]  /*5190*/  IADD3 R15, PT, PT, R0, 0x20, RZ ;  /* 0x00000020000f7810 */ /* 0x000fe20007ffe0ff */
[----:B------:R-:W-:Y:S01]  /*51a0*/  FMUL.FTZ R34, R43, UR7 ;  /* 0x000000072b227c20 */ /* 0x000fe20008410000 */
[----:B------:R-:W-:Y:S01]  /*51b0*/  SHF.R.S32.HI R26, RZ, 0x1f, R7 ;  /* 0x0000001fff1a7819 */ /* 0x000fe20000011407 */
[----:B------:R-:W-:Y:S01]  /*51c0*/  FMUL.FTZ R28, R28, UR7 ;  /* 0x000000071c1c7c20 */ /* 0x000fe20008410000 */
[----:B------:R-:W-:Y:S01]  /*51d0*/  ISETP.GE.U32.AND P0, PT, R7, UR16, PT ;  /* 0x0000001007007c0c */ /* 0x000fe2000bf06070 */
[----:B------:R-:W-:Y:S01]  /*51e0*/  FMUL.FTZ R22, R22, UR7 ;  /* 0x0000000716167c20 */ /* 0x000fe20008410000 */
[----:B------:R-:W-:Y:S01]  /*51f0*/  FMUL.FTZ R23, R23, UR7 ;  /* 0x0000000717177c20 */ /* 0x000fe20008410000 */
[----:B------:R-:W-:Y:S01]  /*5200*/  ISETP.GE.AND.EX P3, PT, R21, UR17, PT, P1 ;  /* 0x0000001115007c0c */ /* 0x000fe2000bf66310 */
[----:B------:R-:W-:Y:S01]  /*5210*/  FMUL.FTZ R18, R53, UR7 ;  /* 0x0000000735127c20 */ /* 0x000fe20008410000 */
[----:B------:R-:W-:Y:S01]  /*5220*/  FMUL.FTZ R38, R13, UR7 ;  /* 0x000000070d267c20 */ /* 0x000fe20008410000 */
[----:B------:R-:W-:Y:S01]  /*5230*/  FMUL.FTZ R27, R27, UR7 ;  /* 0x000000071b1b7c20 */ /* 0x000fe20008410000 */
[----:B------:R-:W-:Y:S01]  /*5240*/  PRMT R31, R37, 0x7632, R31 ;  /* 0x00007632251f7816 */ /* 0x000fe2000000001f */
[----:B------:R-:W-:Y:S01]  /*5250*/  FMUL.FTZ R19, R19, UR7 ;  /* 0x0000000713137c20 */ /* 0x000fe20008410000 */
[----:B------:R-:W-:Y:S01]  /*5260*/  IADD3 R0, PT, PT, R0, 0x38, RZ ;  /* 0x0000003800007810 */ /* 0x000fe20007ffe0ff */
[C-C-:B------:R-:W-:Y:S01]  /*5270*/  FFMA.FTZ R14, R16.reuse, R34, R17.reuse ;  /* 0x00000022100e7223 */ /* 0x140fe20000010011 */
[----:B------:R-:W-:Y:S01]  /*5280*/  ISETP.GE.U32.AND P1, PT, R15, UR16, PT ;  /* 0x000000100f007c0c */ /* 0x000fe2000bf26070 */
[C---:B------:R-:W-:Y:S01]  /*5290*/  FFMA.FTZ R13, R16.reuse, R38, R17 ;  /* 0x00000026100d7223 */ /* 0x040fe20000010011 */
[----:B------:R-:W-:Y:S01]  /*52a0*/  SHF.R.S32.HI R12, RZ, 0x1f, R15 ;  /* 0x0000001fff0c7819 */ /* 0x000fe2000001140f */
[--C-:B------:R-:W-:Y:S01]  /*52b0*/  FFMA.FTZ R30, R16, R28, R17.reuse ;  /* 0x0000001c101e7223 */ /* 0x100fe20000010011 */
[----:B------:R-:W-:Y:S01]  /*52c0*/  ISETP.GE.AND.EX P2, PT, R26, UR17, PT, P0 ;  /* 0x000000111a007c0c */ /* 0x000fe2000bf46300 */
[C-C-:B------:R-:W-:Y:S01]  /*52d0*/  FFMA.FTZ R29, R16.reuse, R27, R17.reuse ;  /* 0x0000001b101d7223 */ /* 0x140fe20000010011 */
[C-C-:B------:R-:W-:Y:S01]  /*52e0*/  FFMA.FTZ R24, R16.reuse, R22, R17.reuse ;  /* 0x0000001610187223 */ /* 0x140fe20000010011 */
[C-C-:B------:R-:W-:Y:S01]  /*52f0*/  FFMA.FTZ R25, R16.reuse, R23, R17.reuse ;  /* 0x0000001710197223 */ /* 0x140fe20000010011 */
[--C-:B------:R-:W-:Y:S01]  /*5300*/  FFMA.FTZ R20, R16, R18, R17.reuse ;  /* 0x0000001210147223 */ /* 0x100fe20000010011 */
[----:B------:R-:W-:Y:S01]  /*5310*/  ISETP.GE.U32.AND P0, PT, R0, UR16, PT ;  /* 0x0000001000007c0c */ /* 0x000fe2000bf06070 */
[----:B------:R-:W-:Y:S01]  /*5320*/  FFMA.FTZ R17, R16, R19, R17 ;  /* 0x0000001310117223 */ /* 0x000fe20000010011 */
[----:B------:R-:W-:-:S02]  /*5330*/  ISETP.GE.AND.EX P1, PT, R12, UR17, PT, P1 ;  /* 0x000000110c007c0c */ /* 0x000fc4000bf26310 */
        /* <DEDUP_REMOVED lines=21> */
.L_x_234:
        /* <DEDUP_REMOVED lines=19> */
.L_x_236:
[----:B------:R-:W-:Y:S05]  /*55c0*/  BSYNC.RECONVERGENT B0 ;  /* 0x0000000000007941 */ /* 0x000fea0003800200 */
.L_x_235:
        /* <DEDUP_REMOVED lines=21> */
.L_x_237:
        /* <DEDUP_REMOVED lines=18> */
.L_x_239:
[----:B------:R-:W-:Y:S05]  /*5840*/  BSYNC.RECONVERGENT B0 ;  /* 0x0000000000007941 */ /* 0x000fea0003800200 */
.L_x_238:
[----:B------:R-:W-:Y:S02]  /*5850*/  SHF.L.U32 R52, R52, 0x10, RZ ;  /* 0x0000001034347819 */ /* 0x000fe400000006ff */
[----:B------:R-:W-:Y:S01]  /*5860*/  SHF.L.U32 R56, R56, 0x10, RZ ;  /* 0x0000001038387819 */ /* 0x000fe200000006ff */
[----:B------:R-:W-:Y:S06]  /*5870*/  BRA.U !UP0, `(.L_x_240) ;  /* 0x0000000108487547 */ /* 0x000fec000b800000 */
[----:B------:R-:W-:Y:S01]  /*5880*/  FFMA.FTZ R22, R3, R22, R5 ;  /* 0x0000001603167223 */ /* 0x000fe20000010005 */
[----:B------:R-:W-:-:S03]  /*5890*/  FFMA.FTZ R23, R2, R23, R4 ;  /* 0x0000001702177223 */ /* 0x000fc60000010004 */
[----:B------:R-:W-:Y:S01]  /*58a0*/  FMUL.FTZ R12, R22, -1.4426950216293334961 ;  /* 0xbfb8aa3b160c7820 */ /* 0x000fe20000410000 */
[----:B01----:R-:W-:-:S05]  /*58b0*/  FMUL.FTZ R14, R23, -1.4426950216293334961 ;  /* 0xbfb8aa3b170e7820 */ /* 0x003fca0000410000 */
        /* <DEDUP_REMOVED lines=14> */
.L_x_240:
[----:B------:R-:W-:Y:S01]  /*59a0*/  BSSY.RECONVERGENT B0, `(.L_x_241) ;  /* 0x0000012000007945 */ /* 0x000fe20003800200 */
[----:B------:R-:W-:Y:S01]  /*59b0*/  FFMA.FTZ R24, R3, R52, -R24 ;  /* 0x0000003403187223 */ /* 0x000fe20000010818 */
[----:B------:R-:W-:Y:S02]  /*59c0*/  FFMA.FTZ R16, R2, R56, -R25 ;  /* 0x0000003802107223 */ /* 0x000fe40000010819 */
[----:B------:R-:W-:Y:S05]  /*59d0*/  @P3 BRA `(.L_x_242) ;  /* 0x0000000000383947 */ /* 0x000fea0003800000 */
[----:B------:R-:W2:Y:S01]  /*59e0*/  LDCU.64 UR14, c[0x0][0x3f8] ;  /* 0x00007f00ff0e77ac */ /* 0x000ea20008000a00 */
[----:B------:R-:W-:Y:S01]  /*59f0*/  MOV R12, R8 ;  /* 0x00000008000c7202 */ /* 0x000fe20000000f00 */
[----:B------:R-:W-:Y:S01]  /*5a00*/  FMUL.FTZ R16, R16, UR7 ;  /* 0x0000000710107c20 */ /* 0x000fe20008410000 */
[----:B01----:R-:W-:Y:S01]  /*5a10*/  MOV R13, R11 ;  /* 0x0000000b000d7202 */ /* 0x003fe20000000f00 */
[----:B------:R-:W0:Y:S01]  /*5a20*/  LDCU.64 UR18, c[0x0][0x380] ;  /* 0x00007000ff1277ac */ /* 0x000e220008000a00 */
[----:B--2---:R-:W-:Y:S02]  /*5a30*/  IMAD R21, R21, UR14, RZ ;  /* 0x0000000e15157c24 */ /* 0x004fe4000f8e02ff */
[----:B------:R-:W-:-:S04]  /*5a40*/  IMAD.WIDE.U32 R12, R6, UR14, R12 ;  /* 0x0000000e060c7c25 */ /* 0x000fc8000f8e000c */
[----:B------:R-:W-:Y:S02]  /*5a50*/  IMAD R15, R6, UR15, R21 ;  /* 0x0000000f060f7c24 */ /* 0x000fe4000f8e0215 */
[----:B------:R-:W-:Y:S01]  /*5a60*/  FMUL.FTZ R21, R24, UR7 ;  /* 0x0000000718157c20 */ /* 0x000fe20008410000 */
[----:B0-----:R-:W-:Y:S02]  /*5a70*/  LEA R14, P1, R12, UR18, 0x1 ;  /* 0x000000120c0e7c11 */ /* 0x001fe4000f8208ff */
[----:B------:R-:W-:Y:S02]  /*5a80*/  IADD3 R15, PT, PT, R13, R15, RZ ;  /* 0x0000000f0d0f7210 */ /* 0x000fe40007ffe0ff */
[----:B------:R-:W-:Y:S02]  /*5a90*/  F2FP.BF16.F32.PACK_AB R13, R16, R21 ;  /* 0x00000015100d723e */ /* 0x000fe400000010ff */
[----:B------:R-:W-:-:S05]  /*5aa0*/  LEA.HI.X R15, R12, UR19, R15, 0x1, P1 ;  /* 0x000000130c0f7c11 */ /* 0x000fca00088f0c0f */
[----:B------:R2:W-:Y:S02]  /*5ab0*/  STG.E desc[UR8][R14.64], R13 ;  /* 0x0000000d0e007986 */ /* 0x0005e4000c101908 */
.L_x_242:
[----:B------:R-:W-:Y:S05]  /*5ac0*/  BSYNC.RECONVERGENT B0 ;  /* 0x0000000000007941 */ /* 0x000fea0003800200 */
.L_x_241:
[----:B------:R-:W-:Y:S02]  /*5ad0*/  SHF.L.U32 R51, R51, 0x10, RZ ;  /* 0x0000001033337819 */ /* 0x000fe400000006ff */
[----:B------:R-:W-:Y:S02]  /*5ae0*/  SHF.R.S32.HI R21, RZ, 0x1f, R0 ;  /* 0x0000001fff157819 */ /* 0x000fe40000011400 */
[----:B------:R-:W-:Y:S01]  /*5af0*/  SHF.L.U32 R55, R55, 0x10, RZ ;  /* 0x0000001037377819 */ /* 0x000fe200000006ff */
[----:B------:R-:W-:Y:S06]  /*5b00*/  BRA.U !UP0, `(.L_x_243) ;  /* 0x0000000108487547 */ /* 0x000fec000b800000 */
[----:B------:R-:W-:Y:S01]  /*5b10*/  FFMA.FTZ R4, R2, R19, R4 ;  /* 0x0000001302047223 */ /* 0x000fe20000010004 */
[----:B------:R-:W-:-:S03]  /*5b20*/  FFMA.FTZ R5, R3, R18, R5 ;  /* 0x0000001203057223 */ /* 0x000fc60000010005 */
[----:B012---:R-:W-:Y:S01]  /*5b30*/  FMUL.FTZ R15, R4, -1.4426950216293334961 ;  /* 0xbfb8aa3b040f7820 */ /* 0x007fe20000410000 */
        /* <DEDUP_REMOVED lines=15> */
.L_x_243:
[----:B------:R-:W-:Y:S01]  /*5c30*/  ISETP.GE.AND.EX P0, PT, R21, UR17, PT, P0 ;  /* 0x0000001115007c0c */ /* 0x000fe2000bf06300 */
[----:B------:R-:W-:Y:S01]  /*5c40*/  FFMA.FTZ R20, R3, R51, -R20 ;  /* 0x0000003303147223 */ /* 0x000fe20000010814 */
[----:B------:R-:W-:Y:S01]  /*5c50*/  FFMA.FTZ R17, R2, R55, -R17 ;  /* 0x0000003702117223 */ /* 0x000fe20000010811 */
[----:B------:R-:W-:Y:S02]  /*5c60*/  BSSY.RECONVERGENT B0, `(.L_x_244) ;  /* 0x000000f000007945 */ /* 0x000fe40003800200 */
[----:B------:R-:W-:Y:S01]  /*5c70*/  FMUL.FTZ R5, R20, UR7 ;  /* 0x0000000714057c20 */ /* 0x000fe20008410000 */
[----:B------:R-:W-:-:S07]  /*5c80*/  FMUL.FTZ R4, R17, UR7 ;  /* 0x0000000711047c20 */ /* 0x000fce0008410000 */
[----:B------:R-:W-:Y:S05]  /*5c90*/  @P0 BRA `(.L_x_245) ;  /* 0x00000000002c0947 */ /* 0x000fea0003800000 */
[----:B------:R-:W3:Y:S01]  /*5ca0*/  LDCU.64 UR6, c[0x0][0x3f8] ;  /* 0x00007f00ff0677ac */ /* 0x000ee20008000a00 */
[----:B------:R-:W-:Y:S02]  /*5cb0*/  MOV R9, R11 ;  /* 0x0000000b00097202 */ /* 0x000fe40000000f00 */
[----:B------:R-:W-:Y:S01]  /*5cc0*/  F2FP.BF16.F32.PACK_AB R5, R4, R5 ;  /* 0x000000050405723e */ /* 0x000fe200000010ff */
[----:B------:R-:W4:Y:S01]  /*5cd0*/  LDCU.64 UR14, c[0x0][0x380] ;  /* 0x00007000ff0e77ac */ /* 0x000f220008000a00 */
[----:B---3--:R-:W-:Y:S02]  /*5ce0*/  IMAD R21, R21, UR6, RZ ;  /* 0x0000000615157c24 */ /* 0x008fe4000f8e02ff */
[----:B------:R-:W-:-:S04]  /*5cf0*/  IMAD.WIDE.U32 R8, R0, UR6, R8 ;  /* 0x0000000600087c25 */ /* 0x000fc8000f8e0008 */
[----:B------:R-:W-:Y:S01]  /*5d00*/  IMAD R21, R0, UR7, R21 ;  /* 0x0000000700157c24 */ /* 0x000fe2000f8e0215 */
[----:B----4-:R-:W-:-:S04]  /*5d10*/  LEA R2, P0, R8, UR14, 0x1 ;  /* 0x0000000e08027c11 */ /* 0x010fc8000f8008ff */
[----:B------:R-:W-:-:S04]  /*5d20*/  IADD3 R21, PT, PT, R9, R21, RZ ;  /* 0x0000001509157210 */ /* 0x000fc80007ffe0ff */
[----:B------:R-:W-:-:S05]  /*5d30*/  LEA.HI.X R3, R8, UR15, R21, 0x1, P0 ;  /* 0x0000000f08037c11 */ /* 0x000fca00080f0c15 */
[----:B------:R3:W-:Y:S02]  /*5d40*/  STG.E desc[UR8][R2.64], R5 ;  /* 0x0000000502007986 */ /* 0x0007e4000c101908 */
.L_x_245:
[----:B------:R-:W-:Y:S05]  /*5d50*/  BSYNC.RECONVERGENT B0 ;  /* 0x0000000000007941 */ /* 0x000fea0003800200 */
.L_x_244:
[----:B------:R-:W-:Y:S02]  /*5d60*/  IADD3 R50, PT, PT, R32, R50, RZ ;  /* 0x0000003220327210 */ /* 0x000fe40007ffe0ff */
[----:B------:R-:W-:Y:S02]  /*5d70*/  IADD3 R59, PT, PT, R59, 0x1, RZ ;  /* 0x000000013b3b7810 */ /* 0x000fe40007ffe0ff */
[----:B------:R-:W-:-:S13]  /*5d80*/  ISETP.GE.AND P0, PT, R50, UR4, PT ;  /* 0x0000000432007c0c */ /* 0x000fda000bf06270 */
[----:B------:R-:W-:Y:S05]  /*5d90*/  @!P0 BRA `(.L_x_246) ;  /* 0xffffffa000ec8947 */ /* 0x000fea000383ffff */
.L_x_203:
[----:B------:R-:W4:Y:S01]  /*5da0*/  LDC R4, c[0x0][0x370] ;  /* 0x0000dc00ff047b82 */ /* 0x000f220000000800 */
[----:B------:R-:W-:Y:S01]  /*5db0*/  ISETP.NE.AND P2, PT, R61, RZ, PT ;  /* 0x000000ff3d00720c */ /* 0x000fe20003f45270 */
[----:B------:R-:W-:Y:S06]  /*5dc0*/  BSSY.RECONVERGENT B0, `(.L_x_247) ;  /* 0x0000011000007945 */ /* 0x000fec0003800200 */
[----:B------:R-:W5:Y:S08]  /*5dd0*/  LDC R7, c[0x0][0x374] ;  /* 0x0000dd00ff077b82 */ /* 0x000f700000000800 */
[----:B---3--:R-:W3:Y:S01]  /*5de0*/  LDC.64 R2, c[0x0][0x3c8] ;  /* 0x0000f200ff027b82 */ /* 0x008ee20000000a00 */
[----:B----4-:R-:W-:-:S02]  /*5df0*/  ISETP.NE.AND P1, PT, R4, 0x1, PT ;  /* 0x000000010400780c */ /* 0x010fc40003f25270 */
[----:B------:R-:W-:Y:S02]  /*5e00*/  IADD3 R6, PT, PT, R4, -0x1, RZ ;  /* 0xffffffff04067810 */ /* 0x000fe40007ffe0ff */
[C---:B-----5:R-:W-:Y:S02]  /*5e10*/  IADD3 R5, PT, PT, R7.reuse, -0x1, RZ ;  /* 0xffffffff07057810 */ /* 0x060fe40007ffe0ff */
[----:B------:R-:W-:Y:S02]  /*5e20*/  SHF.L.U32 R0, R7, 0x1, RZ ;  /* 0x0000000107007819 */ /* 0x000fe400000006ff */
[----:B------:R-:W-:Y:S02]  /*5e30*/  ISETP.NE.AND P0, PT, R60, R5, PT ;  /* 0x000000053c00720c */ /* 0x000fe40003f05270 */
[----:B------:R-:W-:Y:S02]  /*5e40*/  SEL R5, R0, RZ, P1 ;  /* 0x000000ff00057207 */ /* 0x000fe40000800000 */
[----:B------:R-:W-:-:S03]  /*5e50*/  ISETP.NE.OR P0, PT, R6, UR11, P0 ;  /* 0x0000000b06007c0c */ /* 0x000fc60008705670 */
[----:B---3--:R-:W-:Y:S01]  /*5e60*/  IMAD.WIDE.U32 R2, R5, 0x4, R2 ;  /* 0x0000000405027825 */ /* 0x008fe200078e0002 */
[----:B------:R-:W-:Y:S09]  /*5e70*/  @P2 BRA `(.L_x_248) ;  /* 0x0000000000142947 */ /* 0x000ff20003800000 */
[----:B------:R-:W-:Y:S01]  /*5e80*/  HFMA2 R5, -RZ, RZ, 0, 5.9604644775390625e-08 ;  /* 0x00000001ff057431 */ /* 0x000fe200000001ff */
[----:B------:R-:W-:Y:S06]  /*5e90*/  MEMBAR.ALL.GPU ;  /* 0x0000000000007992 */ /* 0x000fec000000a000 */
[----:B------:R-:W-:-:S00]  /*5ea0*/  ERRBAR ;  /* 0x00000000000079ab */ /* 0x000fc00000000000 */
[----:B------:R-:W-:Y:S06]  /*5eb0*/  CGAERRBAR ;  /* 0x00000000000075ab */ /* 0x000fec0000000000 */
[----:B------:R3:W-:Y:S02]  /*5ec0*/  REDG.E.ADD.S32.STRONG.GPU desc[UR8][R2.64], R5 ;  /* 0x000000050200798e */ /* 0x0007e4000c12e308 */
.L_x_248:
[----:B------:R-:W-:Y:S05]  /*5ed0*/  BSYNC.RECONVERGENT B0 ;  /* 0x0000000000007941 */ /* 0x000fea0003800200 */
.L_x_247:
[----:B------:R-:W-:Y:S05]  /*5ee0*/  @P0 EXIT ;  /* 0x000000000000094d */ /* 0x000fea0003800000 */
[----:B------:R-:W-:Y:S05]  /*5ef0*/  @P2 BRA `(.L_x_249) ;  /* 0x0000000000202947 */ /* 0x000fea0003800000 */
[----:B------:R-:W-:-:S05]  /*5f00*/  IMAD R0, R4, R7, RZ ;  /* 0x0000000704007224 */ /* 0x000fca00078e02ff */
[----:B------:R-:W-:-:S13]  /*5f10*/  ISETP.NE.AND P0, PT, R0, -0x1, PT ;  /* 0xffffffff0000780c */ /* 0x000fda0003f05270 */
[----:B------:R-:W-:Y:S05]  /*5f20*/  @!P0 BRA `(.L_x_249) ;  /* 0x0000000000148947 */ /* 0x000fea0003800000 */
.L_x_250:
[----:B---3--:R-:W3:Y:S04]  /*5f30*/  LDG.E.STRONG.GPU R5, desc[UR8][R2.64] ;  /* 0x0000000802057981 */ /* 0x008ee8000c1ef900 */
[----:B---3--:R-:W-:Y:S01]  /*5f40*/  CCTL.IVALL ;  /* 0x00000000ff00798f */ /* 0x008fe20002000000 */
[----:B------:R-:W-:Y:S05]  /*5f50*/  YIELD ;  /* 0x0000000000007946 */ /* 0x000fea0003800000 */
[----:B------:R-:W-:-:S13]  /*5f60*/  ISETP.NE.AND P0, PT, R5, R0, PT ;  /* 0x000000000500720c */ /* 0x000fda0003f05270 */
[----:B------:R-:W-:Y:S05]  /*5f70*/  @P0 BRA `(.L_x_250) ;  /* 0xfffffffc00ec0947 */ /* 0x000fea000383ffff */
.L_x_249:
[----:B------:R-:W-:Y:S05]  /*5f80*/  WARPSYNC.ALL ;  /* 0x0000000000007948 */ /* 0x000fea0003800000 */
[----:B012---:R-:W0:Y:S08]  /*5f90*/  LDC.64 R12, c[0x0][0x3f8] ;  /* 0x0000fe00ff0c7b82 */ /* 0x007e300000000a00 */
[----:B------:R-:W-:Y:S01]  /*5fa0*/  BAR.SYNC.DEFER_BLOCKING 0x0 ;  /* 0x0000000000007b1d */ /* 0x000fe20000010000 */
[----:B0-----:R-:W-:-:S04]  /*5fb0*/  LEA.HI R0, P0, R13, R12, RZ, 0x1 ;  /* 0x0000000c0d007211 */ /* 0x001fc800078108ff */
[----:B---3--:R-:W-:-:S04]  /*5fc0*/  IADD3.X R3, PT, PT, RZ, R13, RZ, P0, !PT ;  /* 0x0000000dff037210 */ /* 0x008fc800007fe4ff */
        /* <DEDUP_REMOVED lines=38> */
[C---:B------:R-:W-:Y:S02]  /*6230*/  SHF.L.U32 R2, R18.reuse, 0x9, RZ ;  /* 0x0000000912027819 */ /* 0x040fe400000006ff */
[----:B------:R-:W-:-:S02]  /*6240*/  LOP3.LUT R18, R18, 0x3, RZ, 0xc0, !PT ;  /* 0x0000000312127812 */ /* 0x000fc400078ec0ff */
[----:B------:R-:W-:Y:S02]  /*6250*/  LOP3.LUT R2, R2, 0x600, RZ, 0xc0, !PT ;  /* 0x0000060002027812 */ /* 0x000fe400078ec0ff */
[----:B------:R-:W-:Y:S02]  /*6260*/  SHF.L.U32 R29, R13, 0x2, RZ ;  /* 0x000000020d1d7819 */ /* 0x000fe400000006ff */
[----:B------:R-:W-:Y:S02]  /*6270*/  IADD3 R61, P3, PT, R2, R61, RZ ;  /* 0x0000003d023d7210 */ /* 0x000fe40007f7e0ff */
[C---:B0-----:R-:W-:Y:S02]  /*6280*/  IADD3 R25, P1, PT, R21.reuse, UR4, RZ ;  /* 0x0000000415197c10 */ /* 0x041fe4000ff3e0ff */
[----:B------:R-:W-:Y:S02]  /*6290*/  SHF.L.U64.HI R31, R0, 0x2, R3 ;  /* 0x00000002001f7819 */ /* 0x000fe40000010203 */
[----:B-1----:R-:W-:-:S02]  /*62a0*/  IADD3 R23, P2, PT, R21, UR6, RZ ;  /* 0x0000000615177c10 */ /* 0x002fc4000ff5e0ff */
[C---:B------:R-:W-:Y:S02]  /*62b0*/  IADD3.X R26, PT, PT, R22.reuse, UR5, RZ, P1, !PT ;  /* 0x00000005161a7c10 */ /* 0x040fe40008ffe4ff */
[C---:B------:R-:W-:Y:S02]  /*62c0*/  IADD3.X R24, PT, PT, R22.reuse, UR7, RZ, P2, !PT ;  /* 0x0000000716187c10 */ /* 0x040fe400097fe4ff */
[----:B--2---:R-:W-:Y:S02]  /*62d0*/  IADD3 R21, P1, PT, R21, UR10, RZ ;  /* 0x0000000a15157c10 */ /* 0x004fe4000ff3e0ff */
[----:B------:R-:W-:Y:S02]  /*62e0*/  IADD3 R18, P2, PT, RZ, -R18, RZ ;  /* 0x80000012ff127210 */ /* 0x000fe40007f5e0ff */
[----:B------:R-:W-:Y:S02]  /*62f0*/  IADD3.X R22, PT, PT, R22, UR11, RZ, P1, !PT ;  /* 0x0000000b16167c10 */ /* 0x000fe40008ffe4ff */
[----:B------:R-:W-:-:S02]  /*6300*/  SHF.L.U64.HI R27, R28, 0x2, R33 ;  /* 0x000000021c1b7819 */ /* 0x000fc40000010221 */
[----:B------:R-:W-:Y:S02]  /*6310*/  IADD3 R29, PT, PT, R5, R29, RZ ;  /* 0x0000001d051d7210 */ /* 0x000fe40007ffe0ff */
[----:B------:R-:W-:Y:S02]  /*6320*/  IADD3.X R20, PT, PT, RZ, -0x1, RZ, P2, !PT ;  /* 0xffffffffff147810 */ /* 0x000fe400017fe4ff */
[----:B------:R-:W-:-:S07]  /*6330*/  IADD3.X R6, PT, PT, RZ, R6, RZ, P3, !PT ;  /* 0x00000006ff067210 */ /* 0x000fce0001ffe4ff */
.L_x_253:
[-C--:B0-----:R-:W-:Y:S02]  /*6340*/  LEA R10, P1, R0, R25.reuse, 0x2 ;  /* 0x00000019000a7211 */ /* 0x081fe400078210ff */
[----:B------:R-:W-:Y:S02]  /*6350*/  LEA R16, P3, R28, R25, 0x2 ;  /* 0x000000191c107211 */ /* 0x000fe400078610ff */
[----:B------:R-:W-:Y:S02]  /*6360*/  IADD3 R14, P2, PT, R25, R4, RZ ;  /* 0x00000004190e7210 */ /* 0x000fe40007f5e0ff */
[----:B------:R-:W-:Y:S02]  /*6370*/  IADD3.X R11, PT, PT, R26, R31, RZ, P1, !PT ;  /* 0x0000001f1a0b7210 */ /* 0x000fe40000ffe4ff */
[----:B------:R-:W-:Y:S02]  /*6380*/  MOV R8, R25 ;  /* 0x0000001900087202 */ /* 0x000fe40000000f00 */
[----:B------:R-:W-:-:S02]  /*6390*/  MOV R9, R26 ;  /* 0x0000001a00097202 */ /* 0x000fc40000000f00 */
[C---:B------:R-:W-:Y:S01]  /*63a0*/  IADD3.X R17, PT, PT, R26.reuse, R27, RZ, P3, !PT ;  /* 0x0000001b1a117210 */ /* 0x040fe20001ffe4ff */
[----:B------:R0:W2:Y:S01]  /*63b0*/  LDG.E R11, desc[UR8][R10.64] ;  /* 0x000000080a0b7981 */ /* 0x0000a2000c1e1900 */
[----:B------:R-:W-:-:S03]  /*63c0*/  IADD3.X R15, PT, PT, R26, R29, RZ, P2, !PT ;  /* 0x0000001d1a0f7210 */ /* 0x000fc600017fe4ff */
[----:B------:R1:W2:Y:S04]  /*63d0*/  LDG.E R2, desc[UR8][R8.64] ;  /* 0x0000000808027981 */ /* 0x0002a8000c1e1900 */
[----:B------:R-:W3:Y:S04]  /*63e0*/  LDG.E R14, desc[UR8][R14.64] ;  /* 0x000000080e0e7981 */ /* 0x000ee8000c1e1900 */
[----:B------:R-:W3:Y:S01]  /*63f0*/  LDG.E R17, desc[UR8][R16.64] ;  /* 0x0000000810117981 */ /* 0x000ee2000c1e1900 */
[----:B0-----:R-:W-:Y:S02]  /*6400*/  MOV R10, R23 ;  /* 0x00000017000a7202 */ /* 0x001fe40000000f00 */
[----:B-1----:R-:W-:-:S02]  /*6410*/  MOV R8, R21 ;  /* 0x0000001500087202 */ /* 0x002fc40000000f00 */
        /* <DEDUP_REMOVED lines=10> */
[----:B--2---:R-:W-:Y:S02]  /*64c0*/  F2FP.BF16.F32.PACK_AB R7, R11, R2 ;  /* 0x000000020b07723e */ /* 0x004fe400000010ff */
[----:B------:R-:W-:Y:S02]  /*64d0*/  MOV R11, R24 ;  /* 0x00000018000b7202 */ /* 0x000fe40000000f00 */
[----:B---3--:R-:W-:Y:S01]  /*64e0*/  F2FP.BF16.F32.PACK_AB R19, R17, R14 ;  /* 0x0000000e1113723e */ /* 0x008fe200000010ff */
[----:B------:R0:W-:Y:S04]  /*64f0*/  STG.E desc[UR8][R8.64], R7 ;  /* 0x0000000708007986 */ /* 0x0001e8000c101908 */
[----:B------:R0:W-:Y:S01]  /*6500*/  STG.E desc[UR8][R10.64], R19 ;  /* 0x000000130a007986 */ /* 0x0001e2000c101908 */
[----:B------:R-:W-:Y:S01]  /*6510*/  IADD3.X R24, PT, PT, RZ, R24, RZ, P3, !PT ;  /* 0x00000018ff187210 */ /* 0x000fe20001ffe4ff */
[----:B------:R-:W-:Y:S06]  /*6520*/  @P1 BRA `(.L_x_253) ;  /* 0xfffffffc00841947 */ /* 0x000fec000383ffff */
.L_x_252:
[----:B------:R-:W-:Y:S05]  /*6530*/  BSYNC.RECONVERGENT B0 ;  /* 0x0000000000007941 */ /* 0x000fea0003800200 */
.L_x_251:
[----:B------:R-:W-:Y:S05]  /*6540*/  @!P0 EXIT ;  /* 0x000000000000894d */ /* 0x000fea0003800000 */
[C---:B------:R-:W-:Y:S01]  /*6550*/  SHF.L.U64.HI R13, R12.reuse, 0x2, R13 ;  /* 0x000000020c0d7819 */ /* 0x040fe2000001020d */
[----:B------:R-:W1:Y:S01]  /*6560*/  LDCU.64 UR4, c[0x0][0x3d8] ;  /* 0x00007b00ff0477ac */ /* 0x000e620008000a00 */
[----:B0-----:R-:W-:Y:S02]  /*6570*/  SHF.L.U32 R19, R12, 0x2, RZ ;  /* 0x000000020c137819 */ /* 0x001fe400000006ff */
[C---:B------:R-:W-:Y:S01]  /*6580*/  SHF.L.U64.HI R21, R28.reuse, 0x2, R33 ;  /* 0x000000021c157819 */ /* 0x040fe20000010221 */
[----:B------:R-:W0:Y:S01]  /*6590*/  LDCU.64 UR6, c[0x0][0x388] ;  /* 0x00007100ff0677ac */ /* 0x000e220008000a00 */
[----:B------:R-:W-:Y:S02]  /*65a0*/  SHF.L.U32 R23, R28, 0x2, RZ ;  /* 0x000000021c177819 */ /* 0x000fe400000006ff */
[C---:B------:R-:W-:Y:S01]  /*65b0*/  SHF.L.U64.HI R15, R0.reuse, 0x2, R3 ;  /* 0x00000002000f7819 */ /* 0x040fe20000010203 */
[----:B------:R-:W2:Y:S01]  /*65c0*/  LDCU.64 UR10, c[0x0][0x390] ;  /* 0x00007200ff0a77ac */ /* 0x000ea20008000a00 */
[----:B------:R-:W-:-:S07]  /*65d0*/  SHF.L.U32 R17, R0, 0x2, RZ ;  /* 0x0000000200117819 */ /* 0x000fce00000006ff */
.L_x_254:
[C---:B------:R-:W-:Y:S02]  /*65e0*/  SHF.L.U32 R2, R61.reuse, 0x2, RZ ;  /* 0x000000023d027819 */ /* 0x040fe400000006ff */
[----:B------:R-:W-:Y:S02]  /*65f0*/  SHF.L.U64.HI R12, R61, 0x2, R6 ;  /* 0x000000023d0c7819 */ /* 0x000fe40000010206 */
[----:B-1----:R-:W-:-:S04]  /*6600*/  IADD3 R4, P0, PT, R2, UR4, RZ ;  /* 0x0000000402047c10 */ /* 0x002fc8000ff1e0ff */
[----:B---3--:R-:W-:Y:S02]  /*6610*/  IADD3.X R5, PT, PT, R12, UR5, RZ, P0, !PT ;  /* 0x000000050c057c10 */ /* 0x008fe400087fe4ff */
[C---:B------:R-:W-:Y:S02]  /*6620*/  IADD3 R6, P0, PT, R4.reuse, R17, RZ ;  /* 0x0000001104067210 */ /* 0x040fe40007f1e0ff */
[C---:B------:R-:W-:Y:S02]  /*6630*/  IADD3 R10, P2, PT, R4.reuse, R23, RZ ;  /* 0x00000017040a7210 */ /* 0x040fe40007f5e0ff */
[C---:B------:R-:W-:Y:S02]  /*6640*/  IADD3.X R7, PT, PT, R5.reuse, R15, RZ, P0, !PT ;  /* 0x0000000f05077210 */ /* 0x040fe400007fe4ff */
[----:B------:R-:W-:Y:S02]  /*6650*/  IADD3 R8, P1, PT, R4, R19, RZ ;  /* 0x0000001304087210 */ /* 0x000fe40007f3e0ff */
[C---:B------:R-:W-:Y:S01]  /*6660*/  IADD3.X R11, PT, PT, R5.reuse, R21, RZ, P2, !PT ;  /* 0x00000015050b7210 */ /* 0x040fe200017fe4ff */
[----:B------:R1:W3:Y:S01]  /*6670*/  LDG.E R4, desc[UR8][R4.64] ;  /* 0x0000000804047981 */ /* 0x0002e2000c1e1900 */
[----:B------:R-:W-:-:S03]  /*6680*/  IADD3.X R9, PT, PT, R5, R13, RZ, P1, !PT ;  /* 0x0000000d05097210 */ /* 0x000fc60000ffe4ff */
[----:B------:R-:W3:Y:S04]  /*6690*/  LDG.E R7, desc[UR8][R6.64] ;  /* 0x0000000806077981 */ /* 0x000ee8000c1e1900 */
[----:B------:R-:W4:Y:S04]  /*66a0*/  LDG.E R8, desc[UR8][R8.64] ;  /* 0x0000000808087981 */ /* 0x000f28000c1e1900 */
[----:B------:R-:W4:Y:S01]  /*66b0*/  LDG.E R11, desc[UR8][R10.64] ;  /* 0x000000080a0b7981 */ /* 0x000f22000c1e1900 */
[----:B------:R-:W-:Y:S02]  /*66c0*/  LOP3.LUT R14, R2, 0xfffffffc, RZ, 0xc0, !PT ;  /* 0xfffffffc020e7812 */ /* 0x000fe400078ec0ff */
[----:B------:R-:W-:-:S02]  /*66d0*/  LOP3.LUT R16, R12, 0x1, RZ, 0xc0, !PT ;  /* 0x000000010c107812 */ /* 0x000fc400078ec0ff */
[----:B0-----:R-:W-:Y:S02]  /*66e0*/  IADD3 R24, P0, PT, R14, UR6, RZ ;  /* 0x000000060e187c10 */ /* 0x001fe4000ff1e0ff */
[----:B-1----:R-:W-:Y:S02]  /*66f0*/  LOP3.LUT R5, R12, 0x3, RZ, 0xc0, !PT ;  /* 0x000000030c057812 */ /* 0x002fe400078ec0ff */
[----:B------:R-:W-:Y:S02]  /*6700*/  IADD3.X R25, PT, PT, R16, UR7, RZ, P0, !PT ;  /* 0x0000000710197c10 */ /* 0x000fe400087fe4ff */
[----:B--2---:R-:W-:-:S04]  /*6710*/  IADD3 R26, P0, PT, R14, UR10, RZ ;  /* 0x0000000a0e1a7c10 */ /* 0x004fc8000ff1e0ff */
[----:B------:R-:W-:Y:S02]  /*6720*/  IADD3.X R27, PT, PT, R16, UR11, RZ, P0, !PT ;  /* 0x0000000b101b7c10 */ /* 0x000fe400087fe4ff */
[----:B---3--:R-:W-:Y:S02]  /*6730*/  F2FP.BF16.F32.PACK_AB R29, R7, R4 ;  /* 0x00000004071d723e */ /* 0x008fe400000010ff */
[----:B------:R-:W-:-:S04]  /*6740*/  IADD3 R4, P1, PT, R14, UR4, RZ ;  /* 0x000000040e047c10 */ /* 0x000fc8000ff3e0ff */
[----:B------:R-:W-:Y:S02]  /*6750*/  IADD3.X R5, PT, PT, R5, UR5, RZ, P1, !PT ;  /* 0x0000000505057c10 */ /* 0x000fe40008ffe4ff */
[----:B----4-:R-:W-:Y:S02]  /*6760*/  F2FP.BF16.F32.PACK_AB R31, R11, R8 ;  /* 0x000000080b1f723e */ /* 0x010fe400000010ff */
[C---:B------:R-:W-:Y:S02]  /*6770*/  IADD3 R10, P0, PT, R4.reuse, R17, RZ ;  /* 0x00000011040a7210 */ /* 0x040fe40007f1e0ff */
[C---:B------:R-:W-:Y:S02]  /*6780*/  IADD3 R6, P1, PT, R4.reuse, R19, RZ ;  /* 0x0000001304067210 */ /* 0x040fe40007f3e0ff */
[----:B------:R-:W-:Y:S02]  /*6790*/  IADD3 R8, P2, PT, R4, R23, RZ ;  /* 0x0000001704087210 */ /* 0x000fe40007f5e0ff */
[----:B------:R-:W-:-:S02]  /*67a0*/  IADD3.X R11, PT, PT, R5, R15, RZ, P0, !PT ;  /* 0x0000000f050b7210 */ /* 0x000fc400007fe4ff */
[C---:B------:R-:W-:Y:S02]  /*67b0*/  IADD3.X R7, PT, PT, R5.reuse, R13, RZ, P1, !PT ;  /* 0x0000000d05077210 */ /* 0x040fe40000ffe4ff */
[----:B------:R-:W-:Y:S01]  /*67c0*/  IADD3.X R9, PT, PT, R5, R21, RZ, P2, !PT ;  /* 0x0000001505097210 */ /* 0x000fe200017fe4ff */
[----:B------:R0:W-:Y:S04]  /*67d0*/  STG.E desc[UR8][R24.64], R29 ;  /* 0x0000001d18007986 */ /* 0x0001e8000c101908 */
[----:B------:R1:W-:Y:S04]  /*67e0*/  STG.E desc[UR8][R26.64], R31 ;  /* 0x0000001f1a007986 */ /* 0x0003e8000c101908 */
[----:B------:R-:W2:Y:S04]  /*67f0*/  LDG.E R14, desc[UR8][R4.64+0x800] ;  /* 0x00080008040e7981 */ /* 0x000ea8000c1e1900 */
[----:B------:R-:W2:Y:S04]  /*6800*/  LDG.E R33, desc[UR8][R10.64+0x800] ;  /* 0x000800080a217981 */ /* 0x000ea8000c1e1900 */
[----:B------:R-:W3:Y:S04]  /*6810*/  LDG.E R16, desc[UR8][R6.64+0x800] ;  /* 0x0008000806107981 */ /* 0x000ee8000c1e1900 */
[----:B------:R-:W3:Y:S01]  /*6820*/  LDG.E R35, desc[UR8][R8.64+0x800] ;  /* 0x0008000808237981 */ /* 0x000ee2000c1e1900 */
[----:B------:R-:W-:-:S04]  /*6830*/  IADD3 R28, P0, PT, R2, 0x800, RZ ;  /* 0x00000800021c7810 */ /* 0x000fc80007f1e0ff */
[----:B------:R-:W-:Y:S02]  /*6840*/  IADD3.X R18, PT, PT, RZ, R12, RZ, P0, !PT ;  /* 0x0000000cff127210 */ /* 0x000fe400007fe4ff */
[----:B------:R-:W-:Y:S02]  /*6850*/  LOP3.LUT R28, R28, 0xfffffffc, RZ, 0xc0, !PT ;  /* 0xfffffffc1c1c7812 */ /* 0x000fe400078ec0ff */
[----:B------:R-:W-:Y:S02]  /*6860*/  LOP3.LUT R18, R18, 0x1, RZ, 0xc0, !PT ;  /* 0x0000000112127812 */ /* 0x000fe400078ec0ff */
[C---:B0-----:R-:W-:Y:S02]  /*6870*/  IADD3 R24, P0, PT, R28.reuse, UR6, RZ ;  /* 0x000000061c187c10 */ /* 0x041fe4000ff1e0ff */
[----:B------:R-:W-:Y:S02]  /*6880*/  IADD3 R28, P1, PT, R28, UR10, RZ ;  /* 0x0000000a1c1c7c10 */ /* 0x000fe4000ff3e0ff */
[----:B------:R-:W-:-:S02]  /*6890*/  IADD3.X R25, PT, PT, R18, UR7, RZ, P0, !PT ;  /* 0x0000000712197c10 */ /* 0x000fc400087fe4ff */
[----:B------:R-:W-:Y:S02]  /*68a0*/  IADD3.X R29, PT, PT, R18, UR11, RZ, P1, !PT ;  /* 0x0000000b121d7c10 */ /* 0x000fe40008ffe4ff */
[----:B--2---:R-:W-:Y:S02]  /*68b0*/  F2FP.BF16.F32.PACK_AB R33, R33, R14 ;  /* 0x0000000e2121723e */ /* 0x004fe400000010ff */
[----:B---3--:R-:W-:-:S03]  /*68c0*/  F2FP.BF16.F32.PACK_AB R35, R35, R16 ;  /* 0x000000102323723e */ /* 0x008fc600000010ff */
[----:B------:R0:W-:Y:S04]  /*68d0*/  STG.E desc[UR8][R24.64], R33 ;  /* 0x0000002118007986 */ /* 0x0001e8000c101908 */
[----:B------:R2:W-:Y:S04]  /*68e0*/  STG.E desc[UR8][R28.64], R35 ;  /* 0x000000231c007986 */ /* 0x0005e8000c101908 */
[----:B------:R-:W3:Y:S04]  /*68f0*/  LDG.E R14, desc[UR8][R4.64+0x1000] ;  /* 0x00100008040e7981 */ /* 0x000ee8000c1e1900 */
[----:B-1----:R-:W3:Y:S04]  /*6900*/  LDG.E R31, desc[UR8][R10.64+0x1000] ;  /* 0x001000080a1f7981 */ /* 0x002ee8000c1e1900 */
        /* <DEDUP_REMOVED lines=10> */
[----:B---3--:R-:W-:Y:S02]  /*69b0*/  F2FP.BF16.F32.PACK_AB R31, R31, R14 ;  /* 0x0000000e1f1f723e */ /* 0x008fe400000010ff */
[----:B----4-:R-:W-:-:S03]  /*69c0*/  F2FP.BF16.F32.PACK_AB R37, R37, R16 ;  /* 0x000000102525723e */ /* 0x010fc600000010ff */
[----:B------:R0:W-:Y:S04]  /*69d0*/  STG.E desc[UR8][R26.64], R31 ;  /* 0x0000001f1a007986 */ /* 0x0001e8000c101908 */
[----:B------:R3:W-:Y:S04]  /*69e0*/  STG.E desc[UR8][R24.64], R37 ;  /* 0x0000002518007986 */ /* 0x0007e8000c101908 */
[----:B------:R-:W4:Y:S04]  /*69f0*/  LDG.E R4, desc[UR8][R4.64+0x1800] ;  /* 0x0018000804047981 */ /* 0x000f28000c1e1900 */
[----:B------:R-:W4:Y:S04]  /*6a00*/  LDG.E R11, desc[UR8][R10.64+0x1800] ;  /* 0x001800080a0b7981 */ /* 0x000f28000c1e1900 */
[----:B------:R-:W5:Y:S04]  /*6a10*/  LDG.E R6, desc[UR8][R6.64+0x1800] ;  /* 0x0018000806067981 */ /* 0x000f68000c1e1900 */
[----:B------:R-:W5:Y:S01]  /*6a20*/  LDG.E R9, desc[UR8][R8.64+0x1800] ;  /* 0x0018000808097981 */ /* 0x000f62000c1e1900 */
[----:B------:R-:W-:-:S04]  /*6a30*/  IADD3 R2, P0, PT, R2, 0x1800, RZ ;  /* 0x0000180002027810 */ /* 0x000fc80007f1e0ff */
[----:B------:R-:W-:Y:S02]  /*6a40*/  IADD3.X R12, PT, PT, RZ, R12, RZ, P0, !PT ;  /* 0x0000000cff0c7210 */ /* 0x000fe400007fe4ff */
[----:B------:R-:W-:Y:S02]  /*6a50*/  LOP3.LUT R2, R2, 0xfffffffc, RZ, 0xc0, !PT ;  /* 0xfffffffc02027812 */ /* 0x000fe400078ec0ff */
[----:B------:R-:W-:Y:S02]  /*6a60*/  LOP3.LUT R12, R12, 0x1, RZ, 0xc0, !PT ;  /* 0x000000010c0c7812 */ /* 0x000fe400078ec0ff */
[C---:B--2---:R-:W-:Y:S02]  /*6a70*/  IADD3 R28, P0, PT, R2.reuse, UR6, RZ ;  /* 0x00000006021c7c10 */ /* 0x044fe4000ff1e0ff */
[----:B0-----:R-:W-:Y:S02]  /*6a80*/  IADD3 R26, P1, PT, R2, UR10, RZ ;  /* 0x0000000a021a7c10 */ /* 0x001fe4000ff3e0ff */
[----:B------:R-:W-:-:S02]  /*6a90*/  IADD3.X R29, PT, PT, R12, UR7, RZ, P0, !PT ;  /* 0x000000070c1d7c10 */ /* 0x000fc400087fe4ff */
[----:B------:R-:W-:Y:S02]  /*6aa0*/  IADD3.X R27, PT, PT, R12, UR11, RZ, P1, !PT ;  /* 0x0000000b0c1b7c10 */ /* 0x000fe40008ffe4ff */
[----:B------:R-:W-:-:S04]  /*6ab0*/  IADD3 R61, PT, PT, R61, 0x800, RZ ;  /* 0x000008003d3d7810 */ /* 0x000fc80007ffe0ff */
[----:B------:R-:W-:-:S04]  /*6ac0*/  ISETP.GT.U32.AND P0, PT, R0, R61, PT ;  /* 0x0000003d0000720c */ /* 0x000fc80003f04070 */
[----:B------:R-:W-:Y:S02]  /*6ad0*/  ISETP.GT.AND.EX P0, PT, R3, RZ, PT, P0 ;  /* 0x000000ff0300720c */ /* 0x000fe40003f04300 */
[----:B----4-:R-:W-:Y:S02]  /*6ae0*/  F2FP.BF16.F32.PACK_AB R11, R11, R4 ;  /* 0x000000040b0b723e */ /* 0x010fe400000010ff */
[----:B-----5:R-:W-:-:S03]  /*6af0*/  F2FP.BF16.F32.PACK_AB R5, R9, R6 ;  /* 0x000000060905723e */ /* 0x020fc600000010ff */
[----:B------:R3:W-:Y:S04]  /*6b00*/  STG.E desc[UR8][R28.64], R11 ;  /* 0x0000000b1c007986 */ /* 0x0007e8000c101908 */
[----:B------:R3:W-:Y:S01]  /*6b10*/  STG.E desc[UR8][R26.64], R5 ;  /* 0x000000051a007986 */ /* 0x0007e2000c101908 */
[----:B------:R-:W-:Y:S01]  /*6b20*/  HFMA2 R6, -RZ, RZ, 0, 0 ;  /* 0x00000000ff067431 */ /* 0x000fe200000001ff */
[----:B------:R-:W-:Y:S06]  /*6b30*/  @P0 BRA `(.L_x_254) ;  /* 0xfffffff800a80947 */ /* 0x000fec000383ffff */
[----:B------:R-:W-:Y:S05]  /*6b40*/  EXIT ;  /* 0x000000000000794d */ /* 0x000fea0003800000 */
.L_x_255:
        /* <DEDUP_REMOVED lines=11> */
.L_x_4884:


//--------------------- .text._Z35group_norm_nhwc_bwd_one_pass_kernelI11Bf16IOBf16WLi128ELi128ELi512EEv26Group_norm_nhwc_bwd_params --------------------------
	.section	.text._Z35group_norm_nhwc_bwd_one_pass_kernelI11Bf16IOBf16WLi128ELi128ELi512EEv26Group_norm_nhwc_bwd_params,"ax",@progbits
	.align	128
        .global         _Z35group_norm_nhwc_bwd_one_pass_kernelI11Bf16IOBf16WLi128ELi128ELi512EEv26Group_norm_nhwc_bwd_params
        .type           _Z35group_norm_nhwc_bwd_one_pass_kernelI11Bf16IOBf16WLi128ELi128ELi512EEv26Group_norm_nhwc_bwd_params,@function
        .size           _Z35group_norm_nhwc_bwd_one_pass_kernelI11Bf16IOBf16WLi128ELi128ELi512EEv26Group_norm_nhwc_bwd_params,(.L_x_4885 - _Z35group_norm_nhwc_bwd_one_pass_kernelI11Bf16IOBf16WLi128ELi128ELi512EEv26Group_norm_nhwc_bwd_params)
        .other          _Z35group_norm_nhwc_bwd_one_pass_kernelI11Bf16IOBf16WLi128ELi128ELi512EEv26Group_norm_nhwc_bwd_params,@"STO_CUDA_ENTRY STV_DEFAULT"
_Z35group_norm_nhwc_bwd_one_pass_kernelI11Bf16IOBf16WLi128ELi128ELi512EEv26Group_norm_nhwc_bwd_params:
.text._Z35group_norm_nhwc_bwd_one_pass_kernelI11Bf16IOBf16WLi128ELi128ELi512EEv26Group_norm_nhwc_bwd_params:
        /* <DEDUP_REMOVED lines=11> */
.L_x_323:
[----:B------:R-:W1:Y:S01]  /*00b0*/  LDC R11, c[0x0][0x410] ;  /* 0x00010400ff0b7b82 */ /* 0x000e620000000800 */
[----:B0-----:R-:W2:Y:S01]  /*00c0*/  S2R R4, SR_TID.X ;  /* 0x0000000000047919 */ /* 0x001ea20000002100 */
[----:B------:R-:W3:Y:S01]  /*00d0*/  LDCU UR4, c[0x0][0x41c] ;  /* 0x00008380ff0477ac */ /* 0x000ee20008000800 */
[----:B------:R-:W-:Y:S01]  /*00e0*/  ISETP.GE.AND P5, PT, R2, RZ, PT ;  /* 0x000000ff0200720c */ /* 0x000fe20003fa6270 */
[----:B------:R-:W4:Y:S01]  /*00f0*/  LDCU.128 UR8, c[0x0][0x400] ;  /* 0x00008000ff0877ac */ /* 0x000f220008000c00 */
[----:B------:R-:W-:Y:S02]  /*0100*/  CS2R R56, SRZ ;  /* 0x0000000000387805 */ /* 0x000fe4000001ff00 */
[----:B------:R-:W-:Y:S01]  /*0110*/  CS2R R58, SRZ ;  /* 0x00000000003a7805 */ /* 0x000fe2000001ff00 */
[----:B------:R-:W5:Y:S01]  /*0120*/  LDC.64 R64, c[0x0][0x3b8] ;  /* 0x0000ee00ff407b82 */ /* 0x000f620000000a00 */
        /* <DEDUP_REMOVED lines=11> */
[----:B------:R-:W-:Y:S02]  /*01e0*/  IMAD.HI.U32 R7, R7, R5, R6 ;  /* 0x0000000507077227 */ /* 0x000fe400078e0006 */
[----:B------:R-:W3:Y:S04]  /*01f0*/  S2R R5, SR_CTAID.X ;  /* 0x0000000000057919 */ /* 0x000ee80000002500 */
[----:B------:R-:W-:-:S05]  /*0200*/  IMAD.HI.U32 R7, R7, R8, RZ ;  /* 0x0000000807077227 */ /* 0x000fca00078e00ff */
[----:B------:R-:W-:-:S05]  /*0210*/  IADD3 R6, PT, PT, -R7, RZ, RZ ;  /* 0x000000ff07067210 */ /* 0x000fca0007ffe1ff */
[----:B------:R-:W-:Y:S01]  /*0220*/  IMAD R6, R9, R6, R8 ;  /* 0x0000000609067224 */ /* 0x000fe200078e0208 */
[----:B------:R-:W-:-:S04]  /*0230*/  SHF.R.U32.HI R8, RZ, 0x6, R4 ;  /* 0x00000006ff087819 */ /* 0x000fc80000011604 */
[----:B------:R-:W-:Y:S01]  /*0240*/  ISETP.GT.U32.AND P2, PT, R9, R6, PT ;  /* 0x000000060900720c */ /* 0x000fe20003f44070 */
[----:B---3--:R-:W-:-:S12]  /*0250*/  IMAD R25, R5, UR4, R8 ;  /* 0x0000000405197c24 */ /* 0x008fd8000f8e0208 */
[----:B------:R-:W-:Y:S01]  /*0260*/  @!P2 IADD3 R6, PT, PT, R6, -R9, RZ ;  /* 0x800000090606a210 */ /* 0x000fe20007ffe0ff */
[----:B------:R-:W1:Y:S01]  /*0270*/  LDCU.U8 UR4, c[0x0][0x414] ;  /* 0x00008280ff0477ac */ /* 0x000e620008000000 */
[----:B------:R-:W-:Y:S02]  /*0280*/  LOP3.LUT R8, R2, R11, RZ, 0x3c, !PT ;  /* 0x0000000b02087212 */ /* 0x000fe400078e3cff */
[----:B----4-:R-:W-:Y:S02]  /*0290*/  ISETP.GE.U32.AND P3, PT, R25, UR8, PT ;  /* 0x0000000819007c0c */ /* 0x010fe4000bf66070 */
[----:B------:R-:W-:Y:S02]  /*02a0*/  SHF.R.S32.HI R13, RZ, 0x1f, R25 ;  /* 0x0000001fff0d7819 */ /* 0x000fe40000011419 */
[----:B------:R-:W-:Y:S02]  /*02b0*/  ISETP.GE.U32.AND P0, PT, R6, R9, PT ;  /* 0x000000090600720c */ /* 0x000fe40003f06070 */
[----:B------:R-:W-:-:S02]  /*02c0*/  ISETP.GE.AND.EX P3, PT, R13, UR9, PT, P3 ;  /* 0x000000090d007c0c */ /* 0x000fc4000bf66330 */
[-C--:B------:R-:W-:Y:S02]  /*02d0*/  ISETP.GT.U32.AND P4, PT, R9, R6.reuse, PT ;  /* 0x000000060900720c */ /* 0x080fe40003f84070 */
[----:B------:R-:W-:Y:S02]  /*02e0*/  IADD3 R9, PT, PT, R6, -R9, RZ ;  /* 0x8000000906097210 */ /* 0x000fe40007ffe0ff */
[----:B------:R-:W-:Y:S02]  /*02f0*/  ISETP.GE.AND P1, PT, R8, RZ, PT ;  /* 0x000000ff0800720c */ /* 0x000fe40003f26270 */
[----:B------:R-:W-:Y:S02]  /*0300*/  @!P2 IADD3 R7, PT, PT, R7, 0x1, RZ ;  /* 0x000000010707a810 */ /* 0x000fe40007ffe0ff */
[----:B------:R-:W-:Y:S02]  /*0310*/  SEL R6, R9, R6, !P4 ;  /* 0x0000000609067207 */ /* 0x000fe40006000000 */
[----:B------:R-:W-:Y:S01]  /*0320*/  ISETP.NE.AND P2, PT, R11, RZ, PT ;  /* 0x000000ff0b00720c */ /* 0x000fe20003f45270 */
[----:B------:R-:W2:Y:S01]  /*0330*/  @!P3 LDC.64 R16, c[0x0][0x3f8] ;  /* 0x0000fe00ff10bb82 */ /* 0x000ea20000000a00 */
[----:B------:R-:W-:-:S02]  /*0340*/  LOP3.LUT R9, RZ, R11, RZ, 0x33, !PT ;  /* 0x0000000bff097212 */ /* 0x000fc400078e33ff */
[----:B------:R-:W-:Y:S02]  /*0350*/  IADD3 R11, PT, PT, R25, 0x8, RZ ;  /* 0x00000008190b7810 */ /* 0x000fe40007ffe0ff */
[----:B------:R-:W-:Y:S02]  /*0360*/  @P0 IADD3 R7, PT, PT, R7, 0x1, RZ ;  /* 0x0000000107070810 */ /* 0x000fe40007ffe0ff */
[----:B------:R-:W-:Y:S01]  /*0370*/  ISETP.GE.U32.AND P0, PT, R11, UR8, PT ;  /* 0x000000080b007c0c */ /* 0x000fe2000bf06070 */
[----:B------:R-:W3:Y:S01]  /*0380*/  @!P3 LDC.64 R22, c[0x0][0x3a0] ;  /* 0x0000e800ff16bb82 */ /* 0x000ee20000000a00 */
[----:B------:R-:W-:Y:S02]  /*0390*/  SHF.R.S32.HI R19, RZ, 0x1f, R11 ;  /* 0x0000001fff137819 */ /* 0x000fe4000001140b */
[----:B------:R-:W-:Y:S02]  /*03a0*/  @!P5 IADD3 R6, PT, PT, -R6, RZ, RZ ;  /* 0x000000ff0606d210 */ /* 0x000fe40007ffe1ff */
[----:B------:R-:W-:-:S02]  /*03b0*/  @!P1 IADD3 R7, PT, PT, -R7, RZ, RZ ;  /* 0x000000ff07079210 */ /* 0x000fc40007ffe1ff */
[----:B------:R-:W-:Y:S01]  /*03c0*/  ISETP.GE.AND.EX P0, PT, R19, UR9, PT, P0 ;  /* 0x0000000913007c0c */ /* 0x000fe2000bf06300 */
[----:B------:R-:W4:Y:S01]  /*03d0*/  @!P3 LDC.64 R28, c[0x0][0x398] ;  /* 0x0000e600ff1cbb82 */ /* 0x000f220000000a00 */
[C---:B------:R-:W-:Y:S02]  /*03e0*/  SEL R111, R9.reuse, R6, !P2 ;  /* 0x00000006096f7207 */ /* 0x040fe40005000000 */
[----:B------:R-:W-:Y:S02]  /*03f0*/  SEL R7, R9, R7, !P2 ;  /* 0x0000000709077207 */ /* 0x000fe40005000000 */
[----:B------:R-:W-:Y:S02]  /*0400*/  SHF.L.U32 R9, R111, 0x7, RZ ;  /* 0x000000076f097819 */ /* 0x000fe400000006ff */
[----:B------:R-:W-:Y:S02]  /*0410*/  SHF.R.S32.HI R6, RZ, 0x1f, R7 ;  /* 0x0000001fff067819 */ /* 0x000fe40000011407 */
[----:B------:R-:W-:-:S02]  /*0420*/  SHF.R.S32.HI R115, RZ, 0x1f, R9 ;  /* 0x0000001fff737819 */ /* 0x000fc40000011409 */
[----:B------:R-:W-:Y:S01]  /*0430*/  LOP3.LUT R114, R9, R24, RZ, 0xfc, !PT ;  /* 0x0000001809727212 */ /* 0x000fe200078efcff */
[----:B------:R-:W-:Y:S01]  /*0440*/  IMAD R6, R6, UR10, RZ ;  /* 0x0000000a06067c24 */ /* 0x000fe2000f8e02ff */
[----:B------:R-:W0:Y:S01]  /*0450*/  @!P0 LDC.64 R30, c[0x0][0x3f8] ;  /* 0x0000fe00ff1e8b82 */ /* 0x000e220000000a00 */
[----:B------:R-:W-:Y:S02]  /*0460*/  IADD3 R15, PT, PT, R25, 0x10, RZ ;  /* 0x00000010190f7810 */ /* 0x000fe40007ffe0ff */
[----:B------:R-:W-:Y:S02]  /*0470*/  IMAD.WIDE.U32 R114, R7, UR10, R114 ;  /* 0x0000000a07727c25 */ /* 0x000fe4000f8e0072 */
[----:B------:R-:W-:Y:S02]  /*0480*/  ISETP.GE.U32.AND P2, PT, R15, UR8, PT ;  /* 0x000000080f007c0c */ /* 0x000fe4000bf46070 */
[----:B------:R-:W-:Y:S01]  /*0490*/  IMAD R7, R7, UR11, R6 ;  /* 0x0000000b07077c24 */ /* 0x000fe2000f8e0206 */
[----:B------:R-:W-:Y:S01]  /*04a0*/  SHF.R.S32.HI R21, RZ, 0x1f, R15 ;  /* 0x0000001fff157819 */ /* 0x000fe2000001140f */
[----:B--2---:R-:W-:Y:S01]  /*04b0*/  @!P3 IMAD R6, R13, R16, RZ ;  /* 0x000000100d06b224 */ /* 0x004fe200078e02ff */
[----:B------:R-:W-:Y:S01]  /*04c0*/  @!P3 MOV R116, R114 ;  /* 0x000000720074b202 */ /* 0x000fe20000000f00 */
[----:B------:R-:W2:Y:S01]  /*04d0*/  @!P0 LDC.64 R32, c[0x0][0x3a0] ;  /* 0x0000e800ff208b82 */ /* 0x000ea20000000a00 */
[----:B------:R-:W-:Y:S01]  /*04e0*/  ISETP.GE.AND.EX P2, PT, R21, UR9, PT, P2 ;  /* 0x0000000915007c0c */ /* 0x000fe2000bf46320 */
[C---:B------:R-:W-:Y:S01]  /*04f0*/  @!P3 IMAD R9, R25.reuse, R17, R6 ;  /* 0x000000111909b224 */ /* 0x040fe200078e0206 */
[----:B------:R-:W-:-:S02]  /*0500*/  IADD3 R17, PT, PT, R25, 0x18, RZ ;  /* 0x0000001819117810 */ /* 0x000fc40007ffe0ff */
[----:B------:R-:W-:Y:S02]  /*0510*/  IADD3 R117, PT, PT, R115, R7, RZ ;  /* 0x0000000773757210 */ /* 0x000fe40007ffe0ff */
[----:B------:R-:W-:Y:S01]  /*0520*/  ISETP.GE.U32.AND P1, PT, R17, UR8, PT ;  /* 0x0000000811007c0c */ /* 0x000fe2000bf26070 */
[----:B------:R-:W5:Y:S01]  /*0530*/  @!P0 LDC.64 R34, c[0x0][0x398] ;  /* 0x0000e600ff228b82 */ /* 0x000f620000000a00 */
[----:B------:R-:W-:Y:S01]  /*0540*/  SHF.R.S32.HI R27, RZ, 0x1f, R17 ;  /* 0x0000001fff1b7819 */ /* 0x000fe20000011411 */
[----:B------:R-:W-:Y:S01]  /*0550*/  @!P3 IMAD.WIDE.U32 R6, R25, R16, R116 ;  /* 0x000000101906b225 */ /* 0x000fe200078e0074 */
[----:B------:R-:W-:Y:S02]  /*0560*/  @!P0 MOV R13, R117 ;  /* 0x00000075000d8202 */ /* 0x000fe40000000f00 */
[----:B------:R-:W-:Y:S01]  /*0570*/  ISETP.GE.AND.EX P1, PT, R27, UR9, PT, P1 ;  /* 0x000000091b007c0c */ /* 0x000fe2000bf26310 */
[----:B0-----:R-:W-:Y:S01]  /*0580*/  @!P0 IMAD R12, R19, R30, RZ ;  /* 0x0000001e130c8224 */ /* 0x001fe200078e02ff */
[----:B------:R-:W-:Y:S01]  /*0590*/  @!P3 IADD3 R9, PT, PT, R7, R9, RZ ;  /* 0x000000090709b210 */ /* 0x000fe20007ffe0ff */
[----:B------:R-:W0:Y:S01]  /*05a0*/  @!P2 LDC.64 R36, c[0x0][0x3f8] ;  /* 0x0000fe00ff24ab82 */ /* 0x000e220000000a00 */
[----:B------:R-:W-:Y:S01]  /*05b0*/  @!P3 SHF.L.U32 R7, R6, 0x1, RZ ;  /* 0x000000010607b819 */ /* 0x000fe200000006ff */
[----:B------:R-:W-:Y:S01]  /*05c0*/  @!P0 IMAD R19, R11, R31, R12 ;  /* 0x0000001f0b138224 */ /* 0x000fe200078e020c */
[----:B------:R-:W-:-:S02]  /*05d0*/  @!P0 MOV R12, R114 ;  /* 0x00000072000c8202 */ /* 0x000fc40000000f00 */
[----:B------:R-:W-:Y:S02]  /*05e0*/  @!P3 SHF.L.U64.HI R14, R6, 0x1, R9 ;  /* 0x00000001060eb819 */ /* 0x000fe40000010209 */
[----:B---3--:R-:W-:Y:S01]  /*05f0*/  @!P3 IADD3 R8, P4, PT, R7, R22, RZ ;  /* 0x000000160708b210 */ /* 0x008fe20007f9e0ff */
[----:B------:R-:W-:Y:S01]  /*0600*/  @!P0 IMAD.WIDE.U32 R12, R11, R30, R12 ;  /* 0x0000001e0b0c8225 */ /* 0x000fe200078e000c */
[----:B----4-:R-:W-:Y:S01]  /*0610*/  @!P3 IADD3 R10, P5, PT, R7, R28, RZ ;  /* 0x0000001c070ab210 */ /* 0x010fe20007fbe0ff */
[----:B------:R-:W3:Y:S01]  /*0620*/  @!P1 LDC.64 R40, c[0x0][0x3f8] ;  /* 0x0000fe00ff289b82 */ /* 0x000ee20000000a00 */
[----:B------:R-:W-:Y:S02]  /*0630*/  CS2R R6, SRZ ;  /* 0x0000000000067805 */ /* 0x000fe4000001ff00 */
[C---:B------:R-:W-:Y:S02]  /*0640*/  @!P3 IADD3.X R9, PT, PT, R14.reuse, R23, RZ, P4, !PT ;  /* 0x000000170e09b210 */ /* 0x040fe400027fe4ff */
[----:B------:R-:W-:-:S02]  /*0650*/  @!P3 IADD3.X R11, PT, PT, R14, R29, RZ, P5, !PT ;  /* 0x0000001d0e0bb210 */ /* 0x000fc40002ffe4ff */
[----:B------:R-:W-:Y:S01]  /*0660*/  @!P0 IADD3 R19, PT, PT, R13, R19, RZ ;  /* 0x000000130d138210 */ /* 0x000fe20007ffe0ff */
[----:B------:R4:W3:Y:S01]  /*0670*/  @!P3 LDG.E R6, desc[UR6][R8.64] ;  /* 0x000000060806b981 */ /* 0x0008e2000c1e1900 */
[C---:B------:R-:W-:Y:S01]  /*0680*/  @!P0 SHF.L.U32 R13, R12.reuse, 0x1, RZ ;  /* 0x000000010c0d8819 */ /* 0x040fe200000006ff */
[----:B------:R-:W1:Y:S01]  /*0690*/  @!P2 LDC.64 R30, c[0x0][0x3a0] ;  /* 0x0000e800ff1eab82 */ /* 0x000e620000000a00 */
[----:B------:R-:W-:Y:S01]  /*06a0*/  @!P0 SHF.L.U64.HI R16, R12, 0x1, R19 ;  /* 0x000000010c108819 */ /* 0x000fe20000010213 */
[----:B------:R4:W3:Y:S01]  /*06b0*/  @!P3 LDG.E R7, desc[UR6][R10.64] ;  /* 0x000000060a07b981 */ /* 0x0008e2000c1e1900 */
[----:B--2---:R-:W-:Y:S02]  /*06c0*/  @!P0 IADD3 R12, P3, PT, R13, R32, RZ ;  /* 0x000000200d0c8210 */ /* 0x004fe40007f7e0ff */
[----:B------:R-:W-:Y:S01]  /*06d0*/  IADD3 R23, PT, PT, R25, 0x20, RZ ;  /* 0x0000002019177810 */ /* 0x000fe20007ffe0ff */
[----:B0-----:R-:W-:Y:S01]  /*06e0*/  @!P2 IMAD R18, R21, R36, RZ ;  /* 0x000000241512a224 */ /* 0x001fe200078e02ff */
[----:B-----5:R-:W-:Y:S01]  /*06f0*/  @!P0 IADD3 R14, P4, PT, R13, R34, RZ ;  /* 0x000000220d0e8210 */ /* 0x020fe20007f9e0ff */
[----:B------:R-:W0:Y:S01]  /*0700*/  @!P2 LDC.64 R38, c[0x0][0x398] ;  /* 0x0000e600ff26ab82 */ /* 0x000e220000000a00 */
[----:B------:R-:W-:Y:S01]  /*0710*/  @!P0 IADD3.X R13, PT, PT, R16, R33, RZ, P3, !PT ;  /* 0x00000021100d8210 */ /* 0x000fe20001ffe4ff */
[----:B----4-:R-:W-:Y:S01]  /*0720*/  @!P2 IMAD R9, R15, R37, R18 ;  /* 0x000000250f09a224 */ /* 0x010fe200078e0212 */
[----:B------:R-:W-:-:S02]  /*0730*/  ISETP.GE.U32.AND P3, PT, R23, UR8, PT ;  /* 0x0000000817007c0c */ /* 0x000fc4000bf66070 */
[----:B------:R-:W-:Y:S02]  /*0740*/  @!P2 MOV R10, R114 ;  /* 0x00000072000aa202 */ /* 0x000fe40000000f00 */
[----:B------:R-:W-:Y:S02]  /*0750*/  @!P2 MOV R11, R117 ;  /* 0x00000075000ba202 */ /* 0x000fe40000000f00 */
[----:B------:R-:W-:Y:S02]  /*0760*/  SHF.R.S32.HI R29, RZ, 0x1f, R23 ;  /* 0x0000001fff1d7819 */ /* 0x000fe40000011417 */
[----:B------:R-:W-:Y:S01]  /*0770*/  MOV R8, RZ ;  /* 0x000000ff00087202 */ /* 0x000fe20000000f00 */
[----:B------:R-:W-:Y:S01]  /*0780*/  @!P2 IMAD.WIDE.U32 R10, R15, R36, R10 ;  /* 0x000000240f0aa225 */ /* 0x000fe200078e000a */
[----:B------:R-:W-:Y:S01]  /*0790*/  ISETP.GE.AND.EX P3, PT, R29, UR9, PT, P3 ;  /* 0x000000091d007c0c */ /* 0x000fe2000bf66330 */
[----:B------:R-:W2:Y:S01]  /*07a0*/  @!P1 LDC.64 R36, c[0x0][0x398] ;  /* 0x0000e600ff249b82 */ /* 0x000ea20000000a00 */
[----:B------:R-:W-:Y:S01]  /*07b0*/  @!P0 IADD3.X R15, PT, PT, R16, R35, RZ, P4, !PT ;  /* 0x00000023100f8210 */ /* 0x000fe200027fe4ff */
[----:B---3--:R-:W-:Y:S01]  /*07c0*/  @!P1 IMAD R16, R27, R40, RZ ;  /* 0x000000281b109224 */ /* 0x008fe200078e02ff */
[----:B------:R-:W-:Y:S01]  /*07d0*/  IADD3 R27, PT, PT, R25, 0x28, RZ ;  /* 0x00000028191b7810 */ /* 0x000fe20007ffe0ff */
[----:B------:R3:W4:Y:S01]  /*07e0*/  @!P0 LDG.E R8, desc[UR6][R12.64] ;  /* 0x000000060c088981 */ /* 0x000722000c1e1900 */
[----:B------:R-:W-:Y:S01]  /*07f0*/  @!P2 IADD3 R9, PT, PT, R11, R9, RZ ;  /* 0x000000090b09a210 */ /* 0x000fe20007ffe0ff */
[----:B------:R-:W-:Y:S01]  /*0800*/  @!P1 IMAD R21, R17, R41, R16 ;  /* 0x0000002911159224 */ /* 0x000fe200078e0210 */
[----:B------:R-:W-:Y:S01]  /*0810*/  ISETP.GE.U32.AND P4, PT, R27, UR8, PT ;  /* 0x000000081b007c0c */ /* 0x000fe2000bf86070 */
[----:B------:R-:W5:Y:S01]  /*0820*/  @!P1 LDC.64 R34, c[0x0][0x3a0] ;  /* 0x0000e800ff229b82 */ /* 0x000f620000000a00 */
[----:B------:R-:W-:-:S02]  /*0830*/  SHF.R.S32.HI R33, RZ, 0x1f, R27 ;  /* 0x0000001fff217819 */ /* 0x000fc4000001141b */
[C---:B------:R-:W-:Y:S02]  /*0840*/  @!P2 SHF.L.U32 R19, R10.reuse, 0x1, RZ ;  /* 0x000000010a13a819 */ /* 0x040fe400000006ff */
[----:B------:R-:W-:Y:S02]  /*0850*/  ISETP.GE.AND.EX P4, PT, R33, UR9, PT, P4 ;  /* 0x0000000921007c0c */ /* 0x000fe4000bf86340 */
[----:B------:R-:W-:Y:S01]  /*0860*/  @!P2 SHF.L.U64.HI R20, R10, 0x1, R9 ;  /* 0x000000010a14a819 */ /* 0x000fe20000010209 */
[----:B------:R-:W2:Y:S01]  /*0870*/  @!P3 LDC.64 R42, c[0x0][0x3f8] ;  /* 0x0000fe00ff2abb82 */ /* 0x000ea20000000a00 */
[----:B------:R-:W-:Y:S02]  /*0880*/  @!P1 MOV R10, R114 ;  /* 0x00000072000a9202 */ /* 0x000fe40000000f00 */
[----:B------:R-:W-:Y:S02]  /*0890*/  @!P1 MOV R11, R117 ;  /* 0x00000075000b9202 */ /* 0x000fe40000000f00 */
[----:B------:R-:W-:-:S02]  /*08a0*/  MOV R9, RZ ;  /* 0x000000ff00097202 */ /* 0x000fc40000000f00 */
[----:B-1----:R-:W-:Y:S01]  /*08b0*/  @!P2 IADD3 R16, P5, PT, R19, R30, RZ ;  /* 0x0000001e1310a210 */ /* 0x002fe20007fbe0ff */
[----:B------:R-:W-:Y:S01]  /*08c0*/  @!P1 IMAD.WIDE.U32 R10, R17, R40, R10 ;  /* 0x00000028110a9225 */ /* 0x000fe200078e000a */
[----:B0-----:R-:W-:Y:S01]  /*08d0*/  @!P2 IADD3 R18, P6, PT, R19, R38, RZ ;  /* 0x000000261312a210 */ /* 0x001fe20007fde0ff */
[----:B------:R-:W0:Y:S01]  /*08e0*/  @!P4 LDC.64 R46, c[0x0][0x3f8] ;  /* 0x0000fe00ff2ecb82 */ /* 0x000e220000000a00 */
[----:B------:R1:W4:Y:S01]  /*08f0*/  @!P0 LDG.E R9, desc[UR6][R14.64] ;  /* 0x000000060e098981 */ /* 0x000322000c1e1900 */
[----:B------:R-:W-:Y:S02]  /*0900*/  @!P2 IADD3.X R17, PT, PT, R20, R31, RZ, P5, !PT ;  /* 0x0000001f1411a210 */ /* 0x000fe40002ffe4ff */
[----:B------:R-:W-:Y:S02]  /*0910*/  @!P1 IADD3 R11, PT, PT, R11, R21, RZ ;  /* 0x000000150b0b9210 */ /* 0x000fe40007ffe0ff */
[C---:B---3--:R-:W-:Y:S02]  /*0920*/  @!P1 SHF.L.U32 R13, R10.reuse, 0x1, RZ ;  /* 0x000000010a0d9819 */ /* 0x048fe400000006ff */
[----:B------:R-:W-:-:S02]  /*0930*/  @!P1 SHF.L.U64.HI R22, R10, 0x1, R11 ;  /* 0x000000010a169819 */ /* 0x000fc4000001020b */
[----:B------:R-:W-:Y:S02]  /*0940*/  CS2R R10, SRZ ;  /* 0x00000000000a7805 */ /* 0x000fe4000001ff00 */
[----:B------:R-:W-:Y:S01]  /*0950*/  @!P2 IADD3.X R19, PT, PT, R20, R39, RZ, P6, !PT ;  /* 0x000000271413a210 */ /* 0x000fe200037fe4ff */
[----:B------:R-:W3:Y:S01]  /*0960*/  @!P3 LDC.64 R40, c[0x0][0x3a0] ;  /* 0x0000e800ff28bb82 */ /* 0x000ee20000000a00 */
[----:B-----5:R-:W-:Y:S01]  /*0970*/  @!P1 IADD3 R20, P0, PT, R13, R34, RZ ;  /* 0x000000220d149210 */ /* 0x020fe20007f1e0ff */
[----:B--2---:R-:W-:Y:S01]  /*0980*/  @!P3 IMAD R26, R29, R42, RZ ;  /* 0x0000002a1d1ab224 */ /* 0x004fe200078e02ff */
[----:B------:R2:W5:Y:S02]  /*0990*/  @!P2 LDG.E R10, desc[UR6][R16.64] ;  /* 0x00000006100aa981 */ /* 0x000564000c1e1900 */
[----:B------:R-:W-:Y:S02]  /*09a0*/  @!P1 IADD3.X R21, PT, PT, R22, R35, RZ, P0, !PT ;  /* 0x0000002316159210 */ /* 0x000fe400007fe4ff */
[----:B-1----:R-:W-:Y:S01]  /*09b0*/  @!P1 IADD3 R14, P0, PT, R13, R36, RZ ;  /* 0x000000240d0e9210 */ /* 0x002fe20007f1e0ff */
[----:B------:R0:W5:Y:S01]  /*09c0*/  @!P2 LDG.E R11, desc[UR6][R18.64] ;  /* 0x00000006120ba981 */ /* 0x000162000c1e1900 */
[C---:B------:R-:W-:Y:S01]  /*09d0*/  IADD3 R29, PT, PT, R25.reuse, 0x30, RZ ;  /* 0x00000030191d7810 */ /* 0x040fe20007ffe0ff */
[----:B------:R-:W1:Y:S01]  /*09e0*/  @!P3 LDC.64 R44, c[0x0][0x398] ;  /* 0x0000e600ff2cbb82 */ /* 0x000e620000000a00 */
[----:B------:R-:W-:-:S02]  /*09f0*/  IADD3 R31, PT, PT, R25, 0x38, RZ ;  /* 0x00000038191f7810 */ /* 0x000fc40007ffe0ff */
[----:B------:R-:W-:Y:S02]  /*0a00*/  MOV R12, RZ ;  /* 0x000000ff000c7202 */ /* 0x000fe40000000f00 */
[----:B--2---:R-:W-:Y:S02]  /*0a10*/  @!P3 MOV R16, R114 ;  /* 0x000000720010b202 */ /* 0x004fe40000000f00 */
[----:B------:R-:W-:Y:S01]  /*0a20*/  @!P3 MOV R17, R117 ;  /* 0x000000750011b202 */ /* 0x000fe20000000f00 */
[----:B------:R-:W2:Y:S01]  /*0a30*/  @!P4 LDC.64 R48, c[0x0][0x398] ;  /* 0x0000e600ff30cb82 */ /* 0x000ea20000000a00 */
[----:B------:R-:W-:Y:S01]  /*0a40*/  MOV R13, RZ ;  /* 0x000000ff000d7202 */ /* 0x000fe20000000f00 */
[C---:B------:R-:W-:Y:S01]  /*0a50*/  @!P3 IMAD R39, R23.reuse, R43, R26 ;  /* 0x0000002b1727b224 */ /* 0x040fe200078e021a */
[----:B------:R-:W-:Y:S01]  /*0a60*/  @!P1 IADD3.X R15, PT, PT, R22, R37, RZ, P0, !PT ;  /* 0x00000025160f9210 */ /* 0x000fe200007fe4ff */
[----:B------:R-:W-:Y:S01]  /*0a70*/  @!P3 IMAD.WIDE.U32 R16, R23, R42, R16 ;  /* 0x0000002a1710b225 */ /* 0x000fe200078e0010 */
[----:B------:R-:W-:Y:S01]  /*0a80*/  ISETP.GE.U32.AND P0, PT, R29, UR8, PT ;  /* 0x000000081d007c0c */ /* 0x000fe2000bf06070 */
[----:B------:R0:W5:Y:S01]  /*0a90*/  @!P1 LDG.E R12, desc[UR6][R20.64] ;  /* 0x00000006140c9981 */ /* 0x000162000c1e1900 */
[----:B------:R-:W-:Y:S01]  /*0aa0*/  ISETP.GE.U32.AND P2, PT, R31, UR8, PT ;  /* 0x000000081f007c0c */ /* 0x000fe2000bf46070 */
[----:B------:R-:W1:Y:S01]  /*0ab0*/  @!P4 LDC.64 R42, c[0x0][0x3a0] ;  /* 0x0000e800ff2acb82 */ /* 0x000e620000000a00 */
[----:B------:R-:W-:Y:S01]  /*0ac0*/  SHF.R.S32.HI R35, RZ, 0x1f, R29 ;  /* 0x0000001fff237819 */ /* 0x000fe2000001141d */
[----:B------:R3:W5:Y:S01]  /*0ad0*/  @!P1 LDG.E R13, desc[UR6][R14.64] ;  /* 0x000000060e0d9981 */ /* 0x000762000c1e1900 */
[----:B------:R-:W-:-:S02]  /*0ae0*/  SHF.R.S32.HI R37, RZ, 0x1f, R31 ;  /* 0x0000001fff257819 */ /* 0x000fc4000001141f */
[----:B------:R-:W-:Y:S02]  /*0af0*/  ISETP.GE.AND.EX P0, PT, R35, UR9, PT, P0 ;  /* 0x0000000923007c0c */ /* 0x000fe4000bf06300 */
[----:B------:R-:W-:Y:S01]  /*0b00*/  ISETP.GE.AND.EX P1, PT, R37, UR9, PT, P2 ;  /* 0x0000000925007c0c */ /* 0x000fe2000bf26320 */
[----:B0-----:R-:W-:Y:S01]  /*0b10*/  @!P4 IMAD R18, R33, R46, RZ ;  /* 0x0000002e2112c224 */ /* 0x001fe200078e02ff */
[----:B------:R-:W-:Y:S02]  /*0b20*/  @!P4 MOV R22, R114 ;  /* 0x000000720016c202 */ /* 0x000fe40000000f00 */
[----:B------:R-:W-:Y:S02]  /*0b30*/  @!P4 MOV R23, R117 ;  /* 0x000000750017c202 */ /* 0x000fe40000000f00 */
[----:B------:R-:W-:Y:S02]  /*0b40*/  @!P3 IADD3 R17, PT, PT, R17, R39, RZ ;  /* 0x000000271111b210 */ /* 0x000fe40007ffe0ff */
[----:B------:R-:W-:Y:S01]  /*0b50*/  @!P3 SHF.L.U32 R21, R16, 0x1, RZ ;  /* 0x000000011015b819 */ /* 0x000fe200000006ff */
[----:B------:R-:W-:-:S02]  /*0b60*/  @!P4 IMAD R19, R27, R47, R18 ;  /* 0x0000002f1b13c224 */ /* 0x000fc400078e0212 */
[----:B------:R-:W-:Y:S01]  /*0b70*/  @!P4 IMAD.WIDE.U32 R22, R27, R46, R22 ;  /* 0x0000002e1b16c225 */ /* 0x000fe200078e0016 */
[----:B------:R-:W-:Y:S01]  /*0b80*/  @!P3 SHF.L.U64.HI R16, R16, 0x1, R17 ;  /* 0x000000011010b819 */ /* 0x000fe20000010211 */
[----:B------:R-:W0:Y:S01]  /*0b90*/  @!P0 LDC.64 R46, c[0x0][0x3f8] ;  /* 0x0000fe00ff2e8b82 */ /* 0x000e220000000a00 */
[----:B---3--:R-:W-:Y:S02]  /*0ba0*/  @!P3 IADD3 R18, P2, PT, R21, R40, RZ ;  /* 0x000000281512b210 */ /* 0x008fe40007f5e0ff */
[----:B------:R-:W-:Y:S02]  /*0bb0*/  @!P4 IADD3 R15, PT, PT, R23, R19, RZ ;  /* 0x00000013170fc210 */ /* 0x000fe40007ffe0ff */
[----:B------:R-:W-:-:S03]  /*0bc0*/  @!P3 IADD3.X R19, PT, PT, R16, R41, RZ, P2, !PT ;  /* 0x000000291013b210 */ /* 0x000fc600017fe4ff */
[----:B------:R-:W3:Y:S01]  /*0bd0*/  @!P1 LDC.64 R40, c[0x0][0x3f8] ;  /* 0x0000fe00ff289b82 */ /* 0x000ee20000000a00 */
[C---:B------:R-:W-:Y:S02]  /*0be0*/  @!P4 SHF.L.U32 R27, R22.reuse, 0x1, RZ ;  /* 0x00000001161bc819 */ /* 0x040fe400000006ff */
[----:B------:R-:W-:Y:S02]  /*0bf0*/  @!P4 SHF.L.U64.HI R28, R22, 0x1, R15 ;  /* 0x00000001161cc819 */ /* 0x000fe4000001020f */
[----:B-1----:R-:W-:Y:S02]  /*0c00*/  @!P4 IADD3 R22, P2, PT, R27, R42, RZ ;  /* 0x0000002a1b16c210 */ /* 0x002fe40007f5e0ff */
[----:B------:R-:W-:Y:S01]  /*0c10*/  @!P3 IADD3 R20, P5, PT, R21, R44, RZ ;  /* 0x0000002c1514b210 */ /* 0x000fe20007fbe0ff */
[----:B------:R-:W1:Y:S01]  /*0c20*/  @!P1 LDC.64 R50, c[0x0][0x3a0] ;  /* 0x0000e800ff329b82 */ /* 0x000e620000000a00 */
[----:B------:R-:W-:Y:S02]  /*0c30*/  @!P4 IADD3.X R23, PT, PT, R28, R43, RZ, P2, !PT ;  /* 0x0000002b1c17c210 */ /* 0x000fe400017fe4ff */
[----:B--2---:R-:W-:-:S02]  /*0c40*/  @!P4 IADD3 R26, P2, PT, R27, R48, RZ ;  /* 0x000000301b1ac210 */ /* 0x004fc40007f5e0ff */
[----:B------:R-:W-:Y:S02]  /*0c50*/  @!P3 IADD3.X R21, PT, PT, R16, R45, RZ, P5, !PT ;  /* 0x0000002d1015b210 */ /* 0x000fe40002ffe4ff */
[----:B------:R-:W-:Y:S02]  /*0c60*/  CS2R R16, SRZ ;  /* 0x0000000000107805 */ /* 0x000fe4000001ff00 */
[----:B------:R-:W-:Y:S02]  /*0c70*/  IADD3 R33, PT, PT, R25, 0x40, RZ ;  /* 0x0000004019217810 */ /* 0x000fe40007ffe0ff */
[----:B------:R-:W-:Y:S02]  /*0c80*/  CS2R R14, SRZ ;  /* 0x00000000000e7805 */ /* 0x000fe4000001ff00 */
[----:B------:R-:W-:Y:S01]  /*0c90*/  @!P4 IADD3.X R27, PT, PT, R28, R49, RZ, P2, !PT ;  /* 0x000000311c1bc210 */ /* 0x000fe200017fe4ff */
[----:B------:R-:W2:Y:S01]  /*0ca0*/  @!P0 LDC.64 R44, c[0x0][0x3a0] ;  /* 0x0000e800ff2c8b82 */ /* 0x000ea20000000a00 */
[----:B------:R-:W-:Y:S01]  /*0cb0*/  ISETP.GE.U32.AND P2, PT, R33, UR8, PT ;  /* 0x0000000821007c0c */ /* 0x000fe2000bf46070 */
[----:B------:R-:W5:Y:S01]  /*0cc0*/  @!P4 LDG.E R16, desc[UR6][R22.64] ;  /* 0x000000061610c981 */ /* 0x000f62000c1e1900 */
[----:B------:R-:W-:-:S03]  /*0cd0*/  SHF.R.S32.HI R39, RZ, 0x1f, R33 ;  /* 0x0000001fff277819 */ /* 0x000fc60000011421 */
[----:B------:R-:W5:Y:S01]  /*0ce0*/  @!P4 LDG.E R17, desc[UR6][R26.64] ;  /* 0x000000061a11c981 */ /* 0x000f62000c1e1900 */
[----:B------:R-:W-:Y:S01]  /*0cf0*/  ISETP.GE.AND.EX P4, PT, R39, UR9, PT, P2 ;  /* 0x0000000927007c0c */ /* 0x000fe2000bf86320 */
[----:B------:R-:W1:Y:S02]  /*0d00*/  @!P0 LDC.64 R48, c[0x0][0x398] ;  /* 0x0000e600ff308b82 */ /* 0x000e640000000a00 */
[----:B------:R0:W5:Y:S04]  /*0d10*/  @!P3 LDG.E R14, desc[UR6][R18.64] ;  /* 0x00000006120eb981 */ /* 0x000168000c1e1900 */
[----:B------:R3:W5:Y:S01]  /*0d20*/  @!P3 LDG.E R15, desc[UR6][R20.64] ;  /* 0x00000006140fb981 */ /* 0x000762000c1e1900 */
[----:B0-----:R-:W-:Y:S01]  /*0d30*/  @!P0 IMAD R18, R35, R46, RZ ;  /* 0x0000002e23128224 */ /* 0x001fe200078e02ff */
[----:B------:R-:W-:-:S04]  /*0d40*/  IADD3 R35, PT, PT, R25, 0x48, RZ ;  /* 0x0000004819237810 */ /* 0x000fc80007ffe0ff */
[----:B------:R-:W0:Y:S01]  /*0d50*/  @!P4 LDC.64 R52, c[0x0][0x3f8] ;  /* 0x0000fe00ff34cb82 */ /* 0x000e220000000a00 */
[----:B---3--:R-:W-:Y:S01]  /*0d60*/  @!P1 IMAD R20, R37, R40, RZ ;  /* 0x0000002825149224 */ /* 0x008fe200078e02ff */
[----:B------:R-:W-:Y:S01]  /*0d70*/  @!P0 MOV R19, R117 ;  /* 0x0000007500138202 */ /* 0x000fe20000000f00 */
[----:B------:R-:W-:Y:S01]  /*0d80*/  @!P0 IMAD R43, R29, R47, R18 ;  /* 0x0000002f1d2b8224 */ /* 0x000fe200078e0212 */
[----:B------:R-:W-:Y:S01]  /*0d90*/  @!P0 MOV R18, R114 ;  /* 0x0000007200128202 */ /* 0x000fe20000000f00 */
[----:B------:R-:W-:Y:S01]  /*0da0*/  @!P1 IMAD R23, R31, R41, R20 ;  /* 0x000000291f179224 */ /* 0x000fe200078e0214 */
[----:B------:R-:W-:Y:S02]  /*0db0*/  ISETP.GE.U32.AND P3, PT, R35, UR8, PT ;  /* 0x0000000823007c0c */ /* 0x000fe4000bf66070 */
[----:B------:R-:W-:Y:S01]  /*0dc0*/  SHF.R.S32.HI R41, RZ, 0x1f, R35 ;  /* 0x0000001fff297819 */ /* 0x000fe20000011423 */
[----:B------:R-:W-:Y:S01]  /*0dd0*/  @!P0 IMAD.WIDE.U32 R18, R29, R46, R18 ;  /* 0x0000002e1d128225 */ /* 0x000fe200078e0012 */
[----:B------:R-:W-:Y:S01]  /*0de0*/  @!P1 MOV R20, R114 ;  /* 0x0000007200149202 */ /* 0x000fe20000000f00 */
[----:B------:R-:W3:Y:S01]  /*0df0*/  @!P1 LDC.64 R46, c[0x0][0x398] ;  /* 0x0000e600ff2e9b82 */ /* 0x000ee20000000a00 */
[----:B------:R-:W-:-:S02]  /*0e00*/  ISETP.GE.AND.EX P3, PT, R41, UR9, PT, P3 ;  /* 0x0000000929007c0c */ /* 0x000fc4000bf66330 */
[----:B------:R-:W-:Y:S02]  /*0e10*/  @!P1 MOV R21, R117 ;  /* 0x0000007500159202 */ /* 0x000fe40000000f00 */
[----:B------:R-:W-:Y:S02]  /*0e20*/  @!P0 IADD3 R19, PT, PT, R19, R43, RZ ;  /* 0x0000002b13138210 */ /* 0x000fe40007ffe0ff */
[C---:B------:R-:W-:Y:S01]  /*0e30*/  @!P0 SHF.L.U32 R27, R18.reuse, 0x1, RZ ;  /* 0x00000001121b8819 */ /* 0x040fe200000006ff */
[----:B------:R-:W-:Y:S01]  /*0e40*/  @!P1 IMAD.WIDE.U32 R20, R31, R40, R20 ;  /* 0x000000281f149225 */ /* 0x000fe200078e0014 */
[----:B------:R-:W-:Y:S02]  /*0e50*/  @!P0 SHF.L.U64.HI R30, R18, 0x1, R19 ;  /* 0x00000001121e8819 */ /* 0x000fe40000010213 */
[----:B--2---:R-:W-:Y:S02]  /*0e60*/  @!P0 IADD3 R22, P2, PT, R27, R44, RZ ;  /* 0x0000002c1b168210 */ /* 0x004fe40007f5e0ff */
[----:B------:R-:W-:Y:S01]  /*0e70*/  @!P1 IADD3 R19, PT, PT, R21, R23, RZ ;  /* 0x0000001715139210 */ /* 0x000fe20007ffe0ff */
[----:B------:R-:W2:Y:S01]  /*0e80*/  @!P3 LDC.64 R54, c[0x0][0x3f8] ;  /* 0x0000fe00ff36bb82 */ /* 0x000ea20000000a00 */
[----:B------:R-:W-:-:S02]  /*0e90*/  @!P1 SHF.L.U32 R31, R20, 0x1, RZ ;  /* 0x00000001141f9819 */ /* 0x000fc400000006ff */
[----:B------:R-:W-:Y:S02]  /*0ea0*/  @!P0 IADD3.X R23, PT, PT, R30, R45, RZ, P2, !PT ;  /* 0x0000002d1e178210 */ /* 0x000fe400017fe4ff */
[----:B------:R-:W-:Y:S02]  /*0eb0*/  @!P1 SHF.L.U64.HI R32, R20, 0x1, R19 ;  /* 0x0000000114209819 */ /* 0x000fe40000010213 */
[----:B-1----:R-:W-:Y:S01]  /*0ec0*/  @!P1 IADD3 R28, P2, PT, R31, R50, RZ ;  /* 0x000000321f1c9210 */ /* 0x002fe20007f5e0ff */
[----:B------:R-:W1:Y:S01]  /*0ed0*/  @!P4 LDC.64 R44, c[0x0][0x3a0] ;  /* 0x0000e800ff2ccb82 */ /* 0x000e620000000a00 */
[----:B------:R-:W-:Y:S02]  /*0ee0*/  IADD3 R37, PT, PT, R25, 0x50, RZ ;  /* 0x0000005019257810 */ /* 0x000fe40007ffe0ff */
[----:B------:R-:W-:Y:S02]  /*0ef0*/  CS2R R18, SRZ ;  /* 0x0000000000127805 */ /* 0x000fe4000001ff00 */
[----:B------:R-:W-:-:S02]  /*0f00*/  @!P1 IADD3.X R29, PT, PT, R32, R51, RZ, P2, !PT ;  /* 0x00000033201d9210 */ /* 0x000fc400017fe4ff */
[----:B------:R-:W-:Y:S02]  /*0f10*/  ISETP.GE.U32.AND P2, PT, R37, UR8, PT ;  /* 0x0000000825007c0c */ /* 0x000fe4000bf46070 */
[----:B------:R-:W-:Y:S01]  /*0f20*/  SHF.R.S32.HI R43, RZ, 0x1f, R37 ;  /* 0x0000001fff2b7819 */ /* 0x000fe20000011425 */
[----:B------:R0:W5:Y:S03]  /*0f30*/  @!P0 LDG.E R18, desc[UR6][R22.64] ;  /* 0x0000000616128981 */ /* 0x000166000c1e1900 */
[----:B------:R-:W-:Y:S01]  /*0f40*/  ISETP.GE.AND.EX P2, PT, R43, UR9, PT, P2 ;  /* 0x000000092b007c0c */ /* 0x000fe2000bf46320 */
[----:B0-----:R-:W-:Y:S01]  /*0f50*/  @!P4 IMAD R34, R39, R52, RZ ;  /* 0x000000342722c224 */ /* 0x001fe200078e02ff */
[----:B------:R-:W-:Y:S02]  /*0f60*/  @!P0 IADD3 R26, P5, PT, R27, R48, RZ ;  /* 0x000000301b1a8210 */ /* 0x000fe40007fbe0ff */
[----:B------:R-:W-:-:S02]  /*0f70*/  @!P4 MOV R22, R114 ;  /* 0x000000720016c202 */ /* 0x000fc40000000f00 */
[----:B------:R-:W-:Y:S02]  /*0f80*/  @!P4 MOV R23, R117 ;  /* 0x000000750017c202 */ /* 0x000fe40000000f00 */
[----:B------:R-:W-:Y:S02]  /*0f90*/  CS2R R20, SRZ ;  /* 0x0000000000147805 */ /* 0x000fe4000001ff00 */
[----:B------:R-:W-:Y:S01]  /*0fa0*/  @!P0 IADD3.X R27, PT, PT, R30, R49, RZ, P5, !PT ;  /* 0x000000311e1b8210 */ /* 0x000fe20002ffe4ff */
[C---:B------:R-:W-:Y:S01]  /*0fb0*/  @!P4 IMAD R39, R33.reuse, R53, R34 ;  /* 0x000000352127c224 */ /* 0x040fe200078e0222 */
[----:B------:R-:W0:Y:S01]  /*0fc0*/  @!P4 LDC.64 R48, c[0x0][0x398] ;  /* 0x0000e600ff30cb82 */ /* 0x000e220000000a00 */
[----:B------:R-:W-:Y:S02]  /*0fd0*/  @!P4 IMAD.WIDE.U32 R22, R33, R52, R22 ;  /* 0x000000342116c225 */ /* 0x000fe400078e0016 */
[----:B------:R2:W5:Y:S01]  /*0fe0*/  @!P0 LDG.E R19, desc[UR6][R26.64] ;  /* 0x000000061a138981 */ /* 0x000562000c1e1900 */
[----:B---3--:R-:W-:-:S02]  /*0ff0*/  @!P1 IADD3 R30, P0, PT, R31, R46, RZ ;  /* 0x0000002e1f1e9210 */ /* 0x008fc40007f1e0ff */
[----:B------:R-:W-:Y:S01]  /*1000*/  @!P4 IADD3 R23, PT, PT, R23, R39, RZ ;  /* 0x000000271717c210 */ /* 0x000fe20007ffe0ff */
[----:B------:R3:W5:Y:S01]  /*1010*/  @!P1 LDG.E R20, desc[UR6][R28.64] ;  /* 0x000000061c149981 */ /* 0x000762000c1e1900 */
[----:B------:R-:W0:Y:S01]  /*1020*/  @!P2 LDC.64 R50, c[0x0][0x3f8] ;  /* 0x0000fe00ff32ab82 */ /* 0x000e220000000a00 */
[----:B------:R-:W-:Y:S01]  /*1030*/  @!P1 IADD3.X R31, PT, PT, R32, R47, RZ, P0, !PT ;  /* 0x0000002f201f9210 */ /* 0x000fe200007fe4ff */
[----:B--2---:R-:W-:Y:S01]  /*1040*/  @!P3 IMAD R26, R41, R54, RZ ;  /* 0x00000036291ab224 */ /* 0x004fe200078e02ff */
[----:B------:R-:W-:-:S03]  /*1050*/  @!P4 SHF.L.U64.HI R34, R22, 0x1, R23 ;  /* 0x000000011622c819 */ /* 0x000fc60000010217 */
[----:B------:R0:W2:Y:S02]  /*1060*/  @!P1 LDG.E R21, desc[UR6][R30.64] ;  /* 0x000000061e159981 */ /* 0x0000a4000c1e1900 */
[----:B------:R-:W0:Y:S01]  /*1070*/  @!P3 LDC.64 R46, c[0x0][0x3a0] ;  /* 0x0000e800ff2ebb82 */ /* 0x000e220000000a00 */
[----:B---3--:R-:W-:Y:S01]  /*1080*/  @!P4 SHF.L.U32 R29, R22, 0x1, RZ ;  /* 0x00000001161dc819 */ /* 0x008fe200000006ff */
[----:B------:R-:W-:-:S03]  /*1090*/  @!P3 IMAD R23, R35, R55, R26 ;  /* 0x000000372317b224 */ /* 0x000fc600078e021a */
[----:B-1----:R-:W-:Y:S02]  /*10a0*/  @!P4 IADD3 R26, P0, PT, R29, R44, RZ ;  /* 0x0000002c1d1ac210 */ /* 0x002fe40007f1e0ff */
[----:B------:R-:W-:Y:S01]  /*10b0*/  @!P3 MOV R32, R114 ;  /* 0x000000720020b202 */ /* 0x000fe20000000f00 */
[----:B------:R-:W1:Y:S01]  /*10c0*/  @!P2 LDC.64 R52, c[0x0][0x3a0] ;  /* 0x0000e800ff34ab82 */ /* 0x000e620000000a00 */
[----:B------:R-:W-:Y:S02]  /*10d0*/  @!P3 MOV R33, R117 ;  /* 0x000000750021b202 */ /* 0x000fe40000000f00 */
[----:B------:R-:W-:Y:S02]  /*10e0*/  @!P4 IADD3.X R27, PT, PT, R34, R45, RZ, P0, !PT ;  /* 0x0000002d221bc210 */ /* 0x000fe400007fe4ff */
[----:B------:R-:W-:-:S03]  /*10f0*/  IADD3 R39, PT, PT, R25, 0x58, RZ ;  /* 0x0000005819277810 */ /* 0x000fc60007ffe0ff */
[----:B------:R-:W3:Y:S01]  /*1100*/  @!P3 LDC.64 R44, c[0x0][0x398] ;  /* 0x0000e600ff2cbb82 */ /* 0x000ee20000000a00 */
[----:B------:R-:W-:Y:S01]  /*1110*/  @!P3 IMAD.WIDE.U32 R32, R35, R54, R32 ;  /* 0x000000362320b225 */ /* 0x000fe200078e0020 */
[----:B------:R-:W-:Y:S02]  /*1120*/  ISETP.GE.U32.AND P0, PT, R39, UR8, PT ;  /* 0x0000000827007c0c */ /* 0x000fe4000bf06070 */
[----:B------:R-:W-:Y:S02]  /*1130*/  SHF.R.S32.HI R35, RZ, 0x1f, R39 ;  /* 0x0000001fff237819 */ /* 0x000fe40000011427 */
[----:B------:R-:W-:Y:S02]  /*1140*/  @!P3 IADD3 R23, PT, PT, R33, R23, RZ ;  /* 0x000000172117b210 */ /* 0x000fe40007ffe0ff */
[----:B------:R-:W-:Y:S02]  /*1150*/  ISETP.GE.AND.EX P0, PT, R35, UR9, PT, P0 ;  /* 0x0000000923007c0c */ /* 0x000fe4000bf06300 */
[----:B------:R-:W-:-:S02]  /*1160*/  MOV R22, RZ ;  /* 0x000000ff00167202 */ /* 0x000fc40000000f00 */
[C---:B------:R-:W-:Y:S02]  /*1170*/  @!P3 SHF.L.U32 R41, R32.reuse, 0x1, RZ ;  /* 0x000000012029b819 */ /* 0x040fe400000006ff */
[----:B------:R-:W-:Y:S01]  /*1180*/  @!P3 SHF.L.U64.HI R36, R32, 0x1, R23 ;  /* 0x000000012024b819 */ /* 0x000fe20000010217 */
[----:B0-----:R-:W-:Y:S01]  /*1190*/  @!P2 IMAD R30, R43, R50, RZ ;  /* 0x000000322b1ea224 */ /* 0x001fe200078e02ff */
[----:B------:R-:W-:Y:S01]  /*11a0*/  @!P2 MOV R32, R114 ;  /* 0x000000720020a202 */ /* 0x000fe20000000f00 */
[----:B------:R0:W2:Y:S01]  /*11b0*/  @!P4 LDG.E R22, desc[UR6][R26.64] ;  /* 0x000000061a16c981 */ /* 0x0000a2000c1e1900 */
[----:B------:R-:W-:Y:S02]  /*11c0*/  @!P2 MOV R33, R117 ;  /* 0x000000750021a202 */ /* 0x000fe40000000f00 */
[----:B------:R-:W-:Y:S01]  /*11d0*/  @!P4 IADD3 R28, P1, PT, R29, R48, RZ ;  /* 0x000000301d1cc210 */ /* 0x000fe20007f3e0ff */
[C---:B------:R-:W-:Y:S01]  /*11e0*/  @!P2 IMAD R31, R37.reuse, R51, R30 ;  /* 0x00000033251fa224 */ /* 0x040fe200078e021e */
[----:B------:R-:W4:Y:S01]  /*11f0*/  @!P2 LDC.64 R42, c[0x0][0x398] ;  /* 0x0000e600ff2aab82 */ /* 0x000f220000000a00 */
[----:B------:R-:W-:Y:S01]  /*1200*/  @!P2 IMAD.WIDE.U32 R32, R37, R50, R32 ;  /* 0x000000322520a225 */ /* 0x000fe200078e0020 */
[----:B------:R-:W-:-:S02]  /*1210*/  @!P4 IADD3.X R29, PT, PT, R34, R49, RZ, P1, !PT ;  /* 0x00000031221dc210 */ /* 0x000fc40000ffe4ff */
[----:B0-----:R-:W-:Y:S02]  /*1220*/  @!P3 IADD3 R26, P1, PT, R41, R46, RZ ;  /* 0x0000002e291ab210 */ /* 0x001fe40007f3e0ff */
[----:B------:R-:W-:Y:S02]  /*1230*/  @!P2 IADD3 R31, PT, PT, R33, R31, RZ ;  /* 0x0000001f211fa210 */ /* 0x000fe40007ffe0ff */
[----:B------:R-:W0:Y:S01]  /*1240*/  @!P0 LDC.64 R48, c[0x0][0x3f8] ;  /* 0x0000fe00ff308b82 */ /* 0x000e220000000a00 */
[----:B------:R-:W-:Y:S02]  /*1250*/  @!P3 IADD3.X R27, PT, PT, R36, R47, RZ, P1, !PT ;  /* 0x0000002f241bb210 */ /* 0x000fe40000ffe4ff */
[----:B---3--:R-:W-:Y:S02]  /*1260*/  @!P3 IADD3 R30, P1, PT, R41, R44, RZ ;  /* 0x0000002c291eb210 */ /* 0x008fe40007f3e0ff */
[----:B------:R-:W-:Y:S01]  /*1270*/  IADD3 R47, PT, PT, R25, 0x60, RZ ;  /* 0x00000060192f7810 */ /* 0x000fe20007ffe0ff */
[----:B------:R3:W2:Y:S01]  /*1280*/  @!P3 LDG.E R56, desc[UR6][R26.64] ;  /* 0x000000061a38b981 */ /* 0x0006a2000c1e1900 */
[----:B------:R-:W-:Y:S01]  /*1290*/  @!P2 SHF.L.U64.HI R34, R32, 0x1, R31 ;  /* 0x000000012022a819 */ /* 0x000fe2000001021f */
[----:B------:R-:W4:Y:S01]  /*12a0*/  @!P0 LDC.64 R40, c[0x0][0x3a0] ;  /* 0x0000e800ff288b82 */ /* 0x000f220000000a00 */
[----:B------:R-:W-:-:S02]  /*12b0*/  @!P3 IADD3.X R31, PT, PT, R36, R45, RZ, P1, !PT ;  /* 0x0000002d241fb210 */ /* 0x000fc40000ffe4ff */
[----:B------:R-:W-:Y:S02]  /*12c0*/  ISETP.GE.U32.AND P1, PT, R47, UR8, PT ;  /* 0x000000082f007c0c */ /* 0x000fe4000bf26070 */
[----:B------:R-:W-:Y:S01]  /*12d0*/  SHF.R.S32.HI R45, RZ, 0x1f, R47 ;  /* 0x0000001fff2d7819 */ /* 0x000fe2000001142f */
[----:B------:R-:W2:Y:S01]  /*12e0*/  @!P3 LDG.E R57, desc[UR6][R30.64] ;  /* 0x000000061e39b981 */ /* 0x000ea2000c1e1900 */
[----:B------:R-:W-:Y:S01]  /*12f0*/  MOV R23, RZ ;  /* 0x000000ff00177202 */ /* 0x000fe20000000f00 */
[----:B---3--:R-:W3:Y:S01]  /*1300*/  @!P0 LDC.64 R26, c[0x0][0x398] ;  /* 0x0000e600ff1a8b82 */ /* 0x008ee20000000a00 */
[----:B------:R-:W-:Y:S02]  /*1310*/  ISETP.GE.AND.EX P1, PT, R45, UR9, PT, P1 ;  /* 0x000000092d007c0c */ /* 0x000fe4000bf26310 */
[----:B------:R-:W-:Y:S02]  /*1320*/  @!P2 SHF.L.U32 R37, R32, 0x1, RZ ;  /* 0x000000012025a819 */ /* 0x000fe400000006ff */
[----:B------:R4:W2:Y:S02]  /*1330*/  @!P4 LDG.E R23, desc[UR6][R28.64] ;  /* 0x000000061c17c981 */ /* 0x0008a4000c1e1900 */
[----:B-1----:R-:W-:Y:S01]  /*1340*/  @!P2 IADD3 R32, P4, PT, R37, R52, RZ ;  /* 0x000000342520a210 */ /* 0x002fe20007f9e0ff */
[----:B0-----:R-:W-:-:S03]  /*1350*/  @!P0 IMAD R36, R35, R48, RZ ;  /* 0x0000003023248224 */ /* 0x001fc600078e02ff */
[----:B------:R-:W-:-:S03]  /*1360*/  @!P2 IADD3.X R33, PT, PT, R34, R53, RZ, P4, !PT ;  /* 0x000000352221a210 */ /* 0x000fc600027fe4ff */
[----:B------:R-:W0:Y:S01]  /*1370*/  @!P1 LDC.64 R52, c[0x0][0x3f8] ;  /* 0x0000fe00ff349b82 */ /* 0x000e220000000a00 */
[----:B----4-:R-:W-:Y:S01]  /*1380*/  @!P2 IADD3 R28, P3, PT, R37, R42, RZ ;  /* 0x0000002a251ca210 */ /* 0x010fe20007f7e0ff */
[----:B------:R-:W-:Y:S01]  /*1390*/  @!P0 IMAD R37, R39, R49, R36 ;  /* 0x0000003127258224 */ /* 0x000fe200078e0224 */
[----:B------:R-:W-:Y:S01]  /*13a0*/  IADD3 R49, PT, PT, R25, 0x68, RZ ;  /* 0x0000006819317810 */ /* 0x000fe20007ffe0ff */
[----:B------:R-:W4:Y:S01]  /*13b0*/  @!P2 LDG.E R58, desc[UR6][R32.64] ;  /* 0x00000006203aa981 */ /* 0x000f22000c1e1900 */
[----:B------:R-:W-:Y:S02]  /*13c0*/  @!P2 IADD3.X R29, PT, PT, R34, R43, RZ, P3, !PT ;  /* 0x0000002b221da210 */ /* 0x000fe40001ffe4ff */
[----:B------:R-:W-:Y:S02]  /*13d0*/  @!P0 MOV R34, R114 ;  /* 0x0000007200228202 */ /* 0x000fe40000000f00 */
[----:B------:R-:W-:Y:S01]  /*13e0*/  @!P0 MOV R35, R117 ;  /* 0x0000007500238202 */ /* 0x000fe20000000f00 */
[----:B------:R0:W4:Y:S01]  /*13f0*/  @!P2 LDG.E R59, desc[UR6][R28.64] ;  /* 0x000000061c3ba981 */ /* 0x000122000c1e1900 */
[----:B------:R-:W-:-:S02]  /*1400*/  ISETP.GE.U32.AND P3, PT, R49, UR8, PT ;  /* 0x0000000831007c0c */ /* 0x000fc4000bf66070 */
[----:B------:R-:W-:Y:S01]  /*1410*/  SHF.R.S32.HI R55, RZ, 0x1f, R49 ;  /* 0x0000001fff377819 */ /* 0x000fe20000011431 */
[----:B------:R-:W-:-:S03]  /*1420*/  @!P0 IMAD.WIDE.U32 R34, R39, R48, R34 ;  /* 0x0000003027228225 */ /* 0x000fc600078e0022 */
[----:B------:R-:W-:Y:S02]  /*1430*/  ISETP.GE.AND.EX P3, PT, R55, UR9, PT, P3 ;  /* 0x0000000937007c0c */ /* 0x000fe4000bf66330 */
[C---:B------:R-:W-:Y:S02]  /*1440*/  @!P0 SHF.L.U32 R31, R34.reuse, 0x1, RZ ;  /* 0x00000001221f8819 */ /* 0x040fe400000006ff */
[----:B------:R-:W-:Y:S02]  /*1450*/  @!P0 IADD3 R35, PT, PT, R35, R37, RZ ;  /* 0x0000002523238210 */ /* 0x000fe40007ffe0ff */
[----:B------:R-:W-:Y:S02]  /*1460*/  @!P0 IADD3 R40, P2, PT, R31, R40, RZ ;  /* 0x000000281f288210 */ /* 0x000fe40007f5e0ff */
[----:B------:R-:W-:Y:S01]  /*1470*/  ISETP.NE.AND P5, PT, RZ, UR4, PT ;  /* 0x00000004ff007c0c */ /* 0x000fe2000bfa5270 */
[----:B0-----:R-:W-:Y:S01]  /*1480*/  @!P1 IMAD R28, R45, R52, RZ ;  /* 0x000000342d1c9224 */ /* 0x001fe200078e02ff */
[----:B------:R-:W-:Y:S01]  /*1490*/  @!P0 SHF.L.U64.HI R34, R34, 0x1, R35 ;  /* 0x0000000122228819 */ /* 0x000fe20000010223 */
[----:B------:R-:W0:Y:S01]  /*14a0*/  @!P1 LDC.64 R36, c[0x0][0x3a0] ;  /* 0x0000e800ff249b82 */ /* 0x000e220000000a00 */
[----:B---3--:R-:W-:-:S02]  /*14b0*/  @!P0 IADD3 R44, P6, PT, R31, R26, RZ ;  /* 0x0000001a1f2c8210 */ /* 0x008fc40007fde0ff */
[----:B------:R-:W-:Y:S02]  /*14c0*/  IADD3 R51, PT, PT, R25, 0x70, RZ ;  /* 0x0000007019337810 */ /* 0x000fe40007ffe0ff */
[----:B------:R-:W-:-:S03]  /*14d0*/  @!P0 IADD3.X R45, PT, PT, R34, R27, RZ, P6, !PT ;  /* 0x0000001b222d8210 */ /* 0x000fc600037fe4ff */
[----:B------:R-:W1:Y:S01]  /*14e0*/  @!P1 LDC.64 R30, c[0x0][0x398] ;  /* 0x0000e600ff1e9b82 */ /* 0x000e620000000a00 */
[----:B------:R-:W-:Y:S02]  /*14f0*/  @!P0 IADD3.X R41, PT, PT, R34, R41, RZ, P2, !PT ;  /* 0x0000002922298210 */ /* 0x000fe400017fe4ff */
[----:B------:R-:W-:-:S05]  /*1500*/  IADD3 R38, PT, PT, R25, 0x78, RZ ;  /* 0x0000007819267810 */ /* 0x000fca0007ffe0ff */
[----:B------:R-:W3:Y:S01]  /*1510*/  @!P3 LDC.64 R26, c[0x0][0x3f8] ;  /* 0x0000fe00ff1abb82 */ /* 0x000ee20000000a00 */
[----:B------:R-:W-:Y:S01]  /*1520*/  ISETP.GE.U32.AND P2, PT, R51, UR8, PT ;  /* 0x0000000833007c0c */ /* 0x000fe2000bf46070 */
[----:B------:R-:W-:Y:S01]  /*1530*/  @!P1 IMAD R25, R47, R53, R28 ;  /* 0x000000352f199224 */ /* 0x000fe200078e021c */
[----:B------:R-:W-:Y:S02]  /*1540*/  SHF.R.S32.HI R67, RZ, 0x1f, R51 ;  /* 0x0000001fff437819 */ /* 0x000fe40000011433 */
[----:B------:R-:W-:Y:S02]  /*1550*/  @!P1 MOV R28, R114 ;  /* 0x00000072001c9202 */ /* 0x000fe40000000f00 */
[----:B------:R-:W-:Y:S01]  /*1560*/  @!P1 MOV R29, R117 ;  /* 0x00000075001d9202 */ /* 0x000fe20000000f00 */
[----:B------:R-:W3:Y:S01]  /*1570*/  @P5 LDC.64 R42, c[0x0][0x3b0] ;  /* 0x0000ec00ff2a5b82 */ /* 0x000ee20000000a00 */
[----:B------:R-:W-:Y:S01]  /*1580*/  ISETP.GE.AND.EX P2, PT, R67, UR9, PT, P2 ;  /* 0x0000000943007c0c */ /* 0x000fe2000bf46320 */
[----:B------:R-:W-:Y:S01]  /*1590*/  @!P1 IMAD.WIDE.U32 R28, R47, R52, R28 ;  /* 0x000000342f1c9225 */ /* 0x000fe200078e001c */
[----:B------:R-:W-:-:S02]  /*15a0*/  CS2R R60, SRZ ;  /* 0x00000000003c7805 */ /* 0x000fc4000001ff00 */
[----:B------:R-:W-:Y:S01]  /*15b0*/  ISETP.GE.U32.AND P4, PT, R38, UR8, PT ;  /* 0x0000000826007c0c */ /* 0x000fe2000bf86070 */
[----:B------:R-:W-:Y:S01]  /*15c0*/  IMAD.WIDE R64, R2, 0x8, R64 ;  /* 0x0000000802407825 */ /* 0x000fe200078e0240 */
[----:B------:R-:W-:Y:S01]  /*15d0*/  @!P1 IADD3 R25, PT, PT, R29, R25, RZ ;  /* 0x000000191d199210 */ /* 0x000fe20007ffe0ff */
[----:B------:R-:W3:Y:S01]  /*15e0*/  @!P3 LDC.64 R32, c[0x0][0x3a0] ;  /* 0x0000e800ff20bb82 */ /* 0x000ee20000000a00 */
[C---:B------:R-:W-:Y:S01]  /*15f0*/  @!P1 SHF.L.U32 R47, R28.reuse, 0x1, RZ ;  /* 0x000000011c2f9819 */ /* 0x040fe200000006ff */
[----:B------:R-:W4:Y:S01]  /*1600*/  @!P0 LDG.E R60, desc[UR6][R40.64] ;  /* 0x00000006283c8981 */ /* 0x000f22000c1e1900 */
[----:B------:R-:W-:Y:S02]  /*1610*/  SHF.R.S32.HI R69, RZ, 0x1f, R38 ;  /* 0x0000001fff457819 */ /* 0x000fe40000011426 */
[----:B------:R-:W-:Y:S01]  /*1620*/  LEA R53, R111, R24, 0x7 ;  /* 0x000000186f357211 */ /* 0x000fe200078e38ff */
[----:B------:R3:W4:Y:S01]  /*1630*/  @!P0 LDG.E R61, desc[UR6][R44.64] ;  /* 0x000000062c3d8981 */ /* 0x000722000c1e1900 */
[----:B------:R-:W-:Y:S01]  /*1640*/  @!P1 SHF.L.U64.HI R24, R28, 0x1, R25 ;  /* 0x000000011c189819 */ /* 0x000fe20000010219 */
[----:B------:R-:W5:Y:S01]  /*1650*/  @!P3 LDC.64 R34, c[0x0][0x398] ;  /* 0x0000e600ff22bb82 */ /* 0x000f620000000a00 */
[----:B-1----:R-:W-:Y:S01]  /*1660*/  @!P1 IADD3 R46, P6, PT, R47, R30, RZ ;  /* 0x0000001e2f2e9210 */ /* 0x002fe20007fde0ff */
[----:B------:R-:W4:Y:S01]  /*1670*/  LDG.E.64 R64, desc[UR6][R64.64] ;  /* 0x0000000640407981 */ /* 0x000f22000c1e1b00 */
[----:B------:R-:W-:-:S02]  /*1680*/  ISETP.GE.AND.EX P4, PT, R69, UR9, PT, P4 ;  /* 0x0000000945007c0c */ /* 0x000fc4000bf86340 */
[----:B0-----:R-:W-:-:S03]  /*1690*/  @!P1 IADD3 R36, P0, PT, R47, R36, RZ ;  /* 0x000000242f249210 */ /* 0x001fc60007f1e0ff */
[----:B------:R-:W0:Y:S01]  /*16a0*/  @!P2 LDC.64 R28, c[0x0][0x3f8] ;  /* 0x0000fe00ff1cab82 */ /* 0x000e220000000a00 */
[----:B---3--:R-:W-:Y:S01]  /*16b0*/  @!P3 IMAD R44, R55, R26, RZ ;  /* 0x0000001a372cb224 */ /* 0x008fe200078e02ff */
[----:B------:R-:W-:Y:S02]  /*16c0*/  @!P1 IADD3.X R47, PT, PT, R24, R31, RZ, P6, !PT ;  /* 0x0000001f182f9210 */ /* 0x000fe400037fe4ff */
[----:B------:R-:W-:Y:S01]  /*16d0*/  @!P3 MOV R45, R117 ;  /* 0x00000075002db202 */ /* 0x000fe20000000f00 */
[----:B------:R-:W-:-:S03]  /*16e0*/  @!P3 IMAD R27, R49, R27, R44 ;  /* 0x0000001b311bb224 */ /* 0x000fc600078e022c */
[----:B------:R-:W1:Y:S01]  /*16f0*/  LDC.64 R30, c[0x0][0x3a8] ;  /* 0x0000ea00ff1e7b82 */ /* 0x000e620000000a00 */
[----:B------:R-:W-:Y:S01]  /*1700*/  @!P3 MOV R44, R114 ;  /* 0x00000072002cb202 */ /* 0x000fe20000000f00 */
[----:B------:R-:W-:Y:S01]  /*1710*/  @P5 IMAD.WIDE R42, R53, 0x2, R42 ;  /* 0x00000002352a5825 */ /* 0x000fe200078e022a */
[----:B------:R-:W-:-:S03]  /*1720*/  @!P1 IADD3.X R37, PT, PT, R24, R37, RZ, P0, !PT ;  /* 0x0000002518259210 */ /* 0x000fc600007fe4ff */
[----:B------:R-:W-:Y:S01]  /*1730*/  @!P3 IMAD.WIDE.U32 R44, R49, R26, R44 ;  /* 0x0000001a312cb225 */ /* 0x000fe200078e002c */
[----:B------:R-:W-:Y:S01]  /*1740*/  CS2R R62, SRZ ;  /* 0x00000000003e7805 */ /* 0x000fe2000001ff00 */
[----:B------:R-:W3:Y:S01]  /*1750*/  @!P4 LDC.64 R24, c[0x0][0x3f8] ;  /* 0x0000fe00ff18cb82 */ /* 0x000ee20000000a00 */
[----:B------:R-:W4:Y:S01]  /*1760*/  @P5 LDG.E.U16 R39, desc[UR6][R42.64] ;  /* 0x000000062a275981 */ /* 0x000f22000c1e1500 */
[----:B------:R-:W-:-:S03]  /*1770*/  @!P3 SHF.L.U32 R41, R44, 0x1, RZ ;  /* 0x000000012c29b819 */ /* 0x000fc600000006ff */
[----:B------:R0:W4:Y:S01]  /*1780*/  @P5 LDG.E.U16 R40, desc[UR6][R42.64+0x2] ;  /* 0x000002062a285981 */ /* 0x000122000c1e1500 */
[----:B------:R-:W-:-:S03]  /*1790*/  @!P3 IADD3 R32, P0, PT, R41, R32, RZ ;  /* 0x000000202920b210 */ /* 0x000fc60007f1e0ff */
[----:B------:R5:W4:Y:S01]  /*17a0*/  @!P1 LDG.E R62, desc[UR6][R36.64] ;  /* 0x00000006243e9981 */ /* 0x000b22000c1e1900 */
[----:B0-----:R-:W-:-:S03]  /*17b0*/  @!P2 IMAD R48, R67, R28, RZ ;  /* 0x0000001c4330a224 */ /* 0x001fc600078e02ff */
[----:B------:R-:W4:Y:S01]  /*17c0*/  @!P1 LDG.E R63, desc[UR6][R46.64] ;  /* 0x000000062e3f9981 */ /* 0x000f22000c1e1900 */
[----:B------:R-:W-:Y:S02]  /*17d0*/  @!P3 IADD3 R43, PT, PT, R45, R27, RZ ;  /* 0x0000001b2d2bb210 */ /* 0x000fe40007ffe0ff */
[----:B-----5:R-:W-:Y:S01]  /*17e0*/  @!P3 IADD3 R34, P1, PT, R41, R34, RZ ;  /* 0x000000222922b210 */ /* 0x020fe20007f3e0ff */
[----:B------:R-:W0:Y:S01]  /*17f0*/  @!P2 LDC.64 R26, c[0x0][0x3a0] ;  /* 0x0000e800ff1aab82 */ /* 0x000e220000000a00 */
[----:B------:R-:W-:Y:S02]  /*1800*/  @!P3 SHF.L.U64.HI R42, R44, 0x1, R43 ;  /* 0x000000012c2ab819 */ /* 0x000fe4000001022b */
[----:B------:R-:W-:Y:S02]  /*1810*/  @!P2 MOV R44, R114 ;  /* 0x00000072002ca202 */ /* 0x000fe40000000f00 */
[----:B------:R-:W-:Y:S01]  /*1820*/  @!P2 MOV R45, R117 ;  /* 0x00000075002da202 */ /* 0x000fe20000000f00 */
[C---:B------:R-:W-:Y:S01]  /*1830*/  @!P2 IMAD R41, R51.reuse, R29, R48 ;  /* 0x0000001d3329a224 */ /* 0x040fe200078e0230 */
[C---:B------:R-:W-:Y:S01]  /*1840*/  @!P3 IADD3.X R33, PT, PT, R42.reuse, R33, RZ, P0, !PT ;  /* 0x000000212a21b210 */ /* 0x040fe200007fe4ff */
[----:B------:R-:W5:Y:S01]  /*1850*/  @!P4 LDC.64 R36, c[0x0][0x3a0] ;  /* 0x0000e800ff24cb82 */ /* 0x000f620000000a00 */
[----:B------:R-:W-:Y:S01]  /*1860*/  @!P3 IADD3.X R35, PT, PT, R42, R35, RZ, P1, !PT ;  /* 0x000000232a23b210 */ /* 0x000fe20000ffe4ff */
[----:B------:R-:W-:-:S04]  /*1870*/  @!P2 IMAD.WIDE.U32 R44, R51, R28, R44 ;  /* 0x0000001c332ca225 */ /* 0x000fc800078e002c */
[----:B-1----:R-:W-:Y:S02]  /*1880*/  IMAD.WIDE R42, R53, 0x2, R30 ;  /* 0x00000002352a7825 */ /* 0x002fe400078e021e */
[----:B------:R-:W1:Y:S01]  /*1890*/  @!P2 LDC.64 R28, c[0x0][0x398] ;  /* 0x0000e600ff1cab82 */ /* 0x000e620000000a00 */
[----:B------:R-:W-:Y:S01]  /*18a0*/  @!P2 IADD3 R41, PT, PT, R45, R41, RZ ;  /* 0x000000292d29a210 */ /* 0x000fe20007ffe0ff */
[----:B---3--:R-:W-:Y:S01]  /*18b0*/  @!P4 IMAD R69, R69, R24, RZ ;  /* 0x000000184545c224 */ /* 0x008fe200078e02ff */
[----:B------:R-:W3:Y:S05]  /*18c0*/  LDG.E.U16 R76, desc[UR6][R42.64] ;  /* 0x000000062a4c7981 */ /* 0x000eea000c1e1500 */
[----:B------:R-:W5:Y:S01]  /*18d0*/  @!P4 LDC.64 R30, c[0x0][0x398] ;  /* 0x0000e600ff1ecb82 */ /* 0x000f620000000a00 */
[----:B------:R0:W3:Y:S01]  /*18e0*/  LDG.E.U16 R75, desc[UR6][R42.64+0x2] ;  /* 0x000002062a4b7981 */ /* 0x0000e2000c1e1500 */
[----:B------:R-:W-:-:S02]  /*18f0*/  @!P2 SHF.L.U32 R45, R44, 0x1, RZ ;  /* 0x000000012c2da819 */ /* 0x000fc400000006ff */
[----:B------:R-:W-:Y:S01]  /*1900*/  @!P2 SHF.L.U64.HI R44, R44, 0x1, R41 ;  /* 0x000000012c2ca819 */ /* 0x000fe20000010229 */
[C---:B------:R-:W-:Y:S01]  /*1910*/  @!P4 IMAD R41, R38.reuse, R25, R69 ;  /* 0x000000192629c224 */ /* 0x040fe200078e0245 */
[----:B0-----:R-:W-:Y:S02]  /*1920*/  @!P4 MOV R42, R114 ;  /* 0x00000072002ac202 */ /* 0x001fe40000000f00 */
[----:B------:R-:W-:Y:S02]  /*1930*/  @!P4 MOV R43, R117 ;  /* 0x00000075002bc202 */ /* 0x000fe40000000f00 */
[----:B------:R-:W-:Y:S01]  /*1940*/  CS2R R66, SRZ ;  /* 0x0000000000427805 */ /* 0x000fe2000001ff00 */
[----:B------:R-:W-:Y:S01]  /*1950*/  @!P4 IMAD.WIDE.U32 R24, R38, R24, R42 ;  /* 0x000000182618c225 */ /* 0x000fe200078e002a */
[----:B------:R-:W-:-:S04]  /*1960*/  @!P2 IADD3 R26, P0, PT, R45, R26, RZ ;  /* 0x0000001a2d1aa210 */ /* 0x000fc80007f1e0ff */
[----:B------:R-:W3:Y:S01]  /*1970*/  @!P3 LDG.E R66, desc[UR6][R32.64] ;  /* 0x000000062042b981 */ /* 0x000ee2000c1e1900 */
[----:B------:R-:W-:-:S03]  /*1980*/  @!P4 IADD3 R41, PT, PT, R25, R41, RZ ;  /* 0x000000291929c210 */ /* 0x000fc60007ffe0ff */
[----:B------:R-:W3:Y:S01]  /*1990*/  @!P3 LDG.E R67, desc[UR6][R34.64] ;  /* 0x000000062243b981 */ /* 0x000ee2000c1e1900 */
[----:B------:R-:W-:Y:S02]  /*19a0*/  @!P4 SHF.L.U32 R25, R24, 0x1, RZ ;  /* 0x000000011819c819 */ /* 0x000fe400000006ff */
[----:B------:R-:W-:Y:S02]  /*19b0*/  @!P2 IADD3.X R27, PT, PT, R44, R27, RZ, P0, !PT ;  /* 0x0000001b2c1ba210 */ /* 0x000fe400007fe4ff */
[----:B-1----:R-:W-:Y:S02]  /*19c0*/  @!P2 IADD3 R28, P0, PT, R45, R28, RZ ;  /* 0x0000001c2d1ca210 */ /* 0x002fe40007f1e0ff */
[----:B------:R-:W-:Y:S02]  /*19d0*/  @!P4 SHF.L.U64.HI R24, R24, 0x1, R41 ;  /* 0x000000011818c819 */ /* 0x000fe40000010229 */
[C---:B-----5:R-:W-:Y:S02]  /*19e0*/  @!P4 IADD3 R36, P1, PT, R25.reuse, R36, RZ ;  /* 0x000000241924c210 */ /* 0x060fe40007f3e0ff */
[----:B------:R-:W-:-:S02]  /*19f0*/  @!P4 IADD3 R30, P3, PT, R25, R30, RZ ;  /* 0x0000001e191ec210 */ /* 0x000fc40007f7e0ff */
[----:B------:R-:W-:Y:S02]  /*1a00*/  CS2R R68, SRZ ;  /* 0x0000000000447805 */ /* 0x000fe4000001ff00 */
[----:B------:R-:W-:Y:S02]  /*1a10*/  CS2R R72, SRZ ;  /* 0x0000000000487805 */ /* 0x000fe4000001ff00 */
[----:B------:R-:W-:Y:S02]  /*1a20*/  @!P2 IADD3.X R29, PT, PT, R44, R29, RZ, P0, !PT ;  /* 0x0000001d2c1da210 */ /* 0x000fe400007fe4ff */
[C---:B------:R-:W-:Y:S02]  /*1a30*/  @!P4 IADD3.X R37, PT, PT, R24.reuse, R37, RZ, P1, !PT ;  /* 0x000000251825c210 */ /* 0x040fe40000ffe4ff */
[----:B------:R-:W-:Y:S01]  /*1a40*/  @!P4 IADD3.X R31, PT, PT, R24, R31, RZ, P3, !PT ;  /* 0x0000001f181fc210 */ /* 0x000fe20001ffe4ff */
[----:B------:R-:W5:Y:S04]  /*1a50*/  @!P2 LDG.E R68, desc[UR6][R26.64] ;  /* 0x000000061a44a981 */ /* 0x000f68000c1e1900 */
[----:B------:R-:W5:Y:S04]  /*1a60*/  @!P2 LDG.E R69, desc[UR6][R28.64] ;  /* 0x000000061c45a981 */ /* 0x000f68000c1e1900 */
[----:B------:R-:W5:Y:S04]  /*1a70*/  @!P4 LDG.E R72, desc[UR6][R36.64] ;  /* 0x000000062448c981 */ /* 0x000f68000c1e1900 */
[----:B------:R-:W5:Y:S01]  /*1a80*/  @!P4 LDG.E R73, desc[UR6][R30.64] ;  /* 0x000000061e49c981 */ /* 0x000f62000c1e1900 */
[----:B------:R-:W-:Y:S01]  /*1a90*/  MOV R110, 0x3f800000 ;  /* 0x3f800000006e7802 */ /* 0x000fe20000000f00 */
[----:B------:R-:W-:Y:S01]  /*1aa0*/  UISETP.NE.AND UP0, UPT, UR4, URZ, UPT ;  /* 0x000000ff0400728c */ /* 0x000fe2000bf05270 */
[----:B------:R-:W-:-:S02]  /*1ab0*/  MOV R74, RZ ;  /* 0x000000ff004a7202 */ /* 0x000fc40000000f00 */
        /* <DEDUP_REMOVED lines=15> */
[----:B--2---:R-:W-:Y:S02]  /*1bb0*/  PRMT R95, R21, 0x7632, R95 ;  /* 0x00007632155f7816 */ /* 0x004fe4000000005f */
[----:B------:R-:W-:Y:S02]  /*1bc0*/  PRMT R92, R22, 0x7632, R92 ;  /* 0x00007632165c7816 */ /* 0x000fe4000000005c */
[----:B------:R-:W-:-:S02]  /*1bd0*/  PRMT R90, R56, 0x7632, R90 ;  /* 0x00007632385a7816 */ /* 0x000fc4000000005a */
[----:B------:R-:W-:Y:S02]  /*1be0*/  PRMT R91, R57, 0x7632, R91 ;  /* 0x00007632395b7816 */ /* 0x000fe4000000005b */
[----:B------:R-:W-:Y:S02]  /*1bf0*/  PRMT R93, R23, 0x7632, R93 ;  /* 0x00007632175d7816 */ /* 0x000fe4000000005d */
[----:B----4-:R-:W-:Y:S02]  /*1c00*/  PRMT R77, R58, 0x7632, R77 ;  /* 0x000076323a4d7816 */ /* 0x010fe4000000004d */
[----:B------:R-:W-:Y:S01]  /*1c10*/  PRMT R78, R59, 0x7632, R78 ;  /* 0x000076323b4e7816 */ /* 0x000fe2000000004e */
[----:B------:R-:W-:-:S05]  /*1c20*/  FFMA.FTZ R65, -R64, R64, R65 ;  /* 0x0000004040417223 */ /* 0x000fca0000010141 */
[----:B------:R-:W-:-:S13]  /*1c30*/  FSETP.GTU.FTZ.AND P0, PT, R65, RZ, PT ;  /* 0x000000ff4100720b */ /* 0x000fda0003f1c000 */
[----:B------:R-:W0:Y:S01]  /*1c40*/  @P0 LDC R24, c[0x0][0x3c0] ;  /* 0x0000f000ff180b82 */ /* 0x000e220000000800 */
[----:B------:R-:W-:Y:S02]  /*1c50*/  PRMT R79, R60, 0x7632, R79 ;  /* 0x000076323c4f7816 */ /* 0x000fe4000000004f */
[----:B------:R-:W-:Y:S01]  /*1c60*/  PRMT R80, R61, 0x7632, R80 ;  /* 0x000076323d507816 */ /* 0x000fe20000000050 */
[----:B0-----:R-:W-:-:S04]  /*1c70*/  @P0 FADD.FTZ R24, R65, R24 ;  /* 0x0000001841180221 */ /* 0x001fc80000010000 */
[----:B------:R0:W1:Y:S01]  /*1c80*/  @P0 MUFU.RSQ R110, R24 ;  /* 0x00000018006e0308 */ /* 0x0000620000001400 */
[----:B------:R-:W-:Y:S02]  /*1c90*/  MOV R65, RZ ;  /* 0x000000ff00417202 */ /* 0x000fe40000000f00 */
[----:B------:R-:W-:Y:S02]  /*1ca0*/  @P5 SHF.L.U32 R65, R39, 0x10, RZ ;  /* 0x0000001027415819 */ /* 0x000fe400000006ff */
[----:B------:R-:W-:Y:S02]  /*1cb0*/  @P5 SHF.L.U32 R74, R40, 0x10, RZ ;  /* 0x00000010284a5819 */ /* 0x000fe400000006ff */
[----:B------:R-:W-:Y:S02]  /*1cc0*/  PRMT R81, R62, 0x7632, R81 ;  /* 0x000076323e517816 */ /* 0x000fe40000000051 */
[----:B------:R-:W-:Y:S02]  /*1cd0*/  PRMT R82, R63, 0x7632, R82 ;  /* 0x000076323f527816 */ /* 0x000fe40000000052 */
[----:B---3--:R-:W-:-:S02]  /*1ce0*/  SHF.L.U32 R76, R76, 0x10, RZ ;  /* 0x000000104c4c7819 */ /* 0x008fc400000006ff */
[----:B------:R-:W-:Y:S02]  /*1cf0*/  SHF.L.U32 R75, R75, 0x10, RZ ;  /* 0x000000104b4b7819 */ /* 0x000fe400000006ff */
[----:B------:R-:W-:Y:S02]  /*1d00*/  PRMT R83, R66, 0x7632, R83 ;  /* 0x0000763242537816 */ /* 0x000fe40000000053 */
[----:B------:R-:W-:Y:S02]  /*1d10*/  PRMT R84, R67, 0x7632, R84 ;  /* 0x0000763243547816 */ /* 0x000fe40000000054 */
[----:B-----5:R-:W-:Y:S02]  /*1d20*/  PRMT R85, R68, 0x7632, R85 ;  /* 0x0000763244557816 */ /* 0x020fe40000000055 */
[----:B------:R-:W-:Y:S02]  /*1d30*/  PRMT R86, R69, 0x7632, R86 ;  /* 0x0000763245567816 */ /* 0x000fe40000000056 */
[----:B------:R-:W-:-:S02]  /*1d40*/  PRMT R87, R72, 0x7632, R87 ;  /* 0x0000763248577816 */ /* 0x000fc40000000057 */
        /* <DEDUP_REMOVED lines=11> */
[----:B------:R-:W-:Y:S01]  /*1e00*/  FMUL.FTZ R31, R76, R25 ;  /* 0x000000194c1f7220 */ /* 0x000fe20000410000 */
        /* <DEDUP_REMOVED lines=279> */
.L_x_257:
        /* <DEDUP_REMOVED lines=9> */
[----:B------:R-:W-:Y:S01]  /*3010*/  FADD.FTZ R35, -R64, R31 ;  /* 0x0000001f40237221 */ /* 0x000fe20000010100 */
[-C--:B------:R-:W-:Y:S01]  /*3020*/  FMUL.FTZ R24, R27, R110.reuse ;  /* 0x0000006e1b187220 */ /* 0x080fe20000410000 */
[C-C-:B------:R-:W-:Y:S01]  /*3030*/  FFMA.FTZ R29, R76.reuse, R25, R65.reuse ;  /* 0x000000194c1d7223 */ /* 0x140fe20000010041 */
[-C--:B------:R-:W-:Y:S01]  /*3040*/  FMUL.FTZ R118, R33, R110.reuse ;  /* 0x0000006e21767220 */ /* 0x080fe20000410000 */
[----:B------:R-:W-:Y:S01]  /*3050*/  FMUL.FTZ R112, R35, R110 ;  /* 0x0000006e23707220 */ /* 0x000fe20000410000 */
[--C-:B------:R-:W-:Y:S01]  /*3060*/  FFMA.FTZ R31, R75, R24, R74.reuse ;  /* 0x000000184b1f7223 */ /* 0x100fe2000001004a */
[----:B------:R-:W-:Y:S01]  /*3070*/  FMUL.FTZ R27, R29, -1.4426950216293334961 ;  /* 0xbfb8aa3b1d1b7820 */ /* 0x000fe20000410000 */
[----:B------:R-:W-:Y:S01]  /*3080*/  FFMA.FTZ R26, R76, R118, R65 ;  /* 0x000000764c1a7223 */ /* 0x000fe20000010041 */
[----:B------:R-:W-:Y:S01]  /*3090*/  FADD.FTZ R37, -R64, R37 ;  /* 0x0000002540257221 */ /* 0x000fe20000010100 */
[----:B------:R-:W-:Y:S01]  /*30a0*/  FMUL.FTZ R28, R31, -1.4426950216293334961 ;  /* 0xbfb8aa3b1f1c7820 */ /* 0x000fe20000410000 */
[----:B------:R-:W-:Y:S01]  /*30b0*/  FFMA.FTZ R30, R75, R112, R74 ;  /* 0x000000704b1e7223 */ /* 0x000fe2000001004a */
[----:B------:R-:W-:Y:S01]  /*30c0*/  FMUL.FTZ R33, R26, -1.4426950216293334961 ;  /* 0xbfb8aa3b1a217820 */ /* 0x000fe20000410000 */
[----:B------:R-:W0:Y:S01]  /*30d0*/  MUFU.EX2 R27, R27 ;  /* 0x0000001b001b7308 */ /* 0x000e220000000800 */
[----:B------:R-:W-:Y:S01]  /*30e0*/  FMUL.FTZ R122, R37, R110 ;  /* 0x0000006e257a7220 */ /* 0x000fe20000410000 */
[----:B------:R-:W-:Y:S01]  /*30f0*/  FMUL.FTZ R35, R30, -1.4426950216293334961 ;  /* 0xbfb8aa3b1e237820 */ /* 0x000fe20000410000 */
[----:B------:R-:W-:Y:S01]  /*3100*/  SHF.L.U32 R37, R104, 0x10, RZ ;  /* 0x0000001068257819 */ /* 0x000fe200000006ff */
[----:B------:R-:W1:Y:S01]  /*3110*/  MUFU.EX2 R28, R28 ;  /* 0x0000001c001c7308 */ /* 0x000e620000000800 */
[----:B------:R-:W-:Y:S01]  /*3120*/  FFMA.FTZ R42, R76, R122, R65 ;  /* 0x0000007a4c2a7223 */ /* 0x000fe20000010041 */
[----:B------:R-:W-:-:S02]  /*3130*/  SHF.L.U32 R54, R7, 0x10, RZ ;  /* 0x0000001007367819 */ /* 0x000fc400000006ff */
[----:B------:R-:W2:Y:S01]  /*3140*/  MUFU.EX2 R33, R33 ;  /* 0x0000002100217308 */ /* 0x000ea20000000800 */
[----:B------:R-:W-:Y:S01]  /*3150*/  FMUL.FTZ R36, R42, -1.4426950216293334961 ;  /* 0xbfb8aa3b2a247820 */ /* 0x000fe20000410000 */
[----:B------:R-:W-:Y:S01]  /*3160*/  FADD.FTZ R37, -R64, R37 ;  /* 0x0000002540257221 */ /* 0x000fe20000010100 */
[----:B------:R-:W-:Y:S01]  /*3170*/  SHF.L.U32 R89, R11, 0x10, RZ ;  /* 0x000000100b597819 */ /* 0x000fe200000006ff */
[----:B------:R-:W3:Y:S01]  /*3180*/  MUFU.EX2 R35, R35 ;  /* 0x0000002300237308 */ /* 0x000ee20000000800 */
[----:B------:R-:W-:Y:S01]  /*3190*/  SHF.L.U32 R45, R16, 0x10, RZ ;  /* 0x00000010102d7819 */ /* 0x000fe200000006ff */
[----:B0-----:R-:W-:Y:S01]  /*31a0*/  FADD.FTZ R27, R27, 1 ;  /* 0x3f8000001b1b7421 */ /* 0x001fe20000010000 */
[----:B------:R-:W-:Y:S01]  /*31b0*/  FMUL.FTZ R120, R37, R110 ;  /* 0x0000006e25787220 */ /* 0x000fe20000410000 */
[----:B------:R-:W0:Y:S01]  /*31c0*/  MUFU.EX2 R36, R36 ;  /* 0x0000002400247308 */ /* 0x000e220000000800 */
[----:B------:R-:W-:Y:S01]  /*31d0*/  SHF.L.U32 R113, R9, 0x10, RZ ;  /* 0x0000001009717819 */ /* 0x000fe200000006ff */
[----:B-1----:R-:W-:Y:S01]  /*31e0*/  FADD.FTZ R32, R28, 1 ;  /* 0x3f8000001c207421 */ /* 0x002fe20000010000 */
[----:B------:R-:W-:Y:S01]  /*31f0*/  FFMA.FTZ R71, R75, R120, R74 ;  /* 0x000000784b477223 */ /* 0x000fe2000001004a */
[----:B------:R-:W1:Y:S01]  /*3200*/  MUFU.RCP R27, R27 ;  /* 0x0000001b001b7308 */ /* 0x000e620000001000 */
[----:B------:R-:W-:Y:S01]  /*3210*/  SHF.L.U32 R41, R100, 0x10, RZ ;  /* 0x0000001064297819 */ /* 0x000fe200000006ff */
[----:B--2---:R-:W-:Y:S01]  /*3220*/  FADD.FTZ R34, R33, 1 ;  /* 0x3f80000021227421 */ /* 0x004fe20000010000 */
[----:B------:R-:W-:-:S02]  /*3230*/  SHF.L.U32 R43, R98, 0x10, RZ ;  /* 0x00000010622b7819 */ /* 0x000fc400000006ff */
[----:B------:R-:W-:Y:S01]  /*3240*/  SHF.L.U32 R70, R105, 0x10, RZ ;  /* 0x0000001069467819 */ /* 0x000fe200000006ff */
[----:B---3--:R-:W-:Y:S01]  /*3250*/  FADD.FTZ R33, R35, 1 ;  /* 0x3f80000023217421 */ /* 0x008fe20000010000 */
[----:B------:R-:W-:Y:S01]  /*3260*/  FMUL.FTZ R35, R71, -1.4426950216293334961 ;  /* 0xbfb8aa3b47237820 */ /* 0x000fe20000410000 */
[----:B------:R-:W2:Y:S01]  /*3270*/  MUFU.RCP R32, R32 ;  /* 0x0000002000207308 */ /* 0x000ea20000001000 */
[----:B------:R-:W-:Y:S01]  /*3280*/  FADD.FTZ R41, -R64, R41 ;  /* 0x0000002940297221 */ /* 0x000fe20000010100 */
[----:B0-----:R-:W-:Y:S01]  /*3290*/  FADD.FTZ R36, R36, 1 ;  /* 0x3f80000024247421 */ /* 0x001fe20000010000 */
[----:B------:R-:W-:Y:S01]  /*32a0*/  FADD.FTZ R47, -R64, R43 ;  /* 0x0000002b402f7221 */ /* 0x000fe20000010100 */
[----:B------:R-:W-:Y:S02]  /*32b0*/  SHF.L.U32 R53, R13, 0x10, RZ ;  /* 0x000000100d357819 */ /* 0x000fe400000006ff */
[----:B------:R-:W-:Y:S02]  /*32c0*/  SHF.L.U32 R119, R101, 0x10, RZ ;  /* 0x0000001065777819 */ /* 0x000fe400000006ff */
[----:B------:R-:W0:Y:S01]  /*32d0*/  MUFU.RCP R34, R34 ;  /* 0x0000002200227308 */ /* 0x000e220000001000 */
[----:B-1----:R-:W-:Y:S01]  /*32e0*/  FADD.FTZ R28, -R27, 1 ;  /* 0x3f8000001b1c7421 */ /* 0x002fe20000010100 */
[----:B------:R-:W-:Y:S01]  /*32f0*/  FMUL.FTZ R54, R54, R27 ;  /* 0x0000001b36367220 */ /* 0x000fe20000410000 */
[----:B------:R-:W-:-:S02]  /*3300*/  SHF.L.U32 R27, R109, 0x10, RZ ;  /* 0x000000106d1b7819 */ /* 0x000fc400000006ff */
[----:B------:R-:W-:Y:S01]  /*3310*/  FFMA.FTZ R29, R29, R28, 1 ;  /* 0x3f8000001d1d7423 */ /* 0x000fe2000001001c */
[----:B------:R-:W-:Y:S02]  /*3320*/  SHF.L.U32 R28, R107, 0x10, RZ ;  /* 0x000000106b1c7819 */ /* 0x000fe400000006ff */
[----:B------:R-:W1:Y:S01]  /*3330*/  MUFU.RCP R33, R33 ;  /* 0x0000002100217308 */ /* 0x000e620000001000 */
[----:B--2---:R-:W-:Y:S01]  /*3340*/  FMUL.FTZ R52, R27, R32 ;  /* 0x000000201b347220 */ /* 0x004fe20000410000 */
[----:B------:R-:W-:Y:S01]  /*3350*/  FADD.FTZ R32, -R32, 1 ;  /* 0x3f80000020207421 */ /* 0x000fe20000010100 */
[----:B------:R-:W-:Y:S01]  /*3360*/  FMUL.FTZ R54, R54, R29 ;  /* 0x0000001d36367220 */ /* 0x000fe20000410000 */
[----:B------:R-:W-:Y:S02]  /*3370*/  SHF.L.U32 R29, R18, 0x10, RZ ;  /* 0x00000010121d7819 */ /* 0x000fe400000006ff */
[----:B------:R-:W-:Y:S02]  /*3380*/  FFMA.FTZ R31, R31, R32, 1 ;  /* 0x3f8000001f1f7423 */ /* 0x000fe40000010020 */
[----:B------:R-:W2:Y:S01]  /*3390*/  MUFU.RCP R36, R36 ;  /* 0x0000002400247308 */ /* 0x000ea20000001000 */
[----:B0-----:R-:W-:Y:S01]  /*33a0*/  FADD.FTZ R27, -R34, 1 ;  /* 0x3f800000221b7421 */ /* 0x001fe20000010100 */
[----:B------:R-:W-:Y:S01]  /*33b0*/  FMUL.FTZ R113, R113, R34 ;  /* 0x0000002271717220 */ /* 0x000fe20000410000 */
[----:B------:R-:W-:Y:S01]  /*33c0*/  FMUL.FTZ R52, R52, R31 ;  /* 0x0000001f34347220 */ /* 0x000fe20000410000 */
[----:B------:R-:W-:Y:S01]  /*33d0*/  FMUL.FTZ R31, R47, R110 ;  /* 0x0000006e2f1f7220 */ /* 0x000fe20000410000 */
[----:B------:R-:W-:Y:S01]  /*33e0*/  FADD.FTZ R29, -R64, R29 ;  /* 0x0000001d401d7221 */ /* 0x000fe20000010100 */
[----:B------:R-:W-:-:S02]  /*33f0*/  SHF.L.U32 R47, R96, 0x10, RZ ;  /* 0x00000010602f7819 */ /* 0x000fc400000006ff */
[----:B------:R-:W0:Y:S01]  /*3400*/  MUFU.EX2 R35, R35 ;  /* 0x0000002300237308 */ /* 0x000e220000000800 */
[----:B-1----:R-:W-:Y:S01]  /*3410*/  FMUL.FTZ R125, R28, R33 ;  /* 0x000000211c7d7220 */ /* 0x002fe20000410000 */
[----:B------:R-:W-:Y:S01]  /*3420*/  FFMA.FTZ R28, R26, R27, 1 ;  /* 0x3f8000001a1c7423 */ /* 0x000fe2000001001b */
[----:B------:R-:W-:Y:S01]  /*3430*/  SHF.L.U32 R27, R12, 0x10, RZ ;  /* 0x000000100c1b7819 */ /* 0x000fe200000006ff */
[----:B------:R-:W-:Y:S01]  /*3440*/  FADD.FTZ R33, -R33, 1 ;  /* 0x3f80000021217421 */ /* 0x000fe20000010100 */
[----:B------:R-:W-:Y:S01]  /*3450*/  FMUL.FTZ R29, R29, R110 ;  /* 0x0000006e1d1d7220 */ /* 0x000fe20000410000 */
[----:B------:R-:W-:Y:S01]  /*3460*/  FMUL.FTZ R113, R113, R28 ;  /* 0x0000001c71717220 */ /* 0x000fe20000410000 */
[--C-:B------:R-:W-:Y:S01]  /*3470*/  FFMA.FTZ R28, R75, R31, R74.reuse ;  /* 0x0000001f4b1c7223 */ /* 0x100fe2000001004a */
[----:B------:R-:W-:Y:S01]  /*3480*/  FADD.FTZ R27, -R64, R27 ;  /* 0x0000001b401b7221 */ /* 0x000fe20000010100 */
[----:B--2---:R-:W-:Y:S01]  /*3490*/  FADD.FTZ R37, -R36, 1 ;  /* 0x3f80000024257421 */ /* 0x004fe20000010100 */
[----:B------:R-:W-:Y:S01]  /*34a0*/  FFMA.FTZ R30, R30, R33, 1 ;  /* 0x3f8000001e1e7423 */ /* 0x000fe20000010021 */
[----:B------:R-:W-:Y:S01]  /*34b0*/  SHF.L.U32 R33, R102, 0x10, RZ ;  /* 0x0000001066217819 */ /* 0x000fe200000006ff */
[----:B------:R-:W-:Y:S01]  /*34c0*/  FMUL.FTZ R124, R27, R110 ;  /* 0x0000006e1b7c7220 */ /* 0x000fe20000410000 */
[----:B------:R-:W-:Y:S01]  /*34d0*/  FFMA.FTZ R42, R42, R37, 1 ;  /* 0x3f8000002a2a7423 */ /* 0x000fe20000010025 */
[----:B------:R-:W-:Y:S01]  /*34e0*/  SHF.L.U32 R37, R14, 0x10, RZ ;  /* 0x000000100e257819 */ /* 0x000fe200000006ff */
[----:B------:R-:W-:Y:S01]  /*34f0*/  FMUL.FTZ R89, R89, R36 ;  /* 0x0000002459597220 */ /* 0x000fe20000410000 */
[----:B------:R-:W-:Y:S01]  /*3500*/  FADD.FTZ R33, -R64, R33 ;  /* 0x0000002140217221 */ /* 0x000fe20000010100 */
[----:B------:R-:W-:Y:S01]  /*3510*/  FFMA.FTZ R40, R76, R124, R65 ;  /* 0x0000007c4c287223 */ /* 0x000fe20000010041 */
[C---:B------:R-:W-:Y:S01]  /*3520*/  FADD.FTZ R27, -R64.reuse, R45 ;  /* 0x0000002d401b7221 */ /* 0x040fe20000010100 */
[----:B------:R-:W-:Y:S01]  /*3530*/  FADD.FTZ R37, -R64, R37 ;  /* 0x0000002540257221 */ /* 0x000fe20000010100 */
[-C--:B------:R-:W-:Y:S01]  /*3540*/  FMUL.FTZ R36, R33, R110.reuse ;  /* 0x0000006e21247220 */ /* 0x080fe20000410000 */
[----:B------:R-:W-:Y:S01]  /*3550*/  FMUL.FTZ R45, R40, -1.4426950216293334961 ;  /* 0xbfb8aa3b282d7820 */ /* 0x000fe20000410000 */
[----:B0-----:R-:W-:Y:S01]  /*3560*/  FADD.FTZ R35, R35, 1 ;  /* 0x3f80000023237421 */ /* 0x001fe20000010000 */
[----:B------:R-:W-:Y:S01]  /*3570*/  FMUL.FTZ R34, R37, R110 ;  /* 0x0000006e25227220 */ /* 0x000fe20000410000 */
[--C-:B------:R-:W-:Y:S01]  /*3580*/  FFMA.FTZ R37, R75, R36, R74.reuse ;  /* 0x000000244b257223 */ /* 0x100fe2000001004a */
[-C--:B------:R-:W-:Y:S01]  /*3590*/  FMUL.FTZ R33, R41, R110.reuse ;  /* 0x0000006e29217220 */ /* 0x080fe20000410000 */
[----:B------:R0:W1:Y:S01]  /*35a0*/  MUFU.RCP R39, R35 ;  /* 0x0000002300277308 */ /* 0x0000620000001000 */
[----:B------:R-:W-:Y:S01]  /*35b0*/  FMUL.FTZ R32, R27, R110 ;  /* 0x0000006e1b207220 */ /* 0x000fe20000410000 */
[----:B------:R-:W-:Y:S01]  /*35c0*/  FMUL.FTZ R44, R37, -1.4426950216293334961 ;  /* 0xbfb8aa3b252c7820 */ /* 0x000fe20000410000 */
[----:B------:R-:W-:Y:S01]  /*35d0*/  FFMA.FTZ R26, R75, R33, R74 ;  /* 0x000000214b1a7223 */ /* 0x000fe2000001004a */
[----:B------:R-:W-:Y:S01]  /*35e0*/  FMUL.FTZ R50, R28, -1.4426950216293334961 ;  /* 0xbfb8aa3b1c327820 */ /* 0x000fe20000410000 */
[----:B------:R-:W-:Y:S01]  /*35f0*/  FFMA.FTZ R27, R76, R32, R65 ;  /* 0x000000204c1b7223 */ /* 0x000fe20000010041 */
[----:B------:R-:W-:Y:S01]  /*3600*/  FADD.FTZ R47, -R64, R47 ;  /* 0x0000002f402f7221 */ /* 0x000fe20000010100 */
[----:B------:R-:W-:Y:S01]  /*3610*/  FMUL.FTZ R46, R26, -1.4426950216293334961 ;  /* 0xbfb8aa3b1a2e7820 */ /* 0x000fe20000410000 */
[----:B------:R-:W2:Y:S01]  /*3620*/  MUFU.EX2 R45, R45 ;  /* 0x0000002d002d7308 */ /* 0x000ea20000000800 */
[C-C-:B0-----:R-:W-:Y:S01]  /*3630*/  FFMA.FTZ R35, R76.reuse, R34, R65.reuse ;  /* 0x000000224c237223 */ /* 0x141fe20000010041 */
[----:B------:R-:W-:Y:S01]  /*3640*/  FMUL.FTZ R43, R27, -1.4426950216293334961 ;  /* 0xbfb8aa3b1b2b7820 */ /* 0x000fe20000410000 */
[----:B------:R-:W-:Y:S01]  /*3650*/  FMUL.FTZ R125, R125, R30 ;  /* 0x0000001e7d7d7220 */ /* 0x000fe20000410000 */
[----:B------:R-:W0:Y:S01]  /*3660*/  MUFU.EX2 R44, R44 ;  /* 0x0000002c002c7308 */ /* 0x000e220000000800 */
[----:B------:R-:W-:Y:S01]  /*3670*/  FMUL.FTZ R41, R35, -1.4426950216293334961 ;  /* 0xbfb8aa3b23297820 */ /* 0x000fe20000410000 */
[----:B------:R-:W-:Y:S01]  /*3680*/  FFMA.FTZ R30, R76, R29, R65 ;  /* 0x0000001d4c1e7223 */ /* 0x000fe20000010041 */
[----:B------:R-:W-:Y:S01]  /*3690*/  FMUL.FTZ R47, R47, R110 ;  /* 0x0000006e2f2f7220 */ /* 0x000fe20000410000 */
[----:B------:R-:W-:Y:S01]  /*36a0*/  MUFU.EX2 R43, R43 ;  /* 0x0000002b002b7308 */ /* 0x000fe20000000800 */
[----:B------:R-:W-:Y:S01]  /*36b0*/  FMUL.FTZ R89, R89, R42 ;  /* 0x0000002a59597220 */ /* 0x000fe20000410000 */
[----:B-1----:R-:W-:Y:S01]  /*36c0*/  FADD.FTZ R38, -R39, 1 ;  /* 0x3f80000027267421 */ /* 0x002fe20000010100 */
[----:B------:R-:W-:Y:S01]  /*36d0*/  FMUL.FTZ R42, R30, -1.4426950216293334961 ;  /* 0xbfb8aa3b1e2a7820 */ /* 0x000fe20000410000 */
[----:B------:R-:W1:Y:S01]  /*36e0*/  MUFU.EX2 R41, R41 ;  /* 0x0000002900297308 */ /* 0x000e620000000800 */
[----:B--2---:R-:W-:Y:S01]  /*36f0*/  FADD.FTZ R45, R45, 1 ;  /* 0x3f8000002d2d7421 */ /* 0x004fe20000010000 */
[----:B------:R-:W-:-:S02]  /*3700*/  FFMA.FTZ R71, R71, R38, 1 ;  /* 0x3f80000047477423 */ /* 0x000fc40000010026 */
[----:B------:R2:W3:Y:S01]  /*3710*/  MUFU.EX2 R38, R46 ;  /* 0x0000002e00267308 */ /* 0x0004e20000000800 */
[----:B0-----:R-:W-:Y:S01]  /*3720*/  FADD.FTZ R49, R44, 1 ;  /* 0x3f8000002c317421 */ /* 0x001fe20000010000 */
[----:B------:R-:W-:Y:S02]  /*3730*/  FFMA.FTZ R44, R75, R47, R74 ;  /* 0x0000002f4b2c7223 */ /* 0x000fe4000001004a */
[----:B------:R0:W4:Y:S01]  /*3740*/  MUFU.RCP R48, R45 ;  /* 0x0000002d00307308 */ /* 0x0001220000001000 */
[----:B--2---:R-:W-:Y:S01]  /*3750*/  FMUL.FTZ R46, R70, R39 ;  /* 0x00000027462e7220 */ /* 0x004fe20000410000 */
[----:B-1----:R-:W-:-:S06]  /*3760*/  FADD.FTZ R41, R41, 1 ;  /* 0x3f80000029297421 */ /* 0x002fcc0000010000 */
[----:B------:R-:W1:Y:S01]  /*3770*/  MUFU.RCP R49, R49 ;  /* 0x0000003100317308 */ /* 0x000e620000001000 */
[----:B------:R-:W-:Y:S01]  /*3780*/  FMUL.FTZ R71, R46, R71 ;  /* 0x000000472e477220 */ /* 0x000fe20000410000 */
[----:B0-----:R-:W-:-:S06]  /*3790*/  FMUL.FTZ R45, R44, -1.4426950216293334961 ;  /* 0xbfb8aa3b2c2d7820 */ /* 0x001fcc0000410000 */
[----:B------:R3:W0:Y:S01]  /*37a0*/  MUFU.EX2 R39, R50 ;  /* 0x0000003200277308 */ /* 0x0006220000000800 */
[----:B----4-:R-:W-:Y:S01]  /*37b0*/  FADD.FTZ R51, -R48, 1 ;  /* 0x3f80000030337421 */ /* 0x010fe20000010100 */
[----:B------:R-:W-:Y:S02]  /*37c0*/  FMUL.FTZ R53, R53, R48 ;  /* 0x0000003035357220 */ /* 0x000fe40000410000 */
[----:B------:R2:W4:Y:S01]  /*37d0*/  MUFU.EX2 R46, R42 ;  /* 0x0000002a002e7308 */ /* 0x0005220000000800 */
[----:B------:R-:W-:Y:S01]  /*37e0*/  FFMA.FTZ R40, R40, R51, 1 ;  /* 0x3f80000028287423 */ /* 0x000fe20000010033 */
[----:B------:R-:W-:Y:S02]  /*37f0*/  SHF.L.U32 R51, R20, 0x10, RZ ;  /* 0x0000001014337819 */ /* 0x000fe400000006ff */
[----:B------:R-:W5:Y:S01]  /*3800*/  MUFU.RCP R48, R41 ;  /* 0x0000002900307308 */ /* 0x000f620000001000 */
[----:B---3--:R-:W-:Y:S01]  /*3810*/  FADD.FTZ R50, R38, 1 ;  /* 0x3f80000026327421 */ /* 0x008fe20000010000 */
[----:B------:R-:W-:Y:S01]  /*3820*/  FMUL.FTZ R53, R53, R40 ;  /* 0x0000002835357220 */ /* 0x000fe20000410000 */
[----:B-1----:R-:W-:Y:S01]  /*3830*/  FADD.FTZ R40, -R49, 1 ;  /* 0x3f80000031287421 */ /* 0x002fe20000010100 */
[----:B------:R-:W-:-:S03]  /*3840*/  FADD.FTZ R51, -R64, R51 ;  /* 0x0000003340337221 */ /* 0x000fc60000010100 */
[----:B------:R-:W-:Y:S01]  /*3850*/  FFMA.FTZ R121, R37, R40, 1 ;  /* 0x3f80000025797423 */ /* 0x000fe20000010028 */
[----:B------:R-:W1:Y:S01]  /*3860*/  MUFU.RCP R50, R50 ;  /* 0x0000003200327308 */ /* 0x000e620000001000 */
[----:B------:R-:W-:Y:S01]  /*3870*/  SHF.L.U32 R40, R103, 0x10, RZ ;  /* 0x0000001067287819 */ /* 0x000fe200000006ff */
[----:B--2---:R-:W-:Y:S01]  /*3880*/  FMUL.FTZ R42, R51, R110 ;  /* 0x0000006e332a7220 */ /* 0x004fe20000410000 */
[----:B0-----:R-:W-:Y:S01]  /*3890*/  FADD.FTZ R51, R39, 1 ;  /* 0x3f80000027337421 */ /* 0x001fe20000010000 */
[----:B----4-:R-:W-:Y:S02]  /*38a0*/  FADD.FTZ R55, R46, 1 ;  /* 0x3f8000002e377421 */ /* 0x010fe40000010000 */
[----:B------:R-:W-:Y:S01]  /*38b0*/  FMUL.FTZ R40, R40, R49 ;  /* 0x0000003128287220 */ /* 0x000fe20000410000 */
[----:B------:R-:W-:Y:S01]  /*38c0*/  FADD.FTZ R49, R43, 1 ;  /* 0x3f8000002b317421 */ /* 0x000fe20000010000 */
[----:B------:R-:W-:Y:S01]  /*38d0*/  FFMA.FTZ R37, R76, R42, R65 ;  /* 0x0000002a4c257223 */ /* 0x000fe20000010041 */
[----:B------:R-:W-:Y:S01]  /*38e0*/  SHF.L.U32 R43, R15, 0x10, RZ ;  /* 0x000000100f2b7819 */ /* 0x000fe200000006ff */
[----:B------:R-:W0:Y:S01]  /*38f0*/  MUFU.EX2 R45, R45 ;  /* 0x0000002d002d7308 */ /* 0x000e220000000800 */
[----:B-----5:R-:W-:Y:S01]  /*3900*/  FADD.FTZ R70, -R48, 1 ;  /* 0x3f80000030467421 */ /* 0x020fe20000010100 */
[----:B------:R-:W-:Y:S01]  /*3910*/  FMUL.FTZ R38, R37, -1.4426950216293334961 ;  /* 0xbfb8aa3b25267820 */ /* 0x000fe20000410000 */
[----:B------:R-:W-:Y:S01]  /*3920*/  FMUL.FTZ R121, R40, R121 ;  /* 0x0000007928797220 */ /* 0x000fe20000410000 */
[----:B------:R2:W3:Y:S01]  /*3930*/  MUFU.RCP R41, R49 ;  /* 0x0000003100297308 */ /* 0x0004e20000001000 */
[----:B------:R-:W-:Y:S01]  /*3940*/  FMUL.FTZ R48, R43, R48 ;  /* 0x000000302b307220 */ /* 0x000fe20000410000 */
[----:B------:R-:W-:Y:S01]  /*3950*/  FFMA.FTZ R39, R35, R70, 1 ;  /* 0x3f80000023277423 */ /* 0x000fe20000010046 */
[----:B------:R-:W-:Y:S01]  /*3960*/  SHF.L.U32 R40, R99, 0x10, RZ ;  /* 0x0000001063287819 */ /* 0x000fe200000006ff */
[----:B-1----:R-:W-:-:S04]  /*3970*/  FADD.FTZ R43, -R50, 1 ;  /* 0x3f800000322b7421 */ /* 0x002fc80000010100 */
[----:B------:R-:W1:Y:S01]  /*3980*/  MUFU.EX2 R38, R38 ;  /* 0x0000002600267308 */ /* 0x000e620000000800 */
[----:B------:R-:W-:Y:S01]  /*3990*/  FFMA.FTZ R26, R26, R43, 1 ;  /* 0x3f8000001a1a7423 */ /* 0x000fe2000001002b */
[----:B0-----:R-:W-:Y:S01]  /*39a0*/  FADD.FTZ R45, R45, 1 ;  /* 0x3f8000002d2d7421 */ /* 0x001fe20000010000 */
[----:B--2---:R-:W-:Y:S01]  /*39b0*/  FMUL.FTZ R49, R119, R50 ;  /* 0x0000003277317220 */ /* 0x004fe20000410000 */
[----:B------:R0:W2:Y:S01]  /*39c0*/  MUFU.RCP R35, R51 ;  /* 0x0000003300237308 */ /* 0x0000a20000001000 */
[----:B------:R-:W-:Y:S02]  /*39d0*/  SHF.L.U32 R50, R17, 0x10, RZ ;  /* 0x0000001011327819 */ /* 0x000fe400000006ff */
[----:B------:R-:W-:Y:S01]  /*39e0*/  FMUL.FTZ R26, R49, R26 ;  /* 0x0000001a311a7220 */ /* 0x000fe20000410000 */
[----:B---3--:R-:W-:-:S04]  /*39f0*/  FADD.FTZ R46, -R41, 1 ;  /* 0x3f800000292e7421 */ /* 0x008fc80000010100 */
[----:B------:R3:W4:Y:S01]  /*3a00*/  MUFU.RCP R43, R55 ;  /* 0x00000037002b7308 */ /* 0x0007220000001000 */
[----:B0-----:R-:W-:Y:S01]  /*3a10*/  FMUL.FTZ R51, R50, R41 ;  /* 0x0000002932337220 */ /* 0x001fe20000410000 */
[----:B-1----:R-:W-:Y:S01]  /*3a20*/  FADD.FTZ R38, R38, 1 ;  /* 0x3f80000026267421 */ /* 0x002fe20000010000 */
[----:B------:R-:W-:Y:S01]  /*3a30*/  FFMA.FTZ R46, R27, R46, 1 ;  /* 0x3f8000001b2e7423 */ /* 0x000fe2000001002e */
[----:B------:R-:W-:-:S03]  /*3a40*/  FMUL.FTZ R27, R48, R39 ;  /* 0x00000027301b7220 */ /* 0x000fc60000410000 */
[----:B------:R-:W-:Y:S01]  /*3a50*/  FMUL.FTZ R51, R51, R46 ;  /* 0x0000002e33337220 */ /* 0x000fe20000410000 */
[----:B------:R-:W0:Y:S01]  /*3a60*/  MUFU.RCP R45, R45 ;  /* 0x0000002d002d7308 */ /* 0x000e220000001000 */
[----:B------:R-:W-:Y:S01]  /*3a70*/  SHF.L.U32 R46, R19, 0x10, RZ ;  /* 0x00000010132e7819 */ /* 0x000fe200000006ff */
[----:B--2---:R-:W-:Y:S01]  /*3a80*/  FADD.FTZ R39, -R35, 1 ;  /* 0x3f80000023277421 */ /* 0x004fe20000010100 */
[----:B---3--:R-:W-:-:S03]  /*3a90*/  SHF.L.U32 R55, R56, 0x10, RZ ;  /* 0x0000001038377819 */ /* 0x008fc600000006ff */
[----:B------:R-:W-:Y:S01]  /*3aa0*/  FFMA.FTZ R28, R28, R39, 1 ;  /* 0x3f8000001c1c7423 */ /* 0x000fe20000010027 */
[----:B------:R-:W-:Y:S01]  /*3ab0*/  FMUL.FTZ R39, R40, R35 ;  /* 0x0000002328277220 */ /* 0x000fe20000410000 */
[----:B------:R-:W1:Y:S01]  /*3ac0*/  MUFU.RCP R38, R38 ;  /* 0x0000002600267308 */ /* 0x000e620000001000 */
[----:B------:R-:W-:Y:S01]  /*3ad0*/  FADD.FTZ R55, -R64, R55 ;  /* 0x0000003740377221 */ /* 0x000fe20000010100 */
[----:B----4-:R-:W-:Y:S01]  /*3ae0*/  FADD.FTZ R41, -R43, 1 ;  /* 0x3f8000002b297421 */ /* 0x010fe20000010100 */
[----:B------:R-:W-:Y:S01]  /*3af0*/  FMUL.FTZ R43, R46, R43 ;  /* 0x0000002b2e2b7220 */ /* 0x000fe20000410000 */
[----:B------:R-:W-:Y:S01]  /*3b00*/  SHF.L.U32 R46, R97, 0x10, RZ ;  /* 0x00000010612e7819 */ /* 0x000fe200000006ff */
[----:B------:R-:W-:Y:S01]  /*3b10*/  FMUL.FTZ R28, R39, R28 ;  /* 0x0000001c271c7220 */ /* 0x000fe20000410000 */
[----:B------:R-:W-:Y:S01]  /*3b20*/  FFMA.FTZ R40, R30, R41, 1 ;  /* 0x3f8000001e287423 */ /* 0x000fe20000010029 */
[----:B------:R-:W-:Y:S02]  /*3b30*/  SHF.L.U32 R41, R94, 0x10, RZ ;  /* 0x000000105e297819 */ /* 0x000fe400000006ff */
[----:B------:R-:W-:Y:S01]  /*3b40*/  SHF.L.U32 R39, R21, 0x10, RZ ;  /* 0x0000001015277819 */ /* 0x000fe200000006ff */
[----:B0-----:R-:W-:-:S02]  /*3b50*/  FADD.FTZ R35, -R45, 1 ;  /* 0x3f8000002d237421 */ /* 0x001fc40000010100 */
[----:B------:R-:W-:Y:S02]  /*3b60*/  FADD.FTZ R41, -R64, R41 ;  /* 0x0000002940297221 */ /* 0x000fe40000010100 */
[----:B------:R-:W-:Y:S01]  /*3b70*/  FFMA.FTZ R30, R44, R35, 1 ;  /* 0x3f8000002c1e7423 */ /* 0x000fe20000010023 */
[----:B------:R-:W-:Y:S01]  /*3b80*/  FMUL.FTZ R35, R46, R45 ;  /* 0x0000002d2e237220 */ /* 0x000fe20000410000 */
[----:B------:R-:W-:Y:S01]  /*3b90*/  FMUL.FTZ R49, R41, R110 ;  /* 0x0000006e29317220 */ /* 0x000fe20000410000 */
[----:B------:R-:W-:Y:S01]  /*3ba0*/  SHF.L.U32 R41, R22, 0x10, RZ ;  /* 0x0000001016297819 */ /* 0x000fe200000006ff */
[----:B------:R-:W-:Y:S01]  /*3bb0*/  FMUL.FTZ R45, R43, R40 ;  /* 0x000000282b2d7220 */ /* 0x000fe20000410000 */
[----:B-1----:R-:W-:Y:S01]  /*3bc0*/  FADD.FTZ R40, -R38, 1 ;  /* 0x3f80000026287421 */ /* 0x002fe20000010100 */
[----:B------:R-:W-:Y:S01]  /*3bd0*/  FMUL.FTZ R38, R39, R38 ;  /* 0x0000002627267220 */ /* 0x000fe20000410000 */
[----:B------:R-:W-:Y:S01]  /*3be0*/  FMUL.FTZ R30, R35, R30 ;  /* 0x0000001e231e7220 */ /* 0x000fe20000410000 */
[----:B------:R-:W-:Y:S01]  /*3bf0*/  FADD.FTZ R41, -R64, R41 ;  /* 0x0000002940297221 */ /* 0x000fe20000010100 */
[----:B------:R-:W-:Y:S01]  /*3c00*/  FFMA.FTZ R37, R37, R40, 1 ;  /* 0x3f80000025257423 */ /* 0x000fe20000010028 */
[----:B------:R-:W-:-:S02]  /*3c10*/  FFMA.FTZ R40, R75, R49, R74 ;  /* 0x000000314b287223 */ /* 0x000fc4000001004a */
[----:B------:R-:W-:Y:S01]  /*3c20*/  FMUL.FTZ R46, R41, R110 ;  /* 0x0000006e292e7220 */ /* 0x000fe20000410000 */
[----:B------:R-:W-:Y:S01]  /*3c30*/  FMUL.FTZ R35, R38, R37 ;  /* 0x0000002526237220 */ /* 0x000fe20000410000 */
[----:B------:R-:W-:Y:S01]  /*3c40*/  SHF.L.U32 R37, R92, 0x10, RZ ;  /* 0x000000105c257819 */ /* 0x000fe200000006ff */
[----:B------:R-:W-:Y:S01]  /*3c50*/  FMUL.FTZ R44, R40, -1.4426950216293334961 ;  /* 0xbfb8aa3b282c7820 */ /* 0x000fe20000410000 */
[----:B------:R-:W-:-:S03]  /*3c60*/  FFMA.FTZ R41, R76, R46, R65 ;  /* 0x0000002e4c297223 */ /* 0x000fc60000010041 */
[----:B------:R-:W-:Y:S01]  /*3c70*/  FADD.FTZ R43, -R64, R37 ;  /* 0x00000025402b7221 */ /* 0x000fe20000010100 */
[----:B------:R-:W-:Y:S01]  /*3c80*/  FMUL.FTZ R37, R41, -1.4426950216293334961 ;  /* 0xbfb8aa3b29257820 */ /* 0x000fe20000410000 */
[----:B------:R-:W0:Y:S02]  /*3c90*/  MUFU.EX2 R44, R44 ;  /* 0x0000002c002c7308 */ /* 0x000e240000000800 */
[----:B------:R-:W-:-:S03]  /*3ca0*/  FMUL.FTZ R43, R43, R110 ;  /* 0x0000006e2b2b7220 */ /* 0x000fc60000410000 */
[----:B------:R-:W1:Y:S01]  /*3cb0*/  MUFU.EX2 R37, R37 ;  /* 0x0000002500257308 */ /* 0x000e620000000800 */
[----:B------:R-:W-:-:S04]  /*3cc0*/  FFMA.FTZ R38, R75, R43, R74 ;  /* 0x0000002b4b267223 */ /* 0x000fc8000001004a */
[----:B------:R-:W-:-:S04]  /*3cd0*/  FMUL.FTZ R70, R38, -1.4426950216293334961 ;  /* 0xbfb8aa3b26467820 */ /* 0x000fc80000410000 */
[----:B------:R2:W3:Y:S01]  /*3ce0*/  MUFU.EX2 R48, R70 ;  /* 0x0000004600307308 */ /* 0x0004e20000000800 */
[----:B0-----:R-:W-:Y:S01]  /*3cf0*/  FADD.FTZ R39, R44, 1 ;  /* 0x3f8000002c277421 */ /* 0x001fe20000010000 */
[----:B------:R-:W-:Y:S01]  /*3d00*/  FMUL.FTZ R44, R55, R110 ;  /* 0x0000006e372c7220 */ /* 0x000fe20000410000 */
[----:B-1----:R-:W-:-:S03]  /*3d10*/  FADD.FTZ R50, R37, 1 ;  /* 0x3f80000025327421 */ /* 0x002fc60000010000 */
[----:B------:R-:W-:Y:S01]  /*3d20*/  FFMA.FTZ R37, R76, R44, R65 ;  /* 0x0000002c4c257223 */ /* 0x000fe20000010041 */
[----:B------:R-:W0:Y:S01]  /*3d30*/  MUFU.RCP R39, R39 ;  /* 0x0000002700277308 */ /* 0x000e220000001000 */
[----:B--2---:R-:W-:Y:S02]  /*3d40*/  SHF.L.U32 R70, R95, 0x10, RZ ;  /* 0x000000105f467819 */ /* 0x004fe400000006ff */
[----:B------:R-:W-:Y:S01]  /*3d50*/  FMUL.FTZ R55, R37, -1.4426950216293334961 ;  /* 0xbfb8aa3b25377820 */ /* 0x000fe20000410000 */
[----:B---3--:R-:W-:-:S04]  /*3d60*/  FADD.FTZ R48, R48, 1 ;  /* 0x3f80000030307421 */ /* 0x008fc80000010000 */
[----:B------:R-:W1:Y:S08]  /*3d70*/  MUFU.RCP R50, R50 ;  /* 0x0000003200327308 */ /* 0x000e700000001000 */
[----:B------:R-:W2:Y:S01]  /*3d80*/  MUFU.EX2 R55, R55 ;  /* 0x0000003700377308 */ /* 0x000ea20000000800 */
[----:B0-----:R-:W-:Y:S01]  /*3d90*/  FADD.FTZ R119, -R39, 1 ;  /* 0x3f80000027777421 */ /* 0x001fe20000010100 */
[----:B------:R-:W-:-:S02]  /*3da0*/  FMUL.FTZ R39, R70, R39 ;  /* 0x0000002746277220 */ /* 0x000fc40000410000 */
[----:B------:R-:W0:Y:S01]  /*3db0*/  MUFU.RCP R48, R48 ;  /* 0x0000003000307308 */ /* 0x000e220000001000 */
[----:B------:R-:W-:Y:S01]  /*3dc0*/  FFMA.FTZ R40, R40, R119, 1 ;  /* 0x3f80000028287423 */ /* 0x000fe20000010077 */
[----:B------:R-:W-:Y:S01]  /*3dd0*/  SHF.L.U32 R119, R23, 0x10, RZ ;  /* 0x0000001017777819 */ /* 0x000fe200000006ff */
[----:B-1----:R-:W-:Y:S02]  /*3de0*/  FADD.FTZ R70, -R50, 1 ;  /* 0x3f80000032467421 */ /* 0x002fe40000010100 */
[----:B------:R-:W-:Y:S02]  /*3df0*/  FMUL.FTZ R40, R39, R40 ;  /* 0x0000002827287220 */ /* 0x000fe40000410000 */
[----:B------:R-:W-:Y:S01]  /*3e00*/  FMUL.FTZ R50, R119, R50 ;  /* 0x0000003277327220 */ /* 0x000fe20000410000 */
[----:B------:R-:W-:Y:S01]  /*3e10*/  SHF.L.U32 R39, R90, 0x10, RZ ;  /* 0x000000105a277819 */ /* 0x000fe200000006ff */
[----:B------:R-:W-:Y:S01]  /*3e20*/  FFMA.FTZ R41, R41, R70, 1 ;  /* 0x3f80000029297423 */ /* 0x000fe20000010046 */
[----:B--2---:R-:W-:-:S03]  /*3e30*/  FADD.FTZ R70, R55, 1 ;  /* 0x3f80000037467421 */ /* 0x004fc60000010000 */
[----:B------:R-:W-:Y:S01]  /*3e40*/  FADD.FTZ R39, -R64, R39 ;  /* 0x0000002740277221 */ /* 0x000fe20000010100 */
[----:B------:R-:W1:Y:S01]  /*3e50*/  MUFU.RCP R55, R70 ;  /* 0x0000004600377308 */ /* 0x000e620000001000 */
[----:B------:R-:W-:Y:S01]  /*3e60*/  FMUL.FTZ R41, R50, R41 ;  /* 0x0000002932297220 */ /* 0x000fe20000410000 */
[----:B0-----:R-:W-:Y:S01]  /*3e70*/  FADD.FTZ R119, -R48, 1 ;  /* 0x3f80000030777421 */ /* 0x001fe20000010100 */
[----:B------:R-:W-:-:S03]  /*3e80*/  FMUL.FTZ R39, R39, R110 ;  /* 0x0000006e27277220 */ /* 0x000fc60000410000 */
[----:B------:R-:W-:Y:S01]  /*3e90*/  FFMA.FTZ R38, R38, R119, 1 ;  /* 0x3f80000026267423 */ /* 0x000fe20000010077 */
[----:B------:R-:W-:-:S05]  /*3ea0*/  SHF.L.U32 R119, R93, 0x10, RZ ;  /* 0x000000105d777819 */ /* 0x000fca00000006ff */
[----:B------:R-:W-:Y:S01]  /*3eb0*/  FMUL.FTZ R119, R119, R48 ;  /* 0x0000003077777220 */ /* 0x000fe20000410000 */
[----:B------:R-:W-:-:S03]  /*3ec0*/  SHF.L.U32 R48, R57, 0x10, RZ ;  /* 0x0000001039307819 */ /* 0x000fc600000006ff */
[----:B------:R-:W-:Y:S02]  /*3ed0*/  FMUL.FTZ R38, R119, R38 ;  /* 0x0000002677267220 */ /* 0x000fe40000410000 */
[----:B-1----:R-:W-:Y:S01]  /*3ee0*/  FMUL.FTZ R48, R48, R55 ;  /* 0x0000003730307220 */ /* 0x002fe20000410000 */
[----:B------:R-:W-:-:S04]  /*3ef0*/  FADD.FTZ R55, -R55, 1 ;  /* 0x3f80000037377421 */ /* 0x000fc80000010100 */
[----:B------:R-:W-:Y:S01]  /*3f00*/  FFMA.FTZ R37, R37, R55, 1 ;  /* 0x3f80000025257423 */ /* 0x000fe20000010037 */
[----:B------:R-:W-:-:S03]  /*3f10*/  FMUL.FTZ R55, R75, R52 ;  /* 0x000000344b377220 */ /* 0x000fc60000410000 */
[----:B------:R-:W-:Y:S01]  /*3f20*/  FMUL.FTZ R37, R48, R37 ;  /* 0x0000002530257220 */ /* 0x000fe20000410000 */
[----:B------:R-:W-:-:S04]  /*3f30*/  FMUL.FTZ R48, R76, R54 ;  /* 0x000000364c307220 */ /* 0x000fc80000410000 */
[----:B------:R-:W-:Y:S01]  /*3f40*/  FFMA.FTZ R119, R25, R48, RZ ;  /* 0x0000003019777223 */ /* 0x000fe200000100ff */
[----:B------:R-:W-:Y:S01]  /*3f50*/  FADD.FTZ R70, RZ, R48 ;  /* 0x00000030ff467221 */ /* 0x000fe20000010000 */
[----:B------:R-:W-:Y:S02]  /*3f60*/  FFMA.FTZ R48, R75, R39, R74 ;  /* 0x000000274b307223 */ /* 0x000fe4000001004a */
[----:B------:R-:W-:Y:S01]  /*3f70*/  FFMA.FTZ R119, R24, R55, R119 ;  /* 0x0000003718777223 */ /* 0x000fe20000010077 */
[----:B------:R-:W-:Y:S01]  /*3f80*/  FADD.FTZ R70, R55, R70 ;  /* 0x0000004637467221 */ /* 0x000fe20000010000 */
[----:B------:R-:W-:Y:S01]  /*3f90*/  FMUL.FTZ R123, R48, -1.4426950216293334961 ;  /* 0xbfb8aa3b307b7820 */ /* 0x000fe20000410000 */
[----:B------:R-:W-:Y:S01]  /*3fa0*/  FFMA.FTZ R55, R25, R54, RZ ;  /* 0x0000003619377223 */ /* 0x000fe200000100ff */
[----:B------:R-:W-:Y:S01]  /*3fb0*/  FADD.FTZ R54, RZ, R54 ;  /* 0x00000036ff367221 */ /* 0x000fe20000010000 */
[----:B------:R-:W-:Y:S02]  /*3fc0*/  SHF.L.U32 R25, R91, 0x10, RZ ;  /* 0x000000105b197819 */ /* 0x000fe400000006ff */
[-C--:B------:R-:W-:Y:S01]  /*3fd0*/  FFMA.FTZ R55, R118, R113.reuse, R55 ;  /* 0x0000007176377223 */ /* 0x080fe20000010037 */
[----:B------:R-:W0:Y:S01]  /*3fe0*/  MUFU.EX2 R123, R123 ;  /* 0x0000007b007b7308 */ /* 0x000e220000000800 */
[----:B------:R-:W-:Y:S01]  /*3ff0*/  FADD.FTZ R54, R54, R113 ;  /* 0x0000007136367221 */ /* 0x000fe20000010000 */
[----:B------:R-:W-:Y:S01]  /*4000*/  FMUL.FTZ R113, R76, R113 ;  /* 0x000000714c717220 */ /* 0x000fe20000410000 */
[----:B------:R-:W-:-:S02]  /*4010*/  FFMA.FTZ R55, R122, R89, R55 ;  /* 0x000000597a377223 */ /* 0x000fc40000010037 */
[----:B------:R-:W-:Y:S01]  /*4020*/  FADD.FTZ R54, R54, R89 ;  /* 0x0000005936367221 */ /* 0x000fe20000010000 */
[----:B------:R-:W-:Y:S01]  /*4030*/  FFMA.FTZ R118, R118, R113, R119 ;  /* 0x0000007176767223 */ /* 0x000fe20000010077 */
[----:B------:R-:W-:Y:S01]  /*4040*/  FADD.FTZ R70, R70, R113 ;  /* 0x0000007146467221 */ /* 0x000fe20000010000 */
[----:B------:R-:W-:Y:S01]  /*4050*/  FMUL.FTZ R89, R76, R89 ;  /* 0x000000594c597220 */ /* 0x000fe20000410000 */
[----:B------:R-:W-:Y:S01]  /*4060*/  FADD.FTZ R54, R54, R53 ;  /* 0x0000003536367221 */ /* 0x000fe20000010000 */
[-C--:B------:R-:W-:Y:S01]  /*4070*/  FFMA.FTZ R55, R124, R53.reuse, R55 ;  /* 0x000000357c377223 */ /* 0x080fe20000010037 */
[----:B------:R-:W-:Y:S02]  /*4080*/  FMUL.FTZ R53, R76, R53 ;  /* 0x000000354c357220 */ /* 0x000fe40000410000 */
[----:B------:R-:W-:Y:S01]  /*4090*/  FADD.FTZ R54, R54, R27 ;  /* 0x0000001b36367221 */ /* 0x000fe20000010000 */
[----:B0-----:R-:W-:Y:S01]  /*40a0*/  FADD.FTZ R50, R123, 1 ;  /* 0x3f8000007b327421 */ /* 0x001fe20000010000 */
[----:B------:R-:W-:Y:S01]  /*40b0*/  FFMA.FTZ R123, R24, R52, RZ ;  /* 0x00000034187b7223 */ /* 0x000fe200000100ff */
[----:B------:R-:W-:Y:S01]  /*40c0*/  FADD.FTZ R52, RZ, R52 ;  /* 0x00000034ff347221 */ /* 0x000fe20000010000 */
[----:B------:R-:W-:Y:S01]  /*40d0*/  FFMA.FTZ R55, R34, R27, R55 ;  /* 0x0000001b22377223 */ /* 0x000fe20000010037 */
[----:B------:R-:W-:Y:S01]  /*40e0*/  FADD.FTZ R54, R54, R51 ;  /* 0x0000003336367221 */ /* 0x000fe20000010000 */
[-C--:B------:R-:W-:Y:S01]  /*40f0*/  FFMA.FTZ R123, R112, R125.reuse, R123 ;  /* 0x0000007d707b7223 */ /* 0x080fe2000001007b */
[----:B------:R-:W0:Y:S01]  /*4100*/  MUFU.RCP R50, R50 ;  /* 0x0000003200327308 */ /* 0x000e220000001000 */
[----:B------:R-:W-:Y:S01]  /*4110*/  FADD.FTZ R52, R52, R125 ;  /* 0x0000007d34347221 */ /* 0x000fe20000010000 */
[----:B------:R-:W-:Y:S01]  /*4120*/  FMUL.FTZ R125, R75, R125 ;  /* 0x0000007d4b7d7220 */ /* 0x000fe20000410000 */
[----:B------:R-:W-:Y:S01]  /*4130*/  FFMA.FTZ R123, R120, R71, R123 ;  /* 0x00000047787b7223 */ /* 0x000fe2000001007b */
[----:B------:R-:W-:Y:S01]  /*4140*/  FFMA.FTZ R55, R32, R51, R55 ;  /* 0x0000003320377223 */ /* 0x000fe20000010037 */
[----:B------:R-:W-:Y:S01]  /*4150*/  FADD.FTZ R52, R52, R71 ;  /* 0x0000004734347221 */ /* 0x000fe20000010000 */
[----:B------:R-:W-:Y:S01]  /*4160*/  FFMA.FTZ R112, R112, R125, R118 ;  /* 0x0000007d70707223 */ /* 0x000fe20000010076 */
[----:B------:R-:W-:Y:S01]  /*4170*/  SHF.L.U32 R118, R59, 0x10, RZ ;  /* 0x000000103b767819 */ /* 0x000fe200000006ff */
[----:B------:R-:W-:Y:S01]  /*4180*/  FADD.FTZ R70, R125, R70 ;  /* 0x000000467d467221 */ /* 0x000fe20000010000 */
[----:B------:R-:W-:Y:S01]  /*4190*/  SHF.L.U32 R125, R78, 0x10, RZ ;  /* 0x000000104e7d7819 */ /* 0x000fe200000006ff */
[----:B------:R-:W-:Y:S01]  /*41a0*/  FFMA.FTZ R122, R122, R89, R112 ;  /* 0x000000597a7a7223 */ /* 0x000fe20000010070 */
[----:B------:R-:W-:Y:S01]  /*41b0*/  FMUL.FTZ R71, R75, R71 ;  /* 0x000000474b477220 */ /* 0x000fe20000410000 */
[----:B------:R-:W-:Y:S01]  /*41c0*/  FADD.FTZ R70, R70, R89 ;  /* 0x0000005946467221 */ /* 0x000fe20000010000 */
[----:B------:R-:W-:Y:S01]  /*41d0*/  FMUL.FTZ R51, R76, R51 ;  /* 0x000000334c337220 */ /* 0x000fe20000410000 */
[----:B------:R-:W-:Y:S01]  /*41e0*/  FADD.FTZ R54, R54, R45 ;  /* 0x0000002d36367221 */ /* 0x000fe20000010000 */
[----:B------:R-:W-:Y:S01]  /*41f0*/  FFMA.FTZ R120, R120, R71, R122 ;  /* 0x0000004778787223 */ /* 0x000fe2000001007a */
[----:B------:R-:W-:Y:S01]  /*4200*/  SHF.L.U32 R122, R61, 0x10, RZ ;  /* 0x000000103d7a7819 */ /* 0x000fe200000006ff */
[----:B------:R-:W-:Y:S01]  /*4210*/  FADD.FTZ R70, R71, R70 ;  /* 0x0000004647467221 */ /* 0x000fe20000010000 */
[----:B0-----:R-:W-:Y:S01]  /*4220*/  FADD.FTZ R119, -R50, 1 ;  /* 0x3f80000032777421 */ /* 0x001fe20000010100 */
[----:B------:R-:W-:Y:S01]  /*4230*/  FMUL.FTZ R25, R25, R50 ;  /* 0x0000003219197220 */ /* 0x000fe20000410000 */
[----:B------:R-:W-:Y:S01]  /*4240*/  FFMA.FTZ R124, R124, R53, R120 ;  /* 0x000000357c7c7223 */ /* 0x000fe20000010078 */
[----:B------:R-:W-:Y:S01]  /*4250*/  SHF.L.U32 R120, R80, 0x10, RZ ;  /* 0x0000001050787819 */ /* 0x000fe200000006ff */
[----:B------:R-:W-:Y:S01]  /*4260*/  FFMA.FTZ R48, R48, R119, 1 ;  /* 0x3f80000030307423 */ /* 0x000fe20000010077 */
[----:B------:R-:W-:Y:S01]  /*4270*/  SHF.L.U32 R119, R58, 0x10, RZ ;  /* 0x000000103a777819 */ /* 0x000fe200000006ff */
[----:B------:R-:W-:Y:S01]  /*4280*/  FADD.FTZ R70, R70, R53 ;  /* 0x0000003546467221 */ /* 0x000fe20000010000 */
[----:B------:R-:W-:Y:S01]  /*4290*/  FADD.FTZ R53, R52, R121 ;  /* 0x0000007934357221 */ /* 0x000fe20000010000 */
[----:B------:R-:W-:Y:S01]  /*42a0*/  FMUL.FTZ R48, R25, R48 ;  /* 0x0000003019307220 */ /* 0x000fe20000410000 */
[-C--:B------:R-:W-:Y:S01]  /*42b0*/  FFMA.FTZ R52, R36, R121.reuse, R123 ;  /* 0x0000007924347223 */ /* 0x080fe2000001007b */
[----:B------:R-:W-:Y:S01]  /*42c0*/  FADD.FTZ R119, -R64, R119 ;  /* 0x0000007740777221 */ /* 0x000fe20000010100 */
[----:B------:R-:W-:Y:S01]  /*42d0*/  FMUL.FTZ R121, R75, R121 ;  /* 0x000000794b797220 */ /* 0x000fe20000410000 */
[----:B------:R-:W-:Y:S01]  /*42e0*/  FADD.FTZ R53, R53, R26 ;  /* 0x0000001a35357221 */ /* 0x000fe20000010000 */
[----:B------:R-:W-:Y:S01]  /*42f0*/  FFMA.FTZ R52, R33, R26, R52 ;  /* 0x0000001a21347223 */ /* 0x000fe20000010034 */
[----:B------:R-:W-:Y:S01]  /*4300*/  FMUL.FTZ R25, R119, R110 ;  /* 0x0000006e77197220 */ /* 0x000fe20000410000 */
[----:B------:R-:W-:Y:S01]  /*4310*/  FFMA.FTZ R123, R36, R121, R124 ;  /* 0x00000079247b7223 */ /* 0x000fe2000001007c */
[----:B------:R-:W-:Y:S01]  /*4320*/  SHF.L.U32 R36, R63, 0x10, RZ ;  /* 0x000000103f247819 */ /* 0x000fe200000006ff */
[----:B------:R-:W-:Y:S01]  /*4330*/  FADD.FTZ R53, R53, R28 ;  /* 0x0000001c35357221 */ /* 0x000fe20000010000 */
[C---:B------:R-:W-:Y:S01]  /*4340*/  FFMA.FTZ R50, R76.reuse, R25, R65 ;  /* 0x000000194c327223 */ /* 0x040fe20000010041 */
[----:B------:R-:W-:Y:S01]  /*4350*/  FFMA.FTZ R52, R31, R28, R52 ;  /* 0x0000001c1f347223 */ /* 0x000fe20000010034 */
[-C--:B------:R-:W-:Y:S01]  /*4360*/  FFMA.FTZ R55, R29, R45.reuse, R55 ;  /* 0x0000002d1d377223 */ /* 0x080fe20000010037 */
[----:B------:R-:W-:Y:S01]  /*4370*/  FMUL.FTZ R45, R76, R45 ;  /* 0x0000002d4c2d7220 */ /* 0x000fe20000410000 */
[----:B------:R-:W-:Y:S01]  /*4380*/  FMUL.FTZ R119, R50, -1.4426950216293334961 ;  /* 0xbfb8aa3b32777820 */ /* 0x000fe20000410000 */
[----:B------:R-:W-:Y:S01]  /*4390*/  FFMA.FTZ R52, R47, R30, R52 ;  /* 0x0000001e2f347223 */ /* 0x000fe20000010034 */
[----:B------:R-:W-:Y:S01]  /*43a0*/  FADD.FTZ R53, R53, R30 ;  /* 0x0000001e35357221 */ /* 0x000fe20000010000 */
[----:B------:R-:W-:Y:S01]  /*43b0*/  FADD.FTZ R54, R54, R35 ;  /* 0x0000002336367221 */ /* 0x000fe20000010000 */
[-C--:B------:R-:W-:Y:S01]  /*43c0*/  FFMA.FTZ R55, R42, R35.reuse, R55 ;  /* 0x000000232a377223 */ /* 0x080fe20000010037 */
[----:B------:R-:W-:Y:S01]  /*43d0*/  FMUL.FTZ R35, R76, R35 ;  /* 0x000000234c237220 */ /* 0x000fe20000410000 */
[----:B------:R-:W0:Y:S01]  /*43e0*/  MUFU.EX2 R119, R119 ;  /* 0x0000007700777308 */ /* 0x000e220000000800 */
[----:B------:R-:W-:Y:S01]  /*43f0*/  FADD.FTZ R53, R53, R40 ;  /* 0x0000002835357221 */ /* 0x000fe20000010000 */
[-C--:B------:R-:W-:Y:S01]  /*4400*/  FFMA.FTZ R52, R49, R40.reuse, R52 ;  /* 0x0000002831347223 */ /* 0x080fe20000010034 */
[----:B------:R-:W-:Y:S01]  /*4410*/  FMUL.FTZ R40, R75, R40 ;  /* 0x000000284b287220 */ /* 0x000fe20000410000 */
[----:B------:R-:W-:Y:S01]  /*4420*/  FFMA.FTZ R55, R46, R41, R55 ;  /* 0x000000292e377223 */ /* 0x000fe20000010037 */
[----:B------:R-:W-:Y:S01]  /*4430*/  FADD.FTZ R53, R53, R38 ;  /* 0x0000002635357221 */ /* 0x000fe20000010000 */
[-C--:B------:R-:W-:Y:S01]  /*4440*/  FFMA.FTZ R52, R43, R38.reuse, R52 ;  /* 0x000000262b347223 */ /* 0x080fe20000010034 */
[----:B------:R-:W-:Y:S01]  /*4450*/  FMUL.FTZ R38, R75, R38 ;  /* 0x000000264b267220 */ /* 0x000fe20000410000 */
[----:B------:R-:W-:Y:S01]  /*4460*/  FADD.FTZ R54, R54, R41 ;  /* 0x0000002936367221 */ /* 0x000fe20000010000 */
[----:B------:R-:W-:Y:S01]  /*4470*/  FADD.FTZ R53, R53, R48 ;  /* 0x0000003035357221 */ /* 0x000fe20000010000 */
[----:B------:R-:W-:Y:S01]  /*4480*/  FFMA.FTZ R52, R39, R48, R52 ;  /* 0x0000003027347223 */ /* 0x000fe20000010034 */
        /* <DEDUP_REMOVED lines=8> */
[----:B------:R-:W-:-:S04]  /*4510*/  FMUL.FTZ R119, R113, R110 ;  /* 0x0000006e71777220 */ /* 0x000fc80000410000 */
[----:B------:R-:W-:-:S04]  /*4520*/  FFMA.FTZ R24, R75, R119, R74 ;  /* 0x000000774b187223 */ /* 0x000fc8000001004a */
[----:B------:R-:W-:-:S06]  /*4530*/  FMUL.FTZ R113, R24, -1.4426950216293334961 ;  /* 0xbfb8aa3b18717820 */ /* 0x000fcc0000410000 */
[----:B------:R-:W0:Y:S02]  /*4540*/  MUFU.EX2 R113, R113 ;  /* 0x0000007100717308 */ /* 0x000e240000000800 */
[----:B0-----:R-:W-:Y:S01]  /*4550*/  FADD.FTZ R50, R113, 1 ;  /* 0x3f80000071327421 */ /* 0x001fe20000010000 */
[----:B------:R-:W-:-:S05]  /*4560*/  SHF.L.U32 R113, R60, 0x10, RZ ;  /* 0x000000103c717819 */ /* 0x000fca00000006ff */
[----:B------:R-:W0:Y:S01]  /*4570*/  MUFU.RCP R50, R50 ;  /* 0x0000003200327308 */ /* 0x000e220000001000 */
[----:B------:R-:W-:Y:S01]  /*4580*/  FADD.FTZ R113, -R64, R113 ;  /* 0x0000007140717221 */ /* 0x000fe20000010100 */
[----:B0-----:R-:W-:Y:S01]  /*4590*/  FMUL.FTZ R112, R125, R50 ;  /* 0x000000327d707220 */ /* 0x001fe20000410000 */
[----:B------:R-:W-:-:S04]  /*45a0*/  FADD.FTZ R125, -R50, 1 ;  /* 0x3f800000327d7421 */ /* 0x000fc80000010100 */
[----:B------:R-:W-:-:S04]  /*45b0*/  FFMA.FTZ R125, R24, R125, 1 ;  /* 0x3f800000187d7423 */ /* 0x000fc8000001007d */
[----:B------:R-:W-:Y:S01]  /*45c0*/  FMUL.FTZ R50, R112, R125 ;  /* 0x0000007d70327220 */ /* 0x000fe20000410000 */
[----:B------:R-:W-:-:S03]  /*45d0*/  FMUL.FTZ R112, R113, R110 ;  /* 0x0000006e71707220 */ /* 0x000fc60000410000 */
[----:B------:R-:W-:Y:S01]  /*45e0*/  FFMA.FTZ R52, R119, R50, R52 ;  /* 0x0000003277347223 */ /* 0x000fe20000010034 */
[----:B------:R-:W-:Y:S01]  /*45f0*/  FFMA.FTZ R24, R76, R112, R65 ;  /* 0x000000704c187223 */ /* 0x000fe20000010041 */
[----:B------:R-:W-:-:S03]  /*4600*/  FADD.FTZ R53, R53, R50 ;  /* 0x0000003235357221 */ /* 0x000fc60000010000 */
        /* <DEDUP_REMOVED lines=10> */
[----:B------:R-:W-:-:S04]  /*46b0*/  FMUL.FTZ R113, R125, R110 ;  /* 0x0000006e7d717220 */ /* 0x000fc80000410000 */
        /* <DEDUP_REMOVED lines=8> */
[----:B------:R-:W-:-:S05]  /*4740*/  SHF.L.U32 R24, R62, 0x10, RZ ;  /* 0x000000103e187819 */ /* 0x000fca00000006ff */
[----:B------:R-:W-:Y:S01]  /*4750*/  FADD.FTZ R122, -R64, R24 ;  /* 0x00000018407a7221 */ /* 0x000fe20000010100 */
[----:B------:R-:W-:-:S03]  /*4760*/  FMUL.FTZ R24, R120, R125 ;  /* 0x0000007d78187220 */ /* 0x000fc60000410000 */
        /* <DEDUP_REMOVED lines=9> */
[----:B------:R-:W-:Y:S01]  /*4800*/  FMUL.FTZ R36, R36, R122 ;  /* 0x0000007a24247220 */ /* 0x000fe20000410000 */
[----:B------:R-:W-:Y:S02]  /*4810*/  FADD.FTZ R122, R121, R70 ;  /* 0x00000046797a7221 */ /* 0x000fe40000010000 */
[----:B------:R-:W-:Y:S01]  /*4820*/  FFMA.FTZ R124, R120, R124, 1 ;  /* 0x3f800000787c7423 */ /* 0x000fe2000001007c */
[----:B------:R-:W-:-:S03]  /*4830*/  FMUL.FTZ R120, R125, R110 ;  /* 0x0000006e7d787220 */ /* 0x000fc60000410000 */
[----:B------:R-:W-:Y:S01]  /*4840*/  FMUL.FTZ R36, R36, R124 ;  /* 0x0000007c24247220 */ /* 0x000fe20000410000 */
[----:B------:R-:W-:Y:S01]  /*4850*/  FFMA.FTZ R121, R75, R120, R74 ;  /* 0x000000784b797223 */ /* 0x000fe2000001004a */
[----:B------:R-:W-:Y:S01]  /*4860*/  FMUL.FTZ R124, R76, R27 ;  /* 0x0000001b4c7c7220 */ /* 0x000fe20000410000 */
[----:B------:R-:W-:Y:S02]  /*4870*/  SHF.L.U32 R27, R82, 0x10, RZ ;  /* 0x00000010521b7819 */ /* 0x000fe400000006ff */
[----:B------:R-:W-:Y:S01]  /*4880*/  FMUL.FTZ R125, R121, -1.4426950216293334961 ;  /* 0xbfb8aa3b797d7820 */ /* 0x000fe20000410000 */
[----:B------:R-:W-:Y:S01]  /*4890*/  FFMA.FTZ R34, R34, R124, R123 ;  /* 0x0000007c22227223 */ /* 0x000fe2000001007b */
[----:B------:R-:W-:-:S04]  /*48a0*/  FADD.FTZ R124, R122, R124 ;  /* 0x0000007c7a7c7221 */ /* 0x000fc80000010000 */
        /* <DEDUP_REMOVED lines=8> */
[----:B------:R-:W-:Y:S01]  /*4930*/  FMUL.FTZ R123, R75, R26 ;  /* 0x0000001a4b7b7220 */ /* 0x000fe20000410000 */
[----:B------:R-:W-:Y:S01]  /*4940*/  FADD.FTZ R121, -R64, R121 ;  /* 0x0000007940797221 */ /* 0x000fe20000010100 */
[----:B------:R-:W-:Y:S02]  /*4950*/  SHF.L.U32 R26, R67, 0x10, RZ ;  /* 0x00000010431a7819 */ /* 0x000fe400000006ff */
[----:B------:R-:W-:Y:S01]  /*4960*/  FFMA.FTZ R33, R33, R123, R34 ;  /* 0x0000007b21217223 */ /* 0x000fe20000010022 */
[----:B------:R-:W-:Y:S01]  /*4970*/  FMUL.FTZ R70, R121, R110 ;  /* 0x0000006e79467220 */ /* 0x000fe20000410000 */
[----:B------:R-:W-:Y:S02]  /*4980*/  FADD.FTZ R124, R123, R124 ;  /* 0x0000007c7b7c7221 */ /* 0x000fe40000010000 */
[----:B------:R-:W-:Y:S01]  /*4990*/  FFMA.FTZ R32, R32, R51, R33 ;  /* 0x0000003320207223 */ /* 0x000fe20000010021 */
[----:B------:R-:W-:Y:S01]  /*49a0*/  FFMA.FTZ R122, R76, R70, R65 ;  /* 0x000000464c7a7223 */ /* 0x000fe20000010041 */
[----:B------:R-:W-:Y:S01]  /*49b0*/  SHF.L.U32 R33, R84, 0x10, RZ ;  /* 0x0000001054217819 */ /* 0x000fe200000006ff */
[----:B------:R-:W-:-:S02]  /*49c0*/  FADD.FTZ R124, R124, R51 ;  /* 0x000000337c7c7221 */ /* 0x000fc40000010000 */
        /* <DEDUP_REMOVED lines=8> */
[----:B------:R-:W-:-:S04]  /*4a50*/  FFMA.FTZ R34, R122, R34, 1 ;  /* 0x3f8000007a227423 */ /* 0x000fc80000010022 */
[----:B------:R-:W-:Y:S01]  /*4a60*/  FMUL.FTZ R121, R26, R34 ;  /* 0x000000221a797220 */ /* 0x000fe20000410000 */
        /* <DEDUP_REMOVED lines=9> */
[----:B------:R-:W-:Y:S02]  /*4b00*/  FMUL.FTZ R33, R33, R34 ;  /* 0x0000002221217220 */ /* 0x000fe40000410000 */
[----:B------:R-:W-:Y:S01]  /*4b10*/  FMUL.FTZ R34, R123, R110 ;  /* 0x0000006e7b227220 */ /* 0x000fe20000410000 */
[----:B------:R-:W-:Y:S01]  /*4b20*/  FMUL.FTZ R123, R75, R28 ;  /* 0x0000001c4b7b7220 */ /* 0x000fe20000410000 */
[----:B------:R-:W-:Y:S01]  /*4b30*/  FFMA.FTZ R122, R122, R125, 1 ;  /* 0x3f8000007a7a7423 */ /* 0x000fe2000001007d */
[----:B------:R-:W-:Y:S02]  /*4b40*/  SHF.L.U32 R28, R69, 0x10, RZ ;  /* 0x00000010451c7819 */ /* 0x000fe400000006ff */
[----:B------:R-:W-:Y:S01]  /*4b50*/  FFMA.FTZ R32, R31, R123, R32 ;  /* 0x0000007b1f207223 */ /* 0x000fe20000010020 */
[----:B------:R-:W-:Y:S01]  /*4b60*/  FMUL.FTZ R33, R33, R122 ;  /* 0x0000007a21217220 */ /* 0x000fe20000410000 */
[----:B------:R-:W-:Y:S01]  /*4b70*/  FFMA.FTZ R122, R76, R34, R65 ;  /* 0x000000224c7a7223 */ /* 0x000fe20000010041 */
[----:B------:R-:W-:Y:S01]  /*4b80*/  FADD.FTZ R124, R123, R124 ;  /* 0x0000007c7b7c7221 */ /* 0x000fe20000010000 */
[----:B------:R-:W-:Y:S01]  /*4b90*/  FFMA.FTZ R32, R29, R45, R32 ;  /* 0x0000002d1d207223 */ /* 0x000fe20000010020 */
[----:B------:R-:W-:Y:S01]  /*4ba0*/  SHF.L.U32 R29, R86, 0x10, RZ ;  /* 0x00000010561d7819 */ /* 0x000fe200000006ff */
[----:B------:R-:W-:Y:S01]  /*4bb0*/  FMUL.FTZ R125, R122, -1.4426950216293334961 ;  /* 0xbfb8aa3b7a7d7820 */ /* 0x000fe20000410000 */
[----:B------:R-:W-:-:S05]  /*4bc0*/  FADD.FTZ R124, R124, R45 ;  /* 0x0000002d7c7c7221 */ /* 0x000fca0000010000 */
        /* <DEDUP_REMOVED lines=21> */
[----:B------:R-:W-:-:S03]  /*4d20*/  FFMA.FTZ R122, R122, R125, 1 ;  /* 0x3f8000007a7a7423 */ /* 0x000fc6000001007d */
[----:B------:R-:W-:Y:S01]  /*4d30*/  FFMA.FTZ R47, R47, R123, R32 ;  /* 0x0000007b2f2f7223 */ /* 0x000fe20000010020 */
[----:B------:R-:W-:Y:S01]  /*4d40*/  FMUL.FTZ R29, R29, R122 ;  /* 0x0000007a1d1d7220 */ /* 0x000fe20000410000 */
[----:B------:R-:W-:Y:S01]  /*4d50*/  FFMA.FTZ R122, R76, R51, R65 ;  /* 0x000000334c7a7223 */ /* 0x000fe20000010041 */
[----:B------:R-:W-:Y:S01]  /*4d60*/  SHF.L.U32 R32, R73, 0x10, RZ ;  /* 0x0000001049207819 */ /* 0x000fe200000006ff */
[----:B------:R-:W-:Y:S01]  /*4d70*/  FADD.FTZ R124, R123, R124 ;  /* 0x0000007c7b7c7221 */ /* 0x000fe20000010000 */
[----:B------:R-:W-:Y:S01]  /*4d80*/  FFMA.FTZ R47, R42, R35, R47 ;  /* 0x000000232a2f7223 */ /* 0x000fe2000001002f */
[----:B------:R-:W-:Y:S02]  /*4d90*/  FMUL.FTZ R125, R122, -1.4426950216293334961 ;  /* 0xbfb8aa3b7a7d7820 */ /* 0x000fe40000410000 */
[----:B------:R-:W-:Y:S01]  /*4da0*/  FADD.FTZ R35, R124, R35 ;  /* 0x000000237c237221 */ /* 0x000fe20000010000 */
[----:B------:R-:W-:-:S03]  /*4db0*/  FFMA.FTZ R47, R49, R40, R47 ;  /* 0x00000028312f7223 */ /* 0x000fc6000001002f */
[----:B------:R-:W0:Y:S01]  /*4dc0*/  MUFU.EX2 R125, R125 ;  /* 0x0000007d007d7308 */ /* 0x000e220000000800 */
[----:B------:R-:W-:Y:S01]  /*4dd0*/  FADD.FTZ R35, R40, R35 ;  /* 0x0000002328237221 */ /* 0x000fe20000010000 */
[----:B------:R-:W-:Y:S01]  /*4de0*/  FMUL.FTZ R40, R76, R37 ;  /* 0x000000254c287220 */ /* 0x000fe20000410000 */
        /* <DEDUP_REMOVED lines=8> */
[----:B------:R-:W-:Y:S01]  /*4e70*/  FMUL.FTZ R30, R125, R110 ;  /* 0x0000006e7d1e7220 */ /* 0x000fe20000410000 */
[----:B------:R-:W-:-:S03]  /*4e80*/  SHF.L.U32 R125, R88, 0x10, RZ ;  /* 0x00000010587d7819 */ /* 0x000fc600000006ff */
[----:B------:R-:W-:-:S04]  /*4e90*/  FFMA.FTZ R45, R75, R30, R74 ;  /* 0x0000001e4b2d7223 */ /* 0x000fc8000001004a */
[----:B------:R-:W-:-:S06]  /*4ea0*/  FMUL.FTZ R123, R45, -1.4426950216293334961 ;  /* 0xbfb8aa3b2d7b7820 */ /* 0x000fcc0000410000 */
[----:B------:R-:W0:Y:S02]  /*4eb0*/  MUFU.EX2 R123, R123 ;  /* 0x0000007b007b7308 */ /* 0x000e240000000800 */
[----:B0-----:R-:W-:-:S06]  /*4ec0*/  FADD.FTZ R122, R123, 1 ;  /* 0x3f8000007b7a7421 */ /* 0x001fcc0000010000 */
[----:B------:R-:W0:Y:S02]  /*4ed0*/  MUFU.RCP R122, R122 ;  /* 0x0000007a007a7308 */ /* 0x000e240000001000 */
[----:B0-----:R-:W-:Y:S01]  /*4ee0*/  FMUL.FTZ R42, R125, R122 ;  /* 0x0000007a7d2a7220 */ /* 0x001fe20000410000 */
[----:B------:R-:W-:Y:S01]  /*4ef0*/  FADD.FTZ R125, -R122, 1 ;  /* 0x3f8000007a7d7421 */ /* 0x000fe20000010100 */
[C---:B------:R-:W-:Y:S01]  /*4f00*/  FMUL.FTZ R122, R76.reuse, R41 ;  /* 0x000000294c7a7220 */ /* 0x040fe20000410000 */
[----:B------:R-:W-:Y:S02]  /*4f10*/  FMUL.FTZ R41, R76, R118 ;  /* 0x000000764c297220 */ /* 0x000fe40000410000 */
[----:B------:R-:W-:Y:S01]  /*4f20*/  FFMA.FTZ R125, R45, R125, 1 ;  /* 0x3f8000002d7d7423 */ /* 0x000fe2000001007d */
[----:B------:R-:W-:Y:S01]  /*4f30*/  FFMA.FTZ R47, R46, R122, R47 ;  /* 0x0000007a2e2f7223 */ /* 0x000fe2000001002f */
[----:B------:R-:W-:Y:S02]  /*4f40*/  FADD.FTZ R35, R35, R122 ;  /* 0x0000007a23237221 */ /* 0x000fe40000010000 */
[----:B------:R-:W-:Y:S01]  /*4f50*/  FMUL.FTZ R42, R42, R125 ;  /* 0x0000007d2a2a7220 */ /* 0x000fe20000410000 */
[----:B------:R-:W-:Y:S01]  /*4f60*/  FFMA.FTZ R47, R43, R38, R47 ;  /* 0x000000262b2f7223 */ /* 0x000fe2000001002f */
[----:B------:R-:W-:Y:S01]  /*4f70*/  FADD.FTZ R35, R38, R35 ;  /* 0x0000002326237221 */ /* 0x000fe20000010000 */
[----:B------:R-:W-:Y:S01]  /*4f80*/  FFMA.FTZ R38, R44, R37, R55 ;  /* 0x000000252c267223 */ /* 0x000fe20000010037 */
[----:B------:R-:W-:Y:S01]  /*4f90*/  FADD.FTZ R37, R54, R37 ;  /* 0x0000002536257221 */ /* 0x000fe20000010000 */
[----:B------:R-:W-:Y:S01]  /*4fa0*/  FFMA.FTZ R47, R44, R40, R47 ;  /* 0x000000282c2f7223 */ /* 0x000fe2000001002f */
[----:B------:R-:W-:Y:S01]  /*4fb0*/  FMUL.FTZ R44, R75, R48 ;  /* 0x000000304b2c7220 */ /* 0x000fe20000410000 */
[----:B------:R-:W-:-:S03]  /*4fc0*/  FADD.FTZ R35, R35, R40 ;  /* 0x0000002823237221 */ /* 0x000fc60000010000 */
[----:B------:R-:W-:Y:S01]  /*4fd0*/  FFMA.FTZ R40, R39, R44, R47 ;  /* 0x0000002c27287223 */ /* 0x000fe2000001002f */
[----:B------:R-:W-:Y:S01]  /*4fe0*/  FADD.FTZ R35, R44, R35 ;  /* 0x000000232c237221 */ /* 0x000fe20000010000 */
[----:B------:R-:W-:Y:S01]  /*4ff0*/  FFMA.FTZ R39, R25, R118, R38 ;  /* 0x0000007619277223 */ /* 0x000fe20000010026 */
[----:B------:R-:W-:Y:S01]  /*5000*/  FMUL.FTZ R38, R75, R50 ;  /* 0x000000324b267220 */ /* 0x000fe20000410000 */
[----:B------:R-:W-:Y:S01]  /*5010*/  FFMA.FTZ R25, R25, R41, R40 ;  /* 0x0000002919197223 */ /* 0x000fe20000010028 */
[----:B------:R-:W-:Y:S01]  /*5020*/  FADD.FTZ R35, R35, R41 ;  /* 0x0000002923237221 */ /* 0x000fe20000010000 */
[-C--:B------:R-:W-:Y:S01]  /*5030*/  FMUL.FTZ R40, R76, R89.reuse ;  /* 0x000000594c287220 */ /* 0x080fe20000410000 */
[----:B------:R-:W-:Y:S01]  /*5040*/  FADD.FTZ R118, R37, R118 ;  /* 0x0000007625767221 */ /* 0x000fe20000010000 */
[----:B------:R-:W-:Y:S01]  /*5050*/  FFMA.FTZ R25, R119, R38, R25 ;  /* 0x0000002677197223 */ /* 0x000fe20000010019 */
[----:B------:R-:W-:Y:S01]  /*5060*/  FADD.FTZ R35, R38, R35 ;  /* 0x0000002326237221 */ /* 0x000fe20000010000 */
[----:B------:R-:W-:Y:S01]  /*5070*/  FMUL.FTZ R44, R75, R24 ;  /* 0x000000184b2c7220 */ /* 0x000fe20000410000 */
[C---:B------:R-:W-:Y:S01]  /*5080*/  FFMA.FTZ R38, R112.reuse, R89, R39 ;  /* 0x0000005970267223 */ /* 0x040fe20000010027 */
[----:B------:R-:W-:Y:S01]  /*5090*/  FFMA.FTZ R37, R112, R40, R25 ;  /* 0x0000002870257223 */ /* 0x000fe20000010019 */
[----:B------:R-:W-:Y:S01]  /*50a0*/  FADD.FTZ R35, R35, R40 ;  /* 0x0000002823237221 */ /* 0x000fe20000010000 */
[----:B------:R-:W-:Y:S01]  /*50b0*/  FMUL.FTZ R39, R76, R36 ;  /* 0x000000244c277220 */ /* 0x000fe20000410000 */
[----:B------:R-:W-:Y:S01]  /*50c0*/  FMUL.FTZ R41, R75, R27 ;  /* 0x0000001b4b297220 */ /* 0x000fe20000410000 */
[----:B------:R-:W-:Y:S01]  /*50d0*/  FFMA.FTZ R40, R113, R44, R37 ;  /* 0x0000002c71287223 */ /* 0x000fe20000010025 */
[----:B------:R-:W-:Y:S01]  /*50e0*/  FADD.FTZ R35, R44, R35 ;  /* 0x000000232c237221 */ /* 0x000fe20000010000 */
[----:B------:R-:W-:Y:S01]  /*50f0*/  FFMA.FTZ R37, R71, R36, R38 ;  /* 0x0000002447257223 */ /* 0x000fe20000010026 */
[----:B------:R-:W-:Y:S01]  /*5100*/  FFMA.FTZ R25, R113, R24, R52 ;  /* 0x0000001871197223 */ /* 0x000fe20000010034 */
[----:B------:R-:W-:Y:S01]  /*5110*/  FFMA.FTZ R40, R71, R39, R40 ;  /* 0x0000002747287223 */ /* 0x000fe20000010028 */
[----:B------:R-:W-:Y:S01]  /*5120*/  FADD.FTZ R38, R35, R39 ;  /* 0x0000002723267221 */ /* 0x000fe20000010000 */
[----:B------:R-:W-:Y:S01]  /*5130*/  FADD.FTZ R24, R53, R24 ;  /* 0x0000001835187221 */ /* 0x000fe20000010000 */
[----:B------:R-:W-:Y:S01]  /*5140*/  FMUL.FTZ R44, R76, R121 ;  /* 0x000000794c2c7220 */ /* 0x000fe20000410000 */
[C---:B------:R-:W-:Y:S01]  /*5150*/  FFMA.FTZ R35, R120.reuse, R41, R40 ;  /* 0x0000002978237223 */ /* 0x040fe20000010028 */
[----:B------:R-:W-:Y:S01]  /*5160*/  FADD.FTZ R38, R41, R38 ;  /* 0x0000002629267221 */ /* 0x000fe20000010000 */
[----:B------:R-:W-:Y:S01]  /*5170*/  FFMA.FTZ R25, R120, R27, R25 ;  /* 0x0000001b78197223 */ /* 0x000fe20000010019 */
        /* <DEDUP_REMOVED lines=14> */
[----:B------:R-:W-:Y:S01]  /*5260*/  FFMA.FTZ R25, R26, R33, R25 ;  /* 0x000000211a197223 */ /* 0x000fe20000010019 */
[----:B------:R-:W-:Y:S01]  /*5270*/  FADD.FTZ R24, R24, R33 ;  /* 0x0000002118187221 */ /* 0x000fe20000010000 */
[----:B------:R-:W-:Y:S01]  /*5280*/  FMUL.FTZ R33, R76, R32 ;  /* 0x000000204c217220 */ /* 0x000fe20000410000 */
[----:B------:R-:W-:Y:S01]  /*5290*/  FFMA.FTZ R26, R28, R27, R35 ;  /* 0x0000001b1c1a7223 */ /* 0x000fe20000010023 */
[----:B------:R-:W-:Y:S01]  /*52a0*/  FADD.FTZ R38, R27, R38 ;  /* 0x000000261b267221 */ /* 0x000fe20000010000 */
[----:B------:R-:W-:Y:S01]  /*52b0*/  FFMA.FTZ R40, R34, R31, R40 ;  /* 0x0000001f22287223 */ /* 0x000fe20000010028 */
[----:B------:R-:W-:Y:S01]  /*52c0*/  FADD.FTZ R27, R36, R31 ;  /* 0x0000001f241b7221 */ /* 0x000fe20000010000 */
[----:B------:R-:W-:Y:S01]  /*52d0*/  FMUL.FTZ R31, R75, R42 ;  /* 0x0000002a4b1f7220 */ /* 0x000fe20000410000 */
[----:B------:R-:W-:Y:S01]  /*52e0*/  FFMA.FTZ R35, R51, R33, R26 ;  /* 0x0000002133237223 */ /* 0x000fe2000001001a */
[----:B------:R-:W-:Y:S01]  /*52f0*/  FFMA.FTZ R25, R28, R29, R25 ;  /* 0x0000001d1c197223 */ /* 0x000fe20000010019 */
[----:B------:R-:W-:Y:S01]  /*5300*/  FADD.FTZ R38, R38, R33 ;  /* 0x0000002126267221 */ /* 0x000fe20000010000 */
[----:B------:R-:W-:Y:S01]  /*5310*/  FADD.FTZ R29, R24, R29 ;  /* 0x0000001d181d7221 */ /* 0x000fe20000010000 */
[C---:B------:R-:W-:Y:S01]  /*5320*/  FFMA.FTZ R28, R30.reuse, R31, R35 ;  /* 0x0000001f1e1c7223 */ /* 0x040fe20000010023 */
[----:B------:R-:W-:Y:S01]  /*5330*/  FADD.FTZ R26, R27, R32 ;  /* 0x000000201b1a7221 */ /* 0x000fe20000010000 */
[----:B------:R-:W-:Y:S01]  /*5340*/  FADD.FTZ R31, R31, R38 ;  /* 0x000000261f1f7221 */ /* 0x000fe20000010000 */
[----:B------:R-:W-:Y:S01]  /*5350*/  FFMA.FTZ R24, R51, R32, R40 ;  /* 0x0000002033187223 */ /* 0x000fe20000010028 */
[----:B------:R-:W-:Y:S01]  /*5360*/  FFMA.FTZ R25, R30, R42, R25 ;  /* 0x0000002a1e197223 */ /* 0x000fe20000010019 */
[----:B------:R-:W-:-:S07]  /*5370*/  FADD.FTZ R27, R29, R42 ;  /* 0x0000002a1d1b7221 */ /* 0x000fce0000010000 */
.L_x_258:
        /* <DEDUP_REMOVED lines=45> */
.L_x_260:
[----:B------:R-:W-:Y:S05]  /*5650*/  BSYNC.RECONVERGENT B0 ;  /* 0x0000000000007941 */ /* 0x000fea0003800200 */
.L_x_259:
        /* <DEDUP_REMOVED lines=43> */
.L_x_262:
[----:B------:R-:W-:Y:S05]  /*5910*/  BSYNC.RECONVERGENT B0 ;  /* 0x0000000000007941 */ /* 0x000fea0003800200 */
.L_x_261:
        /* <DEDUP_REMOVED lines=38> */
.L_x_264:
[----:B------:R-:W-:Y:S05]  /*5b80*/  BSYNC.RECONVERGENT B0 ;  /* 0x0000000000007941 */ /* 0x000fea0003800200 */
.L_x_263:
        /* <DEDUP_REMOVED lines=28> */
.L_x_266:
[----:B------:R-:W-:Y:S05]  /*5d50*/  BSYNC.RECONVERGENT B0 ;  /* 0x0000000000007941 */ /* 0x000fea0003800200 */
.L_x_265:
        /* <DEDUP_REMOVED lines=28> */
.L_x_269:
[----:B------:R-:W2:Y:S04]  /*5f20*/  LDG.E.STRONG.GPU R26, desc[UR6][R24.64] ;  /* 0x00000006181a7981 */ /* 0x000ea8000c1ef900 */
[----:B--2---:R-:W-:Y:S01]  /*5f30*/  CCTL.IVALL ;  /* 0x00000000ff00798f */ /* 0x004fe20002000000 */
[----:B------:R-:W-:Y:S05]  /*5f40*/  YIELD ;  /* 0x0000000000007946 */ /* 0x000fea0003800000 */
[----:B------:R-:W-:-:S13]  /*5f50*/  ISETP.NE.AND P0, PT, R26, R31, PT ;  /* 0x0000001f1a00720c */ /* 0x000fda0003f05270 */
[----:B------:R-:W-:Y:S05]  /*5f60*/  @P0 BRA `(.L_x_269) ;  /* 0xfffffffc00ec0947 */ /* 0x000fea000383ffff */
.L_x_268:
        /* <DEDUP_REMOVED lines=16> */
.L_x_271:
        /* <DEDUP_REMOVED lines=61> */
.L_x_270:
        /* <DEDUP_REMOVED lines=38> */
.L_x_272:
        /* <DEDUP_REMOVED lines=19> */
.L_x_273:
        /* <DEDUP_REMOVED lines=9> */
.L_x_274:
[----:B------:R-:W-:Y:S05]  /*6860*/  BSYNC.RECONVERGENT B0 ;  /* 0x0000000000007941 */ /* 0x000fea0003800200 */
.L_x_267:
        /* <DEDUP_REMOVED lines=38> */
.L_x_275:
        /* <DEDUP_REMOVED lines=34> */
.L_x_277:
[----:B------:R-:W-:Y:S05]  /*6cf0*/  BSYNC.RECONVERGENT B0 ;  /* 0x0000000000007941 */ /* 0x000fea0003800200 */
.L_x_276:
        /* <DEDUP_REMOVED lines=25> */
.L_x_278:
        /* <DEDUP_REMOVED lines=21> */
.L_x_280:
[----:B------:R-:W-:Y:S05]  /*6fe0*/  BSYNC.RECONVERGENT B0 ;  /* 0x0000000000007941 */ /* 0x000fea0003800200 */
.L_x_279:
[----:B------:R-:W-:Y:S01]  /*6ff0*/  SHF.L.U32 R35, R96, 0x10, RZ ;  /* 0x0000001060237819 */ /* 0x000fe200000006ff */
[----:B-1----:R-:W-:Y:S01]  /*7000*/  FADD.FTZ R7, -R64, R9 ;  /* 0x0000000940077221 */ /* 0x002fe20000010100 */
[----:B------:R-:W-:Y:S01]  /*7010*/  SHF.L.U32 R37, R20, 0x10, RZ ;  /* 0x0000001014257819 */ /* 0x000fe200000006ff */
[C---:B------:R-:W-:Y:S01]  /*7020*/  FADD.FTZ R31, -R64.reuse, R31 ;  /* 0x0000001f401f7221 */ /* 0x040fe20000010100 */
[----:B------:R-:W-:Y:S01]  /*7030*/  SHF.L.U32 R109, R81, 0x10, RZ ;  /* 0x00000010516d7819 */ /* 0x000fe200000006ff */
[----:B------:R-:W-:Y:S01]  /*7040*/  FADD.FTZ R81, -R64, R35 ;  /* 0x0000002340517221 */ /* 0x000fe20000010100 */
[----:B------:R-:W-:Y:S01]  /*7050*/  SHF.L.U32 R125, R68, 0x10, RZ ;  /* 0x00000010447d7819 */ /* 0x000fe200000006ff */
[-C--:B------:R-:W-:Y:S01]  /*7060*/  FMUL.FTZ R7, R7, R110.reuse ;  /* 0x0000006e07077220 */ /* 0x080fe20000410000 */
[----:B------:R-:W-:Y:S01]  /*7070*/  SHF.L.U32 R41, R79, 0x10, RZ ;  /* 0x000000104f297819 */ /* 0x000fe200000006ff */
[----:B------:R-:W-:Y:S01]  /*7080*/  FADD.FTZ R79, -R64, R37 ;  /* 0x00000025404f7221 */ /* 0x000fe20000010100 */
[----:B------:R-:W-:Y:S01]  /*7090*/  SHF.L.U32 R5, R12, 0x10, RZ ;  /* 0x000000100c057819 */ /* 0x000fe200000006ff */
[----:B------:R-:W-:Y:S01]  /*70a0*/  FADD.FTZ R37, -R64, R109 ;  /* 0x0000006d40257221 */ /* 0x000fe20000010100 */
[----:B------:R-:W-:Y:S01]  /*70b0*/  SHF.L.U32 R107, R16, 0x10, RZ ;  /* 0x00000010106b7819 */ /* 0x000fe200000006ff */
[C---:B------:R-:W-:Y:S01]  /*70c0*/  FADD.FTZ R35, -R64.reuse, R125 ;  /* 0x0000007d40237221 */ /* 0x040fe20000010100 */
[----:B------:R-:W-:Y:S01]  /*70d0*/  SHF.L.U32 R6, R87, 0x10, RZ ;  /* 0x0000001057067819 */ /* 0x000fe200000006ff */
[----:B------:R-:W-:Y:S01]  /*70e0*/  FMUL.FTZ R32, R31, R110 ;  /* 0x0000006e1f207220 */ /* 0x000fe20000410000 */
[C---:B------:R-:W-:Y:S01]  /*70f0*/  IADD3 R125, PT, PT, R27.reuse, 0x10, RZ ;  /* 0x000000101b7d7810 */ /* 0x040fe20007ffe0ff */
[C---:B------:R-:W-:Y:S01]  /*7100*/  FADD.FTZ R5, -R64.reuse, R5 ;  /* 0x0000000540057221 */ /* 0x040fe20000010100 */
[C---:B------:R-:W-:Y:S01]  /*7110*/  IADD3 R109, PT, PT, R27.reuse, 0x18, RZ ;  /* 0x000000181b6d7810 */ /* 0x040fe20007ffe0ff */
[C---:B------:R-:W-:Y:S01]  /*7120*/  FADD.FTZ R107, -R64.reuse, R107 ;  /* 0x0000006b406b7221 */ /* 0x040fe20000010100 */
[C---:B------:R-:W-:Y:S01]  /*7130*/  IADD3 R87, PT, PT, R27.reuse, 0x20, RZ ;  /* 0x000000201b577810 */ /* 0x040fe20007ffe0ff */
[C---:B------:R-:W-:Y:S01]  /*7140*/  FADD.FTZ R41, -R64.reuse, R41 ;  /* 0x0000002940297221 */ /* 0x040fe20000010100 */
[C---:B------:R-:W-:Y:S01]  /*7150*/  IADD3 R20, PT, PT, R27.reuse, 0x28, RZ ;  /* 0x000000281b147810 */ /* 0x040fe20007ffe0ff */
[----:B------:R-:W-:Y:S01]  /*7160*/  FADD.FTZ R31, -R64, R6 ;  /* 0x00000006401f7221 */ /* 0x000fe20000010100 */
[C---:B------:R-:W-:Y:S01]  /*7170*/  IADD3 R16, PT, PT, R27.reuse, 0x30, RZ ;  /* 0x000000301b107810 */ /* 0x040fe20007ffe0ff */
[----:B------:R-:W-:Y:S01]  /*7180*/  FFMA.FTZ R40, R24, R32, R25 ;  /* 0x0000002018287223 */ /* 0x000fe20000010019 */
[----:B------:R-:W-:-:S02]  /*7190*/  IADD3 R12, PT, PT, R27, 0x38, RZ ;  /* 0x000000381b0c7810 */ /* 0x000fc40007ffe0ff */
[----:B------:R-:W-:Y:S02]  /*71a0*/  IADD3 R8, PT, PT, R27, 0x40, RZ ;  /* 0x000000401b087810 */ /* 0x000fe40007ffe0ff */
[----:B------:R-:W-:Y:S02]  /*71b0*/  SHF.L.U32 R33, R18, 0x10, RZ ;  /* 0x0000001012217819 */ /* 0x000fe400000006ff */
[----:B------:R-:W-:Y:S02]  /*71c0*/  SHF.L.U32 R29, R98, 0x10, RZ ;  /* 0x00000010621d7819 */ /* 0x000fe400000006ff */
[----:B------:R-:W-:Y:S02]  /*71d0*/  SHF.L.U32 R39, R92, 0x10, RZ ;  /* 0x000000105c277819 */ /* 0x000fe400000006ff */
[----:B------:R-:W-:Y:S01]  /*71e0*/  SHF.L.U32 R123, R83, 0x10, RZ ;  /* 0x00000010537b7819 */ /* 0x000fe200000006ff */
[C---:B------:R-:W-:Y:S01]  /*71f0*/  FADD.FTZ R83, -R64.reuse, R33 ;  /* 0x0000002140537221 */ /* 0x040fe20000010100 */
        /* <DEDUP_REMOVED lines=35> */
[----:B------:R-:W-:Y:S01]  /*7430*/  FFMA.FTZ R123, R24, R7, R25 ;  /* 0x00000007187b7223 */ /* 0x000fe20000010019 */
[----:B------:R-:W-:-:S02]  /*7440*/  ISETP.GE.U32.AND P3, PT, R16, UR8, PT ;  /* 0x0000000810007c0c */ /* 0x000fc4000bf66070 */
[----:B------:R-:W-:Y:S02]  /*7450*/  ISETP.GE.U32.AND P4, PT, R12, UR8, PT ;  /* 0x000000080c007c0c */ /* 0x000fe4000bf86070 */
[----:B------:R-:W-:Y:S02]  /*7460*/  ISETP.GE.U32.AND P5, PT, R8, UR8, PT ;  /* 0x0000000808007c0c */ /* 0x000fe4000bfa6070 */
[----:B------:R-:W-:Y:S02]  /*7470*/  SHF.R.S32.HI R42, RZ, 0x1f, R125 ;  /* 0x0000001fff2a7819 */ /* 0x000fe4000001147d */
[----:B------:R-:W-:Y:S02]  /*7480*/  SHF.R.S32.HI R28, RZ, 0x1f, R109 ;  /* 0x0000001fff1c7819 */ /* 0x000fe4000001146d */
[----:B------:R-:W-:Y:S02]  /*7490*/  SHF.R.S32.HI R26, RZ, 0x1f, R87 ;  /* 0x0000001fff1a7819 */ /* 0x000fe40000011457 */
[----:B------:R-:W-:-:S02]  /*74a0*/  SHF.R.S32.HI R22, RZ, 0x1f, R20 ;  /* 0x0000001fff167819 */ /* 0x000fc40000011414 */
[----:B------:R-:W-:Y:S02]  /*74b0*/  SHF.R.S32.HI R18, RZ, 0x1f, R16 ;  /* 0x0000001fff127819 */ /* 0x000fe40000011410 */
[----:B------:R-:W-:Y:S02]  /*74c0*/  SHF.R.S32.HI R14, RZ, 0x1f, R12 ;  /* 0x0000001fff0e7819 */ /* 0x000fe4000001140c */
[----:B------:R-:W-:Y:S02]  /*74d0*/  SHF.R.S32.HI R10, RZ, 0x1f, R8 ;  /* 0x0000001fff0a7819 */ /* 0x000fe40000011408 */
[----:B------:R-:W-:Y:S02]  /*74e0*/  ISETP.GE.AND.EX P2, PT, R42, UR9, PT, P2 ;  /* 0x000000092a007c0c */ /* 0x000fe4000bf46320 */
[----:B------:R-:W-:Y:S02]  /*74f0*/  ISETP.GE.AND.EX P1, PT, R28, UR9, PT, P1 ;  /* 0x000000091c007c0c */ /* 0x000fe4000bf26310 */
[----:B------:R-:W-:-:S02]  /*7500*/  ISETP.GE.AND.EX P0, PT, R26, UR9, PT, P0 ;  /* 0x000000091a007c0c */ /* 0x000fc4000bf06300 */
[----:B------:R-:W-:Y:S02]  /*7510*/  ISETP.GE.AND.EX P6, PT, R22, UR9, PT, P6 ;  /* 0x0000000916007c0c */ /* 0x000fe4000bfc6360 */
[----:B------:R-:W-:Y:S02]  /*7520*/  ISETP.GE.AND.EX P3, PT, R18, UR9, PT, P3 ;  /* 0x0000000912007c0c */ /* 0x000fe4000bf66330 */
        /* <DEDUP_REMOVED lines=23> */
.L_x_281:
        /* <DEDUP_REMOVED lines=19> */
.L_x_283:
[----:B------:R-:W-:Y:S05]  /*77d0*/  BSYNC.RECONVERGENT B0 ;  /* 0x0000000000007941 */ /* 0x000fea0003800200 */
.L_x_282:
        /* <DEDUP_REMOVED lines=23> */
.L_x_284:
        /* <DEDUP_REMOVED lines=21> */
.L_x_286:
[----:B------:R-:W-:Y:S05]  /*7aa0*/  BSYNC.RECONVERGENT B0 ;  /* 0x0000000000007941 */ /* 0x000fea0003800200 */
.L_x_285:
        /* <DEDUP_REMOVED lines=23> */
.L_x_287:
        /* <DEDUP_REMOVED lines=19> */
.L_x_289:
[----:B------:R-:W-:Y:S05]  /*7d50*/  BSYNC.RECONVERGENT B0 ;  /* 0x0000000000007941 */ /* 0x000fea0003800200 */
.L_x_288:
        /* <DEDUP_REMOVED lines=23> */
.L_x_290:
        /* <DEDUP_REMOVED lines=21> */
.L_x_292:
[----:B------:R-:W-:Y:S05]  /*8020*/  BSYNC.RECONVERGENT B0 ;  /* 0x0000000000007941 */ /* 0x000fea0003800200 */
.L_x_291:
        /* <DEDUP_REMOVED lines=23> */
.L_x_293:
        /* <DEDUP_REMOVED lines=19> */
.L_x_295:
[----:B------:R-:W-:Y:S05]  /*82d0*/  BSYNC.RECONVERGENT B0 ;  /* 0x0000000000007941 */ /* 0x000fea0003800200 */
.L_x_294:
        /* <DEDUP_REMOVED lines=23> */
.L_x_296:
        /* <DEDUP_REMOVED lines=21> */
.L_x_298:
[----:B------:R-:W-:Y:S05]  /*85a0*/  BSYNC.RECONVERGENT B0 ;  /* 0x0000000000007941 */ /* 0x000fea0003800200 */
.L_x_297:
        /* <DEDUP_REMOVED lines=23> */
.L_x_299:
        /* <DEDUP_REMOVED lines=18> */
.L_x_301:
[----:B------:R-:W-:Y:S05]  /*8840*/  BSYNC.RECONVERGENT B0 ;  /* 0x0000000000007941 */ /* 0x000fea0003800200 */
.L_x_300:
[-C--:B------:R-:W-:Y:S01]  /*8850*/  FMUL.FTZ R52, R47, R110.reuse ;  /* 0x0000006e2f347220 */ /* 0x080fe20000410000 */
[-C--:B0-----:R-:W-:Y:S01]  /*8860*/  FMUL.FTZ R4, R29, R110.reuse ;  /* 0x0000006e1d047220 */ /* 0x081fe20000410000 */
        /* <DEDUP_REMOVED lines=17> */
[----:B------:R-:W-:Y:S01]  /*8980*/  FMUL.FTZ R6, R31, R110 ;  /* 0x0000006e1f067220 */ /* 0x000fe20000410000 */
[----:B------:R-:W-:Y:S01]  /*8990*/  IADD3 R27, PT, PT, R27, 0x78, RZ ;  /* 0x000000781b1b7810 */ /* 0x000fe20007ffe0ff */
[C-C-:B------:R-:W-:Y:S01]  /*89a0*/  FFMA.FTZ R43, R24.reuse, R53, R25.reuse ;  /* 0x00000035182b7223 */ /* 0x140fe20000010019 */
[----:B------:R-:W-:Y:S01]  /*89b0*/  ISETP.GE.U32.AND P2, PT, R47, UR8, PT ;  /* 0x000000082f007c0c */ /* 0x000fe2000bf46070 */
[--C-:B------:R-:W-:Y:S01]  /*89c0*/  FFMA.FTZ R46, R24, R40, R25.reuse ;  /* 0x00000028182e7223 */ /* 0x100fe20000010019 */
[----:B------:R-:W-:Y:S01]  /*89d0*/  ISETP.GE.U32.AND P1, PT, R38, UR8, PT ;  /* 0x0000000826007c0c */ /* 0x000fe2000bf26070 */
[C-C-:B------:R-:W-:Y:S01]  /*89e0*/  FFMA.FTZ R45, R24.reuse, R50, R25.reuse ;  /* 0x00000032182d7223 */ /* 0x140fe20000010019 */
[----:B------:R-:W-:Y:S01]  /*89f0*/  ISETP.GE.U32.AND P0, PT, R29, UR8, PT ;  /* 0x000000081d007c0c */ /* 0x000fe2000bf06070 */
[C-C-:B------:R-:W-:Y:S01]  /*8a00*/  FFMA.FTZ R48, R24.reuse, R52, R25.reuse ;  /* 0x0000003418307223 */ /* 0x140fe20000010019 */
[----:B------:R-:W-:Y:S01]  /*8a10*/  ISETP.GE.U32.AND P6, PT, R19, UR8, PT ;  /* 0x0000000813007c0c */ /* 0x000fe2000bfc6070 */
[C-C-:B------:R-:W-:Y:S01]  /*8a20*/  FFMA.FTZ R31, R24.reuse, R22, R25.reuse ;  /* 0x00000016181f7223 */ /* 0x140fe20000010019 */
[----:B------:R-:W-:Y:S01]  /*8a30*/  ISETP.GE.U32.AND P4, PT, R13, UR8, PT ;  /* 0x000000080d007c0c */ /* 0x000fe2000bf86070 */
[C-C-:B------:R-:W-:Y:S01]  /*8a40*/  FFMA.FTZ R30, R24.reuse, R26, R25.reuse ;  /* 0x0000001a181e7223 */ /* 0x140fe20000010019 */
[----:B------:R-:W-:Y:S01]  /*8a50*/  ISETP.GE.U32.AND P5, PT, R7, UR8, PT ;  /* 0x0000000807007c0c */ /* 0x000fe2000bfa6070 */
[C---:B------:R-:W-:Y:S01]  /*8a60*/  FFMA.FTZ R21, R24.reuse, R16, R25 ;  /* 0x0000001018157223 */ /* 0x040fe20000010019 */
[----:B------:R-:W-:Y:S01]  /*8a70*/  SHF.R.S32.HI R49, RZ, 0x1f, R47 ;  /* 0x0000001fff317819 */ /* 0x000fe2000001142f */
[C-C-:B------:R-:W-:Y:S01]  /*8a80*/  FFMA.FTZ R28, R24.reuse, R18, R25.reuse ;  /* 0x00000012181c7223 */ /* 0x140fe20000010019 */
[----:B------:R-:W-:Y:S01]  /*8a90*/  SHF.R.S32.HI R51, RZ, 0x1f, R38 ;  /* 0x0000001fff337819 */ /* 0x000fe20000011426 */
[C---:B------:R-:W-:Y:S01]  /*8aa0*/  FFMA.FTZ R15, R24.reuse, R12, R25 ;  /* 0x0000000c180f7223 */ /* 0x040fe20000010019 */
[----:B------:R-:W-:Y:S01]  /*8ab0*/  SHF.R.S32.HI R32, RZ, 0x1f, R29 ;  /* 0x0000001fff207819 */ /* 0x000fe2000001141d */
[C---:B------:R-:W-:Y:S01]  /*8ac0*/  FFMA.FTZ R20, R24.reuse, R33, R25 ;  /* 0x0000002118147223 */ /* 0x040fe20000010019 */
[----:B------:R-:W-:Y:S01]  /*8ad0*/  SHF.R.S32.HI R23, RZ, 0x1f, R19 ;  /* 0x0000001fff177819 */ /* 0x000fe20000011413 */
[C---:B------:R-:W-:Y:S01]  /*8ae0*/  FFMA.FTZ R11, R24.reuse, R8, R25 ;  /* 0x00000008180b7223 */ /* 0x040fe20000010019 */
[----:B------:R-:W-:Y:S01]  /*8af0*/  SHF.R.S32.HI R17, RZ, 0x1f, R13 ;  /* 0x0000001fff117819 */ /* 0x000fe2000001140d */
[C---:B------:R-:W-:Y:S01]  /*8b00*/  FFMA.FTZ R14, R24.reuse, R10, R25 ;  /* 0x0000000a180e7223 */ /* 0x040fe20000010019 */
        /* <DEDUP_REMOVED lines=31> */
.L_x_302:
        /* <DEDUP_REMOVED lines=18> */
.L_x_304:
[----:B------:R-:W-:Y:S05]  /*8e20*/  BSYNC.RECONVERGENT B0 ;  /* 0x0000000000007941 */ /* 0x000fea0003800200 */
.L_x_303:
[----:B------:R-:W-:Y:S02]  /*8e30*/  SHF.L.U32 R59, R59, 0x10, RZ ;  /* 0x000000103b3b7819 */ /* 0x000fe400000006ff */
        /* <DEDUP_REMOVED lines=20> */
.L_x_305:
        /* <DEDUP_REMOVED lines=18> */
.L_x_307:
[----:B------:R-:W-:Y:S05]  /*90a0*/  BSYNC.RECONVERGENT B0 ;  /* 0x0000000000007941 */ /* 0x000fea0003800200 */
.L_x_306:
        /* <DEDUP_REMOVED lines=21> */
.L_x_308:
[----:B------:R-:W-:Y:S01]  /*9200*/  BSSY.RECONVERGENT B0, `(.L_x_309) ;  /* 0x0000012000007945 */ /* 0x000fe20003800200 */
[----:B------:R-:W-:Y:S01]  /*9210*/  FFMA.FTZ R61, R76, R61, -R31 ;  /* 0x0000003d4c3d7223 */ /* 0x000fe2000001081f */
[----:B------:R-:W-:Y:S02]  /*9220*/  FFMA.FTZ R37, R75, R80, -R30 ;  /* 0x000000504b257223 */ /* 0x000fe4000001081e */
[----:B------:R-:W-:Y:S05]  /*9230*/  @P0 BRA `(.L_x_310) ;  /* 0x0000000000380947 */ /* 0x000fea0003800000 */
[----:B------:R-:W1:Y:S01]  /*9240*/  LDCU.64 UR4, c[0x0][0x3f8] ;  /* 0x00007f00ff0477ac */ /* 0x000e620008000a00 */
[----:B------:R-:W-:Y:S01]  /*9250*/  MOV R30, R114 ;  /* 0x00000072001e7202 */ /* 0x000fe20000000f00 */
[-C--:B0-----:R-:W-:Y:S01]  /*9260*/  FMUL.FTZ R25, R61, R110.reuse ;  /* 0x0000006e3d197220 */ /* 0x081fe20000410000 */
[----:B------:R-:W-:Y:S01]  /*9270*/  MOV R31, R117 ;  /* 0x00000075001f7202 */ /* 0x000fe20000000f00 */
[----:B------:R-:W0:Y:S01]  /*9280*/  LDCU.64 UR10, c[0x0][0x380] ;  /* 0x00007000ff0a77ac */ /* 0x000e220008000a00 */
[----:B------:R-:W-:-:S05]  /*9290*/  FMUL.FTZ R22, R37, R110 ;  /* 0x0000006e25167220 */ /* 0x000fca0000410000 */
[----:B------:R-:W-:Y:S01]  /*92a0*/  F2FP.BF16.F32.PACK_AB R25, R22, R25 ;  /* 0x000000191619723e */ /* 0x000fe200000010ff */
[----:B-1----:R-:W-:Y:S02]  /*92b0*/  IMAD R32, R32, UR4, RZ ;  /* 0x0000000420207c24 */ /* 0x002fe4000f8e02ff */
[----:B------:R-:W-:-:S04]  /*92c0*/  IMAD.WIDE.U32 R34, R29, UR4, R30 ;  /* 0x000000041d227c25 */ /* 0x000fc8000f8e001e */
[----:B------:R-:W-:Y:S01]  /*92d0*/  IMAD R29, R29, UR5, R32 ;  /* 0x000000051d1d7c24 */ /* 0x000fe2000f8e0220 */
[----:B0-----:R-:W-:-:S04]  /*92e0*/  LEA R30, P0, R34, UR10, 0x1 ;  /* 0x0000000a221e7c11 */ /* 0x001fc8000f8008ff */
[----:B------:R-:W-:-:S04]  /*92f0*/  IADD3 R29, PT, PT, R35, R29, RZ ;  /* 0x0000001d231d7210 */ /* 0x000fc80007ffe0ff */
[----:B------:R-:W-:-:S05]  /*9300*/  LEA.HI.X R31, R34, UR11, R29, 0x1, P0 ;  /* 0x0000000b221f7c11 */ /* 0x000fca00080f0c1d */
[----:B------:R1:W-:Y:S02]  /*9310*/  STG.E desc[UR6][R30.64], R25 ;  /* 0x000000191e007986 */ /* 0x0003e4000c101906 */
.L_x_310:
[----:B------:R-:W-:Y:S05]  /*9320*/  BSYNC.RECONVERGENT B0 ;  /* 0x0000000000007941 */ /* 0x000fea0003800200 */
.L_x_309:
[----:B------:R-:W-:Y:S02]  /*9330*/  SHF.L.U32 R63, R63, 0x10, RZ ;  /* 0x000000103f3f7819 */ /* 0x000fe400000006ff */
[----:B------:R-:W-:Y:S01]  /*9340*/  SHF.L.U32 R82, R82, 0x10, RZ ;  /* 0x0000001052527819 */ /* 0x000fe200000006ff */
[----:B------:R-:W-:Y:S06]  /*9350*/  BRA.U !UP0, `(.L_x_311) ;  /* 0x0000000108487547 */ /* 0x000fec000b800000 */
[----:B------:R-:W-:Y:S01]  /*9360*/  FFMA.FTZ R16, R76, R16, R65 ;  /* 0x000000104c107223 */ /* 0x000fe20000010041 */
[----:B------:R-:W-:-:S03]  /*9370*/  FFMA.FTZ R18, R75, R18, R74 ;  /* 0x000000124b127223 */ /* 0x000fc6000001004a */
[----:B------:R-:W-:Y:S01]  /*9380*/  FMUL.FTZ R22, R16, -1.4426950216293334961 ;  /* 0xbfb8aa3b10167820 */ /* 0x000fe20000410000 */
[----:B------:R-:W-:-:S05]  /*9390*/  FMUL.FTZ R29, R18, -1.4426950216293334961 ;  /* 0xbfb8aa3b121d7820 */ /* 0x000fca0000410000 */
[----:B------:R-:W0:Y:S04]  /*93a0*/  MUFU.EX2 R22, R22 ;  /* 0x0000001600167308 */ /* 0x000e280000000800 */
[----:B------:R-:W2:Y:S01]  /*93b0*/  MUFU.EX2 R29, R29 ;  /* 0x0000001d001d7308 */ /* 0x000ea20000000800 */
[----:B01----:R-:W-:Y:S01]  /*93c0*/  FADD.FTZ R25, R22, 1 ;  /* 0x3f80000016197421 */ /* 0x003fe20000010000 */
[----:B--2---:R-:W-:-:S03]  /*93d0*/  FADD.FTZ R30, R29, 1 ;  /* 0x3f8000001d1e7421 */ /* 0x004fc60000010000 */
        /* <DEDUP_REMOVED lines=10> */
.L_x_311:
[----:B------:R-:W-:Y:S01]  /*9480*/  BSSY.RECONVERGENT B0, `(.L_x_312) ;  /* 0x0000012000007945 */ /* 0x000fe20003800200 */
[----:B------:R-:W-:Y:S01]  /*9490*/  FFMA.FTZ R21, R76, R63, -R21 ;  /* 0x0000003f4c157223 */ /* 0x000fe20000010815 */
[----:B01----:R-:W-:Y:S02]  /*94a0*/  FFMA.FTZ R25, R75, R82, -R28 ;  /* 0x000000524b197223 */ /* 0x003fe4000001081c */
[----:B------:R-:W-:Y:S05]  /*94b0*/  @P6 BRA `(.L_x_313) ;  /* 0x0000000000386947 */ /* 0x000fea0003800000 */
[----:B------:R-:W0:Y:S01]  /*94c0*/  LDCU.64 UR4, c[0x0][0x3f8] ;  /* 0x00007f00ff0477ac */ /* 0x000e220008000a00 */
[----:B------:R-:W-:Y:S01]  /*94d0*/  MOV R22, R114 ;  /* 0x0000007200167202 */ /* 0x000fe20000000f00 */
[----:B------:R-:W-:Y:S01]  /*94e0*/  FMUL.FTZ R21, R21, R110 ;  /* 0x0000006e15157220 */ /* 0x000fe20000410000 */
[----:B------:R-:W1:Y:S01]  /*94f0*/  LDCU.64 UR10, c[0x0][0x380] ;  /* 0x00007000ff0a77ac */ /* 0x000e620008000a00 */
[----:B0-----:R-:W-:Y:S01]  /*9500*/  IMAD R16, R23, UR4, RZ ;  /* 0x0000000417107c24 */ /* 0x001fe2000f8e02ff */
[----:B------:R-:W-:-:S03]  /*9510*/  MOV R23, R117 ;  /* 0x0000007500177202 */ /* 0x000fc60000000f00 */
        /* <DEDUP_REMOVED lines=8> */
.L_x_313:
[----:B------:R-:W-:Y:S05]  /*95a0*/  BSYNC.RECONVERGENT B0 ;  /* 0x0000000000007941 */ /* 0x000fea0003800200 */
.L_x_312:
        /* <DEDUP_REMOVED lines=21> */
.L_x_314:
[----:B------:R-:W-:Y:S01]  /*9700*/  BSSY.RECONVERGENT B0, `(.L_x_315) ;  /* 0x0000012000007945 */ /* 0x000fe20003800200 */
[----:B------:R-:W-:Y:S01]  /*9710*/  FFMA.FTZ R15, R76, R67, -R15 ;  /* 0x000000434c0f7223 */ /* 0x000fe2000001080f */
[----:B0-----:R-:W-:Y:S02]  /*9720*/  FFMA.FTZ R19, R75, R84, -R20 ;  /* 0x000000544b137223 */ /* 0x001fe40000010814 */
[----:B------:R-:W-:Y:S05]  /*9730*/  @P4 BRA `(.L_x_316) ;  /* 0x0000000000384947 */ /* 0x000fea0003800000 */
[----:B------:R-:W0:Y:S01]  /*9740*/  LDCU.64 UR4, c[0x0][0x3f8] ;  /* 0x00007f00ff0477ac */ /* 0x000e220008000a00 */
[----:B------:R-:W-:Y:S01]  /*9750*/  MOV R16, R114 ;  /* 0x0000007200107202 */ /* 0x000fe20000000f00 */
[-C--:B------:R-:W-:Y:S01]  /*9760*/  FMUL.FTZ R18, R15, R110.reuse ;  /* 0x0000006e0f127220 */ /* 0x080fe20000410000 */
[----:B------:R-:W-:Y:S01]  /*9770*/  FMUL.FTZ R15, R19, R110 ;  /* 0x0000006e130f7220 */ /* 0x000fe20000410000 */
[----:B------:R-:W1:Y:S04]  /*9780*/  LDCU.64 UR10, c[0x0][0x380] ;  /* 0x00007000ff0a77ac */ /* 0x000e680008000a00 */
[----:B------:R-:W-:Y:S01]  /*9790*/  F2FP.BF16.F32.PACK_AB R15, R15, R18 ;  /* 0x000000120f0f723e */ /* 0x000fe200000010ff */
[----:B0-----:R-:W-:Y:S01]  /*97a0*/  IMAD R12, R17, UR4, RZ ;  /* 0x00000004110c7c24 */ /* 0x001fe2000f8e02ff */
[----:B------:R-:W-:-:S03]  /*97b0*/  MOV R17, R117 ;  /* 0x0000007500117202 */ /* 0x000fc60000000f00 */
[----:B------:R-:W-:-:S04]  /*97c0*/  IMAD.WIDE.U32 R16, R13, UR4, R16 ;  /* 0x000000040d107c25 */ /* 0x000fc8000f8e0010 */
[----:B------:R-:W-:Y:S01]  /*97d0*/  IMAD R13, R13, UR5, R12 ;  /* 0x000000050d0d7c24 */ /* 0x000fe2000f8e020c */
[----:B-1----:R-:W-:-:S04]  /*97e0*/  LEA R12, P0, R16, UR10, 0x1 ;  /* 0x0000000a100c7c11 */ /* 0x002fc8000f8008ff */
[----:B------:R-:W-:-:S04]  /*97f0*/  IADD3 R13, PT, PT, R17, R13, RZ ;  /* 0x0000000d110d7210 */ /* 0x000fc80007ffe0ff */
[----:B------:R-:W-:-:S05]  /*9800*/  LEA.HI.X R13, R16, UR11, R13, 0x1, P0 ;  /* 0x0000000b100d7c11 */ /* 0x000fca00080f0c0d */
[----:B------:R0:W-:Y:S02]  /*9810*/  STG.E desc[UR6][R12.64], R15 ;  /* 0x0000000f0c007986 */ /* 0x0001e4000c101906 */
.L_x_316:
[----:B------:R-:W-:Y:S05]  /*9820*/  BSYNC.RECONVERGENT B0 ;  /* 0x0000000000007941 */ /* 0x000fea0003800200 */
.L_x_315:
        /* <DEDUP_REMOVED lines=21> */
.L_x_317:
[----:B------:R-:W-:Y:S01]  /*9980*/  BSSY.RECONVERGENT B0, `(.L_x_318) ;  /* 0x0000012000007945 */ /* 0x000fe20003800200 */
[----:B------:R-:W-:Y:S01]  /*9990*/  FFMA.FTZ R69, R76, R69, -R11 ;  /* 0x000000454c457223 */ /* 0x000fe2000001080b */
[----:B0-----:R-:W-:Y:S02]  /*99a0*/  FFMA.FTZ R13, R75, R86, -R14 ;  /* 0x000000564b0d7223 */ /* 0x001fe4000001080e */
[----:B------:R-:W-:Y:S05]  /*99b0*/  @P5 BRA `(.L_x_319) ;  /* 0x0000000000385947 */ /* 0x000fea0003800000 */
[----:B------:R-:W0:Y:S01]  /*99c0*/  LDCU.64 UR4, c[0x0][0x3f8] ;  /* 0x00007f00ff0477ac */ /* 0x000e220008000a00 */
[----:B------:R-:W-:Y:S01]  /*99d0*/  MOV R8, R114 ;  /* 0x0000007200087202 */ /* 0x000fe20000000f00 */
[----:B------:R-:W1:Y:S01]  /*99e0*/  LDCU.64 UR10, c[0x0][0x380] ;  /* 0x00007000ff0a77ac */ /* 0x000e620008000a00 */
[----:B0-----:R-:W-:Y:S01]  /*99f0*/  IMAD R12, R9, UR4, RZ ;  /* 0x00000004090c7c24 */ /* 0x001fe2000f8e02ff */
[----:B------:R-:W-:-:S03]  /*9a00*/  MOV R9, R117 ;  /* 0x0000007500097202 */ /* 0x000fc60000000f00 */
[----:B------:R-:W-:-:S04]  /*9a10*/  IMAD.WIDE.U32 R10, R7, UR4, R8 ;  /* 0x00000004070a7c25 */ /* 0x000fc8000f8e0008 */
[----:B------:R-:W-:Y:S02]  /*9a20*/  IMAD R9, R7, UR5, R12 ;  /* 0x0000000507097c24 */ /* 0x000fe4000f8e020c */
[-C--:B------:R-:W-:Y:S01]  /*9a30*/  FMUL.FTZ R12, R69, R110.reuse ;  /* 0x0000006e450c7220 */ /* 0x080fe20000410000 */
[----:B------:R-:W-:Y:S01]  /*9a40*/  FMUL.FTZ R7, R13, R110 ;  /* 0x0000006e0d077220 */ /* 0x000fe20000410000 */
[C---:B-1----:R-:W-:Y:S02]  /*9a50*/  LEA R8, P0, R10.reuse, UR10, 0x1 ;  /* 0x0000000a0a087c11 */ /* 0x042fe4000f8008ff */
[----:B------:R-:W-:Y:S02]  /*9a60*/  IADD3 R9, PT, PT, R11, R9, RZ ;  /* 0x000000090b097210 */ /* 0x000fe40007ffe0ff */
[----:B------:R-:W-:Y:S02]  /*9a70*/  F2FP.BF16.F32.PACK_AB R7, R7, R12 ;  /* 0x0000000c0707723e */ /* 0x000fe400000010ff */
[----:B------:R-:W-:-:S05]  /*9a80*/  LEA.HI.X R9, R10, UR11, R9, 0x1, P0 ;  /* 0x0000000b0a097c11 */ /* 0x000fca00080f0c09 */
[----:B------:R0:W-:Y:S02]  /*9a90*/  STG.E desc[UR6][R8.64], R7 ;  /* 0x0000000708007986 */ /* 0x0001e4000c101906 */
.L_x_319:
[----:B------:R-:W-:Y:S05]  /*9aa0*/  BSYNC.RECONVERGENT B0 ;  /* 0x0000000000007941 */ /* 0x000fea0003800200 */
.L_x_318:
[----:B------:R-:W-:Y:S02]  /*9ab0*/  SHF.L.U32 R73, R73, 0x10, RZ ;  /* 0x0000001049497819 */ /* 0x000fe400000006ff */
[----:B------:R-:W-:Y:S02]  /*9ac0*/  SHF.R.S32.HI R12, RZ, 0x1f, R27 ;  /* 0x0000001fff0c7819 */ /* 0x000fe4000001141b */
        /* <DEDUP_REMOVED lines=20> */
.L_x_320:
[----:B------:R-:W-:Y:S01]  /*9c10*/  ISETP.GE.AND.EX P3, PT, R12, UR9, PT, P3 ;  /* 0x000000090c007c0c */ /* 0x000fe2000bf66330 */
[----:B------:R-:W-:Y:S01]  /*9c20*/  FFMA.FTZ R5, R76, R73, -R5 ;  /* 0x000000494c057223 */ /* 0x000fe20000010805 */
[----:B------:R-:W-:Y:S01]  /*9c30*/  FFMA.FTZ R75, R75, R88, -R24 ;  /* 0x000000584b4b7223 */ /* 0x000fe20000010818 */
[----:B------:R-:W-:Y:S02]  /*9c40*/  BSSY.RECONVERGENT B0, `(.L_x_321) ;  /* 0x000000f000007945 */ /* 0x000fe40003800200 */
[-C--:B0-----:R-:W-:Y:S01]  /*9c50*/  FMUL.FTZ R7, R5, R110.reuse ;  /* 0x0000006e05077220 */ /* 0x081fe20000410000 */
[----:B------:R-:W-:-:S07]  /*9c60*/  FMUL.FTZ R110, R75, R110 ;  /* 0x0000006e4b6e7220 */ /* 0x000fce0000410000 */
        /* <DEDUP_REMOVED lines=12> */
.L_x_322:
[----:B------:R-:W-:Y:S05]  /*9d30*/  BSYNC.RECONVERGENT B0 ;  /* 0x0000000000007941 */ /* 0x000fea0003800200 */
.L_x_321:
[----:B------:R-:W1:Y:S01]  /*9d40*/  LDCU UR4, c[0x0][0x410] ;  /* 0x00008200ff0477ac */ /* 0x000e620008000800 */
[----:B------:R-:W-:Y:S02]  /*9d50*/  IADD3 R2, PT, PT, R89, R2, RZ ;  /* 0x0000000259027210 */ /* 0x000fe40007ffe0ff */
[----:B------:R-:W-:Y:S01]  /*9d60*/  IADD3 R3, PT, PT, R3, 0x1, RZ ;  /* 0x0000000103037810 */ /* 0x000fe20007ffe0ff */
[----:B------:R-:W1:Y:S02]  /*9d70*/  LDCU UR5, c[0x0][0x3e0] ;  /* 0x00007c00ff0577ac */ /* 0x000e640008000800 */
[----:B-1----:R-:W-:-:S06]  /*9d80*/  UIMAD UR4, UR4, UR5, URZ ;  /* 0x00000005040472a4 */ /* 0x002fcc000f8e02ff */
[----:B------:R-:W-:-:S13]  /*9d90*/  ISETP.GE.AND P0, PT, R2, UR4, PT ;  /* 0x0000000402007c0c */ /* 0x000fda000bf06270 */
[----:B------:R-:W-:Y:S05]  /*9da0*/  @!P0 BRA `(.L_x_323) ;  /* 0xffffff6000c08947 */ /* 0x000fea000383ffff */
.L_x_256:
[----:B------:R-:W1:Y:S01]  /*9db0*/  S2R R6, SR_TID.X ;  /* 0x0000000000067919 */ /* 0x000e620000002100 */
[----:B0-----:R-:W0:Y:S01]  /*9dc0*/  LDC R4, c[0x0][0x370] ;  /* 0x0000dc00ff047b82 */ /* 0x001e220000000800 */
[----:B------:R-:W-:Y:S07]  /*9dd0*/  BSSY.RECONVERGENT B0, `(.L_x_324) ;  /* 0x000000e000007945 */ /* 0x000fee0003800200 */
[----:B------:R-:W2:Y:S08]  /*9de0*/  LDC R7, c[0x0][0x374] ;  /* 0x0000dd00ff077b82 */ /* 0x000eb00000000800 */
[----:B------:R-:W3:Y:S01]  /*9df0*/  LDC.64 R2, c[0x0][0x3c8] ;  /* 0x0000f200ff027b82 */ /* 0x000ee20000000a00 */
[----:B0-----:R-:W-:-:S02]  /*9e00*/  ISETP.NE.AND P0, PT, R4, 0x1, PT ;  /* 0x000000010400780c */ /* 0x001fc40003f05270 */
[----:B-1----:R-:W-:Y:S02]  /*9e10*/  ISETP.NE.AND P1, PT, R6, RZ, PT ;  /* 0x000000ff0600720c */ /* 0x002fe40003f25270 */
        /* <DEDUP_REMOVED lines=9> */
.L_x_325:
[----:B------:R-:W-:Y:S05]  /*9eb0*/  BSYNC.RECONVERGENT B0 ;  /* 0x0000000000007941 */ /* 0x000fea0003800200 */
.L_x_324:
        /* <DEDUP_REMOVED lines=11> */
.L_x_327:
[----:B------:R-:W2:Y:S04]  /*9f70*/  LDG.E.STRONG.GPU R5, desc[UR6][R2.64] ;  /* 0x0000000602057981 */ /* 0x000ea8000c1ef900 */
[----:B--2---:R-:W-:Y:S01]  /*9f80*/  CCTL.IVALL ;  /* 0x00000000ff00798f */ /* 0x004fe20002000000 */
[----:B------:R-:W-:Y:S05]  /*9f90*/  YIELD ;  /* 0x0000000000007946 */ /* 0x000fea0003800000 */
[----:B------:R-:W-:-:S13]  /*9fa0*/  ISETP.NE.AND P0, PT, R5, R0, PT ;  /* 0x000000000500720c */ /* 0x000fda0003f05270 */
[----:B------:R-:W-:Y:S05]  /*9fb0*/  @P0 BRA `(.L_x_327) ;  /* 0xfffffffc00ec0947 */ /* 0x000fea000383ffff */
.L_x_326:
        /* <DEDUP_REMOVED lines=20> */
[----:B------:R-:W-:Y:S02]  /*a100*/  LOP3.LUT R6, RZ, R31, RZ, 0x33, !PT ;  /* 0x0000001fff067212 */ /* 0x000fe400078e33ff */
[----:B------:R-:W-:Y:S01]  /*a110*/  IADD3 R14, P1, PT, R4, R5, RZ ;  /* 0x00000005040e7210 */ /* 0x000fe20007f3e0ff */
[----:B------:R-:W-:Y:S01]  /*a120*/  IMAD.WIDE.U32 R4, R32, 0x3, RZ ;  /* 0x0000000320047825 */ /* 0x000fe200078e00ff */
[----:B------:R-:W-:Y:S02]  /*a130*/  SEL R7, R2, R7, P0 ;  /* 0x0000000702077207 */ /* 0x000fe40000000000 */
        /* <DEDUP_REMOVED lines=13> */
[----:B------:R-:W-:Y:S02]  /*a210*/  SHF.R.U64 R14, R14, 0x9, R7 ;  /* 0x000000090e0e7819 */ /* 0x000fe40000001207 */
[----:B------:R-:W-:Y:S01]  /*a220*/  SHF.L.U32 R18, R0, 0x2, RZ ;  /* 0x0000000200127819 */ /* 0x000fe200000006ff */
        /* <DEDUP_REMOVED lines=8> */
[----:B------:R-:W-:Y:S01]  /*a2b0*/  IADD3 R0, P3, PT, R5, R0, RZ ;  /* 0x0000000005007210 */ /* 0x000fe20007f7e0ff */
[----:B------:R-:W-:Y:S01]  /*a2c0*/  IMAD.WIDE.U32 R4, R32, 0x4, RZ ;  /* 0x0000000420047825 */ /* 0x000fe200078e00ff */
        /* <DEDUP_REMOVED lines=12> */
.L_x_330:
        /* <DEDUP_REMOVED lines=14> */
[----:B------:R-:W-:-:S04]  /*a470*/  IADD3 R14, P1, PT, R14, 0x1, RZ ;  /* 0x000000010e0e7810 */ /* 0x000fc80007f3e0ff */
[----:B------:R-:W-:Y:S02]  /*a480*/  IADD3.X R16, PT, PT, RZ, R16, RZ, P1, !PT ;  /* 0x00000010ff107210 */ /* 0x000fe40000ffe4ff */
[----:B------:R-:W-:-:S04]  /*a490*/  ISETP.NE.U32.AND P1, PT, R14, RZ, PT ;  /* 0x000000ff0e00720c */ /* 0x000fc80003f25070 */
[----:B------:R-:W-:Y:S02]  /*a4a0*/  ISETP.NE.AND.EX P1, PT, R16, RZ, PT, P1 ;  /* 0x000000ff1000720c */ /* 0x000fe40003f25310 */
[----:B------:R-:W-:Y:S02]  /*a4b0*/  IADD3 R22, P2, PT, R22, 0x800, RZ ;  /* 0x0000080016167810 */ /* 0x000fe40007f5e0ff */
[----:B------:R-:W-:Y:S02]  /*a4c0*/  IADD3 R20, P3, PT, R20, 0x800, RZ ;  /* 0x0000080014147810 */ /* 0x000fe40007f7e0ff */
[----:B------:R-:W-:Y:S02]  /*a4d0*/  IADD3.X R23, PT, PT, RZ, R23, RZ, P2, !PT ;  /* 0x00000017ff177210 */ /* 0x000fe400017fe4ff */
[----:B--2---:R-:W-:Y:S02]  /*a4e0*/  F2FP.BF16.F32.PACK_AB R15, R9, R6 ;  /* 0x00000006090f723e */ /* 0x004fe400000010ff */
[----:B------:R-:W-:-:S02]  /*a4f0*/  MOV R6, R18 ;  /* 0x0000001200067202 */ /* 0x000fc40000000f00 */
[-C--:B------:R-:W-:Y:S02]  /*a500*/  MOV R9, R21.reuse ;  /* 0x0000001500097202 */ /* 0x080fe40000000f00 */
[----:B---3--:R-:W-:Y:S01]  /*a510*/  F2FP.BF16.F32.PACK_AB R17, R13, R10 ;  /* 0x0000000a0d11723e */ /* 0x008fe200000010ff */
[----:B------:R0:W-:Y:S04]  /*a520*/  STG.E desc[UR6][R6.64], R15 ;  /* 0x0000000f06007986 */ /* 0x0001e8000c101906 */
[----:B------:R0:W-:Y:S01]  /*a530*/  STG.E desc[UR6][R8.64], R17 ;  /* 0x0000001108007986 */ /* 0x0001e2000c101906 */
[----:B------:R-:W-:Y:S02]  /*a540*/  IADD3 R18, P4, PT, R18, 0x800, RZ ;  /* 0x0000080012127810 */ /* 0x000fe40007f9e0ff */
[----:B------:R-:W-:-:S02]  /*a550*/  IADD3.X R21, PT, PT, RZ, R21, RZ, P3, !PT ;  /* 0x00000015ff157210 */ /* 0x000fc40001ffe4ff */
[----:B------:R-:W-:Y:S01]  /*a560*/  IADD3.X R19, PT, PT, RZ, R19, RZ, P4, !PT ;  /* 0x00000013ff137210 */ /* 0x000fe200027fe4ff */
[----:B------:R-:W-:Y:S08]  /*a570*/  @P1 BRA `(.L_x_330) ;  /* 0xfffffffc00841947 */ /* 0x000ff0000383ffff */
.L_x_329:
[----:B------:R-:W-:Y:S05]  /*a580*/  BSYNC.RECONVERGENT B0 ;  /* 0x0000000000007941 */ /* 0x000fea0003800200 */
.L_x_328:
        /* <DEDUP_REMOVED lines=10> */
.L_x_331:
[C---:B------:R-:W-:Y:S02]  /*a630*/  SHF.L.U32 R24, R0.reuse, 0x2, RZ ;  /* 0x0000000200187819 */ /* 0x040fe400000006ff */
[----:B------:R-:W-:Y:S02]  /*a640*/  SHF.L.U64.HI R26, R0, 0x2, R31 ;  /* 0x00000002001a7819 */ /* 0x000fe4000001021f */
[----:B-1----:R-:W-:-:S04]  /*a650*/  IADD3 R4, P0, PT, R24, UR4, RZ ;  /* 0x0000000418047c10 */ /* 0x002fc8000ff1e0ff */
[----:B----4-:R-:W-:Y:S02]  /*a660*/  IADD3.X R5, PT, PT, R26, UR5, RZ, P0, !PT ;  /* 0x000000051a057c10 */ /* 0x010fe400087fe4ff */
[C---:B0-----:R-:W-:Y:S02]  /*a670*/  IADD3 R6, P0, PT, R4.reuse, R35, RZ ;  /* 0x0000002304067210 */ /* 0x041fe40007f1e0ff */
[C---:B------:R-:W-:Y:S02]  /*a680*/  IADD3 R10, P2, PT, R4.reuse, R39, RZ ;  /* 0x00000027040a7210 */ /* 0x040fe40007f5e0ff */
[C---:B------:R-:W-:Y:S02]  /*a690*/  IADD3.X R7, PT, PT, R5.reuse, R33, RZ, P0, !PT ;  /* 0x0000002105077210 */ /* 0x040fe400007fe4ff */
[----:B------:R-:W-:Y:S02]  /*a6a0*/  IADD3 R8, P1, PT, R4, R27, RZ ;  /* 0x0000001b04087210 */ /* 0x000fe40007f3e0ff */
[----:B------:R-:W4:Y:S01]  /*a6b0*/  LDG.E R4, desc[UR6][R4.64] ;  /* 0x0000000604047981 */ /* 0x000f22000c1e1900 */
[----:B------:R-:W-:-:S02]  /*a6c0*/  IADD3.X R11, PT, PT, R5, R37, RZ, P2, !PT ;  /* 0x00000025050b7210 */ /* 0x000fc400017fe4ff */
[----:B------:R-:W-:Y:S01]  /*a6d0*/  IADD3.X R9, PT, PT, R5, R29, RZ, P1, !PT ;  /* 0x0000001d05097210 */ /* 0x000fe20000ffe4ff */
[----:B------:R-:W4:Y:S04]  /*a6e0*/  LDG.E R7, desc[UR6][R6.64] ;  /* 0x0000000606077981 */ /* 0x000f28000c1e1900 */
[----:B------:R-:W5:Y:S04]  /*a6f0*/  LDG.E R8, desc[UR6][R8.64] ;  /* 0x0000000608087981 */ /* 0x000f68000c1e1900 */
[----:B------:R-:W5:Y:S01]  /*a700*/  LDG.E R11, desc[UR6][R10.64] ;  /* 0x000000060a0b7981 */ /* 0x000f62000c1e1900 */
[----:B------:R-:W-:-:S02]  /*a710*/  LOP3.LUT R16, R24, 0xfffffffc, RZ, 0xc0, !PT ;  /* 0xfffffffc18107812 */ /* 0x000fc400078ec0ff */
[----:B------:R-:W-:Y:S02]  /*a720*/  LOP3.LUT R15, R26, 0x1, RZ, 0xc0, !PT ;  /* 0x000000011a0f7812 */ /* 0x000fe400078ec0ff */
[----:B--2---:R-:W-:-:S04]  /*a730*/  IADD3 R12, P0, PT, R16, UR8, RZ ;  /* 0x00000008100c7c10 */ /* 0x004fc8000ff1e0ff */
[C---:B------:R-:W-:Y:S02]  /*a740*/  IADD3.X R13, PT, PT, R15.reuse, UR9, RZ, P0, !PT ;  /* 0x000000090f0d7c10 */ /* 0x040fe400087fe4ff */
[C---:B---3--:R-:W-:Y:S02]  /*a750*/  IADD3 R14, P0, PT, R16.reuse, UR10, RZ ;  /* 0x0000000a100e7c10 */ /* 0x048fe4000ff1e0ff */
[----:B------:R-:W-:Y:S02]  /*a760*/  IADD3 R16, P1, PT, R16, UR4, RZ ;  /* 0x0000000410107c10 */ /* 0x000fe4000ff3e0ff */
[----:B------:R-:W-:Y:S02]  /*a770*/  IADD3.X R15, PT, PT, R15, UR11, RZ, P0, !PT ;  /* 0x0000000b0f0f7c10 */ /* 0x000fe400087fe4ff */
[----:B----4-:R-:W-:Y:S02]  /*a780*/  F2FP.BF16.F32.PACK_AB R19, R7, R4 ;  /* 0x000000040713723e */ /* 0x010fe400000010ff */
[----:B------:R-:W-:-:S04]  /*a790*/  LOP3.LUT R4, R26, 0x3, RZ, 0xc0, !PT ;  /* 0x000000031a047812 */ /* 0x000fc800078ec0ff */
[----:B------:R-:W-:Y:S02]  /*a7a0*/  IADD3.X R17, PT, PT, R4, UR5, RZ, P1, !PT ;  /* 0x0000000504117c10 */ /* 0x000fe40008ffe4ff */
[----:B-----5:R-:W-:Y:S02]  /*a7b0*/  F2FP.BF16.F32.PACK_AB R21, R11, R8 ;  /* 0x000000080b15723e */ /* 0x020fe400000010ff */
        /* <DEDUP_REMOVED lines=9> */
[----:B0-----:R-:W2:Y:S04]  /*a850*/  LDG.E R19, desc[UR6][R4.64+0x800] ;  /* 0x0008000604137981 */ /* 0x001ea8000c1e1900 */
[----:B------:R-:W3:Y:S04]  /*a860*/  LDG.E R20, desc[UR6][R6.64+0x800] ;  /* 0x0008000606147981 */ /* 0x000ee8000c1e1900 */
[----:B------:R-:W3:Y:S01]  /*a870*/  LDG.E R23, desc[UR6][R8.64+0x800] ;  /* 0x0008000608177981 */ /* 0x000ee2000c1e1900 */
        /* <DEDUP_REMOVED lines=28> */
[----:B------:R-:W3:Y:S04]  /*aa40*/  LDG.E R16, desc[UR6][R16.64+0x1800] ;  /* 0x0018000610107981 */ /* 0x000ee8000c1e1900 */
[----:B------:R-:W3:Y:S04]  /*aa50*/  LDG.E R5, desc[UR6][R4.64+0x1800] ;  /* 0x0018000604057981 */ /* 0x000ee8000c1e1900 */
[----:B------:R-:W5:Y:S04]  /*aa60*/  LDG.E R6, desc[UR6][R6.64+0x1800] ;  /* 0x0018000606067981 */ /* 0x000f68000c1e1900 */
[----:B------:R-:W5:Y:S01]  /*aa70*/  LDG.E R9, desc[UR6][R8.64+0x1800] ;  /* 0x0018000608097981 */ /* 0x000f62000c1e1900 */
[----:B--2---:R-:W-:-:S04]  /*aa80*/  IADD3 R13, P0, PT, R24, 0x1800, RZ ;  /* 0x00001800180d7810 */ /* 0x004fc80007f1e0ff */
        /* <DEDUP_REMOVED lines=11> */
[----:B---3--:R-:W-:Y:S02]  /*ab40*/  F2FP.BF16.F32.PACK_AB R5, R5, R16 ;  /* 0x000000100505723e */ /* 0x008fe400000010ff */
[----:B-----5:R-:W-:-:S03]  /*ab50*/  F2FP.BF16.F32.PACK_AB R7, R9, R6 ;  /* 0x000000060907723e */ /* 0x020fc600000010ff */
[----:B------:R4:W-:Y:S04]  /*ab60*/  STG.E desc[UR6][R12.64], R5 ;  /* 0x000000050c007986 */ /* 0x0009e8000c101906 */
[----:B------:R4:W-:Y:S02]  /*ab70*/  STG.E desc[UR6][R14.64], R7 ;  /* 0x000000070e007986 */ /* 0x0009e4000c101906 */
[----:B------:R-:W-:Y:S05]  /*ab80*/  @P0 BRA `(.L_x_331) ;  /* 0xfffffff800a80947 */ /* 0x000fea000383ffff */
[----:B------:R-:W-:Y:S05]  /*ab90*/  EXIT ;  /* 0x000000000000794d */ /* 0x000fea0003800000 */
.L_x_332:
        /* <DEDUP_REMOVED lines=14> */
.L_x_4885:


//--------------------- .text._Z35group_norm_nhwc_bwd_one_pass_kernelI11Bf16IOBf16WLi256ELi128ELi512EEv26Group_norm_nhwc_bwd_params --------------------------
	.section	.text._Z35group_norm_nhwc_bwd_one_pass_kernelI11Bf16IOBf16WLi256ELi128ELi512EEv26Group_norm_nhwc_bwd_params,"ax",@progbits
	.align	128
        .global         _Z35group_norm_nhwc_bwd_one_pass_kernelI11Bf16IOBf16WLi256ELi128ELi512EEv26Group_norm_nhwc_bwd_params
        .type           _Z35group_norm_nhwc_bwd_one_pass_kernelI11Bf16IOBf16WLi256ELi128ELi512EEv26Group_norm_nhwc_bwd_params,@function
        .size           _Z35group_norm_nhwc_bwd_one_pass_kernelI11Bf16IOBf16WLi256ELi128ELi512EEv26Group_norm_nhwc_bwd_params,(.L_x_4886 - _Z35group_norm_nhwc_bwd_one_pass_kernelI11Bf16IOBf16WLi256ELi128ELi512EEv26Group_norm_nhwc_bwd_params)
        .other          _Z35group_norm_nhwc_bwd_one_pass_kernelI11Bf16IOBf16WLi256ELi128ELi512EEv26Group_norm_nhwc_bwd_params,@"STO_CUDA_ENTRY STV_DEFAULT"
_Z35group_norm_nhwc_bwd_one_pass_kernelI11Bf16IOBf16WLi256ELi128ELi512EEv26Group_norm_nhwc_bwd_params:
.text._Z35group_norm_nhwc_bwd_one_pass_kernelI11Bf16IOBf16WLi256ELi128ELi512EEv26Group_norm_nhwc_bwd_params:
        /* <DEDUP_REMOVED lines=11> */
.L_x_359:
[----:B0-----:R-:W0:Y:S01]  /*00b0*/  LDCU UR14, c[0x0][0x410] ;  /* 0x00008200ff0e77ac */ /* 0x001e220008000800 */
[----:B-----5:R-:W1:Y:S01]  /*00c0*/  S2R R6, SR_TID.X ;  /* 0x0000000000067919 */ /* 0x020e620000002100 */
[----:B------:R-:W-:Y:S01]  /*00d0*/  IABS R5, UR8 ;  /* 0x0000000800057c13 */ /* 0x000fe20008000000 */
[----:B------:R-:W2:Y:S01]  /*00e0*/  S2UR UR20, SR_CTAID.X ;  /* 0x00000000001479c3 */ /* 0x000ea20000002500 */
[----:B------:R-:W3:Y:S01]  /*00f0*/  LDCU UR12, c[0x0][0x41c] ;  /* 0x00008380ff0c77ac */ /* 0x000ee20008000800 */
[----:B------:R-:W-:Y:S01]  /*0100*/  LOP3.LUT R3, R3, 0xfeffffff, RZ, 0xc0, !PT ;  /* 0xfeffffff03037812 */ /* 0x000fe200078ec0ff */
[----:B------:R4:W-:Y:S01]  /*0110*/  STL [R1+0x1f0], R125 ;  /* 0x0001f07d01007387 */ /* 0x0009e20000100800 */
[----:B------:R-:W-:Y:S01]  /*0120*/  R2UR UR9, R5 ;  /* 0x00000000050972ca */ /* 0x000fe200000e0000 */
[----:B------:R-:W-:Y:S01]  /*0130*/  UMOV UR6, URZ ;  /* 0x000000ff00067c82 */ /* 0x000fe20008000000 */
        /* <DEDUP_REMOVED lines=44> */
[----:B------:R-:W-:Y:S01]  /*0400*/  ISETP.GE.U32.AND P0, PT, R23, UR16, PT ;  /* 0x0000001017007c0c */ /* 0x000fe2000bf06070 */
[----:B------:R-:W-:Y:S01]  /*0410*/  UIMAD UR5, UR13, UR5, UR9 ;  /* 0x000000050d0572a4 */ /* 0x000fe2000f8e0209 */
[----:B0-----:R-:W-:Y:S01]  /*0420*/  @!P3 IMAD R6, R7, R12, RZ ;  /* 0x0000000c0706b224 */ /* 0x001fe200078e02ff */
[----:B------:R-:W-:Y:S01]  /*0430*/  ULOP3.LUT UR9, URZ, UR14, URZ, 0x33, !UPT ;  /* 0x0000000eff097292 */ /* 0x000fe2000f8e33ff */
[----:B------:R-:W0:Y:S01]  /*0440*/  @!P3 LDC.64 R24, c[0x0][0x3a0] ;  /* 0x0000e800ff18bb82 */ /* 0x000e220000000a00 */
[----:B------:R-:W-:Y:S01]  /*0450*/  UISETP.GT.U32.AND UP2, UPT, UR13, UR5, UPT ;  /* 0x000000050d00728c */ /* 0x000fe2000bf44070 */
[----:B------:R-:W-:Y:S01]  /*0460*/  @!P3 IMAD R13, R2, R13, R6 ;  /* 0x0000000d020db224 */ /* 0x000fe200078e0206 */
[----:B------:R-:W-:-:S02]  /*0470*/  @P6 LOP3.LUT R3, R3, 0x400000, RZ, 0xfc, !PT ;  /* 0x0040000003036812 */ /* 0x000fc400078efcff */
[----:B------:R-:W-:Y:S02]  /*0480*/  SHF.R.S32.HI R21, RZ, 0x1f, R23 ;  /* 0x0000001fff157819 */ /* 0x000fe40000011417 */
[C---:B------:R-:W-:Y:S01]  /*0490*/  IADD3 R27, PT, PT, R2.reuse, 0x20, RZ ;  /* 0x00000020021b7810 */ /* 0x040fe20007ffe0ff */
[----:B------:R-:W3:Y:S01]  /*04a0*/  @!P6 LDC.64 R32, c[0x0][0x3f8] ;  /* 0x0000fe00ff20eb82 */ /* 0x000ee20000000a00 */
[----:B------:R-:W-:Y:S02]  /*04b0*/  ISETP.GE.AND.EX P5, PT, R21, UR17, PT, P0 ;  /* 0x0000001115007c0c */ /* 0x000fe4000bfa6300 */
[----:B------:R-:W-:Y:S01]  /*04c0*/  ISETP.GE.U32.AND P0, PT, R27, UR16, PT ;  /* 0x000000101b007c0c */ /* 0x000fe2000bf06070 */
[----:B------:R-:W-:Y:S01]  /*04d0*/  @!UP2 UIADD3 UR5, UPT, UPT, UR5, -UR13, URZ ;  /* 0x8000000d0505a290 */ /* 0x000fe2000fffe0ff */
[C---:B------:R-:W-:Y:S01]  /*04e0*/  IADD3 R105, PT, PT, R2.reuse, 0xb8, RZ ;  /* 0x000000b802697810 */ /* 0x040fe20007ffe0ff */
[----:B------:R-:W-:Y:S01]  /*04f0*/  @!UP2 UIADD3 UR7, UPT, UPT, UR7, 0x1, URZ ;  /* 0x000000010707a890 */ /* 0x000fe2000fffe0ff */
[----:B--2---:R-:W-:Y:S01]  /*0500*/  @!P4 IMAD R14, R11, R30, RZ ;  /* 0x0000001e0b0ec224 */ /* 0x004fe200078e02ff */
[----:B------:R-:W-:Y:S01]  /*0510*/  UIADD3 UR6, UPT, UPT, UR5, -UR13, URZ ;  /* 0x8000000d05067290 */ /* 0x000fe2000fffe0ff */
[----:B------:R-:W2:Y:S01]  /*0520*/  @!P4 LDC.64 R34, c[0x0][0x3a0] ;  /* 0x0000e800ff22cb82 */ /* 0x000ea20000000a00 */
[----:B------:R-:W-:Y:S01]  /*0530*/  UISETP.GT.U32.AND UP3, UPT, UR13, UR5, UPT ;  /* 0x000000050d00728c */ /* 0x000fe2000bf64070 */
[C---:B------:R-:W-:Y:S01]  /*0540*/  IADD3 R109, PT, PT, R2.reuse, 0xc0, RZ ;  /* 0x000000c0026d7810 */ /* 0x040fe20007ffe0ff */
[----:B------:R-:W-:Y:S01]  /*0550*/  UISETP.GE.U32.AND UP1, UPT, UR5, UR13, UPT ;  /* 0x0000000d0500728c */ /* 0x000fe2000bf26070 */
[C---:B------:R-:W-:Y:S01]  /*0560*/  IADD3 R115, PT, PT, R2.reuse, 0xc8, RZ ;  /* 0x000000c802737810 */ /* 0x040fe20007ffe0ff */
[----:B------:R-:W-:Y:S01]  /*0570*/  USEL UR5, UR6, UR5, !UP3 ;  /* 0x0000000506057287 */ /* 0x000fe2000d800000 */
[----:B------:R-:W-:-:S02]  /*0580*/  IADD3 R119, PT, PT, R2, 0xd0, RZ ;  /* 0x000000d002777810 */ /* 0x000fc40007ffe0ff */
[----:B------:R-:W4:Y:S01]  /*0590*/  @!P5 LDC.64 R42, c[0x0][0x3f8] ;  /* 0x0000fe00ff2adb82 */ /* 0x000f220000000a00 */
[----:B------:R-:W-:Y:S01]  /*05a0*/  @!UP4 UIADD3 UR5, UPT, UPT, -UR5, URZ, URZ ;  /* 0x000000ff0505c290 */ /* 0x000fe2000fffe1ff */
[----:B------:R-:W-:Y:S02]  /*05b0*/  SHF.R.S32.HI R113, RZ, 0x1f, R115 ;  /* 0x0000001fff717819 */ /* 0x000fe40000011473 */
[C---:B------:R-:W-:Y:S01]  /*05c0*/  IADD3 R123, PT, PT, R2.reuse, 0xd8, RZ ;  /* 0x000000d8027b7810 */ /* 0x040fe20007ffe0ff */
[----:B------:R-:W-:Y:S01]  /*05d0*/  USEL UR13, UR9, UR5, !UP0 ;  /* 0x00000005090d7287 */ /* 0x000fe2000c000000 */
[----:B------:R-:W-:Y:S01]  /*05e0*/  IADD3 R124, PT, PT, R2, 0xe0, RZ ;  /* 0x000000e0027c7810 */ /* 0x000fe20007ffe0ff */
[----:B------:R-:W-:Y:S01]  /*05f0*/  @UP1 UIADD3 UR7, UPT, UPT, UR7, 0x1, URZ ;  /* 0x0000000107071890 */ /* 0x000fe2000fffe0ff */
[----:B------:R-:W2:Y:S01]  /*0600*/  @!P6 LDC.64 R38, c[0x0][0x3a0] ;  /* 0x0000e800ff26eb82 */ /* 0x000ea20000000a00 */
[----:B------:R-:W-:Y:S01]  /*0610*/  USHF.L.U32 UR5, UR13, 0x7, URZ ;  /* 0x000000070d057899 */ /* 0x000fe200080006ff */
[----:B------:R-:W-:Y:S01]  /*0620*/  SHF.R.S32.HI R121, RZ, 0x1f, R123 ;  /* 0x0000001fff797819 */ /* 0x000fe2000001147b */
[----:B------:R-:W-:Y:S01]  /*0630*/  @!UP5 UIADD3 UR7, UPT, UPT, -UR7, URZ, URZ ;  /* 0x000000ff0707d290 */ /* 0x000fe2000fffe1ff */
[----:B------:R-:W-:Y:S01]  /*0640*/  SHF.R.S32.HI R122, RZ, 0x1f, R124 ;  /* 0x0000001fff7a7819 */ /* 0x000fe2000001147c */
[----:B------:R-:W-:-:S02]  /*0650*/  USHF.R.S32.HI UR6, URZ, 0x1f, UR5 ;  /* 0x0000001fff067899 */ /* 0x000fc40008011405 */
[----:B------:R-:W-:Y:S01]  /*0660*/  USEL UR7, UR9, UR7, !UP0 ;  /* 0x0000000709077287 */ /* 0x000fe2000c000000 */
[----:B------:R-:W-:Y:S01]  /*0670*/  LOP3.LUT R4, R4, UR5, RZ, 0xfc, !PT ;  /* 0x0000000504047c12 */ /* 0x000fe2000f8efcff */
[----:B------:R-:W2:Y:S02]  /*0680*/  @!P6 LDC.64 R40, c[0x0][0x398] ;  /* 0x0000e600ff28eb82 */ /* 0x000ea40000000a00 */
[----:B------:R-:W-:Y:S01]  /*0690*/  USHF.R.S32.HI UR5, URZ, 0x1f, UR7 ;  /* 0x0000001fff057899 */ /* 0x000fe20008011407 */
[----:B------:R-:W-:-:S03]  /*06a0*/  MOV R5, UR6 ;  /* 0x0000000600057c02 */ /* 0x000fc60008000f00 */
[----:B------:R-:W-:Y:S01]  /*06b0*/  UIMAD UR5, UR5, UR18, URZ ;  /* 0x00000012050572a4 */ /* 0x000fe2000f8e02ff */
[----:B----4-:R-:W-:Y:S02]  /*06c0*/  @!P5 IMAD R20, R21, R42, RZ ;  /* 0x0000002a1514d224 */ /* 0x010fe400078e02ff */
[----:B------:R-:W-:Y:S01]  /*06d0*/  IMAD.WIDE.U32 R4, R9, UR7, R4 ;  /* 0x0000000709047c25 */ /* 0x000fe2000f8e0004 */
[----:B------:R-:W-:Y:S01]  /*06e0*/  UIMAD UR5, UR7, UR19, UR5 ;  /* 0x00000013070572a4 */ /* 0x000fe2000f8e0205 */
[----:B------:R-:W-:Y:S01]  /*06f0*/  PRMT R125, RZ, 0x7610, R125 ;  /* 0x00007610ff7d7816 */ /* 0x000fe2000000007d */
[----:B------:R-:W4:Y:S01]  /*0700*/  LDCU.64 UR6, c[0x0][0x3b8] ;  /* 0x00007700ff0677ac */ /* 0x000f220008000a00 */
[----:B------:R-:W-:Y:S01]  /*0710*/  @!P3 MOV R6, R4 ;  /* 0x000000040006b202 */ /* 0x000fe20000000f00 */
[----:B------:R-:W-:Y:S02]  /*0720*/  STL.64 [R1+0x1a0], R4 ;  /* 0x0001a00401007387 */ /* 0x000fe40000100a00 */
[----:B------:R-:W-:-:S02]  /*0730*/  IADD3 R7, PT, PT, R5, UR5, RZ ;  /* 0x0000000505077c10 */ /* 0x000fc4000fffe0ff */
[----:B------:R-:W-:Y:S02]  /*0740*/  @!P6 MOV R16, R4 ;  /* 0x000000040010e202 */ /* 0x000fe40000000f00 */
[----:B------:R-:W-:Y:S01]  /*0750*/  @!P5 MOV R21, R7 ;  /* 0x000000070015d202 */ /* 0x000fe20000000f00 */
[----:B------:R-:W-:Y:S01]  /*0760*/  @!P3 IMAD.WIDE.U32 R8, R2, R12, R6 ;  /* 0x0000000c0208b225 */ /* 0x000fe200078e0006 */
[----:B------:R-:W-:Y:S04]  /*0770*/  STL.64 [R1+0x198], R6 ;  /* 0x0001980601007387 */ /* 0x000fe80000100a00 */
[----:B------:R-:W-:Y:S02]  /*0780*/  @!P3 IADD3 R13, PT, PT, R9, R13, RZ ;  /* 0x0000000d090db210 */ /* 0x000fe40007ffe0ff */
[----:B------:R-:W-:-:S02]  /*0790*/  @!P3 SHF.L.U32 R9, R8, 0x1, RZ ;  /* 0x000000010809b819 */ /* 0x000fc400000006ff */
[----:B------:R-:W-:Y:S02]  /*07a0*/  @!P3 SHF.L.U64.HI R12, R8, 0x1, R13 ;  /* 0x00000001080cb819 */ /* 0x000fe4000001020d */
[C---:B-1----:R-:W-:Y:S02]  /*07b0*/  @!P3 IADD3 R10, P2, PT, R9.reuse, R28, RZ ;  /* 0x0000001c090ab210 */ /* 0x042fe40007f5e0ff */
[----:B0-----:R-:W-:Y:S02]  /*07c0*/  @!P3 IADD3 R8, P1, PT, R9, R24, RZ ;  /* 0x000000180908b210 */ /* 0x001fe40007f3e0ff */
[C---:B------:R-:W-:Y:S02]  /*07d0*/  @!P3 IADD3.X R11, PT, PT, R12.reuse, R29, RZ, P2, !PT ;  /* 0x0000001d0c0bb210 */ /* 0x040fe400017fe4ff */
[----:B------:R-:W-:Y:S02]  /*07e0*/  LOP3.LUT P2, RZ, R3, 0x800000, RZ, 0xc0, !PT ;  /* 0x0080000003ff7812 */ /* 0x000fe4000784c0ff */
[----:B------:R-:W-:-:S02]  /*07f0*/  @!P3 IADD3.X R9, PT, PT, R12, R25, RZ, P1, !PT ;  /* 0x000000190c09b210 */ /* 0x000fc40000ffe4ff */
[----:B------:R-:W-:Y:S02]  /*0800*/  SHF.R.S32.HI R25, RZ, 0x1f, R27 ;  /* 0x0000001fff197819 */ /* 0x000fe4000001141b */
[----:B------:R-:W-:Y:S02]  /*0810*/  LOP3.LUT R3, R3, 0xffdfffff, RZ, 0xc0, !PT ;  /* 0xffdfffff03037812 */ /* 0x000fe400078ec0ff */
[----:B------:R-:W-:Y:S02]  /*0820*/  ISETP.GE.AND.EX P4, PT, R25, UR17, PT, P0 ;  /* 0x0000001119007c0c */ /* 0x000fe4000bf86300 */
[----:B------:R-:W-:-:S03]  /*0830*/  @P5 LOP3.LUT R3, R3, 0x200000, RZ, 0xfc, !PT ;  /* 0x0020000003035812 */ /* 0x000fc600078efcff */
[----:B------:R-:W-:Y:S01]  /*0840*/  @!P2 MOV R12, R4 ;  /* 0x00000004000ca202 */ /* 0x000fe20000000f00 */
[----:B------:R-:W0:Y:S01]  /*0850*/  @!P2 LDC.64 R36, c[0x0][0x398] ;  /* 0x0000e600ff24ab82 */ /* 0x000e220000000a00 */
[----:B------:R-:W-:Y:S01]  /*0860*/  @!P2 MOV R13, R7 ;  /* 0x00000007000da202 */ /* 0x000fe20000000f00 */
[----:B------:R-:W-:Y:S01]  /*0870*/  @!P2 IMAD R29, R15, R31, R14 ;  /* 0x0000001f0f1da224 */ /* 0x000fe200078e020e */
[----:B------:R-:W-:Y:S01]  /*0880*/  IADD3 R31, PT, PT, R2, 0x28, RZ ;  /* 0x00000028021f7810 */ /* 0x000fe20007ffe0ff */
[----:B---3--:R-:W-:Y:S01]  /*0890*/  @!P6 IMAD R14, R17, R32, RZ ;  /* 0x00000020110ee224 */ /* 0x008fe200078e02ff */
[----:B------:R-:W-:Y:S01]  /*08a0*/  @!P6 MOV R17, R7 ;  /* 0x000000070011e202 */ /* 0x000fe20000000f00 */
[----:B------:R-:W-:Y:S01]  /*08b0*/  @!P2 IMAD.WIDE.U32 R12, R15, R30, R12 ;  /* 0x0000001e0f0ca225 */ /* 0x000fe200078e000c */
[----:B------:R-:W-:Y:S01]  /*08c0*/  ISETP.GE.U32.AND P1, PT, R31, UR16, PT ;  /* 0x000000101f007c0c */ /* 0x000fe2000bf26070 */
[----:B------:R-:W1:Y:S01]  /*08d0*/  @!P4 LDC.64 R44, c[0x0][0x3f8] ;  /* 0x0000fe00ff2ccb82 */ /* 0x000e620000000a00 */
[----:B------:R-:W-:Y:S01]  /*08e0*/  @!P4 MOV R24, R4 ;  /* 0x000000040018c202 */ /* 0x000fe20000000f00 */
[----:B------:R-:W-:Y:S01]  /*08f0*/  @!P6 IMAD R33, R19, R33, R14 ;  /* 0x000000211321e224 */ /* 0x000fe200078e020e */
[----:B------:R-:W-:Y:S01]  /*0900*/  @!P2 IADD3 R13, PT, PT, R13, R29, RZ ;  /* 0x0000001d0d0da210 */ /* 0x000fe20007ffe0ff */
[----:B------:R-:W-:Y:S01]  /*0910*/  @!P6 IMAD.WIDE.U32 R16, R19, R32, R16 ;  /* 0x000000201310e225 */ /* 0x000fe200078e0010 */
[----:B------:R-:W-:-:S02]  /*0920*/  SHF.R.S32.HI R29, RZ, 0x1f, R31 ;  /* 0x0000001fff1d7819 */ /* 0x000fc4000001141f */
[C---:B------:R-:W-:Y:S02]  /*0930*/  @!P2 SHF.L.U32 R15, R12.reuse, 0x1, RZ ;  /* 0x000000010c0fa819 */ /* 0x040fe400000006ff */
[----:B------:R-:W-:Y:S02]  /*0940*/  ISETP.GE.AND.EX P3, PT, R29, UR17, PT, P1 ;  /* 0x000000111d007c0c */ /* 0x000fe4000bf66310 */
[----:B------:R-:W-:Y:S02]  /*0950*/  @!P2 SHF.L.U64.HI R18, R12, 0x1, R13 ;  /* 0x000000010c12a819 */ /* 0x000fe4000001020d */
[----:B--2---:R-:W-:Y:S02]  /*0960*/  @!P2 IADD3 R12, P0, PT, R15, R34, RZ ;  /* 0x000000220f0ca210 */ /* 0x004fe40007f1e0ff */
[----:B------:R-:W-:Y:S01]  /*0970*/  @!P6 IADD3 R17, PT, PT, R17, R33, RZ ;  /* 0x000000211111e210 */ /* 0x000fe20007ffe0ff */
[----:B------:R-:W-:Y:S01]  /*0980*/  @!P5 IMAD R33, R23, R43, R20 ;  /* 0x0000002b1721d224 */ /* 0x000fe200078e0214 */
[----:B------:R-:W-:-:S02]  /*0990*/  @!P2 IADD3.X R13, PT, PT, R18, R35, RZ, P0, !PT ;  /* 0x00000023120da210 */ /* 0x000fc400007fe4ff */
[----:B0-----:R-:W-:Y:S01]  /*09a0*/  @!P2 IADD3 R14, P0, PT, R15, R36, RZ ;  /* 0x000000240f0ea210 */ /* 0x001fe20007f1e0ff */
[----:B------:R-:W0:Y:S01]  /*09b0*/  @!P5 LDC.64 R34, c[0x0][0x3a0] ;  /* 0x0000e800ff22db82 */ /* 0x000e220000000a00 */
[----:B------:R-:W-:Y:S01]  /*09c0*/  @!P6 SHF.L.U32 R19, R16, 0x1, RZ ;  /* 0x000000011013e819 */ /* 0x000fe200000006ff */
[----:B------:R2:W-:Y:S01]  /*09d0*/  STL [R1+0x1f4], R13 ;  /* 0x0001f40d01007387 */ /* 0x0005e20000100800 */
[----:B------:R-:W-:Y:S02]  /*09e0*/  @!P2 IADD3.X R15, PT, PT, R18, R37, RZ, P0, !PT ;  /* 0x00000025120fa210 */ /* 0x000fe400007fe4ff */
[----:B------:R-:W-:Y:S02]  /*09f0*/  @!P6 SHF.L.U64.HI R22, R16, 0x1, R17 ;  /* 0x000000011016e819 */ /* 0x000fe40000010211 */
[----:B------:R-:W-:Y:S01]  /*0a00*/  @!P6 IADD3 R16, P0, PT, R19, R38, RZ ;  /* 0x000000261310e210 */ /* 0x000fe20007f1e0ff */
[----:B------:R-:W3:Y:S01]  /*0a10*/  @!P3 LDC.64 R46, c[0x0][0x3f8] ;  /* 0x0000fe00ff2ebb82 */ /* 0x000ee20000000a00 */
[----:B------:R-:W-:-:S02]  /*0a20*/  @!P5 MOV R20, R4 ;  /* 0x000000040014d202 */ /* 0x000fc40000000f00 */
[C---:B------:R-:W-:Y:S02]  /*0a30*/  @!P6 IADD3.X R17, PT, PT, R22.reuse, R39, RZ, P0, !PT ;  /* 0x000000271611e210 */ /* 0x040fe400007fe4ff */
[----:B------:R-:W-:Y:S01]  /*0a40*/  @!P6 IADD3 R18, P0, PT, R19, R40, RZ ;  /* 0x000000281312e210 */ /* 0x000fe20007f1e0ff */
[----:B------:R-:W-:Y:S01]  /*0a50*/  @!P5 IMAD.WIDE.U32 R20, R23, R42, R20 ;  /* 0x0000002a1714d225 */ /* 0x000fe200078e0014 */
[----:B------:R-:W-:Y:S01]  /*0a60*/  LOP3.LUT R3, R3, 0xffefffff, RZ, 0xc0, !PT ;  /* 0xffefffff03037812 */ /* 0x000fe200078ec0ff */
[----:B------:R-:W4:Y:S01]  /*0a70*/  @!P5 LDC.64 R36, c[0x0][0x398] ;  /* 0x0000e600ff24db82 */ /* 0x000f220000000a00 */
[----:B------:R-:W-:Y:S01]  /*0a80*/  @!P6 IADD3.X R19, PT, PT, R22, R41, RZ, P0, !PT ;  /* 0x000000291613e210 */ /* 0x000fe200007fe4ff */
[-C--:B-1----:R-:W-:Y:S01]  /*0a90*/  @!P4 IMAD R22, R25, R44.reuse, RZ ;  /* 0x0000002c1916c224 */ /* 0x082fe200078e02ff */
[----:B------:R-:W-:Y:S01]  /*0aa0*/  @!P4 MOV R25, R7 ;  /* 0x000000070019c202 */ /* 0x000fe20000000f00 */
[----:B------:R-:W-:Y:S01]  /*0ab0*/  STL [R1+0x1d8], R17 ;  /* 0x0001d81101007387 */ /* 0x000fe20000100800 */
[----:B------:R-:W-:Y:S01]  /*0ac0*/  @!P5 IADD3 R21, PT, PT, R21, R33, RZ ;  /* 0x000000211515d210 */ /* 0x000fe20007ffe0ff */
[C---:B------:R-:W-:Y:S01]  /*0ad0*/  @!P4 IMAD R33, R27.reuse, R45, R22 ;  /* 0x0000002d1b21c224 */ /* 0x040fe200078e0216 */
[C---:B------:R-:W-:Y:S01]  /*0ae0*/  @!P5 SHF.L.U32 R23, R20.reuse, 0x1, RZ ;  /* 0x000000011417d819 */ /* 0x040fe200000006ff */
[----:B------:R-:W1:Y:S01]  /*0af0*/  @!P4 LDC.64 R38, c[0x0][0x3a0] ;  /* 0x0000e800ff26cb82 */ /* 0x000e620000000a00 */
[----:B------:R-:W-:Y:S01]  /*0b00*/  @!P4 IMAD.WIDE.U32 R24, R27, R44, R24 ;  /* 0x0000002c1b18c225 */ /* 0x000fe200078e0018 */
[----:B------:R-:W-:Y:S01]  /*0b10*/  @!P5 SHF.L.U64.HI R26, R20, 0x1, R21 ;  /* 0x00000001141ad819 */ /* 0x000fe20000010215 */
[----:B------:R2:W-:Y:S01]  /*0b20*/  STL.64 [R1+0x1e0], R18 ;  /* 0x0001e01201007387 */ /* 0x0005e20000100a00 */
[----:B0-----:R-:W-:-:S02]  /*0b30*/  @!P5 IADD3 R20, P0, PT, R23, R34, RZ ;  /* 0x000000221714d210 */ /* 0x001fc40007f1e0ff */
[----:B------:R-:W-:Y:S02]  /*0b40*/  @!P4 IADD3 R25, PT, PT, R25, R33, RZ ;  /* 0x000000211919c210 */ /* 0x000fe40007ffe0ff */
[----:B------:R-:W0:Y:S01]  /*0b50*/  @!P4 LDC.64 R40, c[0x0][0x398] ;  /* 0x0000e600ff28cb82 */ /* 0x000e220000000a00 */
[----:B---3--:R-:W-:Y:S01]  /*0b60*/  @!P3 IMAD R28, R29, R46, RZ ;  /* 0x0000002e1d1cb224 */ /* 0x008fe200078e02ff */
[----:B------:R-:W-:Y:S01]  /*0b70*/  @!P5 IADD3.X R21, PT, PT, R26, R35, RZ, P0, !PT ;  /* 0x000000231a15d210 */ /* 0x000fe200007fe4ff */
[----:B------:R-:W-:Y:S01]  /*0b80*/  STL [R1+0x1d4], R20 ;  /* 0x0001d41401007387 */ /* 0x000fe20000100800 */
[----:B------:R-:W-:Y:S01]  /*0b90*/  @!P3 MOV R29, R7 ;  /* 0x00000007001db202 */ /* 0x000fe20000000f00 */
[----:B------:R-:W-:Y:S01]  /*0ba0*/  @!P3 IMAD R33, R31, R47, R28 ;  /* 0x0000002f1f21b224 */ /* 0x000fe200078e021c */
[----:B------:R-:W-:Y:S01]  /*0bb0*/  @!P3 MOV R28, R4 ;  /* 0x00000004001cb202 */ /* 0x000fe20000000f00 */
[----:B------:R-:W-:Y:S01]  /*0bc0*/  STL.64 [R1+0x1e8], R20 ;  /* 0x0001e81401007387 */ /* 0x000fe20000100a00 */
[----:B------:R-:W3:Y:S01]  /*0bd0*/  @!P3 LDC.64 R42, c[0x0][0x3a0] ;  /* 0x0000e800ff2abb82 */ /* 0x000ee20000000a00 */
[----:B----4-:R-:W-:-:S02]  /*0be0*/  @!P5 IADD3 R22, P0, PT, R23, R36, RZ ;  /* 0x000000241716d210 */ /* 0x010fc40007f1e0ff */
[----:B------:R-:W-:Y:S01]  /*0bf0*/  @!P4 SHF.L.U32 R27, R24, 0x1, RZ ;  /* 0x00000001181bc819 */ /* 0x000fe200000006ff */
[----:B------:R-:W-:Y:S01]  /*0c00*/  @!P3 IMAD.WIDE.U32 R28, R31, R46, R28 ;  /* 0x0000002e1f1cb225 */ /* 0x000fe200078e001c */
[----:B------:R-:W-:Y:S01]  /*0c10*/  @!P5 IADD3.X R23, PT, PT, R26, R37, RZ, P0, !PT ;  /* 0x000000251a17d210 */ /* 0x000fe200007fe4ff */
[----:B------:R-:W-:Y:S01]  /*0c20*/  STL [R1+0x1d0], R21 ;  /* 0x0001d01501007387 */ /* 0x000fe20000100800 */
[----:B------:R-:W-:Y:S01]  /*0c30*/  @!P4 SHF.L.U64.HI R30, R24, 0x1, R25 ;  /* 0x00000001181ec819 */ /* 0x000fe20000010219 */
[----:B------:R-:W4:Y:S01]  /*0c40*/  @!P3 LDC.64 R44, c[0x0][0x398] ;  /* 0x0000e600ff2cbb82 */ /* 0x000f220000000a00 */
[----:B-1----:R-:W-:Y:S02]  /*0c50*/  @!P4 IADD3 R24, P0, PT, R27, R38, RZ ;  /* 0x000000261b18c210 */ /* 0x002fe40007f1e0ff */
[----:B------:R-:W-:Y:S02]  /*0c60*/  @!P3 IADD3 R29, PT, PT, R29, R33, RZ ;  /* 0x000000211d1db210 */ /* 0x000fe40007ffe0ff */
[----:B------:R-:W-:Y:S01]  /*0c70*/  @!P4 IADD3.X R25, PT, PT, R30, R39, RZ, P0, !PT ;  /* 0x000000271e19c210 */ /* 0x000fe200007fe4ff */
[----:B------:R-:W-:Y:S01]  /*0c80*/  STL [R1+0x1cc], R24 ;  /* 0x0001cc1801007387 */ /* 0x000fe20000100800 */
[----:B------:R-:W-:-:S02]  /*0c90*/  @!P3 SHF.L.U32 R31, R28, 0x1, RZ ;  /* 0x000000011c1fb819 */ /* 0x000fc400000006ff */
[----:B0-----:R-:W-:Y:S01]  /*0ca0*/  @!P4 IADD3 R26, P0, PT, R27, R40, RZ ;  /* 0x000000281b1ac210 */ /* 0x001fe20007f1e0ff */
[----:B------:R-:W-:Y:S01]  /*0cb0*/  STL [R1+0x1c8], R25 ;  /* 0x0001c81901007387 */ /* 0x000fe20000100800 */
[----:B------:R-:W-:Y:S02]  /*0cc0*/  @!P3 SHF.L.U64.HI R32, R28, 0x1, R29 ;  /* 0x000000011c20b819 */ /* 0x000fe4000001021d */
[----:B------:R-:W-:Y:S02]  /*0cd0*/  @!P4 IADD3.X R27, PT, PT, R30, R41, RZ, P0, !PT ;  /* 0x000000291e1bc210 */ /* 0x000fe400007fe4ff */
[----:B------:R-:W-:Y:S02]  /*0ce0*/  IADD3 R35, PT, PT, R2, 0x30, RZ ;  /* 0x0000003002237810 */ /* 0x000fe40007ffe0ff */
[----:B---3--:R-:W-:Y:S02]  /*0cf0*/  @!P3 IADD3 R28, P0, PT, R31, R42, RZ ;  /* 0x0000002a1f1cb210 */ /* 0x008fe40007f1e0ff */
[----:B------:R-:W-:-:S02]  /*0d00*/  SHF.R.S32.HI R33, RZ, 0x1f, R35 ;  /* 0x0000001fff217819 */ /* 0x000fc40000011423 */
[C---:B------:R-:W-:Y:S02]  /*0d10*/  @!P3 IADD3.X R29, PT, PT, R32.reuse, R43, RZ, P0, !PT ;  /* 0x0000002b201db210 */ /* 0x040fe400007fe4ff */
[----:B------:R-:W-:Y:S02]  /*0d20*/  @P4 LOP3.LUT R3, R3, 0x100000, RZ, 0xfc, !PT ;  /* 0x0010000003034812 */ /* 0x000fe400078efcff */
[----:B----4-:R-:W-:Y:S02]  /*0d30*/  @!P3 IADD3 R30, P0, PT, R31, R44, RZ ;  /* 0x0000002c1f1eb210 */ /* 0x010fe40007f1e0ff */
[----:B------:R-:W-:Y:S02]  /*0d40*/  LOP3.LUT R3, R3, 0xfff7ffff, RZ, 0xc0, !PT ;  /* 0xfff7ffff03037812 */ /* 0x000fe400078ec0ff */
[----:B------:R-:W-:Y:S02]  /*0d50*/  @!P3 IADD3.X R31, PT, PT, R32, R45, RZ, P0, !PT ;  /* 0x0000002d201fb210 */ /* 0x000fe400007fe4ff */
[----:B------:R-:W-:-:S02]  /*0d60*/  ISETP.GE.U32.AND P0, PT, R35, UR16, PT ;  /* 0x0000001023007c0c */ /* 0x000fc4000bf06070 */
[----:B------:R-:W-:Y:S02]  /*0d70*/  @P3 LOP3.LUT R3, R3, 0x80000, RZ, 0xfc, !PT ;  /* 0x0008000003033812 */ /* 0x000fe400078efcff */
[----:B------:R-:W-:Y:S02]  /*0d80*/  ISETP.GE.AND.EX P1, PT, R33, UR17, PT, P0 ;  /* 0x0000001121007c0c */ /* 0x000fe4000bf26300 */
[----:B------:R-:W-:-:S11]  /*0d90*/  LOP3.LUT R3, R3, 0xfffbffff, RZ, 0xc0, !PT ;  /* 0xfffbffff03037812 */ /* 0x000fd600078ec0ff */
        /* <DEDUP_REMOVED lines=377> */
[----:B------:R-:W-:-:S07]  /*2530*/  @P1 LOP3.LUT R3, R3, 0x1, RZ, 0xfc, !PT ;  /* 0x0000000103031812 */ /* 0x000fce00078efcff */
        /* <DEDUP_REMOVED lines=33> */
[----:B------:R-:W-:Y:S02]  /*2750*/  ISETP.GE.U32.AND P1, PT, R119, UR16, PT ;  /* 0x0000001077007c0c */ /* 0x000fe4000bf26070 */
[----:B------:R-:W-:Y:S02]  /*2760*/  LOP3.LUT P0, RZ, R3, 0x1000000, RZ, 0xc0, !PT ;  /* 0x0100000003ff7812 */ /* 0x000fe4000780c0ff */
[----:B------:R-:W-:Y:S02]  /*2770*/  ISETP.GE.AND.EX P1, PT, R117, UR17, PT, P1 ;  /* 0x0000001175007c0c */ /* 0x000fe4000bf26310 */
[----:B------:R-:W-:-:S11]  /*2780*/  LOP3.LUT R3, R3, 0x7fffffff, RZ, 0xc0, !PT ;  /* 0x7fffffff03037812 */ /* 0x000fd600078ec0ff */
[----:B------:R-:W0:Y:S01]  /*2790*/  @!P1 LDC.64 R114, c[0x0][0x3f8] ;  /* 0x0000fe00ff729b82 */ /* 0x000e220000000a00 */
[----:B------:R-:W-:Y:S02]  /*27a0*/  @P1 LOP3.LUT R3, R3, 0x80000000, RZ, 0xfc, !PT ;  /* 0x8000000003031812 */ /* 0x000fe400078efcff */
[----:B--2---:R-:W-:Y:S02]  /*27b0*/  PRMT R13, RZ, 0x7610, R13 ;  /* 0x00007610ff0d7816 */ /* 0x004fe4000000000d */
        /* <DEDUP_REMOVED lines=35> */
[----:B------:R0:W-:Y:S01]  /*29f0*/  @!P2 STL.64 [R1+0x140], R18 ;  /* 0x000140120100a387 */ /* 0x0001e20000100a00 */
[----:B------:R-:W-:-:S13]  /*2a00*/  ISETP.GE.AND.EX P3, PT, R122, UR17, PT, P3 ;  /* 0x000000117a007c0c */ /* 0x000fda000bf66330 */
[----:B------:R-:W1:Y:S01]  /*2a10*/  @!P3 LDC.64 R120, c[0x0][0x3f8] ;  /* 0x0000fe00ff78bb82 */ /* 0x000e620000000a00 */
[----:B------:R-:W-:Y:S02]  /*2a20*/  @!P3 MOV R123, R7 ;  /* 0x00000007007bb202 */ /* 0x000fe40000000f00 */
[----:B------:R-:W-:-:S05]  /*2a30*/  @P3 LOP3.LUT R3, R3, 0x20000000, RZ, 0xfc, !PT ;  /* 0x2000000003033812 */ /* 0x000fca00078efcff */
[----:B------:R-:W0:Y:S01]  /*2a40*/  @!P3 LDC.64 R118, c[0x0][0x3a0] ;  /* 0x0000e800ff76bb82 */ /* 0x000e220000000a00 */
[----:B-1----:R-:W-:-:S04]  /*2a50*/  @!P3 IMAD R122, R122, R120, RZ ;  /* 0x000000787a7ab224 */ /* 0x002fc800078e02ff */
[----:B------:R-:W-:Y:S01]  /*2a60*/  @!P3 IMAD R121, R124, R121, R122 ;  /* 0x000000797c79b224 */ /* 0x000fe200078e027a */
[----:B------:R-:W-:-:S05]  /*2a70*/  @!P3 MOV R122, R4 ;  /* 0x00000004007ab202 */ /* 0x000fca0000000f00 */
[----:B------:R-:W-:Y:S01]  /*2a80*/  @!P3 IMAD.WIDE.U32 R122, R124, R120, R122 ;  /* 0x000000787c7ab225 */ /* 0x000fe200078e007a */
[----:B------:R-:W-:-:S04]  /*2a90*/  IADD3 R124, PT, PT, R2, 0xe8, RZ ;  /* 0x000000e8027c7810 */ /* 0x000fc80007ffe0ff */
[----:B------:R-:W-:Y:S02]  /*2aa0*/  @!P3 IADD3 R121, PT, PT, R123, R121, RZ ;  /* 0x000000797b79b210 */ /* 0x000fe40007ffe0ff */
[C---:B------:R-:W-:Y:S02]  /*2ab0*/  @!P3 SHF.L.U32 R120, R122.reuse, 0x1, RZ ;  /* 0x000000017a78b819 */ /* 0x040fe400000006ff */
[----:B------:R-:W-:Y:S02]  /*2ac0*/  @!P3 SHF.L.U64.HI R122, R122, 0x1, R121 ;  /* 0x000000017a7ab819 */ /* 0x000fe40000010279 */
[----:B0-----:R-:W-:-:S04]  /*2ad0*/  @!P3 IADD3 R18, P4, PT, R120, R118, RZ ;  /* 0x000000767812b210 */ /* 0x001fc80007f9e0ff */
[----:B------:R-:W-:Y:S02]  /*2ae0*/  @!P3 IADD3.X R19, PT, PT, R122, R119, RZ, P4, !PT ;  /* 0x000000777a13b210 */ /* 0x000fe400027fe4ff */
[----:B------:R-:W0:Y:S03]  /*2af0*/  @!P3 LDC.64 R118, c[0x0][0x398] ;  /* 0x0000e600ff76bb82 */ /* 0x000e260000000a00 */
[----:B------:R0:W-:Y:S02]  /*2b00*/  @!P3 STL.64 [R1+0x128], R18 ;  /* 0x000128120100b387 */ /* 0x0001e40000100a00 */
[----:B0-----:R-:W-:-:S04]  /*2b10*/  @!P3 IADD3 R18, P4, PT, R120, R118, RZ ;  /* 0x000000767812b210 */ /* 0x001fc80007f9e0ff */
[----:B------:R-:W-:Y:S02]  /*2b20*/  @!P3 IADD3.X R19, PT, PT, R122, R119, RZ, P4, !PT ;  /* 0x000000777a13b210 */ /* 0x000fe400027fe4ff */
[----:B------:R-:W-:Y:S02]  /*2b30*/  SHF.R.S32.HI R122, RZ, 0x1f, R124 ;  /* 0x0000001fff7a7819 */ /* 0x000fe4000001147c */
[----:B------:R-:W-:Y:S01]  /*2b40*/  ISETP.GE.U32.AND P4, PT, R124, UR16, PT ;  /* 0x000000107c007c0c */ /* 0x000fe2000bf86070 */
[----:B------:R0:W-:Y:S01]  /*2b50*/  @!P3 STL.64 [R1+0x138], R18 ;  /* 0x000138120100b387 */ /* 0x0001e20000100a00 */
[----:B------:R-:W-:Y:S02]  /*2b60*/  LOP3.LUT P3, RZ, R3, 0x800000, RZ, 0xc0, !PT ;  /* 0x0080000003ff7812 */ /* 0x000fe4000786c0ff */
[----:B------:R-:W-:Y:S02]  /*2b70*/  ISETP.GE.AND.EX P4, PT, R122, UR17, PT, P4 ;  /* 0x000000117a007c0c */ /* 0x000fe4000bf86340 */
[----:B------:R-:W-:-:S02]  /*2b80*/  PRMT R17, RZ, 0x7610, R17 ;  /* 0x00007610ff117816 */ /* 0x000fc40000000011 */
[----:B------:R-:W-:-:S09]  /*2b90*/  LOP3.LUT R3, R3, 0xefffffff, RZ, 0xc0, !PT ;  /* 0xefffffff03037812 */ /* 0x000fd200078ec0ff */
[----:B------:R-:W1:Y:S01]  /*2ba0*/  @!P4 LDC.64 R120, c[0x0][0x3f8] ;  /* 0x0000fe00ff78cb82 */ /* 0x000e620000000a00 */
[----:B------:R-:W-:Y:S02]  /*2bb0*/  @!P4 MOV R123, R7 ;  /* 0x00000007007bc202 */ /* 0x000fe40000000f00 */
[----:B------:R-:W-:-:S04]  /*2bc0*/  @P4 LOP3.LUT R3, R3, 0x10000000, RZ, 0xfc, !PT ;  /* 0x1000000003034812 */ /* 0x000fc800078efcff */
[----:B------:R-:W-:Y:S01]  /*2bd0*/  LOP3.LUT R3, R3, 0xf7ffffff, RZ, 0xc0, !PT ;  /* 0xf7ffffff03037812 */ /* 0x000fe200078ec0ff */
[----:B------:R-:W0:Y:S01]  /*2be0*/  @!P4 LDC.64 R118, c[0x0][0x3a0] ;  /* 0x0000e800ff76cb82 */ /* 0x000e220000000a00 */
[----:B-1----:R-:W-:-:S04]  /*2bf0*/  @!P4 IMAD R122, R122, R120, RZ ;  /* 0x000000787a7ac224 */ /* 0x002fc800078e02ff */
[----:B------:R-:W-:Y:S01]  /*2c00*/  @!P4 IMAD R121, R124, R121, R122 ;  /* 0x000000797c79c224 */ /* 0x000fe200078e027a */
[----:B------:R-:W-:-:S05]  /*2c10*/  @!P4 MOV R122, R4 ;  /* 0x00000004007ac202 */ /* 0x000fca0000000f00 */
[----:B------:R-:W-:Y:S01]  /*2c20*/  @!P4 IMAD.WIDE.U32 R122, R124, R120, R122 ;  /* 0x000000787c7ac225 */ /* 0x000fe200078e007a */
[C---:B------:R-:W-:Y:S02]  /*2c30*/  IADD3 R124, PT, PT, R2.reuse, 0xf0, RZ ;  /* 0x000000f0027c7810 */ /* 0x040fe40007ffe0ff */
[----:B------:R-:W-:Y:S02]  /*2c40*/  IADD3 R2, PT, PT, R2, 0xf8, RZ ;  /* 0x000000f802027810 */ /* 0x000fe40007ffe0ff */
        /* <DEDUP_REMOVED lines=11> */
[----:B------:R0:W-:Y:S03]  /*2d00*/  @!P4 STL.64 [R1+0x130], R18 ;  /* 0x000130120100c387 */ /* 0x0001e60000100a00 */
[----:B------:R-:W-:-:S13]  /*2d10*/  ISETP.GE.AND.EX P5, PT, R122, UR17, PT, P5 ;  /* 0x000000117a007c0c */ /* 0x000fda000bfa6350 */
[----:B------:R-:W1:Y:S01]  /*2d20*/  @!P5 LDC.64 R118, c[0x0][0x3f8] ;  /* 0x0000fe00ff76db82 */ /* 0x000e620000000a00 */
[----:B------:R-:W-:Y:S02]  /*2d30*/  @!P5 MOV R123, R7 ;  /* 0x00000007007bd202 */ /* 0x000fe40000000f00 */
[----:B------:R-:W-:-:S04]  /*2d40*/  @P5 LOP3.LUT R3, R3, 0x8000000, RZ, 0xfc, !PT ;  /* 0x0800000003035812 */ /* 0x000fc800078efcff */
[----:B------:R-:W-:Y:S01]  /*2d50*/  LOP3.LUT P2, RZ, R3, 0x400000, RZ, 0xc0, !PT ;  /* 0x0040000003ff7812 */ /* 0x000fe2000784c0ff */
        /* <DEDUP_REMOVED lines=8> */
[----:B--2---:R-:W-:-:S04]  /*2de0*/  @!P5 IADD3 R20, P6, PT, R118, R120, RZ ;  /* 0x000000787614d210 */ /* 0x004fc80007fde0ff */
[----:B------:R-:W-:Y:S02]  /*2df0*/  @!P5 IADD3.X R21, PT, PT, R122, R121, RZ, P6, !PT ;  /* 0x000000797a15d210 */ /* 0x000fe400037fe4ff */
[----:B------:R-:W0:Y:S02]  /*2e00*/  @!P5 LDC.64 R120, c[0x0][0x398] ;  /* 0x0000e600ff78db82 */ /* 0x000e240000000a00 */
[----:B------:R-:W-:Y:S02]  /*2e10*/  MOV R5, R21 ;  /* 0x0000001500057202 */ /* 0x000fe40000000f00 */
[----:B0-----:R-:W-:-:S04]  /*2e20*/  @!P5 IADD3 R18, P6, PT, R118, R120, RZ ;  /* 0x000000787612d210 */ /* 0x001fc80007fde0ff */
[----:B------:R-:W-:Y:S02]  /*2e30*/  @!P5 IADD3.X R19, PT, PT, R122, R121, RZ, P6, !PT ;  /* 0x000000797a13d210 */ /* 0x000fe400037fe4ff */
[----:B------:R-:W-:Y:S02]  /*2e40*/  SHF.R.S32.HI R122, RZ, 0x1f, R2 ;  /* 0x0000001fff7a7819 */ /* 0x000fe40000011402 */
[----:B------:R-:W-:Y:S02]  /*2e50*/  ISETP.GE.U32.AND P6, PT, R2, UR16, PT ;  /* 0x0000001002007c0c */ /* 0x000fe4000bfc6070 */
[----:B------:R-:W-:Y:S02]  /*2e60*/  MOV R6, R18 ;  /* 0x0000001200067202 */ /* 0x000fe40000000f00 */
[----:B------:R-:W-:-:S13]  /*2e70*/  ISETP.GE.AND.EX P6, PT, R122, UR17, PT, P6 ;  /* 0x000000117a007c0c */ /* 0x000fda000bfc6360 */
[----:B------:R-:W0:Y:S01]  /*2e80*/  @!P6 LDC.64 R120, c[0x0][0x3f8] ;  /* 0x0000fe00ff78eb82 */ /* 0x000e220000000a00 */
[----:B------:R-:W-:Y:S02]  /*2e90*/  @!P6 MOV R123, R7 ;  /* 0x00000007007be202 */ /* 0x000fe40000000f00 */
[----:B------:R-:W-:-:S05]  /*2ea0*/  MOV R7, R19 ;  /* 0x0000001300077202 */ /* 0x000fca0000000f00 */
[----:B------:R-:W1:Y:S01]  /*2eb0*/  @!P6 LDC.64 R118, c[0x0][0x3a0] ;  /* 0x0000e800ff76eb82 */ /* 0x000e620000000a00 */
[----:B0-----:R-:W-:-:S04]  /*2ec0*/  @!P6 IMAD R122, R122, R120, RZ ;  /* 0x000000787a7ae224 */ /* 0x001fc800078e02ff */
[----:B------:R-:W-:Y:S01]  /*2ed0*/  @!P6 IMAD R121, R2, R121, R122 ;  /* 0x000000790279e224 */ /* 0x000fe200078e027a */
[----:B------:R-:W-:Y:S02]  /*2ee0*/  @!P6 MOV R122, R4 ;  /* 0x00000004007ae202 */ /* 0x000fe40000000f00 */
[----:B------:R-:W-:-:S03]  /*2ef0*/  MOV R4, R20 ;  /* 0x0000001400047202 */ /* 0x000fc60000000f00 */
[----:B------:R-:W-:-:S05]  /*2f00*/  @!P6 IMAD.WIDE.U32 R122, R2, R120, R122 ;  /* 0x00000078027ae225 */ /* 0x000fca00078e007a */
[----:B------:R-:W-:Y:S02]  /*2f10*/  @!P6 IADD3 R2, PT, PT, R123, R121, RZ ;  /* 0x000000797b02e210 */ /* 0x000fe40007ffe0ff */
[C---:B------:R-:W-:Y:S02]  /*2f20*/  @!P6 SHF.L.U32 R120, R122.reuse, 0x1, RZ ;  /* 0x000000017a78e819 */ /* 0x040fe400000006ff */
[----:B------:R-:W-:Y:S02]  /*2f30*/  @!P6 SHF.L.U64.HI R2, R122, 0x1, R2 ;  /* 0x000000017a02e819 */ /* 0x000fe40000010202 */
[----:B-1----:R-:W-:-:S04]  /*2f40*/  @!P6 IADD3 R18, P1, PT, R120, R118, RZ ;  /* 0x000000767812e210 */ /* 0x002fc80007f3e0ff */
[----:B------:R-:W-:Y:S02]  /*2f50*/  @!P6 IADD3.X R19, PT, PT, R2, R119, RZ, P1, !PT ;  /* 0x000000770213e210 */ /* 0x000fe40000ffe4ff */
[----:B------:R-:W0:Y:S02]  /*2f60*/  @!P6 LDC.64 R118, c[0x0][0x398] ;  /* 0x0000e600ff76eb82 */ /* 0x000e240000000a00 */
[----:B0-----:R-:W-:Y:S01]  /*2f70*/  @!P6 IADD3 R20, P1, PT, R120, R118, RZ ;  /* 0x000000767814e210 */ /* 0x001fe20007f3e0ff */
[----:B------:R-:W-:-:S03]  /*2f80*/  HFMA2 R118, -RZ, RZ, 0, 0 ;  /* 0x00000000ff767431 */ /* 0x000fc600000001ff */
[----:B------:R-:W-:Y:S02]  /*2f90*/  @!P6 IADD3.X R21, PT, PT, R2, R119, RZ, P1, !PT ;  /* 0x000000770215e210 */ /* 0x000fe40000ffe4ff */
[----:B------:R-:W-:Y:S01]  /*2fa0*/  MOV R2, RZ ;  /* 0x000000ff00027202 */ /* 0x000fe20000000f00 */
[----:B------:R0:W2:Y:S01]  /*2fb0*/  @!P0 LDG.E R118, desc[UR10][R8.64] ;  /* 0x0000000a08768981 */ /* 0x0000a2000c1e1900 */
[C---:B------:R-:W-:Y:S02]  /*2fc0*/  LOP3.LUT P1, RZ, R3.reuse, 0x200000, RZ, 0xc0, !PT ;  /* 0x0020000003ff7812 */ /* 0x040fe4000782c0ff */
[----:B------:R-:W-:Y:S02]  /*2fd0*/  LOP3.LUT R3, R3, 0xfbffffff, RZ, 0xc0, !PT ;  /* 0xfbffffff03037812 */ /* 0x000fe400078ec0ff */
[----:B------:R-:W3:Y:S02]  /*2fe0*/  @!P0 LDG.E R2, desc[UR10][R10.64] ;  /* 0x0000000a0a028981 */ /* 0x000ee4000c1e1900 */
[----:B------:R-:W-:-:S02]  /*2ff0*/  @P6 LOP3.LUT R3, R3, 0x4000000, RZ, 0xfc, !PT ;  /* 0x0400000003036812 */ /* 0x000fc400078efcff */
[----:B0-----:R-:W-:Y:S02]  /*3000*/  PRMT R8, RZ, 0x7610, R8 ;  /* 0x00007610ff087816 */ /* 0x001fe40000000008 */
[----:B--2---:R-:W-:-:S05]  /*3010*/  @!P0 PRMT R13, R118, 0x7610, R13 ;  /* 0x00007610760d8816 */ /* 0x004fca000000000d */
[----:B------:R0:W-:Y:S04]  /*3020*/  STL.S16 [R1+0x148], R13 ;  /* 0x0001480d01007387 */ /* 0x0001e80000100600 */
[----:B0-----:R-:W2:Y:S01]  /*3030*/  LDL.LU R13, [R1+0x1f4] ;  /* 0x0001f400010d7983 */ /* 0x001ea20000300800 */
[----:B---3--:R-:W-:-:S05]  /*3040*/  @!P0 PRMT R8, R2, 0x7610, R8 ;  /* 0x0000761002088816 */ /* 0x008fca0000000008 */
[----:B------:R0:W-:Y:S02]  /*3050*/  STL.S16 [R1+0x150], R8 ;  /* 0x0001500801007387 */ /* 0x0001e40000100600 */
[----:B0-----:R-:W-:Y:S01]  /*3060*/  HFMA2 R8, -RZ, RZ, 0, 0 ;  /* 0x00000000ff087431 */ /* 0x001fe200000001ff */
[----:B------:R-:W-:-:S05]  /*3070*/  PRMT R9, RZ, 0x7610, R9 ;  /* 0x00007610ff097816 */ /* 0x000fca0000000009 */
[----:B--2---:R-:W2:Y:S01]  /*3080*/  @!P3 LDG.E R8, desc[UR10][R12.64] ;  /* 0x0000000a0c08b981 */ /* 0x004ea2000c1e1900 */
[----:B------:R-:W-:-:S05]  /*3090*/  @!P0 PRMT R9, R2, 0x7632, R9 ;  /* 0x0000763202098816 */ /* 0x000fca0000000009 */
[----:B------:R0:W-:Y:S02]  /*30a0*/  STL.S16 [R1+0x154], R9 ;  /* 0x0001540901007387 */ /* 0x0001e40000100600 */
[----:B0-----:R-:W-:-:S06]  /*30b0*/  HFMA2 R9, -RZ, RZ, 0, 0 ;  /* 0x00000000ff097431 */ /* 0x001fcc00000001ff */
[----:B------:R0:W3:Y:S01]  /*30c0*/  @!P3 LDG.E R9, desc[UR10][R14.64] ;  /* 0x0000000a0e09b981 */ /* 0x0000e2000c1e1900 */
[----:B--2---:R-:W-:-:S05]  /*30d0*/  @!P3 PRMT R17, R8, 0x7632, R17 ;  /* 0x000076320811b816 */ /* 0x004fca0000000011 */
[----:B------:R1:W-:Y:S04]  /*30e0*/  STL.S16 [R1+0x160], R17 ;  /* 0x0001601101007387 */ /* 0x0003e80000100600 */
[----:B-1----:R-:W2:Y:S01]  /*30f0*/  LDL.LU R17, [R1+0x1d8] ;  /* 0x0001d80001117983 */ /* 0x002ea20000300800 */
[----:B------:R-:W-:Y:S02]  /*3100*/  PRMT R11, RZ, 0x7610, R11 ;  /* 0x00007610ff0b7816 */ /* 0x000fe4000000000b */
[----:B------:R-:W-:Y:S02]  /*3110*/  PRMT R10, RZ, 0x7610, R10 ;  /* 0x00007610ff0a7816 */ /* 0x000fe4000000000a */
[----:B0-----:R-:W-:Y:S02]  /*3120*/  MOV R14, R18 ;  /* 0x00000012000e7202 */ /* 0x001fe40000000f00 */
[----:B---3--:R-:W-:-:S02]  /*3130*/  @!P3 PRMT R11, R9, 0x7610, R11 ;  /* 0x00007610090bb816 */ /* 0x008fc4000000000b */
[----:B------:R-:W-:Y:S02]  /*3140*/  @!P3 PRMT R10, R9, 0x7632, R10 ;  /* 0x00007632090ab816 */ /* 0x000fe4000000000a */
[----:B------:R-:W-:Y:S02]  /*3150*/  MOV R15, R19 ;  /* 0x00000013000f7202 */ /* 0x000fe40000000f00 */
[----:B------:R-:W3:Y:S01]  /*3160*/  LDL.LU.64 R18, [R1+0x1e0] ;  /* 0x0001e00001127983 */ /* 0x000ee20000300a00 */
[----:B------:R-:W-:-:S03]  /*3170*/  MOV R12, R20 ;  /* 0x00000014000c7202 */ /* 0x000fc60000000f00 */
[----:B------:R-:W-:Y:S01]  /*3180*/  STL.S16 [R1+0x164], R10 ;  /* 0x0001640a01007387 */ /* 0x000fe20000100600 */
[----:B------:R-:W-:-:S03]  /*3190*/  MOV R13, R21 ;  /* 0x00000015000d7202 */ /* 0x000fc60000000f00 */
[----:B------:R0:W-:Y:S04]  /*31a0*/  STL.S16 [R1+0x15c], R11 ;  /* 0x00015c0b01007387 */ /* 0x0001e80000100600 */
[----:B------:R-:W4:Y:S01]  /*31b0*/  LDL.LU.64 R20, [R1+0x1e8] ;  /* 0x0001e80001147983 */ /* 0x000f220000300a00 */
[----:B0-----:R-:W-:-:S06]  /*31c0*/  CS2R R10, SRZ ;  /* 0x00000000000a7805 */ /* 0x001fcc000001ff00 */
[----:B--2---:R-:W2:Y:S04]  /*31d0*/  @!P2 LDG.E R10, desc[UR10][R16.64] ;  /* 0x0000000a100aa981 */ /* 0x004ea8000c1e1900 */
[----:B---3--:R-:W3:Y:S01]  /*31e0*/  @!P2 LDG.E R11, desc[UR10][R18.64] ;  /* 0x0000000a120ba981 */ /* 0x008ee2000c1e1900 */
[----:B----4-:R-:W-:Y:S02]  /*31f0*/  PRMT R20, RZ, 0x7610, R20 ;  /* 0x00007610ff147816 */ /* 0x010fe40000000014 */
[----:B------:R-:W-:Y:S02]  /*3200*/  PRMT R21, RZ, 0x7610, R21 ;  /* 0x00007610ff157816 */ /* 0x000fe40000000015 */
[C---:B--2---:R-:W-:Y:S02]  /*3210*/  @!P2 PRMT R20, R10.reuse, 0x7610, R20 ;  /* 0x000076100a14a816 */ /* 0x044fe40000000014 */
[----:B------:R-:W-:-:S03]  /*3220*/  @!P2 PRMT R21, R10, 0x7632, R21 ;  /* 0x000076320a15a816 */ /* 0x000fc60000000015 */
[----:B------:R0:W-:Y:S04]  /*3230*/  STL.S16 [R1+0x158], R20 ;  /* 0x0001581401007387 */ /* 0x0001e80000100600 */
[----:B------:R1:W-:Y:S04]  /*3240*/  STL.S16 [R1+0x168], R21 ;  /* 0x0001681501007387 */ /* 0x0003e80000100600 */
[----:B0-----:R-:W2:Y:S04]  /*3250*/  LDL.LU R20, [R1+0x1d4] ;  /* 0x0001d40001147983 */ /* 0x001ea80000300800 */
[----:B-1----:R-:W2:Y:S01]  /*3260*/  LDL.LU R21, [R1+0x1d0] ;  /* 0x0001d00001157983 */ /* 0x002ea20000300800 */
[----:B------:R-:W-:-:S02]  /*3270*/  PRMT R17, RZ, 0x7610, R17 ;  /* 0x00007610ff117816 */ /* 0x000fc40000000011 */
[----:B------:R-:W-:Y:S02]  /*3280*/  PRMT R16, RZ, 0x7610, R16 ;  /* 0x00007610ff107816 */ /* 0x000fe40000000010 */
[C---:B---3--:R-:W-:Y:S02]  /*3290*/  @!P2 PRMT R17, R11.reuse, 0x7610, R17 ;  /* 0x000076100b11a816 */ /* 0x048fe40000000011 */
[----:B------:R-:W-:-:S03]  /*32a0*/  @!P2 PRMT R16, R11, 0x7632, R16 ;  /* 0x000076320b10a816 */ /* 0x000fc60000000010 */
[----:B------:R0:W-:Y:S04]  /*32b0*/  STL.S16 [R1+0x16c], R17 ;  /* 0x00016c1101007387 */ /* 0x0001e80000100600 */
[----:B------:R1:W-:Y:S01]  /*32c0*/  STL.S16 [R1+0x174], R16 ;  /* 0x0001741001007387 */ /* 0x0003e20000100600 */
[----:B0-----:R-:W-:Y:S02]  /*32d0*/  MOV R17, R13 ;  /* 0x0000000d00117202 */ /* 0x001fe40000000f00 */
[----:B-1----:R-:W-:Y:S02]  /*32e0*/  MOV R16, R12 ;  /* 0x0000000c00107202 */ /* 0x002fe40000000f00 */
[----:B------:R-:W-:-:S06]  /*32f0*/  CS2R R12, SRZ ;  /* 0x00000000000c7805 */ /* 0x000fcc000001ff00 */
[----:B------:R-:W3:Y:S04]  /*3300*/  @!P1 LDG.E R13, desc[UR10][R22.64] ;  /* 0x0000000a160d9981 */ /* 0x000ee8000c1e1900 */
[----:B--2---:R0:W2:Y:S01]  /*3310*/  @!P1 LDG.E R12, desc[UR10][R20.64] ;  /* 0x0000000a140c9981 */ /* 0x0040a2000c1e1900 */
[----:B------:R-:W-:Y:S02]  /*3320*/  PRMT R24, RZ, 0x7610, R24 ;  /* 0x00007610ff187816 */ /* 0x000fe40000000018 */
[----:B------:R-:W-:Y:S02]  /*3330*/  PRMT R25, RZ, 0x7610, R25 ;  /* 0x00007610ff197816 */ /* 0x000fe40000000019 */
[----:B------:R-:W-:Y:S02]  /*3340*/  @!P0 PRMT R125, R118, 0x7632, R125 ;  /* 0x00007632767d8816 */ /* 0x000fe4000000007d */
[----:B0-----:R-:W-:-:S02]  /*3350*/  PRMT R21, RZ, 0x7610, R21 ;  /* 0x00007610ff157816 */ /* 0x001fc40000000015 */
[----:B------:R-:W-:Y:S02]  /*3360*/  PRMT R20, RZ, 0x7610, R20 ;  /* 0x00007610ff147816 */ /* 0x000fe40000000014 */
[----:B------:R-:W-:Y:S02]  /*3370*/  LOP3.LUT P0, RZ, R3, 0x100000, RZ, 0xc0, !PT ;  /* 0x0010000003ff7812 */ /* 0x000fe4000780c0ff */
[C---:B---3--:R-:W-:Y:S02]  /*3380*/  @!P1 PRMT R21, R13.reuse, 0x7610, R21 ;  /* 0x000076100d159816 */ /* 0x048fe40000000015 */
[----:B------:R-:W-:-:S03]  /*3390*/  @!P1 PRMT R20, R13, 0x7632, R20 ;  /* 0x000076320d149816 */ /* 0x000fc60000000014 */
[----:B------:R0:W-:Y:S04]  /*33a0*/  STL.S16 [R1+0x17c], R21 ;  /* 0x00017c1501007387 */ /* 0x0001e80000100600 */
[----:B------:R1:W-:Y:S01]  /*33b0*/  STL.S16 [R1+0x184], R20 ;  /* 0x0001841401007387 */ /* 0x0003e20000100600 */
[----:B0-----:R-:W-:Y:S02]  /*33c0*/  MOV R21, R15 ;  /* 0x0000000f00157202 */ /* 0x001fe40000000f00 */
[----:B-1----:R-:W-:Y:S02]  /*33d0*/  MOV R20, R14 ;  /* 0x0000000e00147202 */ /* 0x002fe40000000f00 */
[----:B------:R-:W-:-:S06]  /*33e0*/  CS2R R14, SRZ ;  /* 0x00000000000e7805 */ /* 0x000fcc000001ff00 */
[----:B------:R-:W3:Y:S01]  /*33f0*/  @!P0 LDG.E R15, desc[UR10][R26.64] ;  /* 0x0000000a1a0f8981 */ /* 0x000ee2000c1e1900 */
[C---:B--2---:R-:W-:Y:S02]  /*3400*/  @!P1 PRMT R24, R12.reuse, 0x7610, R24 ;  /* 0x000076100c189816 */ /* 0x044fe40000000018 */
[----:B------:R-:W-:-:S03]  /*3410*/  @!P1 PRMT R25, R12, 0x7632, R25 ;  /* 0x000076320c199816 */ /* 0x000fc60000000019 */
[----:B------:R0:W-:Y:S04]  /*3420*/  STL.S16 [R1+0x170], R24 ;  /* 0x0001701801007387 */ /* 0x0001e80000100600 */
[----:B------:R1:W-:Y:S04]  /*3430*/  STL.S16 [R1+0x178], R25 ;  /* 0x0001781901007387 */ /* 0x0003e80000100600 */
[----:B0-----:R-:W2:Y:S04]  /*3440*/  LDL.LU R24, [R1+0x1cc] ;  /* 0x0001cc0001187983 */ /* 0x001ea80000300800 */
[----:B-1----:R-:W2:Y:S01]  /*3450*/  LDL.LU R25, [R1+0x1c8] ;  /* 0x0001c80001197983 */ /* 0x002ea20000300800 */
[----:B------:R-:W-:-:S02]  /*3460*/  LOP3.LUT P2, RZ, R3, 0x80000, RZ, 0xc0, !PT ;  /* 0x0008000003ff7812 */ /* 0x000fc4000784c0ff */
[----:B------:R-:W-:Y:S02]  /*3470*/  PRMT R19, RZ, 0x7610, R19 ;  /* 0x00007610ff137816 */ /* 0x000fe40000000013 */
[----:B------:R-:W-:Y:S02]  /*3480*/  PRMT R18, RZ, 0x7610, R18 ;  /* 0x00007610ff127816 */ /* 0x000fe40000000012 */
[----:B------:R-:W-:Y:S02]  /*3490*/  LOP3.LUT P4, RZ, R3, 0x40000, RZ, 0xc0, !PT ;  /* 0x0004000003ff7812 */ /* 0x000fe4000788c0ff */
[C---:B---3--:R-:W-:Y:S02]  /*34a0*/  @!P0 PRMT R19, R15.reuse, 0x7610, R19 ;  /* 0x000076100f138816 */ /* 0x048fe40000000013 */
[----:B------:R-:W-:-:S03]  /*34b0*/  @!P0 PRMT R18, R15, 0x7632, R18 ;  /* 0x000076320f128816 */ /* 0x000fc60000000012 */
[----:B------:R-:W-:Y:S04]  /*34c0*/  STL.S16 [R1+0x18c], R19 ;  /* 0x00018c1301007387 */ /* 0x000fe80000100600 */
[----:B------:R0:W-:Y:S02]  /*34d0*/  STL.S16 [R1+0x190], R18 ;  /* 0x0001901201007387 */ /* 0x0001e40000100600 */
[----:B0-----:R-:W-:-:S06]  /*34e0*/  CS2R R18, SRZ ;  /* 0x0000000000127805 */ /* 0x001fcc000001ff00 */
[----:B------:R-:W3:Y:S04]  /*34f0*/  @!P4 LDG.E R18, desc[UR10][R32.64] ;  /* 0x0000000a2012c981 */ /* 0x000ee8000c1e1900 */
[----:B------:R0:W-:Y:S01]  /*3500*/  STL.S16 [R1+0x14c], R125 ;  /* 0x00014c7d01007387 */ /* 0x0001e20000100600 */
[----:B------:R-:W-:Y:S02]  /*3510*/  PRMT R23, RZ, 0x7610, R23 ;  /* 0x00007610ff177816 */ /* 0x000fe40000000017 */
[----:B------:R-:W-:Y:S01]  /*3520*/  PRMT R22, RZ, 0x7610, R22 ;  /* 0x00007610ff167816 */ /* 0x000fe20000000016 */
[----:B------:R-:W4:Y:S04]  /*3530*/  @!P4 LDG.E R19, desc[UR10][R34.64] ;  /* 0x0000000a2213c981 */ /* 0x000f28000c1e1900 */
[----:B0-----:R-:W3:Y:S04]  /*3540*/  LDL.LU R125, [R1+0x1f0] ;  /* 0x0001f000017d7983 */ /* 0x001ee80000300800 */
[----:B--2---:R0:W2:Y:S02]  /*3550*/  @!P0 LDG.E R14, desc[UR10][R24.64] ;  /* 0x0000000a180e8981 */ /* 0x0040a4000c1e1900 */
[----:B0-----:R-:W-:-:S02]  /*3560*/  MOV R24, R16 ;  /* 0x0000001000187202 */ /* 0x001fc40000000f00 */
[----:B------:R-:W-:Y:S02]  /*3570*/  MOV R25, R17 ;  /* 0x0000001100197202 */ /* 0x000fe40000000f00 */
[----:B------:R-:W-:-:S06]  /*3580*/  CS2R R16, SRZ ;  /* 0x0000000000107805 */ /* 0x000fcc000001ff00 */
[----:B------:R-:W4:Y:S04]  /*3590*/  @!P2 LDG.E R16, desc[UR10][R28.64] ;  /* 0x0000000a1c10a981 */ /* 0x000f28000c1e1900 */
[----:B------:R0:W4:Y:S01]  /*35a0*/  @!P2 LDG.E R17, desc[UR10][R30.64] ;  /* 0x0000000a1e11a981 */ /* 0x000122000c1e1900 */
[C---:B------:R-:W-:Y:S02]  /*35b0*/  LOP3.LUT P5, RZ, R3.reuse, 0x10000, RZ, 0xc0, !PT ;  /* 0x0001000003ff7812 */ /* 0x040fe400078ac0ff */
[----:B------:R-:W-:Y:S02]  /*35c0*/  PRMT R120, RZ, 0x7610, R120 ;  /* 0x00007610ff787816 */ /* 0x000fe40000000078 */
[----:B------:R-:W-:Y:S02]  /*35d0*/  PRMT R121, RZ, 0x7610, R121 ;  /* 0x00007610ff797816 */ /* 0x000fe40000000079 */
[----:B------:R-:W-:-:S02]  /*35e0*/  LOP3.LUT P6, RZ, R3, 0x20000, RZ, 0xc0, !PT ;  /* 0x0002000003ff7812 */ /* 0x000fc400078cc0ff */
[----:B0-----:R-:W-:Y:S02]  /*35f0*/  CS2R R30, SRZ ;  /* 0x00000000001e7805 */ /* 0x001fe4000001ff00 */
[----:B---3--:R-:W-:-:S04]  /*3600*/  PRMT R125, RZ, 0x7610, R125 ;  /* 0x00007610ff7d7816 */ /* 0x008fc8000000007d */
[----:B------:R-:W-:Y:S02]  /*3610*/  @!P3 PRMT R125, R8, 0x7610, R125 ;  /* 0x00007610087db816 */ /* 0x000fe4000000007d */
[----:B------:R-:W-:-:S13]  /*3620*/  LOP3.LUT P3, RZ, R3, 0x1000, RZ, 0xc0, !PT ;  /* 0x0000100003ff7812 */ /* 0x000fda000786c0ff */
[----:B------:R-:W3:Y:S04]  /*3630*/  @!P3 LDG.E R30, desc[UR10][R56.64] ;  /* 0x0000000a381eb981 */ /* 0x000ee8000c1e1900 */
[----:B------:R-:W3:Y:S01]  /*3640*/  @!P3 LDG.E R31, desc[UR10][R58.64] ;  /* 0x0000000a3a1fb981 */ /* 0x000ee2000c1e1900 */
[C---:B--2---:R-:W-:Y:S02]  /*3650*/  @!P0 PRMT R23, R14.reuse, 0x7610, R23 ;  /* 0x000076100e178816 */ /* 0x044fe40000000017 */
[----:B------:R-:W-:-:S03]  /*3660*/  @!P0 PRMT R22, R14, 0x7632, R22 ;  /* 0x000076320e168816 */ /* 0x000fc60000000016 */
[----:B------:R-:W-:Y:S04]  /*3670*/  STL.S16 [R1+0x180], R23 ;  /* 0x0001801701007387 */ /* 0x000fe80000100600 */
[----:B------:R0:W-:Y:S02]  /*3680*/  STL.S16 [R1+0x188], R22 ;  /* 0x0001881601007387 */ /* 0x0001e40000100600 */
[----:B0-----:R-:W-:Y:S02]  /*3690*/  CS2R R22, SRZ ;  /* 0x0000000000167805 */ /* 0x001fe4000001ff00 */
[----:B----4-:R-:W-:Y:S02]  /*36a0*/  @!P2 PRMT R120, R16, 0x7632, R120 ;  /* 0x000076321078a816 */ /* 0x010fe40000000078 */
[----:B------:R-:W-:-:S02]  /*36b0*/  @!P2 PRMT R121, R17, 0x7610, R121 ;  /* 0x000076101179a816 */ /* 0x000fc40000000079 */
[----:B------:R0:W2:Y:S01]  /*36c0*/  @!P5 LDG.E R23, desc[UR10][R42.64] ;  /* 0x0000000a2a17d981 */ /* 0x0000a2000c1e1900 */
[----:B------:R-:W-:-:S03]  /*36d0*/  LOP3.LUT P0, RZ, R3, 0x8000, RZ, 0xc0, !PT ;  /* 0x0000800003ff7812 */ /* 0x000fc6000780c0ff */
[----:B------:R1:W-:Y:S04]  /*36e0*/  STL.64 [R1+0x1a8], R120 ;  /* 0x0001a87801007387 */ /* 0x0003e80000100a00 */
[----:B------:R-:W4:Y:S01]  /*36f0*/  @!P5 LDG.E R22, desc[UR10][R40.64] ;  /* 0x0000000a2816d981 */ /* 0x000f22000c1e1900 */
[----:B0-----:R-:W-:Y:S02]  /*3700*/  PRMT R42, RZ, 0x7610, R42 ;  /* 0x00007610ff2a7816 */ /* 0x001fe4000000002a */
[----:B------:R-:W-:Y:S02]  /*3710*/  PRMT R43, RZ, 0x7610, R43 ;  /* 0x00007610ff2b7816 */ /* 0x000fe4000000002b */
[----:B------:R-:W-:Y:S02]  /*3720*/  @!P4 PRMT R42, R18, 0x7610, R42 ;  /* 0x00007610122ac816 */ /* 0x000fe4000000002a */
[----:B-1----:R-:W-:-:S02]  /*3730*/  MOV R120, R20 ;  /* 0x0000001400787202 */ /* 0x002fc40000000f00 */
[----:B------:R-:W-:Y:S02]  /*3740*/  MOV R121, R21 ;  /* 0x0000001500797202 */ /* 0x000fe40000000f00 */
[----:B------:R-:W-:Y:S02]  /*3750*/  CS2R R20, SRZ ;  /* 0x0000000000147805 */ /* 0x000fe4000001ff00 */
[----:B------:R-:W-:-:S05]  /*3760*/  @!P4 PRMT R43, R18, 0x7632, R43 ;  /* 0x00007632122bc816 */ /* 0x000fca000000002b */
[----:B------:R0:W-:Y:S04]  /*3770*/  STL.64 [R1+0x1b0], R42 ;  /* 0x0001b02a01007387 */ /* 0x0001e80000100a00 */
[----:B------:R-:W3:Y:S04]  /*3780*/  @!P6 LDG.E R20, desc[UR10][R36.64] ;  /* 0x0000000a2414e981 */ /* 0x000ee8000c1e1900 */
[----:B------:R-:W3:Y:S01]  /*3790*/  @!P6 LDG.E R21, desc[UR10][R38.64] ;  /* 0x0000000a2615e981 */ /* 0x000ee2000c1e1900 */
[----:B0-----:R-:W-:Y:S02]  /*37a0*/  MOV R42, R24 ;  /* 0x00000018002a7202 */ /* 0x001fe40000000f00 */
[----:B------:R-:W-:-:S02]  /*37b0*/  MOV R43, R25 ;  /* 0x00000019002b7202 */ /* 0x000fc40000000f00 */
[----:B------:R-:W-:-:S06]  /*37c0*/  CS2R R24, SRZ ;  /* 0x0000000000187805 */ /* 0x000fcc000001ff00 */
[----:B------:R-:W3:Y:S04]  /*37d0*/  @!P0 LDG.E R24, desc[UR10][R44.64] ;  /* 0x0000000a2c188981 */ /* 0x000ee8000c1e1900 */
[----:B------:R0:W3:Y:S01]  /*37e0*/  @!P0 LDG.E R25, desc[UR10][R46.64] ;  /* 0x0000000a2e198981 */ /* 0x0000e2000c1e1900 */
[----:B------:R-:W-:Y:S02]  /*37f0*/  PRMT R119, RZ, 0x7610, R119 ;  /* 0x00007610ff777816 */ /* 0x000fe40000000077 */
[----:B------:R-:W-:Y:S02]  /*3800*/  PRMT R122, RZ, 0x7610, R122 ;  /* 0x00007610ff7a7816 */ /* 0x000fe4000000007a */
[----:B------:R-:W-:Y:S02]  /*3810*/  @!P2 PRMT R119, R16, 0x7610, R119 ;  /* 0x000076101077a816 */ /* 0x000fe40000000077 */
[----:B------:R-:W-:-:S02]  /*3820*/  @!P2 PRMT R122, R17, 0x7632, R122 ;  /* 0x00007632117aa816 */ /* 0x000fc4000000007a */
[C---:B------:R-:W-:Y:S02]  /*3830*/  LOP3.LUT P2, RZ, R3.reuse, 0x2000, RZ, 0xc0, !PT ;  /* 0x0000200003ff7812 */ /* 0x040fe4000784c0ff */
[----:B------:R-:W-:Y:S02]  /*3840*/  LOP3.LUT R0, R0, 0xffffffef, RZ, 0xc0, !PT ;  /* 0xffffffef00007812 */ /* 0x000fe400078ec0ff */
[----:B------:R-:W-:-:S09]  /*3850*/  LOP3.LUT P1, RZ, R3, 0x4000, RZ, 0xc0, !PT ;  /* 0x0000400003ff7812 */ /* 0x000fd2000782c0ff */
[----:B------:R-:W-:-:S04]  /*3860*/  @P2 LOP3.LUT R0, R0, 0x10, RZ, 0xfc, !PT ;  /* 0x0000001000002812 */ /* 0x000fc800078efcff */
[----:B------:R-:W-:Y:S02]  /*3870*/  LOP3.LUT R0, R0, 0xfffffff7, RZ, 0xc0, !PT ;  /* 0xfffffff700007812 */ /* 0x000fe400078ec0ff */
[----:B------:R-:W-:Y:S02]  /*3880*/  CS2R R26, SRZ ;  /* 0x00000000001a7805 */ /* 0x000fe4000001ff00 */
[----:B------:R-:W-:Y:S02]  /*3890*/  @P3 LOP3.LUT R0, R0, 0x8, RZ, 0xfc, !PT ;  /* 0x0000000800003812 */ /* 0x000fe400078efcff */
[----:B------:R-:W-:Y:S02]  /*38a0*/  LOP3.LUT P3, RZ, R3, 0x10000, RZ, 0xc0, !PT ;  /* 0x0001000003ff7812 */ /* 0x000fe4000786c0ff */
[----:B------:R-:W-:Y:S02]  /*38b0*/  CS2R R28, SRZ ;  /* 0x00000000001c7805 */ /* 0x000fe4000001ff00 */
[----:B------:R-:W-:Y:S01]  /*38c0*/  PRMT R123, RZ, 0x7610, R123 ;  /* 0x00007610ff7b7816 */ /* 0x000fe2000000007b */
[----:B------:R1:W3:Y:S01]  /*38d0*/  @!P1 LDG.E R26, desc[UR10][R48.64] ;  /* 0x0000000a301a9981 */ /* 0x0002e2000c1e1900 */
[----:B------:R-:W-:-:S02]  /*38e0*/  PRMT R124, RZ, 0x7610, R124 ;  /* 0x00007610ff7c7816 */ /* 0x000fc4000000007c */
[C---:B------:R-:W-:Y:S01]  /*38f0*/  @!P4 PRMT R123, R19.reuse, 0x7610, R123 ;  /* 0x00007610137bc816 */ /* 0x040fe2000000007b */
[----:B------:R1:W3:Y:S01]  /*3900*/  @!P1 LDG.E R27, desc[UR10][R50.64] ;  /* 0x0000000a321b9981 */ /* 0x0002e2000c1e1900 */
[----:B------:R-:W-:Y:S02]  /*3910*/  @!P4 PRMT R124, R19, 0x7632, R124 ;  /* 0x00007632137cc816 */ /* 0x000fe4000000007c */
[----:B------:R-:W-:Y:S01]  /*3920*/  LOP3.LUT P4, RZ, R3, 0x800, RZ, 0xc0, !PT ;  /* 0x0000080003ff7812 */ /* 0x000fe2000788c0ff */
[----:B------:R-:W3:Y:S01]  /*3930*/  @!P2 LDG.E R28, desc[UR10][R52.64] ;  /* 0x0000000a341ca981 */ /* 0x000ee2000c1e1900 */
[----:B------:R-:W-:Y:S02]  /*3940*/  PRMT R56, RZ, 0x7610, R56 ;  /* 0x00007610ff387816 */ /* 0x000fe40000000038 */
[----:B------:R-:W-:Y:S01]  /*3950*/  PRMT R57, RZ, 0x7610, R57 ;  /* 0x00007610ff397816 */ /* 0x000fe20000000039 */
[----:B------:R1:W3:Y:S01]  /*3960*/  @!P2 LDG.E R29, desc[UR10][R54.64] ;  /* 0x0000000a361da981 */ /* 0x0002e2000c1e1900 */
[----:B------:R-:W-:-:S02]  /*3970*/  CS2R R32, SRZ ;  /* 0x0000000000207805 */ /* 0x000fc4000001ff00 */
[----:B0-----:R-:W-:Y:S02]  /*3980*/  PRMT R47, RZ, 0x7610, R47 ;  /* 0x00007610ff2f7816 */ /* 0x001fe4000000002f */
[----:B-1----:R-:W-:Y:S02]  /*3990*/  PRMT R48, RZ, 0x7610, R48 ;  /* 0x00007610ff307816 */ /* 0x002fe40000000030 */
[----:B------:R-:W-:Y:S02]  /*39a0*/  PRMT R49, RZ, 0x7610, R49 ;  /* 0x00007610ff317816 */ /* 0x000fe40000000031 */
[----:B------:R-:W-:Y:S01]  /*39b0*/  PRMT R50, RZ, 0x7610, R50 ;  /* 0x00007610ff327816 */ /* 0x000fe20000000032 */
[----:B------:R0:W-:Y:S01]  /*39c0*/  STL [R1+0x14], R8 ;  /* 0x0000140801007387 */ /* 0x0001e20000100800 */
[----:B------:R-:W-:Y:S02]  /*39d0*/  PRMT R54, RZ, 0x7610, R54 ;  /* 0x00007610ff367816 */ /* 0x000fe40000000036 */
[----:B------:R-:W-:Y:S01]  /*39e0*/  PRMT R55, RZ, 0x7610, R55 ;  /* 0x00007610ff377816 */ /* 0x000fe20000000037 */
[----:B------:R-:W-:Y:S01]  /*39f0*/  HFMA2 R40, -RZ, RZ, 0, 0 ;  /* 0x00000000ff287431 */ /* 0x000fe200000001ff */
[----:B------:R1:W3:Y:S01]  /*3a00*/  @!P4 LDG.E R32, desc[UR10][R60.64] ;  /* 0x0000000a3c20c981 */ /* 0x0002e2000c1e1900 */
[----:B------:R-:W-:-:S03]  /*3a10*/  PRMT R59, RZ, 0x7610, R59 ;  /* 0x00007610ff3b7816 */ /* 0x000fc6000000003b */
[----:B------:R1:W3:Y:S01]  /*3a20*/  @!P4 LDG.E R33, desc[UR10][R62.64] ;  /* 0x0000000a3e21c981 */ /* 0x0002e2000c1e1900 */
[----:B0-----:R-:W-:Y:S02]  /*3a30*/  MOV R8, RZ ;  /* 0x000000ff00087202 */ /* 0x001fe40000000f00 */
[----:B-1----:R-:W-:Y:S02]  /*3a40*/  PRMT R60, RZ, 0x7610, R60 ;  /* 0x00007610ff3c7816 */ /* 0x002fe4000000003c */
[----:B------:R-:W-:Y:S02]  /*3a50*/  PRMT R61, RZ, 0x7610, R61 ;  /* 0x00007610ff3d7816 */ /* 0x000fe4000000003d */
[----:B------:R-:W-:Y:S02]  /*3a60*/  PRMT R62, RZ, 0x7610, R62 ;  /* 0x00007610ff3e7816 */ /* 0x000fe4000000003e */
[----:B------:R-:W-:Y:S02]  /*3a70*/  CS2R R36, SRZ ;  /* 0x0000000000247805 */ /* 0x000fe4000001ff00 */
[----:B------:R-:W-:Y:S01]  /*3a80*/  LOP3.LUT P2, RZ, R3, 0x100, RZ, 0xc0, !PT ;  /* 0x0000010003ff7812 */ /* 0x000fe2000784c0ff */
[----:B------:R0:W-:Y:S01]  /*3a90*/  STL [R1+0x18], R10 ;  /* 0x0000180a01007387 */ /* 0x0001e20000100800 */
[----:B------:R-:W-:Y:S01]  /*3aa0*/  CS2R R38, SRZ ;  /* 0x0000000000267805 */ /* 0x000fe2000001ff00 */
[----:B------:R-:W-:Y:S01]  /*3ab0*/  HFMA2 R46, -RZ, RZ, 0, 0 ;  /* 0x00000000ff2e7431 */ /* 0x000fe200000001ff */
[----:B0-----:R-:W-:-:S09]  /*3ac0*/  MOV R10, RZ ;  /* 0x000000ff000a7202 */ /* 0x001fd20000000f00 */
[----:B------:R-:W3:Y:S04]  /*3ad0*/  @!P2 LDG.E R38, desc[UR10][R72.64] ;  /* 0x0000000a4826a981 */ /* 0x000ee8000c1e1900 */
[----:B------:R-:W3:Y:S01]  /*3ae0*/  @!P2 LDG.E R39, desc[UR10][R74.64] ;  /* 0x0000000a4a27a981 */ /* 0x000ee2000c1e1900 */
[----:B------:R-:W-:Y:S02]  /*3af0*/  LOP3.LUT P5, RZ, R3, 0x400, RZ, 0xc0, !PT ;  /* 0x0000040003ff7812 */ /* 0x000fe400078ac0ff */
[----:B------:R-:W-:Y:S02]  /*3b00*/  CS2R R34, SRZ ;  /* 0x0000000000227805 */ /* 0x000fe4000001ff00 */
[----:B------:R-:W-:Y:S01]  /*3b10*/  PRMT R51, RZ, 0x7610, R51 ;  /* 0x00007610ff337816 */ /* 0x000fe20000000033 */
[----:B------:R0:W-:Y:S01]  /*3b20*/  STL [R1+0x94], R9 ;  /* 0x0000940901007387 */ /* 0x0001e20000100800 */
[----:B------:R-:W-:-:S02]  /*3b30*/  PRMT R52, RZ, 0x7610, R52 ;  /* 0x00007610ff347816 */ /* 0x000fc40000000034 */
[----:B------:R-:W-:-:S05]  /*3b40*/  PRMT R53, RZ, 0x7610, R53 ;  /* 0x00007610ff357816 */ /* 0x000fca0000000035 */
[----:B------:R-:W3:Y:S01]  /*3b50*/  @!P5 LDG.E R34, desc[UR10][R64.64] ;  /* 0x0000000a4022d981 */ /* 0x000ee2000c1e1900 */
[----:B0-----:R-:W-:-:S03]  /*3b60*/  PRMT R9, RZ, 0x7610, R9 ;  /* 0x00007610ff097816 */ /* 0x001fc60000000009 */
[----:B------:R-:W3:Y:S04]  /*3b70*/  @!P5 LDG.E R35, desc[UR10][R66.64] ;  /* 0x0000000a4223d981 */ /* 0x000ee8000c1e1900 */
[----:B------:R0:W-:Y:S02]  /*3b80*/  STL [R1+0x24], R16 ;  /* 0x0000241001007387 */ /* 0x0001e40000100800 */
[----:B0-----:R-:W-:Y:S01]  /*3b90*/  HFMA2 R16, -RZ, RZ, 0, 0 ;  /* 0x00000000ff107431 */ /* 0x001fe200000001ff */
[C---:B--2---:R-:W-:Y:S02]  /*3ba0*/  @!P3 PRMT R56, R23.reuse, 0x7610, R56 ;  /* 0x000076101738b816 */ /* 0x044fe40000000038 */
[----:B------:R-:W-:Y:S02]  /*3bb0*/  @!P3 PRMT R57, R23, 0x7632, R57 ;  /* 0x000076321739b816 */ /* 0x000fe40000000039 */
[----:B----4-:R-:W-:-:S02]  /*3bc0*/  @!P3 PRMT R54, R22, 0x7610, R54 ;  /* 0x000076101636b816 */ /* 0x010fc40000000036 */
[----:B------:R-:W-:Y:S02]  /*3bd0*/  @!P3 PRMT R55, R22, 0x7632, R55 ;  /* 0x000076321637b816 */ /* 0x000fe40000000037 */
[----:B------:R-:W-:-:S13]  /*3be0*/  LOP3.LUT P3, RZ, R3, 0x80, RZ, 0xc0, !PT ;  /* 0x0000008003ff7812 */ /* 0x000fda000786c0ff */
[----:B------:R0:W2:Y:S01]  /*3bf0*/  @!P3 LDG.E R40, desc[UR10][R76.64] ;  /* 0x0000000a4c28b981 */ /* 0x0000a2000c1e1900 */
[----:B---3--:R-:W-:-:S03]  /*3c00*/  @!P6 PRMT R47, R20, 0x7610, R47 ;  /* 0x00007610142fe816 */ /* 0x008fc6000000002f */
[----:B------:R-:W3:Y:S01]  /*3c10*/  @!P3 LDG.E R8, desc[UR10][R78.64] ;  /* 0x0000000a4e08b981 */ /* 0x000ee2000c1e1900 */
[----:B------:R-:W-:Y:S02]  /*3c20*/  @!P6 PRMT R48, R20, 0x7632, R48 ;  /* 0x000076321430e816 */ /* 0x000fe40000000030 */
[C---:B------:R-:W-:Y:S02]  /*3c30*/  @!P6 PRMT R49, R21.reuse, 0x7610, R49 ;  /* 0x000076101531e816 */ /* 0x040fe40000000031 */
[----:B------:R-:W-:Y:S02]  /*3c40*/  @!P6 PRMT R50, R21, 0x7632, R50 ;  /* 0x000076321532e816 */ /* 0x000fe40000000032 */
[----:B------:R-:W-:Y:S02]  /*3c50*/  LOP3.LUT P6, RZ, R3, 0x200, RZ, 0xc0, !PT ;  /* 0x0000020003ff7812 */ /* 0x000fe400078cc0ff */
[C---:B------:R-:W-:Y:S02]  /*3c60*/  @!P0 PRMT R59, R24.reuse, 0x7610, R59 ;  /* 0x00007610183b8816 */ /* 0x040fe4000000003b */
[----:B------:R-:W-:-:S02]  /*3c70*/  @!P0 PRMT R60, R24, 0x7632, R60 ;  /* 0x00007632183c8816 */ /* 0x000fc4000000003c */
[----:B------:R-:W-:-:S07]  /*3c80*/  @!P0 PRMT R61, R25, 0x7610, R61 ;  /* 0x00007610193d8816 */ /* 0x000fce000000003d */
[----:B------:R-:W4:Y:S01]  /*3c90*/  @!P6 LDG.E R36, desc[UR10][R68.64] ;  /* 0x0000000a4424e981 */ /* 0x000f22000c1e1900 */
[----:B------:R-:W-:Y:S02]  /*3ca0*/  @!P0 PRMT R62, R25, 0x7632, R62 ;  /* 0x00007632193e8816 */ /* 0x000fe4000000003e */
[----:B------:R-:W-:Y:S01]  /*3cb0*/  LOP3.LUT P0, RZ, R3, 0x40, RZ, 0xc0, !PT ;  /* 0x0000004003ff7812 */ /* 0x000fe2000780c0ff */
[----:B------:R1:W4:-:S12]  /*3cc0*/  @!P6 LDG.E R37, desc[UR10][R70.64] ;  /* 0x0000000a4625e981 */ /* 0x000318000c1e1900 */
[----:B------:R-:W4:Y:S04]  /*3cd0*/  @!P0 LDG.E R46, desc[UR10][R80.64] ;  /* 0x0000000a502e8981 */ /* 0x000f28000c1e1900 */
[----:B------:R-:W4:Y:S01]  /*3ce0*/  @!P0 LDG.E R10, desc[UR10][R82.64] ;  /* 0x0000000a520a8981 */ /* 0x000f22000c1e1900 */
[----:B------:R-:W-:Y:S02]  /*3cf0*/  LOP3.LUT P3, RZ, R0, 0x8, RZ, 0xc0, !PT ;  /* 0x0000000800ff7812 */ /* 0x000fe4000786c0ff */
[----:B0-----:R-:W-:-:S11]  /*3d00*/  CS2R R76, SRZ ;  /* 0x00000000004c7805 */ /* 0x001fd6000001ff00 */
[C---:B------:R-:W-:Y:S02]  /*3d10*/  @!P3 PRMT R9, R30.reuse, 0x7610, R9 ;  /* 0x000076101e09b816 */ /* 0x040fe40000000009 */
[----:B------:R-:W-:Y:S02]  /*3d20*/  @!P3 PRMT R51, R30, 0x7632, R51 ;  /* 0x000076321e33b816 */ /* 0x000fe40000000033 */
[C---:B------:R-:W-:Y:S02]  /*3d30*/  @!P3 PRMT R52, R31.reuse, 0x7610, R52 ;  /* 0x000076101f34b816 */ /* 0x040fe40000000034 */
[----:B------:R-:W-:Y:S02]  /*3d40*/  @!P3 PRMT R53, R31, 0x7632, R53 ;  /* 0x000076321f35b816 */ /* 0x000fe40000000035 */
[----:B------:R-:W-:Y:S01]  /*3d50*/  LOP3.LUT P3, RZ, R3, 0x8, RZ, 0xc0, !PT ;  /* 0x0000000803ff7812 */ /* 0x000fe2000786c0ff */
[----:B------:R0:W-:-:S12]  /*3d60*/  STL [R1+0x1c], R12 ;  /* 0x00001c0c01007387 */ /* 0x0001d80000100800 */
[----:B------:R-:W4:Y:S04]  /*3d70*/  @!P3 LDG.E R77, desc[UR10][R92.64] ;  /* 0x0000000a5c4db981 */ /* 0x000f28000c1e1900 */
[----:B------:R-:W4:Y:S01]  /*3d80*/  @!P3 LDG.E R16, desc[UR10][R94.64] ;  /* 0x0000000a5e10b981 */ /* 0x000f22000c1e1900 */
[----:B0-----:R-:W-:-:S03]  /*3d90*/  MOV R12, R120 ;  /* 0x00000078000c7202 */ /* 0x001fc60000000f00 */
[----:B------:R0:W-:Y:S02]  /*3da0*/  STL [R1+0x9c], R13 ;  /* 0x00009c0d01007387 */ /* 0x0001e40000100800 */
[----:B0-----:R-:W-:Y:S02]  /*3db0*/  MOV R13, R121 ;  /* 0x00000079000d7202 */ /* 0x001fe40000000f00 */
[----:B------:R-:W4:Y:S01]  /*3dc0*/  LDL.LU.64 R120, [R1+0x128] ;  /* 0x0001280001787983 */ /* 0x000f220000300a00 */
[----:B------:R-:W-:Y:S02]  /*3dd0*/  LOP3.LUT P2, RZ, R0, 0x10, RZ, 0xc0, !PT ;  /* 0x0000001000ff7812 */ /* 0x000fe4000784c0ff */
[----:B------:R-:W-:Y:S01]  /*3de0*/  PRMT R64, RZ, 0x7610, R64 ;  /* 0x00007610ff407816 */ /* 0x000fe20000000040 */
[----:B------:R0:W-:Y:S01]  /*3df0*/  STL [R1+0x90], R2 ;  /* 0x0000900201007387 */ /* 0x0001e20000100800 */
[----:B------:R-:W-:Y:S02]  /*3e00*/  PRMT R65, RZ, 0x7610, R65 ;  /* 0x00007610ff417816 */ /* 0x000fe40000000041 */
[----:B------:R-:W-:-:S02]  /*3e10*/  PRMT R66, RZ, 0x7610, R66 ;  /* 0x00007610ff427816 */ /* 0x000fc40000000042 */
[----:B------:R-:W-:Y:S02]  /*3e20*/  PRMT R67, RZ, 0x7610, R67 ;  /* 0x00007610ff437816 */ /* 0x000fe40000000043 */
[----:B------:R-:W-:Y:S02]  /*3e30*/  PRMT R41, RZ, 0x7610, R41 ;  /* 0x00007610ff297816 */ /* 0x000fe40000000029 */
[----:B------:R-:W-:Y:S02]  /*3e40*/  PRMT R44, RZ, 0x7610, R44 ;  /* 0x00007610ff2c7816 */ /* 0x000fe4000000002c */
[----:B0-----:R-:W-:Y:S02]  /*3e50*/  PRMT R2, RZ, 0x7610, R2 ;  /* 0x00007610ff027816 */ /* 0x001fe40000000002 */
[----:B------:R-:W-:Y:S02]  /*3e60*/  PRMT R45, RZ, 0x7610, R45 ;  /* 0x00007610ff2d7816 */ /* 0x000fe4000000002d */
        /* <DEDUP_REMOVED lines=8> */
[C---:B------:R-:W-:Y:S02]  /*3ef0*/  LOP3.LUT P1, RZ, R3.reuse, 0x20, RZ, 0xc0, !PT ;  /* 0x0000002003ff7812 */ /* 0x040fe4000782c0ff */
[----:B------:R-:W-:Y:S02]  /*3f00*/  LOP3.LUT P2, RZ, R3, 0x10, RZ, 0xc0, !PT ;  /* 0x0000001003ff7812 */ /* 0x000fe4000784c0ff */
[----:B------:R-:W-:Y:S02]  /*3f10*/  LOP3.LUT R0, R0, 0xfffffffd, RZ, 0xc0, !PT ;  /* 0xfffffffd00007812 */ /* 0x000fe400078ec0ff */
[----:B-1----:R-:W-:Y:S02]  /*3f20*/  CS2R R70, SRZ ;  /* 0x0000000000467805 */ /* 0x002fe4000001ff00 */
[----:B------:R-:W-:-:S02]  /*3f30*/  @P0 LOP3.LUT R0, R0, 0x2, RZ, 0xfc, !PT ;  /* 0x0000000200000812 */ /* 0x000fc400078efcff */
[----:B------:R-:W-:Y:S01]  /*3f40*/  LOP3.LUT P0, RZ, R3, 0x80, RZ, 0xc0, !PT ;  /* 0x0000008003ff7812 */ /* 0x000fe2000780c0ff */
[----:B------:R-:W-:Y:S01]  /*3f50*/  HFMA2 R58, -RZ, RZ, 0, 0 ;  /* 0x00000000ff3a7431 */ /* 0x000fe200000001ff */
[----:B------:R-:W-:Y:S01]  /*3f60*/  LOP3.LUT R0, R0, 0xfffffffb, RZ, 0xc0, !PT ;  /* 0xfffffffb00007812 */ /* 0x000fe200078ec0ff */
[----:B------:R0:W4:Y:S04]  /*3f70*/  @!P1 LDG.E R70, desc[UR10][R86.64] ;  /* 0x0000000a56469981 */ /* 0x000128000c1e1900 */
[----:B------:R1:W4:Y:S01]  /*3f80*/  @!P2 LDG.E R71, desc[UR10][R88.64] ;  /* 0x0000000a5847a981 */ /* 0x000322000c1e1900 */
[----:B------:R-:W-:-:S03]  /*3f90*/  @P1 LOP3.LUT R0, R0, 0x4, RZ, 0xfc, !PT ;  /* 0x0000000400001812 */ /* 0x000fc600078efcff */
[----:B------:R1:W-:Y:S01]  /*3fa0*/  STL [R1+0xa8], R19 ;  /* 0x0000a81301007387 */ /* 0x0003e20000100800 */
[----:B0-----:R-:W-:-:S03]  /*3fb0*/  PRMT R87, RZ, 0x7610, R87 ;  /* 0x00007610ff577816 */ /* 0x001fc60000000057 */
[----:B------:R0:W4:Y:S01]  /*3fc0*/  @!P1 LDG.E R58, desc[UR10][R84.64] ;  /* 0x0000000a543a9981 */ /* 0x000122000c1e1900 */
[----:B-1----:R-:W-:Y:S02]  /*3fd0*/  PRMT R88, RZ, 0x7610, R88 ;  /* 0x00007610ff587816 */ /* 0x002fe40000000058 */
[----:B------:R-:W-:Y:S01]  /*3fe0*/  PRMT R89, RZ, 0x7610, R89 ;  /* 0x00007610ff597816 */ /* 0x000fe20000000059 */
[----:B------:R1:W4:Y:S01]  /*3ff0*/  @!P2 LDG.E R76, desc[UR10][R90.64] ;  /* 0x0000000a5a4ca981 */ /* 0x000322000c1e1900 */
[----:B------:R-:W-:Y:S02]  /*4000*/  PRMT R19, RZ, 0x7610, R19 ;  /* 0x00007610ff137816 */ /* 0x000fe40000000013 */
[----:B------:R-:W-:Y:S02]  /*4010*/  LOP3.LUT P1, RZ, R3, 0x100, RZ, 0xc0, !PT ;  /* 0x0000010003ff7812 */ /* 0x000fe4000782c0ff */
[----:B------:R-:W-:Y:S02]  /*4020*/  PRMT R78, RZ, 0x7610, R78 ;  /* 0x00007610ff4e7816 */ /* 0x000fe4000000004e */
[----:B------:R-:W-:-:S02]  /*4030*/  PRMT R79, RZ, 0x7610, R79 ;  /* 0x00007610ff4f7816 */ /* 0x000fc4000000004f */
[----:B------:R-:W-:Y:S02]  /*4040*/  PRMT R80, RZ, 0x7610, R80 ;  /* 0x00007610ff507816 */ /* 0x000fe40000000050 */
[----:B------:R-:W-:Y:S01]  /*4050*/  PRMT R81, RZ, 0x7610, R81 ;  /* 0x00007610ff517816 */ /* 0x000fe20000000051 */
[----:B------:R1:W-:Y:S01]  /*4060*/  STL [R1+0xa4], R17 ;  /* 0x0000a41101007387 */ /* 0x0003e20000100800 */
[----:B------:R-:W-:Y:S02]  /*4070*/  PRMT R83, RZ, 0x7610, R83 ;  /* 0x00007610ff537816 */ /* 0x000fe40000000053 */
[----:B0-----:R-:W-:Y:S01]  /*4080*/  PRMT R84, RZ, 0x7610, R84 ;  /* 0x00007610ff547816 */ /* 0x001fe20000000054 */
[----:B------:R0:W-:Y:S01]  /*4090*/  STL [R1+0xac], R21 ;  /* 0x0000ac1501007387 */ /* 0x0001e20000100800 */
[----:B------:R-:W-:Y:S02]  /*40a0*/  PRMT R85, RZ, 0x7610, R85 ;  /* 0x00007610ff557816 */ /* 0x000fe40000000055 */
[----:B-1----:R-:W-:-:S02]  /*40b0*/  PRMT R91, RZ, 0x7610, R91 ;  /* 0x00007610ff5b7816 */ /* 0x002fc4000000005b */
[----:B------:R-:W-:Y:S02]  /*40c0*/  PRMT R92, RZ, 0x7610, R92 ;  /* 0x00007610ff5c7816 */ /* 0x000fe4000000005c */
[----:B------:R-:W-:Y:S02]  /*40d0*/  PRMT R17, RZ, 0x7610, R17 ;  /* 0x00007610ff117816 */ /* 0x000fe40000000011 */
[----:B------:R-:W-:Y:S02]  /*40e0*/  PRMT R93, RZ, 0x7610, R93 ;  /* 0x00007610ff5d7816 */ /* 0x000fe4000000005d */
[----:B0-----:R-:W-:Y:S02]  /*40f0*/  PRMT R21, RZ, 0x7610, R21 ;  /* 0x00007610ff157816 */ /* 0x001fe40000000015 */
[C---:B------:R-:W-:Y:S02]  /*4100*/  @!P1 PRMT R17, R38.reuse, 0x7610, R17 ;  /* 0x0000761026119816 */ /* 0x040fe40000000011 */
[----:B------:R-:W-:-:S02]  /*4110*/  @!P1 PRMT R83, R38, 0x7632, R83 ;  /* 0x0000763226539816 */ /* 0x000fc40000000053 */
[C---:B------:R-:W-:Y:S02]  /*4120*/  @!P1 PRMT R84, R39.reuse, 0x7610, R84 ;  /* 0x0000761027549816 */ /* 0x040fe40000000054 */
[----:B------:R-:W-:Y:S02]  /*4130*/  @!P1 PRMT R85, R39, 0x7632, R85 ;  /* 0x0000763227559816 */ /* 0x000fe40000000055 */
[----:B------:R-:W-:Y:S02]  /*4140*/  LOP3.LUT P1, RZ, R0, 0x4, RZ, 0xc0, !PT ;  /* 0x0000000400ff7812 */ /* 0x000fe4000782c0ff */
[----:B------:R-:W-:Y:S01]  /*4150*/  MOV R90, RZ ;  /* 0x000000ff005a7202 */ /* 0x000fe20000000f00 */
[----:B------:R0:W-:Y:S04]  /*4160*/  STL [R1+0x30], R22 ;  /* 0x0000301601007387 */ /* 0x0001e80000100800 */
[----:B------:R1:W-:Y:S01]  /*4170*/  STL [R1+0x34], R24 ;  /* 0x0000341801007387 */ /* 0x0003e20000100800 */
[----:B0-----:R-:W-:Y:S01]  /*4180*/  MOV R22, RZ ;  /* 0x000000ff00167202 */ /* 0x001fe20000000f00 */
[----:B-1----:R-:W-:Y:S01]  /*4190*/  HFMA2 R24, -RZ, RZ, 0, 0 ;  /* 0x00000000ff187431 */ /* 0x002fe200000001ff */
[----:B------:R-:W-:-:S02]  /*41a0*/  PRMT R72, RZ, 0x7610, R72 ;  /* 0x00007610ff487816 */ /* 0x000fc40000000048 */
[C---:B--2---:R-:W-:Y:S02]  /*41b0*/  @!P0 PRMT R19, R40.reuse, 0x7610, R19 ;  /* 0x0000761028138816 */ /* 0x044fe40000000013 */
[----:B------:R-:W-:Y:S02]  /*41c0*/  @!P0 PRMT R87, R40, 0x7632, R87 ;  /* 0x0000763228578816 */ /* 0x000fe40000000057 */
[C---:B---3--:R-:W-:Y:S02]  /*41d0*/  @!P0 PRMT R88, R8.reuse, 0x7610, R88 ;  /* 0x0000761008588816 */ /* 0x048fe40000000058 */
[----:B------:R-:W-:Y:S02]  /*41e0*/  @!P0 PRMT R89, R8, 0x7632, R89 ;  /* 0x0000763208598816 */ /* 0x000fe40000000059 */
[----:B------:R-:W-:Y:S02]  /*41f0*/  LOP3.LUT P0, RZ, R0, 0x2, RZ, 0xc0, !PT ;  /* 0x0000000200ff7812 */ /* 0x000fe4000780c0ff */
[----:B----4-:R-:W-:-:S02]  /*4200*/  @!P6 PRMT R78, R36, 0x7610, R78 ;  /* 0x00007610244ee816 */ /* 0x010fc4000000004e */
[----:B------:R-:W-:Y:S02]  /*4210*/  @!P6 PRMT R79, R36, 0x7632, R79 ;  /* 0x00007632244fe816 */ /* 0x000fe4000000004f */
[C---:B------:R-:W-:Y:S02]  /*4220*/  @!P6 PRMT R80, R37.reuse, 0x7610, R80 ;  /* 0x000076102550e816 */ /* 0x040fe40000000050 */
[----:B------:R-:W-:Y:S02]  /*4230*/  @!P6 PRMT R81, R37, 0x7632, R81 ;  /* 0x000076322551e816 */ /* 0x000fe40000000051 */
[----:B------:R-:W-:-:S03]  /*4240*/  LOP3.LUT P6, RZ, R3, 0x1, RZ, 0xc0, !PT ;  /* 0x0000000103ff7812 */ /* 0x000fc600078cc0ff */
[C---:B------:R-:W-:Y:S02]  /*4250*/  @!P0 PRMT R21, R46.reuse, 0x7610, R21 ;  /* 0x000076102e158816 */ /* 0x040fe40000000015 */
[----:B------:R-:W-:Y:S02]  /*4260*/  @!P0 PRMT R91, R46, 0x7632, R91 ;  /* 0x000076322e5b8816 */ /* 0x000fe4000000005b */
[----:B------:R-:W-:-:S06]  /*4270*/  @!P0 PRMT R92, R10, 0x7610, R92 ;  /* 0x000076100a5c8816 */ /* 0x000fcc000000005c */
[----:B------:R0:W2:Y:S01]  /*4280*/  @!P6 LDG.E R90, desc[UR10][R104.64] ;  /* 0x0000000a685ae981 */ /* 0x0000a2000c1e1900 */
[----:B------:R-:W-:Y:S02]  /*4290*/  @!P0 PRMT R93, R10, 0x7632, R93 ;  /* 0x000076320a5d8816 */ /* 0x000fe4000000005d */
[----:B------:R-:W-:Y:S01]  /*42a0*/  LOP3.LUT P0, RZ, R0, 0x1, RZ, 0xc0, !PT ;  /* 0x0000000100ff7812 */ /* 0x000fe2000780c0ff */
[----:B------:R-:W-:-:S06]  /*42b0*/  HFMA2 R0, -RZ, RZ, 0, 0 ;  /* 0x00000000ff007431 */ /* 0x000fcc00000001ff */
[----:B------:R-:W3:Y:S06]  /*42c0*/  @!P6 LDG.E R0, desc[UR10][R106.64] ;  /* 0x0000000a6a00e981 */ /* 0x000eec000c1e1900 */
[----:B------:R-:W4:Y:S04]  /*42d0*/  @!P0 LDG.E R22, desc[UR10][R108.64] ;  /* 0x0000000a6c168981 */ /* 0x000f28000c1e1900 */
[----:B------:R-:W4:Y:S01]  /*42e0*/  @!P0 LDG.E R24, desc[UR10][R110.64] ;  /* 0x0000000a6e188981 */ /* 0x000f22000c1e1900 */
[----:B------:R-:W-:-:S02]  /*42f0*/  PRMT R73, RZ, 0x7610, R73 ;  /* 0x00007610ff497816 */ /* 0x000fc40000000049 */
[----:B------:R-:W-:Y:S02]  /*4300*/  PRMT R74, RZ, 0x7610, R74 ;  /* 0x00007610ff4a7816 */ /* 0x000fe4000000004a */
[----:B------:R-:W-:Y:S01]  /*4310*/  PRMT R75, RZ, 0x7610, R75 ;  /* 0x00007610ff4b7816 */ /* 0x000fe2000000004b */
[----:B------:R1:W-:Y:S01]  /*4320*/  STL [R1+0x98], R11 ;  /* 0x0000980b01007387 */ /* 0x0003e20000100800 */
[C---:B------:R-:W-:Y:S02]  /*4330*/  @!P5 PRMT R72, R34.reuse, 0x7610, R72 ;  /* 0x000076102248d816 */ /* 0x040fe40000000048 */
[----:B------:R-:W-:Y:S02]  /*4340*/  @!P5 PRMT R73, R34, 0x7632, R73 ;  /* 0x000076322249d816 */ /* 0x000fe40000000049 */
[C---:B------:R-:W-:Y:S02]  /*4350*/  @!P5 PRMT R74, R35.reuse, 0x7610, R74 ;  /* 0x00007610234ad816 */ /* 0x040fe4000000004a */
[----:B------:R-:W-:-:S02]  /*4360*/  @!P5 PRMT R75, R35, 0x7632, R75 ;  /* 0x00007632234bd816 */ /* 0x000fc4000000004b */
[----:B------:R-:W-:Y:S02]  /*4370*/  LOP3.LUT P5, RZ, R3, 0x2, RZ, 0xc0, !PT ;  /* 0x0000000203ff7812 */ /* 0x000fe400078ac0ff */
[----:B-1----:R-:W-:Y:S02]  /*4380*/  PRMT R11, RZ, 0x7610, R11 ;  /* 0x00007610ff0b7816 */ /* 0x002fe4000000000b */
[----:B------:R-:W-:Y:S02]  /*4390*/  PRMT R63, RZ, 0x7610, R63 ;  /* 0x00007610ff3f7816 */ /* 0x000fe4000000003f */
[----:B------:R-:W-:Y:S02]  /*43a0*/  PRMT R68, RZ, 0x7610, R68 ;  /* 0x00007610ff447816 */ /* 0x000fe40000000044 */
[----:B------:R-:W-:Y:S01]  /*43b0*/  PRMT R69, RZ, 0x7610, R69 ;  /* 0x00007610ff457816 */ /* 0x000fe20000000045 */
[----:B------:R1:W-:Y:S01]  /*43c0*/  STL [R1+0x2c], R20 ;  /* 0x00002c1401007387 */ /* 0x0003e20000100800 */
[----:B------:R-:W-:-:S02]  /*43d0*/  @!P4 PRMT R11, R32, 0x7610, R11 ;  /* 0x00007610200bc816 */ /* 0x000fc4000000000b */
[----:B------:R-:W-:Y:S02]  /*43e0*/  @!P4 PRMT R63, R32, 0x7632, R63 ;  /* 0x00007632203fc816 */ /* 0x000fe4000000003f */
[C---:B------:R-:W-:Y:S02]  /*43f0*/  @!P4 PRMT R68, R33.reuse, 0x7610, R68 ;  /* 0x000076102144c816 */ /* 0x040fe40000000044 */
[----:B------:R-:W-:Y:S02]  /*4400*/  @!P4 PRMT R69, R33, 0x7632, R69 ;  /* 0x000076322145c816 */ /* 0x000fe40000000045 */
[----:B------:R-:W-:Y:S01]  /*4410*/  LOP3.LUT P4, RZ, R3, 0x4, RZ, 0xc0, !PT ;  /* 0x0000000403ff7812 */ /* 0x000fe2000788c0ff */
[----:B-1----:R-:W-:Y:S01]  /*4420*/  HFMA2 R20, -RZ, RZ, 0, 0 ;  /* 0x00000000ff147431 */ /* 0x002fe200000001ff */
[----:B------:R1:W-:Y:S01]  /*4430*/  STL [R1+0x28], R18 ;  /* 0x0000281201007387 */ /* 0x0003e20000100800 */
[----:B------:R-:W-:Y:S02]  /*4440*/  MOV R82, RZ ;  /* 0x000000ff00527202 */ /* 0x000fe40000000f00 */
[----:B0-----:R-:W-:Y:S01]  /*4450*/  PRMT R104, RZ, 0x7610, R104 ;  /* 0x00007610ff687816 */ /* 0x001fe20000000068 */
[----:B------:R0:W-:Y:S04]  /*4460*/  STL [R1+0xb8], R27 ;  /* 0x0000b81b01007387 */ /* 0x0001e80000100800 */
[----:B------:R0:W4:Y:S01]  /*4470*/  @!P5 LDG.E R20, desc[UR10][R102.64] ;  /* 0x0000000a6614d981 */ /* 0x000122000c1e1900 */
[----:B-1----:R-:W-:Y:S01]  /*4480*/  HFMA2 R18, -RZ, RZ, 0, 0 ;  /* 0x00000000ff127431 */ /* 0x002fe200000001ff */
[----:B------:R-:W-:-:S02]  /*4490*/  MOV R86, RZ ;  /* 0x000000ff00567202 */ /* 0x000fc40000000f00 */
[----:B------:R1:W4:Y:S01]  /*44a0*/  @!P4 LDG.E R82, desc[UR10][R96.64] ;  /* 0x0000000a6052c981 */ /* 0x000322000c1e1900 */
[----:B0-----:R-:W-:Y:S02]  /*44b0*/  PRMT R27, RZ, 0x7610, R27 ;  /* 0x00007610ff1b7816 */ /* 0x001fe4000000001b */
[----:B------:R-:W-:Y:S01]  /*44c0*/  @!P3 PRMT R104, R16, 0x7632, R104 ;  /* 0x000076321068b816 */ /* 0x000fe20000000068 */
[----:B------:R0:W4:Y:S01]  /*44d0*/  @!P4 LDG.E R18, desc[UR10][R98.64] ;  /* 0x0000000a6212c981 */ /* 0x000122000c1e1900 */
[----:B------:R-:W-:Y:S02]  /*44e0*/  PRMT R102, RZ, 0x7610, R102 ;  /* 0x00007610ff667816 */ /* 0x000fe40000000066 */
[----:B------:R-:W-:Y:S01]  /*44f0*/  PRMT R103, RZ, 0x7610, R103 ;  /* 0x00007610ff677816 */ /* 0x000fe20000000067 */
[----:B------:R0:W4:Y:S01]  /*4500*/  @!P5 LDG.E R86, desc[UR10][R100.64] ;  /* 0x0000000a6456d981 */ /* 0x000122000c1e1900 */
[C---:B------:R-:W-:Y:S02]  /*4510*/  @!P3 PRMT R27, R77.reuse, 0x7610, R27 ;  /* 0x000076104d1bb816 */ /* 0x040fe4000000001b */
[----:B------:R-:W-:-:S02]  /*4520*/  @!P3 PRMT R102, R77, 0x7632, R102 ;  /* 0x000076324d66b816 */ /* 0x000fc40000000066 */
[----:B------:R-:W-:Y:S02]  /*4530*/  @!P3 PRMT R103, R16, 0x7610, R103 ;  /* 0x000076101067b816 */ /* 0x000fe40000000067 */
[----:B------:R-:W-:Y:S02]  /*4540*/  LOP3.LUT P3, RZ, R3, 0x20000000, RZ, 0xc0, !PT ;  /* 0x2000000003ff7812 */ /* 0x000fe4000786c0ff */
[----:B------:R-:W-:Y:S01]  /*4550*/  MOV R105, RZ ;  /* 0x000000ff00697202 */ /* 0x000fe20000000f00 */
[----:B------:R1:W-:Y:S04]  /*4560*/  STL [R1+0x20], R14 ;  /* 0x0000200e01007387 */ /* 0x0003e80000100800 */
[----:B------:R0:W-:Y:S01]  /*4570*/  STL [R1+0xa0], R15 ;  /* 0x0000a00f01007387 */ /* 0x0001e20000100800 */
[----:B-1----:R-:W-:-:S05]  /*4580*/  MOV R14, R42 ;  /* 0x0000002a000e7202 */ /* 0x002fca0000000f00 */
[----:B------:R-:W4:Y:S01]  /*4590*/  @!P3 LDG.E R105, desc[UR10][R120.64] ;  /* 0x0000000a7869b981 */ /* 0x000f22000c1e1900 */
[----:B0-----:R-:W-:-:S03]  /*45a0*/  MOV R15, R43 ;  /* 0x0000002b000f7202 */ /* 0x001fc60000000f00 */
[----:B------:R-:W4:Y:S04]  /*45b0*/  LDL.LU.64 R42, [R1+0x118] ;  /* 0x00011800012a7983 */ /* 0x000f280000300a00 */
[----:B------:R-:W4:Y:S04]  /*45c0*/  LDL.LU.64 R120, [R1+0x130] ;  /* 0x0001300001787983 */ /* 0x000f280000300a00 */
[----:B------:R0:W-:Y:S04]  /*45d0*/  STL.64 [R1+0x1b8], R122 ;  /* 0x0001b87a01007387 */ /* 0x0001e80000100a00 */
[----:B------:R1:W-:Y:S04]  /*45e0*/  STL.64 [R1+0x1c0], R124 ;  /* 0x0001c07c01007387 */ /* 0x0003e80000100a00 */
[----:B0-----:R-:W4:Y:S04]  /*45f0*/  LDL.LU.64 R122, [R1+0x138] ;  /* 0x00013800017a7983 */ /* 0x001f280000300a00 */
[----:B-1----:R-:W4:Y:S01]  /*4600*/  LDL.LU.64 R124, [R1+0x140] ;  /* 0x00014000017c7983 */ /* 0x002f220000300a00 */
[----:B------:R-:W-:-:S02]  /*4610*/  PRMT R94, RZ, 0x7610, R94 ;  /* 0x00007610ff5e7816 */ /* 0x000fc4000000005e */
[----:B------:R-:W-:Y:S01]  /*4620*/  PRMT R95, RZ, 0x7610, R95 ;  /* 0x00007610ff5f7816 */ /* 0x000fe2000000005f */
[----:B------:R0:W-:Y:S01]  /*4630*/  STL [R1+0xb0], R23 ;  /* 0x0000b01701007387 */ /* 0x0001e20000100800 */
[----:B------:R-:W-:Y:S02]  /*4640*/  PRMT R96, RZ, 0x7610, R96 ;  /* 0x00007610ff607816 */ /* 0x000fe40000000060 */
[----:B------:R-:W-:Y:S01]  /*4650*/  PRMT R98, RZ, 0x7610, R98 ;  /* 0x00007610ff627816 */ /* 0x000fe20000000062 */
[----:B------:R1:W-:Y:S01]  /*4660*/  STL [R1+0xb4], R25 ;  /* 0x0000b41901007387 */ /* 0x0003e20000100800 */
[----:B------:R-:W-:Y:S02]  /*4670*/  PRMT R99, RZ, 0x7610, R99 ;  /* 0x00007610ff637816 */ /* 0x000fe40000000063 */
[----:B------:R-:W-:Y:S02]  /*4680*/  PRMT R100, RZ, 0x7610, R100 ;  /* 0x00007610ff647816 */ /* 0x000fe40000000064 */
[----:B0-----:R-:W-:-:S02]  /*4690*/  PRMT R23, RZ, 0x7610, R23 ;  /* 0x00007610ff177816 */ /* 0x001fc40000000017 */
[----:B-1----:R-:W-:Y:S02]  /*46a0*/  PRMT R25, RZ, 0x7610, R25 ;  /* 0x00007610ff197816 */ /* 0x002fe40000000019 */
[C---:B------:R-:W-:Y:S02]  /*46b0*/  @!P1 PRMT R23, R58.reuse, 0x7610, R23 ;  /* 0x000076103a179816 */ /* 0x040fe40000000017 */
[----:B------:R-:W-:Y:S02]  /*46c0*/  @!P1 PRMT R94, R58, 0x7632, R94 ;  /* 0x000076323a5e9816 */ /* 0x000fe4000000005e */
[C---:B------:R-:W-:Y:S02]  /*46d0*/  @!P1 PRMT R95, R70.reuse, 0x7610, R95 ;  /* 0x00007610465f9816 */ /* 0x040fe4000000005f */
[----:B------:R-:W-:Y:S02]  /*46e0*/  @!P1 PRMT R96, R70, 0x7632, R96 ;  /* 0x0000763246609816 */ /* 0x000fe40000000060 */
[----:B------:R-:W-:-:S02]  /*46f0*/  @!P2 PRMT R25, R71, 0x7610, R25 ;  /* 0x000076104719a816 */ /* 0x000fc40000000019 */
[----:B------:R-:W-:Y:S02]  /*4700*/  @!P2 PRMT R98, R71, 0x7632, R98 ;  /* 0x000076324762a816 */ /* 0x000fe40000000062 */
[C---:B------:R-:W-:Y:S02]  /*4710*/  @!P2 PRMT R99, R76.reuse, 0x7610, R99 ;  /* 0x000076104c63a816 */ /* 0x040fe40000000063 */
[----:B------:R-:W-:Y:S02]  /*4720*/  @!P2 PRMT R100, R76, 0x7632, R100 ;  /* 0x000076324c64a816 */ /* 0x000fe40000000064 */
[C---:B------:R-:W-:Y:S02]  /*4730*/  LOP3.LUT P1, RZ, R3.reuse, 0x80000000, RZ, 0xc0, !PT ;  /* 0x8000000003ff7812 */ /* 0x040fe4000782c0ff */
[----:B------:R-:W-:Y:S01]  /*4740*/  LOP3.LUT P2, RZ, R3, 0x40000000, RZ, 0xc0, !PT ;  /* 0x4000000003ff7812 */ /* 0x000fe2000784c0ff */
[----:B------:R0:W-:Y:S01]  /*4750*/  STL [R1+0x38], R26 ;  /* 0x0000381a01007387 */ /* 0x0001e20000100800 */
[----:B------:R-:W-:-:S03]  /*4760*/  MOV R101, RZ ;  /* 0x000000ff00657202 */ /* 0x000fc60000000f00 */
[----:B------:R1:W-:Y:S01]  /*4770*/  STL [R1+0xc4], R33 ;  /* 0x0000c42101007387 */ /* 0x0003e20000100800 */
[----:B0-----:R-:W-:-:S07]  /*4780*/  HFMA2 R26, -RZ, RZ, 0, 0 ;  /* 0x00000000ff1a7431 */ /* 0x001fce00000001ff */
[----:B------:R0:W4:Y:S01]  /*4790*/  @!P2 LDG.E R101, desc[UR10][R116.64] ;  /* 0x0000000a7465a981 */ /* 0x000122000c1e1900 */
[----:B-1----:R-:W-:-:S03]  /*47a0*/  PRMT R33, RZ, 0x7610, R33 ;  /* 0x00007610ff217816 */ /* 0x002fc60000000021 */
[----:B------:R1:W4:Y:S01]  /*47b0*/  @!P1 LDG.E R26, desc[UR10][R114.64] ;  /* 0x0000000a721a9981 */ /* 0x000322000c1e1900 */
[----:B0-----:R-:W-:Y:S02]  /*47c0*/  PRMT R116, RZ, 0x7610, R116 ;  /* 0x00007610ff747816 */ /* 0x001fe40000000074 */
[----:B-1----:R-:W-:Y:S02]  /*47d0*/  PRMT R114, RZ, 0x7610, R114 ;  /* 0x00007610ff727816 */ /* 0x002fe40000000072 */
[----:B------:R-:W-:Y:S01]  /*47e0*/  PRMT R115, RZ, 0x7610, R115 ;  /* 0x00007610ff737816 */ /* 0x000fe20000000073 */
[----:B------:R0:W-:Y:S01]  /*47f0*/  STL [R1+0x48], R34 ;  /* 0x0000482201007387 */ /* 0x0001e20000100800 */
[----:B------:R-:W-:-:S03]  /*4800*/  UIMAD.WIDE UR6, UR8, 0x8, UR6 ;  /* 0x00000008080678a5 */ /* 0x000fc6000f8e0206 */
[----:B------:R1:W-:Y:S01]  /*4810*/  STL [R1+0x10], R118 ;  /* 0x0000107601007387 */ /* 0x0003e20000100800 */
[----:B0-----:R-:W-:Y:S01]  /*4820*/  MOV R34, RZ ;  /* 0x000000ff00227202 */ /* 0x001fe20000000f00 */
[----:B-1----:R-:W0:Y:S01]  /*4830*/  S2R R118, SR_TID.X ;  /* 0x0000000000767919 */ /* 0x002e220000002100 */
[----:B------:R-:W-:Y:S01]  /*4840*/  MOV R97, RZ ;  /* 0x000000ff00617202 */ /* 0x000fe20000000f00 */
[----:B------:R-:W-:Y:S01]  /*4850*/  HFMA2 R117, -RZ, RZ, 0, 0 ;  /* 0x00000000ff757431 */ /* 0x000fe200000001ff */
[----:B------:R1:W-:Y:S04]  /*4860*/  STL [R1+0xc8], R35 ;  /* 0x0000c82301007387 */ /* 0x0003e80000100800 */
[----:B------:R1:W-:Y:S04]  /*4870*/  STL [R1+0x4c], R36 ;  /* 0x00004c2401007387 */ /* 0x0003e80000100800 */
[----:B------:R1:W-:Y:S02]  /*4880*/  STL [R1+0xcc], R37 ;  /* 0x0000cc2501007387 */ /* 0x0003e40000100800 */
[----:B-1----:R-:W-:-:S02]  /*4890*/  PRMT R35, RZ, 0x7610, R35 ;  /* 0x00007610ff237816 */ /* 0x002fc40000000023 */
[----:B------:R1:W-:Y:S01]  /*48a0*/  STL [R1+0x50], R38 ;  /* 0x0000502601007387 */ /* 0x0003e20000100800 */
[----:B------:R-:W-:-:S03]  /*48b0*/  PRMT R36, RZ, 0x7610, R36 ;  /* 0x00007610ff247816 */ /* 0x000fc60000000024 */
[----:B------:R-:W4:Y:S01]  /*48c0*/  @!P1 LDG.E R97, desc[UR10][R112.64] ;  /* 0x0000000a70619981 */ /* 0x000f22000c1e1900 */
[----:B------:R-:W-:Y:S02]  /*48d0*/  PRMT R37, RZ, 0x7610, R37 ;  /* 0x00007610ff257816 */ /* 0x000fe40000000025 */
[----:B-1----:R-:W-:Y:S02]  /*48e0*/  PRMT R38, RZ, 0x7610, R38 ;  /* 0x00007610ff267816 */ /* 0x002fe40000000026 */
[C---:B--2---:R-:W-:Y:S02]  /*48f0*/  @!P6 PRMT R33, R90.reuse, 0x7610, R33 ;  /* 0x000076105a21e816 */ /* 0x044fe40000000021 */
[----:B------:R-:W-:Y:S02]  /*4900*/  @!P6 PRMT R114, R90, 0x7632, R114 ;  /* 0x000076325a72e816 */ /* 0x000fe40000000072 */
[C---:B---3--:R-:W-:Y:S02]  /*4910*/  @!P6 PRMT R115, R0.reuse, 0x7610, R115 ;  /* 0x000076100073e816 */ /* 0x048fe40000000073 */
[----:B------:R-:W-:-:S02]  /*4920*/  @!P6 PRMT R116, R0, 0x7632, R116 ;  /* 0x000076320074e816 */ /* 0x000fc40000000074 */
[----:B------:R-:W-:-:S13]  /*4930*/  LOP3.LUT P6, RZ, R3, 0x4000000, RZ, 0xc0, !PT ;  /* 0x0400000003ff7812 */ /* 0x000fda00078cc0ff */
[----:B------:R1:W2:Y:S01]  /*4940*/  @!P6 LDG.E R34, desc[UR10][R12.64] ;  /* 0x0000000a0c22e981 */ /* 0x0002a2000c1e1900 */
[C---:B----4-:R-:W-:Y:S02]  /*4950*/  @!P0 PRMT R35, R22.reuse, 0x7610, R35 ;  /* 0x0000761016238816 */ /* 0x050fe40000000023 */
[----:B------:R-:W-:Y:S01]  /*4960*/  @!P0 PRMT R36, R22, 0x7632, R36 ;  /* 0x0000763216248816 */ /* 0x000fe20000000024 */
[----:B------:R0:W3:Y:S01]  /*4970*/  @!P6 LDG.E R117, desc[UR10][R14.64] ;  /* 0x0000000a0e75e981 */ /* 0x0000e2000c1e1900 */
[----:B-1----:R-:W-:Y:S01]  /*4980*/  MOV R12, UR6 ;  /* 0x00000006000c7c02 */ /* 0x002fe20008000f00 */
[----:B------:R-:W1:Y:S01]  /*4990*/  LDCU.U8 UR6, c[0x0][0x414] ;  /* 0x00008280ff0677ac */ /* 0x000e620008000000 */
[----:B------:R-:W-:-:S06]  /*49a0*/  MOV R13, UR7 ;  /* 0x00000007000d7c02 */ /* 0x000fcc0008000f00 */
[----:B------:R-:W4:Y:S01]  /*49b0*/  LDG.E.64 R12, desc[UR10][R12.64] ;  /* 0x0000000a0c0c7981 */ /* 0x000f22000c1e1b00 */
[C---:B------:R-:W-:Y:S02]  /*49c0*/  @!P0 PRMT R37, R24.reuse, 0x7610, R37 ;  /* 0x0000761018258816 */ /* 0x040fe40000000025 */
[----:B------:R-:W-:Y:S02]  /*49d0*/  @!P0 PRMT R38, R24, 0x7632, R38 ;  /* 0x0000763218268816 */ /* 0x000fe40000000026 */
[----:B0-----:R-:W-:Y:S02]  /*49e0*/  SHF.L.U32 R14, R118, 0x1, RZ ;  /* 0x00000001760e7819 */ /* 0x001fe400000006ff */
[----:B-1----:R-:W-:Y:S02]  /*49f0*/  ISETP.NE.AND P0, PT, RZ, UR6, PT ;  /* 0x00000006ff007c0c */ /* 0x002fe4000bf05270 */
[----:B------:R-:W-:Y:S02]  /*4a00*/  LOP3.LUT R14, R14, 0x7e, RZ, 0xc0, !PT ;  /* 0x0000007e0e0e7812 */ /* 0x000fe400078ec0ff */
[----:B------:R-:W-:-:S04]  /*4a10*/  MOV R118, UR13 ;  /* 0x0000000d00767c02 */ /* 0x000fc80008000f00 */
[----:B------:R-:W-:-:S05]  /*4a20*/  LEA R118, R118, R14, 0x7 ;  /* 0x0000000e76767211 */ /* 0x000fca00078e38ff */
[----:B------:R-:W0:Y:S01]  /*4a30*/  @P0 LDC.64 R14, c[0x0][0x3b0] ;  /* 0x0000ec00ff0e0b82 */ /* 0x000e220000000a00 */
[----:B------:R1:W-:Y:S01]  /*4a40*/  STL [R1+0xbc], R29 ;  /* 0x0000bc1d01007387 */ /* 0x0003e20000100800 */
[----:B------:R-:W-:Y:S02]  /*4a50*/  PRMT R106, RZ, 0x7610, R106 ;  /* 0x00007610ff6a7816 */ /* 0x000fe4000000006a */
[----:B------:R-:W-:Y:S02]  /*4a60*/  PRMT R107, RZ, 0x7610, R107 ;  /* 0x00007610ff6b7816 */ /* 0x000fe4000000006b */
[----:B------:R-:W-:Y:S01]  /*4a70*/  PRMT R108, RZ, 0x7610, R108 ;  /* 0x00007610ff6c7816 */ /* 0x000fe2000000006c */
[----:B------:R0:W-:Y:S01]  /*4a80*/  STL [R1+0xc0], R31 ;  /* 0x0000c01f01007387 */ /* 0x0001e20000100800 */
[----:B-1----:R-:W-:Y:S02]  /*4a90*/  PRMT R29, RZ, 0x7610, R29 ;  /* 0x00007610ff1d7816 */ /* 0x002fe4000000001d */
[----:B------:R-:W-:-:S02]  /*4aa0*/  @!P4 PRMT R106, R82, 0x7632, R106 ;  /* 0x00007632526ac816 */ /* 0x000fc4000000006a */
[----:B------:R-:W-:Y:S02]  /*4ab0*/  @!P4 PRMT R29, R82, 0x7610, R29 ;  /* 0x00007610521dc816 */ /* 0x000fe4000000001d */
[C---:B------:R-:W-:Y:S02]  /*4ac0*/  @!P4 PRMT R107, R18.reuse, 0x7610, R107 ;  /* 0x00007610126bc816 */ /* 0x040fe4000000006b */
[----:B------:R-:W-:Y:S01]  /*4ad0*/  @!P4 PRMT R108, R18, 0x7632, R108 ;  /* 0x00007632126cc816 */ /* 0x000fe2000000006c */
[----:B------:R1:W-:Y:S01]  /*4ae0*/  STL [R1+0xd0], R39 ;  /* 0x0000d02701007387 */ /* 0x0003e20000100800 */
[----:B------:R-:W-:Y:S01]  /*4af0*/  LOP3.LUT P4, RZ, R3, 0x10000000, RZ, 0xc0, !PT ;  /* 0x1000000003ff7812 */ /* 0x000fe2000788c0ff */
[----:B0-----:R-:W-:Y:S01]  /*4b00*/  @P0 IMAD.WIDE R14, R118, 0x2, R14 ;  /* 0x00000002760e0825 */ /* 0x001fe200078e020e */
[----:B------:R-:W-:Y:S01]  /*4b10*/  PRMT R31, RZ, 0x7610, R31 ;  /* 0x00007610ff1f7816 */ /* 0x000fe2000000001f */
[----:B------:R0:W-:Y:S01]  /*4b20*/  STL [R1+0x54], R40 ;  /* 0x0000542801007387 */ /* 0x0001e20000100800 */
[----:B------:R-:W-:-:S02]  /*4b30*/  PRMT R110, RZ, 0x7610, R110 ;  /* 0x00007610ff6e7816 */ /* 0x000fc4000000006e */
[----:B------:R-:W-:Y:S01]  /*4b40*/  PRMT R111, RZ, 0x7610, R111 ;  /* 0x00007610ff6f7816 */ /* 0x000fe2000000006f */
[----:B-1----:R-:W2:Y:S01]  /*4b50*/  @P0 LDG.E.U16 R39, desc[UR10][R14.64] ;  /* 0x0000000a0e270981 */ /* 0x002ea2000c1e1500 */
[----:B------:R-:W-:Y:S02]  /*4b60*/  PRMT R112, RZ, 0x7610, R112 ;  /* 0x00007610ff707816 */ /* 0x000fe40000000070 */
[C---:B------:R-:W-:Y:S01]  /*4b70*/  @!P5 PRMT R31, R86.reuse, 0x7610, R31 ;  /* 0x00007610561fd816 */ /* 0x040fe2000000001f */
[----:B0-----:R0:W2:Y:S01]  /*4b80*/  @P0 LDG.E.U16 R40, desc[UR10][R14.64+0x2] ;  /* 0x0000020a0e280981 */ /* 0x0010a2000c1e1500 */
[----:B------:R-:W-:Y:S02]  /*4b90*/  @!P5 PRMT R110, R86, 0x7632, R110 ;  /* 0x00007632566ed816 */ /* 0x000fe4000000006e */
[C---:B------:R-:W-:Y:S02]  /*4ba0*/  @!P5 PRMT R111, R20.reuse, 0x7610, R111 ;  /* 0x00007610146fd816 */ /* 0x040fe4000000006f */
[----:B------:R-:W-:-:S02]  /*4bb0*/  @!P5 PRMT R112, R20, 0x7632, R112 ;  /* 0x000076321470d816 */ /* 0x000fc40000000070 */
[----:B------:R-:W-:Y:S01]  /*4bc0*/  LOP3.LUT P5, RZ, R3, 0x8000000, RZ, 0xc0, !PT ;  /* 0x0800000003ff7812 */ /* 0x000fe200078ac0ff */
[----:B0-----:R-:W0:Y:S01]  /*4bd0*/  LDC.64 R14, c[0x0][0x3a8] ;  /* 0x0000ea00ff0e7b82 */ /* 0x001e220000000a00 */
[----:B------:R-:W-:Y:S01]  /*4be0*/  MOV R109, RZ ;  /* 0x000000ff006d7202 */ /* 0x000fe20000000f00 */
[----:B------:R-:W-:Y:S01]  /*4bf0*/  HFMA2 R113, -RZ, RZ, 0, 0 ;  /* 0x00000000ff717431 */ /* 0x000fe200000001ff */
[----:B------:R1:W-:Y:S04]  /*4c00*/  STL [R1+0x44], R32 ;  /* 0x0000442001007387 */ /* 0x0003e80000100800 */
[----:B------:R-:W2:Y:S04]  /*4c10*/  @!P4 LDG.E R109, desc[UR10][R42.64] ;  /* 0x0000000a2a6dc981 */ /* 0x000ea8000c1e1900 */
[----:B------:R-:W2:Y:S01]  /*4c20*/  @!P4 LDG.E R113, desc[UR10][R120.64] ;  /* 0x0000000a7871c981 */ /* 0x000ea2000c1e1900 */
[----:B-1----:R-:W-:Y:S01]  /*4c30*/  MOV R32, RZ ;  /* 0x000000ff00207202 */ /* 0x002fe20000000f00 */
[----:B------:R-:W-:-:S02]  /*4c40*/  HFMA2 R3, -RZ, RZ, 0, 0 ;  /* 0x00000000ff037431 */ /* 0x000fc400000001ff */
[----:B------:R1:W-:Y:S04]  /*4c50*/  STL [R1+0x3c], R28 ;  /* 0x00003c1c01007387 */ /* 0x0003e80000100800 */
[----:B------:R-:W2:Y:S04]  /*4c60*/  @!P5 LDG.E R32, desc[UR10][R4.64] ;  /* 0x0000000a0420d981 */ /* 0x000ea8000c1e1900 */
[----:B------:R0:W-:Y:S01]  /*4c70*/  STL [R1+0x40], R30 ;  /* 0x0000401e01007387 */ /* 0x0001e20000100800 */
[----:B-1----:R-:W-:-:S03]  /*4c80*/  HFMA2 R28, -RZ, RZ, 0, 0 ;  /* 0x00000000ff1c7431 */ /* 0x002fc600000001ff */
[----:B------:R-:W2:Y:S01]  /*4c90*/  @!P5 LDG.E R3, desc[UR10][R6.64] ;  /* 0x0000000a0603d981 */ /* 0x000ea2000c1e1900 */
[----:B0-----:R-:W-:-:S03]  /*4ca0*/  IMAD.WIDE R14, R118, 0x2, R14 ;  /* 0x00000002760e7825 */ /* 0x001fc600078e020e */
[----:B------:R-:W2:Y:S01]  /*4cb0*/  @!P2 LDG.E R28, desc[UR10][R124.64] ;  /* 0x0000000a7c1ca981 */ /* 0x000ea2000c1e1900 */
[----:B------:R-:W-:-:S03]  /*4cc0*/  HFMA2 R30, -RZ, RZ, 0, 0 ;  /* 0x00000000ff1e7431 */ /* 0x000fc600000001ff */
[----:B------:R-:W2:Y:S04]  /*4cd0*/  LDG.E.U16 R118, desc[UR10][R14.64] ;  /* 0x0000000a0e767981 */ /* 0x000ea8000c1e1500 */
[----:B------:R-:W2:Y:S04]  /*4ce0*/  @!P3 LDG.E R30, desc[UR10][R122.64] ;  /* 0x0000000a7a1eb981 */ /* 0x000ea8000c1e1900 */
[----:B------:R-:W5:Y:S04]  /*4cf0*/  LDL.LU.64 R124, [R1+0x1c0] ;  /* 0x0001c000017c7983 */ /* 0x000f680000300a00 */
[----:B------:R0:W2:Y:S04]  /*4d00*/  LDG.E.U16 R14, desc[UR10][R14.64+0x2] ;  /* 0x0000020a0e0e7981 */ /* 0x0000a8000c1e1500 */
[----:B------:R1:W5:Y:S04]  /*4d10*/  LDL.LU.64 R122, [R1+0x1b8] ;  /* 0x0001b800017a7983 */ /* 0x0003680000300a00 */
[----:B------:R1:W5:Y:S04]  /*4d20*/  LDL.LU.64 R42, [R1+0x1b0] ;  /* 0x0001b000012a7983 */ /* 0x0003680000300a00 */
[----:B------:R1:W5:Y:S04]  /*4d30*/  LDL.LU.64 R120, [R1+0x1a8] ;  /* 0x0001a80001787983 */ /* 0x0003680000300a00 */
[----:B------:R1:W5:Y:S04]  /*4d40*/  LDL.LU.64 R4, [R1+0x1a0] ;  /* 0x0001a00001047983 */ /* 0x0003680000300a00 */
[----:B------:R1:W5:Y:S04]  /*4d50*/  LDL.LU.64 R6, [R1+0x198] ;  /* 0x0001980001067983 */ /* 0x0003680000300a00 */
[----:B------:R-:W-:Y:S04]  /*4d60*/  STL [R1+0xe0], R76 ;  /* 0x0000e04c01007387 */ /* 0x000fe80000100800 */
[----:B------:R0:W-:Y:S04]  /*4d70*/  STL [R1+0xd4], R8 ;  /* 0x0000d40801007387 */ /* 0x0001e80000100800 */
[----:B------:R1:W-:Y:S04]  /*4d80*/  STL [R1+0xd8], R10 ;  /* 0x0000d80a01007387 */ /* 0x0003e80000100800 */
[----:B------:R1:W-:Y:S01]  /*4d90*/  STL [R1+0xf0], R0 ;  /* 0x0000f00001007387 */ /* 0x0003e20000100800 */
[----:B0-----:R-:W-:-:S02]  /*4da0*/  PRMT R8, RZ, 0x7610, R8 ;  /* 0x00007610ff087816 */ /* 0x001fc40000000008 */
[----:B-1----:R-:W-:Y:S02]  /*4db0*/  PRMT R10, RZ, 0x7610, R10 ;  /* 0x00007610ff0a7816 */ /* 0x002fe4000000000a */
[----:B------:R-:W-:Y:S02]  /*4dc0*/  PRMT R0, RZ, 0x7610, R0 ;  /* 0x00007610ff007816 */ /* 0x000fe40000000000 */
[----:B------:R-:W-:Y:S02]  /*4dd0*/  @!P1 PRMT R10, R26, 0x7610, R10 ;  /* 0x000076101a0a9816 */ /* 0x000fe4000000000a */
[C---:B------:R-:W-:Y:S02]  /*4de0*/  @!P1 PRMT R0, R97.reuse, 0x7610, R0 ;  /* 0x0000761061009816 */ /* 0x040fe40000000000 */
[----:B------:R-:W-:Y:S01]  /*4df0*/  @!P1 PRMT R8, R97, 0x7632, R8 ;  /* 0x0000763261089816 */ /* 0x000fe20000000008 */
[----:B------:R-:W-:Y:S04]  /*4e00*/  STL [R1+0x68], R82 ;  /* 0x0000685201007387 */ /* 0x000fe80000100800 */
[----:B------:R0:W-:Y:S02]  /*4e10*/  STL [R1+0x6c], R86 ;  /* 0x00006c5601007387 */ /* 0x0001e40000100800 */
[----:B0-----:R-:W-:-:S02]  /*4e20*/  PRMT R86, RZ, 0x7610, R86 ;  /* 0x00007610ff567816 */ /* 0x001fc40000000056 */
[----:B------:R0:W-:Y:S04]  /*4e30*/  STL [R1+0xdc], R70 ;  /* 0x0000dc4601007387 */ /* 0x0001e80000100800 */
[----:B------:R1:W-:Y:S04]  /*4e40*/  STL [R1+0x60], R71 ;  /* 0x0000604701007387 */ /* 0x0003e80000100800 */
[----:B------:R-:W-:Y:S01]  /*4e50*/  STL [R1+0x70], R90 ;  /* 0x0000705a01007387 */ /* 0x000fe20000100800 */
[----:B0-----:R-:W-:-:S03]  /*4e60*/  PRMT R70, RZ, 0x7610, R70 ;  /* 0x00007610ff467816 */ /* 0x001fc60000000046 */
[----:B------:R-:W-:Y:S01]  /*4e70*/  STL [R1+0x7c], R101 ;  /* 0x00007c6501007387 */ /* 0x000fe20000100800 */
[----:B-1----:R-:W-:-:S03]  /*4e80*/  PRMT R71, RZ, 0x7610, R71 ;  /* 0x00007610ff477816 */ /* 0x002fc60000000047 */
[----:B------:R-:W-:Y:S01]  /*4e90*/  STL [R1+0x80], R105 ;  /* 0x0000806901007387 */ /* 0x000fe20000100800 */
[----:B----4-:R-:W-:Y:S02]  /*4ea0*/  R2UR UR16, R12 ;  /* 0x000000000c1072ca */ /* 0x010fe400000e0000 */
[----:B------:R-:W-:-:S11]  /*4eb0*/  PRMT R12, RZ, 0x7610, R12 ;  /* 0x00007610ff0c7816 */ /* 0x000fd6000000000c */
[----:B------:R-:W-:-:S05]  /*4ec0*/  MOV R76, UR16 ;  /* 0x00000010004c7c02 */ /* 0x000fca0008000f00 */
[----:B------:R-:W-:Y:S01]  /*4ed0*/  FFMA.FTZ R76, -R76, UR16, R13 ;  /* 0x000000104c4c7c23 */ /* 0x000fe2000801010d */
[----:B------:R-:W-:-:S04]  /*4ee0*/  @!P1 PRMT R12, R26, 0x7632, R12 ;  /* 0x000076321a0c9816 */ /* 0x000fc8000000000c */
[----:B------:R-:W-:-:S13]  /*4ef0*/  FSETP.GTU.FTZ.AND P1, PT, R76, RZ, PT ;  /* 0x000000ff4c00720b */ /* 0x000fda0003f3c000 */
[----:B------:R-:W-:-:S05]  /*4f00*/  VOTEU.ANY UP0, P1 ;  /* 0x0000000000ff7886 */ /* 0x000fca0000800100 */
[----:B------:R-:W0:Y:S01]  /*4f10*/  @UP0 LDCU UR5, c[0x0][0x3c0] ;  /* 0x00007800ff0507ac */ /* 0x000e220008000800 */
[----:B------:R-:W-:Y:S02]  /*4f20*/  PLOP3.LUT P1, PT, PT, PT, UP0, 0x80, 0x8 ;  /* 0x000000000008781c */ /* 0x000fe40003f2f008 */
[----:B---3--:R-:W-:Y:S01]  /*4f30*/  @!P6 PRMT R86, R117, 0x7632, R86 ;  /* 0x000076327556e816 */ /* 0x008fe20000000056 */
[----:B------:R-:W-:Y:S10]  /*4f40*/  STL [R1+0x10c], R117 ;  /* 0x00010c7501007387 */ /* 0x000ff40000100800 */
[----:B0-----:R-:W-:-:S06]  /*4f50*/  @P1 FADD.FTZ R82, R76, UR5 ;  /* 0x000000054c521e21 */ /* 0x001fcc0008010000 */
[----:B------:R-:W0:Y:S01]  /*4f60*/  @P1 MUFU.RSQ R82, R82 ;  /* 0x0000005200521308 */ /* 0x000e220000001400 */
[----:B------:R-:W-:Y:S01]  /*4f70*/  STL.S16 [R1+0x110], R86 ;  /* 0x0001105601007387 */ /* 0x000fe20000100600 */
[----:B------:R-:W-:Y:S01]  /*4f80*/  PRMT R76, RZ, 0x7610, R76 ;  /* 0x00007610ff4c7816 */ /* 0x000fe2000000004c */
[----:B------:R-:W-:Y:S02]  /*4f90*/  UISETP.NE.AND UP1, UPT, UR6, URZ, UPT ;  /* 0x000000ff0600728c */ /* 0x000fe4000bf25270 */
[----:B--2---:R-:W-:Y:S04]  /*4fa0*/  STL [R1+0x84], R109 ;  /* 0x0000846d01007387 */ /* 0x004fe80000100800 */
[----:B------:R-:W-:Y:S01]  /*4fb0*/  STL [R1+0x104], R113 ;  /* 0x0001047101007387 */ /* 0x000fe20000100800 */
[----:B------:R-:W-:-:S02]  /*4fc0*/  PRMT R15, RZ, 0x7610, R15 ;  /* 0x00007610ff0f7816 */ /* 0x000fc4000000000f */
[----:B0-----:R-:W-:Y:S02]  /*4fd0*/  @P1 R2UR UR5, R82 ;  /* 0x00000000520512ca */ /* 0x001fe400000e0000 */
[C---:B------:R-:W-:Y:S01]  /*4fe0*/  @!P5 PRMT R71, R32.reuse, 0x7610, R71 ;  /* 0x000076102047d816 */ /* 0x040fe20000000047 */
[----:B------:R0:W-:Y:S01]  /*4ff0*/  STL [R1+0x88], R32 ;  /* 0x0000882001007387 */ /* 0x0001e20000100800 */
[----:B------:R-:W-:Y:S02]  /*5000*/  @!P5 PRMT R70, R32, 0x7632, R70 ;  /* 0x000076322046d816 */ /* 0x000fe40000000046 */
[----:B------:R-:W-:Y:S01]  /*5010*/  PRMT R13, RZ, 0x7610, R13 ;  /* 0x00007610ff0d7816 */ /* 0x000fe2000000000d */
[----:B------:R1:W-:Y:S01]  /*5020*/  STL [R1+0x64], R77 ;  /* 0x0000644d01007387 */ /* 0x0003e20000100800 */
[----:B0-----:R-:W-:-:S03]  /*5030*/  PRMT R32, RZ, 0x7610, R32 ;  /* 0x00007610ff207816 */ /* 0x001fc60000000020 */
[----:B------:R0:W-:Y:S01]  /*5040*/  STL [R1+0xec], R20 ;  /* 0x0000ec1401007387 */ /* 0x0001e20000100800 */
[C---:B------:R-:W-:Y:S02]  /*5050*/  @!P5 PRMT R76, R3.reuse, 0x7610, R76 ;  /* 0x00007610034cd816 */ /* 0x040fe4000000004c */
[----:B------:R-:W-:Y:S01]  /*5060*/  @!P5 PRMT R32, R3, 0x7632, R32 ;  /* 0x000076320320d816 */ /* 0x000fe20000000020 */
[----:B------:R2:W-:Y:S01]  /*5070*/  STL [R1+0x74], R22 ;  /* 0x0000741601007387 */ /* 0x0005e20000100800 */
[----:B-1----:R-:W-:-:S03]  /*5080*/  PRMT R77, RZ, 0x7610, R77 ;  /* 0x00007610ff4d7816 */ /* 0x002fc6000000004d */
[----:B------:R1:W-:Y:S01]  /*5090*/  STL [R1+0x108], R3 ;  /* 0x0001080301007387 */ /* 0x0003e20000100800 */
[----:B0-----:R-:W-:Y:S02]  /*50a0*/  PRMT R20, RZ, 0x7610, R20 ;  /* 0x00007610ff147816 */ /* 0x001fe40000000014 */
[----:B--2---:R-:W-:Y:S02]  /*50b0*/  PRMT R22, RZ, 0x7610, R22 ;  /* 0x00007610ff167816 */ /* 0x004fe40000000016 */
[----:B-1----:R-:W-:Y:S01]  /*50c0*/  PRMT R3, RZ, 0x7610, R3 ;  /* 0x00007610ff037816 */ /* 0x002fe20000000003 */
[----:B------:R0:W-:Y:S01]  /*50d0*/  STL [R1+0x58], R46 ;  /* 0x0000582e01007387 */ /* 0x0001e20000100800 */
[C---:B------:R-:W-:Y:S02]  /*50e0*/  @!P2 PRMT R15, R28.reuse, 0x7610, R15 ;  /* 0x000076101c0fa816 */ /* 0x040fe4000000000f */
[----:B------:R-:W-:Y:S01]  /*50f0*/  @!P2 PRMT R13, R28, 0x7632, R13 ;  /* 0x000076321c0da816 */ /* 0x000fe2000000000d */
[----:B------:R1:W-:Y:S01]  /*5100*/  STL [R1+0x5c], R58 ;  /* 0x00005c3a01007387 */ /* 0x0003e20000100800 */
[----:B------:R-:W-:-:S02]  /*5110*/  @!P3 PRMT R22, R30, 0x7610, R22 ;  /* 0x000076101e16b816 */ /* 0x000fc40000000016 */
[----:B------:R-:W-:Y:S01]  /*5120*/  @!P3 PRMT R20, R30, 0x7632, R20 ;  /* 0x000076321e14b816 */ /* 0x000fe20000000014 */
[----:B------:R2:W-:Y:S01]  /*5130*/  STL [R1+0xe4], R16 ;  /* 0x0000e41001007387 */ /* 0x0005e20000100800 */
[C---:B------:R-:W-:Y:S02]  /*5140*/  @!P6 PRMT R77, R34.reuse, 0x7610, R77 ;  /* 0x00007610224de816 */ /* 0x040fe4000000004d */
[----:B------:R-:W-:Y:S01]  /*5150*/  @!P6 PRMT R3, R34, 0x7632, R3 ;  /* 0x000076322203e816 */ /* 0x000fe20000000003 */
[----:B------:R3:W-:Y:S01]  /*5160*/  STL [R1+0xe8], R18 ;  /* 0x0000e81201007387 */ /* 0x0007e20000100800 */
[----:B0-----:R-:W-:Y:S02]  /*5170*/  PRMT R46, RZ, 0x7610, R46 ;  /* 0x00007610ff2e7816 */ /* 0x001fe4000000002e */
[----:B-1----:R-:W-:Y:S01]  /*5180*/  PRMT R58, RZ, 0x7610, R58 ;  /* 0x00007610ff3a7816 */ /* 0x002fe2000000003a */
[----:B------:R0:W-:Y:S01]  /*5190*/  STL [R1+0xf4], R24 ;  /* 0x0000f41801007387 */ /* 0x0001e20000100800 */
[----:B------:R-:W-:-:S02]  /*51a0*/  MOV R82, RZ ;  /* 0x000000ff00527202 */ /* 0x000fc40000000f00 */
[----:B--2---:R-:W-:Y:S01]  /*51b0*/  PRMT R16, RZ, 0x7610, R16 ;  /* 0x00007610ff107816 */ /* 0x004fe20000000010 */
[----:B------:R1:W-:Y:S01]  /*51c0*/  STL [R1+0xf8], R26 ;  /* 0x0000f81a01007387 */ /* 0x0003e20000100800 */
[----:B---3--:R-:W-:-:S03]  /*51d0*/  PRMT R18, RZ, 0x7610, R18 ;  /* 0x00007610ff127816 */ /* 0x008fc60000000012 */
[----:B------:R2:W-:Y:S01]  /*51e0*/  STL [R1+0xfc], R28 ;  /* 0x0000fc1c01007387 */ /* 0x0005e20000100800 */
[----:B0-----:R-:W-:-:S03]  /*51f0*/  PRMT R24, RZ, 0x7610, R24 ;  /* 0x00007610ff187816 */ /* 0x001fc60000000018 */
[----:B------:R0:W-:Y:S01]  /*5200*/  STL [R1+0x100], R30 ;  /* 0x0001001e01007387 */ /* 0x0001e20000100800 */
[----:B-1----:R-:W-:-:S03]  /*5210*/  PRMT R26, RZ, 0x7610, R26 ;  /* 0x00007610ff1a7816 */ /* 0x002fc6000000001a */
[----:B------:R1:W-:Y:S01]  /*5220*/  STL [R1+0x8c], R34 ;  /* 0x00008c2201007387 */ /* 0x0003e20000100800 */
[----:B--2---:R-:W-:Y:S02]  /*5230*/  PRMT R28, RZ, 0x7610, R28 ;  /* 0x00007610ff1c7816 */ /* 0x004fe4000000001c */
[----:B------:R-:W-:Y:S02]  /*5240*/  @P0 SHF.L.U32 R82, R39, 0x10, RZ ;  /* 0x0000001027520819 */ /* 0x000fe400000006ff */
[----:B0-----:R-:W-:Y:S01]  /*5250*/  PRMT R30, RZ, 0x7610, R30 ;  /* 0x00007610ff1e7816 */ /* 0x001fe2000000001e */
[----:B------:R0:W-:Y:S01]  /*5260*/  STL [R1+0x78], R97 ;  /* 0x0000786101007387 */ /* 0x0001e20000100800 */
[----:B-1----:R-:W-:Y:S01]  /*5270*/  PRMT R34, RZ, 0x7610, R34 ;  /* 0x00007610ff227816 */ /* 0x002fe20000000022 */
[----:B------:R-:W-:Y:S01]  /*5280*/  HFMA2 R39, -RZ, RZ, 0, 0 ;  /* 0x00000000ff277431 */ /* 0x000fe200000001ff */
[C---:B------:R-:W-:Y:S02]  /*5290*/  @!P2 PRMT R18, R101.reuse, 0x7610, R18 ;  /* 0x000076106512a816 */ /* 0x040fe40000000012 */
[----:B------:R-:W-:-:S02]  /*52a0*/  @!P2 PRMT R16, R101, 0x7632, R16 ;  /* 0x000076326510a816 */ /* 0x000fc40000000010 */
[C---:B------:R-:W-:Y:S02]  /*52b0*/  @!P3 PRMT R26, R105.reuse, 0x7610, R26 ;  /* 0x00007610691ab816 */ /* 0x040fe4000000001a */
[----:B------:R-:W-:Y:S02]  /*52c0*/  @!P3 PRMT R24, R105, 0x7632, R24 ;  /* 0x000076326918b816 */ /* 0x000fe40000000018 */
[C---:B------:R-:W-:Y:S02]  /*52d0*/  @!P4 PRMT R58, R109.reuse, 0x7610, R58 ;  /* 0x000076106d3ac816 */ /* 0x040fe4000000003a */
[----:B------:R-:W-:Y:S02]  /*52e0*/  @!P4 PRMT R46, R109, 0x7632, R46 ;  /* 0x000076326d2ec816 */ /* 0x000fe4000000002e */
[C---:B------:R-:W-:Y:S02]  /*52f0*/  @!P4 PRMT R30, R113.reuse, 0x7610, R30 ;  /* 0x00007610711ec816 */ /* 0x040fe4000000001e */
[----:B------:R-:W-:-:S02]  /*5300*/  @!P4 PRMT R28, R113, 0x7632, R28 ;  /* 0x00007632711cc816 */ /* 0x000fc4000000001c */
[----:B------:R-:W-:Y:S02]  /*5310*/  @!P6 PRMT R34, R117, 0x7610, R34 ;  /* 0x000076107522e816 */ /* 0x000fe40000000022 */
[----:B------:R-:W-:Y:S02]  /*5320*/  @P0 SHF.L.U32 R39, R40, 0x10, RZ ;  /* 0x0000001028270819 */ /* 0x000fe400000006ff */
[----:B0-----:R-:W-:Y:S02]  /*5330*/  SHF.L.U32 R97, R118, 0x10, RZ ;  /* 0x0000001076617819 */ /* 0x001fe400000006ff */
[----:B------:R-:W-:Y:S01]  /*5340*/  SHF.L.U32 R14, R14, 0x10, RZ ;  /* 0x000000100e0e7819 */ /* 0x000fe200000006ff */
        /* <DEDUP_REMOVED lines=14> */
[----:B------:R-:W-:Y:S01]  /*5430*/  FMUL.FTZ R101, R97, R40 ;  /* 0x0000002861657220 */ /* 0x000fe20000410000 */
[----:B------:R-:W-:Y:S01]  /*5440*/  SHF.L.U32 R90, R90, 0x10, RZ ;  /* 0x000000105a5a7819 */ /* 0x000fe200000006ff */
[----:B------:R-:W-:Y:S02]  /*5450*/  FADD.FTZ R105, R105, -UR16 ;  /* 0x8000001069697e21 */ /* 0x000fe40008010000 */
[----:B------:R-:W-:Y:S01]  /*5460*/  FADD.FTZ R109, RZ, R101 ;  /* 0x00000065ff6d7221 */ /* 0x000fe20000010000 */
[----:B------:R-:W-:Y:S01]  /*5470*/  FFMA.FTZ R113, R86, R101, RZ ;  /* 0x0000006556717223 */ /* 0x000fe200000100ff */
[----:B------:R-:W-:Y:S01]  /*5480*/  FMUL.FTZ R101, R14, R90 ;  /* 0x0000005a0e657220 */ /* 0x000fe20000410000 */
[----:B------:R-:W-:-:S03]  /*5490*/  FMUL.FTZ R105, R105, UR17 ;  /* 0x0000001169697c20 */ /* 0x000fc60008410000 */
[----:B------:R-:W-:Y:S01]  /*54a0*/  FADD.FTZ R109, R101, R109 ;  /* 0x0000006d656d7221 */ /* 0x000fe20000010000 */
[----:B------:R-:W-:Y:S02]  /*54b0*/  FFMA.FTZ R113, R105, R101, R113 ;  /* 0x0000006569717223 */ /* 0x000fe40000010071 */
[----:B------:R-:W2:Y:S01]  /*54c0*/  LDL.LU R101, [R1+0x15c] ;  /* 0x00015c0001657983 */ /* 0x000ea20000300800 */
[----:B-----5:R-:W-:Y:S01]  /*54d0*/  SHF.L.U32 R125, R125, 0x10, RZ ;  /* 0x000000107d7d7819 */ /* 0x020fe200000006ff */
[----:B------:R-:W-:-:S04]  /*54e0*/  FFMA.FTZ R86, R40, R86, RZ ;  /* 0x0000005628567223 */ /* 0x000fc800000100ff */
[----:B------:R-:W-:Y:S01]  /*54f0*/  FADD.FTZ R125, R125, -UR16 ;  /* 0x800000107d7d7e21 */ /* 0x000fe20008010000 */
[----:B------:R-:W-:-:S03]  /*5500*/  FADD.FTZ R40, RZ, R40 ;  /* 0x00000028ff287221 */ /* 0x000fc60000010000 */
[----:B------:R-:W-:Y:S01]  /*5510*/  FMUL.FTZ R125, R125, UR17 ;  /* 0x000000117d7d7c20 */ /* 0x000fe20008410000 */
[----:B------:R-:W-:Y:S01]  /*5520*/  SHF.L.U32 R117, R117, 0x10, RZ ;  /* 0x0000001075757819 */ /* 0x000fe200000006ff */
[----:B------:R-:W-:Y:S01]  /*5530*/  FFMA.FTZ R105, R90, R105, RZ ;  /* 0x000000695a697223 */ /* 0x000fe200000100ff */
[----:B------:R-:W-:-:S03]  /*5540*/  SHF.L.U32 R118, R118, 0x10, RZ ;  /* 0x0000001076767819 */ /* 0x000fc600000006ff */
[----:B------:R-:W-:Y:S01]  /*5550*/  FADD.FTZ R117, R117, -UR16 ;  /* 0x8000001075757e21 */ /* 0x000fe20008010000 */
[----:B------:R-:W-:-:S03]  /*5560*/  FADD.FTZ R90, RZ, R90 ;  /* 0x0000005aff5a7221 */ /* 0x000fc60000010000 */
[----:B------:R-:W-:Y:S01]  /*5570*/  FMUL.FTZ R117, R117, UR17 ;  /* 0x0000001175757c20 */ /* 0x000fe20008410000 */
[----:B------:R-:W-:-:S03]  /*5580*/  FADD.FTZ R90, R118, R90 ;  /* 0x0000005a765a7221 */ /* 0x000fc60000010000 */
[----:B------:R-:W-:Y:S01]  /*5590*/  FFMA.FTZ R105, R118, R117, R105 ;  /* 0x0000007576697223 */ /* 0x000fe20000010069 */
[----:B------:R-:W-:Y:S01]  /*55a0*/  FMUL.FTZ R118, R14, R118 ;  /* 0x000000760e767220 */ /* 0x000fe20000410000 */
[----:B--2---:R-:W-:-:S05]  /*55b0*/  SHF.L.U32 R101, R101, 0x10, RZ ;  /* 0x0000001065657819 */ /* 0x004fca00000006ff */
[C---:B------:R-:W-:Y:S01]  /*55c0*/  FADD.FTZ R40, R101.reuse, R40 ;  /* 0x0000002865287221 */ /* 0x040fe20000010000 */
[----:B------:R-:W-:Y:S01]  /*55d0*/  FFMA.FTZ R86, R101, R125, R86 ;  /* 0x0000007d65567223 */ /* 0x000fe20000010056 */
[----:B------:R-:W-:-:S04]  /*55e0*/  FMUL.FTZ R101, R97, R101 ;  /* 0x0000006561657220 */ /* 0x000fc80000410000 */
[----:B------:R-:W-:Y:S01]  /*55f0*/  FFMA.FTZ R113, R125, R101, R113 ;  /* 0x000000657d717223 */ /* 0x000fe20000010071 */
[----:B------:R-:W-:Y:S01]  /*5600*/  FADD.FTZ R109, R109, R101 ;  /* 0x000000656d6d7221 */ /* 0x000fe20000010000 */
[----:B------:R-:W2:Y:S04]  /*5610*/  LDL.LU R125, [R1+0x16c] ;  /* 0x00016c00017d7983 */ /* 0x000ea80000300800 */
[----:B------:R-:W3:Y:S01]  /*5620*/  LDL.LU R101, [R1+0x158] ;  /* 0x0001580001657983 */ /* 0x000ee20000300800 */
[----:B------:R-:W-:Y:S01]  /*5630*/  FFMA.FTZ R113, R117, R118, R113 ;  /* 0x0000007675717223 */ /* 0x000fe20000010071 */
[----:B------:R-:W-:Y:S02]  /*5640*/  FADD.FTZ R109, R118, R109 ;  /* 0x0000006d766d7221 */ /* 0x000fe40000010000 */
[----:B------:R-:W4:Y:S01]  /*5650*/  LDL.LU R118, [R1+0x168] ;  /* 0x0001680001767983 */ /* 0x000f220000300800 */
[----:B--2---:R-:W-:-:S02]  /*5660*/  SHF.L.U32 R117, R125, 0x10, RZ ;  /* 0x000000107d757819 */ /* 0x004fc400000006ff */
[----:B---3--:R-:W-:-:S05]  /*5670*/  SHF.L.U32 R101, R101, 0x10, RZ ;  /* 0x0000001065657819 */ /* 0x008fca00000006ff */
[----:B------:R-:W-:Y:S01]  /*5680*/  FADD.FTZ R125, R101, -UR16 ;  /* 0x80000010657d7e21 */ /* 0x000fe20008010000 */
[----:B----4-:R-:W-:-:S03]  /*5690*/  SHF.L.U32 R101, R118, 0x10, RZ ;  /* 0x0000001076657819 */ /* 0x010fc600000006ff */
[----:B------:R-:W-:Y:S01]  /*56a0*/  FMUL.FTZ R125, R125, UR17 ;  /* 0x000000117d7d7c20 */ /* 0x000fe20008410000 */
[----:B------:R-:W-:Y:S01]  /*56b0*/  FMUL.FTZ R118, R97, R117 ;  /* 0x0000007561767220 */ /* 0x000fe20000410000 */
[----:B------:R-:W-:Y:S02]  /*56c0*/  FADD.FTZ R40, R40, R117 ;  /* 0x0000007528287221 */ /* 0x000fe40000010000 */
[----:B------:R-:W-:Y:S02]  /*56d0*/  FFMA.FTZ R86, R117, R125, R86 ;  /* 0x0000007d75567223 */ /* 0x000fe40000010056 */
[----:B------:R-:W2:Y:S01]  /*56e0*/  LDL.LU R117, [R1+0x174] ;  /* 0x0001740001757983 */ /* 0x000ea20000300800 */
[----:B------:R-:W-:Y:S01]  /*56f0*/  FADD.FTZ R101, R101, -UR16 ;  /* 0x8000001065657e21 */ /* 0x000fe20008010000 */
[----:B------:R-:W-:Y:S02]  /*5700*/  FFMA.FTZ R113, R125, R118, R113 ;  /* 0x000000767d717223 */ /* 0x000fe40000010071 */
[----:B------:R-:W3:Y:S01]  /*5710*/  LDL.LU R125, [R1+0x170] ;  /* 0x00017000017d7983 */ /* 0x000ee20000300800 */
[----:B------:R-:W-:Y:S01]  /*5720*/  FMUL.FTZ R101, R101, UR17 ;  /* 0x0000001165657c20 */ /* 0x000fe20008410000 */
[----:B------:R-:W-:-:S02]  /*5730*/  FADD.FTZ R109, R109, R118 ;  /* 0x000000766d6d7221 */ /* 0x000fc40000010000 */
        /* <DEDUP_REMOVED lines=11> */
[----:B------:R-:W-:-:S04]  /*57f0*/  FADD.FTZ R125, R125, -UR16 ;  /* 0x800000107d7d7e21 */ /* 0x000fc80008010000 */
[----:B------:R-:W-:Y:S01]  /*5800*/  FMUL.FTZ R125, R125, UR17 ;  /* 0x000000117d7d7c20 */ /* 0x000fe20008410000 */
[----:B------:R-:W-:-:S04]  /*5810*/  FADD.FTZ R118, R118, -UR16 ;  /* 0x8000001076767e21 */ /* 0x000fc80008010000 */
[----:B------:R-:W-:Y:S01]  /*5820*/  FMUL.FTZ R118, R118, UR17 ;  /* 0x0000001176767c20 */ /* 0x000fe20008410000 */
[----:B--2---:R-:W-:-:S05]  /*5830*/  SHF.L.U32 R101, R101, 0x10, RZ ;  /* 0x0000001065657819 */ /* 0x004fca00000006ff */
[----:B------:R-:W-:Y:S01]  /*5840*/  FADD.FTZ R40, R40, R101 ;  /* 0x0000006528287221 */ /* 0x000fe20000010000 */
[----:B------:R-:W-:Y:S01]  /*5850*/  FFMA.FTZ R86, R101, R125, R86 ;  /* 0x0000007d65567223 */ /* 0x000fe20000010056 */
[----:B------:R-:W-:Y:S01]  /*5860*/  FMUL.FTZ R101, R97, R101 ;  /* 0x0000006561657220 */ /* 0x000fe20000410000 */
[----:B------:R-:W-:-:S03]  /*5870*/  SHF.L.U32 R117, R117, 0x10, RZ ;  /* 0x0000001075757819 */ /* 0x000fc600000006ff */
[----:B------:R-:W-:Y:S01]  /*5880*/  FFMA.FTZ R113, R125, R101, R113 ;  /* 0x000000657d717223 */ /* 0x000fe20000010071 */
[----:B------:R-:W-:Y:S01]  /*5890*/  FADD.FTZ R109, R109, R101 ;  /* 0x000000656d6d7221 */ /* 0x000fe20000010000 */
[----:B------:R-:W-:Y:S01]  /*58a0*/  FADD.FTZ R90, R90, R117 ;  /* 0x000000755a5a7221 */ /* 0x000fe20000010000 */
[----:B------:R-:W2:Y:S01]  /*58b0*/  LDL.LU R101, [R1+0x180] ;  /* 0x0001800001657983 */ /* 0x000ea20000300800 */
[----:B------:R-:W-:Y:S01]  /*58c0*/  FFMA.FTZ R105, R117, R118, R105 ;  /* 0x0000007675697223 */ /* 0x000fe20000010069 */
[----:B------:R-:W-:Y:S02]  /*58d0*/  FMUL.FTZ R117, R14, R117 ;  /* 0x000000750e757220 */ /* 0x000fe40000410000 */
[----:B------:R-:W3:Y:S02]  /*58e0*/  LDL.LU R125, [R1+0x190] ;  /* 0x00019000017d7983 */ /* 0x000ee40000300800 */
[----:B------:R-:W-:Y:S01]  /*58f0*/  FFMA.FTZ R113, R118, R117, R113 ;  /* 0x0000007576717223 */ /* 0x000fe20000010071 */
[----:B------:R-:W-:Y:S01]  /*5900*/  FADD.FTZ R109, R117, R109 ;  /* 0x0000006d756d7221 */ /* 0x000fe20000010000 */
[----:B------:R-:W4:Y:S04]  /*5910*/  LDL.LU R118, [R1+0x188] ;  /* 0x0001880001767983 */ /* 0x000f280000300800 */
[----:B------:R-:W3:Y:S01]  /*5920*/  LDL.LU R117, [R1+0x18c] ;  /* 0x00018c0001757983 */ /* 0x000ee20000300800 */
[----:B------:R-:W-:-:S02]  /*5930*/  SHF.L.U32 R119, R119, 0x10, RZ ;  /* 0x0000001077777819 */ /* 0x000fc400000006ff */
[----:B------:R-:W-:Y:S02]  /*5940*/  SHF.L.U32 R121, R121, 0x10, RZ ;  /* 0x0000001079797819 */ /* 0x000fe400000006ff */
[----:B------:R-:W-:Y:S01]  /*5950*/  SHF.L.U32 R120, R120, 0x10, RZ ;  /* 0x0000001078787819 */ /* 0x000fe200000006ff */
[----:B------:R-:W-:Y:S01]  /*5960*/  FADD.FTZ R119, R119, -UR16 ;  /* 0x8000001077777e21 */ /* 0x000fe20008010000 */
[----:B------:R-:W-:-:S03]  /*5970*/  SHF.L.U32 R42, R42, 0x10, RZ ;  /* 0x000000102a2a7819 */ /* 0x000fc600000006ff */
[----:B------:R-:W-:Y:S01]  /*5980*/  FADD.FTZ R120, R120, -UR16 ;  /* 0x8000001078787e21 */ /* 0x000fe20008010000 */
[----:B------:R-:W-:Y:S02]  /*5990*/  SHF.L.U32 R122, R122, 0x10, RZ ;  /* 0x000000107a7a7819 */ /* 0x000fe400000006ff */
[----:B------:R-:W-:Y:S02]  /*59a0*/  SHF.L.U32 R43, R43, 0x10, RZ ;  /* 0x000000102b2b7819 */ /* 0x000fe400000006ff */
[----:B------:R-:W-:Y:S02]  /*59b0*/  SHF.L.U32 R123, R123, 0x10, RZ ;  /* 0x000000107b7b7819 */ /* 0x000fe400000006ff */
[----:B------:R-:W-:Y:S01]  /*59c0*/  SHF.L.U32 R124, R124, 0x10, RZ ;  /* 0x000000107c7c7819 */ /* 0x000fe200000006ff */
[----:B------:R-:W-:Y:S01]  /*59d0*/  FADD.FTZ R43, R43, -UR16 ;  /* 0x800000102b2b7e21 */ /* 0x000fe20008010000 */
[----:B------:R-:W-:-:S03]  /*59e0*/  SHF.L.U32 R47, R47, 0x10, RZ ;  /* 0x000000102f2f7819 */ /* 0x000fc600000006ff */
[----:B------:R-:W-:Y:S02]  /*59f0*/  FMUL.FTZ R43, R43, UR17 ;  /* 0x000000112b2b7c20 */ /* 0x000fe40008410000 */
[----:B------:R-:W-:Y:S01]  /*5a00*/  FADD.FTZ R47, R47, -UR16 ;  /* 0x800000102f2f7e21 */ /* 0x000fe20008010000 */
[----:B------:R-:W-:Y:S02]  /*5a10*/  SHF.L.U32 R49, R49, 0x10, RZ ;  /* 0x0000001031317819 */ /* 0x000fe400000006ff */
[----:B------:R-:W-:Y:S02]  /*5a20*/  SHF.L.U32 R48, R48, 0x10, RZ ;  /* 0x0000001030307819 */ /* 0x000fe400000006ff */
[----:B------:R-:W-:Y:S02]  /*5a30*/  SHF.L.U32 R50, R50, 0x10, RZ ;  /* 0x0000001032327819 */ /* 0x000fe400000006ff */
[----:B------:R-:W-:Y:S01]  /*5a40*/  SHF.L.U32 R54, R54, 0x10, RZ ;  /* 0x0000001036367819 */ /* 0x000fe200000006ff */
[----:B------:R-:W-:Y:S01]  /*5a50*/  FADD.FTZ R48, R48, -UR16 ;  /* 0x8000001030307e21 */ /* 0x000fe20008010000 */
[----:B------:R-:W-:-:S03]  /*5a60*/  SHF.L.U32 R55, R55, 0x10, RZ ;  /* 0x0000001037377819 */ /* 0x000fc600000006ff */
[----:B------:R-:W-:Y:S01]  /*5a70*/  FMUL.FTZ R48, R48, UR17 ;  /* 0x0000001130307c20 */ /* 0x000fe20008410000 */
[----:B------:R-:W-:Y:S01]  /*5a80*/  FADD.FTZ R54, R54, -UR16 ;  /* 0x8000001036367e21 */ /* 0x000fe20008010000 */
[----:B------:R-:W-:Y:S01]  /*5a90*/  SHF.L.U32 R59, R59, 0x10, RZ ;  /* 0x000000103b3b7819 */ /* 0x000fe200000006ff */
[----:B------:R-:W-:Y:S02]  /*5aa0*/  FADD.FTZ R55, R55, -UR16 ;  /* 0x8000001037377e21 */ /* 0x000fe40008010000 */
[----:B------:R-:W-:Y:S01]  /*5ab0*/  FMUL.FTZ R54, R54, UR17 ;  /* 0x0000001136367c20 */ /* 0x000fe20008410000 */
[----:B------:R-:W-:Y:S01]  /*5ac0*/  SHF.L.U32 R60, R60, 0x10, RZ ;  /* 0x000000103c3c7819 */ /* 0x000fe200000006ff */
[----:B------:R-:W-:Y:S01]  /*5ad0*/  FADD.FTZ R59, R59, -UR16 ;  /* 0x800000103b3b7e21 */ /* 0x000fe20008010000 */
[----:B------:R-:W-:Y:S01]  /*5ae0*/  SHF.L.U32 R61, R61, 0x10, RZ ;  /* 0x000000103d3d7819 */ /* 0x000fe200000006ff */
[----:B------:R-:W-:Y:S01]  /*5af0*/  FMUL.FTZ R55, R55, UR17 ;  /* 0x0000001137377c20 */ /* 0x000fe20008410000 */
[----:B------:R-:W-:Y:S01]  /*5b00*/  SHF.L.U32 R62, R62, 0x10, RZ ;  /* 0x000000103e3e7819 */ /* 0x000fe200000006ff */
[----:B------:R-:W-:Y:S01]  /*5b10*/  FMUL.FTZ R59, R59, UR17 ;  /* 0x000000113b3b7c20 */ /* 0x000fe20008410000 */
        /* <DEDUP_REMOVED lines=8> */
[----:B------:R-:W-:Y:S02]  /*5ba0*/  FMUL.FTZ R65, R65, UR17 ;  /* 0x0000001141417c20 */ /* 0x000fe40008410000 */
[----:B------:R-:W-:Y:S01]  /*5bb0*/  FADD.FTZ R2, R2, -UR16 ;  /* 0x8000001002027e21 */ /* 0x000fe20008010000 */
[----:B------:R-:W-:Y:S02]  /*5bc0*/  SHF.L.U32 R41, R41, 0x10, RZ ;  /* 0x0000001029297819 */ /* 0x000fe400000006ff */
[----:B------:R-:W-:-:S03]  /*5bd0*/  SHF.L.U32 R9, R9, 0x10, RZ ;  /* 0x0000001009097819 */ /* 0x000fc600000006ff */
[----:B------:R-:W-:-:S04]  /*5be0*/  FADD.FTZ R41, R41, -UR16 ;  /* 0x8000001029297e21 */ /* 0x000fc80008010000 */
[----:B------:R-:W-:Y:S01]  /*5bf0*/  FMUL.FTZ R41, R41, UR17 ;  /* 0x0000001129297c20 */ /* 0x000fe20008410000 */
[----:B------:R-:W-:Y:S02]  /*5c00*/  SHF.L.U32 R51, R51, 0x10, RZ ;  /* 0x0000001033337819 */ /* 0x000fe400000006ff */
[----:B------:R-:W-:Y:S02]  /*5c10*/  SHF.L.U32 R11, R11, 0x10, RZ ;  /* 0x000000100b0b7819 */ /* 0x000fe400000006ff */
[----:B------:R-:W-:Y:S01]  /*5c20*/  SHF.L.U32 R63, R63, 0x10, RZ ;  /* 0x000000103f3f7819 */ /* 0x000fe200000006ff */
[----:B------:R-:W-:Y:S02]  /*5c30*/  FADD.FTZ R51, R51, -UR16 ;  /* 0x8000001033337e21 */ /* 0x000fe40008010000 */
[----:B------:R-:W-:Y:S02]  /*5c40*/  FADD.FTZ R11, R11, -UR16 ;  /* 0x800000100b0b7e21 */ /* 0x000fe40008010000 */
[----:B------:R-:W-:Y:S01]  /*5c50*/  FMUL.FTZ R51, R51, UR17 ;  /* 0x0000001133337c20 */ /* 0x000fe20008410000 */
[----:B------:R-:W-:Y:S01]  /*5c60*/  FADD.FTZ R63, R63, -UR16 ;  /* 0x800000103f3f7e21 */ /* 0x000fe20008010000 */
[----:B------:R-:W-:Y:S01]  /*5c70*/  FMUL.FTZ R11, R11, UR17 ;  /* 0x000000110b0b7c20 */ /* 0x000fe20008410000 */
[----:B------:R-:W-:-:S02]  /*5c80*/  SHF.L.U32 R72, R72, 0x10, RZ ;  /* 0x0000001048487819 */ /* 0x000fc400000006ff */
[----:B------:R-:W-:Y:S01]  /*5c90*/  FMUL.FTZ R63, R63, UR17 ;  /* 0x000000113f3f7c20 */ /* 0x000fe20008410000 */
[----:B------:R-:W-:Y:S02]  /*5ca0*/  SHF.L.U32 R73, R73, 0x10, RZ ;  /* 0x0000001049497819 */ /* 0x000fe400000006ff */
[----:B------:R-:W-:-:S03]  /*5cb0*/  FADD.FTZ R72, R72, -UR16 ;  /* 0x8000001048487e21 */ /* 0x000fc60008010000 */
[----:B------:R-:W-:Y:S01]  /*5cc0*/  FADD.FTZ R73, R73, -UR16 ;  /* 0x8000001049497e21 */ /* 0x000fe20008010000 */
[----:B------:R-:W-:-:S03]  /*5cd0*/  SHF.L.U32 R78, R78, 0x10, RZ ;  /* 0x000000104e4e7819 */ /* 0x000fc600000006ff */
[----:B------:R-:W-:Y:S01]  /*5ce0*/  FMUL.FTZ R73, R73, UR17 ;  /* 0x0000001149497c20 */ /* 0x000fe20008410000 */
[----:B------:R-:W-:Y:S01]  /*5cf0*/  SHF.L.U32 R79, R79, 0x10, RZ ;  /* 0x000000104f4f7819 */ /* 0x000fe200000006ff */
[----:B------:R-:W-:Y:S01]  /*5d00*/  FADD.FTZ R78, R78, -UR16 ;  /* 0x800000104e4e7e21 */ /* 0x000fe20008010000 */
        /* <DEDUP_REMOVED lines=10> */
[----:B--2---:R-:W-:-:S05]  /*5db0*/  SHF.L.U32 R101, R101, 0x10, RZ ;  /* 0x0000001065657819 */ /* 0x004fca00000006ff */
[----:B------:R-:W-:-:S04]  /*5dc0*/  FADD.FTZ R101, R101, -UR16 ;  /* 0x8000001065657e21 */ /* 0x000fc80008010000 */
[----:B------:R-:W-:Y:S01]  /*5dd0*/  FMUL.FTZ R101, R101, UR17 ;  /* 0x0000001165657c20 */ /* 0x000fe20008410000 */
[----:B---3--:R-:W-:Y:S02]  /*5de0*/  SHF.L.U32 R117, R117, 0x10, RZ ;  /* 0x0000001075757819 */ /* 0x008fe400000006ff */
[----:B----4-:R-:W-:-:S03]  /*5df0*/  SHF.L.U32 R118, R118, 0x10, RZ ;  /* 0x0000001076767819 */ /* 0x010fc600000006ff */
[----:B------:R-:W-:Y:S01]  /*5e00*/  FADD.FTZ R40, R40, R117 ;  /* 0x0000007528287221 */ /* 0x000fe20000010000 */
[----:B------:R-:W-:Y:S01]  /*5e10*/  FFMA.FTZ R86, R117, R101, R86 ;  /* 0x0000006575567223 */ /* 0x000fe20000010056 */
[----:B------:R-:W-:Y:S01]  /*5e20*/  FMUL.FTZ R117, R97, R117 ;  /* 0x0000007561757220 */ /* 0x000fe20000410000 */
[----:B------:R-:W-:Y:S01]  /*5e30*/  FADD.FTZ R118, R118, -UR16 ;  /* 0x8000001076767e21 */ /* 0x000fe20008010000 */
[----:B------:R-:W-:Y:S02]  /*5e40*/  SHF.L.U32 R125, R125, 0x10, RZ ;  /* 0x000000107d7d7819 */ /* 0x000fe400000006ff */
[----:B------:R-:W-:Y:S01]  /*5e50*/  FADD.FTZ R109, R109, R117 ;  /* 0x000000756d6d7221 */ /* 0x000fe20000010000 */
[----:B------:R-:W-:Y:S01]  /*5e60*/  FFMA.FTZ R113, R101, R117, R113 ;  /* 0x0000007565717223 */ /* 0x000fe20000010071 */
[----:B------:R-:W-:Y:S01]  /*5e70*/  FMUL.FTZ R118, R118, UR17 ;  /* 0x0000001176767c20 */ /* 0x000fe20008410000 */
[----:B------:R-:W2:Y:S01]  /*5e80*/  LDL.LU R117, [R1+0x110] ;  /* 0x0001100001757983 */ /* 0x000ea20000300800 */
[----:B------:R-:W-:-:S02]  /*5e90*/  FADD.FTZ R90, R90, R125 ;  /* 0x0000007d5a5a7221 */ /* 0x000fc40000010000 */
[----:B------:R-:W-:Y:S01]  /*5ea0*/  FFMA.FTZ R105, R125, R118, R105 ;  /* 0x000000767d697223 */ /* 0x000fe20000010069 */
[----:B------:R-:W-:Y:S01]  /*5eb0*/  FMUL.FTZ R125, R14, R125 ;  /* 0x0000007d0e7d7220 */ /* 0x000fe20000410000 */
[----:B------:R-:W-:-:S03]  /*5ec0*/  FMUL.FTZ R101, R97, R121 ;  /* 0x0000007961657220 */ /* 0x000fc60000410000 */
[----:B------:R-:W-:Y:S01]  /*5ed0*/  FFMA.FTZ R113, R118, R125, R113 ;  /* 0x0000007d76717223 */ /* 0x000fe20000010071 */
[----:B------:R-:W-:Y:S01]  /*5ee0*/  FADD.FTZ R109, R125, R109 ;  /* 0x0000006d7d6d7221 */ /* 0x000fe20000010000 */
[----:B------:R-:W-:-:S03]  /*5ef0*/  FMUL.FTZ R118, R119, UR17 ;  /* 0x0000001177767c20 */ /* 0x000fc60008410000 */
[----:B------:R-:W-:Y:S01]  /*5f00*/  FADD.FTZ R109, R109, R101 ;  /* 0x000000656d6d7221 */ /* 0x000fe20000010000 */
[----:B------:R-:W-:Y:S01]  /*5f10*/  FFMA.FTZ R113, R118, R101, R113 ;  /* 0x0000006576717223 */ /* 0x000fe20000010071 */
[----:B------:R-:W-:Y:S01]  /*5f20*/  FADD.FTZ R101, R42, -UR16 ;  /* 0x800000102a657e21 */ /* 0x000fe20008010000 */
[----:B------:R-:W-:Y:S01]  /*5f30*/  FMUL.FTZ R42, R120, UR17 ;  /* 0x00000011782a7c20 */ /* 0x000fe20008410000 */
[----:B------:R-:W-:-:S03]  /*5f40*/  FADD.FTZ R90, R90, R122 ;  /* 0x0000007a5a5a7221 */ /* 0x000fc60000010000 */
[----:B------:R-:W-:Y:S01]  /*5f50*/  FFMA.FTZ R105, R122, R42, R105 ;  /* 0x0000002a7a697223 */ /* 0x000fe20000010069 */
[----:B------:R-:W-:Y:S01]  /*5f60*/  FMUL.FTZ R122, R14, R122 ;  /* 0x0000007a0e7a7220 */ /* 0x000fe20000410000 */
[----:B------:R-:W-:Y:S01]  /*5f70*/  FFMA.FTZ R86, R121, R118, R86 ;  /* 0x0000007679567223 */ /* 0x000fe20000010056 */
[----:B------:R-:W-:Y:S01]  /*5f80*/  FMUL.FTZ R101, R101, UR17 ;  /* 0x0000001165657c20 */ /* 0x000fe20008410000 */
[----:B------:R-:W-:Y:S01]  /*5f90*/  FMUL.FTZ R118, R97, R123 ;  /* 0x0000007b61767220 */ /* 0x000fe20000410000 */
[----:B------:R-:W-:Y:S01]  /*5fa0*/  FADD.FTZ R109, R122, R109 ;  /* 0x0000006d7a6d7221 */ /* 0x000fe20000010000 */
[----:B------:R-:W-:Y:S01]  /*5fb0*/  FFMA.FTZ R42, R42, R122, R113 ;  /* 0x0000007a2a2a7223 */ /* 0x000fe20000010071 */
[----:B------:R-:W-:Y:S02]  /*5fc0*/  FADD.FTZ R40, R40, R121 ;  /* 0x0000007928287221 */ /* 0x000fe40000010000 */
[----:B------:R-:W-:Y:S01]  /*5fd0*/  FADD.FTZ R109, R109, R118 ;  /* 0x000000766d6d7221 */ /* 0x000fe20000010000 */
[----:B------:R-:W-:Y:S01]  /*5fe0*/  FFMA.FTZ R120, R101, R118, R42 ;  /* 0x0000007665787223 */ /* 0x000fe2000001002a */
[----:B------:R-:W-:Y:S01]  /*5ff0*/  FMUL.FTZ R118, R14, R124 ;  /* 0x0000007c0e767220 */ /* 0x000fe20000410000 */
[----:B------:R-:W-:Y:S01]  /*6000*/  FFMA.FTZ R105, R124, R43, R105 ;  /* 0x0000002b7c697223 */ /* 0x000fe20000010069 */
[----:B------:R-:W-:Y:S01]  /*6010*/  FADD.FTZ R40, R40, R123 ;  /* 0x0000007b28287221 */ /* 0x000fe20000010000 */
[----:B------:R-:W-:Y:S01]  /*6020*/  FFMA.FTZ R86, R123, R101, R86 ;  /* 0x000000657b567223 */ /* 0x000fe20000010056 */
[----:B------:R-:W-:Y:S01]  /*6030*/  FADD.FTZ R42, R118, R109 ;  /* 0x0000006d762a7221 */ /* 0x000fe20000010000 */
[----:B------:R-:W-:Y:S01]  /*6040*/  FFMA.FTZ R43, R43, R118, R120 ;  /* 0x000000762b2b7223 */ /* 0x000fe20000010078 */
[----:B------:R-:W-:Y:S01]  /*6050*/  FMUL.FTZ R118, R47, UR17 ;  /* 0x000000112f767c20 */ /* 0x000fe20008410000 */
[----:B------:R-:W-:-:S03]  /*6060*/  FADD.FTZ R40, R40, R49 ;  /* 0x0000003128287221 */ /* 0x000fc60000010000 */
[----:B------:R-:W-:Y:S01]  /*6070*/  FFMA.FTZ R86, R49, R118, R86 ;  /* 0x0000007631567223 */ /* 0x000fe20000010056 */
[----:B------:R-:W-:Y:S01]  /*6080*/  FMUL.FTZ R49, R97, R49 ;  /* 0x0000003161317220 */ /* 0x000fe20000410000 */
[----:B------:R-:W-:-:S03]  /*6090*/  FMUL.FTZ R47, R14, R50 ;  /* 0x000000320e2f7220 */ /* 0x000fc60000410000 */
[----:B------:R-:W-:Y:S01]  /*60a0*/  FADD.FTZ R42, R42, R49 ;  /* 0x000000312a2a7221 */ /* 0x000fe20000010000 */
[----:B------:R-:W-:Y:S01]  /*60b0*/  FFMA.FTZ R43, R118, R49, R43 ;  /* 0x00000031762b7223 */ /* 0x000fe2000001002b */
[----:B------:R-:W-:Y:S02]  /*60c0*/  SHF.L.U32 R49, R56, 0x10, RZ ;  /* 0x0000001038317819 */ /* 0x000fe400000006ff */
[----:B------:R-:W-:Y:S01]  /*60d0*/  FADD.FTZ R42, R47, R42 ;  /* 0x0000002a2f2a7221 */ /* 0x000fe20000010000 */
[----:B------:R-:W-:Y:S02]  /*60e0*/  FFMA.FTZ R43, R48, R47, R43 ;  /* 0x0000002f302b7223 */ /* 0x000fe4000001002b */
[----:B------:R-:W-:Y:S01]  /*60f0*/  FADD.FTZ R47, R40, R49 ;  /* 0x00000031282f7221 */ /* 0x000fe20000010000 */
[----:B------:R-:W-:Y:S01]  /*6100*/  SHF.L.U32 R40, R57, 0x10, RZ ;  /* 0x0000001039287819 */ /* 0x000fe200000006ff */
[----:B------:R-:W-:Y:S01]  /*6110*/  FMUL.FTZ R101, R97, R49 ;  /* 0x0000003161657220 */ /* 0x000fe20000410000 */
[----:B------:R-:W-:Y:S01]  /*6120*/  FADD.FTZ R90, R90, R124 ;  /* 0x0000007c5a5a7221 */ /* 0x000fe20000010000 */
[----:B------:R-:W-:Y:S01]  /*6130*/  FFMA.FTZ R105, R50, R48, R105 ;  /* 0x0000003032697223 */ /* 0x000fe20000010069 */
[----:B------:R-:W-:Y:S01]  /*6140*/  FFMA.FTZ R86, R49, R54, R86 ;  /* 0x0000003631567223 */ /* 0x000fe20000010056 */
[----:B------:R-:W-:Y:S01]  /*6150*/  FADD.FTZ R49, R42, R101 ;  /* 0x000000652a317221 */ /* 0x000fe20000010000 */
[----:B------:R-:W-:Y:S01]  /*6160*/  FFMA.FTZ R54, R54, R101, R43 ;  /* 0x0000006536367223 */ /* 0x000fe2000001002b */
[----:B------:R-:W-:Y:S01]  /*6170*/  FMUL.FTZ R48, R14, R40 ;  /* 0x000000280e307220 */ /* 0x000fe20000410000 */
[----:B------:R-:W-:Y:S01]  /*6180*/  FADD.FTZ R90, R90, R50 ;  /* 0x000000325a5a7221 */ /* 0x000fe20000010000 */
[----:B------:R-:W-:-:S02]  /*6190*/  FMUL.FTZ R50, R97, R61 ;  /* 0x0000003d61327220 */ /* 0x000fc40000410000 */
[----:B------:R-:W-:Y:S01]  /*61a0*/  FADD.FTZ R49, R48, R49 ;  /* 0x0000003130317221 */ /* 0x000fe20000010000 */
[----:B------:R-:W-:Y:S01]  /*61b0*/  FFMA.FTZ R54, R55, R48, R54 ;  /* 0x0000003037367223 */ /* 0x000fe20000010036 */
        /* <DEDUP_REMOVED lines=8> */
[----:B------:R-:W-:Y:S01]  /*6240*/  SHF.L.U32 R43, R66, 0x10, RZ ;  /* 0x00000010422b7819 */ /* 0x000fe200000006ff */
[----:B------:R-:W-:Y:S01]  /*6250*/  FADD.FTZ R40, R47, R61 ;  /* 0x0000003d2f287221 */ /* 0x000fe20000010000 */
[----:B------:R-:W-:Y:S01]  /*6260*/  SHF.L.U32 R50, R67, 0x10, RZ ;  /* 0x0000001043327819 */ /* 0x000fe200000006ff */
[----:B------:R-:W-:-:S02]  /*6270*/  FADD.FTZ R90, R90, R62 ;  /* 0x0000003e5a5a7221 */ /* 0x000fc40000010000 */
[----:B------:R-:W-:Y:S01]  /*6280*/  FADD.FTZ R40, R40, R43 ;  /* 0x0000002b28287221 */ /* 0x000fe20000010000 */
[----:B------:R-:W-:Y:S01]  /*6290*/  FFMA.FTZ R42, R43, R64, R42 ;  /* 0x000000402b2a7223 */ /* 0x000fe2000001002a */
[----:B------:R-:W-:Y:S01]  /*62a0*/  FMUL.FTZ R43, R97, R43 ;  /* 0x0000002b612b7220 */ /* 0x000fe20000410000 */
[----:B------:R-:W-:Y:S01]  /*62b0*/  FFMA.FTZ R105, R62, R60, R105 ;  /* 0x0000003c3e697223 */ /* 0x000fe20000010069 */
[----:B------:R-:W-:Y:S02]  /*62c0*/  FADD.FTZ R90, R90, R50 ;  /* 0x000000325a5a7221 */ /* 0x000fe40000010000 */
[----:B------:R-:W-:Y:S01]  /*62d0*/  FADD.FTZ R47, R48, R43 ;  /* 0x0000002b302f7221 */ /* 0x000fe20000010000 */
[----:B------:R-:W-:Y:S01]  /*62e0*/  FFMA.FTZ R64, R64, R43, R59 ;  /* 0x0000002b40407223 */ /* 0x000fe2000001003b */
[----:B------:R-:W-:Y:S01]  /*62f0*/  FFMA.FTZ R105, R50, R65, R105 ;  /* 0x0000004132697223 */ /* 0x000fe20000010069 */
[----:B------:R-:W-:Y:S01]  /*6300*/  SHF.L.U32 R43, R44, 0x10, RZ ;  /* 0x000000102c2b7819 */ /* 0x000fe200000006ff */
[----:B------:R-:W-:Y:S01]  /*6310*/  FMUL.FTZ R50, R14, R50 ;  /* 0x000000320e327220 */ /* 0x000fe20000410000 */
[----:B------:R-:W-:-:S03]  /*6320*/  FMUL.FTZ R49, R2, UR17 ;  /* 0x0000001102317c20 */ /* 0x000fc60008410000 */
[----:B------:R-:W-:Y:S01]  /*6330*/  FADD.FTZ R47, R50, R47 ;  /* 0x0000002f322f7221 */ /* 0x000fe20000010000 */
[----:B------:R-:W-:Y:S01]  /*6340*/  FFMA.FTZ R64, R65, R50, R64 ;  /* 0x0000003241407223 */ /* 0x000fe20000010040 */
[----:B------:R-:W-:-:S04]  /*6350*/  FMUL.FTZ R2, R97, R43 ;  /* 0x0000002b61027220 */ /* 0x000fc80000410000 */
[----:B------:R-:W-:Y:S01]  /*6360*/  FADD.FTZ R47, R47, R2 ;  /* 0x000000022f2f7221 */ /* 0x000fe20000010000 */
[----:B------:R-:W-:Y:S01]  /*6370*/  FFMA.FTZ R64, R49, R2, R64 ;  /* 0x0000000231407223 */ /* 0x000fe20000010040 */
[----:B------:R-:W-:Y:S01]  /*6380*/  SHF.L.U32 R2, R45, 0x10, RZ ;  /* 0x000000102d027819 */ /* 0x000fe200000006ff */
[----:B------:R-:W-:Y:S01]  /*6390*/  FADD.FTZ R40, R40, R43 ;  /* 0x0000002b28287221 */ /* 0x000fe20000010000 */
[----:B------:R-:W-:Y:S01]  /*63a0*/  FFMA.FTZ R42, R43, R49, R42 ;  /* 0x000000312b2a7223 */ /* 0x000fe2000001002a */
[----:B------:R-:W-:Y:S01]  /*63b0*/  FADD.FTZ R43, R9, -UR16 ;  /* 0x80000010092b7e21 */ /* 0x000fe20008010000 */
[----:B------:R-:W-:Y:S01]  /*63c0*/  SHF.L.U32 R9, R52, 0x10, RZ ;  /* 0x0000001034097819 */ /* 0x000fe200000006ff */
[----:B------:R-:W-:Y:S01]  /*63d0*/  FADD.FTZ R90, R90, R2 ;  /* 0x000000025a5a7221 */ /* 0x000fe20000010000 */
[----:B------:R-:W-:Y:S01]  /*63e0*/  FFMA.FTZ R105, R2, R41, R105 ;  /* 0x0000002902697223 */ /* 0x000fe20000010069 */
[----:B------:R-:W-:Y:S01]  /*63f0*/  FMUL.FTZ R2, R14, R2 ;  /* 0x000000020e027220 */ /* 0x000fe20000410000 */
[----:B------:R-:W-:Y:S01]  /*6400*/  FMUL.FTZ R43, R43, UR17 ;  /* 0x000000112b2b7c20 */ /* 0x000fe20008410000 */
[----:B------:R-:W-:-:S02]  /*6410*/  FMUL.FTZ R44, R97, R9 ;  /* 0x00000009612c7220 */ /* 0x000fc40000410000 */
[----:B------:R-:W-:Y:S01]  /*6420*/  FADD.FTZ R47, R2, R47 ;  /* 0x0000002f022f7221 */ /* 0x000fe20000010000 */
[----:B------:R-:W-:Y:S01]  /*6430*/  FFMA.FTZ R64, R41, R2, R64 ;  /* 0x0000000229407223 */ /* 0x000fe20000010040 */
[----:B------:R-:W-:Y:S01]  /*6440*/  SHF.L.U32 R2, R53, 0x10, RZ ;  /* 0x0000001035027819 */ /* 0x000fe200000006ff */
[----:B------:R-:W-:Y:S01]  /*6450*/  FADD.FTZ R40, R40, R9 ;  /* 0x0000000928287221 */ /* 0x000fe20000010000 */
[----:B------:R-:W-:Y:S01]  /*6460*/  FFMA.FTZ R42, R9, R43, R42 ;  /* 0x0000002b092a7223 */ /* 0x000fe2000001002a */
[----:B------:R-:W-:Y:S01]  /*6470*/  FADD.FTZ R47, R47, R44 ;  /* 0x0000002c2f2f7221 */ /* 0x000fe20000010000 */
[----:B------:R-:W-:Y:S01]  /*6480*/  FFMA.FTZ R64, R43, R44, R64 ;  /* 0x0000002c2b407223 */ /* 0x000fe20000010040 */
[----:B------:R-:W-:Y:S01]  /*6490*/  FMUL.FTZ R44, R14, R2 ;  /* 0x000000020e2c7220 */ /* 0x000fe20000410000 */
[----:B------:R-:W-:Y:S01]  /*64a0*/  SHF.L.U32 R9, R68, 0x10, RZ ;  /* 0x0000001044097819 */ /* 0x000fe200000006ff */
[----:B------:R-:W-:Y:S01]  /*64b0*/  FADD.FTZ R90, R90, R2 ;  /* 0x000000025a5a7221 */ /* 0x000fe20000010000 */
[----:B------:R-:W-:Y:S01]  /*64c0*/  FFMA.FTZ R105, R2, R51, R105 ;  /* 0x0000003302697223 */ /* 0x000fe20000010069 */
[----:B------:R-:W-:Y:S01]  /*64d0*/  SHF.L.U32 R2, R69, 0x10, RZ ;  /* 0x0000001045027819 */ /* 0x000fe200000006ff */
[----:B------:R-:W-:Y:S01]  /*64e0*/  FADD.FTZ R47, R44, R47 ;  /* 0x0000002f2c2f7221 */ /* 0x000fe20000010000 */
[----:B------:R-:W-:Y:S01]  /*64f0*/  FFMA.FTZ R64, R51, R44, R64 ;  /* 0x0000002c33407223 */ /* 0x000fe20000010040 */
        /* <DEDUP_REMOVED lines=9> */
[----:B------:R-:W-:Y:S01]  /*6590*/  FMUL.FTZ R11, R72, UR17 ;  /* 0x00000011480b7c20 */ /* 0x000fe20008410000 */
[----:B------:R-:W-:Y:S01]  /*65a0*/  FADD.FTZ R47, R2, R47 ;  /* 0x0000002f022f7221 */ /* 0x000fe20000010000 */
[----:B------:R-:W-:-:S02]  /*65b0*/  FFMA.FTZ R64, R63, R2, R64 ;  /* 0x000000023f407223 */ /* 0x000fc40000010040 */
[----:B------:R-:W-:-:S04]  /*65c0*/  FMUL.FTZ R2, R97, R9 ;  /* 0x0000000961027220 */ /* 0x000fc80000410000 */
[----:B------:R-:W-:Y:S01]  /*65d0*/  FADD.FTZ R47, R47, R2 ;  /* 0x000000022f2f7221 */ /* 0x000fe20000010000 */
[----:B------:R-:W-:Y:S01]  /*65e0*/  FFMA.FTZ R64, R11, R2, R64 ;  /* 0x000000020b407223 */ /* 0x000fe20000010040 */
[----:B------:R-:W-:Y:S01]  /*65f0*/  SHF.L.U32 R2, R75, 0x10, RZ ;  /* 0x000000104b027819 */ /* 0x000fe200000006ff */
[----:B------:R-:W-:Y:S01]  /*6600*/  FADD.FTZ R40, R40, R9 ;  /* 0x0000000928287221 */ /* 0x000fe20000010000 */
[----:B------:R-:W-:Y:S01]  /*6610*/  FFMA.FTZ R42, R9, R11, R42 ;  /* 0x0000000b092a7223 */ /* 0x000fe2000001002a */
[----:B------:R-:W-:Y:S02]  /*6620*/  SHF.L.U32 R9, R80, 0x10, RZ ;  /* 0x0000001050097819 */ /* 0x000fe400000006ff */
        /* <DEDUP_REMOVED lines=29> */
[----:B------:R-:W-:Y:S01]  /*6800*/  FADD.FTZ R47, R2, R47 ;  /* 0x0000002f022f7221 */ /* 0x000fe20000010000 */
[----:B------:R-:W-:-:S02]  /*6810*/  FFMA.FTZ R64, R83, R2, R64 ;  /* 0x0000000253407223 */ /* 0x000fc40000010040 */
[----:B------:R-:W-:Y:S01]  /*6820*/  FMUL.FTZ R19, R19, UR17 ;  /* 0x0000001113137c20 */ /* 0x000fe20008410000 */
[----:B------:R-:W-:Y:S01]  /*6830*/  FMUL.FTZ R2, R97, R9 ;  /* 0x0000000961027220 */ /* 0x000fe20000410000 */
[----:B------:R-:W-:-:S03]  /*6840*/  FADD.FTZ R87, R87, -UR16 ;  /* 0x8000001057577e21 */ /* 0x000fc60008010000 */
[----:B------:R-:W-:Y:S01]  /*6850*/  FADD.FTZ R47, R47, R2 ;  /* 0x000000022f2f7221 */ /* 0x000fe20000010000 */
[----:B------:R-:W-:Y:S01]  /*6860*/  FFMA.FTZ R64, R19, R2, R64 ;  /* 0x0000000213407223 */ /* 0x000fe20000010040 */
[----:B------:R-:W-:Y:S01]  /*6870*/  SHF.L.U32 R2, R89, 0x10, RZ ;  /* 0x0000001059027819 */ /* 0x000fe200000006ff */
[----:B------:R-:W-:Y:S01]  /*6880*/  FMUL.FTZ R87, R87, UR17 ;  /* 0x0000001157577c20 */ /* 0x000fe20008410000 */
[----:B------:R-:W-:Y:S01]  /*6890*/  SHF.L.U32 R21, R21, 0x10, RZ ;  /* 0x0000001015157819 */ /* 0x000fe200000006ff */
[----:B------:R-:W-:Y:S01]  /*68a0*/  FADD.FTZ R40, R40, R9 ;  /* 0x0000000928287221 */ /* 0x000fe20000010000 */
[----:B------:R-:W-:Y:S01]  /*68b0*/  FFMA.FTZ R42, R9, R19, R42 ;  /* 0x00000013092a7223 */ /* 0x000fe2000001002a */
[----:B------:R-:W-:Y:S01]  /*68c0*/  FADD.FTZ R90, R90, R2 ;  /* 0x000000025a5a7221 */ /* 0x000fe20000010000 */
[----:B------:R-:W-:Y:S01]  /*68d0*/  FFMA.FTZ R105, R2, R87, R105 ;  /* 0x0000005702697223 */ /* 0x000fe20000010069 */
[----:B------:R-:W-:Y:S01]  /*68e0*/  SHF.L.U32 R91, R91, 0x10, RZ ;  /* 0x000000105b5b7819 */ /* 0x000fe200000006ff */
[----:B------:R-:W-:Y:S01]  /*68f0*/  FMUL.FTZ R2, R14, R2 ;  /* 0x000000020e027220 */ /* 0x000fe20000410000 */
        /* <DEDUP_REMOVED lines=12> */
[----:B------:R-:W-:Y:S01]  /*69c0*/  FMUL.FTZ R91, R91, UR17 ;  /* 0x000000115b5b7c20 */ /* 0x000fe20008410000 */
[----:B------:R-:W-:Y:S01]  /*69d0*/  SHF.L.U32 R94, R94, 0x10, RZ ;  /* 0x000000105e5e7819 */ /* 0x000fe200000006ff */
[----:B------:R-:W-:Y:S01]  /*69e0*/  FMUL.FTZ R44, R14, R2 ;  /* 0x000000020e2c7220 */ /* 0x000fe20000410000 */
[----:B------:R-:W-:Y:S01]  /*69f0*/  SHF.L.U32 R95, R95, 0x10, RZ ;  /* 0x000000105f5f7819 */ /* 0x000fe200000006ff */
[----:B------:R-:W-:Y:S01]  /*6a00*/  FFMA.FTZ R42, R9, R21, R42 ;  /* 0x00000015092a7223 */ /* 0x000fe2000001002a */
[----:B------:R-:W-:Y:S01]  /*6a10*/  FADD.FTZ R90, R90, R2 ;  /* 0x000000025a5a7221 */ /* 0x000fe20000010000 */
[----:B------:R-:W-:Y:S01]  /*6a20*/  FFMA.FTZ R105, R2, R91, R105 ;  /* 0x0000005b02697223 */ /* 0x000fe20000010069 */
[----:B------:R-:W-:Y:S01]  /*6a30*/  SHF.L.U32 R96, R96, 0x10, RZ ;  /* 0x0000001060607819 */ /* 0x000fe200000006ff */
[----:B------:R-:W-:Y:S01]  /*6a40*/  FMUL.FTZ R23, R23, UR17 ;  /* 0x0000001117177c20 */ /* 0x000fe20008410000 */
[----:B------:R-:W-:Y:S01]  /*6a50*/  FADD.FTZ R47, R44, R47 ;  /* 0x0000002f2c2f7221 */ /* 0x000fe20000010000 */
[----:B------:R-:W-:Y:S01]  /*6a60*/  FFMA.FTZ R64, R91, R44, R64 ;  /* 0x0000002c5b407223 */ /* 0x000fe20000010040 */
        /* <DEDUP_REMOVED lines=38> */
[----:B------:R-:W-:Y:S01]  /*6cd0*/  FADD.FTZ R102, R102, -UR16 ;  /* 0x8000001066667e21 */ /* 0x000fe20008010000 */
[----:B------:R-:W-:Y:S01]  /*6ce0*/  FFMA.FTZ R23, R2, R103, R23 ;  /* 0x0000006702177223 */ /* 0x000fe20000010017 */
[----:B------:R-:W-:Y:S01]  /*6cf0*/  SHF.L.U32 R107, R107, 0x10, RZ ;  /* 0x000000106b6b7819 */ /* 0x000fe200000006ff */
[----:B------:R-:W-:Y:S01]  /*6d00*/  FMUL.FTZ R2, R29, UR17 ;  /* 0x000000111d027c20 */ /* 0x000fe20008410000 */
[----:B------:R-:W-:Y:S01]  /*6d10*/  SHF.L.U32 R106, R106, 0x10, RZ ;  /* 0x000000106a6a7819 */ /* 0x000fe200000006ff */
        /* <DEDUP_REMOVED lines=9> */
[----:B------:R-:W-:Y:S01]  /*6db0*/  SHF.L.U32 R31, R31, 0x10, RZ ;  /* 0x000000101f1f7819 */ /* 0x000fe200000006ff */
[----:B------:R-:W-:Y:S01]  /*6dc0*/  FMUL.FTZ R107, R97, R107 ;  /* 0x0000006b616b7220 */ /* 0x000fe20000410000 */
[----:B------:R-:W-:Y:S01]  /*6dd0*/  FMUL.FTZ R9, R14, R108 ;  /* 0x0000006c0e097220 */ /* 0x000fe20000410000 */
[----:B------:R-:W-:Y:S01]  /*6de0*/  FMUL.FTZ R106, R106, UR17 ;  /* 0x000000116a6a7c20 */ /* 0x000fe20008410000 */
[----:B------:R-:W-:Y:S01]  /*6df0*/  SHF.L.U32 R111, R111, 0x10, RZ ;  /* 0x000000106f6f7819 */ /* 0x000fe200000006ff */
[----:B------:R-:W-:Y:S01]  /*6e00*/  FADD.FTZ R44, R44, R107 ;  /* 0x0000006b2c2c7221 */ /* 0x000fe20000010000 */
[----:B------:R-:W-:Y:S01]  /*6e10*/  FFMA.FTZ R23, R2, R107, R23 ;  /* 0x0000006b02177223 */ /* 0x000fe20000010017 */
[----:B------:R-:W-:Y:S01]  /*6e20*/  FADD.FTZ R31, R31, -UR16 ;  /* 0x800000101f1f7e21 */ /* 0x000fe20008010000 */
[----:B------:R-:W-:-:S02]  /*6e30*/  SHF.L.U32 R33, R33, 0x10, RZ ;  /* 0x0000001021217819 */ /* 0x000fc400000006ff */
[----:B------:R-:W-:Y:S01]  /*6e40*/  SHF.L.U32 R110, R110, 0x10, RZ ;  /* 0x000000106e6e7819 */ /* 0x000fe200000006ff */
[----:B------:R-:W-:Y:S01]  /*6e50*/  FADD.FTZ R44, R9, R44 ;  /* 0x0000002c092c7221 */ /* 0x000fe20000010000 */
[----:B------:R-:W-:Y:S01]  /*6e60*/  FFMA.FTZ R23, R106, R9, R23 ;  /* 0x000000096a177223 */ /* 0x000fe20000010017 */
[----:B------:R-:W-:Y:S01]  /*6e70*/  FMUL.FTZ R2, R31, UR17 ;  /* 0x000000111f027c20 */ /* 0x000fe20008410000 */
[----:B------:R-:W-:Y:S01]  /*6e80*/  FMUL.FTZ R9, R97, R111 ;  /* 0x0000006f61097220 */ /* 0x000fe20000410000 */
        /* <DEDUP_REMOVED lines=51> */
[----:B------:R-:W-:Y:S01]  /*71c0*/  SHF.L.U32 R15, R15, 0x10, RZ ;  /* 0x000000100f0f7819 */ /* 0x000fe200000006ff */
[----:B------:R-:W-:Y:S01]  /*71d0*/  FADD.FTZ R40, R40, R11 ;  /* 0x0000000b28287221 */ /* 0x000fe20000010000 */
[----:B------:R-:W-:Y:S01]  /*71e0*/  FFMA.FTZ R42, R11, R0, R42 ;  /* 0x000000000b2a7223 */ /* 0x000fe2000001002a */
[----:B------:R-:W-:Y:S01]  /*71f0*/  FADD.FTZ R44, R44, R9 ;  /* 0x000000092c2c7221 */ /* 0x000fe20000010000 */
[----:B------:R-:W-:Y:S01]  /*7200*/  FFMA.FTZ R23, R0, R9, R23 ;  /* 0x0000000900177223 */ /* 0x000fe20000010017 */
[----:B------:R-:W-:Y:S01]  /*7210*/  SHF.L.U32 R16, R16, 0x10, RZ ;  /* 0x0000001010107819 */ /* 0x000fe200000006ff */
[----:B------:R-:W-:Y:S01]  /*7220*/  FMUL.FTZ R18, R18, UR17 ;  /* 0x0000001112127c20 */ /* 0x000fe20008410000 */
[----:B------:R-:W-:Y:S01]  /*7230*/  FMUL.FTZ R8, R8, UR17 ;  /* 0x0000001108087c20 */ /* 0x000fe20008410000 */
[----:B------:R-:W-:Y:S01]  /*7240*/  FMUL.FTZ R9, R14, R12 ;  /* 0x0000000c0e097220 */ /* 0x000fe20000410000 */
[----:B------:R-:W-:Y:S01]  /*7250*/  FADD.FTZ R40, R40, R15 ;  /* 0x0000000f28287221 */ /* 0x000fe20000010000 */
[----:B------:R-:W-:Y:S01]  /*7260*/  FFMA.FTZ R42, R15, R18, R42 ;  /* 0x000000120f2a7223 */ /* 0x000fe2000001002a */
[----:B------:R-:W-:Y:S01]  /*7270*/  SHF.L.U32 R0, R13, 0x10, RZ ;  /* 0x000000100d007819 */ /* 0x000fe200000006ff */
[----:B------:R-:W-:Y:S01]  /*7280*/  FMUL.FTZ R15, R97, R15 ;  /* 0x0000000f610f7220 */ /* 0x000fe20000410000 */
[----:B------:R-:W-:Y:S01]  /*7290*/  FADD.FTZ R44, R9, R44 ;  /* 0x0000002c092c7221 */ /* 0x000fe20000010000 */
[----:B------:R-:W-:Y:S01]  /*72a0*/  FFMA.FTZ R23, R8, R9, R23 ;  /* 0x0000000908177223 */ /* 0x000fe20000010017 */
[----:B------:R-:W-:Y:S01]  /*72b0*/  FADD.FTZ R16, R16, -UR16 ;  /* 0x8000001010107e21 */ /* 0x000fe20008010000 */
[----:B------:R-:W-:Y:S01]  /*72c0*/  SHF.L.U32 R26, R26, 0x10, RZ ;  /* 0x000000101a1a7819 */ /* 0x000fe200000006ff */
[----:B------:R-:W-:Y:S01]  /*72d0*/  FADD.FTZ R90, R90, R96 ;  /* 0x000000605a5a7221 */ /* 0x000fe20000010000 */
[----:B------:R-:W-:Y:S01]  /*72e0*/  FFMA.FTZ R105, R96, R94, R105 ;  /* 0x0000005e60697223 */ /* 0x000fe20000010069 */
[----:B------:R-:W-:Y:S01]  /*72f0*/  FADD.FTZ R44, R44, R15 ;  /* 0x0000000f2c2c7221 */ /* 0x000fe20000010000 */
[----:B------:R-:W-:Y:S01]  /*7300*/  FFMA.FTZ R23, R18, R15, R23 ;  /* 0x0000000f12177223 */ /* 0x000fe20000010017 */
[----:B------:R-:W-:Y:S01]  /*7310*/  FMUL.FTZ R16, R16, UR17 ;  /* 0x0000001110107c20 */ /* 0x000fe20008410000 */
[----:B------:R-:W-:Y:S01]  /*7320*/  FMUL.FTZ R9, R14, R0 ;  /* 0x000000000e097220 */ /* 0x000fe20000410000 */
[----:B------:R-:W-:Y:S01]  /*7330*/  FADD.FTZ R90, R90, R100 ;  /* 0x000000645a5a7221 */ /* 0x000fe20000010000 */
[----:B------:R-:W-:Y:S01]  /*7340*/  FFMA.FTZ R105, R100, R98, R105 ;  /* 0x0000006264697223 */ /* 0x000fe20000010069 */
[----:B------:R-:W-:Y:S01]  /*7350*/  FADD.FTZ R26, R26, -UR16 ;  /* 0x800000101a1a7e21 */ /* 0x000fe20008010000 */
[----:B------:R-:W-:Y:S01]  /*7360*/  FADD.FTZ R44, R9, R44 ;  /* 0x0000002c092c7221 */ /* 0x000fe20000010000 */
[----:B------:R-:W-:Y:S01]  /*7370*/  FFMA.FTZ R23, R16, R9, R23 ;  /* 0x0000000910177223 */ /* 0x000fe20000010017 */
[----:B------:R-:W-:Y:S01]  /*7380*/  SHF.L.U32 R9, R22, 0x10, RZ ;  /* 0x0000001016097819 */ /* 0x000fe200000006ff */
[----:B------:R-:W-:Y:S01]  /*7390*/  FADD.FTZ R90, R90, R104 ;  /* 0x000000685a5a7221 */ /* 0x000fe20000010000 */
[----:B------:R-:W-:Y:S01]  /*73a0*/  FFMA.FTZ R105, R104, R102, R105 ;  /* 0x0000006668697223 */ /* 0x000fe20000010069 */
        /* <DEDUP_REMOVED lines=61> */
[----:B--2---:R-:W-:Y:S01]  /*7780*/  SHF.L.U32 R2, R117, 0x10, RZ ;  /* 0x0000001075027819 */ /* 0x004fe200000006ff */
[----:B------:R-:W-:Y:S01]  /*7790*/  FMUL.FTZ R9, R97, R13 ;  /* 0x0000000d61097220 */ /* 0x000fe20000410000 */
[----:B------:R-:W-:Y:S01]  /*77a0*/  FMUL.FTZ R8, R77, UR17 ;  /* 0x000000114d087c20 */ /* 0x000fe20008410000 */
[----:B------:R-:W-:Y:S01]  /*77b0*/  FADD.FTZ R3, R3, -UR16 ;  /* 0x8000001003037e21 */ /* 0x000fe20008010000 */
[----:B------:R-:W-:Y:S01]  /*77c0*/  FADD.FTZ R90, R90, R28 ;  /* 0x0000001c5a5a7221 */ /* 0x000fe20000010000 */
[----:B------:R-:W-:Y:S01]  /*77d0*/  FFMA.FTZ R105, R28, R46, R105 ;  /* 0x0000002e1c697223 */ /* 0x000fe20000010069 */
[----:B------:R-:W-:Y:S01]  /*77e0*/  FADD.FTZ R40, R40, R11 ;  /* 0x0000000b28287221 */ /* 0x000fe20000010000 */
[----:B------:R-:W-:Y:S01]  /*77f0*/  FFMA.FTZ R42, R11, R0, R42 ;  /* 0x000000000b2a7223 */ /* 0x000fe2000001002a */
        /* <DEDUP_REMOVED lines=13> */
.L_x_334:
[----:B------:R-:W2:Y:S04]  /*78d0*/  LDL.LU R40, [R1+0x148] ;  /* 0x0001480001287983 */ /* 0x000ea80000300800 */
[----:B------:R-:W3:Y:S04]  /*78e0*/  LDL.LU R101, [R1+0x150] ;  /* 0x0001500001657983 */ /* 0x000ee80000300800 */
[----:B------:R-:W4:Y:S04]  /*78f0*/  LDL.LU R105, [R1+0x14c] ;  /* 0x00014c0001697983 */ /* 0x000f280000300800 */
[----:B------:R-:W4:Y:S04]  /*7900*/  LDL.LU R109, [R1+0x154] ;  /* 0x00015400016d7983 */ /* 0x000f280000300800 */
[----:B-----5:R0:W-:Y:S04]  /*7910*/  STL [R1+0x198], R5 ;  /* 0x0001980501007387 */ /* 0x0201e80000100800 */
[----:B------:R1:W-:Y:S04]  /*7920*/  STL [R1+0x19c], R6 ;  /* 0x00019c0601007387 */ /* 0x0003e80000100800 */
[----:B------:R1:W-:Y:S04]  /*7930*/  STL [R1+0x1a0], R7 ;  /* 0x0001a00701007387 */ /* 0x0003e80000100800 */
[----:B0-----:R-:W4:Y:S04]  /*7940*/  LDL.LU R5, [R1+0x15c] ;  /* 0x00015c0001057983 */ /* 0x001f280000300800 */
[----:B-1----:R-:W4:Y:S04]  /*7950*/  LDL.LU R6, [R1+0x160] ;  /* 0x0001600001067983 */ /* 0x002f280000300800 */
[----:B------:R-:W4:Y:S01]  /*7960*/  LDL.LU R7, [R1+0x164] ;  /* 0x0001640001077983 */ /* 0x000f220000300800 */
[----:B------:R-:W-:-:S03]  /*7970*/  SHF.L.U32 R113, R125, 0x10, RZ ;  /* 0x000000107d717819 */ /* 0x000fc600000006ff */
[----:B------:R0:W-:Y:S02]  /*7980*/  STL [R1+0x194], R4 ;  /* 0x0001940401007387 */ /* 0x0001e40000100800 */
[----:B------:R-:W-:-:S04]  /*7990*/  FADD.FTZ R113, R113, -UR16 ;  /* 0x8000001071717e21 */ /* 0x000fc80008010000 */
[----:B------:R-:W-:-:S04]  /*79a0*/  FMUL.FTZ R113, R113, UR17 ;  /* 0x0000001171717c20 */ /* 0x000fc80008410000 */
[----:B------:R-:W-:Y:S01]  /*79b0*/  FFMA.FTZ R118, R97, R113, R82 ;  /* 0x0000007161767223 */ /* 0x000fe20000010052 */
[----:B0-----:R-:W4:Y:S01]  /*79c0*/  LDL.LU R4, [R1+0x16c] ;  /* 0x00016c0001047983 */ /* 0x001f220000300800 */
[----:B--2---:R-:W-:Y:S02]  /*79d0*/  SHF.L.U32 R40, R40, 0x10, RZ ;  /* 0x0000001028287819 */ /* 0x004fe400000006ff */
[----:B---3--:R-:W-:-:S03]  /*79e0*/  SHF.L.U32 R101, R101, 0x10, RZ ;  /* 0x0000001065657819 */ /* 0x008fc600000006ff */
[----:B------:R-:W-:Y:S01]  /*79f0*/  FADD.FTZ R40, R40, -UR16 ;  /* 0x8000001028287e21 */ /* 0x000fe20008010000 */
[----:B----4-:R-:W-:-:S03]  /*7a00*/  SHF.L.U32 R105, R105, 0x10, RZ ;  /* 0x0000001069697819 */ /* 0x010fc600000006ff */
[----:B------:R-:W-:-:S04]  /*7a10*/  FMUL.FTZ R40, R40, UR17 ;  /* 0x0000001128287c20 */ /* 0x000fc80008410000 */
[----:B------:R-:W-:-:S04]  /*7a20*/  FFMA.FTZ R90, R97, R40, R82 ;  /* 0x00000028615a7223 */ /* 0x000fc80000010052 */
[----:B------:R-:W-:-:S06]  /*7a30*/  FMUL.FTZ R86, R90, -1.4426950216293334961 ;  /* 0xbfb8aa3b5a567820 */ /* 0x000fcc0000410000 */
[----:B------:R-:W0:Y:S02]  /*7a40*/  MUFU.EX2 R86, R86 ;  /* 0x0000005600567308 */ /* 0x000e240000000800 */
[----:B0-----:R-:W-:-:S06]  /*7a50*/  FADD.FTZ R86, R86, 1 ;  /* 0x3f80000056567421 */ /* 0x001fcc0000010000 */
[----:B------:R-:W0:Y:S01]  /*7a60*/  MUFU.RCP R86, R86 ;  /* 0x0000005600567308 */ /* 0x000e220000001000 */
        /* <DEDUP_REMOVED lines=11> */
[----:B------:R-:W-:-:S05]  /*7b20*/  SHF.L.U32 R109, R109, 0x10, RZ ;  /* 0x000000106d6d7819 */ /* 0x000fca00000006ff */
[----:B0-----:R-:W-:Y:S01]  /*7b30*/  FMUL.FTZ R109, R109, R105 ;  /* 0x000000696d6d7220 */ /* 0x001fe20000410000 */
[----:B------:R-:W-:-:S04]  /*7b40*/  FADD.FTZ R105, -R105, 1 ;  /* 0x3f80000069697421 */ /* 0x000fc80000010100 */
[----:B------:R-:W-:-:S04]  /*7b50*/  FFMA.FTZ R101, R101, R105, 1 ;  /* 0x3f80000065657423 */ /* 0x000fc80000010069 */
[----:B------:R-:W-:Y:S01]  /*7b60*/  FMUL.FTZ R101, R109, R101 ;  /* 0x000000656d657220 */ /* 0x000fe20000410000 */
[----:B------:R-:W-:-:S03]  /*7b70*/  FMUL.FTZ R109, R97, R90 ;  /* 0x0000005a616d7220 */ /* 0x000fc60000410000 */
[----:B------:R-:W-:Y:S01]  /*7b80*/  FMUL.FTZ R117, R14, R101 ;  /* 0x000000650e757220 */ /* 0x000fe20000410000 */
[----:B------:R-:W-:Y:S01]  /*7b90*/  FFMA.FTZ R105, R40, R109, RZ ;  /* 0x0000006d28697223 */ /* 0x000fe200000100ff */
[----:B------:R-:W-:-:S03]  /*7ba0*/  FADD.FTZ R109, RZ, R109 ;  /* 0x0000006dff6d7221 */ /* 0x000fc60000010000 */
[----:B------:R-:W-:Y:S01]  /*7bb0*/  FFMA.FTZ R105, R86, R117, R105 ;  /* 0x0000007556697223 */ /* 0x000fe20000010069 */
[----:B------:R-:W-:Y:S01]  /*7bc0*/  FADD.FTZ R109, R117, R109 ;  /* 0x0000006d756d7221 */ /* 0x000fe20000010000 */
[----:B------:R-:W-:-:S06]  /*7bd0*/  FMUL.FTZ R117, R118, -1.4426950216293334961 ;  /* 0xbfb8aa3b76757820 */ /* 0x000fcc0000410000 */
[----:B------:R-:W0:Y:S02]  /*7be0*/  MUFU.EX2 R117, R117 ;  /* 0x0000007500757308 */ /* 0x000e240000000800 */
[----:B0-----:R-:W-:-:S06]  /*7bf0*/  FADD.FTZ R117, R117, 1 ;  /* 0x3f80000075757421 */ /* 0x001fcc0000010000 */
[----:B------:R-:W0:Y:S01]  /*7c00*/  MUFU.RCP R117, R117 ;  /* 0x0000007500757308 */ /* 0x000e220000001000 */
[----:B------:R-:W-:-:S05]  /*7c10*/  SHF.L.U32 R125, R5, 0x10, RZ ;  /* 0x00000010057d7819 */ /* 0x000fca00000006ff */
[----:B0-----:R-:W-:Y:S01]  /*7c20*/  FMUL.FTZ R125, R125, R117 ;  /* 0x000000757d7d7220 */ /* 0x001fe20000410000 */
[----:B------:R-:W-:-:S04]  /*7c30*/  FADD.FTZ R117, -R117, 1 ;  /* 0x3f80000075757421 */ /* 0x000fc80000010100 */
[----:B------:R-:W-:Y:S01]  /*7c40*/  FFMA.FTZ R117, R118, R117, 1 ;  /* 0x3f80000076757423 */ /* 0x000fe20000010075 */
[----:B------:R-:W-:Y:S02]  /*7c50*/  SHF.L.U32 R118, R6, 0x10, RZ ;  /* 0x0000001006767819 */ /* 0x000fe400000006ff */
[----:B------:R-:W2:Y:S03]  /*7c60*/  LDL.LU R6, [R1+0x168] ;  /* 0x0001680001067983 */ /* 0x000ea60000300800 */
[----:B------:R-:W-:Y:S01]  /*7c70*/  FADD.FTZ R118, R118, -UR16 ;  /* 0x8000001076767e21 */ /* 0x000fe20008010000 */
[----:B------:R-:W-:Y:S01]  /*7c80*/  FMUL.FTZ R117, R125, R117 ;  /* 0x000000757d757220 */ /* 0x000fe20000410000 */
[----:B------:R-:W-:Y:S02]  /*7c90*/  FFMA.FTZ R40, R40, R90, RZ ;  /* 0x0000005a28287223 */ /* 0x000fe400000100ff */
[----:B------:R-:W-:Y:S01]  /*7ca0*/  FMUL.FTZ R118, R118, UR17 ;  /* 0x0000001176767c20 */ /* 0x000fe20008410000 */
[----:B------:R-:W-:Y:S01]  /*7cb0*/  FADD.FTZ R90, RZ, R90 ;  /* 0x0000005aff5a7221 */ /* 0x000fe20000010000 */
[----:B------:R-:W-:-:S02]  /*7cc0*/  FFMA.FTZ R125, R113, R117, R40 ;  /* 0x00000075717d7223 */ /* 0x000fc40000010028 */
[----:B------:R-:W-:Y:S01]  /*7cd0*/  FFMA.FTZ R40, R14, R118, R39 ;  /* 0x000000760e287223 */ /* 0x000fe20000010027 */
[----:B------:R-:W-:-:S03]  /*7ce0*/  FADD.FTZ R5, R90, R117 ;  /* 0x000000755a057221 */ /* 0x000fc60000010000 */
[----:B------:R-:W-:-:S06]  /*7cf0*/  FMUL.FTZ R90, R40, -1.4426950216293334961 ;  /* 0xbfb8aa3b285a7820 */ /* 0x000fcc0000410000 */
[----:B------:R-:W0:Y:S02]  /*7d00*/  MUFU.EX2 R90, R90 ;  /* 0x0000005a005a7308 */ /* 0x000e240000000800 */
[----:B0-----:R-:W-:-:S06]  /*7d10*/  FADD.FTZ R90, R90, 1 ;  /* 0x3f8000005a5a7421 */ /* 0x001fcc0000010000 */
[----:B------:R-:W0:Y:S01]  /*7d20*/  MUFU.RCP R90, R90 ;  /* 0x0000005a005a7308 */ /* 0x000e220000001000 */
[----:B------:R-:W-:-:S04]  /*7d30*/  FMUL.FTZ R117, R97, R117 ;  /* 0x0000007561757220 */ /* 0x000fc80000410000 */
[----:B------:R-:W-:Y:S01]  /*7d40*/  FFMA.FTZ R105, R113, R117, R105 ;  /* 0x0000007571697223 */ /* 0x000fe20000010069 */
[----:B------:R-:W-:Y:S01]  /*7d50*/  SHF.L.U32 R113, R7, 0x10, RZ ;  /* 0x0000001007717819 */ /* 0x000fe200000006ff */
[----:B------:R1:W-:Y:S04]  /*7d60*/  STL [R1+0x13c], R5 ;  /* 0x00013c0501007387 */ /* 0x0003e80000100800 */
[----:B------:R-:W3:Y:S04]  /*7d70*/  LDL.LU R7, [R1+0x170] ;  /* 0x0001700001077983 */ /* 0x000ee80000300800 */
[----:B-1----:R-:W4:Y:S01]  /*7d80*/  LDL.LU R5, [R1+0x174] ;  /* 0x0001740001057983 */ /* 0x002f220000300800 */
[----:B0-----:R-:W-:Y:S01]  /*7d90*/  FMUL.FTZ R113, R113, R90 ;  /* 0x0000005a71717220 */ /* 0x001fe20000410000 */
[----:B------:R-:W-:-:S04]  /*7da0*/  FADD.FTZ R90, -R90, 1 ;  /* 0x3f8000005a5a7421 */ /* 0x000fc80000010100 */
[----:B------:R-:W-:Y:S02]  /*7db0*/  FFMA.FTZ R90, R40, R90, 1 ;  /* 0x3f800000285a7423 */ /* 0x000fe4000001005a */
[----:B------:R-:W3:Y:S01]  /*7dc0*/  LDL.LU R40, [R1+0x158] ;  /* 0x0001580001287983 */ /* 0x000ee20000300800 */
[----:B------:R-:W-:Y:S01]  /*7dd0*/  FADD.FTZ R109, R109, R117 ;  /* 0x000000756d6d7221 */ /* 0x000fe20000010000 */
[----:B------:R-:W-:Y:S01]  /*7de0*/  FFMA.FTZ R86, R86, R101, RZ ;  /* 0x0000006556567223 */ /* 0x000fe200000100ff */
[----:B------:R-:W-:Y:S01]  /*7df0*/  FMUL.FTZ R90, R113, R90 ;  /* 0x0000005a715a7220 */ /* 0x000fe20000410000 */
[----:B------:R-:W-:Y:S01]  /*7e00*/  FADD.FTZ R101, RZ, R101 ;  /* 0x00000065ff657221 */ /* 0x000fe20000010000 */
[----:B------:R-:W4:Y:S04]  /*7e10*/  LDL.LU R117, [R1+0x17c] ;  /* 0x00017c0001757983 */ /* 0x000f280000300800 */
[----:B------:R0:W-:Y:S01]  /*7e20*/  STL [R1+0x138], R109 ;  /* 0x0001386d01007387 */ /* 0x0001e20000100800 */
[----:B------:R-:W-:-:S03]  /*7e30*/  FFMA.FTZ R86, R118, R90, R86 ;  /* 0x0000005a76567223 */ /* 0x000fc60000010056 */
[----:B------:R-:W4:Y:S01]  /*7e40*/  LDL.LU R113, [R1+0x184] ;  /* 0x0001840001717983 */ /* 0x000f220000300800 */
[----:B0-----:R-:W-:Y:S01]  /*7e50*/  FADD.FTZ R109, R101, R90 ;  /* 0x0000005a656d7221 */ /* 0x001fe20000010000 */
[----:B------:R-:W-:-:S04]  /*7e60*/  FMUL.FTZ R101, R14, R90 ;  /* 0x0000005a0e657220 */ /* 0x000fc80000410000 */
[----:B------:R-:W-:Y:S01]  /*7e70*/  FFMA.FTZ R90, R118, R101, R105 ;  /* 0x00000065765a7223 */ /* 0x000fe20000010069 */
[----:B------:R-:W-:Y:S04]  /*7e80*/  STL [R1+0x128], R101 ;  /* 0x0001286501007387 */ /* 0x000fe80000100800 */
[----:B------:R-:W-:Y:S04]  /*7e90*/  STL [R1+0x130], R86 ;  /* 0x0001305601007387 */ /* 0x000fe80000100800 */
[----:B------:R0:W-:Y:S02]  /*7ea0*/  STL [R1+0x12c], R90 ;  /* 0x00012c5a01007387 */ /* 0x0001e40000100800 */
[----:B0-----:R-:W-:-:S02]  /*7eb0*/  SHF.L.U32 R90, R4, 0x10, RZ ;  /* 0x00000010045a7819 */ /* 0x001fc400000006ff */
[----:B--2---:R-:W-:Y:S02]  /*7ec0*/  SHF.L.U32 R101, R6, 0x10, RZ ;  /* 0x0000001006657819 */ /* 0x004fe400000006ff */
[----:B------:R-:W2:Y:S01]  /*7ed0*/  LDL.LU R6, [R1+0x178] ;  /* 0x0001780001067983 */ /* 0x000ea20000300800 */
[----:B---3--:R-:W-:-:S05]  /*7ee0*/  SHF.L.U32 R40, R40, 0x10, RZ ;  /* 0x0000001028287819 */ /* 0x008fca00000006ff */
[----:B------:R-:W-:-:S04]  /*7ef0*/  FADD.FTZ R40, R40, -UR16 ;  /* 0x8000001028287e21 */ /* 0x000fc80008010000 */
[----:B------:R-:W-:-:S04]  /*7f00*/  FMUL.FTZ R40, R40, UR17 ;  /* 0x0000001128287c20 */ /* 0x000fc80008410000 */
[----:B------:R-:W-:Y:S01]  /*7f10*/  FFMA.FTZ R86, R97, R40, R82 ;  /* 0x0000002861567223 */ /* 0x000fe20000010052 */
[----:B------:R0:W-:Y:S03]  /*7f20*/  STL [R1+0x124], R40 ;  /* 0x0001242801007387 */ /* 0x0001e60000100800 */
[----:B0-----:R-:W-:-:S06]  /*7f30*/  FMUL.FTZ R40, R86, -1.4426950216293334961 ;  /* 0xbfb8aa3b56287820 */ /* 0x001fcc0000410000 */
        /* <DEDUP_REMOVED lines=8> */
[----:B------:R0:W-:Y:S03]  /*7fc0*/  STL [R1+0x120], R4 ;  /* 0x0001200401007387 */ /* 0x0001e60000100800 */
[----:B------:R-:W-:Y:S01]  /*7fd0*/  FMUL.FTZ R40, R90, R40 ;  /* 0x000000285a287220 */ /* 0x000fe20000410000 */
[----:B------:R-:W-:-:S04]  /*7fe0*/  FFMA.FTZ R90, R14, R4, R39 ;  /* 0x000000040e5a7223 */ /* 0x000fc80000010027 */
[----:B------:R-:W-:Y:S01]  /*7ff0*/  FMUL.FTZ R86, R90, -1.4426950216293334961 ;  /* 0xbfb8aa3b5a567820 */ /* 0x000fe20000410000 */
[----:B0-----:R-:W3:Y:S05]  /*8000*/  LDL.LU R4, [R1+0x180] ;  /* 0x0001800001047983 */ /* 0x001eea0000300800 */
[----:B------:R-:W0:Y:S02]  /*8010*/  MUFU.EX2 R86, R86 ;  /* 0x0000005600567308 */ /* 0x000e240000000800 */
[----:B0-----:R-:W-:-:S06]  /*8020*/  FADD.FTZ R86, R86, 1 ;  /* 0x3f80000056567421 */ /* 0x001fcc0000010000 */
[----:B------:R-:W0:Y:S01]  /*8030*/  MUFU.RCP R86, R86 ;  /* 0x0000005600567308 */ /* 0x000e220000001000 */
[----:B----4-:R-:W-:Y:S02]  /*8040*/  SHF.L.U32 R101, R5, 0x10, RZ ;  /* 0x0000001005657819 */ /* 0x010fe400000006ff */
[----:B------:R-:W-:Y:S02]  /*8050*/  SHF.L.U32 R105, R7, 0x10, RZ ;  /* 0x0000001007697819 */ /* 0x000fe400000006ff */
[----:B------:R-:W4:Y:S03]  /*8060*/  LDL.LU R7, [R1+0x188] ;  /* 0x0001880001077983 */ /* 0x000f260000300800 */
        /* <DEDUP_REMOVED lines=14> */
[----:B------:R-:W-:-:S05]  /*8150*/  SHF.L.U32 R105, R117, 0x10, RZ ;  /* 0x0000001075697819 */ /* 0x000fca00000006ff */
[----:B0-----:R-:W-:Y:S01]  /*8160*/  FMUL.FTZ R105, R105, R86 ;  /* 0x0000005669697220 */ /* 0x001fe20000410000 */
[----:B------:R-:W-:-:S04]  /*8170*/  FADD.FTZ R86, -R86, 1 ;  /* 0x3f80000056567421 */ /* 0x000fc80000010100 */
[----:B------:R-:W-:Y:S01]  /*8180*/  FFMA.FTZ R86, R101, R86, 1 ;  /* 0x3f80000065567423 */ /* 0x000fe20000010056 */
[----:B--2---:R-:W-:-:S05]  /*8190*/  SHF.L.U32 R109, R6, 0x10, RZ ;  /* 0x00000010066d7819 */ /* 0x004fca00000006ff */
[----:B------:R-:W-:-:S04]  /*81a0*/  FADD.FTZ R109, R109, -UR16 ;  /* 0x800000106d6d7e21 */ /* 0x000fc80008010000 */
[----:B------:R-:W-:-:S04]  /*81b0*/  FMUL.FTZ R6, R109, UR17 ;  /* 0x000000116d067c20 */ /* 0x000fc80008410000 */
[----:B------:R-:W-:Y:S01]  /*81c0*/  FFMA.FTZ R101, R14, R6, R39 ;  /* 0x000000060e657223 */ /* 0x000fe20000010027 */
[----:B------:R0:W-:Y:S04]  /*81d0*/  STL [R1+0x118], R6 ;  /* 0x0001180601007387 */ /* 0x0001e80000100800 */
[----:B0-----:R-:W2:Y:S01]  /*81e0*/  LDL.LU R6, [R1+0x190] ;  /* 0x0001900001067983 */ /* 0x001ea20000300800 */
[----:B------:R-:W-:Y:S01]  /*81f0*/  FMUL.FTZ R105, R105, R86 ;  /* 0x0000005669697220 */ /* 0x000fe20000410000 */
        /* <DEDUP_REMOVED lines=17> */
[----:B----4-:R-:W-:-:S05]  /*8310*/  SHF.L.U32 R117, R7, 0x10, RZ ;  /* 0x0000001007757819 */ /* 0x010fca00000006ff */
[----:B------:R-:W-:Y:S01]  /*8320*/  FADD.FTZ R117, R117, -UR16 ;  /* 0x8000001075757e21 */ /* 0x000fe20008010000 */
[----:B------:R-:W-:-:S05]  /*8330*/  SHF.L.U32 R113, R5, 0x10, RZ ;  /* 0x0000001005717819 */ /* 0x000fca00000006ff */
        /* <DEDUP_REMOVED lines=14> */
[----:B------:R-:W-:Y:S01]  /*8420*/  FADD.FTZ R120, R120, -UR16 ;  /* 0x8000001078787e21 */ /* 0x000fe20008010000 */
[----:B--2---:R-:W-:-:S05]  /*8430*/  SHF.L.U32 R117, R6, 0x10, RZ ;  /* 0x0000001006757819 */ /* 0x004fca00000006ff */
        /* <DEDUP_REMOVED lines=10> */
[----:B------:R-:W-:-:S04]  /*84e0*/  FMUL.FTZ R5, R120, UR17 ;  /* 0x0000001178057c20 */ /* 0x000fc80008410000 */
[----:B------:R-:W-:Y:S01]  /*84f0*/  FFMA.FTZ R118, R14, R5, R39 ;  /* 0x000000050e767223 */ /* 0x000fe20000010027 */
[----:B0-----:R-:W-:Y:S01]  /*8500*/  FMUL.FTZ R121, R121, R113 ;  /* 0x0000007179797220 */ /* 0x001fe20000410000 */
[----:B------:R-:W-:-:S04]  /*8510*/  FADD.FTZ R113, -R113, 1 ;  /* 0x3f80000071717421 */ /* 0x000fc80000010100 */
[----:B------:R-:W-:Y:S01]  /*8520*/  FFMA.FTZ R113, R117, R113, 1 ;  /* 0x3f80000075717423 */ /* 0x000fe20000010071 */
        /* <DEDUP_REMOVED lines=12> */
[----:B------:R-:W-:-:S03]  /*85f0*/  FFMA.FTZ R118, R97, R4, R82 ;  /* 0x0000000461767223 */ /* 0x000fc60000010052 */
[----:B------:R-:W-:Y:S01]  /*8600*/  FMUL.FTZ R42, R122, R117 ;  /* 0x000000757a2a7220 */ /* 0x000fe20000410000 */
[----:B------:R-:W-:Y:S01]  /*8610*/  FMUL.FTZ R117, R118, -1.4426950216293334961 ;  /* 0xbfb8aa3b76757820 */ /* 0x000fe20000410000 */
[----:B------:R-:W-:Y:S02]  /*8620*/  SHF.L.U32 R123, R123, 0x10, RZ ;  /* 0x000000107b7b7819 */ /* 0x000fe400000006ff */
[----:B------:R-:W-:Y:S02]  /*8630*/  SHF.L.U32 R43, R43, 0x10, RZ ;  /* 0x000000102b2b7819 */ /* 0x000fe400000006ff */
[----:B------:R-:W-:Y:S01]  /*8640*/  SHF.L.U32 R124, R124, 0x10, RZ ;  /* 0x000000107c7c7819 */ /* 0x000fe200000006ff */
[----:B------:R-:W0:Y:S01]  /*8650*/  MUFU.EX2 R117, R117 ;  /* 0x0000007500757308 */ /* 0x000e220000000800 */
[----:B------:R-:W-:Y:S02]  /*8660*/  SHF.L.U32 R47, R47, 0x10, RZ ;  /* 0x000000102f2f7819 */ /* 0x000fe400000006ff */
[----:B------:R-:W-:-:S02]  /*8670*/  SHF.L.U32 R48, R48, 0x10, RZ ;  /* 0x0000001030307819 */ /* 0x000fc400000006ff */
[----:B------:R-:W-:Y:S01]  /*8680*/  SHF.L.U32 R49, R49, 0x10, RZ ;  /* 0x0000001031317819 */ /* 0x000fe200000006ff */
[----:B------:R-:W-:Y:S01]  /*8690*/  FMUL.FTZ R113, R121, R113 ;  /* 0x0000007179717220 */ /* 0x000fe20000410000 */
[----:B------:R-:W-:Y:S02]  /*86a0*/  SHF.L.U32 R54, R54, 0x10, RZ ;  /* 0x0000001036367819 */ /* 0x000fe400000006ff */
[----:B------:R-:W-:Y:S02]  /*86b0*/  SHF.L.U32 R50, R50, 0x10, RZ ;  /* 0x0000001032327819 */ /* 0x000fe400000006ff */
[----:B------:R-:W-:Y:S02]  /*86c0*/  SHF.L.U32 R55, R55, 0x10, RZ ;  /* 0x0000001037377819 */ /* 0x000fe400000006ff */
[----:B------:R-:W-:Y:S01]  /*86d0*/  SHF.L.U32 R56, R56, 0x10, RZ ;  /* 0x0000001038387819 */ /* 0x000fe200000006ff */
[----:B0-----:R-:W-:Y:S01]  /*86e0*/  FADD.FTZ R117, R117, 1 ;  /* 0x3f80000075757421 */ /* 0x001fe20000010000 */
[----:B------:R-:W-:-:S02]  /*86f0*/  SHF.L.U32 R59, R59, 0x10, RZ ;  /* 0x000000103b3b7819 */ /* 0x000fc400000006ff */
[----:B------:R-:W-:Y:S02]  /*8700*/  SHF.L.U32 R57, R57, 0x10, RZ ;  /* 0x0000001039397819 */ /* 0x000fe400000006ff */
[----:B------:R-:W-:Y:S01]  /*8710*/  SHF.L.U32 R60, R60, 0x10, RZ ;  /* 0x000000103c3c7819 */ /* 0x000fe200000006ff */
[----:B------:R-:W0:Y:S01]  /*8720*/  MUFU.RCP R117, R117 ;  /* 0x0000007500757308 */ /* 0x000e220000001000 */
[----:B------:R-:W-:Y:S01]  /*8730*/  FADD.FTZ R43, R43, -UR16 ;  /* 0x800000102b2b7e21 */ /* 0x000fe20008010000 */
[----:B------:R-:W-:Y:S02]  /*8740*/  SHF.L.U32 R61, R61, 0x10, RZ ;  /* 0x000000103d3d7819 */ /* 0x000fe400000006ff */
[----:B------:R-:W-:Y:S02]  /*8750*/  SHF.L.U32 R64, R64, 0x10, RZ ;  /* 0x0000001040407819 */ /* 0x000fe400000006ff */
[----:B------:R-:W-:Y:S02]  /*8760*/  SHF.L.U32 R62, R62, 0x10, RZ ;  /* 0x000000103e3e7819 */ /* 0x000fe400000006ff */
[----:B------:R-:W-:-:S02]  /*8770*/  SHF.L.U32 R65, R65, 0x10, RZ ;  /* 0x0000001041417819 */ /* 0x000fc400000006ff */
[----:B------:R-:W-:Y:S02]  /*8780*/  SHF.L.U32 R66, R66, 0x10, RZ ;  /* 0x0000001042427819 */ /* 0x000fe400000006ff */
[----:B------:R-:W-:Y:S02]  /*8790*/  SHF.L.U32 R2, R2, 0x10, RZ ;  /* 0x0000001002027819 */ /* 0x000fe400000006ff */
[----:B------:R-:W-:Y:S02]  /*87a0*/  SHF.L.U32 R67, R67, 0x10, RZ ;  /* 0x0000001043437819 */ /* 0x000fe400000006ff */
[----:B------:R-:W-:Y:S02]  /*87b0*/  SHF.L.U32 R41, R41, 0x10, RZ ;  /* 0x0000001029297819 */ /* 0x000fe400000006ff */
[----:B------:R-:W-:Y:S01]  /*87c0*/  SHF.L.U32 R44, R44, 0x10, RZ ;  /* 0x000000102c2c7819 */ /* 0x000fe200000006ff */
[----:B0-----:R-:W-:Y:S01]  /*87d0*/  FMUL.FTZ R123, R123, R117 ;  /* 0x000000757b7b7220 */ /* 0x001fe20000410000 */
[----:B------:R-:W-:Y:S01]  /*87e0*/  FADD.FTZ R117, -R117, 1 ;  /* 0x3f80000075757421 */ /* 0x000fe20000010100 */
[----:B------:R-:W-:-:S02]  /*87f0*/  SHF.L.U32 R9, R9, 0x10, RZ ;  /* 0x0000001009097819 */ /* 0x000fc400000006ff */
[----:B------:R-:W-:Y:S01]  /*8800*/  SHF.L.U32 R45, R45, 0x10, RZ ;  /* 0x000000102d2d7819 */ /* 0x000fe200000006ff */
[----:B------:R-:W-:Y:S01]  /*8810*/  FFMA.FTZ R118, R118, R117, 1 ;  /* 0x3f80000076767423 */ /* 0x000fe20000010075 */
[----:B------:R-:W-:Y:S01]  /*8820*/  FMUL.FTZ R117, R43, UR17 ;  /* 0x000000112b757c20 */ /* 0x000fe20008410000 */
[----:B------:R-:W-:Y:S02]  /*8830*/  SHF.L.U32 R51, R51, 0x10, RZ ;  /* 0x0000001033337819 */ /* 0x000fe400000006ff */
[----:B------:R-:W-:Y:S01]  /*8840*/  SHF.L.U32 R52, R52, 0x10, RZ ;  /* 0x0000001034347819 */ /* 0x000fe200000006ff */
        /* <DEDUP_REMOVED lines=10> */
[----:B------:R-:W0:Y:S01]  /*88f0*/  MUFU.EX2 R118, R118 ;  /* 0x0000007600767308 */ /* 0x000e220000000800 */
[----:B------:R-:W-:Y:S01]  /*8900*/  FADD.FTZ R65, R65, -UR16 ;  /* 0x8000001041417e21 */ /* 0x000fe20008010000 */
[----:B------:R-:W-:Y:S01]  /*8910*/  FADD.FTZ R2, R2, -UR16 ;  /* 0x8000001002027e21 */ /* 0x000fe20008010000 */
[----:B------:R-:W-:Y:S01]  /*8920*/  FADD.FTZ R41, R41, -UR16 ;  /* 0x8000001029297e21 */ /* 0x000fe20008010000 */
[----:B------:R-:W-:Y:S01]  /*8930*/  FADD.FTZ R9, R9, -UR16 ;  /* 0x8000001009097e21 */ /* 0x000fe20008010000 */
[----:B------:R-:W-:Y:S01]  /*8940*/  FADD.FTZ R51, R51, -UR16 ;  /* 0x8000001033337e21 */ /* 0x000fe20008010000 */
[----:B------:R-:W-:Y:S01]  /*8950*/  SHF.L.U32 R11, R11, 0x10, RZ ;  /* 0x000000100b0b7819 */ /* 0x000fe200000006ff */
[----:B------:R-:W2:Y:S01]  /*8960*/  LDL.LU R123, [R1+0x124] ;  /* 0x00012400017b7983 */ /* 0x000ea20000300800 */
        /* <DEDUP_REMOVED lines=24> */
[----:B------:R-:W-:-:S02]  /*8af0*/  SHF.L.U32 R88, R88, 0x10, RZ ;  /* 0x0000001058587819 */ /* 0x000fc400000006ff */
[----:B------:R-:W-:Y:S01]  /*8b00*/  SHF.L.U32 R21, R21, 0x10, RZ ;  /* 0x0000001015157819 */ /* 0x000fe200000006ff */
[----:B------:R-:W-:Y:S01]  /*8b10*/  FFMA.FTZ R120, R97, R118, R82 ;  /* 0x0000007661787223 */ /* 0x000fe20000010052 */
[----:B------:R-:W-:Y:S01]  /*8b20*/  FMUL.FTZ R47, R124, R119 ;  /* 0x000000777c2f7220 */ /* 0x000fe20000410000 */
[----:B------:R-:W-:Y:S01]  /*8b30*/  FMUL.FTZ R54, R54, UR17 ;  /* 0x0000001136367c20 */ /* 0x000fe20008410000 */
[----:B------:R-:W-:Y:S01]  /*8b40*/  FMUL.FTZ R59, R59, UR17 ;  /* 0x000000113b3b7c20 */ /* 0x000fe20008410000 */
[----:B------:R-:W-:Y:S01]  /*8b50*/  FMUL.FTZ R119, R120, -1.4426950216293334961 ;  /* 0xbfb8aa3b78777820 */ /* 0x000fe20000410000 */
[----:B------:R-:W-:Y:S01]  /*8b60*/  FMUL.FTZ R64, R64, UR17 ;  /* 0x0000001140407c20 */ /* 0x000fe20008410000 */
        /* <DEDUP_REMOVED lines=10> */
[----:B------:R-:W-:Y:S01]  /*8c10*/  FADD.FTZ R87, R87, -UR16 ;  /* 0x8000001057577e21 */ /* 0x000fe20008010000 */
[----:B------:R-:W-:Y:S01]  /*8c20*/  SHF.L.U32 R89, R89, 0x10, RZ ;  /* 0x0000001059597819 */ /* 0x000fe200000006ff */
[----:B------:R-:W-:Y:S01]  /*8c30*/  FADD.FTZ R21, R21, -UR16 ;  /* 0x8000001015157e21 */ /* 0x000fe20008010000 */
[----:B------:R-:W-:-:S02]  /*8c40*/  SHF.L.U32 R91, R91, 0x10, RZ ;  /* 0x000000105b5b7819 */ /* 0x000fc400000006ff */
        /* <DEDUP_REMOVED lines=18> */
[----:B------:R-:W-:Y:S01]  /*8d70*/  FMUL.FTZ R49, R48, UR17 ;  /* 0x0000001130317c20 */ /* 0x000fe20008410000 */
[----:B------:R-:W-:Y:S02]  /*8d80*/  SHF.L.U32 R104, R104, 0x10, RZ ;  /* 0x0000001068687819 */ /* 0x000fe400000006ff */
[----:B------:R-:W-:Y:S01]  /*8d90*/  SHF.L.U32 R106, R106, 0x10, RZ ;  /* 0x000000106a6a7819 */ /* 0x000fe200000006ff */
[----:B------:R-:W-:Y:S01]  /*8da0*/  FFMA.FTZ R119, R120, R119, 1 ;  /* 0x3f80000078777423 */ /* 0x000fe20000010077 */
[----:B------:R-:W-:Y:S01]  /*8db0*/  FFMA.FTZ R120, R14, R49, R39 ;  /* 0x000000310e787223 */ /* 0x000fe20000010027 */
[----:B------:R-:W-:-:S02]  /*8dc0*/  SHF.L.U32 R107, R107, 0x10, RZ ;  /* 0x000000106b6b7819 */ /* 0x000fc400000006ff */
[----:B------:R-:W-:Y:S01]  /*8dd0*/  SHF.L.U32 R31, R31, 0x10, RZ ;  /* 0x000000101f1f7819 */ /* 0x000fe200000006ff */
        /* <DEDUP_REMOVED lines=8> */
[----:B------:R-:W-:Y:S02]  /*8e60*/  SHF.L.U32 R114, R114, 0x10, RZ ;  /* 0x0000001072727819 */ /* 0x000fe400000006ff */
        /* <DEDUP_REMOVED lines=23> */
[----:B------:R-:W-:Y:S01]  /*8fe0*/  FFMA.FTZ R120, R97, R54, R82 ;  /* 0x0000003661787223 */ /* 0x000fe20000010052 */
[----:B------:R-:W-:Y:S02]  /*8ff0*/  SHF.L.U32 R20, R20, 0x10, RZ ;  /* 0x0000001014147819 */ /* 0x000fe400000006ff */
[----:B------:R-:W-:Y:S01]  /*9000*/  SHF.L.U32 R46, R46, 0x10, RZ ;  /* 0x000000102e2e7819 */ /* 0x000fe200000006ff */
[----:B------:R-:W-:Y:S01]  /*9010*/  FMUL.FTZ R50, R50, R119 ;  /* 0x0000007732327220 */ /* 0x000fe20000410000 */
[----:B------:R-:W-:Y:S01]  /*9020*/  FMUL.FTZ R119, R120, -1.4426950216293334961 ;  /* 0xbfb8aa3b78777820 */ /* 0x000fe20000410000 */
[----:B------:R-:W-:Y:S02]  /*9030*/  SHF.L.U32 R30, R30, 0x10, RZ ;  /* 0x000000101e1e7819 */ /* 0x000fe400000006ff */
[----:B------:R-:W-:-:S02]  /*9040*/  SHF.L.U32 R71, R71, 0x10, RZ ;  /* 0x0000001047477819 */ /* 0x000fc400000006ff */
[----:B------:R-:W-:Y:S01]  /*9050*/  SHF.L.U32 R28, R28, 0x10, RZ ;  /* 0x000000101c1c7819 */ /* 0x000fe200000006ff */
[----:B------:R-:W0:Y:S01]  /*9060*/  MUFU.EX2 R119, R119 ;  /* 0x0000007700777308 */ /* 0x000e220000000800 */
[----:B------:R-:W-:Y:S02]  /*9070*/  SHF.L.U32 R76, R76, 0x10, RZ ;  /* 0x000000104c4c7819 */ /* 0x000fe400000006ff */
[----:B------:R-:W-:Y:S02]  /*9080*/  SHF.L.U32 R70, R70, 0x10, RZ ;  /* 0x0000001046467819 */ /* 0x000fe400000006ff */
[----:B------:R-:W-:Y:S02]  /*9090*/  SHF.L.U32 R77, R77, 0x10, RZ ;  /* 0x000000104d4d7819 */ /* 0x000fe400000006ff */
[----:B------:R-:W-:Y:S02]  /*90a0*/  SHF.L.U32 R32, R32, 0x10, RZ ;  /* 0x0000001020207819 */ /* 0x000fe400000006ff */
[----:B------:R-:W-:-:S02]  /*90b0*/  SHF.L.U32 R34, R34, 0x10, RZ ;  /* 0x0000001022227819 */ /* 0x000fc400000006ff */
[----:B------:R-:W-:Y:S01]  /*90c0*/  SHF.L.U32 R3, R3, 0x10, RZ ;  /* 0x0000001003037819 */ /* 0x000fe200000006ff */
[----:B------:R1:W-:Y:S01]  /*90d0*/  STL [R1+0x1ac], R90 ;  /* 0x0001ac5a01007387 */ /* 0x0003e20000100800 */
[----:B0-----:R-:W-:-:S03]  /*90e0*/  FADD.FTZ R119, R119, 1 ;  /* 0x3f80000077777421 */ /* 0x001fc60000010000 */
[----:B------:R0:W-:Y:S03]  /*90f0*/  STL [R1+0x1a8], R105 ;  /* 0x0001a86901007387 */ /* 0x0001e60000100800 */
[----:B------:R-:W3:Y:S01]  /*9100*/  MUFU.RCP R119, R119 ;  /* 0x0000007700777308 */ /* 0x000ee20000001000 */
[----:B------:R-:W-:Y:S01]  /*9110*/  FMUL.FTZ R72, R72, UR17 ;  /* 0x0000001148487c20 */ /* 0x000fe20008410000 */
[----:B------:R-:W-:Y:S01]  /*9120*/  FMUL.FTZ R78, R78, UR17 ;  /* 0x000000114e4e7c20 */ /* 0x000fe20008410000 */
[----:B------:R-:W-:Y:S01]  /*9130*/  FADD.FTZ R91, R91, -UR16 ;  /* 0x800000105b5b7e21 */ /* 0x000fe20008010000 */
        /* <DEDUP_REMOVED lines=14> */
[----:B---3--:R-:W-:Y:S01]  /*9220*/  FMUL.FTZ R121, R56, R119 ;  /* 0x0000007738797220 */ /* 0x008fe20000410000 */
[----:B------:R-:W-:Y:S01]  /*9230*/  FADD.FTZ R119, -R119, 1 ;  /* 0x3f80000077777421 */ /* 0x000fe20000010100 */
[----:B------:R-:W-:Y:S01]  /*9240*/  FMUL.FTZ R56, R55, UR17 ;  /* 0x0000001137387c20 */ /* 0x000fe20008410000 */
[----:B------:R-:W-:Y:S01]  /*9250*/  FADD.FTZ R0, R0, -UR16 ;  /* 0x8000001000007e21 */ /* 0x000fe20008010000 */
[----:B------:R-:W-:Y:S01]  /*9260*/  FADD.FTZ R8, R8, -UR16 ;  /* 0x8000001008087e21 */ /* 0x000fe20008010000 */
[----:B------:R-:W-:Y:S01]  /*9270*/  FFMA.FTZ R119, R120, R119, 1 ;  /* 0x3f80000078777423 */ /* 0x000fe20000010077 */
[----:B------:R-:W-:Y:S01]  /*9280*/  FFMA.FTZ R120, R14, R56, R39 ;  /* 0x000000380e787223 */ /* 0x000fe20000010027 */
[----:B------:R-:W-:Y:S01]  /*9290*/  FADD.FTZ R18, R18, -UR16 ;  /* 0x8000001012127e21 */ /* 0x000fe20008010000 */
[----:B------:R-:W-:Y:S01]  /*92a0*/  FADD.FTZ R16, R16, -UR16 ;  /* 0x8000001010107e21 */ /* 0x000fe20008010000 */
[----:B------:R-:W-:Y:S01]  /*92b0*/  FMUL.FTZ R55, R121, R119 ;  /* 0x0000007779377220 */ /* 0x000fe20000410000 */
[----:B------:R-:W-:Y:S01]  /*92c0*/  FMUL.FTZ R119, R120, -1.4426950216293334961 ;  /* 0xbfb8aa3b78777820 */ /* 0x000fe20000410000 */
[----:B------:R-:W-:Y:S01]  /*92d0*/  FADD.FTZ R26, R26, -UR16 ;  /* 0x800000101a1a7e21 */ /* 0x000fe20008010000 */
[----:B------:R-:W-:Y:S01]  /*92e0*/  FADD.FTZ R24, R24, -UR16 ;  /* 0x8000001018187e21 */ /* 0x000fe20008010000 */
[----:B------:R-:W-:Y:S01]  /*92f0*/  FADD.FTZ R58, R58, -UR16 ;  /* 0x800000103a3a7e21 */ /* 0x000fe20008010000 */
[----:B------:R-:W-:Y:S01]  /*9300*/  FADD.FTZ R46, R46, -UR16 ;  /* 0x800000102e2e7e21 */ /* 0x000fe20008010000 */
[----:B------:R-:W-:Y:S01]  /*9310*/  FADD.FTZ R71, R71, -UR16 ;  /* 0x8000001047477e21 */ /* 0x000fe20008010000 */
[----:B------:R-:W3:Y:S01]  /*9320*/  MUFU.EX2 R119, R119 ;  /* 0x0000007700777308 */ /* 0x000ee20000000800 */
[----:B------:R-:W-:Y:S01]  /*9330*/  FADD.FTZ R70, R70, -UR16 ;  /* 0x8000001046467e21 */ /* 0x000fe20008010000 */
[----:B------:R-:W-:Y:S01]  /*9340*/  FADD.FTZ R77, R77, -UR16 ;  /* 0x800000104d4d7e21 */ /* 0x000fe20008010000 */
[----:B------:R-:W-:Y:S01]  /*9350*/  FADD.FTZ R3, R3, -UR16 ;  /* 0x8000001003037e21 */ /* 0x000fe20008010000 */
[----:B-1----:R-:W4:Y:S04]  /*9360*/  LDL.LU R90, [R1+0x12c] ;  /* 0x00012c00015a7983 */ /* 0x002f280000300800 */
[----:B0-----:R-:W4:Y:S04]  /*9370*/  LDL.LU R105, [R1+0x120] ;  /* 0x0001200001697983 */ /* 0x001f280000300800 */
[----:B------:R-:W4:Y:S01]  /*9380*/  LDL.LU R122, [R1+0x130] ;  /* 0x00013000017a7983 */ /* 0x000f220000300800 */
[----:B---3--:R-:W-:-:S03]  /*9390*/  FADD.FTZ R119, R119, 1 ;  /* 0x3f80000077777421 */ /* 0x008fc60000010000 */
[----:B------:R0:W-:Y:S03]  /*93a0*/  STL [R1+0x1b0], R101 ;  /* 0x0001b06501007387 */ /* 0x0001e60000100800 */
        /* <DEDUP_REMOVED lines=8> */
[----:B------:R-:W-:Y:S01]  /*9430*/  FMUL.FTZ R77, R77, UR17 ;  /* 0x000000114d4d7c20 */ /* 0x000fe20008410000 */
[----:B0-----:R-:W3:Y:S04]  /*9440*/  LDL.LU R101, [R1+0x138] ;  /* 0x0001380001657983 */ /* 0x001ee80000300800 */
[----:B------:R-:W3:Y:S01]  /*9450*/  LDL.LU R124, [R1+0x128] ;  /* 0x00012800017c7983 */ /* 0x000ee20000300800 */
[----:B-1----:R-:W-:Y:S01]  /*9460*/  FMUL.FTZ R57, R57, R119 ;  /* 0x0000007739397220 */ /* 0x002fe20000410000 */
        /* <DEDUP_REMOVED lines=455> */
[-C--:B------:R-:W-:Y:S01]  /*b0e0*/  FFMA.FTZ R120, R123, R40.reuse, R125 ;  /* 0x000000287b787223 */ /* 0x080fe2000001007d */
[----:B------:R-:W-:Y:S02]  /*b0f0*/  FMUL.FTZ R125, R97, R40 ;  /* 0x00000028617d7220 */ /* 0x000fe40000410000 */
[----:B------:R-:W2:Y:S02]  /*b100*/  LDL.LU R40, [R1+0x134] ;  /* 0x0001340001287983 */ /* 0x000ea40000300800 */
[----:B----4-:R-:W-:-:S02]  /*b110*/  FFMA.FTZ R123, R123, R125, R90 ;  /* 0x0000007d7b7b7223 */ /* 0x010fc4000001005a */
[----:B------:R-:W2:Y:S04]  /*b120*/  LDL.LU R90, [R1+0x1ac] ;  /* 0x0001ac00015a7983 */ /* 0x000ea80000300800 */
[----:B------:R0:W-:Y:S04]  /*b130*/  STL [R1+0x1a4], R86 ;  /* 0x0001a45601007387 */ /* 0x0001e80000100800 */
[----:B0-----:R-:W4:Y:S01]  /*b140*/  LDL.LU R86, [R1+0x11c] ;  /* 0x00011c0001567983 */ /* 0x001f220000300800 */
[----:B--2---:R-:W-:Y:S01]  /*b150*/  FADD.FTZ R40, R40, R90 ;  /* 0x0000005a28287221 */ /* 0x004fe20000010000 */
[-C--:B------:R-:W-:Y:S01]  /*b160*/  FFMA.FTZ R122, R105, R90.reuse, R122 ;  /* 0x0000005a697a7223 */ /* 0x080fe2000001007a */
[----:B------:R-:W-:-:S04]  /*b170*/  FMUL.FTZ R90, R14, R90 ;  /* 0x0000005a0e5a7220 */ /* 0x000fc80000410000 */
[----:B------:R-:W-:Y:S02]  /*b180*/  FFMA.FTZ R123, R105, R90, R123 ;  /* 0x0000005a697b7223 */ /* 0x000fe4000001007b */
[----:B------:R-:W2:Y:S01]  /*b190*/  LDL.LU R105, [R1+0x1a8] ;  /* 0x0001a80001697983 */ /* 0x000ea20000300800 */
[----:B---3--:R-:W-:-:S03]  /*b1a0*/  FADD.FTZ R124, R124, R101 ;  /* 0x000000657c7c7221 */ /* 0x008fc60000010000 */
[----:B------:R-:W3:Y:S01]  /*b1b0*/  LDL.LU R101, [R1+0x1b0] ;  /* 0x0001b00001657983 */ /* 0x000ee20000300800 */
[----:B------:R-:W-:-:S03]  /*b1c0*/  FADD.FTZ R124, R124, R125 ;  /* 0x0000007d7c7c7221 */ /* 0x000fc60000010000 */
[----:B------:R-:W3:Y:S01]  /*b1d0*/  LDL.LU R125, [R1+0x114] ;  /* 0x00011400017d7983 */ /* 0x000ee20000300800 */
[----:B------:R-:W-:-:S03]  /*b1e0*/  FADD.FTZ R124, R90, R124 ;  /* 0x0000007c5a7c7221 */ /* 0x000fc60000010000 */
[----:B------:R-:W3:Y:S01]  /*b1f0*/  LDL.LU R90, [R1+0x118] ;  /* 0x00011800015a7983 */ /* 0x000ee20000300800 */
[----:B--2---:R-:W-:Y:S01]  /*b200*/  FADD.FTZ R121, R121, R105 ;  /* 0x0000006979797221 */ /* 0x004fe20000010000 */
[-C--:B----4-:R-:W-:Y:S01]  /*b210*/  FFMA.FTZ R120, R86, R105.reuse, R120 ;  /* 0x0000006956787223 */ /* 0x090fe20000010078 */
[----:B------:R-:W-:-:S04]  /*b220*/  FMUL.FTZ R105, R97, R105 ;  /* 0x0000006961697220 */ /* 0x000fc80000410000 */
[----:B------:R-:W-:Y:S02]  /*b230*/  FFMA.FTZ R123, R86, R105, R123 ;  /* 0x00000069567b7223 */ /* 0x000fe4000001007b */
[----:B------:R-:W2:Y:S01]  /*b240*/  LDL.LU R86, [R1+0x1a4] ;  /* 0x0001a40001567983 */ /* 0x000ea20000300800 */
[----:B------:R-:W-:Y:S01]  /*b250*/  FADD.FTZ R124, R124, R105 ;  /* 0x000000697c7c7221 */ /* 0x000fe20000010000 */
[----:B---3--:R-:W-:Y:S01]  /*b260*/  FFMA.FTZ R120, R125, R101, R120 ;  /* 0x000000657d787223 */ /* 0x008fe20000010078 */
[----:B------:R-:W-:-:S03]  /*b270*/  FADD.FTZ R121, R121, R101 ;  /* 0x0000006579797221 */ /* 0x000fc60000010000 */
[----:B------:R-:W-:Y:S01]  /*b280*/  FFMA.FTZ R120, R6, R113, R120 ;  /* 0x0000007106787223 */ /* 0x000fe20000010078 */
[----:B--2---:R-:W-:Y:S01]  /*b290*/  FADD.FTZ R40, R40, R86 ;  /* 0x0000005628287221 */ /* 0x004fe20000010000 */
[-C--:B------:R-:W-:Y:S01]  /*b2a0*/  FFMA.FTZ R122, R90, R86.reuse, R122 ;  /* 0x000000565a7a7223 */ /* 0x080fe2000001007a */
[----:B------:R-:W-:-:S04]  /*b2b0*/  FMUL.FTZ R86, R14, R86 ;  /* 0x000000560e567220 */ /* 0x000fc80000410000 */
[----:B------:R-:W-:Y:S01]  /*b2c0*/  FFMA.FTZ R123, R90, R86, R123 ;  /* 0x000000565a7b7223 */ /* 0x000fe2000001007b */
[----:B------:R-:W-:Y:S01]  /*b2d0*/  FMUL.FTZ R90, R97, R101 ;  /* 0x00000065615a7220 */ /* 0x000fe20000410000 */
[----:B------:R-:W-:Y:S01]  /*b2e0*/  FADD.FTZ R124, R86, R124 ;  /* 0x0000007c567c7221 */ /* 0x000fe20000010000 */
[----:B------:R-:W-:Y:S02]  /*b2f0*/  FMUL.FTZ R86, R14, R109 ;  /* 0x0000006d0e567220 */ /* 0x000fe40000410000 */
[----:B------:R-:W-:Y:S01]  /*b300*/  FFMA.FTZ R123, R125, R90, R123 ;  /* 0x0000005a7d7b7223 */ /* 0x000fe2000001007b */
[----:B------:R-:W-:Y:S01]  /*b310*/  FADD.FTZ R101, R124, R90 ;  /* 0x0000005a7c657221 */ /* 0x000fe20000010000 */
[----:B------:R-:W-:Y:S02]  /*b320*/  FMUL.FTZ R90, R97, R113 ;  /* 0x00000071615a7220 */ /* 0x000fe40000410000 */
[C---:B------:R-:W-:Y:S01]  /*b330*/  FFMA.FTZ R123, R7.reuse, R86, R123 ;  /* 0x00000056077b7223 */ /* 0x040fe2000001007b */
[----:B------:R-:W-:Y:S01]  /*b340*/  FFMA.FTZ R105, R7, R109, R122 ;  /* 0x0000006d07697223 */ /* 0x000fe2000001007a */
[----:B------:R-:W-:Y:S01]  /*b350*/  FADD.FTZ R109, R40, R109 ;  /* 0x0000006d286d7221 */ /* 0x000fe20000010000 */
[----:B------:R-:W-:Y:S01]  /*b360*/  FADD.FTZ R101, R86, R101 ;  /* 0x0000006556657221 */ /* 0x000fe20000010000 */
        /* <DEDUP_REMOVED lines=10> */
[----:B------:R0:W5:Y:S04]  /*b410*/  LDL.LU R7, [R1+0x1a0] ;  /* 0x0001a00001077983 */ /* 0x0001680000300800 */
[----:B------:R0:W5:Y:S04]  /*b420*/  LDL.LU R6, [R1+0x19c] ;  /* 0x00019c0001067983 */ /* 0x0001680000300800 */
[----:B------:R0:W5:Y:S04]  /*b430*/  LDL.LU R5, [R1+0x198] ;  /* 0x0001980001057983 */ /* 0x0001680000300800 */
[----:B------:R0:W5:Y:S01]  /*b440*/  LDL.LU R4, [R1+0x194] ;  /* 0x0001940001047983 */ /* 0x0001620000300800 */
[----:B------:R-:W-:Y:S01]  /*b450*/  FADD.FTZ R40, R40, R113 ;  /* 0x0000007128287221 */ /* 0x000fe20000010000 */
[----:B------:R-:W-:-:S03]  /*b460*/  FMUL.FTZ R120, R14, R47 ;  /* 0x0000002f0e787220 */ /* 0x000fc60000410000 */
[----:B------:R-:W-:Y:S01]  /*b470*/  FADD.FTZ R101, R40, R101 ;  /* 0x0000006528657221 */ /* 0x000fe20000010000 */
[----:B------:R-:W-:Y:S01]  /*b480*/  FFMA.FTZ R109, R117, R120, R109 ;  /* 0x00000078756d7223 */ /* 0x000fe2000001006d */
[----:B------:R-:W-:Y:S01]  /*b490*/  FMUL.FTZ R40, R97, R48 ;  /* 0x0000003061287220 */ /* 0x000fe20000410000 */
[----:B------:R-:W-:Y:S01]  /*b4a0*/  FFMA.FTZ R90, R117, R47, R90 ;  /* 0x0000002f755a7223 */ /* 0x000fe2000001005a */
[----:B------:R-:W-:Y:S01]  /*b4b0*/  FADD.FTZ R101, R120, R101 ;  /* 0x0000006578657221 */ /* 0x000fe20000010000 */
[----:B------:R-:W-:Y:S01]  /*b4c0*/  FADD.FTZ R47, R42, R47 ;  /* 0x0000002f2a2f7221 */ /* 0x000fe20000010000 */
[----:B------:R-:W-:Y:S01]  /*b4d0*/  FFMA.FTZ R109, R118, R40, R109 ;  /* 0x00000028766d7223 */ /* 0x000fe2000001006d */
[----:B------:R-:W-:Y:S01]  /*b4e0*/  FMUL.FTZ R42, R14, R50 ;  /* 0x000000320e2a7220 */ /* 0x000fe20000410000 */
[----:B------:R-:W-:Y:S01]  /*b4f0*/  FADD.FTZ R43, R86, R43 ;  /* 0x0000002b562b7221 */ /* 0x000fe20000010000 */
[----:B------:R-:W-:Y:S01]  /*b500*/  FADD.FTZ R101, R101, R40 ;  /* 0x0000002865657221 */ /* 0x000fe20000010000 */
[----:B------:R-:W-:Y:S01]  /*b510*/  FFMA.FTZ R105, R118, R48, R105 ;  /* 0x0000003076697223 */ /* 0x000fe20000010069 */
[----:B------:R-:W-:Y:S01]  /*b520*/  FFMA.FTZ R109, R49, R42, R109 ;  /* 0x0000002a316d7223 */ /* 0x000fe2000001006d */
[-C--:B------:R-:W-:Y:S01]  /*b530*/  FMUL.FTZ R86, R97, R55.reuse ;  /* 0x0000003761567220 */ /* 0x080fe20000410000 */
[----:B------:R-:W-:Y:S01]  /*b540*/  FADD.FTZ R48, R43, R48 ;  /* 0x000000302b307221 */ /* 0x000fe20000010000 */
[----:B------:R-:W-:Y:S01]  /*b550*/  FFMA.FTZ R43, R49, R50, R90 ;  /* 0x00000032312b7223 */ /* 0x000fe2000001005a */
[----:B------:R-:W-:Y:S01]  /*b560*/  FADD.FTZ R101, R42, R101 ;  /* 0x000000652a657221 */ /* 0x000fe20000010000 */
[----:B------:R-:W-:Y:S01]  /*b570*/  FADD.FTZ R50, R47, R50 ;  /* 0x000000322f327221 */ /* 0x000fe20000010000 */
[C---:B------:R-:W-:Y:S01]  /*b580*/  FFMA.FTZ R40, R54.reuse, R55, R105 ;  /* 0x0000003736287223 */ /* 0x040fe20000010069 */
[----:B------:R-:W-:Y:S01]  /*b590*/  FFMA.FTZ R54, R54, R86, R109 ;  /* 0x0000005636367223 */ /* 0x000fe2000001006d */
[----:B------:R-:W-:Y:S01]  /*b5a0*/  FMUL.FTZ R47, R14, R57 ;  /* 0x000000390e2f7220 */ /* 0x000fe20000410000 */
[----:B------:R-:W-:Y:S01]  /*b5b0*/  FADD.FTZ R86, R101, R86 ;  /* 0x0000005665567221 */ /* 0x000fe20000010000 */
[----:B------:R-:W-:-:S02]  /*b5c0*/  FMUL.FTZ R49, R97, R60 ;  /* 0x0000003c61317220 */ /* 0x000fc40000410000 */
[C---:B------:R-:W-:Y:S01]  /*b5d0*/  FFMA.FTZ R54, R56.reuse, R47, R54 ;  /* 0x0000002f38367223 */ /* 0x040fe20000010036 */
[----:B------:R-:W-:Y:S01]  /*b5e0*/  FFMA.FTZ R42, R56, R57, R43 ;  /* 0x00000039382a7223 */ /* 0x000fe2000001002b */
[----:B------:R-:W-:Y:S01]  /*b5f0*/  FADD.FTZ R86, R47, R86 ;  /* 0x000000562f567221 */ /* 0x000fe20000010000 */
[C---:B------:R-:W-:Y:S01]  /*b600*/  FFMA.FTZ R43, R59.reuse, R60, R40 ;  /* 0x0000003c3b2b7223 */ /* 0x040fe20000010028 */
[----:B------:R-:W-:Y:S01]  /*b610*/  FFMA.FTZ R59, R59, R49, R54 ;  /* 0x000000313b3b7223 */ /* 0x000fe20000010036 */
[-C--:B------:R-:W-:Y:S01]  /*b620*/  FMUL.FTZ R40, R14, R62.reuse ;  /* 0x0000003e0e287220 */ /* 0x080fe20000410000 */
[----:B------:R-:W-:Y:S01]  /*b630*/  FADD.FTZ R49, R86, R49 ;  /* 0x0000003156317221 */ /* 0x000fe20000010000 */
[----:B------:R-:W-:Y:S01]  /*b640*/  FFMA.FTZ R47, R61, R62, R42 ;  /* 0x0000003e3d2f7223 */ /* 0x000fe2000001002a */
[-C--:B------:R-:W-:Y:S01]  /*b650*/  FMUL.FTZ R42, R97, R65.reuse ;  /* 0x00000041612a7220 */ /* 0x080fe20000410000 */
[----:B------:R-:W-:Y:S01]  /*b660*/  FFMA.FTZ R59, R61, R40, R59 ;  /* 0x000000283d3b7223 */ /* 0x000fe2000001003b */
        /* <DEDUP_REMOVED lines=19> */
[----:B------:R-:W-:Y:S01]  /*b7a0*/  FADD.FTZ R60, R60, R41 ;  /* 0x000000293c3c7221 */ /* 0x000fe20000010000 */
[C---:B------:R-:W-:Y:S01]  /*b7b0*/  FFMA.FTZ R64, R44.reuse, R43, R64 ;  /* 0x0000002b2c407223 */ /* 0x040fe20000010040 */
[----:B------:R-:W-:Y:S01]  /*b7c0*/  FMUL.FTZ R41, R97, R51 ;  /* 0x0000003361297220 */ /* 0x000fe20000410000 */
[----:B------:R-:W-:Y:S01]  /*b7d0*/  FADD.FTZ R42, R43, R42 ;  /* 0x0000002a2b2a7221 */ /* 0x000fe20000010000 */
[----:B------:R-:W-:Y:S01]  /*b7e0*/  FFMA.FTZ R47, R44, R9, R47 ;  /* 0x000000092c2f7223 */ /* 0x000fe2000001002f */
[----:B------:R-:W-:Y:S01]  /*b7f0*/  FADD.FTZ R2, R2, R9 ;  /* 0x0000000902027221 */ /* 0x000fe20000010000 */
[----:B------:R-:W-:Y:S01]  /*b800*/  FFMA.FTZ R64, R45, R41, R64 ;  /* 0x000000292d407223 */ /* 0x000fe20000010040 */
[----:B------:R-:W-:Y:S01]  /*b810*/  FMUL.FTZ R9, R14, R11 ;  /* 0x0000000b0e097220 */ /* 0x000fe20000410000 */
[----:B------:R-:W-:Y:S01]  /*b820*/  FADD.FTZ R42, R42, R41 ;  /* 0x000000292a2a7221 */ /* 0x000fe20000010000 */
[----:B------:R-:W-:-:S02]  /*b830*/  FMUL.FTZ R41, R97, R63 ;  /* 0x0000003f61297220 */ /* 0x000fc40000410000 */
[C---:B------:R-:W-:Y:S01]  /*b840*/  FFMA.FTZ R64, R52.reuse, R9, R64 ;  /* 0x0000000934407223 */ /* 0x040fe20000010040 */
[----:B------:R-:W-:Y:S01]  /*b850*/  FADD.FTZ R42, R9, R42 ;  /* 0x0000002a092a7221 */ /* 0x000fe20000010000 */
[----:B------:R-:W-:Y:S01]  /*b860*/  FFMA.FTZ R40, R45, R51, R40 ;  /* 0x000000332d287223 */ /* 0x000fe20000010028 */
[----:B------:R-:W-:Y:S01]  /*b870*/  FFMA.FTZ R47, R52, R11, R47 ;  /* 0x0000000b342f7223 */ /* 0x000fe2000001002f */
[----:B------:R-:W-:Y:S01]  /*b880*/  FADD.FTZ R2, R2, R11 ;  /* 0x0000000b02027221 */ /* 0x000fe20000010000 */
[C---:B------:R-:W-:Y:S01]  /*b890*/  FFMA.FTZ R64, R53.reuse, R41, R64 ;  /* 0x0000002935407223 */ /* 0x040fe20000010040 */
[----:B------:R-:W-:Y:S01]  /*b8a0*/  FMUL.FTZ R11, R14, R69 ;  /* 0x000000450e0b7220 */ /* 0x000fe20000410000 */
        /* <DEDUP_REMOVED lines=9> */
[----:B------:R-:W-:-:S02]  /*b940*/  FMUL.FTZ R44, R97, R79 ;  /* 0x0000004f612c7220 */ /* 0x000fc40000410000 */
[----:B------:R-:W-:Y:S01]  /*b950*/  FFMA.FTZ R41, R74, R11, R72 ;  /* 0x0000000b4a297223 */ /* 0x000fe20000010048 */
[----:B------:R-:W-:Y:S01]  /*b960*/  FADD.FTZ R42, R11, R42 ;  /* 0x0000002a0b2a7221 */ /* 0x000fe20000010000 */
[----:B------:R-:W-:Y:S01]  /*b970*/  FFMA.FTZ R40, R78, R79, R9 ;  /* 0x0000004f4e287223 */ /* 0x000fe20000010009 */
[----:B------:R-:W-:Y:S01]  /*b980*/  FMUL.FTZ R9, R14, R17 ;  /* 0x000000110e097220 */ /* 0x000fe20000410000 */
[----:B------:R-:W-:Y:S01]  /*b990*/  FFMA.FTZ R78, R78, R44, R41 ;  /* 0x0000002c4e4e7223 */ /* 0x000fe20000010029 */
[----:B------:R-:W-:Y:S01]  /*b9a0*/  FADD.FTZ R42, R42, R44 ;  /* 0x0000002c2a2a7221 */ /* 0x000fe20000010000 */
[----:B------:R-:W-:Y:S02]  /*b9b0*/  FMUL.FTZ R11, R97, R83 ;  /* 0x00000053610b7220 */ /* 0x000fe40000410000 */
        /* <DEDUP_REMOVED lines=17> */
[C---:B------:R-:W-:Y:S01]  /*bad0*/  FFMA.FTZ R78, R89.reuse, R11, R78 ;  /* 0x0000000b594e7223 */ /* 0x040fe2000001004e */
        /* <DEDUP_REMOVED lines=90> */
[-C--:B------:R-:W-:Y:S01]  /*c080*/  FMUL.FTZ R36, R97, R8.reuse ;  /* 0x0000000861247220 */ /* 0x080fe20000410000 */
        /* <DEDUP_REMOVED lines=8> */
[-C--:B------:R-:W-:Y:S01]  /*c110*/  FMUL.FTZ R0, R97, R15.reuse ;  /* 0x0000000f61007220 */ /* 0x080fe20000410000 */
[----:B------:R-:W-:Y:S01]  /*c120*/  FADD.FTZ R36, R19, R36 ;  /* 0x0000002413247221 */ /* 0x000fe20000010000 */
[----:B------:R-:W-:-:S02]  /*c130*/  FFMA.FTZ R9, R18, R15, R9 ;  /* 0x0000000f12097223 */ /* 0x000fc40000010009 */
[----:B------:R-:W-:Y:S01]  /*c140*/  FFMA.FTZ R18, R18, R0, R17 ;  /* 0x0000000012127223 */ /* 0x000fe20000010011 */
[----:B------:R-:W-:Y:S01]  /*c150*/  FMUL.FTZ R17, R14, R13 ;  /* 0x0000000d0e117220 */ /* 0x000fe20000410000 */
[----:B------:R-:W-:Y:S01]  /*c160*/  FADD.FTZ R36, R36, R0 ;  /* 0x0000000024247221 */ /* 0x000fe20000010000 */
[-C--:B------:R-:W-:Y:S02]  /*c170*/  FMUL.FTZ R0, R97, R22.reuse ;  /* 0x0000001661007220 */ /* 0x080fe40000410000 */
        /* <DEDUP_REMOVED lines=47> */
.L_x_335:
[----:B------:R-:W0:Y:S01]  /*c470*/  S2R R18, SR_LANEID ;  /* 0x0000000000127919 */ /* 0x000e220000000000 */
[----:B------:R-:W-:Y:S01]  /*c480*/  MOV R13, R0 ;  /* 0x00000000000d7202 */ /* 0x000fe20000000f00 */
[----:B------:R-:W1:Y:S01]  /*c490*/  S2UR UR7, SR_CgaCtaId ;  /* 0x00000000000779c3 */ /* 0x000e620000008800 */
[----:B------:R-:W-:Y:S01]  /*c4a0*/  UMOV UR6, 0x400 ;  /* 0x0000040000067882 */ /* 0x000fe20000000000 */
[----:B------:R-:W2:Y:S01]  /*c4b0*/  SHFL.DOWN PT, R2, R12, 0x1, 0x1f ;  /* 0x08201f000c027f89 */ /* 0x000ea200000e0000 */
[----:B------:R-:W-:Y:S01]  /*c4c0*/  UIADD3 UR5, UPT, UPT, UR6, 0xa0, URZ ;  /* 0x000000a006057890 */ /* 0x000fe2000fffe0ff */
[----:B------:R-:W-:Y:S01]  /*c4d0*/  BSSY.RECONVERGENT B0, `(.L_x_336) ;  /* 0x000002b000007945 */ /* 0x000fe20003800200 */
[----:B------:R-:W3:Y:S01]  /*c4e0*/  LDCU UR9, c[0x0][0x374] ;  /* 0x00006e80ff0977ac */ /* 0x000ee20008000800 */
[----:B------:R-:W4:Y:S01]  /*c4f0*/  SHFL.DOWN PT, R0, R13, 0x1, 0x1f ;  /* 0x08201f000d007f89 */ /* 0x000f2200000e0000 */
[----:B------:R-:W-:Y:S01]  /*c500*/  MOV R17, UR13 ;  /* 0x0000000d00117c02 */ /* 0x000fe20008000f00 */
[----:B------:R-:W0:Y:S01]  /*c510*/  LDCU UR12, c[0x0][0x370] ;  /* 0x00006e00ff0c77ac */ /* 0x000e220008000800 */
[----:B-1----:R-:W-:Y:S01]  /*c520*/  ULEA UR5, UR7, UR5, 0x18 ;  /* 0x0000000507057291 */ /* 0x002fe2000f8ec0ff */
[----:B0-----:R-:W-:-:S02]  /*c530*/  ISETP.GT.AND P0, PT, R18, 0x1e, PT ;  /* 0x0000001e1200780c */ /* 0x001fc40003f04270 */
[C---:B------:R-:W-:Y:S02]  /*c540*/  ISETP.GT.AND P2, PT, R18.reuse, 0xf, PT ;  /* 0x0000000f1200780c */ /* 0x040fe40003f44270 */
[----:B------:R-:W-:-:S09]  /*c550*/  ISETP.GT.AND P1, PT, R18, 0x17, PT ;  /* 0x000000171200780c */ /* 0x000fd20003f24270 */
[----:B--2---:R-:W-:Y:S01]  /*c560*/  @!P0 FADD.FTZ R12, R2, R12 ;  /* 0x0000000c020c8221 */ /* 0x004fe20000010000 */
        /* <DEDUP_REMOVED lines=9> */
[----:B------:R-:W2:Y:S08]  /*c600*/  SHFL.DOWN PT, R0, R13, 0x4, 0x1f ;  /* 0x08801f000d007f89 */ /* 0x000eb000000e0000 */
[----:B-1----:R-:W-:Y:S01]  /*c610*/  @!P0 FADD.FTZ R12, R12, R3 ;  /* 0x000000030c0c8221 */ /* 0x002fe20000010000 */
[----:B--2---:R-:W-:-:S04]  /*c620*/  @!P0 FADD.FTZ R13, R13, R0 ;  /* 0x000000000d0d8221 */ /* 0x004fc80000010000 */
[----:B------:R-:W1:Y:S01]  /*c630*/  SHFL.DOWN PT, R3, R12, 0x8, 0x1f ;  /* 0x09001f000c037f89 */ /* 0x000e6200000e0000 */
[C---:B0-----:R-:W-:Y:S02]  /*c640*/  ISETP.NE.AND P0, PT, R2.reuse, RZ, PT ;  /* 0x000000ff0200720c */ /* 0x041fe40003f05270 */
[----:B------:R-:W-:Y:S01]  /*c650*/  ISETP.GT.U32.AND P3, PT, R2, 0x3f, PT ;  /* 0x0000003f0200780c */ /* 0x000fe20003f64070 */
        /* <DEDUP_REMOVED lines=18> */
.L_x_337:
[----:B------:R-:W-:Y:S05]  /*c780*/  BSYNC.RECONVERGENT B0 ;  /* 0x0000000000007941 */ /* 0x000fea0003800200 */
.L_x_336:
[----:B------:R-:W-:Y:S01]  /*c790*/  BAR.SYNC.DEFER_BLOCKING 0x0 ;  /* 0x0000000000007b1d */ /* 0x000fe20000010000 */
[----:B---3--:R-:W-:-:S05]  /*c7a0*/  LEA R0, R17, R2, 0x6 ;  /* 0x0000000211007211 */ /* 0x008fca00078e30ff */
[----:B------:R-:W-:Y:S04]  /*c7b0*/  BSSY.RECONVERGENT B0, `(.L_x_338) ;  /* 0x0000029000007945 */ /* 0x000fe80003800200 */
[----:B------:R-:W-:Y:S05]  /*c7c0*/  @P0 BRA `(.L_x_339) ;  /* 0x00000000009c0947 */ /* 0x000fea0003800000 */
[----:B------:R-:W-:-:S09]  /*c7d0*/  ULEA UR5, UR7, UR6, 0x18 ;  /* 0x0000000607057291 */ /* 0x000fd2000f8ec0ff */
[----:B-12---:R-:W1:Y:S04]  /*c7e0*/  LDS.64 R12, [UR5+0x18] ;  /* 0x00001805ff0c7984 */ /* 0x006e680008000a00 */
        /* <DEDUP_REMOVED lines=37> */
.L_x_339:
[----:B------:R-:W-:Y:S05]  /*ca40*/  BSYNC.RECONVERGENT B0 ;  /* 0x0000000000007941 */ /* 0x000fea0003800200 */
.L_x_338:
[----:B------:R-:W-:Y:S06]  /*ca50*/  BAR.SYNC.DEFER_BLOCKING 0x0 ;  /* 0x0000000000007b1d */ /* 0x000fec0000010000 */
[----:B------:R-:W-:Y:S04]  /*ca60*/  BSSY.RECONVERGENT B0, `(.L_x_340) ;  /* 0x0000025000007945 */ /* 0x000fe80003800200 */
[----:B------:R-:W-:Y:S05]  /*ca70*/  @P3 BRA `(.L_x_341) ;  /* 0x00000000008c3947 */ /* 0x000fea0003800000 */
[----:B------:R-:W2:Y:S04]  /*ca80*/  LDS.128 R40, [R3+0x400] ;  /* 0x0004000003287984 */ /* 0x000ea80000000c00 */
[----:B------:R-:W3:Y:S04]  /*ca90*/  LDS.128 R44, [R3+0x800] ;  /* 0x00080000032c7984 */ /* 0x000ee80000000c00 */
[----:B------:R-:W4:Y:S04]  /*caa0*/  LDS.128 R48, [R3+0xc00] ;  /* 0x000c000003307984 */ /* 0x000f280000000c00 */
[----:B------:R-:W1:Y:S04]  /*cab0*/  LDS.128 R24, [R3+0x1000] ;  /* 0x0010000003187984 */ /* 0x000e680000000c00 */
[----:B------:R-:W1:Y:S04]  /*cac0*/  LDS.128 R20, [R3+0x1400] ;  /* 0x0014000003147984 */ /* 0x000e680000000c00 */
[----:B------:R-:W1:Y:S04]  /*cad0*/  LDS.128 R16, [R3+0x1800] ;  /* 0x0018000003107984 */ /* 0x000e680000000c00 */
[----:B------:R1:W1:Y:S01]  /*cae0*/  LDS.128 R28, [R3+0x1c00] ;  /* 0x001c0000031c7984 */ /* 0x0002620000000c00 */
[----:B--2---:R-:W-:Y:S01]  /*caf0*/  FADD.FTZ R13, R8, R40 ;  /* 0x00000028080d7221 */ /* 0x004fe20000010000 */
[----:B0-----:R-:W-:Y:S01]  /*cb00*/  FADD.FTZ R8, R9, R41 ;  /* 0x0000002909087221 */ /* 0x001fe20000010000 */
        /* <DEDUP_REMOVED lines=10> */
[----:B-1----:R-:W-:Y:S01]  /*cbb0*/  FADD.FTZ R13, R13, R24 ;  /* 0x000000180d0d7221 */ /* 0x002fe20000010000 */
        /* <DEDUP_REMOVED lines=15> */
.L_x_341:
[----:B------:R-:W-:Y:S05]  /*ccb0*/  BSYNC.RECONVERGENT B0 ;  /* 0x0000000000007941 */ /* 0x000fea0003800200 */
.L_x_340:
[----:B------:R-:W-:Y:S04]  /*ccc0*/  BSSY.RECONVERGENT B0, `(.L_x_342) ;  /* 0x000001c000007945 */ /* 0x000fe80003800200 */
[----:B------:R-:W-:Y:S05]  /*ccd0*/  @P3 BRA `(.L_x_343) ;  /* 0x0000000000683947 */ /* 0x000fea0003800000 */
[----:B------:R-:W3:Y:S08]  /*cce0*/  LDC.64 R24, c[0x0][0x3f8] ;  /* 0x0000fe00ff187b82 */ /* 0x000ef00000000a00 */
[----:B-12---:R-:W1:Y:S01]  /*ccf0*/  LDC.64 R12, c[0x0][0x3d8] ;  /* 0x0000f600ff0c7b82 */ /* 0x006e620000000a00 */
[----:B---3--:R-:W-:Y:S01]  /*cd00*/  IMAD.WIDE.U32 R16, R24, 0x3, RZ ;  /* 0x0000000318107825 */ /* 0x008fe200078e00ff */
[----:B------:R-:W-:-:S02]  /*cd10*/  LEA R15, R25, R25, 0x1 ;  /* 0x00000019190f7211 */ /* 0x000fc400078e08ff */
[----:B------:R-:W-:Y:S02]  /*cd20*/  LEA.HI R23, P1, R25, R24, RZ, 0x1 ;  /* 0x0000001819177211 */ /* 0x000fe400078308ff */
[----:B------:R-:W-:Y:S02]  /*cd30*/  IADD3 R15, PT, PT, R17, R15, RZ ;  /* 0x0000000f110f7210 */ /* 0x000fe40007ffe0ff */
[----:B------:R-:W-:Y:S01]  /*cd40*/  SHF.L.U32 R17, R23, 0x1, RZ ;  /* 0x0000000117117819 */ /* 0x000fe200000006ff */
[----:B-1----:R-:W-:Y:S01]  /*cd50*/  IMAD.WIDE R12, R0, 0x4, R12 ;  /* 0x00000004000c7825 */ /* 0x002fe200078e020c */
[----:B------:R-:W-:Y:S02]  /*cd60*/  IADD3.X R0, PT, PT, RZ, R25, RZ, P1, !PT ;  /* 0x00000019ff007210 */ /* 0x000fe40000ffe4ff */
[----:B0-----:R-:W-:Y:S02]  /*cd70*/  LEA.HI R3, P1, R15, R16, RZ, 0x1 ;  /* 0x000000100f037211 */ /* 0x001fe400078308ff */
        /* <DEDUP_REMOVED lines=16> */
.L_x_343:
[----:B------:R-:W-:Y:S05]  /*ce80*/  BSYNC.RECONVERGENT B0 ;  /* 0x0000000000007941 */ /* 0x000fea0003800200 */
.L_x_342:
[----:B------:R-:W-:-:S09]  /*ce90*/  UISETP.GE.U32.AND UP0, UPT, UR12, 0x2, UPT ;  /* 0x000000020c00788c */ /* 0x000fd2000bf06070 */
[----:B------:R-:W-:Y:S05]  /*cea0*/  BRA.U !UP0, `(.L_x_344) ;  /* 0x0000000d08847547 */ /* 0x000fea000b800000 */
[----:B0--3--:R-:W0:Y:S01]  /*ceb0*/  LDC.64 R8, c[0x0][0x3d0] ;  /* 0x0000f400ff087b82 */ /* 0x009e220000000a00 */
[----:B------:R-:W-:Y:S01]  /*cec0*/  ULOP3.LUT UR5, UR4, 0x1, URZ, 0xc0, !UPT ;  /* 0x0000000104057892 */ /* 0x000fe2000f8ec0ff */
[----:B------:R-:W-:Y:S03]  /*ced0*/  BSSY.RECONVERGENT B0, `(.L_x_345) ;  /* 0x0000022000007945 */ /* 0x000fe60003800200 */
[----:B------:R-:W-:-:S03]  /*cee0*/  UIMAD UR6, UR5, UR9, URZ ;  /* 0x00000009050672a4 */ /* 0x000fc6000f8e02ff */
[----:B------:R-:W3:Y:S01]  /*cef0*/  S2UR UR14, SR_CTAID.Y ;  /* 0x00000000000e79c3 */ /* 0x000ee20000002600 */
[----:B------:R-:W-:-:S04]  /*cf00*/  UIMAD UR5, UR6, UR12, URZ ;  /* 0x0000000c060572a4 */ /* 0x000fc8000f8e02ff */
[----:B------:R-:W-:-:S06]  /*cf10*/  USHF.L.U32 UR5, UR5, 0x1, URZ ;  /* 0x0000000105057899 */ /* 0x000fcc00080006ff */
[----:B------:R-:W-:-:S05]  /*cf20*/  MOV R3, UR5 ;  /* 0x0000000500037c02 */ /* 0x000fca0008000f00 */
[----:B0-----:R-:W-:Y:S01]  /*cf30*/  IMAD.WIDE R8, R3, 0x4, R8 ;  /* 0x0000000403087825 */ /* 0x001fe200078e0208 */
[----:B---3--:R-:W-:Y:S06]  /*cf40*/  @P0 BRA `(.L_x_346) ;  /* 0x0000000000680947 */ /* 0x008fec0003800000 */
[----:B------:R-:W1:Y:S01]  /*cf50*/  LDC.64 R10, c[0x0][0x3c8] ;  /* 0x0000f200ff0a7b82 */ /* 0x000e620000000a00 */
[----:B------:R-:W-:Y:S02]  /*cf60*/  UIADD3 UR7, UPT, UPT, UR6, UR14, URZ ;  /* 0x0000000e06077290 */ /* 0x000fe4000fffe0ff */
[----:B------:R-:W-:Y:S02]  /*cf70*/  UIMAD UR13, UR20, UR9, UR14 ;  /* 0x00000009140d72a4 */ /* 0x000fe4000f8e020e */
[----:B------:R-:W-:Y:S02]  /*cf80*/  ULOP3.LUT UP0, UR5, UR4, 0x2, URZ, 0xc0, !UPT ;  /* 0x0000000204057892 */ /* 0x000fe4000f80c0ff */
[----:B--2---:R-:W-:Y:S02]  /*cf90*/  MOV R13, UR7 ;  /* 0x00000007000d7c02 */ /* 0x004fe40008000f00 */
[----:B------:R-:W-:Y:S01]  /*cfa0*/  UIADD3 UR5, UPT, UPT, -UR5, 0x1, URZ ;  /* 0x0000000105057890 */ /* 0x000fe2000fffe1ff */
[----:B------:R-:W-:-:S02]  /*cfb0*/  MOV R3, UR13 ;  /* 0x0000000d00037c02 */ /* 0x000fc40008000f00 */
        /* <DEDUP_REMOVED lines=14> */
.L_x_347:
[----:B------:R-:W2:Y:S04]  /*d0a0*/  LDG.E.STRONG.GPU R0, desc[UR10][R12.64] ;  /* 0x0000000a0c007981 */ /* 0x000ea8000c1ef900 */
[----:B--2---:R-:W-:Y:S04]  /*d0b0*/  CCTL.IVALL ;  /* 0x00000000ff00798f */ /* 0x004fe80002000000 */
[----:B------:R0:W-:Y:S01]  /*d0c0*/  STL [R1], R0 ;  /* 0x0000000001007387 */ /* 0x0001e20000100800 */
[----:B------:R-:W-:-:S13]  /*d0d0*/  ISETP.NE.AND P0, PT, R0, UR5, PT ;  /* 0x0000000500007c0c */ /* 0x000fda000bf05270 */
[----:B0-----:R-:W-:Y:S05]  /*d0e0*/  @P0 BRA `(.L_x_347) ;  /* 0xfffffffc00ec0947 */ /* 0x001fea000383ffff */
.L_x_346:
[----:B------:R-:W-:Y:S05]  /*d0f0*/  BSYNC.RECONVERGENT B0 ;  /* 0x0000000000007941 */ /* 0x000fea0003800200 */
.L_x_345:
        /* <DEDUP_REMOVED lines=15> */
.L_x_349:
[----:B------:R-:W-:Y:S02]  /*d1f0*/  ISETP.NE.AND P1, PT, RZ, UR24, PT ;  /* 0x00000018ff007c0c */ /* 0x000fe4000bf25270 */
[----:B------:R-:W-:Y:S02]  /*d200*/  MOV R11, UR6 ;  /* 0x00000006000b7c02 */ /* 0x000fe40008000f00 */
[----:B------:R-:W-:-:S13]  /*d210*/  ISETP.NE.OR P1, PT, R2, RZ, !P1 ;  /* 0x000000ff0200720c */ /* 0x000fda0004f25670 */
[----:B------:R-:W-:-:S06]  /*d220*/  @!P1 IMAD.WIDE.U32 R10, R11, 0x8, R8 ;  /* 0x000000080b0a9825 */ /* 0x000fcc00078e0008 */
[----:B------:R-:W3:Y:S01]  /*d230*/  @!P1 LDG.E.64 R10, desc[UR10][R10.64] ;  /* 0x0000000a0a0a9981 */ /* 0x000ee2000c1e1b00 */
        /* <DEDUP_REMOVED lines=15> */
[----:B-1----:R-:W-:-:S02]  /*d330*/  MOV R12, UR28 ;  /* 0x0000001c000c7c02 */ /* 0x002fc40008000f00 */
        /* <DEDUP_REMOVED lines=13> */
[----:B------:R-:W2:Y:S01]  /*d410*/  @!P4 LDG.E.64 R24, desc[UR10][R12.64] ;  /* 0x0000000a0c18c981 */ /* 0x000ea2000c1e1b00 */
        /* <DEDUP_REMOVED lines=10> */
[----:B---3--:R-:W-:Y:S01]  /*d4c0*/  @!P1 FADD.FTZ R34, R34, R10 ;  /* 0x0000000a22229221 */ /* 0x008fe20000010000 */
[----:B------:R-:W-:Y:S01]  /*d4d0*/  @!P1 FADD.FTZ R35, R35, R11 ;  /* 0x0000000b23239221 */ /* 0x000fe20000010000 */
[----:B------:R-:W-:Y:S01]  /*d4e0*/  @!P0 IMAD.WIDE.U32 R10, R3, 0x8, R8 ;  /* 0x00000008030a8825 */ /* 0x000fe200078e0008 */
[----:B------:R-:W-:-:S04]  /*d4f0*/  ISETP.NE.AND P1, PT, R0, UR20, PT ;  /* 0x0000001400007c0c */ /* 0x000fc8000bf25270 */
[----:B------:R0:W3:Y:S01]  /*d500*/  @!P0 LDG.E.64 R22, desc[UR10][R10.64] ;  /* 0x0000000a0a168981 */ /* 0x0000e2000c1e1b00 */
        /* <DEDUP_REMOVED lines=17> */
[----:B---3--:R-:W-:Y:S01]  /*d620*/  @!P0 FADD.FTZ R34, R34, R22 ;  /* 0x0000001622228221 */ /* 0x008fe20000010000 */
[----:B------:R-:W-:-:S03]  /*d630*/  @!P0 FADD.FTZ R35, R35, R23 ;  /* 0x0000001723238221 */ /* 0x000fc60000010000 */
[----:B--2---:R-:W-:Y:S01]  /*d640*/  @!P4 FADD.FTZ R34, R34, R24 ;  /* 0x000000182222c221 */ /* 0x004fe20000010000 */
        /* <DEDUP_REMOVED lines=13> */
.L_x_348:
        /* <DEDUP_REMOVED lines=30> */
[----:B--2---:R-:W-:Y:S01]  /*d900*/  MOV R13, UR6 ;  /* 0x00000006000d7c02 */ /* 0x004fe20008000f00 */
[----:B------:R-:W-:Y:S02]  /*d910*/  @!UP2 UIMAD UR6, UR13, UR9, UR14 ;  /* 0x000000090d06a2a4 */ /* 0x000fe4000f8e020e */
[----:B------:R-:W-:Y:S01]  /*d920*/  MOV R17, UR5 ;  /* 0x0000000500117c02 */ /* 0x000fe20008000f00 */
[----:B------:R-:W2:Y:S01]  /*d930*/  @!P0 LDG.E.64 R10, desc[UR10][R10.64] ;  /* 0x0000000a0a0a8981 */ /* 0x000ea2000c1e1b00 */
[----:B-1----:R-:W-:-:S02]  /*d940*/  @!P1 IMAD.WIDE.U32 R12, R13, 0x8, R8 ;  /* 0x000000080d0c9825 */ /* 0x002fc400078e0008 */
        /* <DEDUP_REMOVED lines=16> */
.L_x_350:
[----:B------:R-:W-:Y:S05]  /*da50*/  BRA.U !UP0, `(.L_x_344) ;  /* 0x0000000108987547 */ /* 0x000fea000b800000 */
[----:B------:R-:W-:-:S09]  /*da60*/  UISETP.NE.AND UP0, UPT, UR18, 0x1, UPT ;  /* 0x000000011200788c */ /* 0x000fd2000bf05270 */
[----:B------:R-:W-:Y:S05]  /*da70*/  BRA.U !UP0, `(.L_x_351) ;  /* 0x0000000108547547 */ /* 0x000fea000b800000 */
[----:B------:R-:W-:Y:S01]  /*da80*/  MOV R0, UR5 ;  /* 0x0000000500007c02 */ /* 0x000fe20008000f00 */
[----:B------:R-:W0:Y:S03]  /*da90*/  S2R R10, SR_CTAID.Y ;  /* 0x00000000000a7919 */ /* 0x000e260000002600 */
[C---:B------:R-:W-:Y:S02]  /*daa0*/  ISETP.NE.AND P0, PT, R0.reuse, UR20, PT ;  /* 0x0000001400007c0c */ /* 0x040fe4000bf05270 */
[----:B------:R-:W-:Y:S02]  /*dab0*/  IADD3 R11, PT, PT, R0, 0x1, RZ ;  /* 0x00000001000b7810 */ /* 0x000fe40007ffe0ff */
[----:B------:R-:W-:Y:S02]  /*dac0*/  ISETP.NE.OR P1, PT, R2, RZ, !P0 ;  /* 0x000000ff0200720c */ /* 0x000fe40004725670 */
[----:B------:R-:W-:-:S04]  /*dad0*/  ISETP.NE.AND P0, PT, R11, UR20, PT ;  /* 0x000000140b007c0c */ /* 0x000fc8000bf05270 */
[----:B------:R-:W-:-:S07]  /*dae0*/  ISETP.NE.OR P0, PT, R2, RZ, !P0 ;  /* 0x000000ff0200720c */ /* 0x000fce0004705670 */
[----:B------:R-:W-:-:S05]  /*daf0*/  VOTEU.ALL UP0, P1 ;  /* 0x0000000000ff7886 */ /* 0x000fca0000800000 */
[----:B------:R-:W-:-:S06]  /*db00*/  @!UP0 UIMAD UR5, UR5, UR9, UR14 ;  /* 0x00000009050582a4 */ /* 0x000fcc000f8e020e */
[----:B--2---:R-:W-:Y:S01]  /*db10*/  MOV R13, UR5 ;  /* 0x00000005000d7c02 */ /* 0x004fe20008000f00 */
[----:B0-----:R-:W-:-:S04]  /*db20*/  @!P0 IMAD R11, R11, UR9, R10 ;  /* 0x000000090b0b8c24 */ /* 0x001fc8000f8e020a */
[----:B-1----:R-:W-:-:S04]  /*db30*/  @!P1 IMAD.WIDE.U32 R12, R13, 0x8, R8 ;  /* 0x000000080d0c9825 */ /* 0x002fc800078e0008 */
        /* <DEDUP_REMOVED lines=9> */
.L_x_351:
        /* <DEDUP_REMOVED lines=11> */
[----:B------:R-:W3:Y:S02]  /*dc80*/  LDG.E.64 R8, desc[UR10][R8.64] ;  /* 0x0000000a08087981 */ /* 0x000ee4000c1e1b00 */
[----:B---3--:R-:W-:Y:S01]  /*dc90*/  FADD.FTZ R34, R34, R8 ;  /* 0x0000000822227221 */ /* 0x008fe20000010000 */
[----:B------:R-:W-:-:S07]  /*dca0*/  FADD.FTZ R35, R35, R9 ;  /* 0x0000000923237221 */ /* 0x000fce0000010000 */
.L_x_352:
[----:B------:R-:W-:Y:S05]  /*dcb0*/  BSYNC.RECONVERGENT B0 ;  /* 0x0000000000007941 */ /* 0x000fea0003800200 */
.L_x_344:
[----:B------:R-:W4:Y:S01]  /*dcc0*/  S2UR UR6, SR_CgaCtaId ;  /* 0x00000000000679c3 */ /* 0x000f220000008800 */
[----:B------:R-:W-:Y:S01]  /*dcd0*/  ISETP.NE.AND P0, PT, R2, RZ, PT ;  /* 0x000000ff0200720c */ /* 0x000fe20003f05270 */
[----:B------:R-:W-:Y:S01]  /*dce0*/  UMOV UR5, 0x400 ;  /* 0x0000040000057882 */ /* 0x000fe20000000000 */
[----:B------:R-:W0:Y:S01]  /*dcf0*/  LDCU.U8 UR12, c[0x0][0x414] ;  /* 0x00008280ff0c77ac */ /* 0x000e220008000000 */
[----:B------:R-:W-:Y:S01]  /*dd00*/  HFMA2 R15, -RZ, RZ, 0, 0 ;  /* 0x00000000ff0f7431 */ /* 0x000fe200000001ff */
        /* <DEDUP_REMOVED lines=12> */
[----:B01----:R-:W-:-:S07]  /*ddd0*/  FMUL.FTZ R3, R9, UR5 ;  /* 0x0000000509037c20 */ /* 0x003fce0008410000 */
.L_x_358:
        /* <DEDUP_REMOVED lines=10> */
[----:B------:R-:W-:-:S03]  /*de80*/  PRMT R10, R10, 0x7632, R10 ;  /* 0x000076320a0a7816 */ /* 0x000fc6000000000a */
[----:B------:R-:W-:Y:S01]  /*de90*/  FADD.FTZ R12, R12, -UR16 ;  /* 0x800000100c0c7e21 */ /* 0x000fe20008010000 */
[----:B------:R-:W-:-:S03]  /*dea0*/  SHF.L.U32 R10, R10, 0x10, RZ ;  /* 0x000000100a0a7819 */ /* 0x000fc600000006ff */
[----:B------:R-:W-:Y:S02]  /*deb0*/  FMUL.FTZ R22, R12, UR17 ;  /* 0x000000110c167c20 */ /* 0x000fe40008410000 */
[----:B------:R-:W-:Y:S02]  /*dec0*/  FADD.FTZ R10, R10, -UR16 ;  /* 0x800000100a0a7e21 */ /* 0x000fe40008010000 */
[----:B------:R-:W-:Y:S02]  /*ded0*/  @P1 FFMA.FTZ R12, R97, R22, R82 ;  /* 0x00000016610c1223 */ /* 0x000fe40000010052 */
[----:B------:R-:W-:Y:S01]  /*dee0*/  FMUL.FTZ R23, R10, UR17 ;  /* 0x000000110a177c20 */ /* 0x000fe20008410000 */
[----:B----4-:R-:W-:Y:S01]  /*def0*/  SHF.L.U32 R10, R8, 0x10, RZ ;  /* 0x00000010080a7819 */ /* 0x010fe200000006ff */
[----:B--2---:R-:W-:Y:S01]  /*df00*/  @P1 FMUL.FTZ R13, R12, -1.4426950216293334961 ;  /* 0xbfb8aa3b0c0d1820 */ /* 0x004fe20000410000 */
[----:B------:R-:W-:Y:S01]  /*df10*/  PRMT R8, R8, 0x7632, R8 ;  /* 0x0000763208087816 */ /* 0x000fe20000000008 */
[----:B------:R-:W-:-:S04]  /*df20*/  @P1 FFMA.FTZ R16, R14, R23, R39 ;  /* 0x000000170e101223 */ /* 0x000fc80000010027 */
[----:B------:R-:W0:Y:S01]  /*df30*/  @P1 MUFU.EX2 R13, R13 ;  /* 0x0000000d000d1308 */ /* 0x000e220000000800 */
[----:B------:R-:W-:-:S06]  /*df40*/  @P1 FMUL.FTZ R18, R16, -1.4426950216293334961 ;  /* 0xbfb8aa3b10121820 */ /* 0x000fcc0000410000 */
[----:B------:R-:W1:Y:S01]  /*df50*/  @P1 MUFU.EX2 R18, R18 ;  /* 0x0000001200121308 */ /* 0x000e620000000800 */
[----:B0-----:R-:W-:Y:S01]  /*df60*/  @P1 FADD.FTZ R17, R13, 1 ;  /* 0x3f8000000d111421 */ /* 0x001fe20000010000 */
[----:B------:R-:W-:Y:S01]  /*df70*/  SHF.L.U32 R13, R8, 0x10, RZ ;  /* 0x00000010080d7819 */ /* 0x000fe200000006ff */
[----:B------:R-:W-:-:S04]  /*df80*/  FFMA.FTZ R8, R0, R22, R3 ;  /* 0x0000001600087223 */ /* 0x000fc80000010003 */
[----:B------:R-:W0:Y:S01]  /*df90*/  @P1 MUFU.RCP R17, R17 ;  /* 0x0000001100111308 */ /* 0x000e220000001000 */
[----:B-1----:R-:W-:-:S07]  /*dfa0*/  @P1 FADD.FTZ R19, R18, 1 ;  /* 0x3f80000012131421 */ /* 0x002fce0000010000 */
[----:B------:R-:W1:Y:S01]  /*dfb0*/  @P1 MUFU.RCP R20, R19 ;  /* 0x0000001300141308 */ /* 0x000e620000001000 */
[----:B0-----:R-:W-:Y:S01]  /*dfc0*/  @P1 FADD.FTZ R21, -R17, 1 ;  /* 0x3f80000011151421 */ /* 0x001fe20000010100 */
[----:B------:R-:W-:-:S03]  /*dfd0*/  @P1 FMUL.FTZ R17, R10, R17 ;  /* 0x000000110a111220 */ /* 0x000fc60000410000 */
[----:B------:R-:W-:-:S04]  /*dfe0*/  @P1 FFMA.FTZ R12, R12, R21, 1 ;  /* 0x3f8000000c0c1423 */ /* 0x000fc80000010015 */
[----:B------:R-:W-:Y:S01]  /*dff0*/  @P1 FMUL.FTZ R10, R17, R12 ;  /* 0x0000000c110a1220 */ /* 0x000fe20000410000 */
[----:B------:R-:W-:Y:S01]  /*e000*/  SHF.R.S32.HI R12, RZ, 0x1f, R25 ;  /* 0x0000001fff0c7819 */ /* 0x000fe20000011419 */
[----:B-1----:R-:W-:Y:S01]  /*e010*/  @P1 FADD.FTZ R21, -R20, 1 ;  /* 0x3f80000014151421 */ /* 0x002fe20000010100 */
[----:B------:R-:W-:Y:S01]  /*e020*/  @P1 FMUL.FTZ R20, R13, R20 ;  /* 0x000000140d141220 */ /* 0x000fe20000410000 */
[----:B------:R-:W-:Y:S01]  /*e030*/  FFMA.FTZ R8, R97, R10, -R8 ;  /* 0x0000000a61087223 */ /* 0x000fe20000010808 */
[----:B------:R-:W-:Y:S01]  /*e040*/  ISETP.GE.AND.EX P0, PT, R12, UR19, PT, P0 ;  /* 0x000000130c007c0c */ /* 0x000fe2000bf06300 */
[----:B------:R-:W-:Y:S01]  /*e050*/  @P1 FFMA.FTZ R21, R16, R21, 1 ;  /* 0x3f80000010151423 */ /* 0x000fe20000010015 */
[C---:B------:R-:W-:Y:S01]  /*e060*/  PRMT R10, R11.reuse, 0x7632, R10 ;  /* 0x000076320b0a7816 */ /* 0x040fe2000000000a */
[----:B------:R-:W-:Y:S01]  /*e070*/  FFMA.FTZ R17, R0, R23, R3 ;  /* 0x0000001700117223 */ /* 0x000fe20000010003 */
[----:B------:R-:W-:Y:S01]  /*e080*/  SHF.L.U32 R16, R11, 0x10, RZ ;  /* 0x000000100b107819 */ /* 0x000fe200000006ff */
[----:B------:R-:W-:Y:S01]  /*e090*/  @P1 FMUL.FTZ R13, R20, R21 ;  /* 0x00000015140d1220 */ /* 0x000fe20000410000 */
[----:B------:R-:W-:-:S02]  /*e0a0*/  IADD3 R23, PT, PT, R25, 0x8, RZ ;  /* 0x0000000819177810 */ /* 0x000fc40007ffe0ff */
[----:B------:R-:W-:Y:S01]  /*e0b0*/  SHF.L.U32 R18, R10, 0x10, RZ ;  /* 0x000000100a127819 */ /* 0x000fe200000006ff */
[----:B------:R-:W-:-:S04]  /*e0c0*/  FFMA.FTZ R19, R14, R13, -R17 ;  /* 0x0000000d0e137223 */ /* 0x000fc80000010811 */
        /* <DEDUP_REMOVED lines=13> */
.L_x_354:
[----:B------:R-:W-:Y:S05]  /*e1a0*/  BSYNC.RECONVERGENT B0 ;  /* 0x0000000000007941 */ /* 0x000fea0003800200 */
.L_x_353:
[----:B------:R-:W-:Y:S01]  /*e1b0*/  ISETP.NE.AND P1, PT, RZ, UR12, PT ;  /* 0x0000000cff007c0c */ /* 0x000fe2000bf25270 */
[----:B------:R-:W-:Y:S01]  /*e1c0*/  FADD.FTZ R16, R16, -UR16 ;  /* 0x8000001010107e21 */ /* 0x000fe20008010000 */
[----:B------:R-:W-:Y:S01]  /*e1d0*/  FADD.FTZ R18, R18, -UR16 ;  /* 0x8000001012127e21 */ /* 0x000fe20008010000 */
[----:B------:R-:W-:Y:S02]  /*e1e0*/  ISETP.GE.U32.AND P0, PT, R23, UR18, PT ;  /* 0x0000001217007c0c */ /* 0x000fe4000bf06070 */
[----:B------:R-:W-:Y:S01]  /*e1f0*/  SHF.R.S32.HI R24, RZ, 0x1f, R23 ;  /* 0x0000001fff187819 */ /* 0x000fe20000011417 */
[----:B------:R-:W-:Y:S01]  /*e200*/  FMUL.FTZ R16, R16, UR17 ;  /* 0x0000001110107c20 */ /* 0x000fe20008410000 */
[----:B------:R-:W-:Y:S01]  /*e210*/  FMUL.FTZ R18, R18, UR17 ;  /* 0x0000001112127c20 */ /* 0x000fe20008410000 */
[C---:B------:R-:W-:Y:S02]  /*e220*/  PRMT R8, R9.reuse, 0x7632, R8 ;  /* 0x0000763209087816 */ /* 0x040fe40000000008 */
[----:B------:R-:W-:Y:S01]  /*e230*/  SHF.L.U32 R10, R9, 0x10, RZ ;  /* 0x00000010090a7819 */ /* 0x000fe200000006ff */
[--C-:B------:R-:W-:Y:S01]  /*e240*/  FFMA.FTZ R22, R0, R16, R3.reuse ;  /* 0x0000001000167223 */ /* 0x100fe20000010003 */
[----:B------:R-:W-:Y:S01]  /*e250*/  ISETP.GE.AND.EX P0, PT, R24, UR19, PT, P0 ;  /* 0x0000001318007c0c */ /* 0x000fe2000bf06300 */
[----:B------:R-:W-:Y:S01]  /*e260*/  FFMA.FTZ R21, R0, R18, R3 ;  /* 0x0000001200157223 */ /* 0x000fe20000010003 */
[----:B------:R-:W-:Y:S01]  /*e270*/  SHF.L.U32 R9, R8, 0x10, RZ ;  /* 0x0000001008097819 */ /* 0x000fe200000006ff */
[----:B------:R-:W-:Y:S10]  /*e280*/  @!P1 BRA `(.L_x_355) ;  /* 0x0000000000489947 */ /* 0x000ff40003800000 */
        /* <DEDUP_REMOVED lines=18> */
.L_x_355:
[----:B------:R-:W-:Y:S01]  /*e3b0*/  BSSY.RECONVERGENT B0, `(.L_x_356) ;  /* 0x0000010000007945 */ /* 0x000fe20003800200 */
[----:B------:R-:W-:Y:S01]  /*e3c0*/  FFMA.FTZ R22, R97, R10, -R22 ;  /* 0x0000000a61167223 */ /* 0x000fe20000010816 */
[----:B0-----:R-:W-:Y:S02]  /*e3d0*/  FFMA.FTZ R12, R14, R9, -R21 ;  /* 0x000000090e0c7223 */ /* 0x001fe40000010815 */
        /* <DEDUP_REMOVED lines=13> */
.L_x_357:
[----:B------:R-:W-:Y:S05]  /*e4b0*/  BSYNC.RECONVERGENT B0 ;  /* 0x0000000000007941 */ /* 0x000fea0003800200 */
.L_x_356:
        /* <DEDUP_REMOVED lines=10> */
.L_x_333:
[----:B-----5:R-:W1:Y:S01]  /*e560*/  S2R R6, SR_TID.X ;  /* 0x0000000000067919 */ /* 0x020e620000002100 */
[----:B------:R-:W2:Y:S01]  /*e570*/  LDC R4, c[0x0][0x370] ;  /* 0x0000dc00ff047b82 */ /* 0x000ea20000000800 */
[----:B------:R-:W-:Y:S07]  /*e580*/  BSSY.RECONVERGENT B0, `(.L_x_360) ;  /* 0x000000e000007945 */ /* 0x000fee0003800200 */
[----:B------:R-:W3:Y:S08]  /*e590*/  LDC R7, c[0x0][0x374] ;  /* 0x0000dd00ff077b82 */ /* 0x000ef00000000800 */
[----:B------:R-:W4:Y:S01]  /*e5a0*/  LDC.64 R2, c[0x0][0x3c8] ;  /* 0x0000f200ff027b82 */ /* 0x000f220000000a00 */
[----:B--2---:R-:W-:-:S02]  /*e5b0*/  ISETP.NE.AND P0, PT, R4, 0x1, PT ;  /* 0x000000010400780c */ /* 0x004fc40003f05270 */
[----:B-1----:R-:W-:Y:S02]  /*e5c0*/  ISETP.NE.AND P1, PT, R6, RZ, PT ;  /* 0x000000ff0600720c */ /* 0x002fe40003f25270 */
        /* <DEDUP_REMOVED lines=9> */
.L_x_361:
[----:B------:R-:W-:Y:S05]  /*e660*/  BSYNC.RECONVERGENT B0 ;  /* 0x0000000000007941 */ /* 0x000fea0003800200 */
.L_x_360:
        /* <DEDUP_REMOVED lines=11> */
.L_x_363:
[----:B------:R-:W2:Y:S04]  /*e720*/  LDG.E.STRONG.GPU R5, desc[UR10][R2.64] ;  /* 0x0000000a02057981 */ /* 0x000ea8000c1ef900 */
[----:B--2---:R-:W-:Y:S01]  /*e730*/  CCTL.IVALL ;  /* 0x00000000ff00798f */ /* 0x004fe20002000000 */
[----:B------:R-:W-:Y:S05]  /*e740*/  YIELD ;  /* 0x0000000000007946 */ /* 0x000fea0003800000 */
[----:B------:R-:W-:-:S13]  /*e750*/  ISETP.NE.AND P0, PT, R5, R0, PT ;  /* 0x000000000500720c */ /* 0x000fda0003f05270 */
[----:B------:R-:W-:Y:S05]  /*e760*/  @P0 BRA `(.L_x_363) ;  /* 0xfffffffc00ec0947 */ /* 0x000fea000383ffff */
.L_x_362:
        /* <DEDUP_REMOVED lines=12> */
[----:B0-----:R-:W-:Y:S01]  /*e830*/  LEA R9, R33, R33, 0x1 ;  /* 0x0000002121097211 */ /* 0x001fe200078e08ff */
        /* <DEDUP_REMOVED lines=48> */
.L_x_366:
        /* <DEDUP_REMOVED lines=31> */
.L_x_365:
[----:B------:R-:W-:Y:S05]  /*ed30*/  BSYNC.RECONVERGENT B0 ;  /* 0x0000000000007941 */ /* 0x000fea0003800200 */
.L_x_364:
        /* <DEDUP_REMOVED lines=10> */
.L_x_367:
        /* <DEDUP_REMOVED lines=87> */
.L_x_368:
        /* <DEDUP_REMOVED lines=11> */
.L_x_4886:


//--------------------- .text._Z35group_norm_nhwc_bwd_one_pass_kernelI11Bf16IOBf16WLi512ELi128ELi512EEv26Group_norm_nhwc_bwd_params --------------------------
	.section	.text._Z35group_norm_nhwc_bwd_one_pass_kernelI11Bf16IOBf16WLi512ELi128ELi512EEv26Group_norm_nhwc_bwd_params,"ax",@progbits
	.align	128
        .global         _Z35group_norm_nhwc_bwd_one_pass_kernelI11Bf16IOBf16WLi512ELi128ELi512EEv26Group_norm_nhwc_bwd_params
        .type           _Z35group_norm_nhwc_bwd_one_pass_kernelI11Bf16IOBf16WLi512ELi128ELi512EEv26Group_norm_nhwc_bwd_params,@function
        .size           _Z35group_norm_nhwc_bwd_one_pass_kernelI11Bf16IOBf16WLi512ELi128ELi512EEv26Group_norm_nhwc_bwd_params,(.L_x_4887 - _Z35group_norm_nhwc_bwd_one_pass_kernelI11Bf16IOBf16WLi512ELi128ELi512EEv26Group_norm_nhwc_bwd_params)
        .other          _Z35group_norm_nhwc_bwd_one_pass_kernelI11Bf16IOBf16WLi512ELi128ELi512EEv26Group_norm_nhwc_bwd_params,@"STO_CUDA_ENTRY STV_DEFAULT"
_Z35group_norm_nhwc_bwd_one_pass_kernelI11Bf16IOBf16WLi512ELi128ELi512EEv26Group_norm_nhwc_bwd_params:
.text._Z35group_norm_nhwc_bwd_one_pass_kernelI11Bf16IOBf16WLi512ELi128ELi512EEv26Group_norm_nhwc_bwd_params:
        /* <DEDUP_REMOVED lines=11> */
.L_x_395:
        /* <DEDUP_REMOVED lines=9> */
[----:B------:R-:W-:-:S02]  /*0140*/  LOP3.LUT R57, R57, 0x7fffffff, RZ, 0xc0, !PT ;  /* 0x7fffffff39397812 */ /* 0x000fc400078ec0ff */
        /* <DEDUP_REMOVED lines=8> */
[----:B----45:R-:W-:Y:S01]  /*01d0*/  MOV R9, UR18 ;  /* 0x0000001200097c02 */ /* 0x030fe20008000f00 */
        /* <DEDUP_REMOVED lines=43> */
[----:B------:R-:W-:Y:S01]  /*0490*/  IADD3 R14, PT, PT, R0, 0x20, RZ ;  /* 0x00000020000e7810 */ /* 0x000fe20007ffe0ff */
[----:B------:R-:W3:Y:S01]  /*04a0*/  @!P4 LDC.64 R48, c[0x0][0x3a0] ;  /* 0x0000e800ff30cb82 */ /* 0x000ee20000000a00 */
[----:B------:R-:W-:Y:S02]  /*04b0*/  ISETP.GE.AND.EX P5, PT, R27, UR17, PT, P0 ;  /* 0x000000111b007c0c */ /* 0x000fe4000bfa6300 */
[----:B------:R-:W-:Y:S01]  /*04c0*/  ISETP.GE.U32.AND P0, PT, R14, UR16, PT ;  /* 0x000000100e007c0c */ /* 0x000fe2000bf06070 */
[----:B------:R-:W-:Y:S01]  /*04d0*/  @!UP2 UIADD3 UR5, UPT, UPT, UR5, -UR13, URZ ;  /* 0x8000000d0505a290 */ /* 0x000fe2000fffe0ff */
[C---:B------:R-:W-:Y:S01]  /*04e0*/  IADD3 R55, PT, PT, R0.reuse, 0x50, RZ ;  /* 0x0000005000377810 */ /* 0x040fe20007ffe0ff */
[----:B------:R-:W-:Y:S01]  /*04f0*/  @!UP2 UIADD3 UR7, UPT, UPT, UR7, 0x1, URZ ;  /* 0x000000010707a890 */ /* 0x000fe2000fffe0ff */
[C---:B------:R-:W-:Y:S01]  /*0500*/  IADD3 R59, PT, PT, R0.reuse, 0x58, RZ ;  /* 0x00000058003b7810 */ /* 0x040fe20007ffe0ff */
[----:B------:R-:W-:Y:S01]  /*0510*/  UIADD3 UR6, UPT, UPT, UR5, -UR13, URZ ;  /* 0x8000000d05067290 */ /* 0x000fe2000fffe0ff */
[----:B------:R-:W4:Y:S01]  /*0520*/  @!P6 LDC.64 R44, c[0x0][0x398] ;  /* 0x0000e600ff2ceb82 */ /* 0x000f220000000a00 */
[----:B------:R-:W-:Y:S01]  /*0530*/  UISETP.GT.U32.AND UP3, UPT, UR13, UR5, UPT ;  /* 0x000000050d00728c */ /* 0x000fe2000bf64070 */
[----:B------:R-:W-:Y:S01]  /*0540*/  IADD3 R58, PT, PT, R0, 0x1a0, RZ ;  /* 0x000001a0003a7810 */ /* 0x000fe20007ffe0ff */
[----:B------:R-:W-:-:S02]  /*0550*/  UISETP.GE.U32.AND UP1, UPT, UR5, UR13, UPT ;  /* 0x0000000d0500728c */ /* 0x000fc4000bf26070 */
[----:B------:R-:W-:-:S03]  /*0560*/  USEL UR5, UR6, UR5, !UP3 ;  /* 0x0000000506057287 */ /* 0x000fc6000d800000 */
[----:B------:R-:W4:Y:S01]  /*0570*/  @!P5 LDC.64 R42, c[0x0][0x3a0] ;  /* 0x0000e800ff2adb82 */ /* 0x000f220000000a00 */
[----:B------:R-:W-:-:S04]  /*0580*/  @!UP4 UIADD3 UR5, UPT, UPT, -UR5, URZ, URZ ;  /* 0x000000ff0505c290 */ /* 0x000fc8000fffe1ff */
[----:B------:R-:W-:Y:S02]  /*0590*/  USEL UR13, UR9, UR5, !UP0 ;  /* 0x00000005090d7287 */ /* 0x000fe4000c000000 */
[----:B------:R-:W-:Y:S02]  /*05a0*/  @UP1 UIADD3 UR7, UPT, UPT, UR7, 0x1, URZ ;  /* 0x0000000107071890 */ /* 0x000fe4000fffe0ff */
[----:B------:R-:W-:Y:S02]  /*05b0*/  USHF.L.U32 UR5, UR13, 0x7, URZ ;  /* 0x000000070d057899 */ /* 0x000fe400080006ff */
[----:B------:R-:W-:Y:S02]  /*05c0*/  @!UP5 UIADD3 UR7, UPT, UPT, -UR7, URZ, URZ ;  /* 0x000000ff0707d290 */ /* 0x000fe4000fffe1ff */
[----:B------:R-:W-:Y:S02]  /*05d0*/  USHF.R.S32.HI UR6, URZ, 0x1f, UR5 ;  /* 0x0000001fff067899 */ /* 0x000fe40008011405 */
[----:B------:R-:W-:Y:S01]  /*05e0*/  USEL UR7, UR9, UR7, !UP0 ;  /* 0x0000000709077287 */ /* 0x000fe2000c000000 */
[----:B------:R-:W-:-:S03]  /*05f0*/  LOP3.LUT R6, R2, UR5, RZ, 0xfc, !PT ;  /* 0x0000000502067c12 */ /* 0x000fc6000f8efcff */
[----:B------:R-:W-:Y:S01]  /*0600*/  USHF.R.S32.HI UR5, URZ, 0x1f, UR7 ;  /* 0x0000001fff057899 */ /* 0x000fe20008011407 */
[----:B------:R-:W-:-:S03]  /*0610*/  MOV R7, UR6 ;  /* 0x0000000600077c02 */ /* 0x000fc60008000f00 */
[----:B------:R-:W-:Y:S01]  /*0620*/  UIMAD UR5, UR5, UR18, URZ ;  /* 0x00000012050572a4 */ /* 0x000fe2000f8e02ff */
[----:B------:R-:W-:-:S03]  /*0630*/  IMAD.WIDE.U32 R6, R9, UR7, R6 ;  /* 0x0000000709067c25 */ /* 0x000fc6000f8e0006 */
[----:B------:R-:W-:Y:S01]  /*0640*/  UIMAD UR5, UR7, UR19, UR5 ;  /* 0x00000013070572a4 */ /* 0x000fe2000f8e0205 */
[----:B------:R-:W4:Y:S01]  /*0650*/  LDCU.64 UR6, c[0x0][0x3b8] ;  /* 0x00007700ff0677ac */ /* 0x000f220008000a00 */
[-C--:B------:R-:W-:Y:S01]  /*0660*/  @!P3 MOV R8, R6.reuse ;  /* 0x000000060008b202 */ /* 0x080fe20000000f00 */
[----:B------:R-:W-:Y:S01]  /*0670*/  STL [R1+0x74c], R6 ;  /* 0x00074c0601007387 */ /* 0x000fe20000100800 */
[----:B------:R-:W-:Y:S02]  /*0680*/  @!P5 MOV R26, R6 ;  /* 0x00000006001ad202 */ /* 0x000fe40000000f00 */
[----:B------:R-:W-:Y:S01]  /*0690*/  IADD3 R9, PT, PT, R7, UR5, RZ ;  /* 0x0000000507097c10 */ /* 0x000fe2000fffe0ff */
[----:B------:R-:W-:Y:S02]  /*06a0*/  STL [R1+0x754], R6 ;  /* 0x0007540601007387 */ /* 0x000fe40000100800 */
[----:B------:R-:W-:Y:S02]  /*06b0*/  @!P3 IMAD.WIDE.U32 R10, R0, R10, R8 ;  /* 0x0000000a000ab225 */ /* 0x000fe400078e0008 */
[----:B------:R-:W-:Y:S03]  /*06c0*/  STL [R1+0x758], R6 ;  /* 0x0007580601007387 */ /* 0x000fe60000100800 */
[----:B------:R-:W-:Y:S01]  /*06d0*/  @!P3 IADD3 R11, PT, PT, R11, R3, RZ ;  /* 0x000000030b0bb210 */ /* 0x000fe20007ffe0ff */
[----:B------:R-:W-:Y:S01]  /*06e0*/  STL [R1+0x760], R6 ;  /* 0x0007600601007387 */ /* 0x000fe20000100800 */
[C---:B------:R-:W-:Y:S01]  /*06f0*/  @!P3 SHF.L.U32 R17, R10.reuse, 0x1, RZ ;  /* 0x000000010a11b819 */ /* 0x040fe200000006ff */
[----:B------:R-:W3:Y:S01]  /*0700*/  @!P6 LDC.64 R2, c[0x0][0x3f8] ;  /* 0x0000fe00ff02eb82 */ /* 0x000ee20000000a00 */
[----:B------:R-:W-:Y:S01]  /*0710*/  @!P3 SHF.L.U64.HI R18, R10, 0x1, R11 ;  /* 0x000000010a12b819 */ /* 0x000fe2000001020b */
[----:B------:R-:W-:Y:S01]  /*0720*/  STL.64 [R1+0x768], R6 ;  /* 0x0007680601007387 */ /* 0x000fe20000100a00 */
[----:B-1----:R-:W-:-:S02]  /*0730*/  @!P3 IADD3 R16, P2, PT, R17, R24, RZ ;  /* 0x000000181110b210 */ /* 0x002fc40007f5e0ff */
[----:B--2---:R-:W-:Y:S01]  /*0740*/  @!P3 IADD3 R10, P1, PT, R17, R20, RZ ;  /* 0x00000014110ab210 */ /* 0x004fe20007f3e0ff */
[----:B0-----:R-:W-:Y:S01]  /*0750*/  @!P4 IMAD R20, R15, R12, RZ ;  /* 0x0000000c0f14c224 */ /* 0x001fe200078e02ff */
[C---:B------:R-:W-:Y:S01]  /*0760*/  @!P3 IADD3.X R17, PT, PT, R18.reuse, R25, RZ, P2, !PT ;  /* 0x000000191211b210 */ /* 0x040fe200017fe4ff */
[----:B------:R-:W-:Y:S01]  /*0770*/  STL [R1+0x748], R7 ;  /* 0x0007480701007387 */ /* 0x000fe20000100800 */
[----:B------:R-:W-:Y:S02]  /*0780*/  LOP3.LUT P2, RZ, R53, 0x800000, RZ, 0xc0, !PT ;  /* 0x0080000035ff7812 */ /* 0x000fe4000784c0ff */
[----:B------:R-:W-:Y:S01]  /*0790*/  @!P3 IADD3.X R11, PT, PT, R18, R21, RZ, P1, !PT ;  /* 0x00000015120bb210 */ /* 0x000fe20000ffe4ff */
[----:B------:R-:W-:Y:S01]  /*07a0*/  STL.64 [R1+0x9c8], R16 ;  /* 0x0009c81001007387 */ /* 0x000fe20000100a00 */
[----:B------:R-:W-:Y:S01]  /*07b0*/  SHF.R.S32.HI R25, RZ, 0x1f, R14 ;  /* 0x0000001fff197819 */ /* 0x000fe2000001140e */
[----:B------:R-:W0:Y:S01]  /*07c0*/  @!P5 LDC.64 R18, c[0x0][0x3f8] ;  /* 0x0000fe00ff12db82 */ /* 0x000e220000000a00 */
[----:B------:R-:W-:Y:S01]  /*07d0*/  IADD3 R15, PT, PT, R0, 0x28, RZ ;  /* 0x00000028000f7810 */ /* 0x000fe20007ffe0ff */
[----:B------:R1:W-:Y:S01]  /*07e0*/  STL.64 [R1+0x9c0], R10 ;  /* 0x0009c00a01007387 */ /* 0x0003e20000100a00 */
[----:B------:R-:W-:-:S02]  /*07f0*/  ISETP.GE.AND.EX P4, PT, R25, UR17, PT, P0 ;  /* 0x0000001119007c0c */ /* 0x000fc4000bf86300 */
[----:B------:R-:W-:Y:S01]  /*0800*/  ISETP.GE.U32.AND P1, PT, R15, UR16, PT ;  /* 0x000000100f007c0c */ /* 0x000fe2000bf26070 */
[----:B------:R-:W-:Y:S01]  /*0810*/  STL [R1+0x750], R7 ;  /* 0x0007500701007387 */ /* 0x000fe20000100800 */
[----:B------:R-:W-:Y:S01]  /*0820*/  LOP3.LUT R53, R53, 0xffdfffff, RZ, 0xc0, !PT ;  /* 0xffdfffff35357812 */ /* 0x000fe200078ec0ff */
[----:B------:R-:W-:Y:S01]  /*0830*/  @!P2 IMAD R29, R5, R13, R20 ;  /* 0x0000000d051da224 */ /* 0x000fe200078e0214 */
[----:B------:R-:W-:Y:S01]  /*0840*/  @!P2 MOV R20, R6 ;  /* 0x000000060014a202 */ /* 0x000fe20000000f00 */
[----:B------:R-:W2:Y:S01]  /*0850*/  @!P2 LDC.64 R46, c[0x0][0x398] ;  /* 0x0000e600ff2eab82 */ /* 0x000ea20000000a00 */
[----:B------:R-:W-:Y:S01]  /*0860*/  @!P2 MOV R21, R9 ;  /* 0x000000090015a202 */ /* 0x000fe20000000f00 */
[----:B---3--:R-:W-:Y:S01]  /*0870*/  @!P6 IMAD R23, R23, R2, RZ ;  /* 0x000000021717e224 */ /* 0x008fe200078e02ff */
[----:B------:R-:W-:Y:S01]  /*0880*/  @P5 LOP3.LUT R53, R53, 0x200000, RZ, 0xfc, !PT ;  /* 0x0020000035355812 */ /* 0x000fe200078efcff */
[----:B------:R-:W-:Y:S01]  /*0890*/  STL [R1+0x75c], R7 ;  /* 0x00075c0701007387 */ /* 0x000fe20000100800 */
[----:B------:R-:W-:-:S02]  /*08a0*/  @!P2 IMAD.WIDE.U32 R20, R5, R12, R20 ;  /* 0x0000000c0514a225 */ /* 0x000fc400078e0014 */
[----:B------:R-:W-:Y:S01]  /*08b0*/  LOP3.LUT R53, R53, 0xffefffff, RZ, 0xc0, !PT ;  /* 0xffefffff35357812 */ /* 0x000fe200078ec0ff */
[----:B------:R-:W3:Y:S01]  /*08c0*/  @!P6 LDC.64 R12, c[0x0][0x3a0] ;  /* 0x0000e800ff0ceb82 */ /* 0x000ee20000000a00 */
[----:B------:R-:W-:Y:S01]  /*08d0*/  STL [R1+0x764], R7 ;  /* 0x0007640701007387 */ /* 0x000fe20000100800 */
[----:B------:R-:W-:Y:S01]  /*08e0*/  @!P6 IMAD R31, R4, R3, R23 ;  /* 0x00000003041fe224 */ /* 0x000fe200078e0217 */
[----:B------:R-:W-:Y:S02]  /*08f0*/  @!P2 IADD3 R5, PT, PT, R21, R29, RZ ;  /* 0x0000001d1505a210 */ /* 0x000fe40007ffe0ff */
[C---:B------:R-:W-:Y:S01]  /*0900*/  @!P2 SHF.L.U32 R29, R20.reuse, 0x1, RZ ;  /* 0x00000001141da819 */ /* 0x040fe200000006ff */
[----:B0-----:R-:W-:Y:S01]  /*0910*/  @!P5 IMAD R27, R27, R18, RZ ;  /* 0x000000121b1bd224 */ /* 0x001fe200078e02ff */
[----:B------:R-:W-:Y:S02]  /*0920*/  @!P2 SHF.L.U64.HI R24, R20, 0x1, R5 ;  /* 0x000000011418a819 */ /* 0x000fe40000010205 */
[----:B------:R-:W-:-:S02]  /*0930*/  @!P6 MOV R20, R6 ;  /* 0x000000060014e202 */ /* 0x000fc40000000f00 */
[----:B------:R-:W-:Y:S02]  /*0940*/  @!P6 MOV R21, R9 ;  /* 0x000000090015e202 */ /* 0x000fe40000000f00 */
[----:B------:R-:W-:Y:S02]  /*0950*/  @!P2 IADD3 R48, P0, PT, R29, R48, RZ ;  /* 0x000000301d30a210 */ /* 0x000fe40007f1e0ff */
[----:B------:R-:W-:Y:S01]  /*0960*/  SHF.R.S32.HI R23, RZ, 0x1f, R15 ;  /* 0x0000001fff177819 */ /* 0x000fe2000001140f */
[----:B------:R-:W-:Y:S01]  /*0970*/  @!P6 IMAD.WIDE.U32 R2, R4, R2, R20 ;  /* 0x000000020402e225 */ /* 0x000fe200078e0014 */
[----:B------:R-:W-:Y:S01]  /*0980*/  @!P2 IADD3.X R49, PT, PT, R24, R49, RZ, P0, !PT ;  /* 0x000000311831a210 */ /* 0x000fe200007fe4ff */
[----:B------:R-:W0:Y:S01]  /*0990*/  @!P4 LDC.64 R4, c[0x0][0x3f8] ;  /* 0x0000fe00ff04cb82 */ /* 0x000e220000000a00 */
[----:B------:R-:W-:Y:S01]  /*09a0*/  ISETP.GE.AND.EX P3, PT, R23, UR17, PT, P1 ;  /* 0x0000001117007c0c */ /* 0x000fe2000bf66310 */
[----:B------:R-:W-:Y:S01]  /*09b0*/  STL [R1+0x9b0], R48 ;  /* 0x0009b03001007387 */ /* 0x000fe20000100800 */
[----:B--2---:R-:W-:-:S02]  /*09c0*/  @!P2 IADD3 R46, P0, PT, R29, R46, RZ ;  /* 0x0000002e1d2ea210 */ /* 0x004fc40007f1e0ff */
[----:B------:R-:W-:Y:S01]  /*09d0*/  @!P6 IADD3 R3, PT, PT, R3, R31, RZ ;  /* 0x0000001f0303e210 */ /* 0x000fe20007ffe0ff */
[----:B------:R-:W-:Y:S01]  /*09e0*/  STL.64 [R1+0x9d0], R48 ;  /* 0x0009d03001007387 */ /* 0x000fe20000100a00 */
[----:B------:R-:W-:Y:S01]  /*09f0*/  @!P6 SHF.L.U32 R29, R2, 0x1, RZ ;  /* 0x00000001021de819 */ /* 0x000fe200000006ff */
[----:B------:R-:W2:Y:S01]  /*0a00*/  @!P5 LDC.64 R20, c[0x0][0x398] ;  /* 0x0000e600ff14db82 */ /* 0x000ea20000000a00 */
[----:B------:R-:W-:Y:S01]  /*0a10*/  @!P2 IADD3.X R47, PT, PT, R24, R47, RZ, P0, !PT ;  /* 0x0000002f182fa210 */ /* 0x000fe200007fe4ff */
[----:B------:R-:W-:Y:S01]  /*0a20*/  STL [R1+0x9ac], R49 ;  /* 0x0009ac3101007387 */ /* 0x000fe20000100800 */
[----:B------:R-:W-:Y:S02]  /*0a30*/  @!P6 SHF.L.U64.HI R24, R2, 0x1, R3 ;  /* 0x000000010218e819 */ /* 0x000fe40000010203 */
[----:B---3--:R-:W-:Y:S01]  /*0a40*/  @!P6 IADD3 R12, P0, PT, R29, R12, RZ ;  /* 0x0000000c1d0ce210 */ /* 0x008fe20007f1e0ff */
[----:B------:R-:W-:Y:S01]  /*0a50*/  STL.64 [R1+0x9b8], R46 ;  /* 0x0009b82e01007387 */ /* 0x000fe20000100a00 */
[----:B------:R-:W-:Y:S01]  /*0a60*/  @P4 LOP3.LUT R53, R53, 0x100000, RZ, 0xfc, !PT ;  /* 0x0010000035354812 */ /* 0x000fe200078efcff */
[----:B------:R-:W3:Y:S01]  /*0a70*/  @!P3 LDC.64 R2, c[0x0][0x3f8] ;  /* 0x0000fe00ff02bb82 */ /* 0x000ee20000000a00 */
[----:B------:R-:W-:Y:S01]  /*0a80*/  @!P6 IADD3.X R13, PT, PT, R24, R13, RZ, P0, !PT ;  /* 0x0000000d180de210 */ /* 0x000fe200007fe4ff */
[----:B------:R-:W-:Y:S01]  /*0a90*/  STL [R1+0x744], R8 ;  /* 0x0007440801007387 */ /* 0x000fe20000100800 */
[----:B----4-:R-:W-:Y:S01]  /*0aa0*/  @!P6 IADD3 R44, P0, PT, R29, R44, RZ ;  /* 0x0000002c1d2ce210 */ /* 0x010fe20007f1e0ff */
[----:B------:R-:W-:Y:S01]  /*0ab0*/  @!P5 IMAD R29, R22, R19, R27 ;  /* 0x00000013161dd224 */ /* 0x000fe200078e021b */
[----:B------:R-:W-:Y:S01]  /*0ac0*/  @!P5 MOV R27, R9 ;  /* 0x00000009001bd202 */ /* 0x000fe20000000f00 */
[----:B------:R-:W-:Y:S01]  /*0ad0*/  STL.64 [R1+0x770], R8 ;  /* 0x0007700801007387 */ /* 0x000fe20000100a00 */
[----:B------:R-:W-:Y:S01]  /*0ae0*/  @!P6 IADD3.X R45, PT, PT, R24, R45, RZ, P0, !PT ;  /* 0x0000002d182de210 */ /* 0x000fe200007fe4ff */
[----:B0-----:R-:W-:Y:S01]  /*0af0*/  @!P4 IMAD R28, R25, R4, RZ ;  /* 0x00000004191cc224 */ /* 0x001fe200078e02ff */
[----:B------:R-:W0:Y:S01]  /*0b00*/  @!P3 LDC.64 R40, c[0x0][0x3a0] ;  /* 0x0000e800ff28bb82 */ /* 0x000e220000000a00 */
[----:B------:R-:W-:Y:S01]  /*0b10*/  @!P5 IMAD.WIDE.U32 R26, R22, R18, R26 ;  /* 0x00000012161ad225 */ /* 0x000fe200078e001a */
[----:B------:R-:W-:Y:S01]  /*0b20*/  LOP3.LUT R53, R53, 0xfff7ffff, RZ, 0xc0, !PT ;  /* 0xfff7ffff35357812 */ /* 0x000fe200078ec0ff */
[----:B------:R-:W-:Y:S02]  /*0b30*/  STL [R1+0x740], R9 ;  /* 0x0007400901007387 */ /* 0x000fe40000100800 */
[----:B------:R-:W-:Y:S01]  /*0b40*/  @!P4 IMAD R31, R14, R5, R28 ;  /* 0x000000050e1fc224 */ /* 0x000fe200078e021c */
[----:B------:R-:W-:Y:S01]  /*0b50*/  @!P5 IADD3 R27, PT, PT, R27, R29, RZ ;  /* 0x0000001d1b1bd210 */ /* 0x000fe20007ffe0ff */
[----:B------:R-:W-:Y:S01]  /*0b60*/  STL [R1+0x9a4], R12 ;  /* 0x0009a40c01007387 */ /* 0x000fe20000100800 */
[----:B------:R-:W4:Y:S01]  /*0b70*/  @!P4 LDC.64 R18, c[0x0][0x3a0] ;  /* 0x0000e800ff12cb82 */ /* 0x000f220000000a00 */
[----:B------:R-:W-:-:S02]  /*0b80*/  @!P5 SHF.L.U32 R29, R26, 0x1, RZ ;  /* 0x000000011a1dd819 */ /* 0x000fc400000006ff */
[----:B------:R-:W-:Y:S01]  /*0b90*/  @!P5 SHF.L.U64.HI R22, R26, 0x1, R27 ;  /* 0x000000011a16d819 */ /* 0x000fe2000001021b */
[----:B------:R-:W-:Y:S01]  /*0ba0*/  STL [R1+0x9a8], R12 ;  /* 0x0009a80c01007387 */ /* 0x000fe20000100800 */
[----:B------:R-:W-:Y:S02]  /*0bb0*/  @!P4 MOV R26, R6 ;  /* 0x00000006001ac202 */ /* 0x000fe40000000f00 */
[----:B------:R-:W-:Y:S01]  /*0bc0*/  @!P4 MOV R27, R9 ;  /* 0x00000009001bc202 */ /* 0x000fe20000000f00 */
[----:B------:R-:W1:Y:S01]  /*0bd0*/  @!P4 LDC.64 R24, c[0x0][0x398] ;  /* 0x0000e600ff18cb82 */ /* 0x000e620000000a00 */
[----:B------:R-:W-:Y:S01]  /*0be0*/  @!P5 IADD3 R42, P0, PT, R29, R42, RZ ;  /* 0x0000002a1d2ad210 */ /* 0x000fe20007f1e0ff */
[----:B------:R-:W-:Y:S01]  /*0bf0*/  STL [R1+0x9a0], R13 ;  /* 0x0009a00d01007387 */ /* 0x000fe20000100800 */
[----:B------:R-:W-:Y:S01]  /*0c00*/  @P3 LOP3.LUT R53, R53, 0x80000, RZ, 0xfc, !PT ;  /* 0x0008000035353812 */ /* 0x000fe200078efcff */
[----:B------:R-:W-:Y:S01]  /*0c10*/  @!P4 IMAD.WIDE.U32 R26, R14, R4, R26 ;  /* 0x000000040e1ac225 */ /* 0x000fe200078e001a */
[C---:B------:R-:W-:Y:S01]  /*0c20*/  @!P5 IADD3.X R43, PT, PT, R22.reuse, R43, RZ, P0, !PT ;  /* 0x0000002b162bd210 */ /* 0x040fe200007fe4ff */
[----:B------:R-:W-:Y:S01]  /*0c30*/  STL [R1+0x99c], R42 ;  /* 0x00099c2a01007387 */ /* 0x000fe20000100800 */
[----:B--2---:R-:W-:Y:S01]  /*0c40*/  @!P5 IADD3 R20, P0, PT, R29, R20, RZ ;  /* 0x000000141d14d210 */ /* 0x004fe20007f1e0ff */
[----:B------:R-:W2:Y:S01]  /*0c50*/  @!P3 LDC.64 R4, c[0x0][0x398] ;  /* 0x0000e600ff04bb82 */ /* 0x000ea20000000a00 */
[----:B------:R-:W-:Y:S01]  /*0c60*/  @!P4 IADD3 R29, PT, PT, R27, R31, RZ ;  /* 0x0000001f1b1dc210 */ /* 0x000fe20007ffe0ff */
[----:B---3--:R-:W-:Y:S01]  /*0c70*/  @!P3 IMAD R14, R23, R2, RZ ;  /* 0x00000002170eb224 */ /* 0x008fe200078e02ff */
[----:B------:R-:W-:Y:S01]  /*0c80*/  @!P5 IADD3.X R21, PT, PT, R22, R21, RZ, P0, !PT ;  /* 0x000000151615d210 */ /* 0x000fe200007fe4ff */
[----:B------:R-:W-:Y:S01]  /*0c90*/  STL [R1+0x998], R43 ;  /* 0x0009982b01007387 */ /* 0x000fe20000100800 */
[----:B------:R-:W-:-:S02]  /*0ca0*/  @!P3 MOV R22, R6 ;  /* 0x000000060016b202 */ /* 0x000fc40000000f00 */
[----:B------:R-:W-:Y:S02]  /*0cb0*/  @!P3 MOV R23, R9 ;  /* 0x000000090017b202 */ /* 0x000fe40000000f00 */
[C---:B------:R-:W-:Y:S02]  /*0cc0*/  @!P4 SHF.L.U32 R27, R26.reuse, 0x1, RZ ;  /* 0x000000011a1bc819 */ /* 0x040fe400000006ff */
[----:B------:R-:W-:Y:S01]  /*0cd0*/  @!P4 SHF.L.U64.HI R26, R26, 0x1, R29 ;  /* 0x000000011a1ac819 */ /* 0x000fe2000001021d */
[----:B------:R-:W-:Y:S01]  /*0ce0*/  @!P3 IMAD R29, R15, R3, R14 ;  /* 0x000000030f1db224 */ /* 0x000fe200078e020e */
[----:B----4-:R-:W-:Y:S01]  /*0cf0*/  @!P4 IADD3 R14, P0, PT, R27, R18, RZ ;  /* 0x000000121b0ec210 */ /* 0x010fe20007f1e0ff */
[----:B------:R-:W-:Y:S01]  /*0d00*/  @!P3 IMAD.WIDE.U32 R2, R15, R2, R22 ;  /* 0x000000020f02b225 */ /* 0x000fe200078e0016 */
[----:B------:R-:W-:Y:S02]  /*0d10*/  LOP3.LUT R53, R53, 0xfffbffff, RZ, 0xc0, !PT ;  /* 0xfffbffff35357812 */ /* 0x000fe400078ec0ff */
[----:B------:R-:W-:-:S02]  /*0d20*/  @!P4 IADD3.X R15, PT, PT, R26, R19, RZ, P0, !PT ;  /* 0x000000131a0fc210 */ /* 0x000fc400007fe4ff */
[----:B-1----:R-:W-:Y:S02]  /*0d30*/  @!P4 IADD3 R22, P0, PT, R27, R24, RZ ;  /* 0x000000181b16c210 */ /* 0x002fe40007f1e0ff */
[----:B------:R-:W-:Y:S02]  /*0d40*/  @!P3 IADD3 R19, PT, PT, R3, R29, RZ ;  /* 0x0000001d0313b210 */ /* 0x000fe40007ffe0ff */
[----:B------:R-:W-:Y:S02]  /*0d50*/  @!P3 SHF.L.U32 R3, R2, 0x1, RZ ;  /* 0x000000010203b819 */ /* 0x000fe400000006ff */
[----:B------:R-:W-:Y:S02]  /*0d60*/  @!P4 IADD3.X R23, PT, PT, R26, R25, RZ, P0, !PT ;  /* 0x000000191a17c210 */ /* 0x000fe400007fe4ff */
[----:B------:R-:W-:Y:S02]  /*0d70*/  @!P3 SHF.L.U64.HI R2, R2, 0x1, R19 ;  /* 0x000000010202b819 */ /* 0x000fe40000010213 */
[----:B0-----:R-:W-:-:S02]  /*0d80*/  @!P3 IADD3 R40, P0, PT, R3, R40, RZ ;  /* 0x000000280328b210 */ /* 0x001fc40007f1e0ff */
[----:B------:R-:W-:Y:S02]  /*0d90*/  IADD3 R19, PT, PT, R0, 0x30, RZ ;  /* 0x0000003000137810 */ /* 0x000fe40007ffe0ff */
[C---:B------:R-:W-:Y:S02]  /*0da0*/  @!P3 IADD3.X R41, PT, PT, R2.reuse, R41, RZ, P0, !PT ;  /* 0x000000290229b210 */ /* 0x040fe400007fe4ff */
[----:B--2---:R-:W-:Y:S02]  /*0db0*/  @!P3 IADD3 R24, P0, PT, R3, R4, RZ ;  /* 0x000000040318b210 */ /* 0x004fe40007f1e0ff */
        /* <DEDUP_REMOVED lines=60> */
[----:B------:R-:W-:Y:S02]  /*1180*/  IADD3 R19, PT, PT, R0, 0x48, RZ ;  /* 0x0000004800137810 */ /* 0x000fe40007ffe0ff */
        /* <DEDUP_REMOVED lines=29> */
[----:B------:R-:W1:Y:S08]  /*1360*/  @!P1 LDC.64 R2, c[0x0][0x3a0] ;  /* 0x0000e800ff029b82 */ /* 0x000e700000000a00 */
[----:B------:R-:W2:Y:S01]  /*1370*/  @!P1 LDC.64 R60, c[0x0][0x398] ;  /* 0x0000e600ff3c9b82 */ /* 0x000ea20000000a00 */
[----:B0-----:R-:W-:Y:S01]  /*1380*/  @!P1 IMAD R50, R51, R18, RZ ;  /* 0x0000001233329224 */ /* 0x001fe200078e02ff */
[----:B------:R-:W-:-:S03]  /*1390*/  @!P1 MOV R51, R9 ;  /* 0x0000000900339202 */ /* 0x000fc60000000f00 */
[----:B------:R-:W-:Y:S01]  /*13a0*/  @!P1 IMAD R19, R55, R19, R50 ;  /* 0x0000001337139224 */ /* 0x000fe200078e0232 */
[----:B------:R-:W-:-:S05]  /*13b0*/  @!P1 MOV R50, R6 ;  /* 0x0000000600329202 */ /* 0x000fca0000000f00 */
[----:B------:R-:W-:Y:S01]  /*13c0*/  @!P1 IMAD.WIDE.U32 R50, R55, R18, R50 ;  /* 0x0000001237329225 */ /* 0x000fe200078e0032 */
[----:B------:R-:W-:-:S04]  /*13d0*/  SHF.R.S32.HI R55, RZ, 0x1f, R59 ;  /* 0x0000001fff377819 */ /* 0x000fc8000001143b */
[----:B------:R-:W-:Y:S02]  /*13e0*/  @!P1 IADD3 R51, PT, PT, R51, R19, RZ ;  /* 0x0000001333339210 */ /* 0x000fe40007ffe0ff */
[C---:B------:R-:W-:Y:S02]  /*13f0*/  @!P1 SHF.L.U32 R19, R50.reuse, 0x1, RZ ;  /* 0x0000000132139819 */ /* 0x040fe400000006ff */
[----:B------:R-:W-:Y:S02]  /*1400*/  @!P1 SHF.L.U64.HI R50, R50, 0x1, R51 ;  /* 0x0000000132329819 */ /* 0x000fe40000010233 */
[----:B-1----:R-:W-:-:S04]  /*1410*/  @!P1 IADD3 R2, P0, PT, R19, R2, RZ ;  /* 0x0000000213029210 */ /* 0x002fc80007f1e0ff */
[----:B------:R-:W-:Y:S02]  /*1420*/  @!P1 IADD3.X R3, PT, PT, R50, R3, RZ, P0, !PT ;  /* 0x0000000332039210 */ /* 0x000fe400007fe4ff */
[----:B--2---:R-:W-:-:S04]  /*1430*/  @!P1 IADD3 R60, P0, PT, R19, R60, RZ ;  /* 0x0000003c133c9210 */ /* 0x004fc80007f1e0ff */
        /* <DEDUP_REMOVED lines=15> */
[----:B------:R-:W0:Y:S01]  /*1530*/  @!P1 LDC.64 R18, c[0x0][0x398] ;  /* 0x0000e600ff129b82 */ /* 0x000e220000000a00 */
[----:B-1----:R-:W-:-:S04]  /*1540*/  @!P1 IADD3 R10, P0, PT, R52, R50, RZ ;  /* 0x00000032340a9210 */ /* 0x002fc80007f1e0ff */
        /* <DEDUP_REMOVED lines=17> */
[----:B------:R-:W-:-:S05]  /*1660*/  @!P1 IMAD.WIDE.U32 R54, R52, R18, R54 ;  /* 0x0000001234369225 */ /* 0x000fca00078e0036 */
[----:B------:R-:W-:Y:S02]  /*1670*/  @!P1 IADD3 R19, PT, PT, R55, R19, RZ ;  /* 0x0000001337139210 */ /* 0x000fe40007ffe0ff */
[C---:B------:R-:W-:Y:S02]  /*1680*/  @!P1 SHF.L.U32 R52, R54.reuse, 0x1, RZ ;  /* 0x0000000136349819 */ /* 0x040fe400000006ff */
[----:B------:R-:W-:Y:S02]  /*1690*/  @!P1 SHF.L.U64.HI R54, R54, 0x1, R19 ;  /* 0x0000000136369819 */ /* 0x000fe40000010213 */
[----:B------:R-:W1:Y:S01]  /*16a0*/  @!P1 LDC.64 R18, c[0x0][0x398] ;  /* 0x0000e600ff129b82 */ /* 0x000e620000000a00 */
[----:B0-----:R-:W-:-:S04]  /*16b0*/  @!P1 IADD3 R10, P0, PT, R52, R50, RZ ;  /* 0x00000032340a9210 */ /* 0x001fc80007f1e0ff */
[----:B------:R-:W-:-:S05]  /*16c0*/  @!P1 IADD3.X R11, PT, PT, R54, R51, RZ, P0, !PT ;  /* 0x00000033360b9210 */ /* 0x000fca00007fe4ff */
[----:B------:R1:W-:Y:S02]  /*16d0*/  @!P1 STL.64 [R1+0x220], R10 ;  /* 0x0002200a01009387 */ /* 0x0003e40000100a00 */
[----:B-1----:R-:W-:Y:S02]  /*16e0*/  @!P1 IADD3 R10, P0, PT, R52, R18, RZ ;  /* 0x00000012340a9210 */ /* 0x002fe40007f1e0ff */
        /* <DEDUP_REMOVED lines=21> */
[----:B------:R0:W-:Y:S01]  /*1840*/  @!P1 STL.64 [R1+0x5d0], R10 ;  /* 0x0005d00a01009387 */ /* 0x0001e20000100a00 */
[----:B-1----:R-:W-:Y:S02]  /*1850*/  @!P1 IADD3 R46, P0, PT, R52, R18, RZ ;  /* 0x00000012342e9210 */ /* 0x002fe40007f1e0ff */
[----:B------:R-:W-:Y:S02]  /*1860*/  IADD3 R52, PT, PT, R0, 0x70, RZ ;  /* 0x0000007000347810 */ /* 0x000fe40007ffe0ff */
[----:B------:R-:W-:Y:S02]  /*1870*/  @!P1 IADD3.X R47, PT, PT, R54, R19, RZ, P0, !PT ;  /* 0x00000013362f9210 */ /* 0x000fe400007fe4ff */
        /* <DEDUP_REMOVED lines=39> */
[----:B------:R-:W-:Y:S02]  /*1af0*/  @!P1 IADD3.X R11, PT, PT, R54, R51, RZ, P0, !PT ;  /* 0x00000033360b9210 */ /* 0x000fe400007fe4ff */
        /* <DEDUP_REMOVED lines=193> */
[----:B------:R-:W-:Y:S02]  /*2710*/  @P1 LOP3.LUT R53, R53, 0x1, RZ, 0xfc, !PT ;  /* 0x0000000135351812 */ /* 0x000fe400078efcff */
[----:B------:R-:W-:Y:S02]  /*2720*/  MOV R8, R16 ;  /* 0x0000001000087202 */ /* 0x000fe40000000f00 */
        /* <DEDUP_REMOVED lines=635> */
[----:B------:R-:W-:Y:S02]  /*4ee0*/  SHF.R.S32.HI R52, RZ, 0x1f, R58 ;  /* 0x0000001fff347819 */ /* 0x000fe4000001143a */
[----:B------:R-:W-:Y:S02]  /*4ef0*/  @!P1 IADD3.X R49, PT, PT, R54, R19, RZ, P0, !PT ;  /* 0x0000001336319210 */ /* 0x000fe400007fe4ff */
[----:B------:R-:W-:-:S03]  /*4f00*/  ISETP.GE.U32.AND P0, PT, R58, UR16, PT ;  /* 0x000000103a007c0c */ /* 0x000fc6000bf06070 */
[----:B------:R0:W-:Y:S01]  /*4f10*/  @!P1 STL.64 [R1+0x390], R48 ;  /* 0x0003903001009387 */ /* 0x0001e20000100a00 */
[----:B------:R-:W-:-:S13]  /*4f20*/  ISETP.GE.AND.EX P1, PT, R52, UR17, PT, P0 ;  /* 0x0000001134007c0c */ /* 0x000fda000bf26300 */
[----:B------:R-:W1:Y:S01]  /*4f30*/  @!P1 LDC.64 R50, c[0x0][0x3f8] ;  /* 0x0000fe00ff329b82 */ /* 0x000e620000000a00 */
[----:B------:R-:W-:Y:S02]  /*4f40*/  @!P1 MOV R54, R6 ;  /* 0x0000000600369202 */ /* 0x000fe40000000f00 */
[----:B------:R-:W-:Y:S02]  /*4f50*/  @!P1 MOV R55, R9 ;  /* 0x0000000900379202 */ /* 0x000fe40000000f00 */
[----:B------:R-:W-:-:S03]  /*4f60*/  @P1 LOP3.LUT R57, R57, 0x10, RZ, 0xfc, !PT ;  /* 0x0000001039391812 */ /* 0x000fc600078efcff */
[----:B------:R-:W0:Y:S01]  /*4f70*/  @!P1 LDC.64 R18, c[0x0][0x3a0] ;  /* 0x0000e800ff129b82 */ /* 0x000e220000000a00 */
[----:B------:R-:W-:Y:S01]  /*4f80*/  LOP3.LUT R57, R57, 0xfffffff7, RZ, 0xc0, !PT ;  /* 0xfffffff739397812 */ /* 0x000fe200078ec0ff */
[----:B-1----:R-:W-:-:S04]  /*4f90*/  @!P1 IMAD R52, R52, R50, RZ ;  /* 0x0000003234349224 */ /* 0x002fc800078e02ff */
[C---:B------:R-:W-:Y:S02]  /*4fa0*/  @!P1 IMAD R52, R58.reuse, R51, R52 ;  /* 0x000000333a349224 */ /* 0x040fe400078e0234 */
[----:B------:R-:W-:Y:S01]  /*4fb0*/  @!P1 IMAD.WIDE.U32 R50, R58, R50, R54 ;  /* 0x000000323a329225 */ /* 0x000fe200078e0036 */
[----:B------:R-:W-:-:S04]  /*4fc0*/  IADD3 R58, PT, PT, R0, 0x1a8, RZ ;  /* 0x000001a8003a7810 */ /* 0x000fc80007ffe0ff */
[----:B------:R-:W-:Y:S02]  /*4fd0*/  @!P1 IADD3 R52, PT, PT, R51, R52, RZ ;  /* 0x0000003433349210 */ /* 0x000fe40007ffe0ff */
[C---:B------:R-:W-:Y:S02]  /*4fe0*/  @!P1 SHF.L.U32 R51, R50.reuse, 0x1, RZ ;  /* 0x0000000132339819 */ /* 0x040fe400000006ff */
[----:B------:R-:W-:Y:S02]  /*4ff0*/  @!P1 SHF.L.U64.HI R50, R50, 0x1, R52 ;  /* 0x0000000132329819 */ /* 0x000fe40000010234 */
[----:B0-----:R-:W-:Y:S02]  /*5000*/  @!P1 IADD3 R48, P0, PT, R51, R18, RZ ;  /* 0x0000001233309210 */ /* 0x001fe40007f1e0ff */
[----:B------:R-:W-:Y:S02]  /*5010*/  SHF.R.S32.HI R52, RZ, 0x1f, R58 ;  /* 0x0000001fff347819 */ /* 0x000fe4000001143a */
[----:B------:R-:W-:-:S02]  /*5020*/  @!P1 IADD3.X R49, PT, PT, R50, R19, RZ, P0, !PT ;  /* 0x0000001332319210 */ /* 0x000fc400007fe4ff */
[----:B------:R-:W0:Y:S03]  /*5030*/  @!P1 LDC.64 R18, c[0x0][0x398] ;  /* 0x0000e600ff129b82 */ /* 0x000e260000000a00 */
[----:B------:R0:W-:Y:S02]  /*5040*/  @!P1 STL.64 [R1+0x370], R48 ;  /* 0x0003703001009387 */ /* 0x0001e40000100a00 */
[----:B0-----:R-:W-:-:S04]  /*5050*/  @!P1 IADD3 R48, P0, PT, R51, R18, RZ ;  /* 0x0000001233309210 */ /* 0x001fc80007f1e0ff */
        /* <DEDUP_REMOVED lines=78> */
[----:B------:R-:W-:Y:S01]  /*5540*/  PRMT R12, RZ, 0x7610, R12 ;  /* 0x00007610ff0c7816 */ /* 0x000fe2000000000c */
[----:B------:R-:W-:Y:S01]  /*5550*/  STL [R1+0x948], R57 ;  /* 0x0009483901007387 */ /* 0x000fe20000100800 */
[----:B------:R-:W-:Y:S02]  /*5560*/  PRMT R13, RZ, 0x7610, R13 ;  /* 0x00007610ff0d7816 */ /* 0x000fe4000000000d */
[----:B------:R-:W-:Y:S01]  /*5570*/  PRMT R42, RZ, 0x7610, R42 ;  /* 0x00007610ff2a7816 */ /* 0x000fe2000000002a */
[----:B------:R-:W-:Y:S01]  /*5580*/  STL [R1+0x960], R57 ;  /* 0x0009603901007387 */ /* 0x000fe20000100800 */
        /* <DEDUP_REMOVED lines=83> */
[----:B------:R-:W-:Y:S02]  /*5ac0*/  ISETP.GE.AND.EX P3, PT, R52, UR17, PT, P3 ;  /* 0x0000001134007c0c */ /* 0x000fe4000bf66330 */
[C---:B------:R-:W-:Y:S02]  /*5ad0*/  LOP3.LUT P2, RZ, R53.reuse, 0x800000, RZ, 0xc0, !PT ;  /* 0x0080000035ff7812 */ /* 0x040fe4000784c0ff */
[----:B------:R-:W-:-:S09]  /*5ae0*/  LOP3.LUT R53, R53, 0xdfffffff, RZ, 0xc0, !PT ;  /* 0xdfffffff35357812 */ /* 0x000fd200078ec0ff */
        /* <DEDUP_REMOVED lines=33> */
[C---:B------:R-:W-:Y:S02]  /*5d00*/  IADD3 R58, PT, PT, R0.reuse, 0x1f0, RZ ;  /* 0x000001f0003a7810 */ /* 0x040fe40007ffe0ff */
[----:B------:R-:W-:Y:S02]  /*5d10*/  IADD3 R0, PT, PT, R0, 0x1f8, RZ ;  /* 0x000001f800007810 */ /* 0x000fe40007ffe0ff */
[----:B------:R-:W-:Y:S01]  /*5d20*/  @!P4 IADD3 R52, PT, PT, R51, R52, RZ ;  /* 0x000000343334c210 */ /* 0x000fe20007ffe0ff */
[----:B------:R-:W-:Y:S01]  /*5d30*/  STL.64 [R1+0x8e8], R58 ;  /* 0x0008e83a01007387 */ /* 0x000fe20000100a00 */
[C---:B------:R-:W-:Y:S02]  /*5d40*/  @!P4 SHF.L.U32 R51, R50.reuse, 0x1, RZ ;  /* 0x000000013233c819 */ /* 0x040fe400000006ff */
[----:B------:R-:W-:-:S02]  /*5d50*/  @!P4 SHF.L.U64.HI R50, R50, 0x1, R52 ;  /* 0x000000013232c819 */ /* 0x000fc40000010234 */
[C---:B0-----:R-:W-:Y:S02]  /*5d60*/  @!P4 IADD3 R48, P5, PT, R51.reuse, R18, RZ ;  /* 0x000000123330c210 */ /* 0x041fe40007fbe0ff */
[----:B------:R-:W-:Y:S02]  /*5d70*/  SHF.R.S32.HI R52, RZ, 0x1f, R58 ;  /* 0x0000001fff347819 */ /* 0x000fe4000001143a */
[----:B------:R-:W-:Y:S02]  /*5d80*/  @!P4 IADD3.X R49, PT, PT, R50, R19, RZ, P5, !PT ;  /* 0x000000133231c210 */ /* 0x000fe40002ffe4ff */
[----:B------:R-:W0:Y:S03]  /*5d90*/  @!P4 LDC.64 R18, c[0x0][0x398] ;  /* 0x0000e600ff12cb82 */ /* 0x000e260000000a00 */
        /* <DEDUP_REMOVED lines=11> */
[----:B0-----:R-:W-:-:S04]  /*5e50*/  @!P5 IMAD R52, R52, R50, RZ ;  /* 0x000000323434d224 */ /* 0x001fc800078e02ff */
[C---:B------:R-:W-:Y:S02]  /*5e60*/  @!P5 IMAD R52, R58.reuse, R51, R52 ;  /* 0x000000333a34d224 */ /* 0x040fe400078e0234 */
[----:B------:R-:W-:Y:S01]  /*5e70*/  @!P5 IMAD.WIDE.U32 R50, R58, R50, R54 ;  /* 0x000000323a32d225 */ /* 0x000fe200078e0036 */
[----:B------:R-:W-:-:S04]  /*5e80*/  MOV R58, R48 ;  /* 0x00000030003a7202 */ /* 0x000fc80000000f00 */
[----:B------:R-:W-:Y:S02]  /*5e90*/  @!P5 IADD3 R52, PT, PT, R51, R52, RZ ;  /* 0x000000343334d210 */ /* 0x000fe40007ffe0ff */
[C---:B------:R-:W-:Y:S02]  /*5ea0*/  @!P5 SHF.L.U32 R51, R50.reuse, 0x1, RZ ;  /* 0x000000013233d819 */ /* 0x040fe400000006ff */
[----:B------:R-:W-:Y:S02]  /*5eb0*/  @!P5 SHF.L.U64.HI R50, R50, 0x1, R52 ;  /* 0x000000013232d819 */ /* 0x000fe40000010234 */
[----:B-1----:R-:W-:Y:S02]  /*5ec0*/  @!P5 IADD3 R54, P6, PT, R51, R18, RZ ;  /* 0x000000123336d210 */ /* 0x002fe40007fde0ff */
[----:B------:R-:W-:Y:S02]  /*5ed0*/  SHF.R.S32.HI R52, RZ, 0x1f, R0 ;  /* 0x0000001fff347819 */ /* 0x000fe40000011400 */
[----:B------:R-:W-:-:S02]  /*5ee0*/  @!P5 IADD3.X R55, PT, PT, R50, R19, RZ, P6, !PT ;  /* 0x000000133237d210 */ /* 0x000fc400037fe4ff */
[----:B------:R-:W0:Y:S03]  /*5ef0*/  @!P5 LDC.64 R18, c[0x0][0x398] ;  /* 0x0000e600ff12db82 */ /* 0x000e260000000a00 */
[----:B------:R1:W-:Y:S01]  /*5f00*/  @!P5 STL.64 [R1+0x290], R54 ;  /* 0x000290360100d387 */ /* 0x0003e20000100a00 */
[----:B0-----:R-:W-:-:S04]  /*5f10*/  @!P5 IADD3 R48, P6, PT, R51, R18, RZ ;  /* 0x000000123330d210 */ /* 0x001fc80007fde0ff */
[----:B------:R-:W-:Y:S02]  /*5f20*/  @!P5 IADD3.X R49, PT, PT, R50, R19, RZ, P6, !PT ;  /* 0x000000133231d210 */ /* 0x000fe400037fe4ff */
[----:B------:R-:W-:Y:S02]  /*5f30*/  ISETP.GE.U32.AND P6, PT, R0, UR16, PT ;  /* 0x0000001000007c0c */ /* 0x000fe4000bfc6070 */
[----:B------:R-:W-:Y:S02]  /*5f40*/  MOV R7, R49 ;  /* 0x0000003100077202 */ /* 0x000fe40000000f00 */
[----:B------:R-:W-:-:S13]  /*5f50*/  ISETP.GE.AND.EX P6, PT, R52, UR17, PT, P6 ;  /* 0x0000001134007c0c */ /* 0x000fda000bfc6360 */
[----:B------:R-:W0:Y:S01]  /*5f60*/  @!P6 LDC.64 R50, c[0x0][0x3f8] ;  /* 0x0000fe00ff32eb82 */ /* 0x000e220000000a00 */
[----:B-1----:R-:W-:Y:S02]  /*5f70*/  @!P6 MOV R54, R6 ;  /* 0x000000060036e202 */ /* 0x002fe40000000f00 */
[----:B------:R-:W-:-:S05]  /*5f80*/  @!P6 MOV R55, R9 ;  /* 0x000000090037e202 */ /* 0x000fca0000000f00 */
[----:B------:R-:W1:Y:S01]  /*5f90*/  @!P6 LDC.64 R18, c[0x0][0x3a0] ;  /* 0x0000e800ff12eb82 */ /* 0x000e620000000a00 */
[----:B------:R-:W-:Y:S02]  /*5fa0*/  MOV R9, R17 ;  /* 0x0000001100097202 */ /* 0x000fe40000000f00 */
[----:B------:R-:W-:Y:S01]  /*5fb0*/  MOV R6, R48 ;  /* 0x0000003000067202 */ /* 0x000fe20000000f00 */
[----:B------:R-:W2:Y:S04]  /*5fc0*/  LDL.LU.64 R16, [R1+0x9c8] ;  /* 0x0009c80001107983 */ /* 0x000ea80000300a00 */
[----:B------:R-:W3:Y:S01]  /*5fd0*/  LDL.LU.64 R48, [R1+0x9d0] ;  /* 0x0009d00001307983 */ /* 0x000ee20000300a00 */
[-C--:B0-----:R-:W-:Y:S02]  /*5fe0*/  @!P6 IMAD R52, R52, R50.reuse, RZ ;  /* 0x000000323434e224 */ /* 0x081fe400078e02ff */
[----:B------:R-:W-:Y:S01]  /*5ff0*/  @!P6 IMAD.WIDE.U32 R54, R0, R50, R54 ;  /* 0x000000320036e225 */ /* 0x000fe200078e0036 */
[----:B------:R-:W-:-:S02]  /*6000*/  PRMT R43, RZ, 0x7610, R43 ;  /* 0x00007610ff2b7816 */ /* 0x000fc4000000002b */
[----:B------:R-:W-:Y:S01]  /*6010*/  LOP3.LUT R56, R56, 0xffffefff, RZ, 0xc0, !PT ;  /* 0xffffefff38387812 */ /* 0x000fe200078ec0ff */
[----:B------:R-:W-:Y:S01]  /*6020*/  @!P6 IMAD R51, R0, R51, R52 ;  /* 0x000000330033e224 */ /* 0x000fe200078e0234 */
[C---:B------:R-:W-:Y:S01]  /*6030*/  @!P6 SHF.L.U32 R50, R54.reuse, 0x1, RZ ;  /* 0x000000013632e819 */ /* 0x040fe200000006ff */
[----:B------:R-:W-:Y:S03]  /*6040*/  STL [R1+0x938], R52 ;  /* 0x0009383401007387 */ /* 0x000fe60000100800 */
[----:B------:R-:W-:Y:S01]  /*6050*/  @!P6 IADD3 R0, PT, PT, R55, R51, RZ ;  /* 0x000000333700e210 */ /* 0x000fe20007ffe0ff */
[----:B------:R0:W-:Y:S03]  /*6060*/  STL.64 [R1+0x978], R54 ;  /* 0x0009783601007387 */ /* 0x0001e60000100a00 */
[----:B------:R-:W-:Y:S01]  /*6070*/  @!P6 SHF.L.U64.HI R0, R54, 0x1, R0 ;  /* 0x000000013600e819 */ /* 0x000fe20000010200 */
[----:B------:R-:W-:Y:S01]  /*6080*/  STL [R1+0x964], R52 ;  /* 0x0009643401007387 */ /* 0x000fe20000100800 */
[----:B0-----:R-:W-:-:S02]  /*6090*/  MOV R54, R8 ;  /* 0x0000000800367202 */ /* 0x001fc40000000f00 */
[----:B-1----:R-:W-:Y:S02]  /*60a0*/  @!P6 IADD3 R8, P0, PT, R50, R18, RZ ;  /* 0x000000123208e210 */ /* 0x002fe40007f1e0ff */
[----:B------:R-:W-:Y:S02]  /*60b0*/  MOV R55, R9 ;  /* 0x0000000900377202 */ /* 0x000fe40000000f00 */
[----:B------:R-:W-:Y:S02]  /*60c0*/  @!P6 IADD3.X R9, PT, PT, R0, R19, RZ, P0, !PT ;  /* 0x000000130009e210 */ /* 0x000fe400007fe4ff */
[----:B------:R-:W0:Y:S01]  /*60d0*/  @!P6 LDC.64 R18, c[0x0][0x398] ;  /* 0x0000e600ff12eb82 */ /* 0x000e220000000a00 */
[----:B------:R-:W-:Y:S04]  /*60e0*/  STL [R1+0x77c], R8 ;  /* 0x00077c0801007387 */ /* 0x000fe80000100800 */
[----:B------:R-:W-:Y:S04]  /*60f0*/  STL [R1+0x780], R8 ;  /* 0x0007800801007387 */ /* 0x000fe80000100800 */
[----:B------:R-:W-:Y:S04]  /*6100*/  STL.64 [R1+0x788], R8 ;  /* 0x0007880801007387 */ /* 0x000fe80000100a00 */
[----:B------:R-:W-:Y:S04]  /*6110*/  STL [R1+0x7e4], R8 ;  /* 0x0007e40801007387 */ /* 0x000fe80000100800 */
[----:B------:R1:W-:Y:S04]  /*6120*/  STL [R1+0x830], R8 ;  /* 0x0008300801007387 */ /* 0x0003e80000100800 */
[----:B------:R4:W-:Y:S01]  /*6130*/  STL.64 [R1+0x918], R50 ;  /* 0x0009183201007387 */ /* 0x0009e20000100a00 */
[----:B-1----:R-:W-:-:S02]  /*6140*/  MOV R8, R6 ;  /* 0x0000000600087202 */ /* 0x002fc40000000f00 */
[----:B0-----:R-:W-:Y:S02]  /*6150*/  @!P6 IADD3 R6, P1, PT, R50, R18, RZ ;  /* 0x000000123206e210 */ /* 0x001fe40007f3e0ff */
[----:B----4-:R-:W-:Y:S02]  /*6160*/  MOV R50, R10 ;  /* 0x0000000a00327202 */ /* 0x010fe40000000f00 */
[----:B------:R-:W-:Y:S02]  /*6170*/  MOV R51, R11 ;  /* 0x0000000b00337202 */ /* 0x000fe40000000f00 */
[----:B------:R-:W4:Y:S01]  /*6180*/  LDL.LU.64 R10, [R1+0x9c0] ;  /* 0x0009c000010a7983 */ /* 0x000f220000300a00 */
[----:B------:R-:W-:-:S06]  /*6190*/  HFMA2 R18, -RZ, RZ, 0, 0 ;  /* 0x00000000ff127431 */ /* 0x000fcc00000001ff */
[----:B----4-:R0:W4:Y:S01]  /*61a0*/  @!P3 LDG.E R18, desc[UR10][R10.64] ;  /* 0x0000000a0a12b981 */ /* 0x010122000c1e1900 */
[----:B---3--:R-:W-:Y:S02]  /*61b0*/  PRMT R48, RZ, 0x7610, R48 ;  /* 0x00007610ff307816 */ /* 0x008fe40000000030 */
[----:B0-----:R-:W-:Y:S02]  /*61c0*/  MOV R10, RZ ;  /* 0x000000ff000a7202 */ /* 0x001fe40000000f00 */
[----:B------:R-:W-:-:S04]  /*61d0*/  PRMT R49, RZ, 0x7610, R49 ;  /* 0x00007610ff317816 */ /* 0x000fc80000000031 */
[----:B--2---:R0:W2:Y:S01]  /*61e0*/  @!P3 LDG.E R10, desc[UR10][R16.64] ;  /* 0x0000000a100ab981 */ /* 0x0040a2000c1e1900 */
[C---:B----4-:R-:W-:Y:S02]  /*61f0*/  @!P3 PRMT R48, R18.reuse, 0x7610, R48 ;  /* 0x000076101230b816 */ /* 0x050fe40000000030 */
[----:B------:R-:W-:-:S03]  /*6200*/  @!P3 PRMT R49, R18, 0x7632, R49 ;  /* 0x000076321231b816 */ /* 0x000fc60000000031 */
[----:B------:R1:W-:Y:S04]  /*6210*/  STL.S16 [R1+0x278], R48 ;  /* 0x0002783001007387 */ /* 0x0003e80000100600 */
[----:B------:R3:W-:Y:S04]  /*6220*/  STL.S16 [R1+0x27c], R49 ;  /* 0x00027c3101007387 */ /* 0x0007e80000100600 */
[----:B-1----:R-:W4:Y:S04]  /*6230*/  LDL.LU R48, [R1+0x9b0] ;  /* 0x0009b00001307983 */ /* 0x002f280000300800 */
[----:B---3--:R-:W4:Y:S01]  /*6240*/  LDL.LU R49, [R1+0x9ac] ;  /* 0x0009ac0001317983 */ /* 0x008f220000300800 */
[----:B0-----:R-:W-:-:S04]  /*6250*/  PRMT R16, RZ, 0x7610, R16 ;  /* 0x00007610ff107816 */ /* 0x001fc80000000010 */
[----:B--2---:R-:W-:-:S05]  /*6260*/  @!P3 PRMT R16, R10, 0x7610, R16 ;  /* 0x000076100a10b816 */ /* 0x004fca0000000010 */
[----:B------:R0:W-:Y:S02]  /*6270*/  STL.S16 [R1+0x280], R16 ;  /* 0x0002801001007387 */ /* 0x0001e40000100600 */
[----:B0-----:R-:W-:Y:S02]  /*6280*/  HFMA2 R16, -RZ, RZ, 0, 0 ;  /* 0x00000000ff107431 */ /* 0x001fe400000001ff */
[----:B------:R0:W-:Y:S04]  /*6290*/  STL [R1+0x778], R9 ;  /* 0x0007780901007387 */ /* 0x0001e80000100800 */
[----:B------:R-:W-:Y:S01]  /*62a0*/  STL [R1+0x94c], R6 ;  /* 0x00094c0601007387 */ /* 0x000fe20000100800 */
[----:B0-----:R-:W-:Y:S02]  /*62b0*/  MOV R9, R7 ;  /* 0x0000000700097202 */ /* 0x001fe40000000f00 */
[----:B------:R-:W-:-:S05]  /*62c0*/  @!P6 IADD3.X R7, PT, PT, R0, R19, RZ, P1, !PT ;  /* 0x000000130007e210 */ /* 0x000fca0000ffe4ff */
[----:B------:R-:W-:Y:S04]  /*62d0*/  STL.64 [R1+0x790], R6 ;  /* 0x0007900601007387 */ /* 0x000fe80000100a00 */
[----:B------:R-:W-:Y:S04]  /*62e0*/  STL.64 [R1+0x920], R6 ;  /* 0x0009200601007387 */ /* 0x000fe80000100a00 */
[----:B------:R-:W-:Y:S04]  /*62f0*/  STL.64 [R1+0x958], R6 ;  /* 0x0009580601007387 */ /* 0x000fe80000100a00 */
[----:B------:R-:W-:Y:S04]  /*6300*/  STL.64 [R1+0x968], R6 ;  /* 0x0009680601007387 */ /* 0x000fe80000100a00 */
[----:B------:R0:W-:Y:S02]  /*6310*/  STL.64 [R1+0x980], R6 ;  /* 0x0009800601007387 */ /* 0x0001e40000100a00 */
[----:B0-----:R-:W-:-:S02]  /*6320*/  MOV R6, R46 ;  /* 0x0000002e00067202 */ /* 0x001fc40000000f00 */
[----:B------:R-:W-:Y:S02]  /*6330*/  MOV R7, R47 ;  /* 0x0000002f00077202 */ /* 0x000fe40000000f00 */
[----:B------:R-:W2:Y:S04]  /*6340*/  LDL.LU.64 R46, [R1+0x9b8] ;  /* 0x0009b800012e7983 */ /* 0x000ea80000300a00 */
[----:B----4-:R-:W3:Y:S01]  /*6350*/  @!P2 LDG.E R16, desc[UR10][R48.64] ;  /* 0x0000000a3010a981 */ /* 0x010ee2000c1e1900 */
[----:B------:R-:W-:-:S04]  /*6360*/  PRMT R11, RZ, 0x7610, R11 ;  /* 0x00007610ff0b7816 */ /* 0x000fc8000000000b */
[----:B------:R-:W-:-:S05]  /*6370*/  @!P3 PRMT R11, R10, 0x7632, R11 ;  /* 0x000076320a0bb816 */ /* 0x000fca000000000b */
[----:B------:R0:W-:Y:S02]  /*6380*/  STL.S16 [R1+0x284], R11 ;  /* 0x0002840b01007387 */ /* 0x0001e40000100600 */
[----:B0-----:R-:W-:-:S06]  /*6390*/  MOV R11, RZ ;  /* 0x000000ff000b7202 */ /* 0x001fcc0000000f00 */
[----:B--2---:R-:W2:Y:S01]  /*63a0*/  @!P2 LDG.E R11, desc[UR10][R46.64] ;  /* 0x0000000a2e0ba981 */ /* 0x004ea2000c1e1900 */
[----:B---3--:R-:W-:-:S05]  /*63b0*/  @!P2 PRMT R12, R16, 0x7610, R12 ;  /* 0x00007610100ca816 */ /* 0x008fca000000000c */
[----:B------:R0:W-:Y:S04]  /*63c0*/  STL.S16 [R1+0x238], R12 ;  /* 0x0002380c01007387 */ /* 0x0001e80000100600 */
[----:B0-----:R-:W3:Y:S01]  /*63d0*/  LDL.LU R12, [R1+0x9a8] ;  /* 0x0009a800010c7983 */ /* 0x001ee20000300800 */
[----:B--2---:R-:W-:-:S05]  /*63e0*/  @!P2 PRMT R13, R11, 0x7610, R13 ;  /* 0x000076100b0da816 */ /* 0x004fca000000000d */
[----:B------:R0:W-:Y:S04]  /*63f0*/  STL.S16 [R1+0x288], R13 ;  /* 0x0002880d01007387 */ /* 0x0001e80000100600 */
[----:B0-----:R-:W2:Y:S01]  /*6400*/  LDL.LU R13, [R1+0x9a0] ;  /* 0x0009a000010d7983 */ /* 0x001ea20000300800 */
[----:B---3--:R-:W-:-:S04]  /*6410*/  PRMT R12, RZ, 0x7610, R12 ;  /* 0x00007610ff0c7816 */ /* 0x008fc8000000000c */
[----:B------:R-:W-:-:S05]  /*6420*/  @!P2 PRMT R12, R16, 0x7632, R12 ;  /* 0x00007632100ca816 */ /* 0x000fca000000000c */
[----:B------:R0:W-:Y:S04]  /*6430*/  STL.S16 [R1+0x23c], R12 ;  /* 0x00023c0c01007387 */ /* 0x0001e80000100600 */
[----:B0-----:R-:W2:Y:S01]  /*6440*/  LDL.LU R12, [R1+0x9a4] ;  /* 0x0009a400010c7983 */ /* 0x001ea20000300800 */
[----:B------:R-:W-:Y:S02]  /*6450*/  PRMT R17, RZ, 0x7610, R17 ;  /* 0x00007610ff117816 */ /* 0x000fe40000000011 */
[----:B------:R-:W-:Y:S02]  /*6460*/  LOP3.LUT P0, RZ, R53, 0x400000, RZ, 0xc0, !PT ;  /* 0x0040000035ff7812 */ /* 0x000fe4000780c0ff */
[----:B------:R-:W-:-:S05]  /*6470*/  @!P2 PRMT R17, R11, 0x7632, R17 ;  /* 0x000076320b11a816 */ /* 0x000fca0000000011 */
[----:B------:R0:W-:Y:S02]  /*6480*/  STL.S16 [R1+0x28c], R17 ;  /* 0x00028c1101007387 */ /* 0x0001e40000100600 */
[----:B0-----:R-:W-:-:S06]  /*6490*/  HFMA2 R17, -RZ, RZ, 0, 0 ;  /* 0x00000000ff117431 */ /* 0x001fcc00000001ff */
[----:B--2---:R0:W2:Y:S02]  /*64a0*/  @!P0 LDG.E R17, desc[UR10][R12.64] ;  /* 0x0000000a0c118981 */ /* 0x0040a4000c1e1900 */
[----:B0-----:R-:W-:-:S06]  /*64b0*/  MOV R12, RZ ;  /* 0x000000ff000c7202 */ /* 0x001fcc0000000f00 */
[----:B------:R-:W3:Y:S01]  /*64c0*/  @!P0 LDG.E R12, desc[UR10][R44.64] ;  /* 0x0000000a2c0c8981 */ /* 0x000ee2000c1e1900 */
[----:B------:R-:W-:Y:S02]  /*64d0*/  PRMT R13, RZ, 0x7610, R13 ;  /* 0x00007610ff0d7816 */ /* 0x000fe4000000000d */
[----:B------:R-:W-:Y:S02]  /*64e0*/  LOP3.LUT P1, RZ, R53, 0x200000, RZ, 0xc0, !PT ;  /* 0x0020000035ff7812 */ /* 0x000fe4000782c0ff */
[----:B---3--:R-:W-:-:S05]  /*64f0*/  @!P0 PRMT R13, R12, 0x7632, R13 ;  /* 0x000076320c0d8816 */ /* 0x008fca000000000d */
[----:B------:R0:W-:Y:S02]  /*6500*/  STL.S16 [R1+0x2ec], R13 ;  /* 0x0002ec0d01007387 */ /* 0x0001e40000100600 */
[----:B0-----:R-:W-:-:S06]  /*6510*/  MOV R13, RZ ;  /* 0x000000ff000d7202 */ /* 0x001fcc0000000f00 */
[----:B------:R0:W3:Y:S01]  /*6520*/  @!P1 LDG.E R13, desc[UR10][R20.64] ;  /* 0x0000000a140d9981 */ /* 0x0000e2000c1e1900 */
[----:B------:R-:W-:-:S04]  /*6530*/  LOP3.LUT R53, R53, 0xfbffffff, RZ, 0xc0, !PT ;  /* 0xfbffffff35357812 */ /* 0x000fc800078ec0ff */
[----:B------:R-:W-:Y:S02]  /*6540*/  @P6 LOP3.LUT R53, R53, 0x4000000, RZ, 0xfc, !PT ;  /* 0x0400000035356812 */ /* 0x000fe400078efcff */
[----:B0-----:R-:W-:Y:S02]  /*6550*/  PRMT R21, RZ, 0x7610, R21 ;  /* 0x00007610ff157816 */ /* 0x001fe40000000015 */
[----:B------:R-:W-:Y:S02]  /*6560*/  LOP3.LUT P4, RZ, R53, 0x100000, RZ, 0xc0, !PT ;  /* 0x0010000035ff7812 */ /* 0x000fe4000788c0ff */
[C---:B--2---:R-:W-:Y:S02]  /*6570*/  @!P0 PRMT R42, R17.reuse, 0x7610, R42 ;  /* 0x00007610112a8816 */ /* 0x044fe4000000002a */
[----:B------:R-:W-:-:S03]  /*6580*/  @!P0 PRMT R43, R17, 0x7632, R43 ;  /* 0x00007632112b8816 */ /* 0x000fc6000000002b */
[----:B------:R0:W-:Y:S04]  /*6590*/  STL.S16 [R1+0x234], R42 ;  /* 0x0002342a01007387 */ /* 0x0001e80000100600 */
[----:B------:R1:W-:Y:S04]  /*65a0*/  STL.S16 [R1+0x2e8], R43 ;  /* 0x0002e82b01007387 */ /* 0x0003e80000100600 */
[----:B0-----:R-:W2:Y:S04]  /*65b0*/  LDL.LU R42, [R1+0x99c] ;  /* 0x00099c00012a7983 */ /* 0x001ea80000300800 */
[----:B-1----:R-:W2:Y:S01]  /*65c0*/  LDL.LU R43, [R1+0x998] ;  /* 0x00099800012b7983 */ /* 0x002ea20000300800 */
[----:B---3--:R-:W-:-:S05]  /*65d0*/  @!P1 PRMT R21, R13, 0x7632, R21 ;  /* 0x000076320d159816 */ /* 0x008fca0000000015 */
[----:B------:R0:W-:Y:S02]  /*65e0*/  STL.S16 [R1+0x31c], R21 ;  /* 0x00031c1501007387 */ /* 0x0001e40000100600 */
[----:B0-----:R-:W-:-:S06]  /*65f0*/  HFMA2 R21, -RZ, RZ, 0, 0 ;  /* 0x00000000ff157431 */ /* 0x001fcc00000001ff */
[----:B------:R0:W3:Y:S02]  /*6600*/  @!P4 LDG.E R21, desc[UR10][R14.64] ;  /* 0x0000000a0e15c981 */ /* 0x0000e4000c1e1900 */
[----:B0-----:R-:W-:-:S06]  /*6610*/  MOV R14, RZ ;  /* 0x000000ff000e7202 */ /* 0x001fcc0000000f00 */
[----:B------:R0:W4:Y:S01]  /*6620*/  @!P4 LDG.E R14, desc[UR10][R22.64] ;  /* 0x0000000a160ec981 */ /* 0x000122000c1e1900 */
[----:B------:R-:W-:Y:S02]  /*6630*/  LOP3.LUT P2, RZ, R53, 0x80000, RZ, 0xc0, !PT ;  /* 0x0008000035ff7812 */ /* 0x000fe4000784c0ff */
[----:B------:R-:W-:Y:S02]  /*6640*/  PRMT R19, RZ, 0x7610, R19 ;  /* 0x00007610ff137816 */ /* 0x000fe40000000013 */
[----:B0-----:R-:W-:Y:S02]  /*6650*/  PRMT R23, RZ, 0x7610, R23 ;  /* 0x00007610ff177816 */ /* 0x001fe40000000017 */
[----:B------:R-:W-:-:S05]  /*6660*/  @!P0 PRMT R19, R12, 0x7610, R19 ;  /* 0x000076100c138816 */ /* 0x000fca0000000013 */
[----:B------:R0:W-:Y:S02]  /*6670*/  STL.S16 [R1+0x2d0], R19 ;  /* 0x0002d01301007387 */ /* 0x0001e40000100600 */
[----:B0-----:R-:W-:-:S06]  /*6680*/  HFMA2 R19, -RZ, RZ, 0, 0 ;  /* 0x00000000ff137431 */ /* 0x001fcc00000001ff */
[----:B--2---:R-:W2:Y:S01]  /*6690*/  @!P1 LDG.E R19, desc[UR10][R42.64] ;  /* 0x0000000a2a139981 */ /* 0x004ea2000c1e1900 */
[----:B----4-:R-:W-:-:S05]  /*66a0*/  @!P4 PRMT R23, R14, 0x7610, R23 ;  /* 0x000076100e17c816 */ /* 0x010fca0000000017 */
[----:B------:R0:W-:Y:S02]  /*66b0*/  STL.S16 [R1+0x344], R23 ;  /* 0x0003441701007387 */ /* 0x0001e40000100600 */
[----:B0-----:R-:W-:-:S06]  /*66c0*/  HFMA2 R23, -RZ, RZ, 0, 0 ;  /* 0x00000000ff177431 */ /* 0x001fcc00000001ff */
[----:B------:R0:W4:Y:S02]  /*66d0*/  @!P2 LDG.E R23, desc[UR10][R40.64] ;  /* 0x0000000a2817a981 */ /* 0x000124000c1e1900 */
[----:B0-----:R-:W-:-:S06]  /*66e0*/  MOV R41, RZ ;  /* 0x000000ff00297202 */ /* 0x001fcc0000000f00 */
[----:B------:R-:W4:Y:S01]  /*66f0*/  @!P2 LDG.E R41, desc[UR10][R24.64] ;  /* 0x0000000a1829a981 */ /* 0x000f22000c1e1900 */
[----:B------:R-:W-:Y:S02]  /*6700*/  PRMT R15, RZ, 0x7610, R15 ;  /* 0x00007610ff0f7816 */ /* 0x000fe4000000000f */
[----:B------:R-:W-:Y:S02]  /*6710*/  LOP3.LUT P0, RZ, R53, 0x40000, RZ, 0xc0, !PT ;  /* 0x0004000035ff7812 */ /* 0x000fe4000780c0ff */
[----:B------:R-:W-:-:S05]  /*6720*/  @!P4 PRMT R15, R14, 0x7632, R15 ;  /* 0x000076320e0fc816 */ /* 0x000fca000000000f */
[----:B------:R0:W-:Y:S01]  /*6730*/  STL.S16 [R1+0x378], R15 ;  /* 0x0003780f01007387 */ /* 0x0001e20000100600 */
[----:B------:R-:W-:-:S03]  /*6740*/  PRMT R44, RZ, 0x7610, R44 ;  /* 0x00007610ff2c7816 */ /* 0x000fc6000000002c */
[----:B------:R1:W-:Y:S01]  /*6750*/  STL.64 [R1+0x928], R48 ;  /* 0x0009283001007387 */ /* 0x0003e20000100a00 */
[----:B0-----:R-:W-:-:S03]  /*6760*/  MOV R15, RZ ;  /* 0x000000ff000f7202 */ /* 0x001fc60000000f00 */
[----:B------:R-:W-:Y:S04]  /*6770*/  STL [R1+0x93c], R48 ;  /* 0x00093c3001007387 */ /* 0x000fe80000100800 */
[----:B------:R0:W-:Y:S01]  /*6780*/  STL [R1+0x970], R48 ;  /* 0x0009703001007387 */ /* 0x0001e20000100800 */
[----:B-1----:R-:W-:-:S03]  /*6790*/  PRMT R49, RZ, 0x7610, R49 ;  /* 0x00007610ff317816 */ /* 0x002fc60000000031 */
[----:B------:R-:W-:Y:S04]  /*67a0*/  STL.64 [R1+0x930], R46 ;  /* 0x0009302e01007387 */ /* 0x000fe80000100a00 */
[----:B------:R-:W-:Y:S01]  /*67b0*/  STL.64 [R1+0x940], R46 ;  /* 0x0009402e01007387 */ /* 0x000fe20000100a00 */
[----:B0-----:R-:W-:-:S03]  /*67c0*/  PRMT R48, RZ, 0x7610, R48 ;  /* 0x00007610ff307816 */ /* 0x001fc60000000030 */
[----:B------:R0:W-:Y:S01]  /*67d0*/  STL.64 [R1+0x950], R46 ;  /* 0x0009502e01007387 */ /* 0x0001e20000100a00 */
[----:B--2---:R-:W-:-:S03]  /*67e0*/  @!P1 PRMT R49, R19, 0x7610, R49 ;  /* 0x0000761013319816 */ /* 0x004fc60000000031 */
[----:B------:R1:W2:Y:S01]  /*67f0*/  @!P0 LDG.E R15, desc[UR10][R26.64] ;  /* 0x0000000a1a0f8981 */ /* 0x0002a2000c1e1900 */
[----:B------:R-:W-:Y:S02]  /*6800*/  @!P1 PRMT R48, R19, 0x7632, R48 ;  /* 0x0000763213309816 */ /* 0x000fe40000000030 */
[----:B0-----:R-:W-:Y:S02]  /*6810*/  PRMT R47, RZ, 0x7610, R47 ;  /* 0x00007610ff2f7816 */ /* 0x001fe4000000002f */
[----:B-1----:R-:W-:Y:S02]  /*6820*/  PRMT R27, RZ, 0x7610, R27 ;  /* 0x00007610ff1b7816 */ /* 0x002fe4000000001b */
[----:B------:R-:W-:Y:S02]  /*6830*/  @!P1 PRMT R47, R13, 0x7610, R47 ;  /* 0x000076100d2f9816 */ /* 0x000fe4000000002f */
[----:B------:R-:W-:Y:S02]  /*6840*/  LOP3.LUT P1, RZ, R53, 0x20000, RZ, 0xc0, !PT ;  /* 0x0002000035ff7812 */ /* 0x000fe4000782c0ff */
[----:B---3--:R-:W-:-:S05]  /*6850*/  @!P4 PRMT R44, R21, 0x7632, R44 ;  /* 0x00007632152cc816 */ /* 0x008fca000000002c */
[----:B------:R0:W-:Y:S02]  /*6860*/  STL.S16 [R1+0x358], R44 ;  /* 0x0003582c01007387 */ /* 0x0001e40000100600 */
[----:B0-----:R-:W-:-:S06]  /*6870*/  MOV R44, RZ ;  /* 0x000000ff002c7202 */ /* 0x001fcc0000000f00 */
[----:B------:R-:W3:Y:S01]  /*6880*/  @!P1 LDG.E R44, desc[UR10][R34.64] ;  /* 0x0000000a222c9981 */ /* 0x000ee2000c1e1900 */
[----:B----4-:R-:W-:-:S05]  /*6890*/  @!P2 PRMT R27, R41, 0x7632, R27 ;  /* 0x00007632291ba816 */ /* 0x010fca000000001b */
[----:B------:R0:W-:Y:S02]  /*68a0*/  STL.S16 [R1+0x3a8], R27 ;  /* 0x0003a81b01007387 */ /* 0x0001e40000100600 */
[----:B0-----:R-:W-:-:S06]  /*68b0*/  HFMA2 R27, -RZ, RZ, 0, 0 ;  /* 0x00000000ff1b7431 */ /* 0x001fcc00000001ff */
[----:B------:R0:W4:Y:S01]  /*68c0*/  @!P1 LDG.E R27, desc[UR10][R36.64] ;  /* 0x0000000a241b9981 */ /* 0x000122000c1e1900 */
[----:B------:R-:W-:-:S06]  /*68d0*/  HFMA2 R25, -RZ, RZ, 0, 0 ;  /* 0x00000000ff197431 */ /* 0x000fcc00000001ff */
[----:B------:R1:W2:Y:S01]  /*68e0*/  @!P0 LDG.E R25, desc[UR10][R38.64] ;  /* 0x0000000a26198981 */ /* 0x0002a2000c1e1900 */
[----:B------:R-:W-:Y:S02]  /*68f0*/  LOP3.LUT P5, RZ, R53, 0x4000, RZ, 0xc0, !PT ;  /* 0x0000400035ff7812 */ /* 0x000fe400078ac0ff */
[----:B0-----:R-:W-:Y:S02]  /*6900*/  CS2R R36, SRZ ;  /* 0x0000000000247805 */ /* 0x001fe4000001ff00 */
[----:B------:R-:W-:-:S04]  /*6910*/  PRMT R46, RZ, 0x7610, R46 ;  /* 0x00007610ff2e7816 */ /* 0x000fc8000000002e */
[----:B------:R-:W-:-:S05]  /*6920*/  @!P4 PRMT R46, R21, 0x7610, R46 ;  /* 0x00007610152ec816 */ /* 0x000fca000000002e */
[----:B------:R-:W2:Y:S01]  /*6930*/  @!P5 LDG.E R37, desc[UR10][R2.64] ;  /* 0x0000000a0225d981 */ /* 0x000ea2000c1e1900 */
[----:B------:R-:W-:Y:S02]  /*6940*/  PRMT R42, RZ, 0x7610, R42 ;  /* 0x00007610ff2a7816 */ /* 0x000fe4000000002a */
[----:B------:R-:W-:Y:S01]  /*6950*/  PRMT R40, RZ, 0x7610, R40 ;  /* 0x00007610ff287816 */ /* 0x000fe20000000028 */
[----:B------:R-:W-:Y:S01]  /*6960*/  STL.S16 [R1+0x2d4], R49 ;  /* 0x0002d43101007387 */ /* 0x000fe20000100600 */
[----:B------:R-:W-:-:S03]  /*6970*/  LOP3.LUT P3, RZ, R53, 0x10000, RZ, 0xc0, !PT ;  /* 0x0001000035ff7812 */ /* 0x000fc6000786c0ff */
[----:B------:R0:W-:Y:S04]  /*6980*/  STL.S16 [R1+0x318], R48 ;  /* 0x0003183001007387 */ /* 0x0001e80000100600 */
[----:B------:R-:W2:Y:S01]  /*6990*/  LDL.LU.64 R2, [R1+0x5e0] ;  /* 0x0005e00001027983 */ /* 0x000ea20000300a00 */
[----:B------:R-:W-:-:S03]  /*69a0*/  @!P2 PRMT R42, R23, 0x7610, R42 ;  /* 0x00007610172aa816 */ /* 0x000fc6000000002a */
[----:B------:R-:W-:Y:S01]  /*69b0*/  STL.S16 [R1+0x300], R47 ;  /* 0x0003002f01007387 */ /* 0x000fe20000100600 */
[----:B------:R-:W-:-:S03]  /*69c0*/  @!P2 PRMT R40, R23, 0x7632, R40 ;  /* 0x000076321728a816 */ /* 0x000fc60000000028 */
[----:B------:R1:W-:Y:S04]  /*69d0*/  STL.S16 [R1+0x304], R46 ;  /* 0x0003042e01007387 */ /* 0x0003e80000100600 */
[----:B0-----:R-:W2:Y:S04]  /*69e0*/  LDL.LU.64 R48, [R1+0x218] ;  /* 0x0002180001307983 */ /* 0x001ea80000300a00 */
[----:B------:R-:W-:Y:S04]  /*69f0*/  STL.64 [R1+0x988], R10 ;  /* 0x0009880a01007387 */ /* 0x000fe80000100a00 */
[----:B-1----:R-:W2:Y:S04]  /*6a00*/  LDL.LU.64 R46, [R1+0x220] ;  /* 0x00022000012e7983 */ /* 0x002ea80000300a00 */
[----:B------:R0:W-:Y:S04]  /*6a10*/  STL.S16 [R1+0x340], R42 ;  /* 0x0003402a01007387 */ /* 0x0001e80000100600 */
[----:B------:R1:W-:Y:S01]  /*6a20*/  STL.S16 [R1+0x388], R40 ;  /* 0x0003882801007387 */ /* 0x0003e20000100600 */
[----:B------:R-:W-:-:S02]  /*6a30*/  PRMT R39, RZ, 0x7610, R39 ;  /* 0x00007610ff277816 */ /* 0x000fc40000000027 */
[----:B------:R-:W-:Y:S01]  /*6a40*/  PRMT R38, RZ, 0x7610, R38 ;  /* 0x00007610ff267816 */ /* 0x000fe20000000026 */
[----:B------:R-:W-:Y:S01]  /*6a50*/  STL.64 [R1+0x990], R16 ;  /* 0x0009901001007387 */ /* 0x000fe20000100a00 */
[----:B0-----:R-:W-:Y:S01]  /*6a60*/  HFMA2 R42, -RZ, RZ, 0, 0 ;  /* 0x00000000ff2a7431 */ /* 0x001fe200000001ff */
[----:B------:R-:W-:Y:S01]  /*6a70*/  LOP3.LUT P6, RZ, R53, 0x2000, RZ, 0xc0, !PT ;  /* 0x0000200035ff7812 */ /* 0x000fe200078cc0ff */
[----:B------:R-:W-:Y:S01]  /*6a80*/  HFMA2 R35, -RZ, RZ, 0, 0 ;  /* 0x00000000ff237431 */ /* 0x000fe200000001ff */
[----:B------:R-:W-:Y:S01]  /*6a90*/  PRMT R34, RZ, 0x7610, R34 ;  /* 0x00007610ff227816 */ /* 0x000fe20000000022 */
[----:B------:R-:W2:Y:S01]  /*6aa0*/  @!P5 LDG.E R36, desc[UR10][R60.64] ;  /* 0x0000000a3c24d981 */ /* 0x000ea2000c1e1900 */
[----:B-1----:R-:W-:-:S03]  /*6ab0*/  MOV R40, RZ ;  /* 0x000000ff00287202 */ /* 0x002fc60000000f00 */
[----:B------:R0:W2:Y:S01]  /*6ac0*/  @!P3 LDG.E R42, desc[UR10][R32.64] ;  /* 0x0000000a202ab981 */ /* 0x0000a2000c1e1900 */
[----:B------:R-:W-:-:S03]  /*6ad0*/  PRMT R11, RZ, 0x7610, R11 ;  /* 0x00007610ff0b7816 */ /* 0x000fc6000000000b */
[----:B------:R-:W2:Y:S01]  /*6ae0*/  @!P3 LDG.E R40, desc[UR10][R30.64] ;  /* 0x0000000a1e28b981 */ /* 0x000ea2000c1e1900 */
[----:B------:R-:W-:-:S04]  /*6af0*/  PRMT R10, RZ, 0x7610, R10 ;  /* 0x00007610ff0a7816 */ /* 0x000fc8000000000a */
[----:B---3--:R-:W-:-:S05]  /*6b00*/  @!P1 PRMT R10, R44, 0x7610, R10 ;  /* 0x000076102c0a9816 */ /* 0x008fca000000000a */
[----:B------:R-:W-:Y:S01]  /*6b10*/  STL.S16 [R1+0x3c4], R10 ;  /* 0x0003c40a01007387 */ /* 0x000fe20000100600 */
[----:B----4-:R-:W-:-:S05]  /*6b20*/  @!P1 PRMT R11, R27, 0x7632, R11 ;  /* 0x000076321b0b9816 */ /* 0x010fca000000000b */
[----:B------:R1:W-:Y:S04]  /*6b30*/  STL.S16 [R1+0x230], R11 ;  /* 0x0002300b01007387 */ /* 0x0003e80000100600 */
[----:B-1----:R-:W3:Y:S01]  /*6b40*/  LDL.LU.64 R10, [R1+0x5d0] ;  /* 0x0005d000010a7983 */ /* 0x002ee20000300a00 */
[----:B------:R-:W-:Y:S02]  /*6b50*/  LOP3.LUT P4, RZ, R53, 0x8000, RZ, 0xc0, !PT ;  /* 0x0000800035ff7812 */ /* 0x000fe4000788c0ff */
[----:B------:R-:W-:Y:S02]  /*6b60*/  @!P2 PRMT R39, R41, 0x7610, R39 ;  /* 0x000076102927a816 */ /* 0x000fe40000000027 */
[----:B--2---:R-:W-:-:S03]  /*6b70*/  @!P0 PRMT R38, R25, 0x7610, R38 ;  /* 0x0000761019268816 */ /* 0x004fc60000000026 */
[----:B------:R-:W-:Y:S01]  /*6b80*/  STL.S16 [R1+0x37c], R39 ;  /* 0x00037c2701007387 */ /* 0x000fe20000100600 */
[----:B0-----:R-:W-:-:S03]  /*6b90*/  PRMT R33, RZ, 0x7610, R33 ;  /* 0x00007610ff217816 */ /* 0x001fc60000000021 */
[----:B------:R0:W-:Y:S01]  /*6ba0*/  STL.S16 [R1+0x35c], R38 ;  /* 0x00035c2601007387 */ /* 0x0001e20000100600 */
[----:B------:R-:W-:Y:S02]  /*6bb0*/  PRMT R17, RZ, 0x7610, R17 ;  /* 0x00007610ff117816 */ /* 0x000fe40000000011 */
[----:B------:R-:W-:Y:S02]  /*6bc0*/  PRMT R16, RZ, 0x7610, R16 ;  /* 0x00007610ff107816 */ /* 0x000fe40000000010 */
[----:B------:R-:W-:Y:S01]  /*6bd0*/  @P3 LOP3.LUT R56, R56, 0x1000, RZ, 0xfc, !PT ;  /* 0x0000100038383812 */ /* 0x000fe200078efcff */
[----:B------:R1:W2:Y:S01]  /*6be0*/  @!P6 LDG.E R35, desc[UR10][R2.64] ;  /* 0x0000000a0223e981 */ /* 0x0002a2000c1e1900 */
[----:B0-----:R-:W-:Y:S02]  /*6bf0*/  CS2R R38, SRZ ;  /* 0x0000000000267805 */ /* 0x001fe4000001ff00 */
[----:B------:R-:W-:Y:S02]  /*6c00*/  @!P0 PRMT R33, R25, 0x7632, R33 ;  /* 0x0000763219218816 */ /* 0x000fe40000000021 */
[----:B------:R-:W-:-:S02]  /*6c10*/  @!P0 PRMT R17, R15, 0x7610, R17 ;  /* 0x000076100f118816 */ /* 0x000fc40000000011 */
[----:B------:R-:W-:Y:S01]  /*6c20*/  @!P0 PRMT R16, R15, 0x7632, R16 ;  /* 0x000076320f108816 */ /* 0x000fe20000000010 */
[----:B------:R0:W4:Y:S01]  /*6c30*/  @!P4 LDG.E R38, desc[UR10][R4.64] ;  /* 0x0000000a0426c981 */ /* 0x000122000c1e1900 */
[C---:B------:R-:W-:Y:S02]  /*6c40*/  LOP3.LUT P0, RZ, R53.reuse, 0x400, RZ, 0xc0, !PT ;  /* 0x0000040035ff7812 */ /* 0x040fe4000780c0ff */
[----:B------:R-:W-:Y:S02]  /*6c50*/  LOP3.LUT P3, RZ, R53, 0x1000, RZ, 0xc0, !PT ;  /* 0x0000100035ff7812 */ /* 0x000fe4000786c0ff */
[----:B-1----:R-:W-:Y:S02]  /*6c60*/  CS2R R2, SRZ ;  /* 0x0000000000027805 */ /* 0x002fe4000001ff00 */
[----:B------:R-:W-:Y:S01]  /*6c70*/  LOP3.LUT R56, R56, 0xfffff7ff, RZ, 0xc0, !PT ;  /* 0xfffff7ff38387812 */ /* 0x000fe200078ec0ff */
[----:B------:R-:W2:Y:S01]  /*6c80*/  @!P4 LDG.E R39, desc[UR10][R28.64] ;  /* 0x0000000a1c27c981 */ /* 0x000ea2000c1e1900 */
[----:B0-----:R-:W-:-:S04]  /*6c90*/  PRMT R5, RZ, 0x7610, R5 ;  /* 0x00007610ff057816 */ /* 0x001fc80000000005 */
[----:B------:R-:W-:-:S03]  /*6ca0*/  @!P1 PRMT R5, R44, 0x7632, R5 ;  /* 0x000076322c059816 */ /* 0x000fc60000000005 */
[----:B------:R-:W2:Y:S04]  /*6cb0*/  @!P3 LDG.E R2, desc[UR10][R46.64] ;  /* 0x0000000a2e02b981 */ /* 0x000ea8000c1e1900 */
[----:B------:R0:W-:Y:S01]  /*6cc0*/  STL.S16 [R1+0x3e0], R5 ;  /* 0x0003e00501007387 */ /* 0x0001e20000100600 */
[----:B------:R-:W-:Y:S02]  /*6cd0*/  @P0 LOP3.LUT R56, R56, 0x800, RZ, 0xfc, !PT ;  /* 0x0000080038380812 */ /* 0x000fe400078efcff */
[----:B------:R-:W-:Y:S02]  /*6ce0*/  PRMT R4, RZ, 0x7610, R4 ;  /* 0x00007610ff047816 */ /* 0x000fe40000000004 */
[----:B------:R-:W-:Y:S01]  /*6cf0*/  PRMT R32, RZ, 0x7610, R32 ;  /* 0x00007610ff207816 */ /* 0x000fe20000000020 */
[----:B------:R1:W-:Y:S01]  /*6d00*/  STL.S16 [R1+0x38c], R33 ;  /* 0x00038c2101007387 */ /* 0x0003e20000100600 */
[----:B0-----:R-:W-:-:S02]  /*6d10*/  MOV R5, RZ ;  /* 0x000000ff00057202 */ /* 0x001fc40000000f00 */
[----:B------:R-:W-:Y:S01]  /*6d20*/  PRMT R31, RZ, 0x7610, R31 ;  /* 0x00007610ff1f7816 */ /* 0x000fe2000000001f */
[----:B------:R-:W-:Y:S04]  /*6d30*/  STL.S16 [R1+0x3ac], R17 ;  /* 0x0003ac1101007387 */ /* 0x000fe80000100600 */
[----:B------:R-:W2:Y:S01]  /*6d40*/  @!P3 LDG.E R5, desc[UR10][R48.64] ;  /* 0x0000000a3005b981 */ /* 0x000ea2000c1e1900 */
[----:B------:R-:W-:Y:S02]  /*6d50*/  LOP3.LUT P3, RZ, R56, 0x1000, RZ, 0xc0, !PT ;  /* 0x0000100038ff7812 */ /* 0x000fe4000786c0ff */
[----:B------:R-:W-:Y:S01]  /*6d60*/  LOP3.LUT P0, RZ, R53, 0x800, RZ, 0xc0, !PT ;  /* 0x0000080035ff7812 */ /* 0x000fe2000780c0ff */
[----:B------:R-:W-:Y:S01]  /*6d70*/  STL.S16 [R1+0x3c0], R16 ;  /* 0x0003c01001007387 */ /* 0x000fe20000100600 */
[----:B------:R-:W-:-:S02]  /*6d80*/  @!P1 PRMT R32, R27, 0x7610, R32 ;  /* 0x000076101b209816 */ /* 0x000fc40000000020 */
[----:B-1----:R-:W-:Y:S01]  /*6d90*/  MOV R33, R7 ;  /* 0x0000000700217202 */ /* 0x002fe20000000f00 */
[----:B------:R-:W2:Y:S06]  /*6da0*/  LDL.LU.64 R46, [R1+0x4f8] ;  /* 0x0004f800012e7983 */ /* 0x000eac0000300a00 */
[----:B------:R-:W-:Y:S02]  /*6db0*/  @!P3 PRMT R34, R42, 0x7610, R34 ;  /* 0x000076102a22b816 */ /* 0x000fe40000000022 */
[----:B------:R-:W-:Y:S01]  /*6dc0*/  @!P3 PRMT R4, R40, 0x7632, R4 ;  /* 0x000076322804b816 */ /* 0x000fe20000000004 */
[----:B------:R0:W-:Y:S04]  /*6dd0*/  STL.S16 [R1+0x22c], R32 ;  /* 0x00022c2001007387 */ /* 0x0001e80000100600 */
[----:B------:R1:W-:Y:S04]  /*6de0*/  STL.S16 [R1+0x21c], R34 ;  /* 0x00021c2201007387 */ /* 0x0003e80000100600 */
[----:B------:R1:W-:Y:S01]  /*6df0*/  STL.S16 [R1+0x228], R4 ;  /* 0x0002280401007387 */ /* 0x0003e20000100600 */
[----:B0-----:R-:W-:-:S02]  /*6e00*/  MOV R32, R6 ;  /* 0x0000000600207202 */ /* 0x001fc40000000f00 */
[----:B------:R-:W-:Y:S01]  /*6e10*/  @!P3 PRMT R31, R42, 0x7632, R31 ;  /* 0x000076322a1fb816 */ /* 0x000fe2000000001f */
[----:B------:R-:W4:Y:S01]  /*6e20*/  LDL.LU.64 R16, [R1+0x5d8] ;  /* 0x0005d80001107983 */ /* 0x000f220000300a00 */
[----:B-1----:R-:W-:Y:S01]  /*6e30*/  MOV R34, RZ ;  /* 0x000000ff00227202 */ /* 0x002fe20000000f00 */
[----:B------:R-:W-:-:S05]  /*6e40*/  HFMA2 R4, -RZ, RZ, 0, 0 ;  /* 0x00000000ff047431 */ /* 0x000fca00000001ff */
[----:B------:R0:W2:Y:S01]  /*6e50*/  @!P0 LDG.E R34, desc[UR10][R32.64] ;  /* 0x0000000a20228981 */ /* 0x0000a2000c1e1900 */
[----:B------:R-:W-:Y:S02]  /*6e60*/  MOV R6, R54 ;  /* 0x0000003600067202 */ /* 0x000fe40000000f00 */
[----:B------:R-:W-:Y:S02]  /*6e70*/  MOV R7, R55 ;  /* 0x0000003700077202 */ /* 0x000fe40000000f00 */
[----:B------:R-:W2:Y:S01]  /*6e80*/  LDL.LU.64 R54, [R1+0x210] ;  /* 0x0002100001367983 */ /* 0x000ea20000300a00 */
[----:B0-----:R-:W-:-:S03]  /*6e90*/  CS2R R32, SRZ ;  /* 0x0000000000207805 */ /* 0x001fc6000001ff00 */
[----:B---3--:R-:W3:Y:S01]  /*6ea0*/  @!P0 LDG.E R4, desc[UR10][R10.64] ;  /* 0x0000000a0a048981 */ /* 0x008ee2000c1e1900 */
[----:B------:R-:W-:Y:S02]  /*6eb0*/  LOP3.LUT P0, RZ, R56, 0x800, RZ, 0xc0, !PT ;  /* 0x0000080038ff7812 */ /* 0x000fe4000780c0ff */
[----:B------:R-:W-:Y:S01]  /*6ec0*/  LOP3.LUT P1, RZ, R53, 0x200, RZ, 0xc0, !PT ;  /* 0x0000020035ff7812 */ /* 0x000fe2000782c0ff */
[----:B------:R0:W-:Y:S01]  /*6ed0*/  STL.S16 [R1+0x220], R31 ;  /* 0x0002201f01007387 */ /* 0x0001e20000100600 */
[----:B------:R-:W-:Y:S02]  /*6ee0*/  MOV R48, R50 ;  /* 0x0000003200307202 */ /* 0x000fe40000000f00 */
[----:B------:R-:W-:Y:S02]  /*6ef0*/  MOV R49, R51 ;  /* 0x0000003300317202 */ /* 0x000fe40000000f00 */
[----:B------:R-:W3:Y:S01]  /*6f00*/  LDL.LU.64 R50, [R1+0x4b8] ;  /* 0x0004b80001327983 */ /* 0x000ee20000300a00 */
[----:B------:R-:W-:-:S02]  /*6f10*/  PRMT R28, RZ, 0x7610, R28 ;  /* 0x00007610ff1c7816 */ /* 0x000fc4000000001c */
[----:B------:R-:W-:Y:S01]  /*6f20*/  PRMT R0, RZ, 0x7610, R0 ;  /* 0x00007610ff007816 */ /* 0x000fe20000000000 */
[----:B------:R-:W-:Y:S04]  /*6f30*/  STL [R1+0x8f0], R60 ;  /* 0x0008f03c01007387 */ /* 0x000fe80000100800 */
[----:B------:R1:W3:Y:S01]  /*6f40*/  @!P0 LDG.E R33, desc[UR10][R6.64] ;  /* 0x0000000a06218981 */ /* 0x0002e2000c1e1900 */
[----:B------:R-:W-:Y:S02]  /*6f50*/  LOP3.LUT P2, RZ, R53, 0x100, RZ, 0xc0, !PT ;  /* 0x0000010035ff7812 */ /* 0x000fe4000784c0ff */
[----:B------:R-:W-:Y:S01]  /*6f60*/  PRMT R30, RZ, 0x7610, R30 ;  /* 0x00007610ff1e7816 */ /* 0x000fe2000000001e */
[----:B------:R-:W3:Y:S04]  /*6f70*/  LDL.LU.64 R10, [R1+0x988] ;  /* 0x00098800010a7983 */ /* 0x000ee80000300a00 */
[----:B------:R-:W1:Y:S01]  /*6f80*/  LDL.LU.64 R6, [R1+0x980] ;  /* 0x0009800001067983 */ /* 0x000e620000300a00 */
[----:B0-----:R-:W-:-:S06]  /*6f90*/  HFMA2 R31, -RZ, RZ, 0, 0 ;  /* 0x00000000ff1f7431 */ /* 0x001fcc00000001ff */
[----:B------:R0:W3:Y:S04]  /*6fa0*/  @!P1 LDG.E R31, desc[UR10][R48.64] ;  /* 0x0000000a301f9981 */ /* 0x0000e8000c1e1900 */
[----:B------:R-:W0:Y:S04]  /*6fb0*/  LDL.LU R48, [R1+0x970] ;  /* 0x0009700001307983 */ /* 0x000e280000300800 */
[----:B----4-:R-:W4:Y:S04]  /*6fc0*/  @!P6 LDG.E R3, desc[UR10][R16.64] ;  /* 0x0000000a1003e981 */ /* 0x010f28000c1e1900 */
[----:B--2---:R2:W4:Y:S01]  /*6fd0*/  @!P0 LDG.E R32, desc[UR10][R54.64] ;  /* 0x0000000a36208981 */ /* 0x004522000c1e1900 */
[----:B------:R-:W-:-:S02]  /*6fe0*/  @!P3 PRMT R28, R40, 0x7610, R28 ;  /* 0x00007610281cb816 */ /* 0x000fc4000000001c */
[----:B------:R-:W-:Y:S01]  /*6ff0*/  @!P4 PRMT R0, R38, 0x7632, R0 ;  /* 0x000076322600c816 */ /* 0x000fe20000000000 */
[----:B------:R-:W4:Y:S04]  /*7000*/  LDL.LU.64 R16, [R1+0x990] ;  /* 0x0009900001107983 */ /* 0x000f280000300a00 */
[----:B------:R-:W2:Y:S01]  /*7010*/  LDL.LU.64 R54, [R1+0x978] ;  /* 0x0009780001367983 */ /* 0x000ea20000300a00 */
[----:B-1----:R-:W-:Y:S02]  /*7020*/  PRMT R7, RZ, 0x7610, R7 ;  /* 0x00007610ff077816 */ /* 0x002fe40000000007 */
[----:B------:R-:W-:Y:S02]  /*7030*/  PRMT R6, RZ, 0x7610, R6 ;  /* 0x00007610ff067816 */ /* 0x000fe40000000006 */
[----:B------:R-:W-:-:S02]  /*7040*/  @!P4 PRMT R7, R39, 0x7632, R7 ;  /* 0x000076322707c816 */ /* 0x000fc40000000007 */
[----:B------:R-:W-:-:S03]  /*7050*/  @!P4 PRMT R6, R38, 0x7610, R6 ;  /* 0x000076102606c816 */ /* 0x000fc60000000006 */
[----:B------:R-:W-:Y:S04]  /*7060*/  STL.S16 [R1+0x210], R7 ;  /* 0x0002100701007387 */ /* 0x000fe80000100600 */
[----:B------:R1:W-:Y:S04]  /*7070*/  STL.S16 [R1+0x214], R6 ;  /* 0x0002140601007387 */ /* 0x0003e80000100600 */
[----:B-1----:R-:W4:Y:S01]  /*7080*/  LDL.LU.64 R6, [R1+0x518] ;  /* 0x0005180001067983 */ /* 0x002f220000300a00 */
[----:B0-----:R-:W-:-:S03]  /*7090*/  PRMT R48, RZ, 0x7610, R48 ;  /* 0x00007610ff307816 */ /* 0x001fc60000000030 */
[----:B------:R0:W-:Y:S04]  /*70a0*/  STL.S16 [R1+0x224], R28 ;  /* 0x0002241c01007387 */ /* 0x0001e80000100600 */
[----:B------:R1:W-:Y:S01]  /*70b0*/  STL.S16 [R1+0x218], R0 ;  /* 0x0002180001007387 */ /* 0x0003e20000100600 */
[----:B------:R-:W-:Y:S02]  /*70c0*/  @!P5 PRMT R48, R37, 0x7632, R48 ;  /* 0x000076322530d816 */ /* 0x000fe40000000030 */
[----:B0-----:R-:W-:Y:S01]  /*70d0*/  MOV R28, RZ ;  /* 0x000000ff001c7202 */ /* 0x001fe20000000f00 */
[----:B-1----:R-:W-:Y:S01]  /*70e0*/  HFMA2 R0, -RZ, RZ, 0, 0 ;  /* 0x00000000ff007431 */ /* 0x002fe200000001ff */
[----:B------:R-:W-:-:S04]  /*70f0*/  @!P5 PRMT R30, R36, 0x7610, R30 ;  /* 0x00007610241ed816 */ /* 0x000fc8000000001e */
[----:B------:R-:W4:Y:S04]  /*7100*/  @!P1 LDG.E R28, desc[UR10][R46.64] ;  /* 0x0000000a2e1c9981 */ /* 0x000f28000c1e1900 */
[----:B---3--:R-:W3:Y:S04]  /*7110*/  @!P2 LDG.E R0, desc[UR10][R50.64] ;  /* 0x0000000a3200a981 */ /* 0x008ee8000c1e1900 */
[----:B------:R-:W3:Y:S04]  /*7120*/  LDL.LU.64 R46, [R1+0x4e0] ;  /* 0x0004e000012e7983 */ /* 0x000ee80000300a00 */
[----:B------:R-:W3:Y:S01]  /*7130*/  LDL.LU.64 R50, [R1+0x558] ;  /* 0x0005580001327983 */ /* 0x000ee20000300a00 */
[----:B--2---:R-:W-:-:S02]  /*7140*/  PRMT R54, RZ, 0x7610, R54 ;  /* 0x00007610ff367816 */ /* 0x004fc40000000036 */
[----:B------:R-:W-:Y:S02]  /*7150*/  PRMT R55, RZ, 0x7610, R55 ;  /* 0x00007610ff377816 */ /* 0x000fe40000000037 */
[----:B------:R-:W-:Y:S02]  /*7160*/  @!P4 PRMT R54, R39, 0x7610, R54 ;  /* 0x000076102736c816 */ /* 0x000fe40000000036 */
[----:B------:R-:W-:-:S03]  /*7170*/  @!P5 PRMT R55, R37, 0x7610, R55 ;  /* 0x000076102537d816 */ /* 0x000fc60000000037 */
[----:B------:R-:W-:Y:S04]  /*7180*/  STL [R1+0x798], R54 ;  /* 0x0007983601007387 */ /* 0x000fe80000100800 */
[----:B------:R-:W-:Y:S04]  /*7190*/  STL [R1+0x7a0], R54 ;  /* 0x0007a03601007387 */ /* 0x000fe80000100800 */
[----:B------:R-:W-:Y:S04]  /*71a0*/  STL [R1+0x79c], R55 ;  /* 0x00079c3701007387 */ /* 0x000fe80000100800 */
[----:B------:R-:W-:Y:S04]  /*71b0*/  STL.64 [R1+0x7a8], R54 ;  /* 0x0007a83601007387 */ /* 0x000fe80000100a00 */
[----:B------:R-:W-:Y:S04]  /*71c0*/  STL [R1+0x7f0], R54 ;  /* 0x0007f03601007387 */ /* 0x000fe80000100800 */
[----:B------:R-:W-:Y:S04]  /*71d0*/  STL [R1+0x824], R54 ;  /* 0x0008243601007387 */ /* 0x000fe80000100800 */
[----:B------:R-:W-:Y:S04]  /*71e0*/  STL [R1+0x870], R54 ;  /* 0x0008703601007387 */ /* 0x000fe80000100800 */
[----:B------:R-:W-:Y:S04]  /*71f0*/  STL.64 [R1+0x898], R54 ;  /* 0x0008983601007387 */ /* 0x000fe80000100a00 */
[----:B------:R-:W-:Y:S04]  /*7200*/  STL [R1+0x8b8], R54 ;  /* 0x0008b83601007387 */ /* 0x000fe80000100800 */
[----:B------:R-:W-:Y:S04]  /*7210*/  STL [R1+0x8e0], R54 ;  /* 0x0008e03601007387 */ /* 0x000fe80000100800 */
[----:B------:R-:W-:Y:S04]  /*7220*/  STL [R1+0x90c], R54 ;  /* 0x00090c3601007387 */ /* 0x000fe80000100800 */
[----:B------:R0:W-:Y:S04]  /*7230*/  STL.S16 [R1+0x4bc], R48 ;  /* 0x0004bc3001007387 */ /* 0x0001e80000100600 */
[----:B------:R1:W-:Y:S01]  /*7240*/  STL.S16 [R1+0x4b8], R30 ;  /* 0x0004b81e01007387 */ /* 0x0003e20000100600 */
[----:B------:R-:W-:-:S02]  /*7250*/  PRMT R29, RZ, 0x7610, R29 ;  /* 0x00007610ff1d7816 */ /* 0x000fc4000000001d */
[----:B------:R-:W-:Y:S01]  /*7260*/  LOP3.LUT P3, RZ, R53, 0x80, RZ, 0xc0, !PT ;  /* 0x0000008035ff7812 */ /* 0x000fe2000786c0ff */
[----:B0-----:R-:W2:Y:S01]  /*7270*/  LDL.LU.64 R48, [R1+0x538] ;  /* 0x0005380001307983 */ /* 0x001ea20000300a00 */
[----:B-1----:R-:W-:-:S06]  /*7280*/  MOV R30, RZ ;  /* 0x000000ff001e7202 */ /* 0x002fcc0000000f00 */
[----:B----4-:R0:W4:Y:S04]  /*7290*/  @!P2 LDG.E R30, desc[UR10][R6.64] ;  /* 0x0000000a061ea981 */ /* 0x010128000c1e1900 */
[----:B------:R-:W0:Y:S01]  /*72a0*/  LDL.LU.64 R6, [R1+0x968] ;  /* 0x0009680001067983 */ /* 0x000e220000300a00 */
[----:B------:R-:W-:-:S05]  /*72b0*/  @!P5 PRMT R29, R36, 0x7632, R29 ;  /* 0x00007632241dd816 */ /* 0x000fca000000001d */
[----:B------:R1:W-:Y:S02]  /*72c0*/  STL.S16 [R1+0x4f8], R29 ;  /* 0x0004f81d01007387 */ /* 0x0003e40000100600 */
[----:B-1----:R-:W-:-:S06]  /*72d0*/  HFMA2 R29, -RZ, RZ, 0, 0 ;  /* 0x00000000ff1d7431 */ /* 0x002fcc00000001ff */
[----:B---3--:R-:W3:Y:S04]  /*72e0*/  @!P3 LDG.E R29, desc[UR10][R46.64] ;  /* 0x0000000a2e1db981 */ /* 0x008ee8000c1e1900 */
[----:B------:R-:W2:Y:S01]  /*72f0*/  LDL.LU.64 R46, [R1+0x5a8] ;  /* 0x0005a800012e7983 */ /* 0x000ea20000300a00 */
[----:B0-----:R-:W-:Y:S02]  /*7300*/  PRMT R7, RZ, 0x7610, R7 ;  /* 0x00007610ff077816 */ /* 0x001fe40000000007 */
[----:B------:R-:W-:Y:S02]  /*7310*/  PRMT R6, RZ, 0x7610, R6 ;  /* 0x00007610ff067816 */ /* 0x000fe40000000006 */
[C---:B------:R-:W-:Y:S02]  /*7320*/  @!P6 PRMT R7, R3.reuse, 0x7610, R7 ;  /* 0x000076100307e816 */ /* 0x040fe40000000007 */
[----:B------:R-:W-:-:S03]  /*7330*/  @!P6 PRMT R6, R3, 0x7632, R6 ;  /* 0x000076320306e816 */ /* 0x000fc60000000006 */
[----:B------:R-:W-:Y:S04]  /*7340*/  STL.S16 [R1+0x4e4], R7 ;  /* 0x0004e40701007387 */ /* 0x000fe80000100600 */
[----:B------:R0:W-:Y:S04]  /*7350*/  STL.S16 [R1+0x518], R6 ;  /* 0x0005180601007387 */ /* 0x0001e80000100600 */
[----:B0-----:R-:W4:Y:S01]  /*7360*/  LDL.LU.64 R6, [R1+0x5b0] ;  /* 0x0005b00001067983 */ /* 0x001f220000300a00 */
[----:B------:R-:W-:-:S03]  /*7370*/  LOP3.LUT P5, RZ, R53, 0x20, RZ, 0xc0, !PT ;  /* 0x0000002035ff7812 */ /* 0x000fc600078ac0ff */
[----:B------:R0:W-:Y:S01]  /*7380*/  STL [R1+0x10], R18 ;  /* 0x0000101201007387 */ /* 0x0001e20000100800 */
[----:B------:R-:W-:-:S03]  /*7390*/  LOP3.LUT P4, RZ, R53, 0x40, RZ, 0xc0, !PT ;  /* 0x0000004035ff7812 */ /* 0x000fc6000788c0ff */
[----:B------:R1:W-:Y:S01]  /*73a0*/  STL [R1+0x1c], R19 ;  /* 0x00001c1301007387 */ /* 0x0003e20000100800 */
[----:B0-----:R-:W-:-:S04]  /*73b0*/  PRMT R18, RZ, 0x7610, R18 ;  /* 0x00007610ff127816 */ /* 0x001fc80000000012 */
[----:B------:R-:W-:Y:S02]  /*73c0*/  @!P6 PRMT R18, R35, 0x7632, R18 ;  /* 0x000076322312e816 */ /* 0x000fe40000000012 */
[----:B-1----:R-:W-:-:S03]  /*73d0*/  MOV R19, RZ ;  /* 0x000000ff00137202 */ /* 0x002fc60000000f00 */
[----:B------:R0:W-:Y:S04]  /*73e0*/  STL.S16 [R1+0x4e0], R18 ;  /* 0x0004e01201007387 */ /* 0x0001e80000100600 */
[----:B--2---:R1:W2:Y:S01]  /*73f0*/  @!P5 LDG.E R19, desc[UR10][R46.64] ;  /* 0x0000000a2e13d981 */ /* 0x0042a2000c1e1900 */
[----:B0-----:R-:W-:-:S03]  /*7400*/  HFMA2 R18, -RZ, RZ, 0, 0 ;  /* 0x00000000ff127431 */ /* 0x001fc600000001ff */
[----:B------:R0:W-:Y:S04]  /*7410*/  STL [R1+0x18], R17 ;  /* 0x0000181101007387 */ /* 0x0001e80000100800 */
[----:B------:R-:W1:Y:S04]  /*7420*/  LDL.LU.64 R46, [R1+0x950] ;  /* 0x00095000012e7983 */ /* 0x000e680000300a00 */
[----:B------:R-:W3:Y:S01]  /*7430*/  @!P4 LDG.E R18, desc[UR10][R48.64] ;  /* 0x0000000a3012c981 */ /* 0x000ee2000c1e1900 */
[----:B0-----:R-:W-:-:S03]  /*7440*/  MOV R17, RZ ;  /* 0x000000ff00117202 */ /* 0x001fc60000000f00 */
[----:B------:R-:W2:Y:S04]  /*7450*/  LDL.LU.64 R48, [R1+0x598] ;  /* 0x0005980001307983 */ /* 0x000ea80000300a00 */
[----:B------:R0:W-:Y:S02]  /*7460*/  STL [R1+0x14], R16 ;  /* 0x0000141001007387 */ /* 0x0001e40000100800 */
[----:B0-----:R-:W-:-:S06]  /*7470*/  MOV R16, RZ ;  /* 0x000000ff00107202 */ /* 0x001fcc0000000f00 */
[----:B------:R-:W3:Y:S04]  /*7480*/  @!P3 LDG.E R16, desc[UR10][R50.64] ;  /* 0x0000000a3210b981 */ /* 0x000ee8000c1e1900 */
[----:B------:R-:W3:Y:S04]  /*7490*/  LDL.LU.64 R50, [R1+0x588] ;  /* 0x0005880001327983 */ /* 0x000ee80000300a00 */
[----:B----4-:R0:W4:Y:S04]  /*74a0*/  @!P4 LDG.E R17, desc[UR10][R6.64] ;  /* 0x0000000a0611c981 */ /* 0x010128000c1e1900 */
[----:B------:R-:W0:Y:S01]  /*74b0*/  LDL.LU.64 R6, [R1+0x958] ;  /* 0x0009580001067983 */ /* 0x000e220000300a00 */
[----:B------:R-:W-:-:S04]  /*74c0*/  LOP3.LUT R56, R56, 0xfffffbff, RZ, 0xc0, !PT ;  /* 0xfffffbff38387812 */ /* 0x000fc800078ec0ff */
[----:B------:R-:W-:-:S04]  /*74d0*/  @P2 LOP3.LUT R56, R56, 0x400, RZ, 0xfc, !PT ;  /* 0x0000040038382812 */ /* 0x000fc800078efcff */
[----:B------:R-:W-:-:S04]  /*74e0*/  LOP3.LUT R56, R56, 0xfffffdff, RZ, 0xc0, !PT ;  /* 0xfffffdff38387812 */ /* 0x000fc800078ec0ff */
[----:B------:R-:W-:Y:S02]  /*74f0*/  @P3 LOP3.LUT R56, R56, 0x200, RZ, 0xfc, !PT ;  /* 0x0000020038383812 */ /* 0x000fe400078efcff */
[----:B------:R-:W-:Y:S01]  /*7500*/  LOP3.LUT P3, RZ, R53, 0x800, RZ, 0xc0, !PT ;  /* 0x0000080035ff7812 */ /* 0x000fe2000786c0ff */
[----:B------:R1:W-:Y:S01]  /*7510*/  STL [R1+0x110], R10 ;  /* 0x0001100a01007387 */ /* 0x0003e20000100800 */
[----:B------:R-:W-:Y:S02]  /*7520*/  PRMT R22, RZ, 0x7610, R22 ;  /* 0x00007610ff167816 */ /* 0x000fe40000000016 */
[----:B-1----:R-:W-:-:S09]  /*7530*/  PRMT R10, RZ, 0x7610, R10 ;  /* 0x00007610ff0a7816 */ /* 0x002fd2000000000a */
[----:B------:R-:W-:Y:S02]  /*7540*/  @!P3 PRMT R22, R34, 0x7632, R22 ;  /* 0x000076322216b816 */ /* 0x000fe40000000016 */
[----:B------:R-:W-:Y:S02]  /*7550*/  @!P6 PRMT R10, R35, 0x7610, R10 ;  /* 0x00007610230ae816 */ /* 0x000fe4000000000a */
[----:B------:R-:W-:Y:S01]  /*7560*/  LOP3.LUT P6, RZ, R53, 0x10, RZ, 0xc0, !PT ;  /* 0x0000001035ff7812 */ /* 0x000fe200078cc0ff */
[----:B------:R1:W-:Y:S01]  /*7570*/  STL.S16 [R1+0x5b0], R22 ;  /* 0x0005b01601007387 */ /* 0x0003e20000100600 */
[----:B------:R-:W-:Y:S02]  /*7580*/  PRMT R47, RZ, 0x7610, R47 ;  /* 0x00007610ff2f7816 */ /* 0x000fe4000000002f */
[----:B------:R-:W-:Y:S01]  /*7590*/  PRMT R46, RZ, 0x7610, R46 ;  /* 0x00007610ff2e7816 */ /* 0x000fe2000000002e */
[----:B-1----:R-:W-:Y:S01]  /*75a0*/  HFMA2 R22, -RZ, RZ, 0, 0 ;  /* 0x00000000ff167431 */ /* 0x002fe200000001ff */
[----:B------:R-:W-:-:S02]  /*75b0*/  @!P0 PRMT R47, R33, 0x7632, R47 ;  /* 0x00007632212f8816 */ /* 0x000fc4000000002f */
[----:B------:R-:W-:-:S05]  /*75c0*/  @!P0 PRMT R46, R32, 0x7610, R46 ;  /* 0x00007610202e8816 */ /* 0x000fca000000002e */
[----:B--2---:R-:W2:Y:S01]  /*75d0*/  @!P6 LDG.E R22, desc[UR10][R48.64] ;  /* 0x0000000a3016e981 */ /* 0x004ea2000c1e1900 */
[----:B------:R-:W-:-:S03]  /*75e0*/  LOP3.LUT P2, RZ, R53, 0x1000, RZ, 0xc0, !PT ;  /* 0x0000100035ff7812 */ /* 0x000fc6000784c0ff */
[----:B------:R-:W-:Y:S04]  /*75f0*/  STL.S16 [R1+0x58c], R46 ;  /* 0x00058c2e01007387 */ /* 0x000fe80000100600 */
[----:B------:R-:W4:Y:S04]  /*7600*/  LDL.LU.64 R48, [R1+0x270] ;  /* 0x0002700001307983 */ /* 0x000f280000300a00 */
[----:B------:R1:W-:Y:S01]  /*7610*/  STL.S16 [R1+0x51c], R47 ;  /* 0x00051c2f01007387 */ /* 0x0003e20000100600 */
[----:B------:R-:W-:-:S03]  /*7620*/  PRMT R20, RZ, 0x7610, R20 ;  /* 0x00007610ff147816 */ /* 0x000fc60000000014 */
[----:B-1----:R-:W2:Y:S01]  /*7630*/  LDL.LU.64 R46, [R1+0x590] ;  /* 0x00059000012e7983 */ /* 0x002ea20000300a00 */
[----:B------:R-:W-:-:S05]  /*7640*/  @!P2 PRMT R20, R5, 0x7632, R20 ;  /* 0x000076320514a816 */ /* 0x000fca0000000014 */
[----:B------:R1:W-:Y:S02]  /*7650*/  STL.S16 [R1+0x558], R20 ;  /* 0x0005581401007387 */ /* 0x0003e40000100600 */
[----:B-1----:R-:W-:-:S06]  /*7660*/  HFMA2 R20, -RZ, RZ, 0, 0 ;  /* 0x00000000ff147431 */ /* 0x002fcc00000001ff */
[----:B---3--:R-:W3:Y:S04]  /*7670*/  @!P5 LDG.E R20, desc[UR10][R50.64] ;  /* 0x0000000a3214d981 */ /* 0x008ee8000c1e1900 */
[----:B------:R-:W3:Y:S01]  /*7680*/  LDL.LU.64 R50, [R1+0x480] ;  /* 0x0004800001327983 */ /* 0x000ee20000300a00 */
[----:B0-----:R-:W-:Y:S02]  /*7690*/  PRMT R7, RZ, 0x7610, R7 ;  /* 0x00007610ff077816 */ /* 0x001fe40000000007 */
[----:B------:R-:W-:Y:S02]  /*76a0*/  PRMT R6, RZ, 0x7610, R6 ;  /* 0x00007610ff067816 */ /* 0x000fe40000000006 */
[----:B------:R-:W-:Y:S02]  /*76b0*/  @!P3 PRMT R7, R4, 0x7632, R7 ;  /* 0x000076320407b816 */ /* 0x000fe40000000007 */
[----:B------:R-:W-:-:S03]  /*76c0*/  @!P3 PRMT R6, R34, 0x7610, R6 ;  /* 0x000076102206b816 */ /* 0x000fc60000000006 */
[----:B------:R-:W-:Y:S04]  /*76d0*/  STL.S16 [R1+0x55c], R7 ;  /* 0x00055c0701007387 */ /* 0x000fe80000100600 */
[----:B------:R0:W-:Y:S04]  /*76e0*/  STL.S16 [R1+0x588], R6 ;  /* 0x0005880601007387 */ /* 0x0001e80000100600 */
[----:B0-----:R-:W3:Y:S01]  /*76f0*/  LDL.LU.64 R6, [R1+0x5a0] ;  /* 0x0005a00001067983 */ /* 0x001ee20000300a00 */
[----:B------:R-:W-:-:S03]  /*7700*/  PRMT R26, RZ, 0x7610, R26 ;  /* 0x00007610ff1a7816 */ /* 0x000fc6000000001a */
[----:B------:R0:W-:Y:S01]  /*7710*/  STL [R1+0x118], R12 ;  /* 0x0001180c01007387 */ /* 0x0001e20000100800 */
[----:B------:R-:W-:Y:S02]  /*7720*/  PRMT R52, RZ, 0x7610, R52 ;  /* 0x00007610ff347816 */ /* 0x000fe40000000034 */
[----:B------:R-:W-:Y:S01]  /*7730*/  PRMT R57, RZ, 0x7610, R57 ;  /* 0x00007610ff397816 */ /* 0x000fe20000000039 */
[----:B------:R1:W-:Y:S01]  /*7740*/  STL [R1+0x114], R11 ;  /* 0x0001140b01007387 */ /* 0x0003e20000100800 */
[----:B0-----:R-:W-:Y:S02]  /*7750*/  PRMT R12, RZ, 0x7610, R12 ;  /* 0x00007610ff0c7816 */ /* 0x001fe4000000000c */
[----:B------:R-:W-:Y:S02]  /*7760*/  @!P1 PRMT R26, R28, 0x7632, R26 ;  /* 0x000076321c1a9816 */ /* 0x000fe4000000001a */
[----:B------:R-:W-:Y:S02]  /*7770*/  @!P3 PRMT R12, R4, 0x7610, R12 ;  /* 0x00007610040cb816 */ /* 0x000fe4000000000c */
[----:B------:R-:W-:-:S02]  /*7780*/  LOP3.LUT P3, RZ, R53, 0x4, RZ, 0xc0, !PT ;  /* 0x0000000435ff7812 */ /* 0x000fc4000786c0ff */
[----:B-1----:R-:W-:Y:S01]  /*7790*/  PRMT R11, RZ, 0x7610, R11 ;  /* 0x00007610ff0b7816 */ /* 0x002fe2000000000b */
[----:B------:R0:W-:Y:S01]  /*77a0*/  STL.S16 [R1+0x5a0], R26 ;  /* 0x0005a01a01007387 */ /* 0x0001e20000100600 */
[C---:B------:R-:W-:Y:S02]  /*77b0*/  @!P2 PRMT R52, R2.reuse, 0x7632, R52 ;  /* 0x000076320234a816 */ /* 0x040fe40000000034 */
[----:B------:R-:W-:Y:S02]  /*77c0*/  @!P2 PRMT R11, R2, 0x7610, R11 ;  /* 0x00007610020ba816 */ /* 0x000fe4000000000b */
[----:B------:R-:W-:Y:S02]  /*77d0*/  @!P2 PRMT R57, R5, 0x7610, R57 ;  /* 0x000076100539a816 */ /* 0x000fe40000000039 */
[----:B------:R-:W-:Y:S01]  /*77e0*/  LOP3.LUT P2, RZ, R53, 0x8, RZ, 0xc0, !PT ;  /* 0x0000000835ff7812 */ /* 0x000fe2000784c0ff */
[----:B0-----:R-:W-:Y:S01]  /*77f0*/  HFMA2 R26, -RZ, RZ, 0, 0 ;  /* 0x00000000ff1a7431 */ /* 0x001fe200000001ff */
[----:B------:R0:W-:Y:S05]  /*7800*/  STL [R1+0x24], R23 ;  /* 0x0000241701007387 */ /* 0x0001ea0000100800 */
[----:B----4-:R1:W4:Y:S01]  /*7810*/  @!P3 LDG.E R26, desc[UR10][R48.64] ;  /* 0x0000000a301ab981 */ /* 0x010322000c1e1900 */
[----:B0-----:R-:W-:-:S03]  /*7820*/  MOV R23, RZ ;  /* 0x000000ff00177202 */ /* 0x001fc60000000f00 */
[----:B------:R-:W1:Y:S04]  /*7830*/  LDL.LU R48, [R1+0x93c] ;  /* 0x00093c0001307983 */ /* 0x000e680000300800 */
[----:B--2---:R0:W2:Y:S04]  /*7840*/  @!P2 LDG.E R23, desc[UR10][R46.64] ;  /* 0x0000000a2e17a981 */ /* 0x0040a8000c1e1900 */
[----:B------:R0:W-:Y:S04]  /*7850*/  STL [R1+0x20], R21 ;  /* 0x0000201501007387 */ /* 0x0001e80000100800 */
[----:B------:R-:W4:Y:S01]  /*7860*/  LDL.LU.64 R46, [R1+0x940] ;  /* 0x00094000012e7983 */ /* 0x000f220000300a00 */
[----:B0-----:R-:W-:-:S02]  /*7870*/  MOV R21, RZ ;  /* 0x000000ff00157202 */ /* 0x001fc40000000f00 */
[----:B------:R-:W-:-:S04]  /*7880*/  PRMT R24, RZ, 0x7610, R24 ;  /* 0x00007610ff187816 */ /* 0x000fc80000000018 */
[----:B------:R-:W-:-:S05]  /*7890*/  @!P0 PRMT R24, R32, 0x7632, R24 ;  /* 0x0000763220188816 */ /* 0x000fca0000000018 */
[----:B------:R0:W-:Y:S02]  /*78a0*/  STL.S16 [R1+0x59c], R24 ;  /* 0x00059c1801007387 */ /* 0x0001e40000100600 */
[----:B0-----:R-:W-:-:S06]  /*78b0*/  HFMA2 R24, -RZ, RZ, 0, 0 ;  /* 0x00000000ff187431 */ /* 0x001fcc00000001ff */
[----:B---3--:R-:W3:Y:S04]  /*78c0*/  @!P2 LDG.E R24, desc[UR10][R50.64] ;  /* 0x0000000a3218a981 */ /* 0x008ee8000c1e1900 */
[----:B------:R-:W2:Y:S04]  /*78d0*/  LDL.LU.64 R50, [R1+0x580] ;  /* 0x0005800001327983 */ /* 0x000ea80000300a00 */
[----:B------:R0:W3:Y:S04]  /*78e0*/  @!P6 LDG.E R21, desc[UR10][R6.64] ;  /* 0x0000000a0615e981 */ /* 0x0000e8000c1e1900 */
[----:B------:R-:W0:Y:S01]  /*78f0*/  LDL.LU R6, [R1+0x94c] ;  /* 0x00094c0001067983 */ /* 0x000e220000300800 */
[----:B------:R-:W-:-:S03]  /*7900*/  LOP3.LUT P2, RZ, R56, 0x400, RZ, 0xc0, !PT ;  /* 0x0000040038ff7812 */ /* 0x000fc6000784c0ff */
[----:B------:R1:W-:Y:S04]  /*7910*/  STL.S16 [R1+0x53c], R57 ;  /* 0x00053c3901007387 */ /* 0x0003e80000100600 */
[----:B-1----:R-:W3:Y:S01]  /*7920*/  LDL.LU R57, [R1+0x960] ;  /* 0x0009600001397983 */ /* 0x002ee20000300800 */
[----:B------:R-:W-:-:S05]  /*7930*/  PRMT R48, RZ, 0x7610, R48 ;  /* 0x00007610ff307816 */ /* 0x000fca0000000030 */
[----:B------:R-:W-:-:S05]  /*7940*/  @!P2 PRMT R48, R0, 0x7610, R48 ;  /* 0x000076100030a816 */ /* 0x000fca0000000030 */
[----:B------:R1:W-:Y:S01]  /*7950*/  STL.S16 [R1+0x274], R48 ;  /* 0x0002743001007387 */ /* 0x0003e20000100600 */
[----:B----4-:R-:W-:Y:S02]  /*7960*/  PRMT R47, RZ, 0x7610, R47 ;  /* 0x00007610ff2f7816 */ /* 0x010fe4000000002f */
[----:B------:R-:W-:Y:S02]  /*7970*/  PRMT R46, RZ, 0x7610, R46 ;  /* 0x00007610ff2e7816 */ /* 0x000fe4000000002e */
[----:B------:R-:W-:Y:S01]  /*7980*/  @!P2 PRMT R47, R0, 0x7632, R47 ;  /* 0x00007632002fa816 */ /* 0x000fe2000000002f */
[----:B-1----:R-:W4:Y:S01]  /*7990*/  LDL.LU.64 R48, [R1+0x568] ;  /* 0x0005680001307983 */ /* 0x002f220000300a00 */
[----:B------:R-:W-:-:S03]  /*79a0*/  @!P2 PRMT R46, R30, 0x7610, R46 ;  /* 0x000076101e2ea816 */ /* 0x000fc6000000002e */
[----:B------:R-:W-:Y:S04]  /*79b0*/  STL.S16 [R1+0x484], R47 ;  /* 0x0004842f01007387 */ /* 0x000fe80000100600 */
[----:B------:R1:W-:Y:S04]  /*79c0*/  STL.S16 [R1+0x590], R46 ;  /* 0x0005902e01007387 */ /* 0x0003e80000100600 */
[----:B-1----:R-:W4:Y:S04]  /*79d0*/  LDL.LU.64 R46, [R1+0x578] ;  /* 0x00057800012e7983 */ /* 0x002f280000300a00 */
[----:B------:R1:W-:Y:S02]  /*79e0*/  STL [R1+0x28], R25 ;  /* 0x0000281901007387 */ /* 0x0003e40000100800 */
[----:B-1----:R-:W-:-:S06]  /*79f0*/  MOV R25, RZ ;  /* 0x000000ff00197202 */ /* 0x002fcc0000000f00 */
[----:B--2---:R-:W2:Y:S04]  /*7a00*/  @!P3 LDG.E R25, desc[UR10][R50.64] ;  /* 0x0000000a3219b981 */ /* 0x004ea8000c1e1900 */
[----:B------:R-:W2:Y:S01]  /*7a10*/  LDL.LU.64 R50, [R1+0x468] ;  /* 0x0004680001327983 */ /* 0x000ea20000300a00 */
[----:B0-----:R-:W-:-:S04]  /*7a20*/  PRMT R6, RZ, 0x7610, R6 ;  /* 0x00007610ff067816 */ /* 0x001fc80000000006 */
[----:B------:R-:W-:-:S05]  /*7a30*/  @!P1 PRMT R6, R31, 0x7632, R6 ;  /* 0x000076321f069816 */ /* 0x000fca0000000006 */
[----:B------:R0:W-:Y:S04]  /*7a40*/  STL.S16 [R1+0x4fc], R6 ;  /* 0x0004fc0601007387 */ /* 0x0001e80000100600 */
[----:B0-----:R-:W2:Y:S01]  /*7a50*/  LDL.LU.64 R6, [R1+0x570] ;  /* 0x0005700001067983 */ /* 0x001ea20000300a00 */
[----:B---3--:R-:W-:-:S03]  /*7a60*/  PRMT R57, RZ, 0x7610, R57 ;  /* 0x00007610ff397816 */ /* 0x008fc60000000039 */
[----:B------:R0:W-:Y:S01]  /*7a70*/  STL [R1+0x120], R14 ;  /* 0x0001200e01007387 */ /* 0x0001e20000100800 */
[----:B------:R-:W-:Y:S02]  /*7a80*/  PRMT R45, RZ, 0x7610, R45 ;  /* 0x00007610ff2d7816 */ /* 0x000fe4000000002d */
[----:B------:R-:W-:Y:S01]  /*7a90*/  @!P1 PRMT R57, R28, 0x7610, R57 ;  /* 0x000076101c399816 */ /* 0x000fe20000000039 */
[----:B------:R1:W-:Y:S01]  /*7aa0*/  STL [R1+0x11c], R13 ;  /* 0x00011c0d01007387 */ /* 0x0003e20000100800 */
[----:B0-----:R-:W-:Y:S02]  /*7ab0*/  PRMT R14, RZ, 0x7610, R14 ;  /* 0x00007610ff0e7816 */ /* 0x001fe4000000000e */
[----:B------:R-:W-:Y:S02]  /*7ac0*/  @!P4 PRMT R45, R17, 0x7632, R45 ;  /* 0x00007632112dc816 */ /* 0x000fe4000000002d */
[----:B------:R-:W-:Y:S02]  /*7ad0*/  @!P1 PRMT R14, R31, 0x7610, R14 ;  /* 0x000076101f0e9816 */ /* 0x000fe4000000000e */
[----:B------:R-:W-:-:S02]  /*7ae0*/  LOP3.LUT P1, RZ, R53, 0x1, RZ, 0xc0, !PT ;  /* 0x0000000135ff7812 */ /* 0x000fc4000782c0ff */
[----:B-1----:R-:W-:Y:S01]  /*7af0*/  PRMT R13, RZ, 0x7610, R13 ;  /* 0x00007610ff0d7816 */ /* 0x002fe2000000000d */
[----:B------:R0:W-:Y:S03]  /*7b00*/  STL.S16 [R1+0x538], R52 ;  /* 0x0005383401007387 */ /* 0x0001e60000100600 */
[----:B------:R-:W-:Y:S01]  /*7b10*/  @!P0 PRMT R13, R33, 0x7610, R13 ;  /* 0x00007610210d8816 */ /* 0x000fe2000000000d */
[----:B------:R1:W-:Y:S01]  /*7b20*/  STL.S16 [R1+0x578], R45 ;  /* 0x0005782d01007387 */ /* 0x0003e20000100600 */
[----:B------:R-:W-:-:S03]  /*7b30*/  LOP3.LUT P0, RZ, R53, 0x2, RZ, 0xc0, !PT ;  /* 0x0000000235ff7812 */ /* 0x000fc6000780c0ff */
[----:B0-----:R-:W3:Y:S01]  /*7b40*/  LDL.LU R52, [R1+0x964] ;  /* 0x0009640001347983 */ /* 0x001ee20000300800 */
[----:B-1----:R-:W-:-:S03]  /*7b50*/  MOV R45, RZ ;  /* 0x000000ff002d7202 */ /* 0x002fc60000000f00 */
[----:B------:R0:W-:Y:S01]  /*7b60*/  STL [R1+0x124], R41 ;  /* 0x0001242901007387 */ /* 0x0001e20000100800 */
[----:B------:R-:W-:-:S03]  /*7b70*/  LOP3.LUT P3, RZ, R56, 0x200, RZ, 0xc0, !PT ;  /* 0x0000020038ff7812 */ /* 0x000fc6000786c0ff */
[----:B------:R1:W-:Y:S04]  /*7b80*/  STL [R1+0x2c], R27 ;  /* 0x00002c1b01007387 */ /* 0x0003e80000100800 */
[----:B----4-:R4:W4:Y:S01]  /*7b90*/  @!P1 LDG.E R45, desc[UR10][R48.64] ;  /* 0x0000000a302d9981 */ /* 0x010922000c1e1900 */
[----:B0-----:R-:W-:Y:S02]  /*7ba0*/  PRMT R41, RZ, 0x7610, R41 ;  /* 0x00007610ff297816 */ /* 0x001fe40000000029 */
[----:B-1----:R-:W-:Y:S01]  /*7bb0*/  MOV R27, RZ ;  /* 0x000000ff001b7202 */ /* 0x002fe20000000f00 */
[----:B------:R0:W-:Y:S01]  /*7bc0*/  STL.S16 [R1+0x598], R57 ;  /* 0x0005983901007387 */ /* 0x0001e20000100600 */
[----:B------:R-:W-:-:S03]  /*7bd0*/  @!P2 PRMT R41, R30, 0x7632, R41 ;  /* 0x000076321e29a816 */ /* 0x000fc60000000029 */
[----:B------:R-:W4:Y:S01]  /*7be0*/  LDL.LU.64 R48, [R1+0x928] ;  /* 0x0009280001307983 */ /* 0x000f220000300a00 */
[----:B------:R-:W-:Y:S02]  /*7bf0*/  PRMT R43, RZ, 0x7610, R43 ;  /* 0x00007610ff2b7816 */ /* 0x000fe4000000002b */
[----:B------:R-:W-:Y:S01]  /*7c00*/  PRMT R61, RZ, 0x7610, R61 ;  /* 0x00007610ff3d7816 */ /* 0x000fe2000000003d */
[----:B------:R1:W4:Y:S01]  /*7c10*/  @!P0 LDG.E R27, desc[UR10][R46.64] ;  /* 0x0000000a2e1b8981 */ /* 0x000322000c1e1900 */
[----:B------:R-:W-:-:S03]  /*7c20*/  PRMT R60, RZ, 0x7610, R60 ;  /* 0x00007610ff3c7816 */ /* 0x000fc6000000003c */
[----:B0-----:R-:W4:Y:S04]  /*7c30*/  LDL.LU R57, [R1+0x948] ;  /* 0x0009480001397983 */ /* 0x001f280000300800 */
[----:B------:R0:W-:Y:S04]  /*7c40*/  STL.S16 [R1+0x594], R41 ;  /* 0x0005942901007387 */ /* 0x0001e80000100600 */
[----:B------:R-:W1:Y:S01]  /*7c50*/  LDL.LU.64 R46, [R1+0x930] ;  /* 0x00093000012e7983 */ /* 0x000e620000300a00 */
[----:B------:R-:W-:Y:S02]  /*7c60*/  @!P3 PRMT R43, R16, 0x7632, R43 ;  /* 0x00007632102bb816 */ /* 0x000fe4000000002b */
[----:B------:R-:W-:Y:S01]  /*7c70*/  @!P4 PRMT R61, R18, 0x7632, R61 ;  /* 0x00007632123dc816 */ /* 0x000fe2000000003d */
[----:B0-----:R-:W-:Y:S01]  /*7c80*/  HFMA2 R41, -RZ, RZ, 0, 0 ;  /* 0x00000000ff297431 */ /* 0x001fe200000001ff */
[----:B------:R-:W-:Y:S01]  /*7c90*/  @!P5 PRMT R60, R20, 0x7610, R60 ;  /* 0x00007610143cd816 */ /* 0x000fe2000000003c */
[----:B------:R0:W-:Y:S04]  /*7ca0*/  STL.S16 [R1+0x580], R43 ;  /* 0x0005802b01007387 */ /* 0x0001e80000100600 */
[----:B------:R-:W-:Y:S01]  /*7cb0*/  STL.S16 [R1+0x46c], R61 ;  /* 0x00046c3d01007387 */ /* 0x000fe20000100600 */
[----:B0-----:R-:W-:-:S06]  /*7cc0*/  HFMA2 R43, -RZ, RZ, 0, 0 ;  /* 0x00000000ff2b7431 */ /* 0x001fcc00000001ff */
[----:B--2---:R-:W2:Y:S01]  /*7cd0*/  @!P1 LDG.E R43, desc[UR10][R50.64] ;  /* 0x0000000a322b9981 */ /* 0x004ea2000c1e1900 */
[----:B------:R-:W-:Y:S02]  /*7ce0*/  PRMT R55, RZ, 0x7610, R55 ;  /* 0x00007610ff377816 */ /* 0x000fe40000000037 */
[----:B------:R-:W-:Y:S01]  /*7cf0*/  PRMT R54, RZ, 0x7610, R54 ;  /* 0x00007610ff367816 */ /* 0x000fe20000000036 */
[----:B------:R-:W2:Y:S01]  /*7d00*/  LDL.LU.64 R50, [R1+0x560] ;  /* 0x0005600001327983 */ /* 0x000ea20000300a00 */
[----:B------:R-:W-:Y:S02]  /*7d10*/  @!P3 PRMT R55, R16, 0x7610, R55 ;  /* 0x000076101037b816 */ /* 0x000fe40000000037 */
[----:B------:R-:W-:-:S03]  /*7d20*/  @!P4 PRMT R54, R18, 0x7610, R54 ;  /* 0x000076101236c816 */ /* 0x000fc60000000036 */
[----:B------:R-:W-:Y:S04]  /*7d30*/  STL.S16 [R1+0x570], R55 ;  /* 0x0005703701007387 */ /* 0x000fe80000100600 */
[----:B------:R0:W-:Y:S04]  /*7d40*/  STL.S16 [R1+0x270], R54 ;  /* 0x0002703601007387 */ /* 0x0001e80000100600 */
[----:B0-----:R-:W2:Y:S04]  /*7d50*/  LDL.LU.64 R54, [R1+0x448] ;  /* 0x0004480001367983 */ /* 0x001ea80000300a00 */
[----:B------:R-:W2:Y:S04]  /*7d60*/  @!P0 LDG.E R41, desc[UR10][R6.64] ;  /* 0x0000000a06298981 */ /* 0x000ea8000c1e1900 */
[----:B------:R-:W2:Y:S04]  /*7d70*/  LDL.LU.64 R6, [R1+0x268] ;  /* 0x0002680001067983 */ /* 0x000ea80000300a00 */
[----:B------:R0:W-:Y:S04]  /*7d80*/  STL.S16 [R1+0x26c], R60 ;  /* 0x00026c3c01007387 */ /* 0x0001e80000100600 */
[----:B0-----:R-:W2:Y:S01]  /*7d90*/  LDL.LU.64 R60, [R1+0x550] ;  /* 0x00055000013c7983 */ /* 0x001ea20000300a00 */
[----:B---3--:R-:W-:-:S03]  /*7da0*/  PRMT R52, RZ, 0x7610, R52 ;  /* 0x00007610ff347816 */ /* 0x008fc60000000034 */
[----:B------:R0:W-:Y:S01]  /*7db0*/  STL [R1+0x128], R15 ;  /* 0x0001280f01007387 */ /* 0x0001e20000100800 */
[----:B------:R-:W-:-:S05]  /*7dc0*/  @!P3 PRMT R52, R29, 0x7632, R52 ;  /* 0x000076321d34b816 */ /* 0x000fca0000000034 */
[----:B------:R3:W-:Y:S01]  /*7dd0*/  STL.S16 [R1+0x480], R52 ;  /* 0x0004803401007387 */ /* 0x0007e20000100600 */
[----:B0-----:R-:W-:-:S04]  /*7de0*/  PRMT R15, RZ, 0x7610, R15 ;  /* 0x00007610ff0f7816 */ /* 0x001fc8000000000f */
[----:B------:R-:W-:Y:S01]  /*7df0*/  @!P3 PRMT R15, R29, 0x7610, R15 ;  /* 0x000076101d0fb816 */ /* 0x000fe2000000000f */
[----:B---3--:R-:W3:Y:S01]  /*7e00*/  LDL.LU R52, [R1+0x938] ;  /* 0x0009380001347983 */ /* 0x008ee20000300800 */
[----:B----4-:R-:W-:-:S04]  /*7e10*/  PRMT R49, RZ, 0x7610, R49 ;  /* 0x00007610ff317816 */ /* 0x010fc80000000031 */
[----:B------:R-:W-:Y:S02]  /*7e20*/  @!P6 PRMT R49, R21, 0x7610, R49 ;  /* 0x000076101531e816 */ /* 0x000fe40000000031 */
[----:B------:R-:W-:-:S03]  /*7e30*/  LOP3.LUT P3, RZ, R57, 0x40000000, RZ, 0xc0, !PT ;  /* 0x4000000039ff7812 */ /* 0x000fc6000786c0ff */
[----:B------:R0:W-:Y:S01]  /*7e40*/  STL.S16 [R1+0x560], R49 ;  /* 0x0005603101007387 */ /* 0x0001e20000100600 */
[----:B------:R-:W-:Y:S02]  /*7e50*/  LOP3.LUT P2, RZ, R57, 0x80000000, RZ, 0xc0, !PT ;  /* 0x8000000039ff7812 */ /* 0x000fe4000784c0ff */
[----:B-1----:R-:W-:Y:S02]  /*7e60*/  PRMT R46, RZ, 0x7610, R46 ;  /* 0x00007610ff2e7816 */ /* 0x002fe4000000002e */
[----:B------:R-:W-:Y:S02]  /*7e70*/  PRMT R47, RZ, 0x7610, R47 ;  /* 0x00007610ff2f7816 */ /* 0x000fe4000000002f */
[----:B------:R-:W-:Y:S02]  /*7e80*/  @!P4 PRMT R46, R17, 0x7610, R46 ;  /* 0x00007610112ec816 */ /* 0x000fe4000000002e */
[----:B0-----:R-:W-:Y:S02]  /*7e90*/  MOV R49, RZ ;  /* 0x000000ff00317202 */ /* 0x001fe40000000f00 */
[----:B------:R-:W-:Y:S01]  /*7ea0*/  @!P5 PRMT R47, R19, 0x7610, R47 ;  /* 0x00007610132fd816 */ /* 0x000fe2000000002f */
[----:B------:R0:W-:Y:S04]  /*7eb0*/  STL.S16 [R1+0x574], R46 ;  /* 0x0005742e01007387 */ /* 0x0001e80000100600 */
[----:B------:R1:W-:Y:S01]  /*7ec0*/  STL.S16 [R1+0x568], R47 ;  /* 0x0005682f01007387 */ /* 0x0003e20000100600 */
[----:B0-----:R-:W-:Y:S01]  /*7ed0*/  HFMA2 R46, -RZ, RZ, 0, 0 ;  /* 0x00000000ff2e7431 */ /* 0x001fe200000001ff */
[----:B-1----:R-:W-:-:S02]  /*7ee0*/  MOV R47, RZ ;  /* 0x000000ff002f7202 */ /* 0x002fc40000000f00 */
[----:B------:R-:W-:-:S04]  /*7ef0*/  PRMT R48, RZ, 0x7610, R48 ;  /* 0x00007610ff307816 */ /* 0x000fc80000000030 */
[----:B------:R-:W-:Y:S01]  /*7f00*/  @!P5 PRMT R48, R20, 0x7632, R48 ;  /* 0x000076321430d816 */ /* 0x000fe20000000030 */
[----:B--2---:R0:W2:Y:S04]  /*7f10*/  @!P2 LDG.E R47, desc[UR10][R50.64] ;  /* 0x0000000a322fa981 */ /* 0x0040a8000c1e1900 */
[----:B------:R-:W0:Y:S04]  /*7f20*/  LDL.LU.64 R50, [R1+0x918] ;  /* 0x0009180001327983 */ /* 0x000e280000300a00 */
[----:B------:R1:W-:Y:S02]  /*7f30*/  STL.S16 [R1+0x468], R48 ;  /* 0x0004683001007387 */ /* 0x0003e40000100600 */
[----:B-1----:R-:W-:-:S06]  /*7f40*/  HFMA2 R48, -RZ, RZ, 0, 0 ;  /* 0x00000000ff307431 */ /* 0x002fcc00000001ff */
[----:B------:R-:W4:Y:S04]  /*7f50*/  @!P3 LDG.E R48, desc[UR10][R54.64] ;  /* 0x0000000a3630b981 */ /* 0x000f28000c1e1900 */
[----:B------:R-:W2:Y:S04]  /*7f60*/  LDL.LU.64 R54, [R1+0x548] ;  /* 0x0005480001367983 */ /* 0x000ea80000300a00 */
[----:B------:R1:W4:Y:S04]  /*7f70*/  @!P2 LDG.E R46, desc[UR10][R6.64] ;  /* 0x0000000a062ea981 */ /* 0x000328000c1e1900 */
[----:B------:R-:W1:Y:S04]  /*7f80*/  LDL.LU.64 R6, [R1+0x920] ;  /* 0x0009200001067983 */ /* 0x000e680000300a00 */
[----:B------:R-:W4:Y:S04]  /*7f90*/  @!P3 LDG.E R49, desc[UR10][R60.64] ;  /* 0x0000000a3c31b981 */ /* 0x000f28000c1e1900 */
[----:B------:R-:W4:Y:S01]  /*7fa0*/  LDL.LU.64 R60, [R1+0x418] ;  /* 0x00041800013c7983 */ /* 0x000f220000300a00 */
[----:B------:R-:W-:-:S04]  /*7fb0*/  LOP3.LUT R56, R56, 0xfffffeff, RZ, 0xc0, !PT ;  /* 0xfffffeff38387812 */ /* 0x000fc800078ec0ff */
[----:B------:R-:W-:Y:S02]  /*7fc0*/  @P2 LOP3.LUT R56, R56, 0x100, RZ, 0xfc, !PT ;  /* 0x0000010038382812 */ /* 0x000fe400078efcff */
[----:B------:R-:W-:Y:S01]  /*7fd0*/  LOP3.LUT P2, RZ, R53, 0x8, RZ, 0xc0, !PT ;  /* 0x0000000835ff7812 */ /* 0x000fe2000784c0ff */
[----:B------:R-:W-:Y:S04]  /*7fe0*/  STL.64 [R1+0x7b0], R10 ;  /* 0x0007b00a01007387 */ /* 0x000fe80000100a00 */
[----:B------:R-:W-:Y:S04]  /*7ff0*/  STL.64 [R1+0x8c8], R10 ;  /* 0x0008c80a01007387 */ /* 0x000fe80000100a00 */
[----:B------:R-:W-:Y:S04]  /*8000*/  STL [R1+0x8f4], R11 ;  /* 0x0008f40b01007387 */ /* 0x000fe80000100800 */
[----:B------:R3:W-:Y:S02]  /*8010*/  STL.64 [R1+0x900], R10 ;  /* 0x0009000a01007387 */ /* 0x0007e40000100a00 */
[----:B---3--:R-:W-:-:S04]  /*8020*/  PRMT R52, RZ, 0x7610, R52 ;  /* 0x00007610ff347816 */ /* 0x008fc80000000034 */
[----:B------:R-:W-:Y:S02]  /*8030*/  @!P2 PRMT R52, R23, 0x7610, R52 ;  /* 0x000076101734a816 */ /* 0x000fe40000000034 */
[----:B------:R-:W-:-:S04]  /*8040*/  PRMT R11, RZ, 0x7610, R11 ;  /* 0x00007610ff0b7816 */ /* 0x000fc8000000000b */
[----:B------:R-:W-:Y:S02]  /*8050*/  @!P5 PRMT R11, R19, 0x7632, R11 ;  /* 0x00007632130bd816 */ /* 0x000fe4000000000b */
[C---:B------:R-:W-:Y:S01]  /*8060*/  LOP3.LUT P5, RZ, R57.reuse, 0x10000000, RZ, 0xc0, !PT ;  /* 0x1000000039ff7812 */ /* 0x040fe200078ac0ff */
[----:B------:R3:W-:Y:S02]  /*8070*/  STL.S16 [R1+0x550], R52 ;  /* 0x0005503401007387 */ /* 0x0007e40000100600 */
[----:B---3--:R-:W-:Y:S02]  /*8080*/  HFMA2 R52, -RZ, RZ, 0, 0 ;  /* 0x00000000ff347431 */ /* 0x008fe400000001ff */
[----:B------:R-:W-:Y:S04]  /*8090*/  STL [R1+0x840], R10 ;  /* 0x0008400a01007387 */ /* 0x000fe80000100800 */
[----:B------:R-:W-:Y:S04]  /*80a0*/  STL [R1+0x864], R10 ;  /* 0x0008640a01007387 */ /* 0x000fe80000100800 */
[----:B------:R-:W-:Y:S04]  /*80b0*/  STL [R1+0x894], R10 ;  /* 0x0008940a01007387 */ /* 0x000fe80000100800 */
[----:B------:R3:W-:Y:S01]  /*80c0*/  STL [R1+0x8f8], R10 ;  /* 0x0008f80a01007387 */ /* 0x0007e20000100800 */
[----:B------:R-:W-:-:S02]  /*80d0*/  LOP3.LUT P4, RZ, R57, 0x20000000, RZ, 0xc0, !PT ;  /* 0x2000000039ff7812 */ /* 0x000fc4000788c0ff */
[----:B---3--:R-:W-:-:S04]  /*80e0*/  PRMT R10, RZ, 0x7610, R10 ;  /* 0x00007610ff0a7816 */ /* 0x008fc8000000000a */
[----:B------:R-:W-:Y:S01]  /*80f0*/  @!P6 PRMT R10, R22, 0x7610, R10 ;  /* 0x00007610160ae816 */ /* 0x000fe2000000000a */
[----:B------:R-:W-:Y:S01]  /*8100*/  STL.S16 [R1+0x56c], R11 ;  /* 0x00056c0b01007387 */ /* 0x000fe20000100600 */
[----:B0-----:R-:W-:-:S03]  /*8110*/  PRMT R51, RZ, 0x7610, R51 ;  /* 0x00007610ff337816 */ /* 0x001fc60000000033 */
[----:B------:R0:W-:Y:S01]  /*8120*/  STL.S16 [R1+0x268], R10 ;  /* 0x0002680a01007387 */ /* 0x0001e20000100600 */
[----:B------:R-:W-:-:S05]  /*8130*/  @!P2 PRMT R51, R23, 0x7632, R51 ;  /* 0x000076321733a816 */ /* 0x000fca0000000033 */
[----:B------:R3:W-:Y:S04]  /*8140*/  STL.S16 [R1+0x554], R51 ;  /* 0x0005543301007387 */ /* 0x0007e80000100600 */
[----:B0-----:R-:W4:Y:S01]  /*8150*/  LDL.LU.64 R10, [R1+0x260] ;  /* 0x00026000010a7983 */ /* 0x001f220000300a00 */
[----:B---3--:R-:W-:-:S06]  /*8160*/  MOV R51, RZ ;  /* 0x000000ff00337202 */ /* 0x008fcc0000000f00 */
[----:B--2---:R0:W2:Y:S04]  /*8170*/  @!P4 LDG.E R51, desc[UR10][R54.64] ;  /* 0x0000000a3633c981 */ /* 0x0040a8000c1e1900 */
[----:B------:R-:W0:Y:S01]  /*8180*/  LDL.LU R54, [R1+0x90c] ;  /* 0x00090c0001367983 */ /* 0x000e220000300800 */
[----:B-1----:R-:W-:Y:S02]  /*8190*/  PRMT R7, RZ, 0x7610, R7 ;  /* 0x00007610ff077816 */ /* 0x002fe40000000007 */
[----:B------:R-:W-:Y:S02]  /*81a0*/  PRMT R6, RZ, 0x7610, R6 ;  /* 0x00007610ff067816 */ /* 0x000fe40000000006 */
[----:B------:R-:W-:Y:S01]  /*81b0*/  @!P6 PRMT R7, R21, 0x7632, R7 ;  /* 0x000076321507e816 */ /* 0x000fe20000000007 */
[----:B----4-:R-:W3:Y:S01]  /*81c0*/  @!P5 LDG.E R52, desc[UR10][R60.64] ;  /* 0x0000000a3c34d981 */ /* 0x010ee2000c1e1900 */
[----:B------:R-:W-:-:S03]  /*81d0*/  @!P2 PRMT R6, R24, 0x7610, R6 ;  /* 0x000076101806a816 */ /* 0x000fc60000000006 */
[----:B------:R-:W4:Y:S04]  /*81e0*/  LDL.LU.64 R60, [R1+0x530] ;  /* 0x00053000013c7983 */ /* 0x000f280000300a00 */
[----:B------:R-:W-:Y:S04]  /*81f0*/  STL.S16 [R1+0x564], R7 ;  /* 0x0005640701007387 */ /* 0x000fe80000100600 */
[----:B------:R1:W-:Y:S04]  /*8200*/  STL.S16 [R1+0x264], R6 ;  /* 0x0002640601007387 */ /* 0x0003e80000100600 */
[----:B-1----:R-:W2:Y:S01]  /*8210*/  LDL.LU.64 R6, [R1+0x258] ;  /* 0x0002580001067983 */ /* 0x002ea20000300a00 */
[----:B------:R-:W-:-:S02]  /*8220*/  PRMT R50, RZ, 0x7610, R50 ;  /* 0x00007610ff327816 */ /* 0x000fc40000000032 */
[----:B------:R-:W-:Y:S02]  /*8230*/  LOP3.LUT R56, R56, 0xffffff7f, RZ, 0xc0, !PT ;  /* 0xffffff7f38387812 */ /* 0x000fe400078ec0ff */
[----:B------:R-:W-:Y:S02]  /*8240*/  @!P6 PRMT R50, R22, 0x7632, R50 ;  /* 0x000076321632e816 */ /* 0x000fe40000000032 */
[----:B------:R-:W-:Y:S02]  /*8250*/  LOP3.LUT P6, RZ, R57, 0x8000000, RZ, 0xc0, !PT ;  /* 0x0800000039ff7812 */ /* 0x000fe400078cc0ff */
[----:B------:R-:W-:Y:S02]  /*8260*/  @P3 LOP3.LUT R56, R56, 0x80, RZ, 0xfc, !PT ;  /* 0x0000008038383812 */ /* 0x000fe400078efcff */
[----:B------:R-:W-:Y:S01]  /*8270*/  LOP3.LUT P3, RZ, R53, 0x4, RZ, 0xc0, !PT ;  /* 0x0000000435ff7812 */ /* 0x000fe2000786c0ff */
[----:B------:R1:W-:Y:S04]  /*8280*/  STL [R1+0x44], R4 ;  /* 0x0000440401007387 */ /* 0x0003e80000100800 */
[----:B------:R1:W-:Y:S02]  /*8290*/  STL [R1+0x13c], R3 ;  /* 0x00013c0301007387 */ /* 0x0003e40000100800 */
[----:B-1----:R-:W-:Y:S01]  /*82a0*/  HFMA2 R4, -RZ, RZ, 0, 0 ;  /* 0x00000000ff047431 */ /* 0x002fe200000001ff */
[----:B------:R-:W-:-:S05]  /*82b0*/  PRMT R3, RZ, 0x7610, R3 ;  /* 0x00007610ff037816 */ /* 0x000fca0000000003 */
[----:B------:R-:W-:-:S05]  /*82c0*/  @!P3 PRMT R3, R25, 0x7632, R3 ;  /* 0x000076321903b816 */ /* 0x000fca0000000003 */
[----:B------:R1:W-:Y:S02]  /*82d0*/  STL.S16 [R1+0x54c], R3 ;  /* 0x00054c0301007387 */ /* 0x0003e40000100600 */
[----:B-1----:R-:W-:Y:S01]  /*82e0*/  HFMA2 R3, -RZ, RZ, 0, 0 ;  /* 0x00000000ff037431 */ /* 0x002fe200000001ff */
[----:B0-----:R-:W-:-:S04]  /*82f0*/  PRMT R54, RZ, 0x7610, R54 ;  /* 0x00007610ff367816 */ /* 0x001fc80000000036 */
[----:B------:R-:W-:-:S05]  /*8300*/  @!P3 PRMT R54, R26, 0x7610, R54 ;  /* 0x000076101a36b816 */ /* 0x000fca0000000036 */
[----:B------:R0:W-:Y:S04]  /*8310*/  STL.S16 [R1+0x260], R54 ;  /* 0x0002603601007387 */ /* 0x0001e80000100600 */
[----:B0-----:R-:W3:Y:S04]  /*8320*/  LDL.LU.64 R54, [R1+0x400] ;  /* 0x0004000001367983 */ /* 0x001ee80000300a00 */
[----:B----4-:R-:W4:Y:S04]  /*8330*/  @!P6 LDG.E R4, desc[UR10][R60.64] ;  /* 0x0000000a3c04e981 */ /* 0x010f28000c1e1900 */
[----:B------:R-:W4:Y:S04]  /*8340*/  LDL.LU R60, [R1+0x8f0] ;  /* 0x0008f000013c7983 */ /* 0x000f280000300800 */
[----:B--2---:R0:W2:Y:S02]  /*8350*/  @!P6 LDG.E R3, desc[UR10][R6.64] ;  /* 0x0000000a0603e981 */ /* 0x0040a4000c1e1900 */
[----:B0-----:R-:W-:-:S02]  /*8360*/  MOV R6, R58 ;  /* 0x0000003a00067202 */ /* 0x001fc40000000f00 */
[----:B------:R-:W-:Y:S02]  /*8370*/  MOV R7, R59 ;  /* 0x0000003b00077202 */ /* 0x000fe40000000f00 */
[----:B------:R-:W2:Y:S04]  /*8380*/  LDL.LU.64 R58, [R1+0x528] ;  /* 0x00052800013a7983 */ /* 0x000ea80000300a00 */
[----:B------:R0:W-:Y:S02]  /*8390*/  STL [R1+0x908], R2 ;  /* 0x0009080201007387 */ /* 0x0001e40000100800 */
[----:B0-----:R-:W-:-:S04]  /*83a0*/  PRMT R2, RZ, 0x7610, R2 ;  /* 0x00007610ff027816 */ /* 0x001fc80000000002 */
[----:B------:R-:W-:Y:S01]  /*83b0*/  @!P3 PRMT R2, R26, 0x7632, R2 ;  /* 0x000076321a02b816 */ /* 0x000fe20000000002 */
[----:B------:R0:W-:Y:S04]  /*83c0*/  STL.S16 [R1+0x44c], R50 ;  /* 0x00044c3201007387 */ /* 0x0001e80000100600 */
[----:B------:R1:W-:Y:S01]  /*83d0*/  STL.S16 [R1+0x41c], R2 ;  /* 0x00041c0201007387 */ /* 0x0003e20000100600 */
[----:B0-----:R-:W-:-:S03]  /*83e0*/  HFMA2 R50, -RZ, RZ, 0, 0 ;  /* 0x00000000ff327431 */ /* 0x001fc600000001ff */
[----:B-1----:R-:W2:Y:S04]  /*83f0*/  LDL.LU R2, [R1+0x908] ;  /* 0x0009080001027983 */ /* 0x002ea80000300800 */
[----:B------:R-:W2:Y:S04]  /*8400*/  @!P4 LDG.E R50, desc[UR10][R10.64] ;  /* 0x0000000a0a32c981 */ /* 0x000ea8000c1e1900 */
[----:B------:R-:W2:Y:S04]  /*8410*/  LDL.LU.64 R10, [R1+0x540] ;  /* 0x00054000010a7983 */ /* 0x000ea80000300a00 */
[----:B------:R0:W-:Y:S02]  /*8420*/  STL [R1+0x910], R35 ;  /* 0x0009102301007387 */ /* 0x0001e40000100800 */
[----:B0-----:R-:W-:-:S04]  /*8430*/  PRMT R35, RZ, 0x7610, R35 ;  /* 0x00007610ff237816 */ /* 0x001fc80000000023 */
[----:B------:R-:W-:Y:S02]  /*8440*/  @!P2 PRMT R35, R24, 0x7632, R35 ;  /* 0x000076321823a816 */ /* 0x000fe40000000023 */
[----:B------:R-:W-:Y:S01]  /*8450*/  LOP3.LUT P2, RZ, R57, 0x4000000, RZ, 0xc0, !PT ;  /* 0x0400000039ff7812 */ /* 0x000fe2000784c0ff */
[----:B------:R0:W-:Y:S04]  /*8460*/  STL [R1+0x140], R5 ;  /* 0x0001400501007387 */ /* 0x0001e80000100800 */
[----:B------:R-:W-:Y:S01]  /*8470*/  STL [R1+0x7d0], R14 ;  /* 0x0007d00e01007387 */ /* 0x000fe20000100800 */
[----:B0-----:R-:W-:-:S03]  /*8480*/  PRMT R5, RZ, 0x7610, R5 ;  /* 0x00007610ff057816 */ /* 0x001fc60000000005 */
        /* <DEDUP_REMOVED lines=14> */
[----:B------:R-:W-:Y:S04]  /*8570*/  STL [R1+0x888], R14 ;  /* 0x0008880e01007387 */ /* 0x000fe80000100800 */
[----:B------:R-:W-:Y:S04]  /*8580*/  STL [R1+0x8a0], R14 ;  /* 0x0008a00e01007387 */ /* 0x000fe80000100800 */
[----:B------:R0:W-:Y:S04]  /*8590*/  STL.64 [R1+0x8d0], R14 ;  /* 0x0008d00e01007387 */ /* 0x0001e80000100a00 */
[----:B------:R1:W-:Y:S01]  /*85a0*/  STL.S16 [R1+0x544], R5 ;  /* 0x0005440501007387 */ /* 0x0003e20000100600 */
[----:B0-----:R-:W-:-:S02]  /*85b0*/  PRMT R15, RZ, 0x7610, R15 ;  /* 0x00007610ff0f7816 */ /* 0x001fc4000000000f */
[----:B------:R-:W-:Y:S02]  /*85c0*/  PRMT R14, RZ, 0x7610, R14 ;  /* 0x00007610ff0e7816 */ /* 0x000fe4000000000e */
[----:B-1----:R-:W-:Y:S02]  /*85d0*/  MOV R5, RZ ;  /* 0x000000ff00057202 */ /* 0x002fe40000000f00 */
[----:B------:R-:W-:Y:S02]  /*85e0*/  @!P3 PRMT R15, R25, 0x7610, R15 ;  /* 0x00007610190fb816 */ /* 0x000fe4000000000f */
[----:B------:R-:W-:Y:S02]  /*85f0*/  @!P0 PRMT R14, R41, 0x7610, R14 ;  /* 0x00007610290e8816 */ /* 0x000fe4000000000e */
[----:B---3--:R-:W3:Y:S04]  /*8600*/  @!P2 LDG.E R5, desc[UR10][R54.64] ;  /* 0x0000000a3605a981 */ /* 0x008ee8000c1e1900 */
[----:B------:R-:W-:Y:S04]  /*8610*/  STL.S16 [R1+0x548], R15 ;  /* 0x0005480f01007387 */ /* 0x000fe80000100600 */
[----:B------:R0:W-:Y:S04]  /*8620*/  STL.S16 [R1+0x25c], R14 ;  /* 0x00025c0e01007387 */ /* 0x0001e80000100600 */
[----:B------:R-:W3:Y:S04]  /*8630*/  LDL.LU.64 R54, [R1+0x520] ;  /* 0x0005200001367983 */ /* 0x000ee80000300a00 */
[----:B0-----:R-:W3:Y:S01]  /*8640*/  LDL.LU.64 R14, [R1+0x250] ;  /* 0x00025000010e7983 */ /* 0x001ee20000300a00 */
[----:B----4-:R-:W-:-:S04]  /*8650*/  PRMT R60, RZ, 0x7610, R60 ;  /* 0x00007610ff3c7816 */ /* 0x010fc8000000003c */
[----:B------:R-:W-:-:S05]  /*8660*/  @!P1 PRMT R60, R45, 0x7610, R60 ;  /* 0x000076102d3c9816 */ /* 0x000fca000000003c */
[----:B------:R0:W-:Y:S02]  /*8670*/  STL.S16 [R1+0x530], R60 ;  /* 0x0005303c01007387 */ /* 0x0001e40000100600 */
[----:B0-----:R-:W-:-:S06]  /*8680*/  CS2R R60, SRZ ;  /* 0x00000000003c7805 */ /* 0x001fcc000001ff00 */
[----:B--2---:R0:W2:Y:S04]  /*8690*/  @!P2 LDG.E R60, desc[UR10][R58.64] ;  /* 0x0000000a3a3ca981 */ /* 0x0040a8000c1e1900 */
[----:B------:R-:W0:Y:S04]  /*86a0*/  LDL.LU.64 R58, [R1+0x8e8] ;  /* 0x0008e800013a7983 */ /* 0x000e280000300a00 */
[----:B------:R1:W-:Y:S02]  /*86b0*/  STL [R1+0x40], R2 ;  /* 0x0000400201007387 */ /* 0x0003e40000100800 */
[----:B-1----:R-:W-:-:S06]  /*86c0*/  MOV R2, RZ ;  /* 0x000000ff00027202 */ /* 0x002fcc0000000f00 */
[----:B------:R1:W4:Y:S04]  /*86d0*/  @!P5 LDG.E R2, desc[UR10][R10.64] ;  /* 0x0000000a0a02d981 */ /* 0x000328000c1e1900 */
[----:B------:R-:W1:Y:S01]  /*86e0*/  LDL.LU.64 R10, [R1+0x900] ;  /* 0x00090000010a7983 */ /* 0x000e620000300a00 */
[----:B------:R-:W-:Y:S02]  /*86f0*/  LOP3.LUT P2, RZ, R56, 0x100, RZ, 0xc0, !PT ;  /* 0x0000010038ff7812 */ /* 0x000fe4000784c0ff */
[----:B------:R-:W-:Y:S01]  /*8700*/  LOP3.LUT P3, RZ, R57, 0x2000000, RZ, 0xc0, !PT ;  /* 0x0200000039ff7812 */ /* 0x000fe2000786c0ff */
[----:B------:R3:W-:Y:S02]  /*8710*/  STL [R1+0x8d8], R0 ;  /* 0x0008d80001007387 */ /* 0x0007e40000100800 */
[----:B---3--:R-:W-:-:S10]  /*8720*/  PRMT R0, RZ, 0x7610, R0 ;  /* 0x00007610ff007816 */ /* 0x008fd40000000000 */
[----:B------:R-:W3:Y:S04]  /*8730*/  @!P3 LDG.E R61, desc[UR10][R14.64] ;  /* 0x0000000a0e3db981 */ /* 0x000ee8000c1e1900 */
[----:B------:R-:W2:Y:S01]  /*8740*/  LDL.LU.64 R14, [R1+0x510] ;  /* 0x00051000010e7983 */ /* 0x000ea20000300a00 */
[----:B0-----:R-:W-:Y:S02]  /*8750*/  PRMT R59, RZ, 0x7610, R59 ;  /* 0x00007610ff3b7816 */ /* 0x001fe4000000003b */
[----:B------:R-:W-:Y:S02]  /*8760*/  PRMT R58, RZ, 0x7610, R58 ;  /* 0x00007610ff3a7816 */ /* 0x000fe4000000003a */
[C---:B------:R-:W-:Y:S02]  /*8770*/  @!P2 PRMT R59, R47.reuse, 0x7610, R59 ;  /* 0x000076102f3ba816 */ /* 0x040fe4000000003b */
[----:B------:R-:W-:-:S03]  /*8780*/  @!P2 PRMT R58, R47, 0x7632, R58 ;  /* 0x000076322f3aa816 */ /* 0x000fc6000000003a */
[----:B------:R-:W-:Y:S04]  /*8790*/  STL.S16 [R1+0x400], R59 ;  /* 0x0004003b01007387 */ /* 0x000fe80000100600 */
[----:B------:R0:W-:Y:S02]  /*87a0*/  STL.S16 [R1+0x528], R58 ;  /* 0x0005283a01007387 */ /* 0x0001e40000100600 */
[----:B0-----:R-:W-:-:S06]  /*87b0*/  CS2R R58, SRZ ;  /* 0x00000000003a7805 */ /* 0x001fcc000001ff00 */
[----:B------:R0:W3:Y:S01]  /*87c0*/  @!P3 LDG.E R58, desc[UR10][R54.64] ;  /* 0x0000000a363ab981 */ /* 0x0000e2000c1e1900 */
[----:B------:R-:W-:-:S03]  /*87d0*/  LOP3.LUT P3, RZ, R56, 0x80, RZ, 0xc0, !PT ;  /* 0x0000008038ff7812 */ /* 0x000fc6000786c0ff */
[----:B------:R-:W-:Y:S04]  /*87e0*/  STL [R1+0x7b8], R12 ;  /* 0x0007b80c01007387 */ /* 0x000fe80000100800 */
[----:B------:R-:W-:Y:S04]  /*87f0*/  STL [R1+0x7c0], R12 ;  /* 0x0007c00c01007387 */ /* 0x000fe80000100800 */
[----:B------:R-:W-:Y:S02]  /*8800*/  STL [R1+0x7bc], R13 ;  /* 0x0007bc0d01007387 */ /* 0x000fe40000100800 */
[----:B------:R-:W-:-:S02]  /*8810*/  @!P3 PRMT R0, R49, 0x7610, R0 ;  /* 0x000076103100b816 */ /* 0x000fc40000000000 */
[----:B------:R-:W-:Y:S04]  /*8820*/  STL.64 [R1+0x7c8], R12 ;  /* 0x0007c80c01007387 */ /* 0x000fe80000100a00 */
[----:B------:R4:W-:Y:S01]  /*8830*/  STL.S16 [R1+0x520], R0 ;  /* 0x0005200001007387 */ /* 0x0009e20000100600 */
[----:B-1----:R-:W-:Y:S02]  /*8840*/  PRMT R10, RZ, 0x7610, R10 ;  /* 0x00007610ff0a7816 */ /* 0x002fe4000000000a */
[----:B------:R-:W-:Y:S01]  /*8850*/  PRMT R11, RZ, 0x7610, R11 ;  /* 0x00007610ff0b7816 */ /* 0x000fe2000000000b */
[----:B------:R-:W-:Y:S04]  /*8860*/  STL [R1+0x7f8], R12 ;  /* 0x0007f80c01007387 */ /* 0x000fe80000100800 */
[----:B------:R-:W-:Y:S04]  /*8870*/  STL.64 [R1+0x848], R12 ;  /* 0x0008480c01007387 */ /* 0x000fe80000100a00 */
[----:B----4-:R-:W4:Y:S01]  /*8880*/  LDL.LU R0, [R1+0x8d8] ;  /* 0x0008d80001007983 */ /* 0x010f220000300800 */
[----:B------:R-:W-:-:S02]  /*8890*/  @!P0 PRMT R10, R41, 0x7632, R10 ;  /* 0x00007632290a8816 */ /* 0x000fc4000000000a */
[----:B------:R-:W-:Y:S01]  /*88a0*/  @!P0 PRMT R11, R27, 0x7610, R11 ;  /* 0x000076101b0b8816 */ /* 0x000fe2000000000b */
[----:B------:R-:W-:Y:S04]  /*88b0*/  STL [R1+0x87c], R12 ;  /* 0x00087c0c01007387 */ /* 0x000fe80000100800 */
[----:B------:R1:W-:Y:S04]  /*88c0*/  STL.S16 [R1+0x418], R10 ;  /* 0x0004180a01007387 */ /* 0x0003e80000100600 */
[----:B------:R0:W-:Y:S04]  /*88d0*/  STL.S16 [R1+0x540], R11 ;  /* 0x0005400b01007387 */ /* 0x0001e80000100600 */
[----:B------:R0:W-:Y:S04]  /*88e0*/  STL [R1+0x8ac], R12 ;  /* 0x0008ac0c01007387 */ /* 0x0001e80000100800 */
[----:B-1----:R-:W3:Y:S04]  /*88f0*/  LDL.LU R10, [R1+0x8f8] ;  /* 0x0008f800010a7983 */ /* 0x002ee80000300800 */
[----:B0-----:R-:W3:Y:S01]  /*8900*/  LDL.LU R11, [R1+0x8f4] ;  /* 0x0008f400010b7983 */ /* 0x001ee20000300800 */
[----:B------:R-:W-:-:S02]  /*8910*/  PRMT R13, RZ, 0x7610, R13 ;  /* 0x00007610ff0d7816 */ /* 0x000fc4000000000d */
[----:B------:R-:W-:Y:S01]  /*8920*/  PRMT R12, RZ, 0x7610, R12 ;  /* 0x00007610ff0c7816 */ /* 0x000fe2000000000c */
[----:B------:R-:W3:Y:S01]  /*8930*/  LDL.LU R54, [R1+0x8e0] ;  /* 0x0008e00001367983 */ /* 0x000ee20000300800 */
[C---:B------:R-:W-:Y:S02]  /*8940*/  @!P1 PRMT R13, R43.reuse, 0x7610, R13 ;  /* 0x000076102b0d9816 */ /* 0x040fe4000000000d */
[----:B------:R-:W-:-:S03]  /*8950*/  @!P1 PRMT R12, R43, 0x7632, R12 ;  /* 0x000076322b0c9816 */ /* 0x000fc6000000000c */
[----:B------:R-:W-:Y:S04]  /*8960*/  STL.S16 [R1+0x258], R13 ;  /* 0x0002580d01007387 */ /* 0x000fe80000100600 */
[----:B------:R0:W-:Y:S04]  /*8970*/  STL.S16 [R1+0x404], R12 ;  /* 0x0004040c01007387 */ /* 0x0001e80000100600 */
[----:B0-----:R-:W3:Y:S01]  /*8980*/  LDL.LU.64 R12, [R1+0x248] ;  /* 0x00024800010c7983 */ /* 0x001ee20000300a00 */
[----:B------:R-:W-:-:S03]  /*8990*/  LOP3.LUT P0, RZ, R57, 0x1000000, RZ, 0xc0, !PT ;  /* 0x0100000039ff7812 */ /* 0x000fc6000780c0ff */
[----:B------:R0:W-:Y:S02]  /*89a0*/  STL [R1+0x8dc], R30 ;  /* 0x0008dc1e01007387 */ /* 0x0001e40000100800 */
[----:B0-----:R-:W-:Y:S02]  /*89b0*/  PRMT R30, RZ, 0x7610, R30 ;  /* 0x00007610ff1e7816 */ /* 0x001fe4000000001e */
[----:B----4-:R0:W-:Y:S02]  /*89c0*/  STL [R1+0x50], R0 ;  /* 0x0000500001007387 */ /* 0x0101e40000100800 */
[----:B0-----:R-:W-:-:S06]  /*89d0*/  HFMA2 R0, -RZ, RZ, 0, 0 ;  /* 0x00000000ff007431 */ /* 0x001fcc00000001ff */
[----:B--2---:R0:W2:Y:S04]  /*89e0*/  @!P0 LDG.E R0, desc[UR10][R14.64] ;  /* 0x0000000a0e008981 */ /* 0x0040a8000c1e1900 */
[----:B------:R-:W0:Y:S01]  /*89f0*/  LDL.LU.64 R14, [R1+0x8d0] ;  /* 0x0008d000010e7983 */ /* 0x000e220000300a00 */
[----:B------:R-:W-:Y:S02]  /*8a00*/  @!P3 PRMT R30, R48, 0x7632, R30 ;  /* 0x00007632301eb816 */ /* 0x000fe4000000001e */
[----:B---3--:R-:W-:Y:S02]  /*8a10*/  PRMT R11, RZ, 0x7610, R11 ;  /* 0x00007610ff0b7816 */ /* 0x008fe4000000000b */
[----:B------:R-:W-:Y:S01]  /*8a20*/  PRMT R10, RZ, 0x7610, R10 ;  /* 0x00007610ff0a7816 */ /* 0x000fe2000000000a */
[----:B------:R1:W-:Y:S01]  /*8a30*/  STL.S16 [R1+0x250], R30 ;  /* 0x0002501e01007387 */ /* 0x0003e20000100600 */
[----:B------:R-:W-:-:S02]  /*8a40*/  @!P1 PRMT R11, R45, 0x7632, R11 ;  /* 0x000076322d0b9816 */ /* 0x000fc4000000000b */
[----:B------:R-:W-:Y:S01]  /*8a50*/  @!P2 PRMT R10, R46, 0x7610, R10 ;  /* 0x000076102e0aa816 */ /* 0x000fe2000000000a */
[----:B-1----:R-:W3:Y:S01]  /*8a60*/  LDL.LU R30, [R1+0x8dc] ;  /* 0x0008dc00011e7983 */ /* 0x002ee20000300800 */
[----:B------:R-:W-:-:S03]  /*8a70*/  PRMT R54, RZ, 0x7610, R54 ;  /* 0x00007610ff367816 */ /* 0x000fc60000000036 */
[----:B------:R-:W-:Y:S04]  /*8a80*/  STL.S16 [R1+0x534], R11 ;  /* 0x0005340b01007387 */ /* 0x000fe80000100600 */
[----:B------:R1:W-:Y:S01]  /*8a90*/  STL.S16 [R1+0x254], R10 ;  /* 0x0002540a01007387 */ /* 0x0003e20000100600 */
[----:B------:R-:W-:-:S03]  /*8aa0*/  @!P3 PRMT R54, R48, 0x7610, R54 ;  /* 0x000076103036b816 */ /* 0x000fc60000000036 */
[----:B------:R-:W4:Y:S04]  /*8ab0*/  @!P0 LDG.E R59, desc[UR10][R12.64] ;  /* 0x0000000a0c3b8981 */ /* 0x000f28000c1e1900 */
[----:B-1----:R-:W2:Y:S04]  /*8ac0*/  LDL.LU.64 R10, [R1+0x240] ;  /* 0x00024000010a7983 */ /* 0x002ea80000300a00 */
[----:B------:R1:W-:Y:S04]  /*8ad0*/  STL.S16 [R1+0x24c], R54 ;  /* 0x00024c3601007387 */ /* 0x0003e80000100600 */
[----:B------:R-:W4:Y:S04]  /*8ae0*/  LDL.LU.64 R12, [R1+0x508] ;  /* 0x00050800010c7983 */ /* 0x000f280000300a00 */
[----:B-1----:R-:W4:Y:S04]  /*8af0*/  LDL.LU.64 R54, [R1+0x4f0] ;  /* 0x0004f00001367983 */ /* 0x002f280000300a00 */
[----:B------:R1:W-:Y:S02]  /*8b00*/  STL [R1+0x8e4], R31 ;  /* 0x0008e41f01007387 */ /* 0x0003e40000100800 */
[----:B-1----:R-:W-:-:S04]  /*8b10*/  PRMT R31, RZ, 0x7610, R31 ;  /* 0x00007610ff1f7816 */ /* 0x002fc8000000001f */
[----:B------:R-:W-:-:S05]  /*8b20*/  @!P2 PRMT R31, R46, 0x7632, R31 ;  /* 0x000076322e1fa816 */ /* 0x000fca000000001f */
[----:B------:R1:W-:Y:S04]  /*8b30*/  STL.S16 [R1+0x3e4], R31 ;  /* 0x0003e41f01007387 */ /* 0x0003e80000100600 */
[----:B-1----:R-:W4:Y:S01]  /*8b40*/  LDL.LU R31, [R1+0x8e4] ;  /* 0x0008e400011f7983 */ /* 0x002f220000300800 */
[----:B0-----:R-:W-:Y:S02]  /*8b50*/  PRMT R15, RZ, 0x7610, R15 ;  /* 0x00007610ff0f7816 */ /* 0x001fe4000000000f */
[----:B------:R-:W-:Y:S02]  /*8b60*/  PRMT R14, RZ, 0x7610, R14 ;  /* 0x00007610ff0e7816 */ /* 0x000fe4000000000e */
[C---:B------:R-:W-:Y:S02]  /*8b70*/  @!P4 PRMT R15, R51.reuse, 0x7610, R15 ;  /* 0x00007610330fc816 */ /* 0x040fe4000000000f */
[----:B------:R-:W-:-:S03]  /*8b80*/  @!P4 PRMT R14, R51, 0x7632, R14 ;  /* 0x00007632330ec816 */ /* 0x000fc6000000000e */
[----:B------:R-:W-:Y:S04]  /*8b90*/  STL.S16 [R1+0x510], R15 ;  /* 0x0005100f01007387 */ /* 0x000fe80000100600 */
[----:B------:R0:W-:Y:S04]  /*8ba0*/  STL.S16 [R1+0x514], R14 ;  /* 0x0005140e01007387 */ /* 0x0001e80000100600 */
[----:B0-----:R-:W4:Y:S04]  /*8bb0*/  LDL.LU.64 R14, [R1+0x500] ;  /* 0x00050000010e7983 */ /* 0x001f280000300a00 */
[----:B------:R0:W-:Y:S01]  /*8bc0*/  STL [R1+0x14c], R28 ;  /* 0x00014c1c01007387 */ /* 0x0001e20000100800 */
[----:B------:R-:W-:-:S02]  /*8bd0*/  LOP3.LUT P1, RZ, R57, 0x800000, RZ, 0xc0, !PT ;  /* 0x0080000039ff7812 */ /* 0x000fc4000782c0ff */
[----:B0-----:R-:W-:-:S04]  /*8be0*/  PRMT R28, RZ, 0x7610, R28 ;  /* 0x00007610ff1c7816 */ /* 0x001fc8000000001c */
[----:B------:R-:W-:Y:S01]  /*8bf0*/  @!P3 PRMT R28, R49, 0x7632, R28 ;  /* 0x00007632311cb816 */ /* 0x000fe2000000001c */
[----:B---3--:R0:W-:Y:S01]  /*8c00*/  STL [R1+0x150], R30 ;  /* 0x0001501e01007387 */ /* 0x0081e20000100800 */
[----:B------:R-:W-:-:S03]  /*8c10*/  LOP3.LUT P2, RZ, R57, 0x400000, RZ, 0xc0, !PT ;  /* 0x0040000039ff7812 */ /* 0x000fc6000784c0ff */
[----:B------:R1:W-:Y:S01]  /*8c20*/  STL.S16 [R1+0x524], R28 ;  /* 0x0005241c01007387 */ /* 0x0003e20000100600 */
[----:B0-----:R-:W-:Y:S02]  /*8c30*/  PRMT R30, RZ, 0x7610, R30 ;  /* 0x00007610ff1e7816 */ /* 0x001fe4000000001e */
[----:B-1----:R-:W-:Y:S02]  /*8c40*/  MOV R28, RZ ;  /* 0x000000ff001c7202 */ /* 0x002fe40000000f00 */
[----:B------:R-:W-:Y:S01]  /*8c50*/  @!P4 PRMT R30, R50, 0x7632, R30 ;  /* 0x00007632321ec816 */ /* 0x000fe2000000001e */
[----:B------:R0:W-:Y:S04]  /*8c60*/  STL [R1+0x54], R29 ;  /* 0x0000541d01007387 */ /* 0x0001e80000100800 */
[----:B--2---:R1:W2:Y:S04]  /*8c70*/  @!P1 LDG.E R28, desc[UR10][R10.64] ;  /* 0x0000000a0a1c9981 */ /* 0x0042a8000c1e1900 */
[----:B------:R3:W-:Y:S01]  /*8c80*/  STL.S16 [R1+0x248], R30 ;  /* 0x0002481e01007387 */ /* 0x0007e20000100600 */
[----:B0-----:R-:W-:-:S03]  /*8c90*/  HFMA2 R29, -RZ, RZ, 0, 0 ;  /* 0x00000000ff1d7431 */ /* 0x001fc600000001ff */
[----:B------:R-:W1:Y:S01]  /*8ca0*/  LDL.LU.64 R10, [R1+0x8c8] ;  /* 0x0008c800010a7983 */ /* 0x000e620000300a00 */
[----:B---3--:R-:W-:-:S03]  /*8cb0*/  MOV R30, RZ ;  /* 0x000000ff001e7202 */ /* 0x008fc60000000f00 */
[----:B----4-:R-:W3:Y:S04]  /*8cc0*/  @!P1 LDG.E R29, desc[UR10][R12.64] ;  /* 0x0000000a0c1d9981 */ /* 0x010ee8000c1e1900 */
[----:B------:R-:W4:Y:S04]  /*8cd0*/  @!P2 LDG.E R30, desc[UR10][R54.64] ;  /* 0x0000000a361ea981 */ /* 0x000f28000c1e1900 */
[----:B------:R-:W2:Y:S04]  /*8ce0*/  LDL.LU.64 R12, [R1+0x4e8] ;  /* 0x0004e800010c7983 */ /* 0x000ea80000300a00 */
[----:B------:R-:W3:Y:S04]  /*8cf0*/  LDL.LU.64 R54, [R1+0x4d8] ;  /* 0x0004d80001367983 */ /* 0x000ee80000300a00 */
[----:B------:R0:W-:Y:S04]  /*8d00*/  STL.S16 [R1+0x448], R35 ;  /* 0x0004482301007387 */ /* 0x0001e80000100600 */
[----:B------:R0:W-:Y:S04]  /*8d10*/  STL [R1+0x4c], R31 ;  /* 0x00004c1f01007387 */ /* 0x0001e80000100800 */
[----:B0-----:R-:W4:Y:S01]  /*8d20*/  LDL.LU R35, [R1+0x910] ;  /* 0x0009100001237983 */ /* 0x001f220000300800 */
[----:B------:R-:W-:-:S04]  /*8d30*/  PRMT R31, RZ, 0x7610, R31 ;  /* 0x00007610ff1f7816 */ /* 0x000fc8000000001f */
[----:B------:R-:W-:-:S05]  /*8d40*/  @!P5 PRMT R31, R52, 0x7632, R31 ;  /* 0x00007632341fd816 */ /* 0x000fca000000001f */
[----:B------:R0:W-:Y:S02]  /*8d50*/  STL.S16 [R1+0x240], R31 ;  /* 0x0002401f01007387 */ /* 0x0001e40000100600 */
[----:B0-----:R-:W-:-:S06]  /*8d60*/  HFMA2 R31, -RZ, RZ, 0, 0 ;  /* 0x00000000ff1f7431 */ /* 0x001fcc00000001ff */
[----:B------:R-:W4:Y:S04]  /*8d70*/  @!P2 LDG.E R31, desc[UR10][R14.64] ;  /* 0x0000000a0e1fa981 */ /* 0x000f28000c1e1900 */
[----:B------:R-:W4:Y:S04]  /*8d80*/  LDL.LU.64 R14, [R1+0x4d0] ;  /* 0x0004d000010e7983 */ /* 0x000f280000300a00 */
[----:B------:R0:W-:Y:S01]  /*8d90*/  STL [R1+0x148], R32 ;  /* 0x0001482001007387 */ /* 0x0001e20000100800 */
[----:B------:R-:W-:-:S03]  /*8da0*/  LOP3.LUT P3, RZ, R57, 0x200000, RZ, 0xc0, !PT ;  /* 0x0020000039ff7812 */ /* 0x000fc6000786c0ff */
[----:B------:R0:W-:Y:S02]  /*8db0*/  STL [R1+0x48], R33 ;  /* 0x0000482101007387 */ /* 0x0001e40000100800 */
[----:B0-----:R-:W-:Y:S02]  /*8dc0*/  PRMT R32, RZ, 0x7610, R32 ;  /* 0x00007610ff207816 */ /* 0x001fe40000000020 */
[----:B------:R-:W-:Y:S02]  /*8dd0*/  PRMT R33, RZ, 0x7610, R33 ;  /* 0x00007610ff217816 */ /* 0x000fe40000000021 */
[----:B------:R-:W-:Y:S02]  /*8de0*/  @!P4 PRMT R32, R50, 0x7610, R32 ;  /* 0x000076103220c816 */ /* 0x000fe40000000020 */
[----:B------:R-:W-:-:S03]  /*8df0*/  @!P6 PRMT R33, R4, 0x7632, R33 ;  /* 0x000076320421e816 */ /* 0x000fc60000000021 */
[----:B------:R0:W-:Y:S04]  /*8e00*/  STL.S16 [R1+0x244], R32 ;  /* 0x0002442001007387 */ /* 0x0001e80000100600 */
[----:B------:R1:W-:Y:S01]  /*8e10*/  STL.S16 [R1+0x4dc], R33 ;  /* 0x0004dc2101007387 */ /* 0x0003e20000100600 */
[----:B0-----:R-:W-:Y:S02]  /*8e20*/  MOV R32, RZ ;  /* 0x000000ff00207202 */ /* 0x001fe40000000f00 */
[----:B-1----:R-:W-:Y:S02]  /*8e30*/  PRMT R11, RZ, 0x7610, R11 ;  /* 0x00007610ff0b7816 */ /* 0x002fe4000000000b */
[----:B------:R-:W-:Y:S01]  /*8e40*/  PRMT R10, RZ, 0x7610, R10 ;  /* 0x00007610ff0a7816 */ /* 0x000fe2000000000a */
[----:B------:R-:W-:Y:S01]  /*8e50*/  HFMA2 R33, -RZ, RZ, 0, 0 ;  /* 0x00000000ff217431 */ /* 0x000fe200000001ff */
[----:B------:R-:W-:-:S02]  /*8e60*/  @!P5 PRMT R11, R2, 0x7610, R11 ;  /* 0x00007610020bd816 */ /* 0x000fc4000000000b */
[----:B------:R-:W-:-:S03]  /*8e70*/  @!P5 PRMT R10, R2, 0x7632, R10 ;  /* 0x00007632020ad816 */ /* 0x000fc6000000000a */
[----:B------:R-:W-:Y:S04]  /*8e80*/  STL.S16 [R1+0x4f0], R11 ;  /* 0x0004f00b01007387 */ /* 0x000fe80000100600 */
[----:B------:R0:W-:Y:S04]  /*8e90*/  STL.S16 [R1+0x4f4], R10 ;  /* 0x0004f40a01007387 */ /* 0x0001e80000100600 */
[----:B--2---:R-:W2:Y:S04]  /*8ea0*/  @!P3 LDG.E R33, desc[UR10][R12.64] ;  /* 0x0000000a0c21b981 */ /* 0x004ea8000c1e1900 */
[----:B---3--:R-:W3:Y:S04]  /*8eb0*/  @!P3 LDG.E R32, desc[UR10][R54.64] ;  /* 0x0000000a3620b981 */ /* 0x008ee8000c1e1900 */
[----:B0-----:R-:W2:Y:S04]  /*8ec0*/  LDL.LU.64 R10, [R1+0x4c8] ;  /* 0x0004c800010a7983 */ /* 0x001ea80000300a00 */
[----:B------:R-:W3:Y:S04]  /*8ed0*/  LDL.LU.64 R12, [R1+0x4c0] ;  /* 0x0004c000010c7983 */ /* 0x000ee80000300a00 */
[----:B------:R-:W3:Y:S01]  /*8ee0*/  LDL.LU.64 R54, [R1+0x4b0] ;  /* 0x0004b00001367983 */ /* 0x000ee20000300a00 */
[----:B------:R-:W-:-:S04]  /*8ef0*/  LOP3.LUT R56, R56, 0xffffffbf, RZ, 0xc0, !PT ;  /* 0xffffffbf38387812 */ /* 0x000fc800078ec0ff */
[----:B------:R-:W-:Y:S02]  /*8f00*/  @P2 LOP3.LUT R56, R56, 0x40, RZ, 0xfc, !PT ;  /* 0x0000004038382812 */ /* 0x000fe400078efcff */
[C---:B------:R-:W-:Y:S01]  /*8f10*/  LOP3.LUT P2, RZ, R57.reuse, 0x4000000, RZ, 0xc0, !PT ;  /* 0x0400000039ff7812 */ /* 0x040fe2000784c0ff */
[----:B----4-:R0:W-:Y:S01]  /*8f20*/  STL [R1+0x3c], R35 ;  /* 0x00003c2301007387 */ /* 0x0101e20000100800 */
[----:B------:R-:W-:Y:S02]  /*8f30*/  LOP3.LUT P4, RZ, R57, 0x100000, RZ, 0xc0, !PT ;  /* 0x0010000039ff7812 */ /* 0x000fe4000788c0ff */
[----:B0-----:R-:W-:-:S09]  /*8f40*/  PRMT R35, RZ, 0x7610, R35 ;  /* 0x00007610ff237816 */ /* 0x001fd20000000023 */
[----:B------:R-:W-:-:S05]  /*8f50*/  @!P2 PRMT R35, R60, 0x7632, R35 ;  /* 0x000076323c23a816 */ /* 0x000fca0000000023 */
[----:B------:R0:W-:Y:S02]  /*8f60*/  STL.S16 [R1+0x4cc], R35 ;  /* 0x0004cc2301007387 */ /* 0x0001e40000100600 */
[----:B0-----:R-:W-:-:S06]  /*8f70*/  HFMA2 R35, -RZ, RZ, 0, 0 ;  /* 0x00000000ff237431 */ /* 0x001fcc00000001ff */
[----:B------:R-:W4:Y:S04]  /*8f80*/  @!P4 LDG.E R35, desc[UR10][R14.64] ;  /* 0x0000000a0e23c981 */ /* 0x000f28000c1e1900 */
[----:B------:R-:W4:Y:S01]  /*8f90*/  LDL.LU.64 R14, [R1+0x4a8] ;  /* 0x0004a800010e7983 */ /* 0x000f220000300a00 */
[----:B------:R-:W-:-:S04]  /*8fa0*/  LOP3.LUT R56, R56, 0xffffffdf, RZ, 0xc0, !PT ;  /* 0xffffffdf38387812 */ /* 0x000fc800078ec0ff */
[----:B------:R-:W-:Y:S02]  /*8fb0*/  @P3 LOP3.LUT R56, R56, 0x20, RZ, 0xfc, !PT ;  /* 0x0000002038383812 */ /* 0x000fe400078efcff */
[----:B------:R-:W-:Y:S01]  /*8fc0*/  LOP3.LUT P3, RZ, R57, 0x2000000, RZ, 0xc0, !PT ;  /* 0x0200000039ff7812 */ /* 0x000fe2000786c0ff */
[----:B------:R0:W-:Y:S04]  /*8fd0*/  STL [R1+0x154], R16 ;  /* 0x0001541001007387 */ /* 0x0001e80000100800 */
[----:B------:R1:W-:Y:S04]  /*8fe0*/  STL [R1+0x138], R36 ;  /* 0x0001382401007387 */ /* 0x0003e80000100800 */
[----:B------:R1:W-:Y:S01]  /*8ff0*/  STL [R1+0x144], R34 ;  /* 0x0001442201007387 */ /* 0x0003e20000100800 */
[----:B0-----:R-:W-:-:S03]  /*9000*/  PRMT R16, RZ, 0x7610, R16 ;  /* 0x00007610ff107816 */ /* 0x001fc60000000010 */
[----:B------:R0:W-:Y:S01]  /*9010*/  STL [R1+0x38], R37 ;  /* 0x0000382501007387 */ /* 0x0001e20000100800 */
[----:B-1----:R-:W-:Y:S02]  /*9020*/  PRMT R36, RZ, 0x7610, R36 ;  /* 0x00007610ff247816 */ /* 0x002fe40000000024 */
[----:B------:R-:W-:Y:S02]  /*9030*/  @!P5 PRMT R16, R52, 0x7610, R16 ;  /* 0x000076103410d816 */ /* 0x000fe40000000010 */
[----:B------:R-:W-:Y:S02]  /*9040*/  PRMT R34, RZ, 0x7610, R34 ;  /* 0x00007610ff227816 */ /* 0x000fe40000000022 */
[----:B------:R-:W-:Y:S02]  /*9050*/  LOP3.LUT P5, RZ, R57, 0x80000, RZ, 0xc0, !PT ;  /* 0x0008000039ff7812 */ /* 0x000fe400078ac0ff */
[----:B0-----:R-:W-:Y:S02]  /*9060*/  PRMT R37, RZ, 0x7610, R37 ;  /* 0x00007610ff257816 */ /* 0x001fe40000000025 */
[----:B------:R-:W-:-:S02]  /*9070*/  @!P6 PRMT R34, R4, 0x7610, R34 ;  /* 0x000076100422e816 */ /* 0x000fc40000000022 */
[----:B------:R-:W-:Y:S02]  /*9080*/  @!P2 PRMT R36, R60, 0x7610, R36 ;  /* 0x000076103c24a816 */ /* 0x000fe40000000024 */
[----:B------:R-:W-:Y:S01]  /*9090*/  @!P3 PRMT R37, R58, 0x7632, R37 ;  /* 0x000076323a25b816 */ /* 0x000fe20000000025 */
[----:B------:R0:W-:Y:S04]  /*90a0*/  STL [R1+0x134], R38 ;  /* 0x0001342601007387 */ /* 0x0001e80000100800 */
[----:B------:R1:W-:Y:S04]  /*90b0*/  STL.S16 [R1+0x4d8], R34 ;  /* 0x0004d82201007387 */ /* 0x0003e80000100600 */
[----:B------:R2:W-:Y:S01]  /*90c0*/  STL.S16 [R1+0x4c8], R36 ;  /* 0x0004c82401007387 */ /* 0x0005e20000100600 */
[----:B0-----:R-:W-:-:S03]  /*90d0*/  PRMT R38, RZ, 0x7610, R38 ;  /* 0x00007610ff267816 */ /* 0x001fc60000000026 */
[----:B------:R0:W-:Y:S01]  /*90e0*/  STL.S16 [R1+0x4b4], R37 ;  /* 0x0004b42501007387 */ /* 0x0001e20000100600 */
[----:B-1----:R-:W-:Y:S02]  /*90f0*/  MOV R34, RZ ;  /* 0x000000ff00227202 */ /* 0x002fe40000000f00 */
[----:B------:R-:W-:Y:S02]  /*9100*/  @!P3 PRMT R38, R58, 0x7610, R38 ;  /* 0x000076103a26b816 */ /* 0x000fe40000000026 */
[----:B--2---:R-:W-:Y:S01]  /*9110*/  MOV R36, RZ ;  /* 0x000000ff00247202 */ /* 0x004fe20000000f00 */
[----:B------:R-:W-:Y:S01]  /*9120*/  STL [R1+0x8c4], R44 ;  /* 0x0008c42c01007387 */ /* 0x000fe20000100800 */
[----:B0-----:R-:W-:-:S03]  /*9130*/  HFMA2 R37, -RZ, RZ, 0, 0 ;  /* 0x00000000ff257431 */ /* 0x001fc600000001ff */
[----:B------:R-:W2:Y:S04]  /*9140*/  @!P4 LDG.E R34, desc[UR10][R10.64] ;  /* 0x0000000a0a22c981 */ /* 0x000ea8000c1e1900 */
[----:B---3--:R-:W3:Y:S04]  /*9150*/  @!P5 LDG.E R36, desc[UR10][R54.64] ;  /* 0x0000000a3624d981 */ /* 0x008ee8000c1e1900 */
        /* <DEDUP_REMOVED lines=27> */
[----:B------:R-:W3:Y:S04]  /*9310*/  LDL.LU.64 R54, [R1+0x490] ;  /* 0x0004900001367983 */ /* 0x000ee80000300a00 */
[----:B------:R-:W-:Y:S04]  /*9320*/  STL.S16 [R1+0x4b0], R38 ;  /* 0x0004b02601007387 */ /* 0x000fe80000100600 */
[----:B------:R-:W3:Y:S04]  /*9330*/  @!P5 LDG.E R37, desc[UR10][R12.64] ;  /* 0x0000000a0c25d981 */ /* 0x000ee8000c1e1900 */
[----:B------:R-:W3:Y:S04]  /*9340*/  LDL.LU.64 R12, [R1+0x498] ;  /* 0x00049800010c7983 */ /* 0x000ee80000300a00 */
[----:B------:R0:W-:Y:S04]  /*9350*/  STL [R1+0x12c], R44 ;  /* 0x00012c2c01007387 */ /* 0x0001e80000100800 */
[----:B------:R1:W-:Y:S01]  /*9360*/  STL [R1+0x58], R18 ;  /* 0x0000581201007387 */ /* 0x0003e20000100800 */
[----:B0-----:R-:W-:-:S03]  /*9370*/  PRMT R44, RZ, 0x7610, R44 ;  /* 0x00007610ff2c7816 */ /* 0x001fc6000000002c */
[----:B------:R0:W-:Y:S01]  /*9380*/  STL [R1+0x158], R17 ;  /* 0x0001581101007387 */ /* 0x0001e20000100800 */
[----:B------:R-:W-:-:S03]  /*9390*/  @!P1 PRMT R44, R29, 0x7610, R44 ;  /* 0x000076101d2c9816 */ /* 0x000fc6000000002c */
[----:B------:R0:W-:Y:S01]  /*93a0*/  STL [R1+0x34], R39 ;  /* 0x0000342701007387 */ /* 0x0001e20000100800 */
[----:B-1----:R-:W-:-:S03]  /*93b0*/  PRMT R18, RZ, 0x7610, R18 ;  /* 0x00007610ff127816 */ /* 0x002fc60000000012 */
[----:B------:R1:W-:Y:S01]  /*93c0*/  STL.S16 [R1+0x490], R44 ;  /* 0x0004902c01007387 */ /* 0x0003e20000100600 */
[----:B0-----:R-:W-:Y:S02]  /*93d0*/  PRMT R17, RZ, 0x7610, R17 ;  /* 0x00007610ff117816 */ /* 0x001fe40000000011 */
[C---:B------:R-:W-:Y:S02]  /*93e0*/  @!P6 PRMT R18, R3.reuse, 0x7632, R18 ;  /* 0x000076320312e816 */ /* 0x040fe40000000012 */
[----:B------:R-:W-:Y:S02]  /*93f0*/  PRMT R39, RZ, 0x7610, R39 ;  /* 0x00007610ff277816 */ /* 0x000fe40000000027 */
[----:B------:R-:W-:Y:S01]  /*9400*/  @!P6 PRMT R17, R3, 0x7610, R17 ;  /* 0x000076100311e816 */ /* 0x000fe20000000011 */
[----:B-1----:R-:W3:Y:S01]  /*9410*/  LDL.LU R44, [R1+0x8c4] ;  /* 0x0008c400012c7983 */ /* 0x002ee20000300800 */
[----:B------:R-:W-:Y:S02]  /*9420*/  LOP3.LUT P6, RZ, R57, 0x40000, RZ, 0xc0, !PT ;  /* 0x0004000039ff7812 */ /* 0x000fe400078cc0ff */
[----:B------:R-:W-:-:S05]  /*9430*/  @!P0 PRMT R39, R0, 0x7632, R39 ;  /* 0x0000763200278816 */ /* 0x000fca0000000027 */
[----:B------:R0:W-:Y:S02]  /*9440*/  STL.S16 [R1+0x4a4], R39 ;  /* 0x0004a42701007387 */ /* 0x0001e40000100600 */
[----:B0-----:R-:W-:-:S06]  /*9450*/  HFMA2 R39, -RZ, RZ, 0, 0 ;  /* 0x00000000ff277431 */ /* 0x001fcc00000001ff */
[----:B----4-:R-:W4:Y:S04]  /*9460*/  @!P6 LDG.E R39, desc[UR10][R14.64] ;  /* 0x0000000a0e27e981 */ /* 0x010f28000c1e1900 */
[----:B------:R-:W4:Y:S04]  /*9470*/  LDL.LU.64 R14, [R1+0x470] ;  /* 0x00047000010e7983 */ /* 0x000f280000300a00 */
[----:B------:R0:W-:Y:S04]  /*9480*/  STL [R1+0x5c], R20 ;  /* 0x00005c1401007387 */ /* 0x0001e80000100800 */
[----:B------:R1:W-:Y:S04]  /*9490*/  STL [R1+0x15c], R19 ;  /* 0x00015c1301007387 */ /* 0x0003e80000100800 */
[----:B------:R1:W-:Y:S01]  /*94a0*/  STL [R1+0x130], R40 ;  /* 0x0001302801007387 */ /* 0x0003e20000100800 */
[----:B0-----:R-:W-:-:S02]  /*94b0*/  PRMT R20, RZ, 0x7610, R20 ;  /* 0x00007610ff147816 */ /* 0x001fc40000000014 */
[----:B-1----:R-:W-:Y:S02]  /*94c0*/  PRMT R19, RZ, 0x7610, R19 ;  /* 0x00007610ff137816 */ /* 0x002fe40000000013 */
[C---:B------:R-:W-:Y:S02]  /*94d0*/  @!P2 PRMT R20, R5.reuse, 0x7632, R20 ;  /* 0x000076320514a816 */ /* 0x040fe40000000014 */
[----:B------:R-:W-:Y:S02]  /*94e0*/  PRMT R40, RZ, 0x7610, R40 ;  /* 0x00007610ff287816 */ /* 0x000fe40000000028 */
[----:B------:R-:W-:Y:S02]  /*94f0*/  @!P2 PRMT R19, R5, 0x7610, R19 ;  /* 0x000076100513a816 */ /* 0x000fe40000000013 */
[----:B------:R-:W-:Y:S02]  /*9500*/  LOP3.LUT P2, RZ, R57, 0x20000, RZ, 0xc0, !PT ;  /* 0x0002000039ff7812 */ /* 0x000fe4000784c0ff */
[----:B------:R-:W-:Y:S01]  /*9510*/  @!P0 PRMT R40, R0, 0x7610, R40 ;  /* 0x0000761000288816 */ /* 0x000fe20000000028 */
[----:B------:R0:W-:Y:S04]  /*9520*/  STL [R1+0x6c], R41 ;  /* 0x00006c2901007387 */ /* 0x0001e80000100800 */
[----:B------:R1:W-:Y:S01]  /*9530*/  STL.S16 [R1+0x4a0], R40 ;  /* 0x0004a02801007387 */ /* 0x0003e20000100600 */
[----:B0-----:R-:W-:Y:S01]  /*9540*/  HFMA2 R41, -RZ, RZ, 0, 0 ;  /* 0x00000000ff297431 */ /* 0x001fe200000001ff */
[----:B-1----:R-:W-:-:S02]  /*9550*/  MOV R40, RZ ;  /* 0x000000ff00287202 */ /* 0x002fc40000000f00 */
[----:B------:R-:W-:Y:S02]  /*9560*/  PRMT R43, RZ, 0x7610, R43 ;  /* 0x00007610ff2b7816 */ /* 0x000fe4000000002b */
[----:B------:R-:W-:Y:S01]  /*9570*/  MOV R38, RZ ;  /* 0x000000ff00267202 */ /* 0x000fe20000000f00 */
[----:B------:R0:W-:Y:S04]  /*9580*/  STL [R1+0x64], R24 ;  /* 0x0000641801007387 */ /* 0x0001e80000100800 */
[----:B------:R1:W-:Y:S01]  /*9590*/  STL [R1+0x164], R23 ;  /* 0x0001641701007387 */ /* 0x0003e20000100800 */
[----:B0-----:R-:W-:Y:S02]  /*95a0*/  PRMT R24, RZ, 0x7610, R24 ;  /* 0x00007610ff187816 */ /* 0x001fe40000000018 */
[----:B-1----:R-:W-:-:S02]  /*95b0*/  PRMT R23, RZ, 0x7610, R23 ;  /* 0x00007610ff177816 */ /* 0x002fc40000000017 */
[C---:B------:R-:W-:Y:S02]  /*95c0*/  @!P0 PRMT R24, R59.reuse, 0x7632, R24 ;  /* 0x000076323b188816 */ /* 0x040fe40000000018 */
[----:B------:R-:W-:Y:S02]  /*95d0*/  @!P0 PRMT R23, R59, 0x7610, R23 ;  /* 0x000076103b178816 */ /* 0x000fe40000000017 */
[----:B------:R-:W-:Y:S01]  /*95e0*/  LOP3.LUT P0, RZ, R57, 0x8000, RZ, 0xc0, !PT ;  /* 0x0000800039ff7812 */ /* 0x000fe2000780c0ff */
[----:B--2---:R-:W2:Y:S04]  /*95f0*/  @!P6 LDG.E R38, desc[UR10][R10.64] ;  /* 0x0000000a0a26e981 */ /* 0x004ea8000c1e1900 */
[----:B---3--:R-:W3:Y:S04]  /*9600*/  @!P2 LDG.E R40, desc[UR10][R54.64] ;  /* 0x0000000a3628a981 */ /* 0x008ee8000c1e1900 */
[----:B------:R-:W2:Y:S04]  /*9610*/  LDL.LU.64 R10, [R1+0x488] ;  /* 0x00048800010a7983 */ /* 0x000ea80000300a00 */
[----:B------:R-:W3:Y:S04]  /*9620*/  LDL.LU.64 R54, [R1+0x478] ;  /* 0x0004780001367983 */ /* 0x000ee80000300a00 */
[----:B------:R-:W2:Y:S01]  /*9630*/  @!P2 LDG.E R41, desc[UR10][R12.64] ;  /* 0x0000000a0c29a981 */ /* 0x000ea2000c1e1900 */
[----:B------:R-:W-:-:S02]  /*9640*/  LOP3.LUT P2, RZ, R56, 0x40, RZ, 0xc0, !PT ;  /* 0x0000004038ff7812 */ /* 0x000fc4000784c0ff */
[----:B------:R-:W-:Y:S01]  /*9650*/  PRMT R53, RZ, 0x7610, R53 ;  /* 0x00007610ff357816 */ /* 0x000fe20000000035 */
[----:B------:R-:W-:Y:S04]  /*9660*/  STL [R1+0x60], R22 ;  /* 0x0000601601007387 */ /* 0x000fe80000100800 */
[----:B------:R-:W-:Y:S04]  /*9670*/  STL [R1+0x160], R21 ;  /* 0x0001601501007387 */ /* 0x000fe80000100800 */
[----:B------:R-:W-:Y:S02]  /*9680*/  STL [R1+0x30], R42 ;  /* 0x0000302a01007387 */ /* 0x000fe40000100800 */
[----:B------:R-:W-:-:S02]  /*9690*/  @!P2 PRMT R43, R30, 0x7632, R43 ;  /* 0x000076321e2ba816 */ /* 0x000fc4000000002b */
[----:B------:R-:W-:Y:S04]  /*96a0*/  STL [R1+0x68], R26 ;  /* 0x0000681a01007387 */ /* 0x000fe80000100800 */
[----:B------:R0:W-:Y:S04]  /*96b0*/  STL.S16 [R1+0x48c], R43 ;  /* 0x00048c2b01007387 */ /* 0x0001e80000100600 */
[----:B------:R-:W-:Y:S04]  /*96c0*/  STL [R1+0x168], R25 ;  /* 0x0001681901007387 */ /* 0x000fe80000100800 */
[----:B------:R-:W-:Y:S04]  /*96d0*/  STL [R1+0x174], R47 ;  /* 0x0001742f01007387 */ /* 0x000fe80000100800 */
[----:B0-----:R-:W3:Y:S01]  /*96e0*/  LDL.LU R43, [R1+0x8c0] ;  /* 0x0008c000012b7983 */ /* 0x001ee20000300800 */
[----:B------:R-:W-:-:S03]  /*96f0*/  PRMT R44, RZ, 0x7610, R44 ;  /* 0x00007610ff2c7816 */ /* 0x000fc6000000002c */
[----:B------:R-:W2:Y:S01]  /*9700*/  LDL.LU.64 R12, [R1+0x460] ;  /* 0x00046000010c7983 */ /* 0x000ea20000300a00 */
[----:B------:R-:W-:-:S05]  /*9710*/  @!P2 PRMT R44, R31, 0x7632, R44 ;  /* 0x000076321f2ca816 */ /* 0x000fca000000002c */
[----:B------:R0:W-:Y:S02]  /*9720*/  STL.S16 [R1+0x498], R44 ;  /* 0x0004982c01007387 */ /* 0x0001e40000100600 */
[----:B0-----:R-:W-:-:S06]  /*9730*/  MOV R44, RZ ;  /* 0x000000ff002c7202 */ /* 0x001fcc0000000f00 */
[----:B----4-:R-:W4:Y:S04]  /*9740*/  @!P0 LDG.E R44, desc[UR10][R14.64] ;  /* 0x0000000a0e2c8981 */ /* 0x010f28000c1e1900 */
[----:B------:R-:W2:Y:S01]  /*9750*/  LDL.LU.64 R14, [R1+0x450] ;  /* 0x00045000010e7983 */ /* 0x000ea20000300a00 */
[----:B------:R-:W-:Y:S02]  /*9760*/  @!P2 PRMT R53, R31, 0x7610, R53 ;  /* 0x000076101f35a816 */ /* 0x000fe40000000035 */
[----:B------:R-:W-:Y:S02]  /*9770*/  PRMT R21, RZ, 0x7610, R21 ;  /* 0x00007610ff157816 */ /* 0x000fe40000000015 */
[----:B------:R-:W-:Y:S01]  /*9780*/  PRMT R22, RZ, 0x7610, R22 ;  /* 0x00007610ff167816 */ /* 0x000fe20000000016 */
[----:B------:R0:W-:Y:S01]  /*9790*/  STL.S16 [R1+0x488], R53 ;  /* 0x0004883501007387 */ /* 0x0001e20000100600 */
[----:B------:R-:W-:-:S02]  /*97a0*/  @!P3 PRMT R21, R61, 0x7610, R21 ;  /* 0x000076103d15b816 */ /* 0x000fc40000000015 */
[----:B------:R-:W-:Y:S02]  /*97b0*/  @!P3 PRMT R22, R61, 0x7632, R22 ;  /* 0x000076323d16b816 */ /* 0x000fe40000000016 */
[----:B------:R-:W-:Y:S01]  /*97c0*/  LOP3.LUT P3, RZ, R57, 0x10000, RZ, 0xc0, !PT ;  /* 0x0001000039ff7812 */ /* 0x000fe2000786c0ff */
[----:B0-----:R-:W4:Y:S01]  /*97d0*/  LDL.LU R53, [R1+0x8bc] ;  /* 0x0008bc0001357983 */ /* 0x001f220000300800 */
[----:B------:R-:W-:Y:S02]  /*97e0*/  PRMT R25, RZ, 0x7610, R25 ;  /* 0x00007610ff197816 */ /* 0x000fe40000000019 */
[----:B------:R-:W-:Y:S02]  /*97f0*/  PRMT R26, RZ, 0x7610, R26 ;  /* 0x00007610ff1a7816 */ /* 0x000fe4000000001a */
[----:B------:R-:W-:Y:S02]  /*9800*/  PRMT R42, RZ, 0x7610, R42 ;  /* 0x00007610ff2a7816 */ /* 0x000fe4000000002a */
[----:B------:R-:W-:-:S02]  /*9810*/  PRMT R47, RZ, 0x7610, R47 ;  /* 0x00007610ff2f7816 */ /* 0x000fc4000000002f */
[C---:B------:R-:W-:Y:S02]  /*9820*/  @!P1 PRMT R25, R28.reuse, 0x7610, R25 ;  /* 0x000076101c199816 */ /* 0x040fe40000000019 */
[----:B------:R-:W-:Y:S02]  /*9830*/  @!P1 PRMT R26, R28, 0x7632, R26 ;  /* 0x000076321c1a9816 */ /* 0x000fe4000000001a */
[----:B------:R-:W-:Y:S02]  /*9840*/  @!P1 PRMT R42, R29, 0x7632, R42 ;  /* 0x000076321d2a9816 */ /* 0x000fe4000000002a */
[----:B------:R-:W-:Y:S02]  /*9850*/  LOP3.LUT P1, RZ, R57, 0x4000, RZ, 0xc0, !PT ;  /* 0x0000400039ff7812 */ /* 0x000fe4000782c0ff */
[----:B------:R-:W-:-:S05]  /*9860*/  @!P4 PRMT R47, R35, 0x7632, R47 ;  /* 0x00007632232fc816 */ /* 0x000fca000000002f */
[----:B------:R0:W-:Y:S02]  /*9870*/  STL.S16 [R1+0x4a8], R47 ;  /* 0x0004a82f01007387 */ /* 0x0001e40000100600 */
[----:B0-----:R-:W-:Y:S02]  /*9880*/  HFMA2 R47, -RZ, RZ, 0, 0 ;  /* 0x00000000ff2f7431 */ /* 0x001fe400000001ff */
[----:B---3--:R0:W-:Y:S02]  /*9890*/  STL [R1+0x70], R43 ;  /* 0x0000702b01007387 */ /* 0x0081e40000100800 */
[----:B0-----:R-:W-:-:S06]  /*98a0*/  HFMA2 R43, -RZ, RZ, 0, 0 ;  /* 0x00000000ff2b7431 */ /* 0x001fcc00000001ff */
[----:B------:R0:W3:Y:S04]  /*98b0*/  @!P3 LDG.E R43, desc[UR10][R54.64] ;  /* 0x0000000a362bb981 */ /* 0x0000e8000c1e1900 */
[----:B------:R-:W0:Y:S04]  /*98c0*/  LDL.LU R54, [R1+0x8b8] ;  /* 0x0008b80001367983 */ /* 0x000e280000300800 */
[----:B--2---:R1:W2:Y:S04]  /*98d0*/  @!P1 LDG.E R47, desc[UR10][R14.64] ;  /* 0x0000000a0e2f9981 */ /* 0x0042a8000c1e1900 */
[----:B------:R-:W1:Y:S04]  /*98e0*/  LDL.LU R14, [R1+0x8a0] ;  /* 0x0008a000010e7983 */ /* 0x000e680000300800 */
[----:B------:R4:W-:Y:S02]  /*98f0*/  STL.S16 [R1+0x494], R42 ;  /* 0x0004942a01007387 */ /* 0x0009e40000100600 */
[----:B----4-:R-:W-:-:S06]  /*9900*/  MOV R42, RZ ;  /* 0x000000ff002a7202 */ /* 0x010fcc0000000f00 */
[----:B------:R-:W4:Y:S01]  /*9910*/  @!P3 LDG.E R42, desc[UR10][R10.64] ;  /* 0x0000000a0a2ab981 */ /* 0x000f22000c1e1900 */
[----:B------:R-:W-:Y:S02]  /*9920*/  LOP3.LUT P3, RZ, R56, 0x20, RZ, 0xc0, !PT ;  /* 0x0000002038ff7812 */ /* 0x000fe4000786c0ff */
[----:B------:R-:W-:Y:S01]  /*9930*/  PRMT R53, RZ, 0x7610, R53 ;  /* 0x00007610ff357816 */ /* 0x000fe20000000035 */
[----:B------:R3:W-:Y:S01]  /*9940*/  STL [R1+0x170], R45 ;  /* 0x0001702d01007387 */ /* 0x0007e20000100800 */
[----:B------:R-:W-:Y:S02]  /*9950*/  PRMT R46, RZ, 0x7610, R46 ;  /* 0x00007610ff2e7816 */ /* 0x000fe4000000002e */
[----:B------:R-:W-:Y:S01]  /*9960*/  PRMT R48, RZ, 0x7610, R48 ;  /* 0x00007610ff307816 */ /* 0x000fe20000000030 */
[----:B------:R-:W2:Y:S06]  /*9970*/  LDL.LU.64 R10, [R1+0x458] ;  /* 0x00045800010a7983 */ /* 0x000eac0000300a00 */
[----:B------:R-:W-:-:S02]  /*9980*/  @!P3 PRMT R53, R33, 0x7610, R53 ;  /* 0x000076102135b816 */ /* 0x000fc40000000035 */
[----:B---3--:R-:W-:Y:S02]  /*9990*/  PRMT R45, RZ, 0x7610, R45 ;  /* 0x00007610ff2d7816 */ /* 0x008fe4000000002d */
[----:B------:R-:W-:Y:S01]  /*99a0*/  @!P3 PRMT R46, R32, 0x7632, R46 ;  /* 0x00007632202eb816 */ /* 0x000fe2000000002e */
[----:B------:R3:W-:Y:S01]  /*99b0*/  STL.S16 [R1+0x474], R53 ;  /* 0x0004743501007387 */ /* 0x0007e20000100600 */
[----:B------:R-:W-:Y:S02]  /*99c0*/  @!P3 PRMT R45, R33, 0x7632, R45 ;  /* 0x00007632212db816 */ /* 0x000fe4000000002d */
[----:B------:R-:W-:Y:S01]  /*99d0*/  @!P4 PRMT R48, R34, 0x7632, R48 ;  /* 0x000076322230c816 */ /* 0x000fe20000000030 */
[----:B------:R3:W-:Y:S04]  /*99e0*/  STL.S16 [R1+0x478], R46 ;  /* 0x0004782e01007387 */ /* 0x0007e80000100600 */
[----:B---3--:R-:W3:Y:S04]  /*99f0*/  LDL.LU R53, [R1+0x8b0] ;  /* 0x0008b00001357983 */ /* 0x008ee80000300800 */
[----:B------:R-:W4:Y:S04]  /*9a00*/  LDL.LU R46, [R1+0x8b4] ;  /* 0x0008b400012e7983 */ /* 0x000f280000300800 */
[----:B------:R0:W-:Y:S04]  /*9a10*/  STL.S16 [R1+0x47c], R45 ;  /* 0x00047c2d01007387 */ /* 0x0001e80000100600 */
[----:B------:R0:W-:Y:S02]  /*9a20*/  STL.S16 [R1+0x460], R48 ;  /* 0x0004603001007387 */ /* 0x0001e40000100600 */
[----:B0-----:R-:W-:-:S02]  /*9a30*/  HFMA2 R45, -RZ, RZ, 0, 0 ;  /* 0x00000000ff2d7431 */ /* 0x001fc400000001ff */
[----:B------:R-:W2:Y:S04]  /*9a40*/  LDL.LU R48, [R1+0x8a8] ;  /* 0x0008a80001307983 */ /* 0x000ea80000300800 */
[----:B------:R0:W2:Y:S04]  /*9a50*/  @!P0 LDG.E R45, desc[UR10][R12.64] ;  /* 0x0000000a0c2d8981 */ /* 0x0000a8000c1e1900 */
[----:B------:R-:W0:Y:S01]  /*9a60*/  LDL.LU R12, [R1+0x8ac] ;  /* 0x0008ac00010c7983 */ /* 0x000e220000300800 */
[----:B------:R-:W-:-:S04]  /*9a70*/  PRMT R54, RZ, 0x7610, R54 ;  /* 0x00007610ff367816 */ /* 0x000fc80000000036 */
[----:B------:R-:W-:-:S05]  /*9a80*/  @!P3 PRMT R54, R32, 0x7610, R54 ;  /* 0x000076102036b816 */ /* 0x000fca0000000036 */
[----:B------:R1:W-:Y:S04]  /*9a90*/  STL.S16 [R1+0x470], R54 ;  /* 0x0004703601007387 */ /* 0x0003e80000100600 */
[----:B-1----:R-:W2:Y:S01]  /*9aa0*/  LDL.LU.64 R54, [R1+0x440] ;  /* 0x0004400001367983 */ /* 0x002ea20000300a00 */
[----:B------:R-:W-:-:S04]  /*9ab0*/  PRMT R14, RZ, 0x7610, R14 ;  /* 0x00007610ff0e7816 */ /* 0x000fc8000000000e */
[----:B------:R-:W-:-:S05]  /*9ac0*/  @!P5 PRMT R14, R36, 0x7610, R14 ;  /* 0x00007610240ed816 */ /* 0x000fca000000000e */
[----:B------:R1:W-:Y:S04]  /*9ad0*/  STL.S16 [R1+0x49c], R14 ;  /* 0x00049c0e01007387 */ /* 0x0003e80000100600 */
[----:B-1----:R-:W2:Y:S04]  /*9ae0*/  LDL.LU.64 R14, [R1+0x428] ;  /* 0x00042800010e7983 */ /* 0x002ea80000300a00 */
[----:B------:R1:W-:Y:S02]  /*9af0*/  STL [R1+0x16c], R27 ;  /* 0x00016c1b01007387 */ /* 0x0003e40000100800 */
[----:B-1----:R-:W-:-:S04]  /*9b00*/  PRMT R27, RZ, 0x7610, R27 ;  /* 0x00007610ff1b7816 */ /* 0x002fc8000000001b */
[----:B------:R-:W-:Y:S02]  /*9b10*/  @!P2 PRMT R27, R30, 0x7610, R27 ;  /* 0x000076101e1ba816 */ /* 0x000fe4000000001b */
[----:B------:R-:W-:Y:S02]  /*9b20*/  LOP3.LUT P2, RZ, R57, 0x2000, RZ, 0xc0, !PT ;  /* 0x0000200039ff7812 */ /* 0x000fe4000784c0ff */
[----:B---3--:R-:W-:-:S04]  /*9b30*/  PRMT R53, RZ, 0x7610, R53 ;  /* 0x00007610ff357816 */ /* 0x008fc80000000035 */
[----:B------:R-:W-:Y:S01]  /*9b40*/  @!P4 PRMT R53, R35, 0x7610, R53 ;  /* 0x000076102335c816 */ /* 0x000fe20000000035 */
[----:B----4-:R1:W-:Y:S04]  /*9b50*/  STL [R1+0x74], R46 ;  /* 0x0000742e01007387 */ /* 0x0103e80000100800 */
[----:B------:R3:W-:Y:S01]  /*9b60*/  STL.S16 [R1+0x45c], R53 ;  /* 0x00045c3501007387 */ /* 0x0007e20000100600 */
[----:B-1----:R-:W-:-:S03]  /*9b70*/  MOV R46, RZ ;  /* 0x000000ff002e7202 */ /* 0x002fc60000000f00 */
[----:B---3--:R-:W3:Y:S04]  /*9b80*/  LDL.LU R53, [R1+0x8a4] ;  /* 0x0008a40001357983 */ /* 0x008ee80000300800 */
[----:B--2---:R1:W-:Y:S04]  /*9b90*/  STL [R1+0x78], R48 ;  /* 0x0000783001007387 */ /* 0x0043e80000100800 */
[----:B------:R-:W2:Y:S01]  /*9ba0*/  @!P1 LDG.E R46, desc[UR10][R10.64] ;  /* 0x0000000a0a2e9981 */ /* 0x000ea2000c1e1900 */
[----:B-1----:R-:W-:Y:S02]  /*9bb0*/  MOV R48, RZ ;  /* 0x000000ff00307202 */ /* 0x002fe40000000f00 */
[----:B0-----:R-:W-:Y:S01]  /*9bc0*/  PRMT R12, RZ, 0x7610, R12 ;  /* 0x00007610ff0c7816 */ /* 0x001fe2000000000c */
[----:B------:R-:W4:Y:S03]  /*9bd0*/  LDL.LU.64 R10, [R1+0x438] ;  /* 0x00043800010a7983 */ /* 0x000f260000300a00 */
[----:B------:R-:W-:Y:S01]  /*9be0*/  @!P4 PRMT R12, R34, 0x7610, R12 ;  /* 0x00007610220cc816 */ /* 0x000fe2000000000c */
[----:B------:R0:W-:Y:S04]  /*9bf0*/  STL [R1+0x17c], R51 ;  /* 0x00017c3301007387 */ /* 0x0001e80000100800 */
[----:B------:R1:W-:Y:S01]  /*9c00*/  STL.S16 [R1+0x458], R12 ;  /* 0x0004580c01007387 */ /* 0x0003e20000100600 */
[----:B------:R-:W-:-:S02]  /*9c10*/  LOP3.LUT P3, RZ, R57, 0x1000, RZ, 0xc0, !PT ;  /* 0x0000100039ff7812 */ /* 0x000fc4000786c0ff */
[----:B0-----:R-:W-:Y:S01]  /*9c20*/  PRMT R51, RZ, 0x7610, R51 ;  /* 0x00007610ff337816 */ /* 0x001fe20000000033 */
[----:B-1----:R-:W2:Y:S03]  /*9c30*/  LDL.LU.64 R12, [R1+0x430] ;  /* 0x00043000010c7983 */ /* 0x002ea60000300a00 */
[----:B------:R-:W-:-:S05]  /*9c40*/  @!P6 PRMT R51, R39, 0x7632, R51 ;  /* 0x000076322733e816 */ /* 0x000fca0000000033 */
[----:B------:R0:W-:Y:S02]  /*9c50*/  STL.S16 [R1+0x500], R51 ;  /* 0x0005003301007387 */ /* 0x0001e40000100600 */
[----:B0-----:R-:W-:Y:S02]  /*9c60*/  HFMA2 R51, -RZ, RZ, 0, 0 ;  /* 0x00000000ff337431 */ /* 0x001fe400000001ff */
[----:B------:R0:W2:Y:S04]  /*9c70*/  @!P2 LDG.E R48, desc[UR10][R54.64] ;  /* 0x0000000a3630a981 */ /* 0x0000a8000c1e1900 */
[----:B------:R-:W0:Y:S04]  /*9c80*/  LDL.LU.64 R54, [R1+0x898] ;  /* 0x0008980001367983 */ /* 0x000e280000300a00 */
[----:B------:R1:W2:Y:S04]  /*9c90*/  @!P3 LDG.E R51, desc[UR10][R14.64] ;  /* 0x0000000a0e33b981 */ /* 0x0002a8000c1e1900 */
[----:B------:R-:W1:Y:S04]  /*9ca0*/  LDL.LU R14, [R1+0x888] ;  /* 0x00088800010e7983 */ /* 0x000e680000300800 */
[----:B------:R3:W-:Y:S02]  /*9cb0*/  STL [R1+0x178], R49 ;  /* 0x0001783101007387 */ /* 0x0007e40000100800 */
[----:B---3--:R-:W-:-:S04]  /*9cc0*/  PRMT R49, RZ, 0x7610, R49 ;  /* 0x00007610ff317816 */ /* 0x008fc80000000031 */
[----:B------:R-:W-:-:S05]  /*9cd0*/  @!P5 PRMT R49, R37, 0x7632, R49 ;  /* 0x000076322531d816 */ /* 0x000fca0000000031 */
[----:B------:R3:W-:Y:S02]  /*9ce0*/  STL.S16 [R1+0x4d0], R49 ;  /* 0x0004d03101007387 */ /* 0x0007e40000100600 */
[----:B---3--:R-:W-:Y:S01]  /*9cf0*/  HFMA2 R49, -RZ, RZ, 0, 0 ;  /* 0x00000000ff317431 */ /* 0x008fe200000001ff */
[----:B------:R-:W-:Y:S01]  /*9d00*/  PRMT R53, RZ, 0x7610, R53 ;  /* 0x00007610ff357816 */ /* 0x000fe20000000035 */
[----:B------:R3:W-:Y:S03]  /*9d10*/  STL [R1+0x7c], R50 ;  /* 0x00007c3201007387 */ /* 0x0007e60000100800 */
[----:B------:R-:W-:-:S05]  /*9d20*/  @!P6 PRMT R53, R39, 0x7610, R53 ;  /* 0x000076102735e816 */ /* 0x000fca0000000035 */
[----:B------:R4:W-:Y:S01]  /*9d30*/  STL.S16 [R1+0x4d4], R53 ;  /* 0x0004d43501007387 */ /* 0x0009e20000100600 */
[----:B---3--:R-:W-:-:S03]  /*9d40*/  MOV R50, RZ ;  /* 0x000000ff00327202 */ /* 0x008fc60000000f00 */
[----:B----4-:R3:W4:Y:S04]  /*9d50*/  @!P2 LDG.E R49, desc[UR10][R10.64] ;  /* 0x0000000a0a31a981 */ /* 0x010728000c1e1900 */
[----:B------:R-:W3:Y:S04]  /*9d60*/  LDL.LU R53, [R1+0x88c] ;  /* 0x00088c0001357983 */ /* 0x000ee80000300800 */
[----:B------:R-:W4:Y:S01]  /*9d70*/  LDL.LU R10, [R1+0x894] ;  /* 0x00089400010a7983 */ /* 0x000f220000300800 */
[----:B------:R-:W-:-:S03]  /*9d80*/  LOP3.LUT R56, R56, 0xffffffef, RZ, 0xc0, !PT ;  /* 0xffffffef38387812 */ /* 0x000fc600078ec0ff */
[----:B--2---:R-:W2:Y:S01]  /*9d90*/  @!P3 LDG.E R50, desc[UR10][R12.64] ;  /* 0x0000000a0c32b981 */ /* 0x004ea2000c1e1900 */
[----:B------:R-:W-:Y:S02]  /*9da0*/  @P2 LOP3.LUT R56, R56, 0x10, RZ, 0xfc, !PT ;  /* 0x0000001038382812 */ /* 0x000fe400078efcff */
[----:B------:R-:W-:Y:S01]  /*9db0*/  LOP3.LUT P2, RZ, R57, 0x20000, RZ, 0xc0, !PT ;  /* 0x0002000039ff7812 */ /* 0x000fe2000784c0ff */
[----:B------:R-:W2:Y:S01]  /*9dc0*/  LDL.LU.64 R12, [R1+0x410] ;  /* 0x00041000010c7983 */ /* 0x000ea20000300a00 */
[----:B0-----:R-:W-:Y:S02]  /*9dd0*/  PRMT R55, RZ, 0x7610, R55 ;  /* 0x00007610ff377816 */ /* 0x001fe40000000037 */
[----:B------:R-:W-:Y:S02]  /*9de0*/  PRMT R54, RZ, 0x7610, R54 ;  /* 0x00007610ff367816 */ /* 0x000fe40000000036 */
[----:B------:R-:W-:Y:S02]  /*9df0*/  @!P5 PRMT R55, R36, 0x7632, R55 ;  /* 0x000076322437d816 */ /* 0x000fe40000000037 */
[----:B------:R-:W-:-:S03]  /*9e00*/  @!P5 PRMT R54, R37, 0x7610, R54 ;  /* 0x000076102536d816 */ /* 0x000fc60000000036 */
[----:B------:R-:W-:Y:S04]  /*9e10*/  STL.S16 [R1+0x4c0], R55 ;  /* 0x0004c03701007387 */ /* 0x000fe80000100600 */
[----:B------:R0:W-:Y:S04]  /*9e20*/  STL.S16 [R1+0x4ac], R54 ;  /* 0x0004ac3601007387 */ /* 0x0001e80000100600 */
[----:B0-----:R-:W2:Y:S01]  /*9e30*/  LDL.LU.64 R54, [R1+0x420] ;  /* 0x0004200001367983 */ /* 0x001ea20000300a00 */
[----:B-1----:R-:W-:-:S04]  /*9e40*/  PRMT R14, RZ, 0x7610, R14 ;  /* 0x00007610ff0e7816 */ /* 0x002fc8000000000e */
[----:B------:R-:W-:-:S05]  /*9e50*/  @!P2 PRMT R14, R40, 0x7610, R14 ;  /* 0x00007610280ea816 */ /* 0x000fca000000000e */
[----:B------:R0:W-:Y:S04]  /*9e60*/  STL.S16 [R1+0x4ec], R14 ;  /* 0x0004ec0e01007387 */ /* 0x0001e80000100600 */
[----:B0-----:R-:W2:Y:S04]  /*9e70*/  LDL.LU.64 R14, [R1+0x3f0] ;  /* 0x0003f000010e7983 */ /* 0x001ea80000300a00 */
[----:B------:R0:W-:Y:S01]  /*9e80*/  STL [R1+0x180], R2 ;  /* 0x0001800201007387 */ /* 0x0001e20000100800 */
[----:B------:R-:W-:Y:S02]  /*9e90*/  LOP3.LUT P4, RZ, R57, 0x800, RZ, 0xc0, !PT ;  /* 0x0000080039ff7812 */ /* 0x000fe4000788c0ff */
[----:B------:R-:W-:-:S02]  /*9ea0*/  PRMT R16, RZ, 0x7610, R16 ;  /* 0x00007610ff107816 */ /* 0x000fc40000000010 */
[----:B0-----:R-:W-:-:S04]  /*9eb0*/  PRMT R2, RZ, 0x7610, R2 ;  /* 0x00007610ff027816 */ /* 0x001fc80000000002 */
[----:B------:R-:W-:Y:S01]  /*9ec0*/  @!P2 PRMT R2, R41, 0x7632, R2 ;  /* 0x000076322902a816 */ /* 0x000fe20000000002 */
[----:B------:R0:W-:Y:S01]  /*9ed0*/  STL [R1+0x80], R52 ;  /* 0x0000803401007387 */ /* 0x0001e20000100800 */
[----:B------:R-:W-:-:S03]  /*9ee0*/  @!P6 PRMT R16, R38, 0x7632, R16 ;  /* 0x000076322610e816 */ /* 0x000fc60000000010 */
[----:B------:R-:W-:Y:S01]  /*9ef0*/  STL [R1+0x84], R3 ;  /* 0x0000840301007387 */ /* 0x000fe20000100800 */
[----:B------:R-:W-:-:S03]  /*9f00*/  LOP3.LUT R56, R56, 0xfffffff7, RZ, 0xc0, !PT ;  /* 0xfffffff738387812 */ /* 0x000fc600078ec0ff */
[----:B------:R1:W-:Y:S01]  /*9f10*/  STL.S16 [R1+0x52c], R2 ;  /* 0x00052c0201007387 */ /* 0x0003e20000100600 */
[----:B0-----:R-:W-:-:S03]  /*9f20*/  MOV R52, RZ ;  /* 0x000000ff00347202 */ /* 0x001fc60000000f00 */
[----:B------:R0:W-:Y:S01]  /*9f30*/  STL.S16 [R1+0x4e8], R16 ;  /* 0x0004e81001007387 */ /* 0x0001e20000100600 */
[----:B-1----:R-:W-:Y:S02]  /*9f40*/  CS2R R2, SRZ ;  /* 0x0000000000027805 */ /* 0x002fe4000001ff00 */
[----:B---3--:R-:W-:Y:S01]  /*9f50*/  PRMT R53, RZ, 0x7610, R53 ;  /* 0x00007610ff357816 */ /* 0x008fe20000000035 */
[----:B0-----:R-:W3:Y:S01]  /*9f60*/  LDL.LU R16, [R1+0x890] ;  /* 0x0008900001107983 */ /* 0x001ee20000300800 */
[----:B----4-:R-:W-:-:S04]  /*9f70*/  PRMT R10, RZ, 0x7610, R10 ;  /* 0x00007610ff0a7816 */ /* 0x010fc8000000000a */
[----:B------:R-:W-:Y:S02]  /*9f80*/  @!P6 PRMT R10, R38, 0x7610, R10 ;  /* 0x00007610260ae816 */ /* 0x000fe4000000000a */
[----:B------:R-:W-:Y:S02]  /*9f90*/  @!P2 PRMT R53, R41, 0x7610, R53 ;  /* 0x000076102935a816 */ /* 0x000fe40000000035 */
[----:B------:R-:W-:Y:S01]  /*9fa0*/  @P3 LOP3.LUT R56, R56, 0x8, RZ, 0xfc, !PT ;  /* 0x0000000838383812 */ /* 0x000fe200078efcff */
[----:B------:R0:W-:Y:S01]  /*9fb0*/  STL.S16 [R1+0x4c4], R10 ;  /* 0x0004c40a01007387 */ /* 0x0001e20000100600 */
[----:B------:R-:W-:-:S03]  /*9fc0*/  LOP3.LUT P3, RZ, R57, 0x10000, RZ, 0xc0, !PT ;  /* 0x0001000039ff7812 */ /* 0x000fc6000786c0ff */
[----:B------:R1:W-:Y:S04]  /*9fd0*/  STL.S16 [R1+0x504], R53 ;  /* 0x0005043501007387 */ /* 0x0003e80000100600 */
[----:B--2---:R2:W4:Y:S04]  /*9fe0*/  @!P4 LDG.E R2, desc[UR10][R12.64] ;  /* 0x0000000a0c02c981 */ /* 0x004528000c1e1900 */
[----:B0-----:R-:W2:Y:S04]  /*9ff0*/  LDL.LU.64 R10, [R1+0x408] ;  /* 0x00040800010a7983 */ /* 0x001ea80000300a00 */
[----:B-1----:R-:W4:Y:S04]  /*a000*/  LDL.LU R53, [R1+0x880] ;  /* 0x0008800001357983 */ /* 0x002f280000300800 */
[----:B------:R-:W4:Y:S04]  /*a010*/  LDL.LU R12, [R1+0x87c] ;  /* 0x00087c00010c7983 */ /* 0x000f280000300800 */
[----:B------:R0:W-:Y:S01]  /*a020*/  STL [R1+0x184], R4 ;  /* 0x0001840401007387 */ /* 0x0001e20000100800 */
[----:B------:R-:W-:-:S02]  /*a030*/  LOP3.LUT P6, RZ, R57, 0x200, RZ, 0xc0, !PT ;  /* 0x0000020039ff7812 */ /* 0x000fc400078cc0ff */
[----:B0-----:R-:W-:-:S04]  /*a040*/  PRMT R4, RZ, 0x7610, R4 ;  /* 0x00007610ff047816 */ /* 0x001fc80000000004 */
[----:B------:R-:W-:Y:S01]  /*a050*/  @!P3 PRMT R4, R43, 0x7632, R4 ;  /* 0x000076322b04b816 */ /* 0x000fe20000000004 */
[----:B------:R-:W-:Y:S04]  /*a060*/  STL [R1+0x88], R5 ;  /* 0x0000880501007387 */ /* 0x000fe80000100800 */
[----:B------:R0:W-:Y:S02]  /*a070*/  STL.S16 [R1+0x5a8], R4 ;  /* 0x0005a80401007387 */ /* 0x0001e40000100600 */
[----:B0-----:R-:W-:Y:S02]  /*a080*/  CS2R R4, SRZ ;  /* 0x0000000000047805 */ /* 0x001fe4000001ff00 */
[----:B------:R-:W4:Y:S04]  /*a090*/  @!P4 LDG.E R52, desc[UR10][R54.64] ;  /* 0x0000000a3634c981 */ /* 0x000f28000c1e1900 */
[----:B------:R-:W4:Y:S04]  /*a0a0*/  LDL.LU.64 R54, [R1+0x3f8] ;  /* 0x0003f80001367983 */ /* 0x000f280000300a00 */
[----:B------:R-:W4:Y:S04]  /*a0b0*/  @!P6 LDG.E R5, desc[UR10][R14.64] ;  /* 0x0000000a0e05e981 */ /* 0x000f28000c1e1900 */
[----:B------:R-:W4:Y:S01]  /*a0c0*/  LDL.LU.64 R14, [R1+0x3d0] ;  /* 0x0003d000010e7983 */ /* 0x000f220000300a00 */
[----:B------:R-:W-:-:S03]  /*a0d0*/  LOP3.LUT P5, RZ, R57, 0x400, RZ, 0xc0, !PT ;  /* 0x0000040039ff7812 */ /* 0x000fc600078ac0ff */
[----:B------:R0:W-:Y:S02]  /*a0e0*/  STL [R1+0x18c], R58 ;  /* 0x00018c3a01007387 */ /* 0x0001e40000100800 */
[----:B0-----:R-:W-:-:S04]  /*a0f0*/  PRMT R58, RZ, 0x7610, R58 ;  /* 0x00007610ff3a7816 */ /* 0x001fc8000000003a */
[----:B------:R-:W-:Y:S02]  /*a100*/  @!P1 PRMT R58, R47, 0x7632, R58 ;  /* 0x000076322f3a9816 */ /* 0x000fe4000000003a */
[----:B---3--:R-:W-:-:S04]  /*a110*/  PRMT R16, RZ, 0x7610, R16 ;  /* 0x00007610ff107816 */ /* 0x008fc80000000010 */
[----:B------:R-:W-:-:S05]  /*a120*/  @!P2 PRMT R16, R40, 0x7632, R16 ;  /* 0x000076322810a816 */ /* 0x000fca0000000010 */
[----:B------:R0:W-:Y:S01]  /*a130*/  STL.S16 [R1+0x508], R16 ;  /* 0x0005081001007387 */ /* 0x0001e20000100600 */
[----:B------:R-:W-:-:S03]  /*a140*/  LOP3.LUT P2, RZ, R57, 0x100, RZ, 0xc0, !PT ;  /* 0x0000010039ff7812 */ /* 0x000fc6000784c0ff */
[----:B0-----:R-:W3:Y:S04]  /*a150*/  LDL.LU R16, [R1+0x884] ;  /* 0x0008840001107983 */ /* 0x001ee80000300800 */
[----:B--2---:R-:W2:Y:S01]  /*a160*/  @!P5 LDG.E R3, desc[UR10][R10.64] ;  /* 0x0000000a0a03d981 */ /* 0x004ea2000c1e1900 */
[----:B----4-:R-:W-:Y:S02]  /*a170*/  PRMT R53, RZ, 0x7610, R53 ;  /* 0x00007610ff357816 */ /* 0x010fe40000000035 */
[----:B------:R-:W-:Y:S01]  /*a180*/  PRMT R12, RZ, 0x7610, R12 ;  /* 0x00007610ff0c7816 */ /* 0x000fe2000000000c */
[----:B------:R-:W4:Y:S03]  /*a190*/  LDL.LU.64 R10, [R1+0x3e8] ;  /* 0x0003e800010a7983 */ /* 0x000f260000300a00 */
[----:B------:R-:W-:-:S02]  /*a1a0*/  @!P3 PRMT R12, R42, 0x7610, R12 ;  /* 0x000076102a0cb816 */ /* 0x000fc4000000000c */
[----:B------:R-:W-:-:S03]  /*a1b0*/  @!P3 PRMT R53, R43, 0x7610, R53 ;  /* 0x000076102b35b816 */ /* 0x000fc60000000035 */
[----:B------:R0:W-:Y:S04]  /*a1c0*/  STL.S16 [R1+0x50c], R12 ;  /* 0x00050c0c01007387 */ /* 0x0001e80000100600 */
[----:B------:R1:W-:Y:S04]  /*a1d0*/  STL.S16 [R1+0x57c], R53 ;  /* 0x00057c3501007387 */ /* 0x0003e80000100600 */
[----:B0-----:R-:W2:Y:S04]  /*a1e0*/  LDL.LU.64 R12, [R1+0x3d8] ;  /* 0x0003d800010c7983 */ /* 0x001ea80000300a00 */
[----:B-1----:R-:W2:Y:S04]  /*a1f0*/  LDL.LU R53, [R1+0x874] ;  /* 0x0008740001357983 */ /* 0x002ea80000300800 */
[----:B------:R-:W-:Y:S04]  /*a200*/  STL [R1+0x90], R59 ;  /* 0x0000903b01007387 */ /* 0x000fe80000100800 */
[----:B------:R0:W-:Y:S02]  /*a210*/  STL.S16 [R1+0x5cc], R58 ;  /* 0x0005cc3a01007387 */ /* 0x0001e40000100600 */
[----:B0-----:R-:W-:-:S02]  /*a220*/  CS2R R58, SRZ ;  /* 0x00000000003a7805 */ /* 0x001fc4000001ff00 */
[----:B------:R0:W2:Y:S04]  /*a230*/  @!P5 LDG.E R4, desc[UR10][R54.64] ;  /* 0x0000000a3604d981 */ /* 0x0000a8000c1e1900 */
[----:B------:R-:W0:Y:S04]  /*a240*/  LDL.LU R54, [R1+0x870] ;  /* 0x0008700001367983 */ /* 0x000e280000300800 */
[----:B------:R1:W2:Y:S04]  /*a250*/  @!P2 LDG.E R58, desc[UR10][R14.64] ;  /* 0x0000000a0e3aa981 */ /* 0x0002a8000c1e1900 */
[----:B------:R-:W1:Y:S04]  /*a260*/  LDL.LU R14, [R1+0x858] ;  /* 0x00085800010e7983 */ /* 0x000e680000300800 */
[----:B------:R3:W-:Y:S02]  /*a270*/  STL [R1+0x188], R60 ;  /* 0x0001883c01007387 */ /* 0x0007e40000100800 */
[----:B---3--:R-:W-:-:S04]  /*a280*/  PRMT R60, RZ, 0x7610, R60 ;  /* 0x00007610ff3c7816 */ /* 0x008fc8000000003c */
[----:B------:R-:W-:Y:S01]  /*a290*/  @!P0 PRMT R60, R45, 0x7632, R60 ;  /* 0x000076322d3c8816 */ /* 0x000fe2000000003c */
[----:B------:R-:W-:Y:S04]  /*a2a0*/  STL [R1+0x8c], R61 ;  /* 0x00008c3d01007387 */ /* 0x000fe80000100800 */
[----:B------:R3:W-:Y:S02]  /*a2b0*/  STL.S16 [R1+0x5bc], R60 ;  /* 0x0005bc3c01007387 */ /* 0x0007e40000100600 */
[----:B---3--:R-:W-:Y:S02]  /*a2c0*/  CS2R R60, SRZ ;  /* 0x00000000003c7805 */ /* 0x008fe4000001ff00 */
[----:B------:R-:W-:-:S04]  /*a2d0*/  PRMT R16, RZ, 0x7610, R16 ;  /* 0x00007610ff107816 */ /* 0x000fc80000000010 */
[----:B------:R-:W-:Y:S01]  /*a2e0*/  @!P3 PRMT R16, R42, 0x7632, R16 ;  /* 0x000076322a10b816 */ /* 0x000fe20000000010 */
[----:B----4-:R3:W4:Y:S04]  /*a2f0*/  @!P6 LDG.E R60, desc[UR10][R10.64] ;  /* 0x0000000a0a3ce981 */ /* 0x010728000c1e1900 */
[----:B------:R-:W3:Y:S04]  /*a300*/  LDL.LU R10, [R1+0x864] ;  /* 0x00086400010a7983 */ /* 0x000ee80000300800 */
[----:B--2---:R-:W2:Y:S01]  /*a310*/  @!P2 LDG.E R61, desc[UR10][R12.64] ;  /* 0x0000000a0c3da981 */ /* 0x004ea2000c1e1900 */
[----:B------:R-:W-:-:S03]  /*a320*/  PRMT R53, RZ, 0x7610, R53 ;  /* 0x00007610ff357816 */ /* 0x000fc60000000035 */
[----:B------:R-:W4:Y:S01]  /*a330*/  LDL.LU.64 R12, [R1+0x3b8] ;  /* 0x0003b800010c7983 */ /* 0x000f220000300a00 */
[----:B------:R-:W-:Y:S02]  /*a340*/  @!P0 PRMT R53, R45, 0x7610, R53 ;  /* 0x000076102d358816 */ /* 0x000fe40000000035 */
[----:B------:R-:W-:Y:S01]  /*a350*/  LOP3.LUT P2, RZ, R56, 0x10, RZ, 0xc0, !PT ;  /* 0x0000001038ff7812 */ /* 0x000fe2000784c0ff */
[----:B------:R0:W-:Y:S04]  /*a360*/  STL.S16 [R1+0x584], R16 ;  /* 0x0005841001007387 */ /* 0x0001e80000100600 */
[----:B------:R0:W-:Y:S04]  /*a370*/  STL.S16 [R1+0x5ac], R53 ;  /* 0x0005ac3501007387 */ /* 0x0001e80000100600 */
[----:B0-----:R-:W2:Y:S04]  /*a380*/  LDL.LU R16, [R1+0x878] ;  /* 0x0008780001107983 */ /* 0x001ea80000300800 */
[----:B------:R-:W2:Y:S01]  /*a390*/  LDL.LU R53, [R1+0x868] ;  /* 0x0008680001357983 */ /* 0x000ea20000300800 */
[----:B------:R-:W-:-:S04]  /*a3a0*/  PRMT R54, RZ, 0x7610, R54 ;  /* 0x00007610ff367816 */ /* 0x000fc80000000036 */
[----:B------:R-:W-:-:S05]  /*a3b0*/  @!P0 PRMT R54, R44, 0x7610, R54 ;  /* 0x000076102c368816 */ /* 0x000fca0000000036 */
        /* <DEDUP_REMOVED lines=8> */
[----:B0-----:R-:W-:-:S04]  /*a440*/  PRMT R0, RZ, 0x7610, R0 ;  /* 0x00007610ff007816 */ /* 0x001fc80000000000 */
[----:B------:R-:W-:-:S05]  /*a450*/  @!P2 PRMT R0, R49, 0x7632, R0 ;  /* 0x000076323100a816 */ /* 0x000fca0000000000 */
[----:B------:R0:W-:Y:S02]  /*a460*/  STL.S16 [R1+0x5d8], R0 ;  /* 0x0005d80001007387 */ /* 0x0001e40000100600 */
[----:B0-----:R-:W-:Y:S01]  /*a470*/  HFMA2 R0, -RZ, RZ, 0, 0 ;  /* 0x00000000ff007431 */ /* 0x001fe200000001ff */
[----:B---3--:R-:W-:-:S04]  /*a480*/  PRMT R10, RZ, 0x7610, R10 ;  /* 0x00007610ff0a7816 */ /* 0x008fc8000000000a */
[----:B------:R-:W-:-:S05]  /*a490*/  @!P1 PRMT R10, R46, 0x7610, R10 ;  /* 0x000076102e0a9816 */ /* 0x000fca000000000a */
[----:B------:R0:W-:Y:S04]  /*a4a0*/  STL.S16 [R1+0x5b8], R10 ;  /* 0x0005b80a01007387 */ /* 0x0001e80000100600 */
[----:B----4-:R-:W3:Y:S04]  /*a4b0*/  @!P3 LDG.E R0, desc[UR10][R12.64] ;  /* 0x0000000a0c00b981 */ /* 0x010ee8000c1e1900 */
[----:B0-----:R-:W4:Y:S04]  /*a4c0*/  LDL.LU.64 R10, [R1+0x3b0] ;  /* 0x0003b000010a7983 */ /* 0x001f280000300a00 */
[----:B------:R0:W-:Y:S04]  /*a4d0*/  STL [R1+0x194], R29 ;  /* 0x0001941d01007387 */ /* 0x0001e80000100800 */
[----:B------:R-:W-:Y:S01]  /*a4e0*/  STL [R1+0x94], R28 ;  /* 0x0000941c01007387 */ /* 0x000fe20000100800 */
[----:B--2---:R-:W-:-:S03]  /*a4f0*/  PRMT R16, RZ, 0x7610, R16 ;  /* 0x00007610ff107816 */ /* 0x004fc60000000010 */
[----:B------:R-:W2:Y:S01]  /*a500*/  LDL.LU.64 R12, [R1+0x848] ;  /* 0x00084800010c7983 */ /* 0x000ea20000300a00 */
[----:B0-----:R-:W-:Y:S02]  /*a510*/  PRMT R29, RZ, 0x7610, R29 ;  /* 0x00007610ff1d7816 */ /* 0x001fe4000000001d */
[----:B------:R-:W-:Y:S02]  /*a520*/  @!P0 PRMT R16, R44, 0x7632, R16 ;  /* 0x000076322c108816 */ /* 0x000fe40000000010 */
[----:B------:R-:W-:Y:S02]  /*a530*/  LOP3.LUT P0, RZ, R57, 0x40, RZ, 0xc0, !PT ;  /* 0x0000004039ff7812 */ /* 0x000fe4000780c0ff */
[----:B------:R-:W-:-:S04]  /*a540*/  PRMT R53, RZ, 0x7610, R53 ;  /* 0x00007610ff357816 */ /* 0x000fc80000000035 */
[----:B------:R-:W-:-:S05]  /*a550*/  @!P1 PRMT R53, R47, 0x7610, R53 ;  /* 0x000076102f359816 */ /* 0x000fca0000000035 */
[----:B------:R0:W-:Y:S04]  /*a560*/  STL.S16 [R1+0x5c0], R53 ;  /* 0x0005c03501007387 */ /* 0x0001e80000100600 */
[----:B0-----:R-:W3:Y:S04]  /*a570*/  LDL.LU R53, [R1+0x85c] ;  /* 0x00085c0001357983 */ /* 0x001ee80000300800 */
[----:B------:R-:W2:Y:S01]  /*a580*/  @!P3 LDG.E R59, desc[UR10][R54.64] ;  /* 0x0000000a363bb981 */ /* 0x000ea2000c1e1900 */
[----:B------:R-:W-:Y:S02]  /*a590*/  LOP3.LUT P3, RZ, R56, 0x8, RZ, 0xc0, !PT ;  /* 0x0000000838ff7812 */ /* 0x000fe4000786c0ff */
[----:B------:R-:W-:Y:S01]  /*a5a0*/  MOV R28, RZ ;  /* 0x000000ff001c7202 */ /* 0x000fe20000000f00 */
[----:B------:R0:W-:Y:S04]  /*a5b0*/  STL.S16 [R1+0x5b4], R16 ;  /* 0x0005b41001007387 */ /* 0x0001e80000100600 */
[----:B------:R-:W2:Y:S06]  /*a5c0*/  LDL.LU.64 R54, [R1+0x398] ;  /* 0x0003980001367983 */ /* 0x000eac0000300a00 */
[----:B------:R-:W-:Y:S01]  /*a5d0*/  @!P3 PRMT R29, R51, 0x7632, R29 ;  /* 0x00007632331db816 */ /* 0x000fe2000000001d */
[----:B0-----:R-:W2:Y:S04]  /*a5e0*/  LDL.LU R16, [R1+0x86c] ;  /* 0x00086c0001107983 */ /* 0x001ea80000300800 */
[----:B------:R0:W-:Y:S02]  /*a5f0*/  STL.S16 [R1+0x5e4], R29 ;  /* 0x0005e41d01007387 */ /* 0x0001e40000100600 */
[----:B0-----:R-:W-:-:S06]  /*a600*/  HFMA2 R29, -RZ, RZ, 0, 0 ;  /* 0x00000000ff1d7431 */ /* 0x001fcc00000001ff */
[----:B------:R0:W2:Y:S04]  /*a610*/  @!P0 LDG.E R29, desc[UR10][R14.64] ;  /* 0x0000000a0e1d8981 */ /* 0x0000a8000c1e1900 */
[----:B------:R-:W0:Y:S04]  /*a620*/  LDL.LU.64 R14, [R1+0x838] ;  /* 0x00083800010e7983 */ /* 0x000e280000300a00 */
[----:B----4-:R1:W4:Y:S04]  /*a630*/  @!P0 LDG.E R28, desc[UR10][R10.64] ;  /* 0x0000000a0a1c8981 */ /* 0x010328000c1e1900 */
[----:B------:R-:W4:Y:S01]  /*a640*/  LDL.LU R10, [R1+0x840] ;  /* 0x00084000010a7983 */ /* 0x000f220000300800 */
[----:B---3--:R-:W-:-:S04]  /*a650*/  PRMT R53, RZ, 0x7610, R53 ;  /* 0x00007610ff357816 */ /* 0x008fc80000000035 */
[----:B------:R-:W-:-:S05]  /*a660*/  @!P2 PRMT R53, R49, 0x7610, R53 ;  /* 0x000076103135a816 */ /* 0x000fca0000000035 */
[----:B------:R3:W-:Y:S04]  /*a670*/  STL.S16 [R1+0x5d0], R53 ;  /* 0x0005d03501007387 */ /* 0x0007e80000100600 */
[----:B---3--:R-:W3:Y:S01]  /*a680*/  LDL.LU R53, [R1+0x850] ;  /* 0x0008500001357983 */ /* 0x008ee20000300800 */
[----:B0-----:R-:W-:Y:S02]  /*a690*/  PRMT R15, RZ, 0x7610, R15 ;  /* 0x00007610ff0f7816 */ /* 0x001fe4000000000f */
[----:B------:R-:W-:Y:S02]  /*a6a0*/  PRMT R14, RZ, 0x7610, R14 ;  /* 0x00007610ff0e7816 */ /* 0x000fe4000000000e */
[C---:B------:R-:W-:Y:S02]  /*a6b0*/  @!P4 PRMT R15, R52.reuse, 0x7610, R15 ;  /* 0x00007610340fc816 */ /* 0x040fe4000000000f */
[----:B------:R-:W-:-:S03]  /*a6c0*/  @!P4 PRMT R14, R52, 0x7632, R14 ;  /* 0x00007632340ec816 */ /* 0x000fc6000000000e */
[----:B------:R-:W-:Y:S04]  /*a6d0*/  STL.S16 [R1+0x398], R15 ;  /* 0x0003980f01007387 */ /* 0x000fe80000100600 */
[----:B------:R0:W-:Y:S04]  /*a6e0*/  STL.S16 [R1+0x3a0], R14 ;  /* 0x0003a00e01007387 */ /* 0x0001e80000100600 */
[----:B0-----:R-:W3:Y:S01]  /*a6f0*/  LDL.LU.64 R14, [R1+0x360] ;  /* 0x00036000010e7983 */ /* 0x001ee20000300a00 */
[----:B-1----:R-:W-:Y:S02]  /*a700*/  MOV R11, R9 ;  /* 0x00000009000b7202 */ /* 0x002fe40000000f00 */
[----:B--2---:R-:W-:-:S02]  /*a710*/  PRMT R13, RZ, 0x7610, R13 ;  /* 0x00007610ff0d7816 */ /* 0x004fc4000000000d */
[----:B------:R-:W-:Y:S02]  /*a720*/  PRMT R12, RZ, 0x7610, R12 ;  /* 0x00007610ff0c7816 */ /* 0x000fe4000000000c */
[----:B------:R-:W-:Y:S02]  /*a730*/  @!P3 PRMT R13, R50, 0x7632, R13 ;  /* 0x00007632320db816 */ /* 0x000fe4000000000d */
[----:B------:R-:W-:Y:S01]  /*a740*/  @!P3 PRMT R12, R51, 0x7610, R12 ;  /* 0x00007610330cb816 */ /* 0x000fe2000000000c */
[----:B------:R-:W-:Y:S01]  /*a750*/  STL [R1+0xa0], R34 ;  /* 0x0000a02201007387 */ /* 0x000fe20000100800 */
[----:B------:R-:W-:Y:S02]  /*a760*/  PRMT R16, RZ, 0x7610, R16 ;  /* 0x00007610ff107816 */ /* 0x000fe40000000010 */
[----:B----4-:R-:W-:-:S04]  /*a770*/  PRMT R10, RZ, 0x7610, R10 ;  /* 0x00007610ff0a7816 */ /* 0x010fc8000000000a */
[----:B------:R-:W-:-:S05]  /*a780*/  @!P3 PRMT R10, R50, 0x7610, R10 ;  /* 0x00007610320ab816 */ /* 0x000fca000000000a */
[----:B------:R0:W-:Y:S02]  /*a790*/  STL.S16 [R1+0x3b0], R10 ;  /* 0x0003b00a01007387 */ /* 0x0001e40000100600 */
[----:B0-----:R-:W-:Y:S02]  /*a7a0*/  MOV R10, R8 ;  /* 0x00000008000a7202 */ /* 0x001fe40000000f00 */
[----:B------:R-:W2:Y:S01]  /*a7b0*/  LDL.LU.64 R8, [R1+0x390] ;  /* 0x0003900001087983 */ /* 0x000ea20000300a00 */
[----:B------:R-:W-:Y:S02]  /*a7c0*/  LOP3.LUT P3, RZ, R57, 0x8, RZ, 0xc0, !PT ;  /* 0x0000000839ff7812 */ /* 0x000fe4000786c0ff */
[----:B------:R-:W-:Y:S02]  /*a7d0*/  MOV R34, RZ ;  /* 0x000000ff00227202 */ /* 0x000fe40000000f00 */
[----:B------:R-:W-:-:S05]  /*a7e0*/  @!P1 PRMT R16, R46, 0x7632, R16 ;  /* 0x000076322e109816 */ /* 0x000fca0000000010 */
[----:B------:R0:W-:Y:S01]  /*a7f0*/  STL.S16 [R1+0x5c4], R16 ;  /* 0x0005c41001007387 */ /* 0x0001e20000100600 */
[----:B---3--:R-:W-:-:S03]  /*a800*/  PRMT R53, RZ, 0x7610, R53 ;  /* 0x00007610ff357816 */ /* 0x008fc60000000035 */
[----:B0-----:R-:W3:Y:S01]  /*a810*/  LDL.LU R16, [R1+0x860] ;  /* 0x0008600001107983 */ /* 0x001ee20000300800 */
[----:B------:R-:W-:-:S05]  /*a820*/  @!P4 PRMT R53, R2, 0x7610, R53 ;  /* 0x000076100235c816 */ /* 0x000fca0000000035 */
[----:B------:R0:W-:Y:S01]  /*a830*/  STL.S16 [R1+0x39c], R53 ;  /* 0x00039c3501007387 */ /* 0x0001e20000100600 */
[----:B------:R-:W-:-:S03]  /*a840*/  LOP3.LUT P1, RZ, R57, 0x20, RZ, 0xc0, !PT ;  /* 0x0000002039ff7812 */ /* 0x000fc6000782c0ff */
[----:B0-----:R-:W4:Y:S04]  /*a850*/  LDL.LU R53, [R1+0x834] ;  /* 0x0008340001357983 */ /* 0x001f280000300800 */
[----:B------:R0:W-:Y:S02]  /*a860*/  STL [R1+0x98], R30 ;  /* 0x0000981e01007387 */ /* 0x0001e40000100800 */
[----:B0-----:R-:W-:-:S06]  /*a870*/  MOV R30, RZ ;  /* 0x000000ff001e7202 */ /* 0x001fcc0000000f00 */
[----:B------:R-:W4:Y:S04]  /*a880*/  @!P1 LDG.E R30, desc[UR10][R54.64] ;  /* 0x0000000a361e9981 */ /* 0x000f28000c1e1900 */
[----:B------:R-:W4:Y:S04]  /*a890*/  LDL.LU.64 R54, [R1+0x380] ;  /* 0x0003800001367983 */ /* 0x000f280000300a00 */
[----:B------:R-:W-:Y:S04]  /*a8a0*/  STL.S16 [R1+0x5dc], R12 ;  /* 0x0005dc0c01007387 */ /* 0x000fe80000100600 */
[----:B------:R0:W-:Y:S04]  /*a8b0*/  STL.S16 [R1+0x5e0], R13 ;  /* 0x0005e00d01007387 */ /* 0x0001e80000100600 */
[----:B0-----:R-:W4:Y:S04]  /*a8c0*/  LDL.LU.64 R12, [R1+0x370] ;  /* 0x00037000010c7983 */ /* 0x001f280000300a00 */
[----:B------:R-:W4:Y:S04]  /*a8d0*/  @!P3 LDG.E R34, desc[UR10][R14.64] ;  /* 0x0000000a0e22b981 */ /* 0x000f28000c1e1900 */
[----:B------:R-:W4:Y:S04]  /*a8e0*/  LDL.LU.64 R14, [R1+0x350] ;  /* 0x00035000010e7983 */ /* 0x000f280000300a00 */
[----:B------:R0:W-:Y:S01]  /*a8f0*/  STL [R1+0x198], R31 ;  /* 0x0001981f01007387 */ /* 0x0001e20000100800 */
[----:B------:R-:W-:-:S02]  /*a900*/  LOP3.LUT R56, R56, 0xfffffffd, RZ, 0xc0, !PT ;  /* 0xfffffffd38387812 */ /* 0x000fc400078ec0ff */
[----:B0-----:R-:W-:-:S04]  /*a910*/  PRMT R31, RZ, 0x7610, R31 ;  /* 0x00007610ff1f7816 */ /* 0x001fc8000000001f */
[----:B------:R-:W-:Y:S02]  /*a920*/  @!P4 PRMT R31, R2, 0x7632, R31 ;  /* 0x00007632021fc816 */ /* 0x000fe4000000001f */
[----:B------:R-:W-:-:S03]  /*a930*/  @P0 LOP3.LUT R56, R56, 0x2, RZ, 0xfc, !PT ;  /* 0x0000000238380812 */ /* 0x000fc600078efcff */
[----:B------:R0:W-:Y:S01]  /*a940*/  STL.S16 [R1+0x5f0], R31 ;  /* 0x0005f01f01007387 */ /* 0x0001e20000100600 */
[----:B------:R-:W-:Y:S01]  /*a950*/  LOP3.LUT R56, R56, 0xfffffffb, RZ, 0xc0, !PT ;  /* 0xfffffffb38387812 */ /* 0x000fe200078ec0ff */
[----:B0-----:R-:W-:-:S03]  /*a960*/  HFMA2 R31, -RZ, RZ, 0, 0 ;  /* 0x00000000ff1f7431 */ /* 0x001fc600000001ff */
[----:B------:R-:W-:Y:S01]  /*a970*/  @P1 LOP3.LUT R56, R56, 0x4, RZ, 0xfc, !PT ;  /* 0x0000000438381812 */ /* 0x000fe200078efcff */
[----:B------:R0:W-:Y:S01]  /*a980*/  STL [R1+0x1a4], R37 ;  /* 0x0001a42501007387 */ /* 0x0001e20000100800 */
[C---:B------:R-:W-:Y:S02]  /*a990*/  LOP3.LUT P4, RZ, R57.reuse, 0x4, RZ, 0xc0, !PT ;  /* 0x0000000439ff7812 */ /* 0x040fe4000788c0ff */
[----:B0-----:R-:W-:Y:S01]  /*a9a0*/  PRMT R37, RZ, 0x7610, R37 ;  /* 0x00007610ff257816 */ /* 0x001fe20000000025 */
[----:B--2---:R0:W2:Y:S01]  /*a9b0*/  @!P1 LDG.E R31, desc[UR10][R8.64] ;  /* 0x0000000a081f9981 */ /* 0x0040a2000c1e1900 */
[----:B------:R-:W-:-:S03]  /*a9c0*/  LOP3.LUT P1, RZ, R57, 0x100, RZ, 0xc0, !PT ;  /* 0x0000010039ff7812 */ /* 0x000fc6000782c0ff */
[----:B------:R-:W-:Y:S04]  /*a9d0*/  STL [R1+0x19c], R33 ;  /* 0x00019c2101007387 */ /* 0x000fe80000100800 */
[----:B------:R-:W0:Y:S06]  /*a9e0*/  LDL.LU R8, [R1+0x830] ;  /* 0x0008300001087983 */ /* 0x000e2c0000300800 */
[----:B------:R-:W-:-:S05]  /*a9f0*/  @!P1 PRMT R37, R58, 0x7632, R37 ;  /* 0x000076323a259816 */ /* 0x000fca0000000025 */
[----:B------:R1:W-:Y:S02]  /*aa00*/  STL.S16 [R1+0x624], R37 ;  /* 0x0006242501007387 */ /* 0x0003e40000100600 */
[----:B-1----:R-:W-:Y:S01]  /*aa10*/  HFMA2 R37, -RZ, RZ, 0, 0 ;  /* 0x00000000ff257431 */ /* 0x002fe200000001ff */
[----:B---3--:R-:W-:Y:S02]  /*aa20*/  PRMT R16, RZ, 0x7610, R16 ;  /* 0x00007610ff107816 */ /* 0x008fe40000000010 */
[----:B------:R-:W-:Y:S02]  /*aa30*/  PRMT R33, RZ, 0x7610, R33 ;  /* 0x00007610ff217816 */ /* 0x000fe40000000021 */
[----:B------:R-:W-:Y:S02]  /*aa40*/  @!P2 PRMT R16, R48, 0x7632, R16 ;  /* 0x000076323010a816 */ /* 0x000fe40000000010 */
[----:B------:R-:W-:Y:S02]  /*aa50*/  LOP3.LUT P2, RZ, R57, 0x10, RZ, 0xc0, !PT ;  /* 0x0000001039ff7812 */ /* 0x000fe4000784c0ff */
[----:B----4-:R-:W-:-:S04]  /*aa60*/  PRMT R53, RZ, 0x7610, R53 ;  /* 0x00007610ff357816 */ /* 0x010fc80000000035 */
[C---:B------:R-:W-:Y:S02]  /*aa70*/  @!P5 PRMT R53, R4.reuse, 0x7610, R53 ;  /* 0x000076100435d816 */ /* 0x040fe40000000035 */
[----:B------:R-:W-:-:S03]  /*aa80*/  @!P5 PRMT R33, R4, 0x7632, R33 ;  /* 0x000076320421d816 */ /* 0x000fc60000000021 */
[----:B------:R1:W-:Y:S04]  /*aa90*/  STL.S16 [R1+0x374], R53 ;  /* 0x0003743501007387 */ /* 0x0003e80000100600 */
[----:B------:R3:W-:Y:S04]  /*aaa0*/  STL.S16 [R1+0x604], R33 ;  /* 0x0006042101007387 */ /* 0x0007e80000100600 */
[----:B-1----:R-:W4:Y:S01]  /*aab0*/  LDL.LU R53, [R1+0x828] ;  /* 0x0008280001357983 */ /* 0x002f220000300800 */
[----:B---3--:R-:W-:-:S06]  /*aac0*/  HFMA2 R33, -RZ, RZ, 0, 0 ;  /* 0x00000000ff217431 */ /* 0x008fcc00000001ff */
[----:B------:R1:W3:Y:S04]  /*aad0*/  @!P2 LDG.E R33, desc[UR10][R54.64] ;  /* 0x0000000a3621a981 */ /* 0x0002e8000c1e1900 */
[----:B------:R-:W1:Y:S04]  /*aae0*/  LDL.LU R54, [R1+0x824] ;  /* 0x0008240001367983 */ /* 0x000e680000300800 */
[----:B------:R2:W-:Y:S02]  /*aaf0*/  STL [R1+0x9c], R32 ;  /* 0x00009c2001007387 */ /* 0x0005e40000100800 */
[----:B--2---:R-:W-:-:S06]  /*ab00*/  MOV R32, RZ ;  /* 0x000000ff00207202 */ /* 0x004fcc0000000f00 */
[----:B------:R-:W2:Y:S04]  /*ab10*/  @!P2 LDG.E R32, desc[UR10][R12.64] ;  /* 0x0000000a0c20a981 */ /* 0x000ea8000c1e1900 */
[----:B------:R-:W3:Y:S04]  /*ab20*/  LDL.LU.64 R12, [R1+0x368] ;  /* 0x00036800010c7983 */ /* 0x000ee80000300a00 */
[----:B------:R3:W2:Y:S04]  /*ab30*/  @!P4 LDG.E R37, desc[UR10][R14.64] ;  /* 0x0000000a0e25c981 */ /* 0x0006a8000c1e1900 */
[----:B------:R-:W2:Y:S01]  /*ab40*/  LDL.LU.64 R14, [R1+0x808] ;  /* 0x00080800010e7983 */ /* 0x000ea20000300a00 */
[----:B------:R-:W-:-:S03]  /*ab50*/  LOP3.LUT P0, RZ, R57, 0x80, RZ, 0xc0, !PT ;  /* 0x0000008039ff7812 */ /* 0x000fc6000780c0ff */
[----:B------:R0:W-:Y:S04]  /*ab60*/  STL.S16 [R1+0x5d4], R16 ;  /* 0x0005d41001007387 */ /* 0x0001e80000100600 */
[----:B0-----:R-:W2:Y:S04]  /*ab70*/  LDL.LU R16, [R1+0x854] ;  /* 0x0008540001107983 */ /* 0x001ea80000300800 */
[----:B------:R0:W-:Y:S02]  /*ab80*/  STL [R1+0x1a0], R35 ;  /* 0x0001a02301007387 */ /* 0x0001e40000100800 */
[----:B0-----:R-:W-:-:S04]  /*ab90*/  PRMT R35, RZ, 0x7610, R35 ;  /* 0x00007610ff237816 */ /* 0x001fc80000000023 */
[----:B------:R-:W-:-:S05]  /*aba0*/  @!P6 PRMT R35, R60, 0x7632, R35 ;  /* 0x000076323c23e816 */ /* 0x000fca0000000023 */
[----:B------:R0:W-:Y:S02]  /*abb0*/  STL.S16 [R1+0x384], R35 ;  /* 0x0003842301007387 */ /* 0x0001e40000100600 */
[----:B0-----:R-:W-:Y:S01]  /*abc0*/  HFMA2 R35, -RZ, RZ, 0, 0 ;  /* 0x00000000ff237431 */ /* 0x001fe200000001ff */
[----:B------:R-:W-:-:S04]  /*abd0*/  PRMT R8, RZ, 0x7610, R8 ;  /* 0x00007610ff087816 */ /* 0x000fc80000000008 */
[----:B------:R-:W-:-:S05]  /*abe0*/  @!P5 PRMT R8, R3, 0x7610, R8 ;  /* 0x000076100308d816 */ /* 0x000fca0000000008 */
[----:B------:R0:W-:Y:S04]  /*abf0*/  STL.S16 [R1+0x370], R8 ;  /* 0x0003700801007387 */ /* 0x0001e80000100600 */
[----:B0-----:R-:W2:Y:S01]  /*ac00*/  LDL.LU.64 R8, [R1+0x348] ;  /* 0x0003480001087983 */ /* 0x001ea20000300a00 */
[----:B----4-:R-:W-:-:S04]  /*ac10*/  PRMT R53, RZ, 0x7610, R53 ;  /* 0x00007610ff357816 */ /* 0x010fc80000000035 */
[----:B------:R-:W-:-:S05]  /*ac20*/  @!P6 PRMT R53, R60, 0x7610, R53 ;  /* 0x000076103c35e816 */ /* 0x000fca0000000035 */
[----:B------:R0:W-:Y:S04]  /*ac30*/  STL.S16 [R1+0x364], R53 ;  /* 0x0003643501007387 */ /* 0x0001e80000100600 */
[----:B0-----:R-:W4:Y:S01]  /*ac40*/  LDL.LU R53, [R1+0x81c] ;  /* 0x00081c0001357983 */ /* 0x001f220000300800 */
[----:B-1----:R-:W-:-:S04]  /*ac50*/  PRMT R54, RZ, 0x7610, R54 ;  /* 0x00007610ff367816 */ /* 0x002fc80000000036 */
[----:B------:R-:W-:-:S05]  /*ac60*/  @!P6 PRMT R54, R5, 0x7610, R54 ;  /* 0x000076100536e816 */ /* 0x000fca0000000036 */
[----:B------:R0:W-:Y:S04]  /*ac70*/  STL.S16 [R1+0x360], R54 ;  /* 0x0003603601007387 */ /* 0x0001e80000100600 */
[----:B0-----:R-:W4:Y:S04]  /*ac80*/  LDL.LU.64 R54, [R1+0x330] ;  /* 0x0003300001367983 */ /* 0x001f280000300a00 */
[----:B---3--:R-:W3:Y:S04]  /*ac90*/  @!P3 LDG.E R35, desc[UR10][R12.64] ;  /* 0x0000000a0c23b981 */ /* 0x008ee8000c1e1900 */
[----:B------:R-:W3:Y:S01]  /*aca0*/  LDL.LU.64 R12, [R1+0x338] ;  /* 0x00033800010c7983 */ /* 0x000ee20000300a00 */
[----:B--2---:R-:W-:-:S04]  /*acb0*/  PRMT R14, RZ, 0x7610, R14 ;  /* 0x00007610ff0e7816 */ /* 0x004fc8000000000e */
[----:B------:R-:W-:-:S05]  /*acc0*/  @!P0 PRMT R14, R59, 0x7610, R14 ;  /* 0x000076103b0e8816 */ /* 0x000fca000000000e */
[----:B------:R0:W-:Y:S04]  /*acd0*/  STL.S16 [R1+0x620], R14 ;  /* 0x0006200e01007387 */ /* 0x0001e80000100600 */
[----:B0-----:R-:W2:Y:S01]  /*ace0*/  LDL.LU R14, [R1+0x804] ;  /* 0x00080400010e7983 */ /* 0x001ea20000300800 */
[----:B------:R-:W-:-:S04]  /*acf0*/  PRMT R16, RZ, 0x7610, R16 ;  /* 0x00007610ff107816 */ /* 0x000fc80000000010 */
[----:B------:R-:W-:-:S05]  /*ad00*/  @!P5 PRMT R16, R3, 0x7632, R16 ;  /* 0x000076320310d816 */ /* 0x000fca0000000010 */
[----:B------:R0:W-:Y:S04]  /*ad10*/  STL.S16 [R1+0x394], R16 ;  /* 0x0003941001007387 */ /* 0x0001e80000100600 */
[----:B0-----:R-:W2:Y:S01]  /*ad20*/  LDL.LU R16, [R1+0x82c] ;  /* 0x00082c0001107983 */ /* 0x001ea20000300800 */
[----:B------:R-:W-:-:S03]  /*ad30*/  LOP3.LUT P5, RZ, R57, 0x2, RZ, 0xc0, !PT ;  /* 0x0000000239ff7812 */ /* 0x000fc600078ac0ff */
[----:B------:R0:W-:Y:S04]  /*ad40*/  STL [R1+0x1a8], R39 ;  /* 0x0001a82701007387 */ /* 0x0001e80000100800 */
[----:B------:R1:W-:Y:S04]  /*ad50*/  STL [R1+0xa4], R36 ;  /* 0x0000a42401007387 */ /* 0x0003e80000100800 */
[----:B------:R1:W-:Y:S01]  /*ad60*/  STL [R1+0xa8], R38 ;  /* 0x0000a82601007387 */ /* 0x0003e20000100800 */
[----:B0-----:R-:W-:Y:S02]  /*ad70*/  PRMT R39, RZ, 0x7610, R39 ;  /* 0x00007610ff277816 */ /* 0x001fe40000000027 */
[----:B-1----:R-:W-:-:S02]  /*ad80*/  MOV R36, RZ ;  /* 0x000000ff00247202 */ /* 0x002fc40000000f00 */
[----:B------:R-:W-:Y:S02]  /*ad90*/  MOV R38, RZ ;  /* 0x000000ff00267202 */ /* 0x000fe40000000f00 */
[----:B------:R-:W-:-:S05]  /*ada0*/  @!P0 PRMT R39, R0, 0x7632, R39 ;  /* 0x0000763200278816 */ /* 0x000fca0000000027 */
[----:B------:R0:W-:Y:S04]  /*adb0*/  STL.S16 [R1+0x640], R39 ;  /* 0x0006402701007387 */ /* 0x0001e80000100600 */
[----:B------:R-:W2:Y:S01]  /*adc0*/  @!P4 LDG.E R36, desc[UR10][R8.64] ;  /* 0x0000000a0824c981 */ /* 0x000ea2000c1e1900 */
[----:B0-----:R-:W-:-:S03]  /*add0*/  HFMA2 R39, -RZ, RZ, 0, 0 ;  /* 0x00000000ff277431 */ /* 0x001fc600000001ff */
[----:B------:R-:W2:Y:S01]  /*ade0*/  LDL.LU.64 R8, [R1+0x320] ;  /* 0x0003200001087983 */ /* 0x000ea20000300a00 */
[----:B----4-:R-:W-:-:S04]  /*adf0*/  PRMT R53, RZ, 0x7610, R53 ;  /* 0x00007610ff357816 */ /* 0x010fc80000000035 */
[----:B------:R-:W-:-:S05]  /*ae00*/  @!P1 PRMT R53, R61, 0x7610, R53 ;  /* 0x000076103d359816 */ /* 0x000fca0000000035 */
[----:B------:R0:W-:Y:S04]  /*ae10*/  STL.S16 [R1+0x34c], R53 ;  /* 0x00034c3501007387 */ /* 0x0001e80000100600 */
[----:B0-----:R-:W4:Y:S04]  /*ae20*/  LDL.LU R53, [R1+0x818] ;  /* 0x0008180001357983 */ /* 0x001f280000300800 */
[----:B------:R-:W4:Y:S04]  /*ae30*/  @!P5 LDG.E R38, desc[UR10][R54.64] ;  /* 0x0000000a3626d981 */ /* 0x000f28000c1e1900 */
[----:B------:R-:W4:Y:S04]  /*ae40*/  LDL.LU.64 R54, [R1+0x328] ;  /* 0x0003280001367983 */ /* 0x000f280000300a00 */
[----:B---3--:R0:W3:Y:S04]  /*ae50*/  @!P5 LDG.E R39, desc[UR10][R12.64] ;  /* 0x0000000a0c27d981 */ /* 0x0080e8000c1e1900 */
[----:B------:R-:W0:Y:S01]  /*ae60*/  LDL.LU R12, [R1+0x7f8] ;  /* 0x0007f800010c7983 */ /* 0x000e220000300800 */
[----:B--2---:R-:W-:-:S04]  /*ae70*/  PRMT R14, RZ, 0x7610, R14 ;  /* 0x00007610ff0e7816 */ /* 0x004fc8000000000e */
[----:B------:R-:W-:-:S05]  /*ae80*/  @!P0 PRMT R14, R0, 0x7610, R14 ;  /* 0x00007610000e8816 */ /* 0x000fca000000000e */
[----:B------:R1:W-:Y:S04]  /*ae90*/  STL.S16 [R1+0x630], R14 ;  /* 0x0006300e01007387 */ /* 0x0003e80000100600 */
[----:B-1----:R-:W2:Y:S01]  /*aea0*/  LDL.LU R14, [R1+0x7fc] ;  /* 0x0007fc00010e7983 */ /* 0x002ea20000300800 */
[----:B------:R-:W-:-:S04]  /*aeb0*/  PRMT R16, RZ, 0x7610, R16 ;  /* 0x00007610ff107816 */ /* 0x000fc80000000010 */
[----:B------:R-:W-:Y:S02]  /*aec0*/  @!P6 PRMT R16, R5, 0x7632, R16 ;  /* 0x000076320510e816 */ /* 0x000fe40000000010 */
[----:B------:R-:W-:-:S03]  /*aed0*/  PRMT R15, RZ, 0x7610, R15 ;  /* 0x00007610ff0f7816 */ /* 0x000fc6000000000f */
[----:B------:R1:W-:Y:S01]  /*aee0*/  STL.S16 [R1+0x380], R16 ;  /* 0x0003801001007387 */ /* 0x0003e20000100600 */
[----:B------:R-:W-:Y:S02]  /*aef0*/  @!P0 PRMT R15, R59, 0x7632, R15 ;  /* 0x000076323b0f8816 */ /* 0x000fe4000000000f */
[----:B------:R-:W-:Y:S01]  /*af00*/  LOP3.LUT P0, RZ, R56, 0x2, RZ, 0xc0, !PT ;  /* 0x0000000238ff7812 */ /* 0x000fe2000780c0ff */
[----:B-1----:R-:W3:Y:S04]  /*af10*/  LDL.LU R16, [R1+0x820] ;  /* 0x0008200001107983 */ /* 0x002ee80000300800 */
[----:B------:R1:W-:Y:S01]  /*af20*/  STL [R1+0x1ac], R41 ;  /* 0x0001ac2901007387 */ /* 0x0003e20000100800 */
[----:B------:R-:W-:Y:S02]  /*af30*/  LOP3.LUT P6, RZ, R57, 0x1, RZ, 0xc0, !PT ;  /* 0x0000000139ff7812 */ /* 0x000fe400078cc0ff */
[----:B-1----:R-:W-:Y:S01]  /*af40*/  PRMT R41, RZ, 0x7610, R41 ;  /* 0x00007610ff297816 */ /* 0x002fe20000000029 */
[----:B------:R1:W-:Y:S04]  /*af50*/  STL.S16 [R1+0x634], R15 ;  /* 0x0006340f01007387 */ /* 0x0003e80000100600 */
[----:B------:R-:W-:Y:S01]  /*af60*/  @!P0 PRMT R41, R29, 0x7632, R41 ;  /* 0x000076321d298816 */ /* 0x000fe20000000029 */
[----:B------:R1:W-:Y:S04]  /*af70*/  STL [R1+0xac], R40 ;  /* 0x0000ac2801007387 */ /* 0x0003e80000100800 */
[----:B------:R1:W-:Y:S04]  /*af80*/  STL.S16 [R1+0x658], R41 ;  /* 0x0006582901007387 */ /* 0x0003e80000100600 */
[----:B-1----:R-:W3:Y:S01]  /*af90*/  LDL.LU R15, [R1+0x800] ;  /* 0x00080000010f7983 */ /* 0x002ee20000300800 */
[----:B------:R-:W-:Y:S01]  /*afa0*/  MOV R40, RZ ;  /* 0x000000ff00287202 */ /* 0x000fe20000000f00 */
[----:B------:R-:W-:-:S05]  /*afb0*/  HFMA2 R41, -RZ, RZ, 0, 0 ;  /* 0x00000000ff297431 */ /* 0x000fca00000001ff */
[----:B------:R-:W3:Y:S04]  /*afc0*/  @!P6 LDG.E R40, desc[UR10][R8.64] ;  /* 0x0000000a0828e981 */ /* 0x000ee8000c1e1900 */
[----:B------:R-:W3:Y:S01]  /*afd0*/  LDL.LU.64 R8, [R1+0x310] ;  /* 0x0003100001087983 */ /* 0x000ee20000300a00 */
[----:B----4-:R-:W-:-:S04]  /*afe0*/  PRMT R53, RZ, 0x7610, R53 ;  /* 0x00007610ff357816 */ /* 0x010fc80000000035 */
[----:B------:R-:W-:-:S05]  /*aff0*/  @!P1 PRMT R53, R58, 0x7610, R53 ;  /* 0x000076103a359816 */ /* 0x000fca0000000035 */
[----:B------:R1:W-:Y:S04]  /*b000*/  STL.S16 [R1+0x368], R53 ;  /* 0x0003683501007387 */ /* 0x0003e80000100600 */
[----:B------:R4:W4:Y:S04]  /*b010*/  @!P6 LDG.E R41, desc[UR10][R54.64] ;  /* 0x0000000a3629e981 */ /* 0x000928000c1e1900 */
[----:B-1----:R-:W4:Y:S04]  /*b020*/  LDL.LU R53, [R1+0x810] ;  /* 0x0008100001357983 */ /* 0x002f280000300800 */
[----:B------:R-:W4:Y:S01]  /*b030*/  LDL.LU R54, [R1+0x7f0] ;  /* 0x0007f00001367983 */ /* 0x000f220000300800 */
[----:B0-----:R-:W-:-:S04]  /*b040*/  PRMT R12, RZ, 0x7610, R12 ;  /* 0x00007610ff0c7816 */ /* 0x001fc8000000000c */
[----:B------:R-:W-:-:S05]  /*b050*/  @!P0 PRMT R12, R28, 0x7610, R12 ;  /* 0x000076101c0c8816 */ /* 0x000fca000000000c */
[----:B------:R0:W-:Y:S04]  /*b060*/  STL.S16 [R1+0x338], R12 ;  /* 0x0003380c01007387 */ /* 0x0001e80000100600 */
[----:B0-----:R-:W4:Y:S01]  /*b070*/  LDL.LU.64 R12, [R1+0x2f0] ;  /* 0x0002f000010c7983 */ /* 0x001f220000300a00 */
[----:B--2---:R-:W-:-:S04]  /*b080*/  PRMT R14, RZ, 0x7610, R14 ;  /* 0x00007610ff0e7816 */ /* 0x004fc8000000000e */
[----:B------:R-:W-:-:S05]  /*b090*/  @!P0 PRMT R14, R28, 0x7632, R14 ;  /* 0x000076321c0e8816 */ /* 0x000fca000000000e */
[----:B------:R0:W-:Y:S04]  /*b0a0*/  STL.S16 [R1+0x64c], R14 ;  /* 0x00064c0e01007387 */ /* 0x0001e80000100600 */
[----:B0-----:R-:W2:Y:S01]  /*b0b0*/  LDL.LU R14, [R1+0x7f4] ;  /* 0x0007f400010e7983 */ /* 0x001ea20000300800 */
[----:B---3--:R-:W-:-:S04]  /*b0c0*/  PRMT R16, RZ, 0x7610, R16 ;  /* 0x00007610ff107816 */ /* 0x008fc80000000010 */
[----:B------:R-:W-:Y:S02]  /*b0d0*/  @!P1 PRMT R16, R61, 0x7632, R16 ;  /* 0x000076323d109816 */ /* 0x000fe40000000010 */
[----:B------:R-:W-:Y:S01]  /*b0e0*/  LOP3.LUT P1, RZ, R56, 0x4, RZ, 0xc0, !PT ;  /* 0x0000000438ff7812 */ /* 0x000fe2000782c0ff */
[----:B------:R0:W-:Y:S01]  /*b0f0*/  STL [R1+0x1b0], R43 ;  /* 0x0001b02b01007387 */ /* 0x0001e20000100800 */
[----:B------:R-:W-:-:S04]  /*b100*/  PRMT R57, RZ, 0x7610, R57 ;  /* 0x00007610ff397816 */ /* 0x000fc80000000039 */
[----:B------:R-:W-:Y:S02]  /*b110*/  @!P0 PRMT R57, R29, 0x7610, R57 ;  /* 0x000076101d398816 */ /* 0x000fe40000000039 */
[----:B------:R-:W-:Y:S02]  /*b120*/  LOP3.LUT P0, RZ, R56, 0x1, RZ, 0xc0, !PT ;  /* 0x0000000138ff7812 */ /* 0x000fe4000780c0ff */
[----:B0-----:R-:W-:-:S04]  /*b130*/  PRMT R43, RZ, 0x7610, R43 ;  /* 0x00007610ff2b7816 */ /* 0x001fc8000000002b */
[----:B------:R-:W-:Y:S02]  /*b140*/  @!P1 PRMT R43, R31, 0x7632, R43 ;  /* 0x000076321f2b9816 */ /* 0x000fe4000000002b */
[----:B------:R-:W-:-:S03]  /*b150*/  PRMT R15, RZ, 0x7610, R15 ;  /* 0x00007610ff0f7816 */ /* 0x000fc6000000000f */
[----:B------:R0:W-:Y:S01]  /*b160*/  STL.S16 [R1+0x670], R43 ;  /* 0x0006702b01007387 */ /* 0x0001e20000100600 */
[----:B------:R-:W-:Y:S01]  /*b170*/  @!P1 PRMT R15, R30, 0x7632, R15 ;  /* 0x000076321e0f9816 */ /* 0x000fe2000000000f */
[----:B0-----:R-:W-:-:S04]  /*b180*/  HFMA2 R43, -RZ, RZ, 0, 0 ;  /* 0x00000000ff2b7431 */ /* 0x001fc800000001ff */
[----:B------:R0:W-:Y:S04]  /*b190*/  STL.S16 [R1+0x664], R15 ;  /* 0x0006640f01007387 */ /* 0x0001e80000100600 */
[----:B------:R1:W3:Y:S04]  /*b1a0*/  @!P0 LDG.E R43, desc[UR10][R8.64] ;  /* 0x0000000a082b8981 */ /* 0x0002e8000c1e1900 */
[----:B0-----:R-:W3:Y:S04]  /*b1b0*/  LDL.LU R15, [R1+0x7ec] ;  /* 0x0007ec00010f7983 */ /* 0x001ee80000300800 */
[----:B------:R-:W1:Y:S04]  /*b1c0*/  LDL.LU R8, [R1+0x7e4] ;  /* 0x0007e40001087983 */ /* 0x000e680000300800 */
[----:B------:R0:W-:Y:S02]  /*b1d0*/  STL [R1+0xb4], R44 ;  /* 0x0000b42c01007387 */ /* 0x0001e40000100800 */
[----:B0-----:R-:W-:-:S02]  /*b1e0*/  MOV R44, RZ ;  /* 0x000000ff002c7202 */ /* 0x001fc40000000f00 */
[----:B----4-:R-:W-:-:S04]  /*b1f0*/  PRMT R54, RZ, 0x7610, R54 ;  /* 0x00007610ff367816 */ /* 0x010fc80000000036 */
[----:B------:R-:W-:Y:S02]  /*b200*/  @!P1 PRMT R54, R30, 0x7610, R54 ;  /* 0x000076101e369816 */ /* 0x000fe40000000036 */
[----:B--2---:R-:W-:-:S04]  /*b210*/  PRMT R14, RZ, 0x7610, R14 ;  /* 0x00007610ff0e7816 */ /* 0x004fc8000000000e */
[----:B------:R-:W-:-:S05]  /*b220*/  @!P1 PRMT R14, R31, 0x7610, R14 ;  /* 0x000076101f0e9816 */ /* 0x000fca000000000e */
[----:B------:R0:W-:Y:S01]  /*b230*/  STL.S16 [R1+0x660], R14 ;  /* 0x0006600e01007387 */ /* 0x0001e20000100600 */
[----:B------:R-:W-:-:S03]  /*b240*/  LOP3.LUT P1, RZ, R53, 0x80000000, RZ, 0xc0, !PT ;  /* 0x8000000035ff7812 */ /* 0x000fc6000782c0ff */
[----:B0-----:R-:W2:Y:S10]  /*b250*/  LDL.LU R14, [R1+0x7e8] ;  /* 0x0007e800010e7983 */ /* 0x001eb40000300800 */
[----:B------:R-:W4:Y:S04]  /*b260*/  @!P1 LDG.E R44, desc[UR10][R12.64] ;  /* 0x0000000a0c2c9981 */ /* 0x000f28000c1e1900 */
[----:B------:R-:W4:Y:S04]  /*b270*/  LDL.LU.64 R12, [R1+0x2e0] ;  /* 0x0002e000010c7983 */ /* 0x000f280000300a00 */
[----:B------:R0:W-:Y:S04]  /*b280*/  STL [R1+0x1b4], R45 ;  /* 0x0001b42d01007387 */ /* 0x0001e80000100800 */
[----:B------:R3:W-:Y:S01]  /*b290*/  STL [R1+0x1b8], R47 ;  /* 0x0001b82f01007387 */ /* 0x0007e20000100800 */
[----:B0-----:R-:W-:-:S02]  /*b2a0*/  PRMT R45, RZ, 0x7610, R45 ;  /* 0x00007610ff2d7816 */ /* 0x001fc4000000002d */
[----:B---3--:R-:W-:Y:S02]  /*b2b0*/  PRMT R15, RZ, 0x7610, R15 ;  /* 0x00007610ff0f7816 */ /* 0x008fe4000000000f */
[----:B------:R-:W-:Y:S02]  /*b2c0*/  PRMT R47, RZ, 0x7610, R47 ;  /* 0x00007610ff2f7816 */ /* 0x000fe4000000002f */
[----:B-1----:R-:W-:Y:S02]  /*b2d0*/  PRMT R8, RZ, 0x7610, R8 ;  /* 0x00007610ff087816 */ /* 0x002fe40000000008 */
[C---:B------:R-:W-:Y:S02]  /*b2e0*/  @!P2 PRMT R15, R32.reuse, 0x7632, R15 ;  /* 0x00007632200fa816 */ /* 0x040fe4000000000f */
[----:B------:R-:W-:Y:S02]  /*b2f0*/  @!P2 PRMT R8, R32, 0x7610, R8 ;  /* 0x000076102008a816 */ /* 0x000fe40000000008 */
[----:B------:R-:W-:-:S02]  /*b300*/  @!P2 PRMT R45, R33, 0x7632, R45 ;  /* 0x00007632212da816 */ /* 0x000fc4000000002d */
[----:B------:R-:W-:-:S05]  /*b310*/  @!P3 PRMT R47, R35, 0x7632, R47 ;  /* 0x00007632232fb816 */ /* 0x000fca000000002f */
[----:B------:R0:W-:Y:S02]  /*b320*/  STL.S16 [R1+0x6a0], R47 ;  /* 0x0006a02f01007387 */ /* 0x0001e40000100600 */
[----:B0-----:R-:W-:Y:S02]  /*b330*/  MOV R47, RZ ;  /* 0x000000ff002f7202 */ /* 0x001fe40000000f00 */
[----:B------:R0:W-:Y:S04]  /*b340*/  STL.S16 [R1+0x328], R54 ;  /* 0x0003283601007387 */ /* 0x0001e80000100600 */
[----:B0-----:R-:W3:Y:S01]  /*b350*/  LDL.LU.64 R54, [R1+0x2d8] ;  /* 0x0002d80001367983 */ /* 0x001ee20000300a00 */
[----:B--2---:R-:W-:-:S04]  /*b360*/  PRMT R14, RZ, 0x7610, R14 ;  /* 0x00007610ff0e7816 */ /* 0x004fc8000000000e */
[----:B------:R-:W-:Y:S02]  /*b370*/  @!P2 PRMT R14, R33, 0x7610, R14 ;  /* 0x00007610210ea816 */ /* 0x000fe4000000000e */
[----:B------:R-:W-:-:S13]  /*b380*/  LOP3.LUT P2, RZ, R53, 0x40000000, RZ, 0xc0, !PT ;  /* 0x4000000035ff7812 */ /* 0x000fda000784c0ff */
[----:B----4-:R0:W2:Y:S04]  /*b390*/  @!P2 LDG.E R47, desc[UR10][R12.64] ;  /* 0x0000000a0c2fa981 */ /* 0x0100a8000c1e1900 */
[----:B------:R-:W0:Y:S04]  /*b3a0*/  LDL.LU.64 R12, [R1+0x7c8] ;  /* 0x0007c800010c7983 */ /* 0x000e280000300a00 */
[----:B------:R1:W-:Y:S04]  /*b3b0*/  STL [R1+0xb8], R46 ;  /* 0x0000b82e01007387 */ /* 0x0003e80000100800 */
[----:B------:R4:W-:Y:S01]  /*b3c0*/  STL.S16 [R1+0x67c], R14 ;  /* 0x00067c0e01007387 */ /* 0x0009e20000100600 */
[----:B-1----:R-:W-:-:S03]  /*b3d0*/  HFMA2 R46, -RZ, RZ, 0, 0 ;  /* 0x00000000ff2e7431 */ /* 0x002fc600000001ff */
[----:B----4-:R-:W4:Y:S04]  /*b3e0*/  LDL.LU R14, [R1+0x7dc] ;  /* 0x0007dc00010e7983 */ /* 0x010f280000300800 */
[----:B---3--:R-:W3:Y:S04]  /*b3f0*/  @!P2 LDG.E R46, desc[UR10][R54.64] ;  /* 0x0000000a362ea981 */ /* 0x008ee8000c1e1900 */
[----:B------:R-:W2:Y:S04]  /*b400*/  LDL.LU.64 R54, [R1+0x2b0] ;  /* 0x0002b00001367983 */ /* 0x000ea80000300a00 */
[----:B------:R1:W-:Y:S04]  /*b410*/  STL.S16 [R1+0x648], R57 ;  /* 0x0006483901007387 */ /* 0x0003e80000100600 */
[----:B-1----:R-:W3:Y:S01]  /*b420*/  LDL.LU.64 R56, [R1+0x308] ;  /* 0x0003080001387983 */ /* 0x002ee20000300a00 */
[----:B0-----:R-:W-:-:S04]  /*b430*/  PRMT R12, RZ, 0x7610, R12 ;  /* 0x00007610ff0c7816 */ /* 0x001fc8000000000c */
[----:B------:R-:W-:-:S05]  /*b440*/  @!P4 PRMT R12, R36, 0x7610, R12 ;  /* 0x00007610240cc816 */ /* 0x000fca000000000c */
[----:B------:R0:W-:Y:S04]  /*b450*/  STL.S16 [R1+0x69c], R12 ;  /* 0x00069c0c01007387 */ /* 0x0001e80000100600 */
[----:B0-----:R-:W2:Y:S01]  /*b460*/  LDL.LU R12, [R1+0x7c0] ;  /* 0x0007c000010c7983 */ /* 0x001ea20000300800 */
[----:B------:R-:W-:-:S03]  /*b470*/  PRMT R13, RZ, 0x7610, R13 ;  /* 0x00007610ff0d7816 */ /* 0x000fc6000000000d */
[----:B------:R0:W-:Y:S01]  /*b480*/  STL [R1+0x1bc], R49 ;  /* 0x0001bc3101007387 */ /* 0x0001e20000100800 */
[----:B------:R-:W-:Y:S02]  /*b490*/  @!P4 PRMT R13, R36, 0x7632, R13 ;  /* 0x00007632240dc816 */ /* 0x000fe4000000000d */
[----:B0-----:R-:W-:-:S04]  /*b4a0*/  PRMT R49, RZ, 0x7610, R49 ;  /* 0x00007610ff317816 */ /* 0x001fc80000000031 */
[----:B------:R-:W-:Y:S01]  /*b4b0*/  @!P4 PRMT R49, R37, 0x7632, R49 ;  /* 0x000076322531c816 */ /* 0x000fe20000000031 */
[----:B------:R0:W-:Y:S01]  /*b4c0*/  STL [R1+0xc0], R50 ;  /* 0x0000c03201007387 */ /* 0x0001e20000100800 */
[----:B----4-:R-:W-:Y:S01]  /*b4d0*/  PRMT R14, RZ, 0x7610, R14 ;  /* 0x00007610ff0e7816 */ /* 0x010fe2000000000e */
[----:B0-----:R-:W-:-:S03]  /*b4e0*/  HFMA2 R50, -RZ, RZ, 0, 0 ;  /* 0x00000000ff327431 */ /* 0x001fc600000001ff */
[----:B------:R-:W-:Y:S01]  /*b4f0*/  @!P3 PRMT R14, R34, 0x7610, R14 ;  /* 0x00007610220eb816 */ /* 0x000fe2000000000e */
[----:B------:R0:W-:Y:S04]  /*b500*/  STL.S16 [R1+0x680], R15 ;  /* 0x0006800f01007387 */ /* 0x0001e80000100600 */
[----:B------:R1:W-:Y:S04]  /*b510*/  STL.S16 [R1+0x2d8], R14 ;  /* 0x0002d80e01007387 */ /* 0x0003e80000100600 */
[----:B0-----:R-:W4:Y:S04]  /*b520*/  LDL.LU R15, [R1+0x7e0] ;  /* 0x0007e000010f7983 */ /* 0x001f280000300800 */
[----:B-1----:R-:W4:Y:S04]  /*b530*/  LDL.LU R14, [R1+0x7d8] ;  /* 0x0007d800010e7983 */ /* 0x002f280000300800 */
[----:B------:R0:W-:Y:S02]  /*b540*/  STL [R1+0xb0], R42 ;  /* 0x0000b02a01007387 */ /* 0x0001e40000100800 */
[----:B0-----:R-:W-:-:S02]  /*b550*/  MOV R42, RZ ;  /* 0x000000ff002a7202 */ /* 0x001fc40000000f00 */
[----:B------:R0:W-:Y:S04]  /*b560*/  STL.S16 [R1+0x314], R8 ;  /* 0x0003140801007387 */ /* 0x0001e80000100600 */
[----:B---3--:R-:W3:Y:S04]  /*b570*/  @!P0 LDG.E R42, desc[UR10][R56.64] ;  /* 0x0000000a382a8981 */ /* 0x008ee8000c1e1900 */
[----:B0-----:R-:W3:Y:S04]  /*b580*/  LDL.LU.64 R8, [R1+0x2c0] ;  /* 0x0002c00001087983 */ /* 0x001ee80000300a00 */
[----:B------:R-:W3:Y:S01]  /*b590*/  LDL.LU.64 R56, [R1+0x2f8] ;  /* 0x0002f80001387983 */ /* 0x000ee20000300a00 */
[----:B--2---:R-:W-:-:S04]  /*b5a0*/  PRMT R12, RZ, 0x7610, R12 ;  /* 0x00007610ff0c7816 */ /* 0x004fc8000000000c */
[----:B------:R-:W-:Y:S02]  /*b5b0*/  @!P4 PRMT R12, R37, 0x7610, R12 ;  /* 0x00007610250cc816 */ /* 0x000fe4000000000c */
[----:B------:R-:W-:-:S13]  /*b5c0*/  LOP3.LUT P4, RZ, R53, 0x10000000, RZ, 0xc0, !PT ;  /* 0x1000000035ff7812 */ /* 0x000fda000788c0ff */
[----:B------:R-:W2:Y:S04]  /*b5d0*/  @!P4 LDG.E R50, desc[UR10][R54.64] ;  /* 0x0000000a3632c981 */ /* 0x000ea8000c1e1900 */
[----:B------:R-:W2:Y:S04]  /*b5e0*/  LDL.LU.64 R54, [R1+0x7a8] ;  /* 0x0007a80001367983 */ /* 0x000ea80000300a00 */
[----:B------:R0:W-:Y:S01]  /*b5f0*/  STL.S16 [R1+0x68c], R45 ;  /* 0x00068c2d01007387 */ /* 0x0001e20000100600 */
[----:B----4-:R-:W-:Y:S02]  /*b600*/  PRMT R15, RZ, 0x7610, R15 ;  /* 0x00007610ff0f7816 */ /* 0x010fe4000000000f */
[----:B------:R-:W-:-:S02]  /*b610*/  PRMT R14, RZ, 0x7610, R14 ;  /* 0x00007610ff0e7816 */ /* 0x000fc4000000000e */
[----:B------:R-:W-:Y:S02]  /*b620*/  @!P3 PRMT R15, R34, 0x7632, R15 ;  /* 0x00007632220fb816 */ /* 0x000fe4000000000f */
[----:B------:R-:W-:Y:S02]  /*b630*/  @!P3 PRMT R14, R35, 0x7610, R14 ;  /* 0x00007610230eb816 */ /* 0x000fe4000000000e */
[----:B------:R-:W-:Y:S01]  /*b640*/  LOP3.LUT P3, RZ, R53, 0x20000000, RZ, 0xc0, !PT ;  /* 0x2000000035ff7812 */ /* 0x000fe2000786c0ff */
[----:B0-----:R-:W-:Y:S01]  /*b650*/  HFMA2 R45, -RZ, RZ, 0, 0 ;  /* 0x00000000ff2d7431 */ /* 0x001fe200000001ff */
[----:B------:R0:W-:Y:S02]  /*b660*/  STL [R1+0xbc], R48 ;  /* 0x0000bc3001007387 */ /* 0x0001e40000100800 */
[----:B0-----:R-:W-:-:S09]  /*b670*/  HFMA2 R48, -RZ, RZ, 0, 0 ;  /* 0x00000000ff307431 */ /* 0x001fd200000001ff */
[----:B---3--:R-:W3:Y:S04]  /*b680*/  @!P3 LDG.E R48, desc[UR10][R8.64] ;  /* 0x0000000a0830b981 */ /* 0x008ee8000c1e1900 */
[----:B------:R0:W4:Y:S04]  /*b690*/  @!P1 LDG.E R45, desc[UR10][R56.64] ;  /* 0x0000000a382d9981 */ /* 0x000128000c1e1900 */
[----:B------:R-:W3:Y:S01]  /*b6a0*/  LDL.LU.64 R8, [R1+0x290] ;  /* 0x0002900001087983 */ /* 0x000ee20000300a00 */
[----:B0-----:R-:W-:Y:S02]  /*b6b0*/  MOV R56, R10 ;  /* 0x0000000a00387202 */ /* 0x001fe40000000f00 */
[----:B------:R-:W-:-:S02]  /*b6c0*/  MOV R57, R11 ;  /* 0x0000000b00397202 */ /* 0x000fc40000000f00 */
[----:B------:R-:W4:Y:S01]  /*b6d0*/  LDL.LU.64 R10, [R1+0x2c8] ;  /* 0x0002c800010a7983 */ /* 0x000f220000300a00 */
[----:B--2---:R-:W-:-:S04]  /*b6e0*/  PRMT R54, RZ, 0x7610, R54 ;  /* 0x00007610ff367816 */ /* 0x004fc80000000036 */
        /* <DEDUP_REMOVED lines=8> */
[----:B------:R0:W-:Y:S04]  /*b770*/  STL.S16 [R1+0x6ac], R49 ;  /* 0x0006ac3101007387 */ /* 0x0001e80000100600 */
[----:B------:R1:W-:Y:S01]  /*b780*/  STL [R1+0xc4], R52 ;  /* 0x0000c43401007387 */ /* 0x0003e20000100800 */
[----:B0-----:R-:W-:Y:S01]  /*b790*/  MOV R49, RZ ;  /* 0x000000ff00317202 */ /* 0x001fe20000000f00 */
[----:B-1----:R-:W-:Y:S02]  /*b7a0*/  HFMA2 R52, -RZ, RZ, 0, 0 ;  /* 0x00000000ff347431 */ /* 0x002fe400000001ff */
[----:B------:R0:W-:Y:S04]  /*b7b0*/  STL.S16 [R1+0x36c], R16 ;  /* 0x00036c1001007387 */ /* 0x0001e80000100600 */
[----:B------:R1:W-:Y:S04]  /*b7c0*/  STL.S16 [R1+0x698], R15 ;  /* 0x0006980f01007387 */ /* 0x0003e80000100600 */
[----:B------:R3:W-:Y:S04]  /*b7d0*/  STL.S16 [R1+0x694], R14 ;  /* 0x0006940e01007387 */ /* 0x0007e80000100600 */
[----:B------:R3:W-:Y:S04]  /*b7e0*/  STL.S16 [R1+0x6a8], R13 ;  /* 0x0006a80d01007387 */ /* 0x0007e80000100600 */
[----:B------:R3:W-:Y:S04]  /*b7f0*/  STL.S16 [R1+0x6a4], R12 ;  /* 0x0006a40c01007387 */ /* 0x0007e80000100600 */
[----:B----4-:R-:W4:Y:S04]  /*b800*/  @!P3 LDG.E R49, desc[UR10][R10.64] ;  /* 0x0000000a0a31b981 */ /* 0x010f28000c1e1900 */
[----:B------:R3:W-:Y:S04]  /*b810*/  STL.S16 [R1+0x6b4], R55 ;  /* 0x0006b43701007387 */ /* 0x0007e80000100600 */
[----:B0-----:R-:W5:Y:S04]  /*b820*/  LDL.LU R16, [R1+0x814] ;  /* 0x0008140001107983 */ /* 0x001f680000300800 */
[----:B-1----:R-:W5:Y:S04]  /*b830*/  LDL.LU R15, [R1+0x7d4] ;  /* 0x0007d400010f7983 */ /* 0x002f680000300800 */
[----:B---3--:R-:W5:Y:S04]  /*b840*/  LDL.LU R14, [R1+0x7d0] ;  /* 0x0007d000010e7983 */ /* 0x008f680000300800 */
[----:B------:R-:W5:Y:S04]  /*b850*/  LDL.LU R13, [R1+0x7bc] ;  /* 0x0007bc00010d7983 */ /* 0x000f680000300800 */
[----:B------:R-:W5:Y:S04]  /*b860*/  LDL.LU R12, [R1+0x7b8] ;  /* 0x0007b800010c7983 */ /* 0x000f680000300800 */
[----:B------:R-:W5:Y:S04]  /*b870*/  LDL.LU.64 R10, [R1+0x7b0] ;  /* 0x0007b000010a7983 */ /* 0x000f680000300a00 */
[----:B------:R-:W5:Y:S01]  /*b880*/  LDL.LU R55, [R1+0x79c] ;  /* 0x00079c0001377983 */ /* 0x000f620000300800 */
[----:B--2---:R-:W-:-:S04]  /*b890*/  PRMT R54, RZ, 0x7610, R54 ;  /* 0x00007610ff367816 */ /* 0x004fc80000000036 */
[----:B------:R-:W-:Y:S02]  /*b8a0*/  @!P5 PRMT R54, R39, 0x7610, R54 ;  /* 0x000076102736d816 */ /* 0x000fe40000000036 */
[----:B------:R-:W-:-:S03]  /*b8b0*/  LOP3.LUT P5, RZ, R53, 0x8000000, RZ, 0xc0, !PT ;  /* 0x0800000035ff7812 */ /* 0x000fc600078ac0ff */
[----:B------:R0:W-:Y:S04]  /*b8c0*/  STL.S16 [R1+0x6b0], R54 ;  /* 0x0006b03601007387 */ /* 0x0001e80000100600 */
[----:B0-----:R-:W5:Y:S06]  /*b8d0*/  LDL.LU R54, [R1+0x798] ;  /* 0x0007980001367983 */ /* 0x001f6c0000300800 */
[----:B------:R0:W2:Y:S04]  /*b8e0*/  @!P5 LDG.E R52, desc[UR10][R8.64] ;  /* 0x0000000a0834d981 */ /* 0x0000a8000c1e1900 */
[----:B------:R-:W0:Y:S04]  /*b8f0*/  LDL.LU.64 R8, [R1+0x788] ;  /* 0x0007880001087983 */ /* 0x000e280000300a00 */
[----:B------:R1:W-:Y:S02]  /*b900*/  STL.S16 [R1+0x6b8], R51 ;  /* 0x0006b83301007387 */ /* 0x0003e40000100600 */
[----:B-1----:R-:W-:-:S06]  /*b910*/  MOV R51, RZ ;  /* 0x000000ff00337202 */ /* 0x002fcc0000000f00 */
[----:B------:R-:W3:Y:S04]  /*b920*/  @!P4 LDG.E R51, desc[UR10][R6.64] ;  /* 0x0000000a0633c981 */ /* 0x000ee8000c1e1900 */
[----:B------:R-:W4:Y:S01]  /*b930*/  LDL.LU.64 R6, [R1+0x790] ;  /* 0x0007900001067983 */ /* 0x000f220000300a00 */
        /* <DEDUP_REMOVED lines=8> */
[----:B------:R-:W-:Y:S02]  /*b9c0*/  @!P6 PRMT R2, R41, 0x7632, R2 ;  /* 0x000076322902e816 */ /* 0x000fe40000000002 */
[----:B--2---:R-:W-:-:S04]  /*b9d0*/  PRMT R8, RZ, 0x7610, R8 ;  /* 0x00007610ff087816 */ /* 0x004fc80000000008 */
[----:B------:R-:W-:Y:S02]  /*b9e0*/  @!P6 PRMT R8, R40, 0x7632, R8 ;  /* 0x000076322808e816 */ /* 0x000fe40000000008 */
[----:B------:R-:W-:Y:S02]  /*b9f0*/  LOP3.LUT P6, RZ, R53, 0x4000000, RZ, 0xc0, !PT ;  /* 0x0400000035ff7812 */ /* 0x000fe400078cc0ff */
[----:B------:R-:W-:-:S06]  /*ba00*/  MOV R53, RZ ;  /* 0x000000ff00357202 */ /* 0x000fcc0000000f00 */
[----:B------:R0:W2:Y:S02]  /*ba10*/  @!P5 LDG.E R53, desc[UR10][R56.64] ;  /* 0x0000000a3835d981 */ /* 0x0000a4000c1e1900 */
[----:B0-----:R-:W-:-:S06]  /*ba20*/  CS2R R56, SRZ ;  /* 0x0000000000387805 */ /* 0x001fcc000001ff00 */
[----:B----4-:R0:W4:Y:S04]  /*ba30*/  @!P6 LDG.E R57, desc[UR10][R6.64] ;  /* 0x0000000a0639e981 */ /* 0x010128000c1e1900 */
[----:B------:R-:W0:Y:S02]  /*ba40*/  LDL.LU.64 R6, [R1+0x768] ;  /* 0x0007680001067983 */ /* 0x000e240000300a00 */
[----:B0-----:R-:W-:Y:S02]  /*ba50*/  PRMT R7, RZ, 0x7610, R7 ;  /* 0x00007610ff077816 */ /* 0x001fe40000000007 */
[----:B------:R-:W-:Y:S02]  /*ba60*/  PRMT R6, RZ, 0x7610, R6 ;  /* 0x00007610ff067816 */ /* 0x000fe40000000006 */
[----:B------:R-:W-:-:S02]  /*ba70*/  @!P1 PRMT R7, R44, 0x7610, R7 ;  /* 0x000076102c079816 */ /* 0x000fc40000000007 */
[----:B------:R-:W-:-:S03]  /*ba80*/  @!P1 PRMT R6, R44, 0x7632, R6 ;  /* 0x000076322c069816 */ /* 0x000fc60000000006 */
[----:B------:R0:W-:Y:S04]  /*ba90*/  STL.S16 [R1+0x29c], R7 ;  /* 0x00029c0701007387 */ /* 0x0001e80000100600 */
[----:B------:R1:W-:Y:S04]  /*baa0*/  STL.S16 [R1+0x6c8], R6 ;  /* 0x0006c80601007387 */ /* 0x0003e80000100600 */
[----:B0-----:R-:W3:Y:S04]  /*bab0*/  LDL.LU R7, [R1+0x764] ;  /* 0x0007640001077983 */ /* 0x001ee80000300800 */
[----:B-1----:R-:W2:Y:S04]  /*bac0*/  LDL.LU R6, [R1+0x760] ;  /* 0x0007600001067983 */ /* 0x002ea80000300800 */
[----:B------:R0:W-:Y:S04]  /*bad0*/  STL.S16 [R1+0x6c0], R8 ;  /* 0x0006c00801007387 */ /* 0x0001e80000100600 */
[----:B------:R1:W-:Y:S04]  /*bae0*/  STL.S16 [R1+0x6bc], R9 ;  /* 0x0006bc0901007387 */ /* 0x0003e80000100600 */
[----:B0-----:R-:W4:Y:S04]  /*baf0*/  LDL.LU R8, [R1+0x77c] ;  /* 0x00077c0001087983 */ /* 0x001f280000300800 */
[----:B-1----:R-:W4:Y:S04]  /*bb00*/  LDL.LU R9, [R1+0x778] ;  /* 0x0007780001097983 */ /* 0x002f280000300800 */
[----:B------:R0:W-:Y:S02]  /*bb10*/  STL [R1+0x1c8], R4 ;  /* 0x0001c80401007387 */ /* 0x0001e40000100800 */
[----:B0-----:R-:W-:-:S04]  /*bb20*/  PRMT R4, RZ, 0x7610, R4 ;  /* 0x00007610ff047816 */ /* 0x001fc80000000004 */
[----:B------:R-:W-:Y:S01]  /*bb30*/  @!P0 PRMT R4, R42, 0x7632, R4 ;  /* 0x000076322a048816 */ /* 0x000fe20000000004 */
[----:B------:R-:W-:-:S04]  /*bb40*/  UIMAD.WIDE UR6, UR8, 0x8, UR6 ;  /* 0x00000008080678a5 */ /* 0x000fc8000f8e0206 */
[----:B------:R0:W-:Y:S02]  /*bb50*/  STL.S16 [R1+0x6d0], R4 ;  /* 0x0006d00401007387 */ /* 0x0001e40000100600 */
[----:B0-----:R-:W0:Y:S02]  /*bb60*/  S2R R4, SR_TID.X ;  /* 0x0000000000047919 */ /* 0x001e240000002100 */
[----:B------:R-:W-:Y:S04]  /*bb70*/  STL [R1+0xc8], R3 ;  /* 0x0000c80301007387 */ /* 0x000fe80000100800 */
[----:B------:R-:W-:Y:S01]  /*bb80*/  STL.S16 [R1+0x6d4], R2 ;  /* 0x0006d40201007387 */ /* 0x000fe20000100600 */
[----:B---3--:R-:W-:Y:S02]  /*bb90*/  PRMT R7, RZ, 0x7610, R7 ;  /* 0x00007610ff077816 */ /* 0x008fe40000000007 */
[----:B--2---:R-:W-:-:S02]  /*bba0*/  PRMT R6, RZ, 0x7610, R6 ;  /* 0x00007610ff067816 */ /* 0x004fc40000000006 */
[C---:B------:R-:W-:Y:S02]  /*bbb0*/  @!P1 PRMT R7, R45.reuse, 0x7610, R7 ;  /* 0x000076102d079816 */ /* 0x040fe40000000007 */
[----:B------:R-:W-:-:S03]  /*bbc0*/  @!P1 PRMT R6, R45, 0x7632, R6 ;  /* 0x000076322d069816 */ /* 0x000fc60000000006 */
[----:B------:R1:W-:Y:S04]  /*bbd0*/  STL.S16 [R1+0x6c4], R7 ;  /* 0x0006c40701007387 */ /* 0x0003e80000100600 */
[----:B------:R2:W-:Y:S04]  /*bbe0*/  STL.S16 [R1+0x6dc], R6 ;  /* 0x0006dc0601007387 */ /* 0x0005e80000100600 */
[----:B-1----:R-:W3:Y:S04]  /*bbf0*/  LDL.LU R7, [R1+0x75c] ;  /* 0x00075c0001077983 */ /* 0x002ee80000300800 */
[----:B--2---:R-:W2:Y:S01]  /*bc00*/  LDL.LU R6, [R1+0x758] ;  /* 0x0007580001067983 */ /* 0x004ea20000300800 */
[----:B------:R-:W-:Y:S01]  /*bc10*/  MOV R2, UR6 ;  /* 0x0000000600027c02 */ /* 0x000fe20008000f00 */
[----:B------:R-:W1:Y:S01]  /*bc20*/  LDCU.U8 UR6, c[0x0][0x414] ;  /* 0x00008280ff0677ac */ /* 0x000e620008000000 */
[----:B------:R-:W-:Y:S01]  /*bc30*/  MOV R3, UR7 ;  /* 0x0000000700037c02 */ /* 0x000fe20008000f00 */
[----:B------:R0:W-:Y:S04]  /*bc40*/  STL [R1+0xcc], R5 ;  /* 0x0000cc0501007387 */ /* 0x0001e80000100800 */
[----:B------:R4:W-:Y:S04]  /*bc50*/  STL [R1+0x1cc], R60 ;  /* 0x0001cc3c01007387 */ /* 0x0009e80000100800 */
[----:B------:R-:W2:Y:S01]  /*bc60*/  LDG.E.64 R2, desc[UR10][R2.64] ;  /* 0x0000000a02027981 */ /* 0x000ea2000c1e1b00 */
[----:B0-----:R-:W-:-:S03]  /*bc70*/  PRMT R5, RZ, 0x7610, R5 ;  /* 0x00007610ff057816 */ /* 0x001fc60000000005 */
[----:B------:R0:W-:Y:S01]  /*bc80*/  STL [R1+0xd0], R61 ;  /* 0x0000d03d01007387 */ /* 0x0001e20000100800 */
[----:B----4-:R-:W-:Y:S02]  /*bc90*/  PRMT R60, RZ, 0x7610, R60 ;  /* 0x00007610ff3c7816 */ /* 0x010fe4000000003c */
[C---:B------:R-:W-:Y:S01]  /*bca0*/  @!P0 PRMT R5, R43.reuse, 0x7632, R5 ;  /* 0x000076322b058816 */ /* 0x040fe20000000005 */
[----:B------:R-:W-:Y:S01]  /*bcb0*/  STL [R1+0xd4], R59 ;  /* 0x0000d43b01007387 */ /* 0x000fe20000100800 */
[----:B------:R-:W-:-:S03]  /*bcc0*/  @!P0 PRMT R60, R43, 0x7610, R60 ;  /* 0x000076102b3c8816 */ /* 0x000fc6000000003c */
[----:B------:R-:W4:Y:S01]  /*bcd0*/  @!P6 LDG.E R56, desc[UR10][R8.64] ;  /* 0x0000000a0838e981 */ /* 0x000f22000c1e1900 */
[----:B0-----:R-:W-:-:S04]  /*bce0*/  PRMT R61, RZ, 0x7610, R61 ;  /* 0x00007610ff3d7816 */ /* 0x001fc8000000003d */
[----:B------:R-:W-:Y:S02]  /*bcf0*/  @!P0 PRMT R61, R42, 0x7610, R61 ;  /* 0x000076102a3d8816 */ /* 0x000fe4000000003d */
[----:B-1----:R-:W-:Y:S02]  /*bd00*/  ISETP.NE.AND P0, PT, RZ, UR6, PT ;  /* 0x00000006ff007c0c */ /* 0x002fe4000bf05270 */
[----:B------:R-:W-:Y:S01]  /*bd10*/  SHF.L.U32 R4, R4, 0x1, RZ ;  /* 0x0000000104047819 */ /* 0x000fe200000006ff */
[----:B------:R0:W-:Y:S03]  /*bd20*/  STL.S16 [R1+0x6cc], R60 ;  /* 0x0006cc3c01007387 */ /* 0x0001e60000100600 */
[----:B------:R-:W-:Y:S01]  /*bd30*/  LOP3.LUT R4, R4, 0x7e, RZ, 0xc0, !PT ;  /* 0x0000007e04047812 */ /* 0x000fe200078ec0ff */
[----:B------:R1:W-:Y:S04]  /*bd40*/  STL.S16 [R1+0x6e0], R5 ;  /* 0x0006e00501007387 */ /* 0x0003e80000100600 */
[----:B------:R-:W4:Y:S01]  /*bd50*/  LDL.LU.64 R8, [R1+0x770] ;  /* 0x0007700001087983 */ /* 0x000f220000300a00 */
[----:B0-----:R-:W-:-:S04]  /*bd60*/  MOV R60, UR13 ;  /* 0x0000000d003c7c02 */ /* 0x001fc80008000f00 */
[----:B------:R-:W-:Y:S02]  /*bd70*/  LEA R60, R60, R4, 0x7 ;  /* 0x000000043c3c7211 */ /* 0x000fe400078e38ff */
[----:B-1----:R-:W0:Y:S01]  /*bd80*/  @P0 LDC.64 R4, c[0x0][0x3b0] ;  /* 0x0000ec00ff040b82 */ /* 0x002e220000000a00 */
[----:B------:R1:W-:Y:S02]  /*bd90*/  STL.S16 [R1+0x2a8], R61 ;  /* 0x0002a83d01007387 */ /* 0x0003e40000100600 */
[----:B0-----:R-:W-:-:S05]  /*bda0*/  @P0 IMAD.WIDE R4, R60, 0x2, R4 ;  /* 0x000000023c040825 */ /* 0x001fca00078e0204 */
[----:B-1----:R-:W4:Y:S04]  /*bdb0*/  @P0 LDG.E.U16 R61, desc[UR10][R4.64] ;  /* 0x0000000a043d0981 */ /* 0x002f28000c1e1500 */
[----:B------:R0:W4:Y:S02]  /*bdc0*/  @P0 LDG.E.U16 R59, desc[UR10][R4.64+0x2] ;  /* 0x0000020a043b0981 */ /* 0x000124000c1e1500 */
[----:B0-----:R-:W0:Y:S02]  /*bdd0*/  LDC.64 R4, c[0x0][0x3a8] ;  /* 0x0000ea00ff047b82 */ /* 0x001e240000000a00 */
[----:B------:R1:W-:Y:S01]  /*bde0*/  STL [R1+0x1d0], R58 ;  /* 0x0001d03a01007387 */ /* 0x0003e20000100800 */
[----:B0-----:R-:W-:-:S03]  /*bdf0*/  IMAD.WIDE R4, R60, 0x2, R4 ;  /* 0x000000023c047825 */ /* 0x001fc600078e0204 */
[----:B------:R-:W-:Y:S04]  /*be00*/  STL [R1+0x1d4], R0 ;  /* 0x0001d40001007387 */ /* 0x000fe80000100800 */
[----:B-1----:R-:W4:Y:S04]  /*be10*/  LDG.E.U16 R58, desc[UR10][R4.64] ;  /* 0x0000000a043a7981 */ /* 0x002f28000c1e1500 */
[----:B------:R-:W-:Y:S01]  /*be20*/  STL [R1+0xd8], R28 ;  /* 0x0000d81c01007387 */ /* 0x000fe20000100800 */
[----:B---3--:R-:W-:-:S03]  /*be30*/  PRMT R7, RZ, 0x7610, R7 ;  /* 0x00007610ff077816 */ /* 0x008fc60000000007 */
[----:B------:R0:W3:Y:S01]  /*be40*/  LDG.E.U16 R5, desc[UR10][R4.64+0x2] ;  /* 0x0000020a04057981 */ /* 0x0000e2000c1e1500 */
[----:B--2---:R-:W-:-:S03]  /*be50*/  PRMT R6, RZ, 0x7610, R6 ;  /* 0x00007610ff067816 */ /* 0x004fc60000000006 */
[----:B------:R-:W-:Y:S01]  /*be60*/  STL [R1+0x1d8], R29 ;  /* 0x0001d81d01007387 */ /* 0x000fe20000100800 */
[----:B------:R-:W-:Y:S02]  /*be70*/  @!P2 PRMT R7, R47, 0x7610, R7 ;  /* 0x000076102f07a816 */ /* 0x000fe40000000007 */
[----:B------:R-:W-:Y:S01]  /*be80*/  @!P2 PRMT R6, R46, 0x7610, R6 ;  /* 0x000076102e06a816 */ /* 0x000fe20000000006 */
[----:B------:R-:W-:Y:S04]  /*be90*/  STL [R1+0xdc], R30 ;  /* 0x0000dc1e01007387 */ /* 0x000fe80000100800 */
[----:B------:R1:W-:Y:S04]  /*bea0*/  STL.S16 [R1+0x6d8], R6 ;  /* 0x0006d80601007387 */ /* 0x0003e80000100600 */
[----:B------:R2:W-:Y:S01]  /*beb0*/  STL.S16 [R1+0x6e4], R7 ;  /* 0x0006e40701007387 */ /* 0x0005e20000100600 */
[----:B------:R-:W-:-:S03]  /*bec0*/  R2UR UR16, R2 ;  /* 0x00000000021072ca */ /* 0x000fc600000e0000 */
[----:B------:R-:W-:Y:S04]  /*bed0*/  STL [R1+0x1dc], R31 ;  /* 0x0001dc1f01007387 */ /* 0x000fe80000100800 */
[----:B-1----:R-:W3:Y:S04]  /*bee0*/  LDL.LU R6, [R1+0x754] ;  /* 0x0007540001067983 */ /* 0x002ee80000300800 */
[----:B--2---:R-:W2:Y:S01]  /*bef0*/  LDL.LU R7, [R1+0x750] ;  /* 0x0007500001077983 */ /* 0x004ea20000300800 */
[----:B------:R-:W-:-:S03]  /*bf00*/  PRMT R0, RZ, 0x7610, R0 ;  /* 0x00007610ff007816 */ /* 0x000fc60000000000 */
[----:B------:R-:W-:Y:S01]  /*bf10*/  STL [R1+0xe0], R32 ;  /* 0x0000e02001007387 */ /* 0x000fe20000100800 */
[----:B------:R-:W-:-:S03]  /*bf20*/  @!P2 PRMT R0, R46, 0x7632, R0 ;  /* 0x000076322e00a816 */ /* 0x000fc60000000000 */
[----:B------:R-:W-:Y:S04]  /*bf30*/  STL [R1+0x1e0], R33 ;  /* 0x0001e02101007387 */ /* 0x000fe80000100800 */
[----:B------:R1:W-:Y:S04]  /*bf40*/  STL.S16 [R1+0x6e8], R0 ;  /* 0x0006e80001007387 */ /* 0x0003e80000100600 */
[----:B------:R-:W-:Y:S01]  /*bf50*/  STL [R1+0xe4], R34 ;  /* 0x0000e42201007387 */ /* 0x000fe20000100800 */
[----:B----4-:R-:W-:Y:S02]  /*bf60*/  PRMT R8, RZ, 0x7610, R8 ;  /* 0x00007610ff087816 */ /* 0x010fe40000000008 */
[----:B------:R-:W-:Y:S01]  /*bf70*/  PRMT R9, RZ, 0x7610, R9 ;  /* 0x00007610ff097816 */ /* 0x000fe20000000009 */
[----:B------:R-:W-:Y:S01]  /*bf80*/  STL [R1+0x1e4], R35 ;  /* 0x0001e42301007387 */ /* 0x000fe20000100800 */
[----:B-1----:R-:W-:-:S03]  /*bf90*/  MOV R0, UR16 ;  /* 0x0000001000007c02 */ /* 0x002fc60008000f00 */
[----:B------:R-:W-:Y:S02]  /*bfa0*/  STL [R1+0xe8], R36 ;  /* 0x0000e82401007387 */ /* 0x000fe40000100800 */
[----:B------:R-:W-:Y:S02]  /*bfb0*/  FFMA.FTZ R0, -R0, UR16, R3 ;  /* 0x0000001000007c23 */ /* 0x000fe40008010103 */
[----:B------:R1:W-:Y:S03]  /*bfc0*/  STL [R1+0x1e8], R37 ;  /* 0x0001e82501007387 */ /* 0x0003e60000100800 */
[----:B------:R-:W-:Y:S01]  /*bfd0*/  FSETP.GTU.FTZ.AND P1, PT, R0, RZ, PT ;  /* 0x000000ff0000720b */ /* 0x000fe20003f3c000 */
[----:B------:R-:W-:Y:S01]  /*bfe0*/  STL [R1+0xec], R38 ;  /* 0x0000ec2601007387 */ /* 0x000fe20000100800 */
[----:B------:R-:W-:-:S03]  /*bff0*/  PRMT R2, RZ, 0x7610, R2 ;  /* 0x00007610ff027816 */ /* 0x000fc60000000002 */
[----:B------:R-:W-:Y:S04]  /*c000*/  STL [R1+0x1ec], R39 ;  /* 0x0001ec2701007387 */ /* 0x000fe80000100800 */
[----:B------:R-:W-:Y:S04]  /*c010*/  STL [R1+0xf0], R40 ;  /* 0x0000f02801007387 */ /* 0x000fe80000100800 */
[----:B------:R-:W-:Y:S01]  /*c020*/  VOTEU.ANY UP0, P1 ;  /* 0x0000000000ff7886 */ /* 0x000fe20000800100 */
[----:B------:R-:W-:Y:S01]  /*c030*/  PRMT R3, RZ, 0x7610, R3 ;  /* 0x00007610ff037816 */ /* 0x000fe20000000003 */
[----:B------:R-:W-:Y:S03]  /*c040*/  STL [R1+0x1f0], R41 ;  /* 0x0001f02901007387 */ /* 0x000fe60000100800 */
[----:B------:R-:W4:Y:S01]  /*c050*/  @UP0 LDCU UR5, c[0x0][0x3c0] ;  /* 0x00007800ff0507ac */ /* 0x000f220008000800 */
[----:B------:R-:W-:Y:S01]  /*c060*/  PLOP3.LUT P1, PT, PT, PT, UP0, 0x80, 0x8 ;  /* 0x000000000008781c */ /* 0x000fe20003f2f008 */
[----:B------:R-:W-:Y:S01]  /*c070*/  STL [R1+0xf4], R42 ;  /* 0x0000f42a01007387 */ /* 0x000fe20000100800 */
[----:B------:R-:W-:-:S02]  /*c080*/  @!P6 PRMT R2, R57, 0x7632, R2 ;  /* 0x000076323902e816 */ /* 0x000fc40000000002 */
[----:B------:R-:W-:Y:S01]  /*c090*/  @!P6 PRMT R3, R57, 0x7610, R3 ;  /* 0x000076103903e816 */ /* 0x000fe20000000003 */
[----:B------:R-:W-:Y:S01]  /*c0a0*/  STL [R1+0x1f4], R43 ;  /* 0x0001f42b01007387 */ /* 0x000fe20000100800 */
[----:B------:R-:W-:Y:S02]  /*c0b0*/  @!P3 PRMT R8, R48, 0x7632, R8 ;  /* 0x000076323008b816 */ /* 0x000fe40000000008 */
[----:B------:R-:W-:Y:S01]  /*c0c0*/  @!P3 PRMT R9, R49, 0x7610, R9 ;  /* 0x000076103109b816 */ /* 0x000fe20000000009 */
[----:B------:R-:W-:Y:S01]  /*c0d0*/  STL [R1+0xf8], R44 ;  /* 0x0000f82c01007387 */ /* 0x000fe20000100800 */
[----:B-1----:R-:W-:Y:S02]  /*c0e0*/  PRMT R37, RZ, 0x7610, R37 ;  /* 0x00007610ff257816 */ /* 0x002fe40000000025 */
[----:B------:R-:W-:Y:S01]  /*c0f0*/  PRMT R36, RZ, 0x7610, R36 ;  /* 0x00007610ff247816 */ /* 0x000fe20000000024 */
[----:B------:R-:W-:Y:S01]  /*c100*/  STL [R1+0x1f8], R45 ;  /* 0x0001f82d01007387 */ /* 0x000fe20000100800 */
[----:B----4-:R-:W-:Y:S01]  /*c110*/  @P1 FADD.FTZ R0, R0, UR5 ;  /* 0x0000000500001e21 */ /* 0x010fe20008010000 */
[----:B------:R-:W-:-:S02]  /*c120*/  PRMT R35, RZ, 0x7610, R35 ;  /* 0x00007610ff237816 */ /* 0x000fc40000000023 */
[----:B------:R-:W-:Y:S03]  /*c130*/  STL [R1+0xfc], R46 ;  /* 0x0000fc2e01007387 */ /* 0x000fe60000100800 */
[----:B------:R-:W1:Y:S01]  /*c140*/  @P1 MUFU.RSQ R0, R0 ;  /* 0x0000000000001308 */ /* 0x000e620000001400 */
[----:B------:R-:W-:Y:S01]  /*c150*/  PRMT R34, RZ, 0x7610, R34 ;  /* 0x00007610ff227816 */ /* 0x000fe20000000022 */
[----:B------:R-:W-:Y:S01]  /*c160*/  STL [R1+0x1fc], R47 ;  /* 0x0001fc2f01007387 */ /* 0x000fe20000100800 */
[----:B------:R-:W-:Y:S02]  /*c170*/  PRMT R33, RZ, 0x7610, R33 ;  /* 0x00007610ff217816 */ /* 0x000fe40000000021 */
[----:B------:R-:W-:Y:S01]  /*c180*/  PRMT R32, RZ, 0x7610, R32 ;  /* 0x00007610ff207816 */ /* 0x000fe20000000020 */
[----:B------:R-:W-:Y:S01]  /*c190*/  STL [R1+0x100], R48 ;  /* 0x0001003001007387 */ /* 0x000fe20000100800 */
[----:B------:R-:W-:-:S02]  /*c1a0*/  PRMT R31, RZ, 0x7610, R31 ;  /* 0x00007610ff1f7816 */ /* 0x000fc4000000001f */
[----:B------:R-:W-:Y:S01]  /*c1b0*/  PRMT R30, RZ, 0x7610, R30 ;  /* 0x00007610ff1e7816 */ /* 0x000fe2000000001e */
[----:B------:R-:W-:Y:S01]  /*c1c0*/  STL [R1+0x200], R49 ;  /* 0x0002003101007387 */ /* 0x000fe20000100800 */
[----:B------:R-:W-:Y:S02]  /*c1d0*/  PRMT R29, RZ, 0x7610, R29 ;  /* 0x00007610ff1d7816 */ /* 0x000fe4000000001d */
[----:B------:R-:W-:Y:S01]  /*c1e0*/  PRMT R28, RZ, 0x7610, R28 ;  /* 0x00007610ff1c7816 */ /* 0x000fe2000000001c */
[----:B------:R-:W-:Y:S01]  /*c1f0*/  STL [R1+0x104], R50 ;  /* 0x0001043201007387 */ /* 0x000fe20000100800 */
[----:B0-----:R-:W-:Y:S02]  /*c200*/  PRMT R4, RZ, 0x7610, R4 ;  /* 0x00007610ff047816 */ /* 0x001fe40000000004 */
[----:B-1----:R-:W-:Y:S01]  /*c210*/  @P1 R2UR UR5, R0 ;  /* 0x00000000000512ca */ /* 0x002fe200000e0000 */
[----:B------:R0:W-:Y:S01]  /*c220*/  STL.S16 [R1+0x72c], R2 ;  /* 0x00072c0201007387 */ /* 0x0001e20000100600 */
[----:B------:R-:W-:Y:S01]  /*c230*/  HFMA2 R0, -RZ, RZ, 0, 0 ;  /* 0x00000000ff007431 */ /* 0x000fe200000001ff */
[----:B------:R-:W-:-:S02]  /*c240*/  @!P3 PRMT R37, R49, 0x7632, R37 ;  /* 0x000076323125b816 */ /* 0x000fc40000000025 */
[----:B------:R1:W-:Y:S01]  /*c250*/  STL.S16 [R1+0x724], R3 ;  /* 0x0007240301007387 */ /* 0x0003e20000100600 */
[C---:B------:R-:W-:Y:S02]  /*c260*/  @!P4 PRMT R36, R50.reuse, 0x7610, R36 ;  /* 0x000076103224c816 */ /* 0x040fe40000000024 */
[----:B------:R-:W-:Y:S01]  /*c270*/  @!P4 PRMT R35, R50, 0x7632, R35 ;  /* 0x000076323223c816 */ /* 0x000fe20000000023 */
[----:B------:R4:W-:Y:S01]  /*c280*/  STL.S16 [R1+0x6f8], R8 ;  /* 0x0006f80801007387 */ /* 0x0009e20000100600 */
[C---:B------:R-:W-:Y:S02]  /*c290*/  @!P4 PRMT R34, R51.reuse, 0x7610, R34 ;  /* 0x000076103322c816 */ /* 0x040fe40000000022 */
[----:B0-----:R-:W-:Y:S01]  /*c2a0*/  MOV R2, RZ ;  /* 0x000000ff00027202 */ /* 0x001fe20000000f00 */
[----:B------:R0:W-:Y:S01]  /*c2b0*/  STL.S16 [R1+0x6f4], R9 ;  /* 0x0006f40901007387 */ /* 0x0001e20000100600 */
[----:B------:R-:W-:Y:S02]  /*c2c0*/  @!P4 PRMT R33, R51, 0x7632, R33 ;  /* 0x000076323321c816 */ /* 0x000fe40000000021 */
[C---:B------:R-:W-:Y:S01]  /*c2d0*/  @!P5 PRMT R32, R52.reuse, 0x7610, R32 ;  /* 0x000076103420d816 */ /* 0x040fe20000000020 */
[----:B------:R0:W-:Y:S01]  /*c2e0*/  STL [R1+0x204], R51 ;  /* 0x0002043301007387 */ /* 0x0001e20000100800 */
[----:B------:R-:W-:-:S02]  /*c2f0*/  @!P5 PRMT R31, R52, 0x7632, R31 ;  /* 0x00007632341fd816 */ /* 0x000fc4000000001f */
[C---:B------:R-:W-:Y:S01]  /*c300*/  @!P5 PRMT R30, R53.reuse, 0x7610, R30 ;  /* 0x00007610351ed816 */ /* 0x040fe2000000001e */
[----:B------:R0:W-:Y:S01]  /*c310*/  STL [R1+0x108], R52 ;  /* 0x0001083401007387 */ /* 0x0001e20000100800 */
[----:B------:R-:W-:Y:S02]  /*c320*/  @!P5 PRMT R29, R53, 0x7632, R29 ;  /* 0x00007632351dd816 */ /* 0x000fe4000000001d */
[C---:B------:R-:W-:Y:S01]  /*c330*/  @!P6 PRMT R28, R56.reuse, 0x7610, R28 ;  /* 0x00007610381ce816 */ /* 0x040fe2000000001c */
[----:B------:R0:W-:Y:S01]  /*c340*/  STL [R1+0x208], R53 ;  /* 0x0002083501007387 */ /* 0x0001e20000100800 */
[----:B------:R-:W-:Y:S02]  /*c350*/  @!P6 PRMT R4, R56, 0x7632, R4 ;  /* 0x000076323804e816 */ /* 0x000fe40000000004 */
[----:B------:R-:W-:Y:S01]  /*c360*/  @P0 SHF.L.U32 R0, R61, 0x10, RZ ;  /* 0x000000103d000819 */ /* 0x000fe200000006ff */
[----:B------:R0:W-:Y:S01]  /*c370*/  STL [R1+0x10c], R56 ;  /* 0x00010c3801007387 */ /* 0x0001e20000100800 */
[----:B------:R-:W-:-:S02]  /*c380*/  @P0 SHF.L.U32 R2, R59, 0x10, RZ ;  /* 0x000000103b020819 */ /* 0x000fc400000006ff */
[----:B-1----:R-:W-:Y:S01]  /*c390*/  SHF.L.U32 R3, R58, 0x10, RZ ;  /* 0x000000103a037819 */ /* 0x002fe200000006ff */
[----:B------:R1:W-:Y:S04]  /*c3a0*/  STL [R1+0x20c], R57 ;  /* 0x00020c3901007387 */ /* 0x0003e80000100800 */
[----:B------:R0:W5:Y:S04]  /*c3b0*/  LDL R60, [R1+0x23c] ;  /* 0x00023c00013c7983 */ /* 0x0001680000100800 */
        /* <DEDUP_REMOVED lines=9> */
[----:B----4-:R4:W5:Y:S04]  /*c450*/  LDL.LU R8, [R1+0x744] ;  /* 0x0007440001087983 */ /* 0x0109680000300800 */
[----:B0-----:R4:W5:Y:S04]  /*c460*/  LDL.LU R9, [R1+0x740] ;  /* 0x0007400001097983 */ /* 0x0019680000300800 */
[----:B------:R4:W5:Y:S04]  /*c470*/  LDL R49, [R1+0x660] ;  /* 0x0006600001317983 */ /* 0x0009680000100800 */
[----:B------:R4:W5:Y:S04]  /*c480*/  LDL R50, [R1+0x648] ;  /* 0x0006480001327983 */ /* 0x0009680000100800 */
[----:B------:R4:W5:Y:S04]  /*c490*/  LDL R51, [R1+0x630] ;  /* 0x0006300001337983 */ /* 0x0009680000100800 */
[----:B------:R4:W5:Y:S04]  /*c4a0*/  LDL R52, [R1+0x368] ;  /* 0x0003680001347983 */ /* 0x0009680000100800 */
[----:B------:R4:W5:Y:S04]  /*c4b0*/  LDL R53, [R1+0x364] ;  /* 0x0003640001357983 */ /* 0x0009680000100800 */
[----:B------:R4:W5:Y:S04]  /*c4c0*/  LDL R56, [R1+0x2e8] ;  /* 0x0002e80001387983 */ /* 0x0009680000100800 */
[----:B-1----:R4:W5:Y:S04]  /*c4d0*/  LDL R57, [R1+0x284] ;  /* 0x0002840001397983 */ /* 0x0029680000100800 */
[----:B------:R4:W5:Y:S04]  /*c4e0*/  LDL R61, [R1+0x288] ;  /* 0x00028800013d7983 */ /* 0x0009680000100800 */
[----:B------:R4:W5:Y:S04]  /*c4f0*/  LDL R59, [R1+0x280] ;  /* 0x00028000013b7983 */ /* 0x0009680000100800 */
[----:B------:R4:W5:Y:S01]  /*c500*/  LDL R58, [R1+0x234] ;  /* 0x00023400013a7983 */ /* 0x0009620000100800 */
[----:B---3--:R-:W-:-:S02]  /*c510*/  PRMT R6, RZ, 0x7610, R6 ;  /* 0x00007610ff067816 */ /* 0x008fc40000000006 */
[----:B--2---:R-:W-:Y:S02]  /*c520*/  PRMT R7, RZ, 0x7610, R7 ;  /* 0x00007610ff077816 */ /* 0x004fe40000000007 */
[----:B------:R-:W-:Y:S02]  /*c530*/  @!P2 PRMT R6, R47, 0x7632, R6 ;  /* 0x000076322f06a816 */ /* 0x000fe40000000006 */
[----:B------:R-:W-:Y:S01]  /*c540*/  @!P3 PRMT R7, R48, 0x7610, R7 ;  /* 0x000076103007b816 */ /* 0x000fe20000000007 */
[----:B------:R4:W5:Y:S04]  /*c550*/  LDL R47, [R1+0x384] ;  /* 0x00038400012f7983 */ /* 0x0009680000100800 */
[----:B------:R0:W-:Y:S04]  /*c560*/  STL.S16 [R1+0x6f0], R6 ;  /* 0x0006f00601007387 */ /* 0x0001e80000100600 */
[----:B------:R1:W-:Y:S04]  /*c570*/  STL.S16 [R1+0x6ec], R7 ;  /* 0x0006ec0701007387 */ /* 0x0003e80000100600 */
[----:B------:R4:W5:Y:S04]  /*c580*/  LDL R48, [R1+0x67c] ;  /* 0x00067c0001307983 */ /* 0x0009680000100800 */
[----:B0-----:R4:W5:Y:S04]  /*c590*/  LDL.LU R6, [R1+0x74c] ;  /* 0x00074c0001067983 */ /* 0x0019680000300800 */
[----:B-1----:R4:W5:Y:S04]  /*c5a0*/  LDL.LU R7, [R1+0x748] ;  /* 0x0007480001077983 */ /* 0x0029680000300800 */
        /* <DEDUP_REMOVED lines=12> */
[----:B------:R-:W-:Y:S01]  /*c670*/  SHF.L.U32 R5, R5, 0x10, RZ ;  /* 0x0000001005057819 */ /* 0x000fe200000006ff */
[----:B------:R-:W-:Y:S01]  /*c680*/  UMOV UR17, 0x3f800000 ;  /* 0x3f80000000117882 */ /* 0x000fe20000000000 */
[----:B------:R-:W-:-:S06]  /*c690*/  @UP0 UMOV UR17, UR5 ;  /* 0x0000000500110c82 */ /* 0x000fcc0008000000 */
[----:B----4-:R-:W-:Y:S05]  /*c6a0*/  BRA.U UP1, `(.L_x_370) ;  /* 0x0000005501707547 */ /* 0x010fea000b800000 */
[----:B------:R-:W2:Y:S04]  /*c6b0*/  LDL.LU R28, [R1+0x278] ;  /* 0x00027800011c7983 */ /* 0x000ea80000300800 */
[----:B------:R-:W3:Y:S04]  /*c6c0*/  LDL.LU R31, [R1+0x2ec] ;  /* 0x0002ec00011f7983 */ /* 0x000ee80000300800 */
[----:B------:R-:W4:Y:S04]  /*c6d0*/  LDL.LU R4, [R1+0x27c] ;  /* 0x00027c0001047983 */ /* 0x000f280000300800 */
[----:B------:R-:W4:Y:S04]  /*c6e0*/  LDL.LU R30, [R1+0x318] ;  /* 0x00031800011e7983 */ /* 0x000f280000300800 */
[----:B------:R-:W4:Y:S04]  /*c6f0*/  LDL.LU R29, [R1+0x300] ;  /* 0x00030000011d7983 */ /* 0x000f280000300800 */
[----:B------:R-:W4:Y:S04]  /*c700*/  LDL.LU R32, [R1+0x2d4] ;  /* 0x0002d40001207983 */ /* 0x000f280000300800 */
[----:B------:R-:W4:Y:S04]  /*c710*/  LDL.LU R33, [R1+0x238] ;  /* 0x0002380001217983 */ /* 0x000f280000300800 */
[----:B------:R-:W4:Y:S01]  /*c720*/  LDL.LU R36, [R1+0x2d0] ;  /* 0x0002d00001247983 */ /* 0x000f220000300800 */
[----:B--2---:R-:W-:-:S02]  /*c730*/  SHF.L.U32 R28, R28, 0x10, RZ ;  /* 0x000000101c1c7819 */ /* 0x004fc400000006ff */
[----:B---3--:R-:W-:-:S03]  /*c740*/  MOV R35, R31 ;  /* 0x0000001f00237202 */ /* 0x008fc60000000f00 */
[----:B------:R-:W-:Y:S01]  /*c750*/  FADD.FTZ R28, R28, -UR16 ;  /* 0x800000101c1c7e21 */ /* 0x000fe20008010000 */
[----:B----4-:R-:W-:Y:S02]  /*c760*/  SHF.L.U32 R31, R4, 0x10, RZ ;  /* 0x00000010041f7819 */ /* 0x010fe400000006ff */
[----:B-----5:R-:W-:Y:S01]  /*c770*/  SHF.L.U32 R4, R59, 0x10, RZ ;  /* 0x000000103b047819 */ /* 0x020fe200000006ff */
[----:B------:R-:W-:Y:S01]  /*c780*/  FMUL.FTZ R28, R28, UR17 ;  /* 0x000000111c1c7c20 */ /* 0x000fe20008410000 */
[----:B------:R-:W-:Y:S01]  /*c790*/  MOV R37, R30 ;  /* 0x0000001e00257202 */ /* 0x000fe20000000f00 */
[----:B------:R-:W-:Y:S02]  /*c7a0*/  FADD.FTZ R31, R31, -UR16 ;  /* 0x800000101f1f7e21 */ /* 0x000fe40008010000 */
[----:B------:R-:W-:Y:S01]  /*c7b0*/  FMUL.FTZ R30, R3, R4 ;  /* 0x00000004031e7220 */ /* 0x000fe20000410000 */
[----:B------:R-:W-:Y:S02]  /*c7c0*/  MOV R59, R29 ;  /* 0x0000001d003b7202 */ /* 0x000fe40000000f00 */
[----:B------:R-:W-:Y:S01]  /*c7d0*/  SHF.L.U32 R29, R57, 0x10, RZ ;  /* 0x00000010391d7819 */ /* 0x000fe200000006ff */
[----:B------:R-:W-:Y:S01]  /*c7e0*/  FFMA.FTZ R34, R28, R30, RZ ;  /* 0x0000001e1c227223 */ /* 0x000fe200000100ff */
[----:B------:R-:W-:Y:S01]  /*c7f0*/  MOV R57, R32 ;  /* 0x0000002000397202 */ /* 0x000fe20000000f00 */
[----:B------:R-:W-:Y:S01]  /*c800*/  FADD.FTZ R32, RZ, R30 ;  /* 0x0000001eff207221 */ /* 0x000fe20000010000 */
[----:B------:R-:W-:Y:S01]  /*c810*/  FMUL.FTZ R31, R31, UR17 ;  /* 0x000000111f1f7c20 */ /* 0x000fe20008410000 */
[----:B------:R-:W-:-:S04]  /*c820*/  FMUL.FTZ R30, R5, R29 ;  /* 0x0000001d051e7220 */ /* 0x000fc80000410000 */
[----:B------:R-:W-:Y:S01]  /*c830*/  FFMA.FTZ R34, R31, R30, R34 ;  /* 0x0000001e1f227223 */ /* 0x000fe20000010022 */
[----:B------:R-:W-:Y:S01]  /*c840*/  FADD.FTZ R32, R30, R32 ;  /* 0x000000201e207221 */ /* 0x000fe20000010000 */
[----:B------:R-:W-:Y:S02]  /*c850*/  SHF.L.U32 R30, R61, 0x10, RZ ;  /* 0x000000103d1e7819 */ /* 0x000fe400000006ff */
[----:B------:R-:W-:Y:S02]  /*c860*/  MOV R61, R35 ;  /* 0x00000023003d7202 */ /* 0x000fe40000000f00 */
[----:B------:R-:W-:Y:S02]  /*c870*/  SHF.L.U32 R35, R60, 0x10, RZ ;  /* 0x000000103c237819 */ /* 0x000fe400000006ff */
[----:B------:R-:W2:Y:S01]  /*c880*/  LDL.LU R60, [R1+0x28c] ;  /* 0x00028c00013c7983 */ /* 0x000ea20000300800 */
[----:B------:R-:W-:Y:S01]  /*c890*/  SHF.L.U32 R33, R33, 0x10, RZ ;  /* 0x0000001021217819 */ /* 0x000fe200000006ff */
[----:B------:R-:W-:-:S04]  /*c8a0*/  FFMA.FTZ R28, R4, R28, RZ ;  /* 0x0000001c041c7223 */ /* 0x000fc800000100ff */
[----:B------:R-:W-:Y:S01]  /*c8b0*/  FADD.FTZ R33, R33, -UR16 ;  /* 0x8000001021217e21 */ /* 0x000fe20008010000 */
[----:B------:R-:W-:-:S03]  /*c8c0*/  FADD.FTZ R4, RZ, R4 ;  /* 0x00000004ff047221 */ /* 0x000fc60000010000 */
[----:B------:R-:W-:Y:S01]  /*c8d0*/  FMUL.FTZ R33, R33, UR17 ;  /* 0x0000001121217c20 */ /* 0x000fe20008410000 */
[----:B------:R-:W-:-:S03]  /*c8e0*/  FADD.FTZ R4, R30, R4 ;  /* 0x000000041e047221 */ /* 0x000fc60000010000 */
[----:B------:R-:W-:Y:S01]  /*c8f0*/  FFMA.FTZ R28, R30, R33, R28 ;  /* 0x000000211e1c7223 */ /* 0x000fe2000001001c */
[----:B------:R-:W-:Y:S01]  /*c900*/  FMUL.FTZ R30, R3, R30 ;  /* 0x0000001e031e7220 */ /* 0x000fe20000410000 */
[----:B------:R-:W-:Y:S01]  /*c910*/  FADD.FTZ R35, R35, -UR16 ;  /* 0x8000001023237e21 */ /* 0x000fe20008010000 */
[----:B------:R-:W-:Y:S02]  /*c920*/  FFMA.FTZ R31, R29, R31, RZ ;  /* 0x0000001f1d1f7223 */ /* 0x000fe400000100ff */
[----:B------:R-:W-:Y:S01]  /*c930*/  FFMA.FTZ R34, R33, R30, R34 ;  /* 0x0000001e21227223 */ /* 0x000fe20000010022 */
[----:B------:R-:W-:Y:S01]  /*c940*/  FADD.FTZ R29, RZ, R29 ;  /* 0x0000001dff1d7221 */ /* 0x000fe20000010000 */
[----:B------:R-:W-:Y:S01]  /*c950*/  FMUL.FTZ R35, R35, UR17 ;  /* 0x0000001123237c20 */ /* 0x000fe20008410000 */
[----:B------:R-:W-:Y:S01]  /*c960*/  FADD.FTZ R32, R32, R30 ;  /* 0x0000001e20207221 */ /* 0x000fe20000010000 */
[----:B------:R-:W-:Y:S02]  /*c970*/  SHF.L.U32 R30, R58, 0x10, RZ ;  /* 0x000000103a1e7819 */ /* 0x000fe400000006ff */
[----:B------:R-:W3:Y:S01]  /*c980*/  LDL.LU R58, [R1+0x31c] ;  /* 0x00031c00013a7983 */ /* 0x000ee20000300800 */
[----:B--2---:R-:W-:-:S03]  /*c990*/  SHF.L.U32 R33, R60, 0x10, RZ ;  /* 0x000000103c217819 */ /* 0x004fc600000006ff */
[----:B------:R-:W2:Y:S02]  /*c9a0*/  LDL.LU R60, [R1+0x304] ;  /* 0x00030400013c7983 */ /* 0x000ea40000300800 */
[C---:B------:R-:W-:Y:S01]  /*c9b0*/  FADD.FTZ R29, R33.reuse, R29 ;  /* 0x0000001d211d7221 */ /* 0x040fe20000010000 */
[----:B------:R-:W-:Y:S01]  /*c9c0*/  FFMA.FTZ R31, R33, R35, R31 ;  /* 0x00000023211f7223 */ /* 0x000fe2000001001f */
[----:B------:R-:W-:-:S04]  /*c9d0*/  FMUL.FTZ R33, R5, R33 ;  /* 0x0000002105217220 */ /* 0x000fc80000410000 */
[----:B------:R-:W-:Y:S01]  /*c9e0*/  FFMA.FTZ R34, R35, R33, R34 ;  /* 0x0000002123227223 */ /* 0x000fe20000010022 */
[----:B------:R-:W-:Y:S01]  /*c9f0*/  FADD.FTZ R32, R33, R32 ;  /* 0x0000002021207221 */ /* 0x000fe20000010000 */
[----:B------:R-:W-:Y:S01]  /*ca00*/  SHF.L.U32 R33, R36, 0x10, RZ ;  /* 0x0000001024217819 */ /* 0x000fe200000006ff */
[----:B------:R-:W-:-:S04]  /*ca10*/  FADD.FTZ R36, R30, -UR16 ;  /* 0x800000101e247e21 */ /* 0x000fc80008010000 */
[----:B------:R-:W-:Y:S01]  /*ca20*/  FMUL.FTZ R36, R36, UR17 ;  /* 0x0000001124247c20 */ /* 0x000fe20008410000 */
[----:B------:R-:W-:Y:S01]  /*ca30*/  FMUL.FTZ R35, R3, R33 ;  /* 0x0000002103237220 */ /* 0x000fe20000410000 */
[----:B------:R-:W-:Y:S02]  /*ca40*/  FADD.FTZ R4, R4, R33 ;  /* 0x0000002104047221 */ /* 0x000fe40000010000 */
[----:B------:R-:W-:Y:S01]  /*ca50*/  FFMA.FTZ R28, R33, R36, R28 ;  /* 0x00000024211c7223 */ /* 0x000fe2000001001c */
[----:B------:R-:W-:Y:S02]  /*ca60*/  SHF.L.U32 R33, R61, 0x10, RZ ;  /* 0x000000103d217819 */ /* 0x000fe400000006ff */
[----:B------:R-:W4:Y:S01]  /*ca70*/  LDL.LU R61, [R1+0x344] ;  /* 0x00034400013d7983 */ /* 0x000f220000300800 */
[----:B------:R-:W-:Y:S01]  /*ca80*/  SHF.L.U32 R30, R56, 0x10, RZ ;  /* 0x00000010381e7819 */ /* 0x000fe200000006ff */
[----:B------:R-:W-:Y:S01]  /*ca90*/  FFMA.FTZ R34, R36, R35, R34 ;  /* 0x0000002324227223 */ /* 0x000fe20000010022 */
[----:B------:R-:W-:Y:S01]  /*caa0*/  FADD.FTZ R29, R29, R33 ;  /* 0x000000211d1d7221 */ /* 0x000fe20000010000 */
[----:B------:R-:W-:Y:S01]  /*cab0*/  FADD.FTZ R32, R32, R35 ;  /* 0x0000002320207221 */ /* 0x000fe20000010000 */
[----:B------:R-:W4:Y:S01]  /*cac0*/  LDL.LU R56, [R1+0x388] ;  /* 0x0003880001387983 */ /* 0x000f220000300800 */
[----:B------:R-:W-:-:S04]  /*cad0*/  FADD.FTZ R30, R30, -UR16 ;  /* 0x800000101e1e7e21 */ /* 0x000fc80008010000 */
[----:B------:R-:W-:Y:S01]  /*cae0*/  FMUL.FTZ R30, R30, UR17 ;  /* 0x000000111e1e7c20 */ /* 0x000fe20008410000 */
[----:B------:R-:W-:Y:S02]  /*caf0*/  SHF.L.U32 R36, R57, 0x10, RZ ;  /* 0x0000001039247819 */ /* 0x000fe400000006ff */
[----:B------:R-:W4:Y:S01]  /*cb00*/  LDL.LU R57, [R1+0x358] ;  /* 0x0003580001397983 */ /* 0x000f220000300800 */
[----:B------:R-:W-:Y:S01]  /*cb10*/  FFMA.FTZ R31, R33, R30, R31 ;  /* 0x0000001e211f7223 */ /* 0x000fe2000001001f */
[----:B------:R-:W-:-:S04]  /*cb20*/  FMUL.FTZ R33, R5, R33 ;  /* 0x0000002105217220 */ /* 0x000fc80000410000 */
[----:B------:R-:W-:Y:S01]  /*cb30*/  FFMA.FTZ R34, R30, R33, R34 ;  /* 0x000000211e227223 */ /* 0x000fe20000010022 */
[----:B------:R-:W-:Y:S02]  /*cb40*/  SHF.L.U32 R30, R59, 0x10, RZ ;  /* 0x000000103b1e7819 */ /* 0x000fe400000006ff */
[----:B------:R-:W4:Y:S01]  /*cb50*/  LDL.LU R59, [R1+0x378] ;  /* 0x00037800013b7983 */ /* 0x000f220000300800 */
[----:B------:R-:W-:Y:S01]  /*cb60*/  FADD.FTZ R36, R36, -UR16 ;  /* 0x8000001024247e21 */ /* 0x000fe20008010000 */
[----:B------:R-:W-:Y:S01]  /*cb70*/  SHF.L.U32 R35, R37, 0x10, RZ ;  /* 0x0000001025237819 */ /* 0x000fe200000006ff */
[----:B------:R-:W-:Y:S01]  /*cb80*/  FADD.FTZ R4, R4, R30 ;  /* 0x0000001e04047221 */ /* 0x000fe20000010000 */
[----:B------:R-:W-:Y:S01]  /*cb90*/  FADD.FTZ R32, R33, R32 ;  /* 0x0000002021207221 */ /* 0x000fe20000010000 */
[----:B------:R-:W-:Y:S01]  /*cba0*/  FMUL.FTZ R36, R36, UR17 ;  /* 0x0000001124247c20 */ /* 0x000fe20008410000 */
[----:B------:R-:W4:Y:S01]  /*cbb0*/  LDL.LU R37, [R1+0x340] ;  /* 0x0003400001257983 */ /* 0x000f220000300800 */
[----:B------:R-:W-:-:S02]  /*cbc0*/  FADD.FTZ R35, R35, -UR16 ;  /* 0x8000001023237e21 */ /* 0x000fc40008010000 */
[----:B------:R-:W-:Y:S01]  /*cbd0*/  FFMA.FTZ R28, R30, R36, R28 ;  /* 0x000000241e1c7223 */ /* 0x000fe2000001001c */
[----:B------:R-:W-:Y:S01]  /*cbe0*/  FMUL.FTZ R30, R3, R30 ;  /* 0x0000001e031e7220 */ /* 0x000fe20000410000 */
[----:B---3--:R-:W-:Y:S01]  /*cbf0*/  SHF.L.U32 R33, R58, 0x10, RZ ;  /* 0x000000103a217819 */ /* 0x008fe200000006ff */
[----:B------:R-:W-:Y:S01]  /*cc00*/  FMUL.FTZ R35, R35, UR17 ;  /* 0x0000001123237c20 */ /* 0x000fe20008410000 */
[----:B------:R-:W3:Y:S01]  /*cc10*/  LDL.LU R58, [R1+0x3a8] ;  /* 0x0003a800013a7983 */ /* 0x000ee20000300800 */
[----:B------:R-:W-:Y:S02]  /*cc20*/  FFMA.FTZ R34, R36, R30, R34 ;  /* 0x0000001e24227223 */ /* 0x000fe40000010022 */
[----:B------:R-:W-:Y:S01]  /*cc30*/  FADD.FTZ R29, R29, R33 ;  /* 0x000000211d1d7221 */ /* 0x000fe20000010000 */
[----:B------:R-:W-:Y:S01]  /*cc40*/  FFMA.FTZ R31, R33, R35, R31 ;  /* 0x00000023211f7223 */ /* 0x000fe2000001001f */
[----:B------:R-:W-:-:S04]  /*cc50*/  FMUL.FTZ R33, R5, R33 ;  /* 0x0000002105217220 */ /* 0x000fc80000410000 */
[----:B------:R-:W-:Y:S01]  /*cc60*/  FFMA.FTZ R34, R35, R33, R34 ;  /* 0x0000002123227223 */ /* 0x000fe20000010022 */
[----:B------:R-:W-:-:S04]  /*cc70*/  FADD.FTZ R32, R32, R30 ;  /* 0x0000001e20207221 */ /* 0x000fc80000010000 */
[----:B------:R-:W-:Y:S01]  /*cc80*/  FADD.FTZ R32, R33, R32 ;  /* 0x0000002021207221 */ /* 0x000fe20000010000 */
[----:B--2---:R-:W-:Y:S02]  /*cc90*/  SHF.L.U32 R36, R60, 0x10, RZ ;  /* 0x000000103c247819 */ /* 0x004fe400000006ff */
[----:B------:R-:W2:Y:S03]  /*cca0*/  LDL.LU R60, [R1+0x35c] ;  /* 0x00035c00013c7983 */ /* 0x000ea60000300800 */
[----:B------:R-:W-:-:S04]  /*ccb0*/  FADD.FTZ R36, R36, -UR16 ;  /* 0x8000001024247e21 */ /* 0x000fc80008010000 */
[----:B------:R-:W-:Y:S01]  /*ccc0*/  FMUL.FTZ R36, R36, UR17 ;  /* 0x0000001124247c20 */ /* 0x000fe20008410000 */
[----:B----4-:R-:W-:Y:S02]  /*ccd0*/  SHF.L.U32 R35, R61, 0x10, RZ ;  /* 0x000000103d237819 */ /* 0x010fe400000006ff */
[----:B------:R-:W4:Y:S03]  /*cce0*/  LDL.LU R61, [R1+0x38c] ;  /* 0x00038c00013d7983 */ /* 0x000f260000300800 */
[----:B------:R-:W-:Y:S01]  /*ccf0*/  FADD.FTZ R4, R4, R35 ;  /* 0x0000002304047221 */ /* 0x000fe20000010000 */
[----:B------:R-:W-:Y:S01]  /*cd00*/  FFMA.FTZ R28, R35, R36, R28 ;  /* 0x00000024231c7223 */ /* 0x000fe2000001001c */
[----:B------:R-:W-:-:S04]  /*cd10*/  FMUL.FTZ R35, R3, R35 ;  /* 0x0000002303237220 */ /* 0x000fc80000410000 */
[----:B------:R-:W-:Y:S01]  /*cd20*/  FFMA.FTZ R34, R36, R35, R34 ;  /* 0x0000002324227223 */ /* 0x000fe20000010022 */
[----:B------:R-:W-:Y:S02]  /*cd30*/  FADD.FTZ R32, R32, R35 ;  /* 0x0000002320207221 */ /* 0x000fe40000010000 */
[----:B------:R-:W2:Y:S01]  /*cd40*/  LDL.LU R35, [R1+0x37c] ;  /* 0x00037c0001237983 */ /* 0x000ea20000300800 */
[----:B------:R-:W-:-:S03]  /*cd50*/  SHF.L.U32 R30, R57, 0x10, RZ ;  /* 0x00000010391e7819 */ /* 0x000fc600000006ff */
[----:B------:R-:W4:Y:S02]  /*cd60*/  LDL.LU R57, [R1+0x3c0] ;  /* 0x0003c00001397983 */ /* 0x000f240000300800 */
[----:B------:R-:W-:Y:S01]  /*cd70*/  FADD.FTZ R33, R30, -UR16 ;  /* 0x800000101e217e21 */ /* 0x000fe20008010000 */
[----:B------:R-:W-:Y:S02]  /*cd80*/  SHF.L.U32 R30, R59, 0x10, RZ ;  /* 0x000000103b1e7819 */ /* 0x000fe400000006ff */
[----:B------:R-:W4:Y:S01]  /*cd90*/  LDL.LU R59, [R1+0x3ac] ;  /* 0x0003ac00013b7983 */ /* 0x000f220000300800 */
[----:B------:R-:W-:Y:S01]  /*cda0*/  FMUL.FTZ R33, R33, UR17 ;  /* 0x0000001121217c20 */ /* 0x000fe20008410000 */
[----:B------:R-:W-:Y:S01]  /*cdb0*/  SHF.L.U32 R36, R37, 0x10, RZ ;  /* 0x0000001025247819 */ /* 0x000fe200000006ff */
[----:B------:R-:W-:Y:S02]  /*cdc0*/  FADD.FTZ R29, R29, R30 ;  /* 0x0000001e1d1d7221 */ /* 0x000fe40000010000 */
[----:B------:R-:W-:Y:S01]  /*cdd0*/  FFMA.FTZ R31, R30, R33, R31 ;  /* 0x000000211e1f7223 */ /* 0x000fe2000001001f */
[----:B------:R-:W-:Y:S01]  /*cde0*/  FMUL.FTZ R30, R5, R30 ;  /* 0x0000001e051e7220 */ /* 0x000fe20000410000 */
[----:B------:R-:W4:Y:S01]  /*cdf0*/  LDL.LU R37, [R1+0x22c] ;  /* 0x00022c0001257983 */ /* 0x000f220000300800 */
[----:B------:R-:W-:-:S02]  /*ce00*/  FADD.FTZ R36, R36, -UR16 ;  /* 0x8000001024247e21 */ /* 0x000fc40008010000 */
[----:B------:R-:W-:Y:S02]  /*ce10*/  FFMA.FTZ R34, R33, R30, R34 ;  /* 0x0000001e21227223 */ /* 0x000fe40000010022 */
[----:B------:R-:W-:Y:S01]  /*ce20*/  FMUL.FTZ R36, R36, UR17 ;  /* 0x0000001124247c20 */ /* 0x000fe20008410000 */
[----:B------:R-:W-:Y:S01]  /*ce30*/  FADD.FTZ R32, R30, R32 ;  /* 0x000000201e207221 */ /* 0x000fe20000010000 */
[----:B---3--:R-:W-:Y:S02]  /*ce40*/  SHF.L.U32 R30, R58, 0x10, RZ ;  /* 0x000000103a1e7819 */ /* 0x008fe400000006ff */
[----:B------:R-:W3:Y:S03]  /*ce50*/  LDL.LU R58, [R1+0x230] ;  /* 0x00023000013a7983 */ /* 0x000ee60000300800 */
[----:B------:R-:W-:Y:S01]  /*ce60*/  FADD.FTZ R29, R29, R30 ;  /* 0x0000001e1d1d7221 */ /* 0x000fe20000010000 */
[----:B--2---:R-:W-:-:S02]  /*ce70*/  SHF.L.U32 R33, R35, 0x10, RZ ;  /* 0x0000001023217819 */ /* 0x004fc400000006ff */
[----:B------:R-:W-:Y:S02]  /*ce80*/  SHF.L.U32 R35, R56, 0x10, RZ ;  /* 0x0000001038237819 */ /* 0x000fe400000006ff */
[----:B------:R-:W2:Y:S01]  /*ce90*/  LDL.LU R56, [R1+0x220] ;  /* 0x0002200001387983 */ /* 0x000ea20000300800 */
[----:B------:R-:W-:Y:S01]  /*cea0*/  FADD.FTZ R4, R4, R33 ;  /* 0x0000002104047221 */ /* 0x000fe20000010000 */
[----:B------:R-:W-:Y:S01]  /*ceb0*/  FFMA.FTZ R28, R33, R36, R28 ;  /* 0x00000024211c7223 */ /* 0x000fe2000001001c */
[----:B------:R-:W-:Y:S01]  /*cec0*/  FMUL.FTZ R33, R3, R33 ;  /* 0x0000002103217220 */ /* 0x000fe20000410000 */
[----:B------:R-:W-:-:S03]  /*ced0*/  FADD.FTZ R35, R35, -UR16 ;  /* 0x8000001023237e21 */ /* 0x000fc60008010000 */
[----:B------:R-:W-:Y:S01]  /*cee0*/  FFMA.FTZ R34, R36, R33, R34 ;  /* 0x0000002124227223 */ /* 0x000fe20000010022 */
[----:B------:R-:W-:Y:S01]  /*cef0*/  FADD.FTZ R32, R32, R33 ;  /* 0x0000002120207221 */ /* 0x000fe20000010000 */
[----:B------:R-:W-:Y:S01]  /*cf00*/  SHF.L.U32 R33, R60, 0x10, RZ ;  /* 0x000000103c217819 */ /* 0x000fe200000006ff */
[----:B------:R-:W-:Y:S01]  /*cf10*/  FMUL.FTZ R35, R35, UR17 ;  /* 0x0000001123237c20 */ /* 0x000fe20008410000 */
[----:B------:R-:W-:Y:S01]  /*cf20*/  FMUL.FTZ R36, R5, R30 ;  /* 0x0000001e05247220 */ /* 0x000fe20000410000 */
[----:B------:R-:W2:Y:S02]  /*cf30*/  LDL.LU R60, [R1+0x224] ;  /* 0x00022400013c7983 */ /* 0x000ea40000300800 */
[----:B------:R-:W-:Y:S01]  /*cf40*/  FADD.FTZ R33, R33, -UR16 ;  /* 0x8000001021217e21 */ /* 0x000fe20008010000 */
[----:B------:R-:W-:Y:S01]  /*cf50*/  FFMA.FTZ R31, R30, R35, R31 ;  /* 0x000000231e1f7223 */ /* 0x000fe2000001001f */
[----:B------:R-:W-:Y:S01]  /*cf60*/  FFMA.FTZ R34, R35, R36, R34 ;  /* 0x0000002423227223 */ /* 0x000fe20000010022 */
[----:B----4-:R-:W-:Y:S01]  /*cf70*/  SHF.L.U32 R35, R59, 0x10, RZ ;  /* 0x000000103b237819 */ /* 0x010fe200000006ff */
[----:B------:R-:W-:Y:S01]  /*cf80*/  FMUL.FTZ R33, R33, UR17 ;  /* 0x0000001121217c20 */ /* 0x000fe20008410000 */
[----:B------:R-:W-:Y:S01]  /*cf90*/  FADD.FTZ R32, R36, R32 ;  /* 0x0000002024207221 */ /* 0x000fe20000010000 */
[----:B------:R-:W-:Y:S01]  /*cfa0*/  SHF.L.U32 R30, R61, 0x10, RZ ;  /* 0x000000103d1e7819 */ /* 0x000fe200000006ff */
[----:B------:R-:W4:Y:S01]  /*cfb0*/  LDL.LU R59, [R1+0x3e0] ;  /* 0x0003e000013b7983 */ /* 0x000f220000300800 */
[----:B------:R-:W-:Y:S01]  /*cfc0*/  FADD.FTZ R4, R4, R35 ;  /* 0x0000002304047221 */ /* 0x000fe20000010000 */
[----:B------:R-:W-:Y:S01]  /*cfd0*/  FFMA.FTZ R28, R35, R33, R28 ;  /* 0x00000021231c7223 */ /* 0x000fe2000001001c */
[----:B------:R-:W-:Y:S01]  /*cfe0*/  FMUL.FTZ R35, R3, R35 ;  /* 0x0000002303237220 */ /* 0x000fe20000410000 */
[----:B------:R-:W2:Y:S03]  /*cff0*/  LDL.LU R61, [R1+0x21c] ;  /* 0x00021c00013d7983 */ /* 0x000ea60000300800 */
[----:B------:R-:W-:Y:S01]  /*d000*/  FADD.FTZ R32, R32, R35 ;  /* 0x0000002320207221 */ /* 0x000fe20000010000 */
[----:B------:R-:W-:-:S02]  /*d010*/  FFMA.FTZ R34, R33, R35, R34 ;  /* 0x0000002321227223 */ /* 0x000fc40000010022 */
[----:B------:R-:W4:Y:S01]  /*d020*/  LDL.LU R35, [R1+0x3c4] ;  /* 0x0003c40001237983 */ /* 0x000f220000300800 */
[----:B------:R-:W-:Y:S02]  /*d030*/  SHF.L.U32 R37, R37, 0x10, RZ ;  /* 0x0000001025257819 */ /* 0x000fe400000006ff */
[----:B------:R-:W-:Y:S02]  /*d040*/  SHF.L.U32 R36, R57, 0x10, RZ ;  /* 0x0000001039247819 */ /* 0x000fe400000006ff */
[----:B------:R-:W2:Y:S01]  /*d050*/  LDL.LU R57, [R1+0x228] ;  /* 0x0002280001397983 */ /* 0x000ea20000300800 */
[----:B------:R-:W-:Y:S01]  /*d060*/  FADD.FTZ R37, R37, -UR16 ;  /* 0x8000001025257e21 */ /* 0x000fe20008010000 */
[----:B------:R-:W-:-:S03]  /*d070*/  FADD.FTZ R30, R30, -UR16 ;  /* 0x800000101e1e7e21 */ /* 0x000fc60008010000 */
[----:B------:R-:W-:Y:S01]  /*d080*/  FMUL.FTZ R37, R37, UR17 ;  /* 0x0000001125257c20 */ /* 0x000fe20008410000 */
[----:B------:R-:W-:Y:S01]  /*d090*/  FMUL.FTZ R30, R30, UR17 ;  /* 0x000000111e1e7c20 */ /* 0x000fe20008410000 */
[----:B------:R-:W-:-:S03]  /*d0a0*/  FADD.FTZ R29, R29, R36 ;  /* 0x000000241d1d7221 */ /* 0x000fc60000010000 */
[----:B------:R-:W-:Y:S01]  /*d0b0*/  FFMA.FTZ R31, R36, R30, R31 ;  /* 0x0000001e241f7223 */ /* 0x000fe2000001001f */
[----:B------:R-:W-:-:S04]  /*d0c0*/  FMUL.FTZ R36, R5, R36 ;  /* 0x0000002405247220 */ /* 0x000fc80000410000 */
[----:B------:R-:W-:Y:S01]  /*d0d0*/  FADD.FTZ R32, R36, R32 ;  /* 0x0000002024207221 */ /* 0x000fe20000010000 */
[----:B------:R-:W-:Y:S01]  /*d0e0*/  FFMA.FTZ R34, R30, R36, R34 ;  /* 0x000000241e227223 */ /* 0x000fe20000010022 */
[----:B---3--:R-:W-:Y:S02]  /*d0f0*/  SHF.L.U32 R30, R58, 0x10, RZ ;  /* 0x000000103a1e7819 */ /* 0x008fe400000006ff */
[----:B------:R-:W3:Y:S01]  /*d100*/  LDL.LU R58, [R1+0x210] ;  /* 0x00021000013a7983 */ /* 0x000ee20000300800 */
[----:B----4-:R-:W-:-:S05]  /*d110*/  SHF.L.U32 R33, R35, 0x10, RZ ;  /* 0x0000001023217819 */ /* 0x010fca00000006ff */
[----:B------:R-:W-:Y:S01]  /*d120*/  FMUL.FTZ R35, R3, R33 ;  /* 0x0000002103237220 */ /* 0x000fe20000410000 */
[----:B------:R-:W-:Y:S01]  /*d130*/  FADD.FTZ R4, R4, R33 ;  /* 0x0000002104047221 */ /* 0x000fe20000010000 */
[----:B------:R-:W-:Y:S01]  /*d140*/  FFMA.FTZ R28, R33, R37, R28 ;  /* 0x00000025211c7223 */ /* 0x000fe2000001001c */
[----:B--2---:R-:W-:Y:S02]  /*d150*/  SHF.L.U32 R33, R61, 0x10, RZ ;  /* 0x000000103d217819 */ /* 0x004fe400000006ff */
[----:B------:R-:W2:Y:S01]  /*d160*/  LDL.LU R61, [R1+0x214] ;  /* 0x00021400013d7983 */ /* 0x000ea20000300800 */
[----:B------:R-:W-:Y:S01]  /*d170*/  FADD.FTZ R32, R32, R35 ;  /* 0x0000002320207221 */ /* 0x000fe20000010000 */
[----:B------:R-:W-:Y:S01]  /*d180*/  FFMA.FTZ R34, R37, R35, R34 ;  /* 0x0000002325227223 */ /* 0x000fe20000010022 */
[----:B------:R-:W-:Y:S02]  /*d190*/  SHF.L.U32 R35, R59, 0x10, RZ ;  /* 0x000000103b237819 */ /* 0x000fe400000006ff */
[----:B------:R-:W4:Y:S01]  /*d1a0*/  LDL.LU R59, [R1+0x218] ;  /* 0x00021800013b7983 */ /* 0x000f220000300800 */
[----:B------:R-:W-:Y:S01]  /*d1b0*/  FADD.FTZ R30, R30, -UR16 ;  /* 0x800000101e1e7e21 */ /* 0x000fe20008010000 */
[----:B------:R-:W-:-:S03]  /*d1c0*/  FADD.FTZ R33, R33, -UR16 ;  /* 0x8000001021217e21 */ /* 0x000fc60008010000 */
[----:B------:R-:W-:Y:S01]  /*d1d0*/  FMUL.FTZ R30, R30, UR17 ;  /* 0x000000111e1e7c20 */ /* 0x000fe20008410000 */
[----:B------:R-:W-:Y:S01]  /*d1e0*/  SHF.L.U32 R37, R60, 0x10, RZ ;  /* 0x000000103c257819 */ /* 0x000fe200000006ff */
[----:B------:R-:W-:Y:S01]  /*d1f0*/  FADD.FTZ R29, R29, R35 ;  /* 0x000000231d1d7221 */ /* 0x000fe20000010000 */
[----:B------:R-:W-:Y:S01]  /*d200*/  FMUL.FTZ R33, R33, UR17 ;  /* 0x0000001121217c20 */ /* 0x000fe20008410000 */
[----:B------:R-:W-:Y:S01]  /*d210*/  FFMA.FTZ R31, R35, R30, R31 ;  /* 0x0000001e231f7223 */ /* 0x000fe2000001001f */
[----:B------:R-:W-:Y:S01]  /*d220*/  FMUL.FTZ R35, R5, R35 ;  /* 0x0000002305237220 */ /* 0x000fe20000410000 */
[----:B------:R-:W-:Y:S01]  /*d230*/  SHF.L.U32 R36, R56, 0x10, RZ ;  /* 0x0000001038247819 */ /* 0x000fe200000006ff */
[----:B------:R-:W-:Y:S01]  /*d240*/  FADD.FTZ R4, R4, R37 ;  /* 0x0000002504047221 */ /* 0x000fe20000010000 */
[----:B------:R-:W-:Y:S01]  /*d250*/  FFMA.FTZ R28, R37, R33, R28 ;  /* 0x00000021251c7223 */ /* 0x000fe2000001001c */
[----:B------:R-:W-:Y:S01]  /*d260*/  FFMA.FTZ R34, R30, R35, R34 ;  /* 0x000000231e227223 */ /* 0x000fe20000010022 */
[----:B------:R-:W-:Y:S01]  /*d270*/  FMUL.FTZ R37, R3, R37 ;  /* 0x0000002503257220 */ /* 0x000fe20000410000 */
[----:B------:R-:W-:Y:S01]  /*d280*/  SHF.L.U32 R30, R57, 0x10, RZ ;  /* 0x00000010391e7819 */ /* 0x000fe200000006ff */
[----:B------:R-:W-:Y:S01]  /*d290*/  FADD.FTZ R32, R35, R32 ;  /* 0x0000002023207221 */ /* 0x000fe20000010000 */
[----:B------:R-:W-:Y:S01]  /*d2a0*/  FADD.FTZ R36, R36, -UR16 ;  /* 0x8000001024247e21 */ /* 0x000fe20008010000 */
[----:B------:R-:W3:Y:S01]  /*d2b0*/  LDL.LU R57, [R1+0x4bc] ;  /* 0x0004bc0001397983 */ /* 0x000ee20000300800 */
[----:B------:R-:W-:Y:S01]  /*d2c0*/  FFMA.FTZ R34, R33, R37, R34 ;  /* 0x0000002521227223 */ /* 0x000fe20000010022 */
[----:B------:R-:W-:Y:S01]  /*d2d0*/  FADD.FTZ R32, R32, R37 ;  /* 0x0000002520207221 */ /* 0x000fe20000010000 */
[----:B------:R-:W-:Y:S01]  /*d2e0*/  FMUL.FTZ R36, R36, UR17 ;  /* 0x0000001124247c20 */ /* 0x000fe20008410000 */
[----:B------:R-:W3:Y:S01]  /*d2f0*/  LDL.LU R60, [R1+0x4b8] ;  /* 0x0004b800013c7983 */ /* 0x000ee20000300800 */
[----:B------:R-:W-:Y:S01]  /*d300*/  FMUL.FTZ R33, R5, R30 ;  /* 0x0000001e05217220 */ /* 0x000fe20000410000 */
[----:B------:R-:W-:Y:S01]  /*d310*/  SHF.L.U32 R54, R54, 0x10, RZ ;  /* 0x0000001036367819 */ /* 0x000fe200000006ff */
[----:B------:R-:W-:Y:S01]  /*d320*/  FADD.FTZ R29, R29, R30 ;  /* 0x0000001e1d1d7221 */ /* 0x000fe20000010000 */
[----:B------:R-:W3:Y:S01]  /*d330*/  LDL.LU R56, [R1+0x4e0] ;  /* 0x0004e00001387983 */ /* 0x000ee20000300800 */
[----:B------:R-:W-:Y:S01]  /*d340*/  FADD.FTZ R32, R33, R32 ;  /* 0x0000002021207221 */ /* 0x000fe20000010000 */
[----:B------:R-:W-:Y:S01]  /*d350*/  FFMA.FTZ R34, R36, R33, R34 ;  /* 0x0000002124227223 */ /* 0x000fe20000010022 */
[----:B------:R-:W-:Y:S01]  /*d360*/  SHF.L.U32 R55, R55, 0x10, RZ ;  /* 0x0000001037377819 */ /* 0x000fe200000006ff */
[----:B------:R-:W3:Y:S01]  /*d370*/  LDL.LU R37, [R1+0x250] ;  /* 0x0002500001257983 */ /* 0x000ee20000300800 */
[----:B--2---:R-:W-:-:S03]  /*d380*/  SHF.L.U32 R33, R61, 0x10, RZ ;  /* 0x000000103d217819 */ /* 0x004fc600000006ff */
[----:B------:R-:W2:Y:S01]  /*d390*/  LDL.LU R61, [R1+0x4f8] ;  /* 0x0004f800013d7983 */ /* 0x000ea20000300800 */
[----:B----4-:R-:W-:-:S03]  /*d3a0*/  SHF.L.U32 R35, R59, 0x10, RZ ;  /* 0x000000103b237819 */ /* 0x010fc600000006ff */
[----:B------:R-:W4:Y:S01]  /*d3b0*/  LDL.LU R59, [R1+0x518] ;  /* 0x00051800013b7983 */ /* 0x000f220000300800 */
[----:B------:R-:W-:Y:S01]  /*d3c0*/  FFMA.FTZ R31, R30, R36, R31 ;  /* 0x000000241e1f7223 */ /* 0x000fe2000001001f */
[----:B---3--:R-:W-:Y:S01]  /*d3d0*/  SHF.L.U32 R30, R58, 0x10, RZ ;  /* 0x000000103a1e7819 */ /* 0x008fe200000006ff */
[----:B------:R-:W-:Y:S01]  /*d3e0*/  FADD.FTZ R54, R54, -UR16 ;  /* 0x8000001036367e21 */ /* 0x000fe20008010000 */
[----:B------:R-:W3:Y:S03]  /*d3f0*/  LDL.LU R58, [R1+0x4e4] ;  /* 0x0004e400013a7983 */ /* 0x000ee60000300800 */
[----:B------:R-:W-:Y:S01]  /*d400*/  FADD.FTZ R30, R30, -UR16 ;  /* 0x800000101e1e7e21 */ /* 0x000fe20008010000 */
[----:B------:R-:W-:Y:S01]  /*d410*/  FMUL.FTZ R54, R54, UR17 ;  /* 0x0000001136367c20 */ /* 0x000fe20008410000 */
[----:B------:R-:W-:Y:S02]  /*d420*/  FADD.FTZ R4, R4, R33 ;  /* 0x0000002104047221 */ /* 0x000fe40000010000 */
[----:B------:R-:W-:Y:S01]  /*d430*/  FMUL.FTZ R30, R30, UR17 ;  /* 0x000000111e1e7c20 */ /* 0x000fe20008410000 */
[----:B------:R-:W-:Y:S01]  /*d440*/  FFMA.FTZ R28, R33, R54, R28 ;  /* 0x00000036211c7223 */ /* 0x000fe2000001001c */
[----:B------:R-:W-:Y:S01]  /*d450*/  FMUL.FTZ R33, R3, R33 ;  /* 0x0000002103217220 */ /* 0x000fe20000410000 */
[----:B------:R-:W-:Y:S01]  /*d460*/  FADD.FTZ R29, R29, R35 ;  /* 0x000000231d1d7221 */ /* 0x000fe20000010000 */
[----:B------:R-:W-:Y:S01]  /*d470*/  FFMA.FTZ R31, R35, R30, R31 ;  /* 0x0000001e231f7223 */ /* 0x000fe2000001001f */
[----:B------:R-:W-:Y:S01]  /*d480*/  FMUL.FTZ R35, R5, R35 ;  /* 0x0000002305237220 */ /* 0x000fe20000410000 */
[----:B------:R-:W-:Y:S01]  /*d490*/  FFMA.FTZ R34, R54, R33, R34 ;  /* 0x0000002136227223 */ /* 0x000fe20000010022 */
[----:B------:R-:W-:Y:S01]  /*d4a0*/  FADD.FTZ R55, R55, -UR16 ;  /* 0x8000001037377e21 */ /* 0x000fe20008010000 */
[----:B------:R-:W-:-:S02]  /*d4b0*/  FADD.FTZ R32, R32, R33 ;  /* 0x0000002120207221 */ /* 0x000fc40000010000 */
[----:B------:R-:W-:Y:S01]  /*d4c0*/  FFMA.FTZ R34, R30, R35, R34 ;  /* 0x000000231e227223 */ /* 0x000fe20000010022 */
[----:B------:R-:W-:Y:S01]  /*d4d0*/  SHF.L.U32 R30, R57, 0x10, RZ ;  /* 0x00000010391e7819 */ /* 0x000fe200000006ff */
[----:B------:R-:W-:Y:S01]  /*d4e0*/  FMUL.FTZ R55, R55, UR17 ;  /* 0x0000001137377c20 */ /* 0x000fe20008410000 */
[----:B------:R-:W-:Y:S01]  /*d4f0*/  SHF.L.U32 R33, R60, 0x10, RZ ;  /* 0x000000103c217819 */ /* 0x000fe200000006ff */
[----:B------:R-:W3:Y:S01]  /*d500*/  LDL.LU R57, [R1+0x53c] ;  /* 0x00053c0001397983 */ /* 0x000ee20000300800 */
[----:B------:R-:W-:Y:S01]  /*d510*/  FADD.FTZ R32, R35, R32 ;  /* 0x0000002023207221 */ /* 0x000fe20000010000 */
[----:B------:R-:W-:Y:S02]  /*d520*/  FADD.FTZ R30, R30, -UR16 ;  /* 0x800000101e1e7e21 */ /* 0x000fe40008010000 */
[----:B------:R-:W-:Y:S01]  /*d530*/  FMUL.FTZ R35, R3, R33 ;  /* 0x0000002103237220 */ /* 0x000fe20000410000 */
[----:B------:R-:W-:Y:S01]  /*d540*/  FADD.FTZ R4, R4, R33 ;  /* 0x0000002104047221 */ /* 0x000fe20000010000 */
[----:B------:R-:W-:Y:S01]  /*d550*/  FFMA.FTZ R28, R33, R55, R28 ;  /* 0x00000037211c7223 */ /* 0x000fe2000001001c */
[----:B------:R-:W-:Y:S01]  /*d560*/  FMUL.FTZ R30, R30, UR17 ;  /* 0x000000111e1e7c20 */ /* 0x000fe20008410000 */
[----:B------:R-:W-:Y:S01]  /*d570*/  FFMA.FTZ R34, R55, R35, R34 ;  /* 0x0000002337227223 */ /* 0x000fe20000010022 */
[----:B------:R-:W-:Y:S01]  /*d580*/  SHF.L.U32 R10, R10, 0x10, RZ ;  /* 0x000000100a0a7819 */ /* 0x000fe200000006ff */
[----:B------:R-:W3:Y:S01]  /*d590*/  LDL.LU R60, [R1+0x538] ;  /* 0x00053800013c7983 */ /* 0x000ee20000300800 */
[----:B--2---:R-:W-:-:S03]  /*d5a0*/  SHF.L.U32 R33, R61, 0x10, RZ ;  /* 0x000000103d217819 */ /* 0x004fc600000006ff */
[----:B------:R-:W2:Y:S02]  /*d5b0*/  LDL.LU R61, [R1+0x558] ;  /* 0x00055800013d7983 */ /* 0x000ea40000300800 */
[----:B------:R-:W-:Y:S01]  /*d5c0*/  FADD.FTZ R29, R29, R33 ;  /* 0x000000211d1d7221 */ /* 0x000fe20000010000 */
[----:B------:R-:W-:Y:S01]  /*d5d0*/  FFMA.FTZ R31, R33, R30, R31 ;  /* 0x0000001e211f7223 */ /* 0x000fe2000001001f */
[----:B------:R-:W-:-:S04]  /*d5e0*/  FMUL.FTZ R33, R5, R33 ;  /* 0x0000002105217220 */ /* 0x000fc80000410000 */
[----:B------:R-:W-:Y:S01]  /*d5f0*/  FFMA.FTZ R34, R30, R33, R34 ;  /* 0x000000211e227223 */ /* 0x000fe20000010022 */
[----:B----4-:R-:W-:Y:S02]  /*d600*/  SHF.L.U32 R30, R59, 0x10, RZ ;  /* 0x000000103b1e7819 */ /* 0x010fe400000006ff */
[----:B------:R-:W4:Y:S01]  /*d610*/  LDL.LU R59, [R1+0x588] ;  /* 0x00058800013b7983 */ /* 0x000f220000300800 */
[----:B------:R-:W-:Y:S01]  /*d620*/  FADD.FTZ R10, R10, -UR16 ;  /* 0x800000100a0a7e21 */ /* 0x000fe20008010000 */
[----:B---3--:R-:W-:Y:S01]  /*d630*/  SHF.L.U32 R36, R58, 0x10, RZ ;  /* 0x000000103a247819 */ /* 0x008fe200000006ff */
[----:B------:R-:W-:Y:S01]  /*d640*/  FADD.FTZ R32, R32, R35 ;  /* 0x0000002320207221 */ /* 0x000fe20000010000 */
[----:B------:R-:W-:Y:S01]  /*d650*/  SHF.L.U32 R35, R56, 0x10, RZ ;  /* 0x0000001038237819 */ /* 0x000fe200000006ff */
[----:B------:R-:W-:Y:S01]  /*d660*/  FMUL.FTZ R10, R10, UR17 ;  /* 0x000000110a0a7c20 */ /* 0x000fe20008410000 */
[----:B------:R-:W-:Y:S01]  /*d670*/  SHF.L.U32 R11, R11, 0x10, RZ ;  /* 0x000000100b0b7819 */ /* 0x000fe200000006ff */
[----:B------:R-:W-:Y:S01]  /*d680*/  FADD.FTZ R4, R4, R36 ;  /* 0x0000002404047221 */ /* 0x000fe20000010000 */
[----:B------:R-:W-:Y:S01]  /*d690*/  FADD.FTZ R32, R33, R32 ;  /* 0x0000002021207221 */ /* 0x000fe20000010000 */
[----:B------:R-:W-:Y:S01]  /*d6a0*/  FFMA.FTZ R28, R36, R10, R28 ;  /* 0x0000000a241c7223 */ /* 0x000fe2000001001c */
[----:B------:R-:W-:Y:S01]  /*d6b0*/  FMUL.FTZ R36, R3, R36 ;  /* 0x0000002403247220 */ /* 0x000fe20000410000 */
[----:B------:R-:W-:Y:S01]  /*d6c0*/  FADD.FTZ R35, R35, -UR16 ;  /* 0x8000001023237e21 */ /* 0x000fe20008010000 */
[----:B------:R-:W3:Y:S02]  /*d6d0*/  LDL.LU R58, [R1+0x55c] ;  /* 0x00055c00013a7983 */ /* 0x000ee40000300800 */
[----:B------:R-:W-:Y:S01]  /*d6e0*/  FFMA.FTZ R34, R10, R36, R34 ;  /* 0x000000240a227223 */ /* 0x000fe20000010022 */
[----:B------:R-:W-:Y:S01]  /*d6f0*/  FADD.FTZ R32, R32, R36 ;  /* 0x0000002420207221 */ /* 0x000fe20000010000 */
[----:B------:R-:W-:Y:S01]  /*d700*/  FMUL.FTZ R35, R35, UR17 ;  /* 0x0000001123237c20 */ /* 0x000fe20008410000 */
[----:B------:R-:W-:Y:S01]  /*d710*/  FMUL.FTZ R10, R5, R30 ;  /* 0x0000001e050a7220 */ /* 0x000fe20000410000 */
[----:B------:R-:W-:Y:S01]  /*d720*/  FADD.FTZ R29, R29, R30 ;  /* 0x0000001e1d1d7221 */ /* 0x000fe20000010000 */
[----:B------:R-:W-:Y:S01]  /*d730*/  SHF.L.U32 R12, R12, 0x10, RZ ;  /* 0x000000100c0c7819 */ /* 0x000fe200000006ff */
[----:B------:R-:W3:Y:S01]  /*d740*/  LDL.LU R56, [R1+0x4fc] ;  /* 0x0004fc0001387983 */ /* 0x000ee20000300800 */
[----:B------:R-:W-:Y:S01]  /*d750*/  FADD.FTZ R32, R10, R32 ;  /* 0x000000200a207221 */ /* 0x000fe20000010000 */
[----:B------:R-:W-:Y:S01]  /*d760*/  FFMA.FTZ R34, R35, R10, R34 ;  /* 0x0000000a23227223 */ /* 0x000fe20000010022 */
[----:B------:R-:W-:-:S02]  /*d770*/  SHF.L.U32 R10, R57, 0x10, RZ ;  /* 0x00000010390a7819 */ /* 0x000fc400000006ff */
[----:B------:R-:W3:Y:S01]  /*d780*/  LDL.LU R57, [R1+0x5b0] ;  /* 0x0005b00001397983 */ /* 0x000ee20000300800 */
[----:B------:R-:W-:-:S04]  /*d790*/  FADD.FTZ R11, R11, -UR16 ;  /* 0x800000100b0b7e21 */ /* 0x000fc80008010000 */
[----:B------:R-:W-:Y:S01]  /*d7a0*/  FMUL.FTZ R11, R11, UR17 ;  /* 0x000000110b0b7c20 */ /* 0x000fe20008410000 */
[----:B------:R-:W-:-:S03]  /*d7b0*/  FADD.FTZ R4, R4, R10 ;  /* 0x0000000a04047221 */ /* 0x000fc60000010000 */
[----:B------:R-:W-:Y:S01]  /*d7c0*/  FFMA.FTZ R28, R10, R11, R28 ;  /* 0x0000000b0a1c7223 */ /* 0x000fe2000001001c */
[----:B------:R-:W-:-:S04]  /*d7d0*/  FMUL.FTZ R10, R3, R10 ;  /* 0x0000000a030a7220 */ /* 0x000fc80000410000 */
[----:B------:R-:W-:Y:S01]  /*d7e0*/  FADD.FTZ R32, R32, R10 ;  /* 0x0000000a20207221 */ /* 0x000fe20000010000 */
[----:B------:R-:W-:Y:S01]  /*d7f0*/  FFMA.FTZ R34, R11, R10, R34 ;  /* 0x0000000a0b227223 */ /* 0x000fe20000010022 */
[----:B--2---:R-:W-:Y:S02]  /*d800*/  SHF.L.U32 R33, R61, 0x10, RZ ;  /* 0x000000103d217819 */ /* 0x004fe400000006ff */
[----:B------:R-:W2:Y:S01]  /*d810*/  LDL.LU R61, [R1+0x58c] ;  /* 0x00058c00013d7983 */ /* 0x000ea20000300800 */
[----:B----4-:R-:W-:-:S03]  /*d820*/  SHF.L.U32 R10, R59, 0x10, RZ ;  /* 0x000000103b0a7819 */ /* 0x010fc600000006ff */
[----:B------:R-:W4:Y:S01]  /*d830*/  LDL.LU R59, [R1+0x59c] ;  /* 0x00059c00013b7983 */ /* 0x000f220000300800 */
[----:B------:R-:W-:Y:S01]  /*d840*/  FFMA.FTZ R31, R30, R35, R31 ;  /* 0x000000231e1f7223 */ /* 0x000fe2000001001f */
[----:B------:R-:W-:Y:S02]  /*d850*/  SHF.L.U32 R30, R60, 0x10, RZ ;  /* 0x000000103c1e7819 */ /* 0x000fe400000006ff */
[----:B------:R-:W4:Y:S03]  /*d860*/  LDL.LU R60, [R1+0x51c] ;  /* 0x00051c00013c7983 */ /* 0x000f260000300800 */
[----:B------:R-:W-:Y:S01]  /*d870*/  FADD.FTZ R30, R30, -UR16 ;  /* 0x800000101e1e7e21 */ /* 0x000fe20008010000 */
[----:B------:R-:W-:-:S03]  /*d880*/  FADD.FTZ R12, R12, -UR16 ;  /* 0x800000100c0c7e21 */ /* 0x000fc60008010000 */
[----:B------:R-:W-:Y:S01]  /*d890*/  FMUL.FTZ R30, R30, UR17 ;  /* 0x000000111e1e7c20 */ /* 0x000fe20008410000 */
[----:B------:R-:W-:Y:S01]  /*d8a0*/  FADD.FTZ R29, R29, R33 ;  /* 0x000000211d1d7221 */ /* 0x000fe20000010000 */
[----:B------:R-:W-:Y:S02]  /*d8b0*/  FMUL.FTZ R12, R12, UR17 ;  /* 0x000000110c0c7c20 */ /* 0x000fe40008410000 */
[----:B------:R-:W-:Y:S01]  /*d8c0*/  FFMA.FTZ R31, R33, R30, R31 ;  /* 0x0000001e211f7223 */ /* 0x000fe2000001001f */
[----:B------:R-:W-:Y:S01]  /*d8d0*/  FMUL.FTZ R33, R5, R33 ;  /* 0x0000002105217220 */ /* 0x000fe20000410000 */
[----:B---3--:R-:W-:Y:S01]  /*d8e0*/  SHF.L.U32 R11, R58, 0x10, RZ ;  /* 0x000000103a0b7819 */ /* 0x008fe200000006ff */
[----:B------:R-:W-:Y:S01]  /*d8f0*/  FADD.FTZ R4, R4, R10 ;  /* 0x0000000a04047221 */ /* 0x000fe20000010000 */
[----:B------:R-:W-:Y:S01]  /*d900*/  FFMA.FTZ R28, R10, R12, R28 ;  /* 0x0000000c0a1c7223 */ /* 0x000fe2000001001c */
[----:B------:R-:W-:Y:S01]  /*d910*/  FFMA.FTZ R34, R30, R33, R34 ;  /* 0x000000211e227223 */ /* 0x000fe20000010022 */
[----:B------:R-:W-:Y:S01]  /*d920*/  FMUL.FTZ R30, R3, R10 ;  /* 0x0000000a031e7220 */ /* 0x000fe20000410000 */
[----:B------:R-:W3:Y:S01]  /*d930*/  LDL.LU R58, [R1+0x5a0] ;  /* 0x0005a000013a7983 */ /* 0x000ee20000300800 */
[----:B------:R-:W-:Y:S01]  /*d940*/  SHF.L.U32 R10, R57, 0x10, RZ ;  /* 0x00000010390a7819 */ /* 0x000fe200000006ff */
[----:B------:R-:W-:-:S02]  /*d950*/  FADD.FTZ R11, R11, -UR16 ;  /* 0x800000100b0b7e21 */ /* 0x000fc40008010000 */
[----:B------:R-:W3:Y:S01]  /*d960*/  LDL.LU R57, [R1+0x598] ;  /* 0x0005980001397983 */ /* 0x000ee20000300800 */
[----:B------:R-:W-:Y:S01]  /*d970*/  FADD.FTZ R32, R33, R32 ;  /* 0x0000002021207221 */ /* 0x000fe20000010000 */
[----:B------:R-:W-:Y:S01]  /*d980*/  FMUL.FTZ R11, R11, UR17 ;  /* 0x000000110b0b7c20 */ /* 0x000fe20008410000 */
[----:B------:R-:W-:Y:S01]  /*d990*/  FFMA.FTZ R34, R12, R30, R34 ;  /* 0x0000001e0c227223 */ /* 0x000fe20000010022 */
[----:B------:R-:W-:Y:S01]  /*d9a0*/  FADD.FTZ R29, R29, R10 ;  /* 0x0000000a1d1d7221 */ /* 0x000fe20000010000 */
[----:B------:R-:W-:Y:S01]  /*d9b0*/  FADD.FTZ R32, R32, R30 ;  /* 0x0000001e20207221 */ /* 0x000fe20000010000 */
        /* <DEDUP_REMOVED lines=8> */
[----:B------:R-:W-:Y:S02]  /*da40*/  SHF.L.U32 R13, R13, 0x10, RZ ;  /* 0x000000100d0d7819 */ /* 0x000fe400000006ff */
[----:B------:R-:W-:Y:S02]  /*da50*/  SHF.L.U32 R12, R60, 0x10, RZ ;  /* 0x000000103c0c7819 */ /* 0x000fe400000006ff */
[----:B------:R-:W4:Y:S01]  /*da60*/  LDL.LU R60, [R1+0x274] ;  /* 0x00027400013c7983 */ /* 0x000f220000300800 */
[----:B------:R-:W-:-:S04]  /*da70*/  FADD.FTZ R13, R13, -UR16 ;  /* 0x800000100d0d7e21 */ /* 0x000fc80008010000 */
[----:B------:R-:W-:Y:S01]  /*da80*/  FMUL.FTZ R13, R13, UR17 ;  /* 0x000000110d0d7c20 */ /* 0x000fe20008410000 */
[----:B------:R-:W-:Y:S01]  /*da90*/  FADD.FTZ R12, R12, -UR16 ;  /* 0x800000100c0c7e21 */ /* 0x000fe20008010000 */
[----:B------:R-:W-:Y:S02]  /*daa0*/  FADD.FTZ R4, R4, R30 ;  /* 0x0000001e04047221 */ /* 0x000fe40000010000 */
[----:B------:R-:W-:Y:S01]  /*dab0*/  FFMA.FTZ R28, R30, R13, R28 ;  /* 0x0000000d1e1c7223 */ /* 0x000fe2000001001c */
[----:B------:R-:W-:Y:S01]  /*dac0*/  FMUL.FTZ R30, R3, R30 ;  /* 0x0000001e031e7220 */ /* 0x000fe20000410000 */
[----:B------:R-:W-:Y:S01]  /*dad0*/  SHF.L.U32 R14, R14, 0x10, RZ ;  /* 0x000000100e0e7819 */ /* 0x000fe200000006ff */
[----:B------:R-:W-:Y:S01]  /*dae0*/  FMUL.FTZ R12, R12, UR17 ;  /* 0x000000110c0c7c20 */ /* 0x000fe20008410000 */
[----:B------:R-:W-:Y:S01]  /*daf0*/  FMUL.FTZ R11, R5, R10 ;  /* 0x0000000a050b7220 */ /* 0x000fe20000410000 */
[----:B------:R-:W-:Y:S01]  /*db00*/  FADD.FTZ R32, R32, R30 ;  /* 0x0000001e20207221 */ /* 0x000fe20000010000 */
[----:B------:R-:W-:Y:S01]  /*db10*/  FFMA.FTZ R34, R13, R30, R34 ;  /* 0x0000001e0d227223 */ /* 0x000fe20000010022 */
[----:B------:R-:W-:Y:S01]  /*db20*/  FADD.FTZ R29, R29, R10 ;  /* 0x0000000a1d1d7221 */ /* 0x000fe20000010000 */
[----:B------:R-:W-:Y:S01]  /*db30*/  FFMA.FTZ R31, R10, R12, R31 ;  /* 0x0000000c0a1f7223 */ /* 0x000fe2000001001f */
[----:B------:R-:W-:Y:S01]  /*db40*/  FADD.FTZ R14, R14, -UR16 ;  /* 0x800000100e0e7e21 */ /* 0x000fe20008010000 */
[----:B------:R-:W-:Y:S01]  /*db50*/  SHF.L.U32 R10, R56, 0x10, RZ ;  /* 0x00000010380a7819 */ /* 0x000fe200000006ff */
[----:B------:R-:W-:Y:S01]  /*db60*/  FADD.FTZ R32, R11, R32 ;  /* 0x000000200b207221 */ /* 0x000fe20000010000 */
[----:B------:R-:W-:Y:S01]  /*db70*/  FFMA.FTZ R34, R12, R11, R34 ;  /* 0x0000000b0c227223 */ /* 0x000fe20000010022 */
[----:B---3--:R-:W-:Y:S01]  /*db80*/  SHF.L.U32 R11, R57, 0x10, RZ ;  /* 0x00000010390b7819 */ /* 0x008fe200000006ff */
[----:B------:R-:W-:Y:S01]  /*db90*/  FMUL.FTZ R14, R14, UR17 ;  /* 0x000000110e0e7c20 */ /* 0x000fe20008410000 */
[----:B------:R-:W3:Y:S01]  /*dba0*/  LDL.LU R57, [R1+0x594] ;  /* 0x0005940001397983 */ /* 0x000ee20000300800 */
[----:B------:R-:W-:Y:S01]  /*dbb0*/  FADD.FTZ R10, R10, -UR16 ;  /* 0x800000100a0a7e21 */ /* 0x000fe20008010000 */
[----:B------:R-:W-:Y:S01]  /*dbc0*/  SHF.L.U32 R12, R58, 0x10, RZ ;  /* 0x000000103a0c7819 */ /* 0x000fe200000006ff */
[----:B------:R-:W-:Y:S01]  /*dbd0*/  FADD.FTZ R4, R4, R11 ;  /* 0x0000000b04047221 */ /* 0x000fe20000010000 */
[----:B------:R-:W3:Y:S01]  /*dbe0*/  LDL.LU R56, [R1+0x480] ;  /* 0x0004800001387983 */ /* 0x000ee20000300800 */
[----:B------:R-:W-:Y:S01]  /*dbf0*/  FFMA.FTZ R28, R11, R14, R28 ;  /* 0x0000000e0b1c7223 */ /* 0x000fe2000001001c */
[----:B------:R-:W-:-:S02]  /*dc00*/  FMUL.FTZ R11, R3, R11 ;  /* 0x0000000b030b7220 */ /* 0x000fc40000410000 */
[----:B------:R-:W3:Y:S01]  /*dc10*/  LDL.LU R58, [R1+0x570] ;  /* 0x00057000013a7983 */ /* 0x000ee20000300800 */
[----:B------:R-:W-:Y:S01]  /*dc20*/  FMUL.FTZ R10, R10, UR17 ;  /* 0x000000110a0a7c20 */ /* 0x000fe20008410000 */
[----:B------:R-:W-:Y:S01]  /*dc30*/  FADD.FTZ R32, R32, R11 ;  /* 0x0000000b20207221 */ /* 0x000fe20000010000 */
[----:B------:R-:W-:Y:S01]  /*dc40*/  FFMA.FTZ R34, R14, R11, R34 ;  /* 0x0000000b0e227223 */ /* 0x000fe20000010022 */
[----:B------:R-:W-:Y:S01]  /*dc50*/  FADD.FTZ R29, R29, R12 ;  /* 0x0000000c1d1d7221 */ /* 0x000fe20000010000 */
[----:B------:R-:W-:Y:S01]  /*dc60*/  FFMA.FTZ R31, R12, R10, R31 ;  /* 0x0000000a0c1f7223 */ /* 0x000fe2000001001f */
[----:B------:R-:W-:-:S04]  /*dc70*/  FMUL.FTZ R12, R5, R12 ;  /* 0x0000000c050c7220 */ /* 0x000fc80000410000 */
[----:B------:R-:W-:Y:S01]  /*dc80*/  FFMA.FTZ R34, R10, R12, R34 ;  /* 0x0000000c0a227223 */ /* 0x000fe20000010022 */
[----:B--2---:R-:W-:Y:S02]  /*dc90*/  SHF.L.U32 R11, R61, 0x10, RZ ;  /* 0x000000103d0b7819 */ /* 0x004fe400000006ff */
[----:B------:R-:W2:Y:S01]  /*dca0*/  LDL.LU R61, [R1+0x580] ;  /* 0x00058000013d7983 */ /* 0x000ea20000300800 */
[----:B----4-:R-:W-:-:S03]  /*dcb0*/  SHF.L.U32 R10, R59, 0x10, RZ ;  /* 0x000000103b0a7819 */ /* 0x010fc600000006ff */
[----:B------:R-:W4:Y:S01]  /*dcc0*/  LDL.LU R59, [R1+0x46c] ;  /* 0x00046c00013b7983 */ /* 0x000f220000300800 */
[----:B------:R-:W-:-:S03]  /*dcd0*/  SHF.L.U32 R13, R60, 0x10, RZ ;  /* 0x000000103c0d7819 */ /* 0x000fc600000006ff */
[----:B------:R-:W4:Y:S02]  /*dce0*/  LDL.LU R60, [R1+0x270] ;  /* 0x00027000013c7983 */ /* 0x000f240000300800 */
[----:B------:R-:W-:Y:S01]  /*dcf0*/  FADD.FTZ R13, R13, -UR16 ;  /* 0x800000100d0d7e21 */ /* 0x000fe20008010000 */
[----:B------:R-:W-:Y:S01]  /*dd00*/  FADD.FTZ R32, R12, R32 ;  /* 0x000000200c207221 */ /* 0x000fe20000010000 */
[----:B------:R-:W-:Y:S02]  /*dd10*/  SHF.L.U32 R15, R15, 0x10, RZ ;  /* 0x000000100f0f7819 */ /* 0x000fe400000006ff */
[----:B------:R-:W-:Y:S01]  /*dd20*/  FMUL.FTZ R13, R13, UR17 ;  /* 0x000000110d0d7c20 */ /* 0x000fe20008410000 */
[----:B------:R-:W-:Y:S01]  /*dd30*/  FADD.FTZ R10, R10, -UR16 ;  /* 0x800000100a0a7e21 */ /* 0x000fe20008010000 */
[----:B------:R-:W-:Y:S01]  /*dd40*/  FMUL.FTZ R12, R3, R11 ;  /* 0x0000000b030c7220 */ /* 0x000fe20000410000 */
[----:B------:R-:W-:Y:S01]  /*dd50*/  FADD.FTZ R4, R4, R11 ;  /* 0x0000000b04047221 */ /* 0x000fe20000010000 */
[----:B------:R-:W-:Y:S01]  /*dd60*/  FFMA.FTZ R28, R11, R13, R28 ;  /* 0x0000000d0b1c7223 */ /* 0x000fe2000001001c */
[----:B------:R-:W-:Y:S01]  /*dd70*/  FMUL.FTZ R10, R10, UR17 ;  /* 0x000000110a0a7c20 */ /* 0x000fe20008410000 */
[----:B------:R-:W-:Y:S01]  /*dd80*/  FADD.FTZ R32, R32, R12 ;  /* 0x0000000c20207221 */ /* 0x000fe20000010000 */
[----:B------:R-:W-:Y:S01]  /*dd90*/  FFMA.FTZ R34, R13, R12, R34 ;  /* 0x0000000c0d227223 */ /* 0x000fe20000010022 */
[----:B------:R-:W-:Y:S01]  /*dda0*/  FADD.FTZ R15, R15, -UR16 ;  /* 0x800000100f0f7e21 */ /* 0x000fe20008010000 */
[----:B---3--:R-:W-:-:S02]  /*ddb0*/  SHF.L.U32 R11, R57, 0x10, RZ ;  /* 0x00000010390b7819 */ /* 0x008fc400000006ff */
[----:B------:R-:W3:Y:S01]  /*ddc0*/  LDL.LU R57, [R1+0x574] ;  /* 0x0005740001397983 */ /* 0x000ee20000300800 */
[----:B------:R-:W-:Y:S02]  /*ddd0*/  SHF.L.U32 R12, R56, 0x10, RZ ;  /* 0x00000010380c7819 */ /* 0x000fe400000006ff */
[----:B------:R-:W-:Y:S01]  /*dde0*/  FADD.FTZ R29, R29, R11 ;  /* 0x0000000b1d1d7221 */ /* 0x000fe20000010000 */
[----:B------:R-:W3:Y:S01]  /*ddf0*/  LDL.LU R56, [R1+0x578] ;  /* 0x0005780001387983 */ /* 0x000ee20000300800 */
[----:B------:R-:W-:Y:S01]  /*de00*/  SHF.L.U32 R13, R58, 0x10, RZ ;  /* 0x000000103a0d7819 */ /* 0x000fe200000006ff */
[----:B------:R-:W-:Y:S02]  /*de10*/  FFMA.FTZ R31, R11, R10, R31 ;  /* 0x0000000a0b1f7223 */ /* 0x000fe4000001001f */
[----:B------:R-:W3:Y:S01]  /*de20*/  LDL.LU R58, [R1+0x26c] ;  /* 0x00026c00013a7983 */ /* 0x000ee20000300800 */
[----:B------:R-:W-:Y:S01]  /*de30*/  FMUL.FTZ R15, R15, UR17 ;  /* 0x000000110f0f7c20 */ /* 0x000fe20008410000 */
[----:B------:R-:W-:Y:S01]  /*de40*/  FMUL.FTZ R11, R5, R11 ;  /* 0x0000000b050b7220 */ /* 0x000fe20000410000 */
[----:B------:R-:W-:Y:S01]  /*de50*/  FADD.FTZ R12, R12, -UR16 ;  /* 0x800000100c0c7e21 */ /* 0x000fe20008010000 */
[----:B------:R-:W-:Y:S01]  /*de60*/  FADD.FTZ R4, R4, R13 ;  /* 0x0000000d04047221 */ /* 0x000fe20000010000 */
[----:B------:R-:W-:Y:S01]  /*de70*/  FFMA.FTZ R28, R13, R15, R28 ;  /* 0x0000000f0d1c7223 */ /* 0x000fe2000001001c */
[----:B------:R-:W-:Y:S01]  /*de80*/  FFMA.FTZ R34, R10, R11, R34 ;  /* 0x0000000b0a227223 */ /* 0x000fe20000010022 */
[----:B------:R-:W-:Y:S01]  /*de90*/  FMUL.FTZ R13, R3, R13 ;  /* 0x0000000d030d7220 */ /* 0x000fe20000410000 */
[----:B------:R-:W-:Y:S01]  /*dea0*/  FADD.FTZ R32, R11, R32 ;  /* 0x000000200b207221 */ /* 0x000fe20000010000 */
[----:B------:R-:W-:-:S02]  /*deb0*/  FMUL.FTZ R12, R12, UR17 ;  /* 0x000000110c0c7c20 */ /* 0x000fc40008410000 */
[----:B------:R-:W-:Y:S01]  /*dec0*/  FFMA.FTZ R34, R15, R13, R34 ;  /* 0x0000000d0f227223 */ /* 0x000fe20000010022 */
[----:B------:R-:W-:Y:S01]  /*ded0*/  FADD.FTZ R32, R32, R13 ;  /* 0x0000000d20207221 */ /* 0x000fe20000010000 */
[----:B--2---:R-:W-:Y:S02]  /*dee0*/  SHF.L.U32 R10, R61, 0x10, RZ ;  /* 0x000000103d0a7819 */ /* 0x004fe400000006ff */
[----:B------:R-:W2:Y:S03]  /*def0*/  LDL.LU R61, [R1+0x568] ;  /* 0x00056800013d7983 */ /* 0x000ea60000300800 */
[----:B------:R-:W-:Y:S01]  /*df00*/  FMUL.FTZ R13, R5, R10 ;  /* 0x0000000a050d7220 */ /* 0x000fe20000410000 */
[----:B------:R-:W-:Y:S01]  /*df10*/  FADD.FTZ R29, R29, R10 ;  /* 0x0000000a1d1d7221 */ /* 0x000fe20000010000 */
[----:B------:R-:W-:Y:S01]  /*df20*/  FFMA.FTZ R31, R10, R12, R31 ;  /* 0x0000000c0a1f7223 */ /* 0x000fe2000001001f */
[----:B----4-:R-:W-:-:S02]  /*df30*/  SHF.L.U32 R10, R59, 0x10, RZ ;  /* 0x000000103b0a7819 */ /* 0x010fc400000006ff */
[----:B------:R-:W4:Y:S01]  /*df40*/  LDL.LU R59, [R1+0x268] ;  /* 0x00026800013b7983 */ /* 0x000f220000300800 */
[----:B------:R-:W-:-:S03]  /*df50*/  SHF.L.U32 R11, R60, 0x10, RZ ;  /* 0x000000103c0b7819 */ /* 0x000fc600000006ff */
[----:B------:R-:W4:Y:S01]  /*df60*/  LDL.LU R60, [R1+0x468] ;  /* 0x00046800013c7983 */ /* 0x000f220000300800 */
[----:B------:R-:W-:Y:S01]  /*df70*/  FFMA.FTZ R34, R12, R13, R34 ;  /* 0x0000000d0c227223 */ /* 0x000fe20000010022 */
[----:B------:R-:W-:Y:S01]  /*df80*/  FADD.FTZ R11, R11, -UR16 ;  /* 0x800000100b0b7e21 */ /* 0x000fe20008010000 */
[----:B------:R-:W-:-:S03]  /*df90*/  FADD.FTZ R32, R13, R32 ;  /* 0x000000200d207221 */ /* 0x000fc60000010000 */
[----:B------:R-:W-:Y:S01]  /*dfa0*/  FMUL.FTZ R11, R11, UR17 ;  /* 0x000000110b0b7c20 */ /* 0x000fe20008410000 */
[----:B---3--:R-:W-:Y:S02]  /*dfb0*/  SHF.L.U32 R12, R57, 0x10, RZ ;  /* 0x00000010390c7819 */ /* 0x008fe400000006ff */
[----:B------:R-:W3:Y:S01]  /*dfc0*/  LDL.LU R57, [R1+0x56c] ;  /* 0x00056c0001397983 */ /* 0x000ee20000300800 */
[----:B------:R-:W-:Y:S02]  /*dfd0*/  SHF.L.U32 R13, R56, 0x10, RZ ;  /* 0x00000010380d7819 */ /* 0x000fe400000006ff */
[----:B------:R-:W-:Y:S01]  /*dfe0*/  FADD.FTZ R4, R4, R12 ;  /* 0x0000000c04047221 */ /* 0x000fe20000010000 */
[----:B------:R-:W3:Y:S01]  /*dff0*/  LDL.LU R56, [R1+0x44c] ;  /* 0x00044c0001387983 */ /* 0x000ee20000300800 */
[----:B------:R-:W-:Y:S01]  /*e000*/  SHF.L.U32 R14, R58, 0x10, RZ ;  /* 0x000000103a0e7819 */ /* 0x000fe200000006ff */
[----:B------:R-:W-:Y:S02]  /*e010*/  FFMA.FTZ R28, R12, R11, R28 ;  /* 0x0000000b0c1c7223 */ /* 0x000fe4000001001c */
[----:B------:R-:W3:Y:S01]  /*e020*/  LDL.LU R58, [R1+0x560] ;  /* 0x00056000013a7983 */ /* 0x000ee20000300800 */
[----:B------:R-:W-:Y:S01]  /*e030*/  FMUL.FTZ R12, R3, R12 ;  /* 0x0000000c030c7220 */ /* 0x000fe20000410000 */
[----:B------:R-:W-:-:S03]  /*e040*/  FADD.FTZ R14, R14, -UR16 ;  /* 0x800000100e0e7e21 */ /* 0x000fc60008010000 */
[----:B------:R-:W-:Y:S01]  /*e050*/  FFMA.FTZ R34, R11, R12, R34 ;  /* 0x0000000c0b227223 */ /* 0x000fe20000010022 */
[----:B------:R-:W-:Y:S01]  /*e060*/  FMUL.FTZ R14, R14, UR17 ;  /* 0x000000110e0e7c20 */ /* 0x000fe20008410000 */
        /* <DEDUP_REMOVED lines=8> */
[----:B------:R-:W-:-:S04]  /*e0f0*/  FADD.FTZ R10, R10, -UR16 ;  /* 0x800000100a0a7e21 */ /* 0x000fc80008010000 */
[----:B------:R-:W-:Y:S01]  /*e100*/  FMUL.FTZ R10, R10, UR17 ;  /* 0x000000110a0a7c20 */ /* 0x000fe20008410000 */
[----:B------:R-:W-:-:S03]  /*e110*/  FADD.FTZ R29, R29, R13 ;  /* 0x0000000d1d1d7221 */ /* 0x000fc60000010000 */
[----:B------:R-:W-:Y:S01]  /*e120*/  FFMA.FTZ R31, R13, R10, R31 ;  /* 0x0000000a0d1f7223 */ /* 0x000fe2000001001f */
[----:B------:R-:W-:-:S04]  /*e130*/  FMUL.FTZ R13, R5, R13 ;  /* 0x0000000d050d7220 */ /* 0x000fc80000410000 */
[----:B------:R-:W-:Y:S01]  /*e140*/  FFMA.FTZ R34, R10, R13, R34 ;  /* 0x0000000d0a227223 */ /* 0x000fe20000010022 */
[----:B------:R-:W-:Y:S02]  /*e150*/  SHF.L.U32 R10, R60, 0x10, RZ ;  /* 0x000000103c0a7819 */ /* 0x000fe400000006ff */
[----:B------:R-:W4:Y:S01]  /*e160*/  LDL.LU R60, [R1+0x264] ;  /* 0x00026400013c7983 */ /* 0x000f220000300800 */
[----:B------:R-:W-:Y:S02]  /*e170*/  FADD.FTZ R32, R13, R32 ;  /* 0x000000200d207221 */ /* 0x000fe40000010000 */
[----:B------:R-:W-:Y:S01]  /*e180*/  FADD.FTZ R10, R10, -UR16 ;  /* 0x800000100a0a7e21 */ /* 0x000fe20008010000 */
[----:B------:R-:W-:Y:S01]  /*e190*/  FFMA.FTZ R34, R14, R12, R34 ;  /* 0x0000000c0e227223 */ /* 0x000fe20000010022 */
[----:B------:R-:W-:Y:S02]  /*e1a0*/  FADD.FTZ R32, R32, R12 ;  /* 0x0000000c20207221 */ /* 0x000fe40000010000 */
[----:B------:R-:W-:Y:S01]  /*e1b0*/  FMUL.FTZ R10, R10, UR17 ;  /* 0x000000110a0a7c20 */ /* 0x000fe20008410000 */
        /* <DEDUP_REMOVED lines=70> */
[----:B------:R-:W-:Y:S01]  /*e620*/  FFMA.FTZ R31, R12, R10, R31 ;  /* 0x0000000a0c1f7223 */ /* 0x000fe2000001001f */
[----:B------:R-:W-:Y:S01]  /*e630*/  SHF.L.U32 R14, R58, 0x10, RZ ;  /* 0x000000103a0e7819 */ /* 0x000fe200000006ff */
[----:B------:R-:W-:Y:S01]  /*e640*/  FADD.FTZ R11, R11, -UR16 ;  /* 0x800000100b0b7e21 */ /* 0x000fe20008010000 */
[----:B------:R-:W3:Y:S01]  /*e650*/  LDL.LU R58, [R1+0x254] ;  /* 0x00025400013a7983 */ /* 0x000ee20000300800 */
[----:B------:R-:W-:Y:S01]  /*e660*/  FMUL.FTZ R12, R5, R12 ;  /* 0x0000000c050c7220 */ /* 0x000fe20000410000 */
[----:B------:R-:W-:Y:S02]  /*e670*/  FADD.FTZ R13, R13, -UR16 ;  /* 0x800000100d0d7e21 */ /* 0x000fe40008010000 */
[----:B------:R-:W3:Y:S01]  /*e680*/  LDL.LU R56, [R1+0x534] ;  /* 0x0005340001387983 */ /* 0x000ee20000300800 */
[----:B------:R-:W-:Y:S01]  /*e690*/  FFMA.FTZ R34, R10, R12, R34 ;  /* 0x0000000c0a227223 */ /* 0x000fe20000010022 */
[----:B------:R-:W-:Y:S01]  /*e6a0*/  FMUL.FTZ R13, R13, UR17 ;  /* 0x000000110d0d7c20 */ /* 0x000fe20008410000 */
[----:B------:R-:W-:Y:S01]  /*e6b0*/  FADD.FTZ R32, R12, R32 ;  /* 0x000000200c207221 */ /* 0x000fe20000010000 */
[----:B--2---:R-:W-:-:S02]  /*e6c0*/  SHF.L.U32 R10, R61, 0x10, RZ ;  /* 0x000000103d0a7819 */ /* 0x004fc400000006ff */
[----:B------:R-:W2:Y:S03]  /*e6d0*/  LDL.LU R61, [R1+0x400] ;  /* 0x00040000013d7983 */ /* 0x000ea60000300800 */
[----:B------:R-:W-:Y:S01]  /*e6e0*/  FMUL.FTZ R12, R5, R10 ;  /* 0x0000000a050c7220 */ /* 0x000fe20000410000 */
[----:B------:R-:W-:Y:S01]  /*e6f0*/  FADD.FTZ R29, R29, R10 ;  /* 0x0000000a1d1d7221 */ /* 0x000fe20000010000 */
[----:B------:R-:W-:Y:S01]  /*e700*/  FFMA.FTZ R31, R10, R13, R31 ;  /* 0x0000000d0a1f7223 */ /* 0x000fe2000001001f */
[----:B----4-:R-:W-:Y:S02]  /*e710*/  SHF.L.U32 R10, R59, 0x10, RZ ;  /* 0x000000103b0a7819 */ /* 0x010fe400000006ff */
[----:B------:R-:W4:Y:S01]  /*e720*/  LDL.LU R59, [R1+0x24c] ;  /* 0x00024c00013b7983 */ /* 0x000f220000300800 */
[----:B------:R-:W-:Y:S01]  /*e730*/  FMUL.FTZ R11, R11, UR17 ;  /* 0x000000110b0b7c20 */ /* 0x000fe20008410000 */
[----:B------:R-:W-:-:S03]  /*e740*/  FADD.FTZ R4, R4, R14 ;  /* 0x0000000e04047221 */ /* 0x000fc60000010000 */
[----:B------:R-:W-:Y:S01]  /*e750*/  FFMA.FTZ R28, R14, R11, R28 ;  /* 0x0000000b0e1c7223 */ /* 0x000fe2000001001c */
[----:B------:R-:W-:-:S04]  /*e760*/  FMUL.FTZ R14, R3, R14 ;  /* 0x0000000e030e7220 */ /* 0x000fc80000410000 */
[----:B------:R-:W-:Y:S01]  /*e770*/  FFMA.FTZ R34, R11, R14, R34 ;  /* 0x0000000e0b227223 */ /* 0x000fe20000010022 */
[----:B------:R-:W-:Y:S01]  /*e780*/  FADD.FTZ R32, R32, R14 ;  /* 0x0000000e20207221 */ /* 0x000fe20000010000 */
[----:B------:R-:W-:Y:S02]  /*e790*/  SHF.L.U32 R11, R60, 0x10, RZ ;  /* 0x000000103c0b7819 */ /* 0x000fe400000006ff */
[----:B------:R-:W4:Y:S01]  /*e7a0*/  LDL.LU R60, [R1+0x3e4] ;  /* 0x0003e400013c7983 */ /* 0x000f220000300800 */
[----:B------:R-:W-:Y:S02]  /*e7b0*/  FADD.FTZ R32, R12, R32 ;  /* 0x000000200c207221 */ /* 0x000fe40000010000 */
[----:B------:R-:W-:Y:S01]  /*e7c0*/  FADD.FTZ R11, R11, -UR16 ;  /* 0x800000100b0b7e21 */ /* 0x000fe20008010000 */
[----:B------:R-:W-:-:S03]  /*e7d0*/  FFMA.FTZ R34, R13, R12, R34 ;  /* 0x0000000c0d227223 */ /* 0x000fc60000010022 */
[----:B------:R-:W-:Y:S01]  /*e7e0*/  FMUL.FTZ R11, R11, UR17 ;  /* 0x000000110b0b7c20 */ /* 0x000fe20008410000 */
[----:B---3--:R-:W-:Y:S02]  /*e7f0*/  SHF.L.U32 R12, R57, 0x10, RZ ;  /* 0x00000010390c7819 */ /* 0x008fe400000006ff */
[----:B------:R-:W3:Y:S03]  /*e800*/  LDL.LU R57, [R1+0x528] ;  /* 0x0005280001397983 */ /* 0x000ee60000300800 */
[----:B------:R-:W-:Y:S01]  /*e810*/  FADD.FTZ R4, R4, R12 ;  /* 0x0000000c04047221 */ /* 0x000fe20000010000 */
[----:B------:R-:W-:Y:S01]  /*e820*/  FFMA.FTZ R28, R12, R11, R28 ;  /* 0x0000000b0c1c7223 */ /* 0x000fe2000001001c */
[----:B------:R-:W-:Y:S01]  /*e830*/  SHF.L.U32 R14, R58, 0x10, RZ ;  /* 0x000000103a0e7819 */ /* 0x000fe200000006ff */
[----:B------:R-:W-:Y:S01]  /*e840*/  FMUL.FTZ R12, R3, R12 ;  /* 0x0000000c030c7220 */ /* 0x000fe20000410000 */
[----:B------:R-:W3:Y:S03]  /*e850*/  LDL.LU R58, [R1+0x520] ;  /* 0x00052000013a7983 */ /* 0x000ee60000300800 */
[----:B------:R-:W-:Y:S01]  /*e860*/  FADD.FTZ R14, R14, -UR16 ;  /* 0x800000100e0e7e21 */ /* 0x000fe20008010000 */
[----:B------:R-:W-:-:S03]  /*e870*/  FFMA.FTZ R34, R11, R12, R34 ;  /* 0x0000000c0b227223 */ /* 0x000fc60000010022 */
        /* <DEDUP_REMOVED lines=17> */
[----:B------:R-:W-:Y:S01]  /*e990*/  SHF.L.U32 R10, R60, 0x10, RZ ;  /* 0x000000103c0a7819 */ /* 0x000fe200000006ff */
[----:B------:R-:W-:Y:S01]  /*e9a0*/  FADD.FTZ R32, R13, R32 ;  /* 0x000000200d207221 */ /* 0x000fe20000010000 */
[----:B------:R-:W4:Y:S01]  /*e9b0*/  LDL.LU R60, [R1+0x510] ;  /* 0x00051000013c7983 */ /* 0x000f220000300800 */
[----:B------:R-:W-:Y:S02]  /*e9c0*/  FFMA.FTZ R34, R14, R12, R34 ;  /* 0x0000000c0e227223 */ /* 0x000fe40000010022 */
[----:B------:R-:W-:Y:S01]  /*e9d0*/  FADD.FTZ R10, R10, -UR16 ;  /* 0x800000100a0a7e21 */ /* 0x000fe20008010000 */
[----:B------:R-:W-:Y:S01]  /*e9e0*/  FADD.FTZ R32, R32, R12 ;  /* 0x0000000c20207221 */ /* 0x000fe20000010000 */
[----:B------:R-:W-:Y:S02]  /*e9f0*/  SHF.L.U32 R13, R37, 0x10, RZ ;  /* 0x00000010250d7819 */ /* 0x000fe400000006ff */
[----:B------:R-:W-:Y:S01]  /*ea00*/  FMUL.FTZ R10, R10, UR17 ;  /* 0x000000110a0a7c20 */ /* 0x000fe20008410000 */
[----:B------:R-:W-:Y:S01]  /*ea10*/  FADD.FTZ R11, R11, -UR16 ;  /* 0x800000100b0b7e21 */ /* 0x000fe20008010000 */
[----:B------:R-:W-:-:S02]  /*ea20*/  SHF.L.U32 R16, R16, 0x10, RZ ;  /* 0x0000001010107819 */ /* 0x000fc400000006ff */
[----:B---3--:R-:W-:Y:S01]  /*ea30*/  SHF.L.U32 R12, R57, 0x10, RZ ;  /* 0x00000010390c7819 */ /* 0x008fe200000006ff */
[----:B------:R-:W3:Y:S04]  /*ea40*/  LDL.LU R37, [R1+0x5f0] ;  /* 0x0005f00001257983 */ /* 0x000ee80000300800 */
[----:B------:R-:W3:Y:S01]  /*ea50*/  LDL.LU R57, [R1+0x514] ;  /* 0x0005140001397983 */ /* 0x000ee20000300800 */
[----:B------:R-:W-:Y:S01]  /*ea60*/  FADD.FTZ R29, R29, R12 ;  /* 0x0000000c1d1d7221 */ /* 0x000fe20000010000 */
[----:B------:R-:W-:Y:S01]  /*ea70*/  FFMA.FTZ R31, R12, R10, R31 ;  /* 0x0000000a0c1f7223 */ /* 0x000fe2000001001f */
[----:B------:R-:W-:Y:S01]  /*ea80*/  FMUL.FTZ R12, R5, R12 ;  /* 0x0000000c050c7220 */ /* 0x000fe20000410000 */
[----:B------:R-:W-:Y:S01]  /*ea90*/  FADD.FTZ R13, R13, -UR16 ;  /* 0x800000100d0d7e21 */ /* 0x000fe20008010000 */
[----:B------:R-:W-:-:S02]  /*eaa0*/  SHF.L.U32 R14, R58, 0x10, RZ ;  /* 0x000000103a0e7819 */ /* 0x000fc400000006ff */
[----:B------:R-:W-:Y:S01]  /*eab0*/  FFMA.FTZ R34, R10, R12, R34 ;  /* 0x0000000c0a227223 */ /* 0x000fe20000010022 */
[----:B------:R-:W3:Y:S01]  /*eac0*/  LDL.LU R58, [R1+0x4f0] ;  /* 0x0004f000013a7983 */ /* 0x000ee20000300800 */
[----:B------:R-:W-:Y:S01]  /*ead0*/  FMUL.FTZ R13, R13, UR17 ;  /* 0x000000110d0d7c20 */ /* 0x000fe20008410000 */
[----:B------:R-:W-:Y:S01]  /*eae0*/  FADD.FTZ R32, R12, R32 ;  /* 0x000000200c207221 */ /* 0x000fe20000010000 */
[----:B--2---:R-:W-:Y:S01]  /*eaf0*/  SHF.L.U32 R10, R61, 0x10, RZ ;  /* 0x000000103d0a7819 */ /* 0x004fe200000006ff */
[----:B------:R-:W-:Y:S01]  /*eb00*/  FMUL.FTZ R11, R11, UR17 ;  /* 0x000000110b0b7c20 */ /* 0x000fe20008410000 */
[----:B------:R-:W2:Y:S03]  /*eb10*/  LDL.LU R61, [R1+0x240] ;  /* 0x00024000013d7983 */ /* 0x000ea60000300800 */
[----:B------:R-:W-:Y:S01]  /*eb20*/  FMUL.FTZ R12, R5, R10 ;  /* 0x0000000a050c7220 */ /* 0x000fe20000410000 */
[----:B------:R-:W-:Y:S01]  /*eb30*/  FADD.FTZ R29, R29, R10 ;  /* 0x0000000a1d1d7221 */ /* 0x000fe20000010000 */
[----:B------:R-:W-:Y:S01]  /*eb40*/  FFMA.FTZ R31, R10, R13, R31 ;  /* 0x0000000d0a1f7223 */ /* 0x000fe2000001001f */
[----:B----4-:R-:W-:-:S02]  /*eb50*/  SHF.L.U32 R10, R59, 0x10, RZ ;  /* 0x000000103b0a7819 */ /* 0x010fc400000006ff */
[----:B------:R-:W4:Y:S01]  /*eb60*/  LDL.LU R59, [R1+0x4f4] ;  /* 0x0004f400013b7983 */ /* 0x000f220000300800 */
[----:B------:R-:W-:Y:S01]  /*eb70*/  FADD.FTZ R4, R4, R14 ;  /* 0x0000000e04047221 */ /* 0x000fe20000010000 */
[----:B------:R-:W-:Y:S01]  /*eb80*/  FFMA.FTZ R28, R14, R11, R28 ;  /* 0x0000000b0e1c7223 */ /* 0x000fe2000001001c */
[----:B------:R-:W-:-:S04]  /*eb90*/  FMUL.FTZ R14, R3, R14 ;  /* 0x0000000e030e7220 */ /* 0x000fc80000410000 */
[----:B------:R-:W-:Y:S01]  /*eba0*/  FADD.FTZ R32, R32, R14 ;  /* 0x0000000e20207221 */ /* 0x000fe20000010000 */
[----:B------:R-:W-:Y:S01]  /*ebb0*/  FFMA.FTZ R34, R11, R14, R34 ;  /* 0x0000000e0b227223 */ /* 0x000fe20000010022 */
[----:B------:R-:W-:Y:S02]  /*ebc0*/  SHF.L.U32 R11, R56, 0x10, RZ ;  /* 0x00000010380b7819 */ /* 0x000fe400000006ff */
[----:B------:R-:W-:Y:S01]  /*ebd0*/  FADD.FTZ R32, R12, R32 ;  /* 0x000000200c207221 */ /* 0x000fe20000010000 */
[----:B------:R-:W-:Y:S01]  /*ebe0*/  FFMA.FTZ R34, R13, R12, R34 ;  /* 0x0000000c0d227223 */ /* 0x000fe20000010022 */
[----:B------:R-:W-:Y:S01]  /*ebf0*/  FADD.FTZ R16, R16, -UR16 ;  /* 0x8000001010107e21 */ /* 0x000fe20008010000 */
[----:B------:R-:W-:Y:S01]  /*ec00*/  FADD.FTZ R11, R11, -UR16 ;  /* 0x800000100b0b7e21 */ /* 0x000fe20008010000 */
[----:B------:R-:W-:Y:S01]  /*ec10*/  SHF.L.U32 R12, R60, 0x10, RZ ;  /* 0x000000103c0c7819 */ /* 0x000fe200000006ff */
[----:B------:R-:W-:Y:S01]  /*ec20*/  FADD.FTZ R10, R10, -UR16 ;  /* 0x800000100a0a7e21 */ /* 0x000fe20008010000 */
[----:B------:R-:W2:Y:S01]  /*ec30*/  LDL.LU R60, [R1+0x4d8] ;  /* 0x0004d800013c7983 */ /* 0x000ea20000300800 */
[----:B------:R-:W-:-:S02]  /*ec40*/  FMUL.FTZ R11, R11, UR17 ;  /* 0x000000110b0b7c20 */ /* 0x000fc40008410000 */
[----:B------:R-:W-:Y:S01]  /*ec50*/  FADD.FTZ R4, R4, R12 ;  /* 0x0000000c04047221 */ /* 0x000fe20000010000 */
[----:B------:R-:W-:Y:S01]  /*ec60*/  SHF.L.U32 R17, R17, 0x10, RZ ;  /* 0x0000001011117819 */ /* 0x000fe200000006ff */
[----:B------:R-:W-:Y:S01]  /*ec70*/  FFMA.FTZ R28, R12, R11, R28 ;  /* 0x0000000b0c1c7223 */ /* 0x000fe2000001001c */
[----:B------:R-:W-:Y:S01]  /*ec80*/  FMUL.FTZ R12, R3, R12 ;  /* 0x0000000c030c7220 */ /* 0x000fe20000410000 */
[----:B------:R-:W-:Y:S01]  /*ec90*/  SHF.L.U32 R18, R18, 0x10, RZ ;  /* 0x0000001012127819 */ /* 0x000fe200000006ff */
[----:B------:R-:W2:Y:S01]  /*eca0*/  LDL.LU R56, [R1+0x498] ;  /* 0x0004980001387983 */ /* 0x000ea20000300800 */
[----:B---3--:R-:W-:-:S03]  /*ecb0*/  SHF.L.U32 R13, R57, 0x10, RZ ;  /* 0x00000010390d7819 */ /* 0x008fc600000006ff */
[----:B------:R-:W3:Y:S01]  /*ecc0*/  LDL.LU R57, [R1+0x4dc] ;  /* 0x0004dc0001397983 */ /* 0x000ee20000300800 */
[----:B------:R-:W-:Y:S01]  /*ecd0*/  FFMA.FTZ R34, R11, R12, R34 ;  /* 0x0000000c0b227223 */ /* 0x000fe20000010022 */
[----:B------:R-:W-:Y:S01]  /*ece0*/  FMUL.FTZ R16, R16, UR17 ;  /* 0x0000001110107c20 */ /* 0x000fe20008410000 */
[----:B------:R-:W-:Y:S01]  /*ecf0*/  SHF.L.U32 R11, R58, 0x10, RZ ;  /* 0x000000103a0b7819 */ /* 0x000fe200000006ff */
[----:B------:R-:W-:Y:S01]  /*ed00*/  FADD.FTZ R32, R32, R12 ;  /* 0x0000000c20207221 */ /* 0x000fe20000010000 */
[----:B------:R-:W-:Y:S01]  /*ed10*/  FMUL.FTZ R10, R10, UR17 ;  /* 0x000000110a0a7c20 */ /* 0x000fe20008410000 */
[----:B------:R-:W-:Y:S01]  /*ed20*/  FADD.FTZ R29, R29, R13 ;  /* 0x0000000d1d1d7221 */ /* 0x000fe20000010000 */
[----:B------:R-:W-:Y:S01]  /*ed30*/  FADD.FTZ R17, R17, -UR16 ;  /* 0x8000001011117e21 */ /* 0x000fe20008010000 */
[----:B------:R-:W-:Y:S01]  /*ed40*/  FMUL.FTZ R12, R3, R11 ;  /* 0x0000000b030c7220 */ /* 0x000fe20000410000 */
[----:B------:R-:W-:Y:S01]  /*ed50*/  FADD.FTZ R4, R4, R11 ;  /* 0x0000000b04047221 */ /* 0x000fe20000010000 */
[----:B------:R-:W-:Y:S01]  /*ed60*/  FFMA.FTZ R28, R11, R16, R28 ;  /* 0x000000100b1c7223 */ /* 0x000fe2000001001c */
[----:B------:R-:W-:Y:S01]  /*ed70*/  FADD.FTZ R18, R18, -UR16 ;  /* 0x8000001012127e21 */ /* 0x000fe20008010000 */
[----:B------:R-:W-:Y:S01]  /*ed80*/  SHF.L.U32 R19, R19, 0x10, RZ ;  /* 0x0000001013137819 */ /* 0x000fe200000006ff */
[----:B------:R-:W3:Y:S01]  /*ed90*/  LDL.LU R58, [R1+0x490] ;  /* 0x00049000013a7983 */ /* 0x000ee20000300800 */
[----:B----4-:R-:W-:-:S03]  /*eda0*/  SHF.L.U32 R11, R59, 0x10, RZ ;  /* 0x000000103b0b7819 */ /* 0x010fc600000006ff */
[----:B------:R-:W4:Y:S01]  /*edb0*/  LDL.LU R59, [R1+0x4cc] ;  /* 0x0004cc00013b7983 */ /* 0x000f220000300800 */
[----:B------:R-:W-:Y:S01]  /*edc0*/  FFMA.FTZ R31, R13, R10, R31 ;  /* 0x0000000a0d1f7223 */ /* 0x000fe2000001001f */
[----:B------:R-:W-:-:S04]  /*edd0*/  FMUL.FTZ R13, R5, R13 ;  /* 0x0000000d050d7220 */ /* 0x000fc80000410000 */
[----:B------:R-:W-:Y:S01]  /*ede0*/  FFMA.FTZ R34, R10, R13, R34 ;  /* 0x0000000d0a227223 */ /* 0x000fe20000010022 */
[----:B--2---:R-:W-:Y:S02]  /*edf0*/  SHF.L.U32 R10, R61, 0x10, RZ ;  /* 0x000000103d0a7819 */ /* 0x004fe400000006ff */
[----:B------:R-:W2:Y:S03]  /*ee00*/  LDL.LU R61, [R1+0x4c8] ;  /* 0x0004c800013d7983 */ /* 0x000ea60000300800 */
[----:B------:R-:W-:Y:S01]  /*ee10*/  FADD.FTZ R10, R10, -UR16 ;  /* 0x800000100a0a7e21 */ /* 0x000fe20008010000 */
[----:B------:R-:W-:-:S03]  /*ee20*/  FADD.FTZ R32, R13, R32 ;  /* 0x000000200d207221 */ /* 0x000fc60000010000 */
[----:B------:R-:W-:Y:S01]  /*ee30*/  FMUL.FTZ R10, R10, UR17 ;  /* 0x000000110a0a7c20 */ /* 0x000fe20008410000 */
[----:B------:R-:W-:Y:S01]  /*ee40*/  FADD.FTZ R32, R32, R12 ;  /* 0x0000000c20207221 */ /* 0x000fe20000010000 */
[----:B------:R-:W-:Y:S01]  /*ee50*/  FFMA.FTZ R34, R16, R12, R34 ;  /* 0x0000000c10227223 */ /* 0x000fe20000010022 */
[----:B------:R-:W-:Y:S01]  /*ee60*/  SHF.L.U32 R12, R60, 0x10, RZ ;  /* 0x000000103c0c7819 */ /* 0x000fe200000006ff */
[----:B------:R-:W-:Y:S01]  /*ee70*/  FADD.FTZ R29, R29, R11 ;  /* 0x0000000b1d1d7221 */ /* 0x000fe20000010000 */
[----:B------:R-:W-:Y:S01]  /*ee80*/  FFMA.FTZ R31, R11, R10, R31 ;  /* 0x0000000a0b1f7223 */ /* 0x000fe2000001001f */
[----:B------:R-:W2:Y:S01]  /*ee90*/  LDL.LU R60, [R1+0x4b0] ;  /* 0x0004b000013c7983 */ /* 0x000ea20000300800 */
[----:B------:R-:W-:Y:S01]  /*eea0*/  FMUL.FTZ R11, R5, R11 ;  /* 0x0000000b050b7220 */ /* 0x000fe20000410000 */
[----:B------:R-:W-:-:S03]  /*eeb0*/  FMUL.FTZ R17, R17, UR17 ;  /* 0x0000001111117c20 */ /* 0x000fc60008410000 */
[----:B------:R-:W-:Y:S01]  /*eec0*/  FFMA.FTZ R34, R10, R11, R34 ;  /* 0x0000000b0a227223 */ /* 0x000fe20000010022 */
[----:B---3--:R-:W-:Y:S02]  /*eed0*/  SHF.L.U32 R10, R57, 0x10, RZ ;  /* 0x00000010390a7819 */ /* 0x008fe400000006ff */
[----:B------:R-:W3:Y:S01]  /*eee0*/  LDL.LU R57, [R1+0x4b4] ;  /* 0x0004b40001397983 */ /* 0x000ee20000300800 */
[----:B------:R-:W-:Y:S01]  /*eef0*/  FADD.FTZ R4, R4, R12 ;  /* 0x0000000c04047221 */ /* 0x000fe20000010000 */
[----:B------:R-:W-:Y:S01]  /*ef00*/  FFMA.FTZ R28, R12, R17, R28 ;  /* 0x000000110c1c7223 */ /* 0x000fe2000001001c */
[----:B------:R-:W-:Y:S01]  /*ef10*/  FMUL.FTZ R12, R3, R12 ;  /* 0x0000000c030c7220 */ /* 0x000fe20000410000 */
[----:B------:R-:W-:Y:S01]  /*ef20*/  FADD.FTZ R32, R11, R32 ;  /* 0x000000200b207221 */ /* 0x000fe20000010000 */
[----:B------:R-:W-:Y:S01]  /*ef30*/  FMUL.FTZ R18, R18, UR17 ;  /* 0x0000001112127c20 */ /* 0x000fe20008410000 */
[----:B------:R-:W-:Y:S01]  /*ef40*/  FMUL.FTZ R11, R5, R10 ;  /* 0x0000000a050b7220 */ /* 0x000fe20000410000 */
[----:B------:R-:W-:Y:S01]  /*ef50*/  FFMA.FTZ R34, R17, R12, R34 ;  /* 0x0000000c11227223 */ /* 0x000fe20000010022 */
[----:B------:R-:W-:-:S03]  /*ef60*/  FADD.FTZ R32, R32, R12 ;  /* 0x0000000c20207221 */ /* 0x000fc60000010000 */
[----:B------:R-:W-:Y:S01]  /*ef70*/  FFMA.FTZ R34, R18, R11, R34 ;  /* 0x0000000b12227223 */ /* 0x000fe20000010022 */
[----:B------:R-:W-:Y:S01]  /*ef80*/  FADD.FTZ R32, R11, R32 ;  /* 0x000000200b207221 */ /* 0x000fe20000010000 */
[----:B----4-:R-:W-:Y:S02]  /*ef90*/  SHF.L.U32 R11, R59, 0x10, RZ ;  /* 0x000000103b0b7819 */ /* 0x010fe400000006ff */
[----:B------:R-:W4:Y:S01]  /*efa0*/  LDL.LU R59, [R1+0x4a4] ;  /* 0x0004a400013b7983 */ /* 0x000f220000300800 */
[----:B------:R-:W-:Y:S01]  /*efb0*/  SHF.L.U32 R20, R20, 0x10, RZ ;  /* 0x0000001014147819 */ /* 0x000fe200000006ff */
[----:B------:R-:W-:Y:S01]  /*efc0*/  FADD.FTZ R19, R19, -UR16 ;  /* 0x8000001013137e21 */ /* 0x000fe20008010000 */
[----:B------:R-:W-:Y:S01]  /*efd0*/  FADD.FTZ R29, R29, R10 ;  /* 0x0000000a1d1d7221 */ /* 0x000fe20000010000 */
[----:B------:R-:W-:Y:S02]  /*efe0*/  FFMA.FTZ R31, R10, R18, R31 ;  /* 0x000000120a1f7223 */ /* 0x000fe4000001001f */
[----:B------:R-:W-:Y:S01]  /*eff0*/  FMUL.FTZ R19, R19, UR17 ;  /* 0x0000001113137c20 */ /* 0x000fe20008410000 */
[----:B--2---:R-:W-:Y:S01]  /*f000*/  SHF.L.U32 R10, R61, 0x10, RZ ;  /* 0x000000103d0a7819 */ /* 0x004fe200000006ff */
[----:B------:R-:W-:Y:S01]  /*f010*/  FADD.FTZ R20, R20, -UR16 ;  /* 0x8000001014147e21 */ /* 0x000fe20008010000 */
[----:B------:R-:W2:Y:S01]  /*f020*/  LDL.LU R61, [R1+0x4a0] ;  /* 0x0004a000013d7983 */ /* 0x000ea20000300800 */
[----:B------:R-:W-:-:S02]  /*f030*/  SHF.L.U32 R21, R21, 0x10, RZ ;  /* 0x0000001015157819 */ /* 0x000fc400000006ff */
[----:B------:R-:W-:Y:S01]  /*f040*/  FADD.FTZ R4, R4, R10 ;  /* 0x0000000a04047221 */ /* 0x000fe20000010000 */
[----:B------:R-:W-:Y:S01]  /*f050*/  FFMA.FTZ R28, R10, R19, R28 ;  /* 0x000000130a1c7223 */ /* 0x000fe2000001001c */
[----:B------:R-:W-:Y:S01]  /*f060*/  FMUL.FTZ R20, R20, UR17 ;  /* 0x0000001114147c20 */ /* 0x000fe20008410000 */
[----:B------:R-:W-:Y:S01]  /*f070*/  FMUL.FTZ R10, R3, R10 ;  /* 0x0000000a030a7220 */ /* 0x000fe20000410000 */
[----:B------:R-:W-:Y:S01]  /*f080*/  FADD.FTZ R21, R21, -UR16 ;  /* 0x8000001015157e21 */ /* 0x000fe20008010000 */
[----:B------:R-:W-:Y:S01]  /*f090*/  FADD.FTZ R29, R29, R11 ;  /* 0x0000000b1d1d7221 */ /* 0x000fe20000010000 */
[----:B------:R-:W-:Y:S01]  /*f0a0*/  FFMA.FTZ R31, R11, R20, R31 ;  /* 0x000000140b1f7223 */ /* 0x000fe2000001001f */
[----:B------:R-:W-:Y:S01]  /*f0b0*/  FADD.FTZ R32, R32, R10 ;  /* 0x0000000a20207221 */ /* 0x000fe20000010000 */
[----:B------:R-:W-:Y:S01]  /*f0c0*/  FFMA.FTZ R34, R19, R10, R34 ;  /* 0x0000000a13227223 */ /* 0x000fe20000010022 */
[----:B------:R-:W-:Y:S01]  /*f0d0*/  FMUL.FTZ R11, R5, R11 ;  /* 0x0000000b050b7220 */ /* 0x000fe20000410000 */
[----:B------:R-:W-:Y:S01]  /*f0e0*/  SHF.L.U32 R10, R60, 0x10, RZ ;  /* 0x000000103c0a7819 */ /* 0x000fe200000006ff */
[----:B------:R-:W-:Y:S01]  /*f0f0*/  FMUL.FTZ R21, R21, UR17 ;  /* 0x0000001115157c20 */ /* 0x000fe20008410000 */
[----:B------:R-:W-:Y:S01]  /*f100*/  SHF.L.U32 R22, R22, 0x10, RZ ;  /* 0x0000001016167819 */ /* 0x000fe200000006ff */
[----:B------:R-:W-:Y:S01]  /*f110*/  FADD.FTZ R32, R11, R32 ;  /* 0x000000200b207221 */ /* 0x000fe20000010000 */
[----:B------:R-:W-:Y:S01]  /*f120*/  FFMA.FTZ R34, R20, R11, R34 ;  /* 0x0000000b14227223 */ /* 0x000fe20000010022 */
[----:B------:R-:W-:Y:S01]  /*f130*/  FMUL.FTZ R11, R3, R10 ;  /* 0x0000000a030b7220 */ /* 0x000fe20000410000 */
[----:B------:R-:W-:Y:S01]  /*f140*/  FADD.FTZ R4, R4, R10 ;  /* 0x0000000a04047221 */ /* 0x000fe20000010000 */
[----:B------:R-:W-:Y:S01]  /*f150*/  FFMA.FTZ R28, R10, R21, R28 ;  /* 0x000000150a1c7223 */ /* 0x000fe2000001001c */
[----:B------:R-:W-:Y:S01]  /*f160*/  FADD.FTZ R22, R22, -UR16 ;  /* 0x8000001016167e21 */ /* 0x000fe20008010000 */
[----:B---3--:R-:W-:Y:S01]  /*f170*/  SHF.L.U32 R10, R57, 0x10, RZ ;  /* 0x00000010390a7819 */ /* 0x008fe200000006ff */
[----:B------:R-:W3:Y:S04]  /*f180*/  LDL.LU R60, [R1+0x488] ;  /* 0x00048800013c7983 */ /* 0x000ee80000300800 */
[----:B------:R-:W3:Y:S01]  /*f190*/  LDL.LU R57, [R1+0x494] ;  /* 0x0004940001397983 */ /* 0x000ee20000300800 */
[----:B------:R-:W-:Y:S01]  /*f1a0*/  FMUL.FTZ R22, R22, UR17 ;  /* 0x0000001116167c20 */ /* 0x000fe20008410000 */
[----:B------:R-:W-:Y:S01]  /*f1b0*/  FADD.FTZ R29, R29, R10 ;  /* 0x0000000a1d1d7221 */ /* 0x000fe20000010000 */
[----:B------:R-:W-:Y:S01]  /*f1c0*/  FADD.FTZ R32, R32, R11 ;  /* 0x0000000b20207221 */ /* 0x000fe20000010000 */
[----:B------:R-:W-:Y:S01]  /*f1d0*/  FFMA.FTZ R34, R21, R11, R34 ;  /* 0x0000000b15227223 */ /* 0x000fe20000010022 */
[----:B------:R-:W-:Y:S01]  /*f1e0*/  FFMA.FTZ R31, R10, R22, R31 ;  /* 0x000000160a1f7223 */ /* 0x000fe2000001001f */
[----:B------:R-:W-:-:S04]  /*f1f0*/  FMUL.FTZ R10, R5, R10 ;  /* 0x0000000a050a7220 */ /* 0x000fc80000410000 */
[----:B------:R-:W-:Y:S01]  /*f200*/  FADD.FTZ R32, R10, R32 ;  /* 0x000000200a207221 */ /* 0x000fe20000010000 */
[----:B------:R-:W-:Y:S01]  /*f210*/  FFMA.FTZ R34, R22, R10, R34 ;  /* 0x0000000a16227223 */ /* 0x000fe20000010022 */
[----:B----4-:R-:W-:Y:S02]  /*f220*/  SHF.L.U32 R10, R59, 0x10, RZ ;  /* 0x000000103b0a7819 */ /* 0x010fe400000006ff */
[----:B------:R-:W4:Y:S01]  /*f230*/  LDL.LU R59, [R1+0x48c] ;  /* 0x00048c00013b7983 */ /* 0x000f220000300800 */
[----:B------:R-:W-:-:S05]  /*f240*/  SHF.L.U32 R23, R23, 0x10, RZ ;  /* 0x0000001017177819 */ /* 0x000fca00000006ff */
[----:B------:R-:W-:Y:S01]  /*f250*/  FADD.FTZ R23, R23, -UR16 ;  /* 0x8000001017177e21 */ /* 0x000fe20008010000 */
[----:B--2---:R-:W-:Y:S02]  /*f260*/  SHF.L.U32 R11, R61, 0x10, RZ ;  /* 0x000000103d0b7819 */ /* 0x004fe400000006ff */
[----:B------:R-:W-:Y:S01]  /*f270*/  SHF.L.U32 R24, R24, 0x10, RZ ;  /* 0x0000001018187819 */ /* 0x000fe200000006ff */
[----:B------:R-:W-:Y:S01]  /*f280*/  FMUL.FTZ R23, R23, UR17 ;  /* 0x0000001117177c20 */ /* 0x000fe20008410000 */
[----:B------:R-:W-:Y:S01]  /*f290*/  SHF.L.U32 R25, R25, 0x10, RZ ;  /* 0x0000001019197819 */ /* 0x000fe200000006ff */
[----:B------:R-:W-:Y:S01]  /*f2a0*/  FADD.FTZ R4, R4, R11 ;  /* 0x0000000b04047221 */ /* 0x000fe20000010000 */
[----:B------:R-:W-:Y:S01]  /*f2b0*/  SHF.L.U32 R26, R26, 0x10, RZ ;  /* 0x000000101a1a7819 */ /* 0x000fe200000006ff */
[----:B------:R-:W-:Y:S01]  /*f2c0*/  FFMA.FTZ R28, R11, R23, R28 ;  /* 0x000000170b1c7223 */ /* 0x000fe2000001001c */
[----:B------:R-:W-:Y:S01]  /*f2d0*/  FMUL.FTZ R11, R3, R11 ;  /* 0x0000000b030b7220 */ /* 0x000fe20000410000 */
[----:B------:R-:W-:Y:S01]  /*f2e0*/  FADD.FTZ R24, R24, -UR16 ;  /* 0x8000001018187e21 */ /* 0x000fe20008010000 */
[----:B------:R-:W2:Y:S02]  /*f2f0*/  LDL.LU R61, [R1+0x470] ;  /* 0x00047000013d7983 */ /* 0x000ea40000300800 */
        /* <DEDUP_REMOVED lines=9> */
[----:B------:R-:W-:Y:S01]  /*f390*/  SHF.L.U32 R10, R58, 0x10, RZ ;  /* 0x000000103a0a7819 */ /* 0x000fe200000006ff */
[----:B------:R-:W-:Y:S01]  /*f3a0*/  FADD.FTZ R26, R26, -UR16 ;  /* 0x800000101a1a7e21 */ /* 0x000fe20008010000 */
[----:B------:R-:W-:Y:S01]  /*f3b0*/  FMUL.FTZ R25, R25, UR17 ;  /* 0x0000001119197c20 */ /* 0x000fe20008410000 */
[----:B------:R-:W2:Y:S01]  /*f3c0*/  LDL.LU R58, [R1+0x474] ;  /* 0x00047400013a7983 */ /* 0x000ea20000300800 */
[----:B---3--:R-:W-:-:S03]  /*f3d0*/  SHF.L.U32 R11, R57, 0x10, RZ ;  /* 0x00000010390b7819 */ /* 0x008fc600000006ff */
[----:B------:R-:W3:Y:S01]  /*f3e0*/  LDL.LU R57, [R1+0x478] ;  /* 0x0004780001397983 */ /* 0x000ee20000300800 */
        /* <DEDUP_REMOVED lines=11> */
[----:B----4-:R-:W-:Y:S02]  /*f4a0*/  SHF.L.U32 R11, R59, 0x10, RZ ;  /* 0x000000103b0b7819 */ /* 0x010fe400000006ff */
[----:B------:R-:W4:Y:S01]  /*f4b0*/  LDL.LU R59, [R1+0x458] ;  /* 0x00045800013b7983 */ /* 0x000f220000300800 */
[----:B------:R-:W-:-:S03]  /*f4c0*/  SHF.L.U32 R10, R60, 0x10, RZ ;  /* 0x000000103c0a7819 */ /* 0x000fc600000006ff */
[----:B------:R-:W4:Y:S01]  /*f4d0*/  LDL.LU R60, [R1+0x47c] ;  /* 0x00047c00013c7983 */ /* 0x000f220000300800 */
[----:B------:R-:W-:-:S05]  /*f4e0*/  SHF.L.U32 R27, R27, 0x10, RZ ;  /* 0x000000101b1b7819 */ /* 0x000fca00000006ff */
[----:B------:R-:W-:-:S04]  /*f4f0*/  FADD.FTZ R27, R27, -UR16 ;  /* 0x800000101b1b7e21 */ /* 0x000fc80008010000 */
[----:B------:R-:W-:Y:S01]  /*f500*/  FMUL.FTZ R27, R27, UR17 ;  /* 0x000000111b1b7c20 */ /* 0x000fe20008410000 */
[----:B------:R-:W-:Y:S01]  /*f510*/  FMUL.FTZ R12, R3, R10 ;  /* 0x0000000a030c7220 */ /* 0x000fe20000410000 */
[----:B------:R-:W-:Y:S02]  /*f520*/  FADD.FTZ R4, R4, R10 ;  /* 0x0000000a04047221 */ /* 0x000fe40000010000 */
[----:B------:R-:W-:Y:S01]  /*f530*/  FFMA.FTZ R28, R10, R27, R28 ;  /* 0x0000001b0a1c7223 */ /* 0x000fe2000001001c */
[----:B--2---:R-:W-:Y:S01]  /*f540*/  SHF.L.U32 R10, R61, 0x10, RZ ;  /* 0x000000103d0a7819 */ /* 0x004fe200000006ff */
[----:B------:R-:W-:Y:S01]  /*f550*/  FADD.FTZ R11, R11, -UR16 ;  /* 0x800000100b0b7e21 */ /* 0x000fe20008010000 */
[----:B------:R-:W2:Y:S01]  /*f560*/  LDL.LU R61, [R1+0x460] ;  /* 0x00046000013d7983 */ /* 0x000ea20000300800 */
[----:B------:R-:W-:Y:S01]  /*f570*/  FADD.FTZ R32, R32, R12 ;  /* 0x0000000c20207221 */ /* 0x000fe20000010000 */
[----:B------:R-:W-:Y:S01]  /*f580*/  FFMA.FTZ R34, R27, R12, R34 ;  /* 0x0000000c1b227223 */ /* 0x000fe20000010022 */
[----:B------:R-:W-:Y:S01]  /*f590*/  SHF.L.U32 R12, R56, 0x10, RZ ;  /* 0x00000010380c7819 */ /* 0x000fe200000006ff */
[----:B------:R-:W-:Y:S01]  /*f5a0*/  FADD.FTZ R10, R10, -UR16 ;  /* 0x800000100a0a7e21 */ /* 0x000fe20008010000 */
[----:B------:R-:W2:Y:S01]  /*f5b0*/  LDL.LU R56, [R1+0x45c] ;  /* 0x00045c0001387983 */ /* 0x000ea20000300800 */
[----:B------:R-:W-:Y:S01]  /*f5c0*/  FMUL.FTZ R11, R11, UR17 ;  /* 0x000000110b0b7c20 */ /* 0x000fe20008410000 */
[----:B------:R-:W-:-:S02]  /*f5d0*/  SHF.L.U32 R14, R58, 0x10, RZ ;  /* 0x000000103a0e7819 */ /* 0x000fc400000006ff */
[----:B---3--:R-:W-:Y:S01]  /*f5e0*/  SHF.L.U32 R13, R57, 0x10, RZ ;  /* 0x00000010390d7819 */ /* 0x008fe200000006ff */
[----:B------:R-:W3:Y:S04]  /*f5f0*/  LDL.LU R58, [R1+0x49c] ;  /* 0x00049c00013a7983 */ /* 0x000ee80000300800 */
        /* <DEDUP_REMOVED lines=23> */
[----:B------:R-:W-:Y:S01]  /*f770*/  FFMA.FTZ R34, R13, R12, R34 ;  /* 0x0000000c0d227223 */ /* 0x000fe20000010022 */
[----:B--2---:R-:W-:Y:S02]  /*f780*/  SHF.L.U32 R11, R61, 0x10, RZ ;  /* 0x000000103d0b7819 */ /* 0x004fe400000006ff */
[----:B------:R-:W2:Y:S01]  /*f790*/  LDL.LU R61, [R1+0x4c4] ;  /* 0x0004c400013d7983 */ /* 0x000ea20000300800 */
[----:B------:R-:W-:Y:S01]  /*f7a0*/  FMUL.FTZ R10, R10, UR17 ;  /* 0x000000110a0a7c20 */ /* 0x000fe20008410000 */
[----:B------:R-:W-:Y:S01]  /*f7b0*/  SHF.L.U32 R12, R56, 0x10, RZ ;  /* 0x00000010380c7819 */ /* 0x000fe200000006ff */
[----:B------:R-:W-:Y:S01]  /*f7c0*/  FADD.FTZ R11, R11, -UR16 ;  /* 0x800000100b0b7e21 */ /* 0x000fe20008010000 */
[----:B------:R-:W2:Y:S03]  /*f7d0*/  LDL.LU R56, [R1+0x4d0] ;  /* 0x0004d00001387983 */ /* 0x000ea60000300800 */
[----:B------:R-:W-:Y:S01]  /*f7e0*/  FMUL.FTZ R11, R11, UR17 ;  /* 0x000000110b0b7c20 */ /* 0x000fe20008410000 */
[----:B------:R-:W-:Y:S01]  /*f7f0*/  FADD.FTZ R4, R4, R12 ;  /* 0x0000000c04047221 */ /* 0x000fe20000010000 */
[----:B------:R-:W-:Y:S01]  /*f800*/  FFMA.FTZ R28, R12, R10, R28 ;  /* 0x0000000a0c1c7223 */ /* 0x000fe2000001001c */
[----:B---3--:R-:W-:-:S02]  /*f810*/  SHF.L.U32 R14, R58, 0x10, RZ ;  /* 0x000000103a0e7819 */ /* 0x008fc400000006ff */
[----:B------:R-:W-:Y:S01]  /*f820*/  SHF.L.U32 R13, R57, 0x10, RZ ;  /* 0x00000010390d7819 */ /* 0x000fe200000006ff */
[----:B------:R-:W3:Y:S04]  /*f830*/  LDL.LU R58, [R1+0x4d4] ;  /* 0x0004d400013a7983 */ /* 0x000ee80000300800 */
[----:B------:R-:W3:Y:S01]  /*f840*/  LDL.LU R57, [R1+0x4e8] ;  /* 0x0004e80001397983 */ /* 0x000ee20000300800 */
        /* <DEDUP_REMOVED lines=29> */
[----:B------:R-:W-:Y:S01]  /*fa20*/  FMUL.FTZ R12, R5, R12 ;  /* 0x0000000c050c7220 */ /* 0x000fe20000410000 */
[----:B---3--:R-:W-:-:S02]  /*fa30*/  SHF.L.U32 R14, R58, 0x10, RZ ;  /* 0x000000103a0e7819 */ /* 0x008fc400000006ff */
[----:B------:R-:W3:Y:S01]  /*fa40*/  LDL.LU R58, [R1+0x50c] ;  /* 0x00050c00013a7983 */ /* 0x000ee20000300800 */
[----:B------:R-:W-:-:S03]  /*fa50*/  SHF.L.U32 R13, R57, 0x10, RZ ;  /* 0x00000010390d7819 */ /* 0x000fc600000006ff */
[----:B------:R-:W3:Y:S01]  /*fa60*/  LDL.LU R57, [R1+0x52c] ;  /* 0x00052c0001397983 */ /* 0x000ee20000300800 */
        /* <DEDUP_REMOVED lines=33> */
[----:B------:R-:W-:Y:S01]  /*fc80*/  FFMA.FTZ R34, R10, R12, R34 ;  /* 0x0000000c0a227223 */ /* 0x000fe20000010022 */
[----:B------:R-:W-:Y:S01]  /*fc90*/  FADD.FTZ R29, R29, R13 ;  /* 0x0000000d1d1d7221 */ /* 0x000fe20000010000 */
        /* <DEDUP_REMOVED lines=94> */
[----:B------:R-:W-:Y:S01]  /*10280*/  SHF.L.U32 R13, R57, 0x10, RZ ;  /* 0x00000010390d7819 */ /* 0x000fe200000006ff */
[----:B------:R-:W-:Y:S01]  /*10290*/  FFMA.FTZ R34, R11, R12, R34 ;  /* 0x0000000c0b227223 */ /* 0x000fe20000010022 */
[----:B------:R-:W3:Y:S01]  /*102a0*/  LDL.LU R57, [R1+0x39c] ;  /* 0x00039c0001397983 */ /* 0x000ee20000300800 */
[----:B------:R-:W-:Y:S01]  /*102b0*/  FADD.FTZ R4, R4, R14 ;  /* 0x0000000e04047221 */ /* 0x000fe20000010000 */
[----:B------:R-:W-:Y:S01]  /*102c0*/  FFMA.FTZ R28, R14, R10, R28 ;  /* 0x0000000a0e1c7223 */ /* 0x000fe2000001001c */
[----:B------:R-:W-:Y:S01]  /*102d0*/  FMUL.FTZ R14, R3, R14 ;  /* 0x0000000e030e7220 */ /* 0x000fe20000410000 */
[----:B------:R-:W-:Y:S01]  /*102e0*/  FADD.FTZ R32, R12, R32 ;  /* 0x000000200c207221 */ /* 0x000fe20000010000 */
[----:B------:R-:W3:Y:S02]  /*102f0*/  LDL.LU R58, [R1+0x360] ;  /* 0x00036000013a7983 */ /* 0x000ee40000300800 */
[----:B------:R-:W-:Y:S01]  /*10300*/  FFMA.FTZ R34, R10, R14, R34 ;  /* 0x0000000e0a227223 */ /* 0x000fe20000010022 */
[----:B----4-:R-:W-:-:S02]  /*10310*/  SHF.L.U32 R10, R59, 0x10, RZ ;  /* 0x000000103b0a7819 */ /* 0x010fc400000006ff */
[----:B------:R-:W4:Y:S01]  /*10320*/  LDL.LU R59, [R1+0x394] ;  /* 0x00039400013b7983 */ /* 0x000f220000300800 */
[----:B------:R-:W-:-:S03]  /*10330*/  SHF.L.U32 R11, R60, 0x10, RZ ;  /* 0x000000103c0b7819 */ /* 0x000fc600000006ff */
[----:B------:R-:W4:Y:S01]  /*10340*/  LDL.LU R60, [R1+0x374] ;  /* 0x00037400013c7983 */ /* 0x000f220000300800 */
[----:B------:R-:W-:-:S04]  /*10350*/  FADD.FTZ R13, R13, -UR16 ;  /* 0x800000100d0d7e21 */ /* 0x000fc80008010000 */
        /* <DEDUP_REMOVED lines=10> */
[----:B------:R-:W-:-:S02]  /*10400*/  FMUL.FTZ R10, R10, UR17 ;  /* 0x000000110a0a7c20 */ /* 0x000fc40008410000 */
[----:B------:R-:W-:Y:S01]  /*10410*/  FADD.FTZ R11, R11, -UR16 ;  /* 0x800000100b0b7e21 */ /* 0x000fe20008010000 */
[----:B------:R-:W-:-:S03]  /*10420*/  SHF.L.U32 R13, R37, 0x10, RZ ;  /* 0x00000010250d7819 */ /* 0x000fc600000006ff */
[----:B------:R-:W-:Y:S02]  /*10430*/  FMUL.FTZ R11, R11, UR17 ;  /* 0x000000110b0b7c20 */ /* 0x000fe40008410000 */
[----:B------:R-:W-:Y:S01]  /*10440*/  FADD.FTZ R29, R29, R13 ;  /* 0x0000000d1d1d7221 */ /* 0x000fe20000010000 */
[----:B---3--:R-:W-:Y:S02]  /*10450*/  SHF.L.U32 R12, R57, 0x10, RZ ;  /* 0x00000010390c7819 */ /* 0x008fe400000006ff */
[----:B------:R-:W3:Y:S03]  /*10460*/  LDL.LU R57, [R1+0x380] ;  /* 0x0003800001397983 */ /* 0x000ee60000300800 */
[----:B------:R-:W-:Y:S01]  /*10470*/  FADD.FTZ R4, R4, R12 ;  /* 0x0000000c04047221 */ /* 0x000fe20000010000 */
[----:B------:R-:W-:Y:S01]  /*10480*/  FFMA.FTZ R28, R12, R10, R28 ;  /* 0x0000000a0c1c7223 */ /* 0x000fe2000001001c */
[----:B------:R-:W-:Y:S01]  /*10490*/  FMUL.FTZ R12, R3, R12 ;  /* 0x0000000c030c7220 */ /* 0x000fe20000410000 */
[----:B------:R-:W-:Y:S01]  /*104a0*/  FFMA.FTZ R31, R13, R11, R31 ;  /* 0x0000000b0d1f7223 */ /* 0x000fe2000001001f */
[----:B------:R-:W-:-:S02]  /*104b0*/  FMUL.FTZ R13, R5, R13 ;  /* 0x0000000d050d7220 */ /* 0x000fc40000410000 */
[----:B------:R-:W-:-:S04]  /*104c0*/  FFMA.FTZ R34, R10, R12, R34 ;  /* 0x0000000c0a227223 */ /* 0x000fc80000010022 */
[----:B------:R-:W-:Y:S01]  /*104d0*/  FFMA.FTZ R34, R11, R13, R34 ;  /* 0x0000000d0b227223 */ /* 0x000fe20000010022 */
[----:B----4-:R-:W-:Y:S02]  /*104e0*/  SHF.L.U32 R11, R59, 0x10, RZ ;  /* 0x000000103b0b7819 */ /* 0x010fe400000006ff */
[----:B------:R-:W4:Y:S01]  /*104f0*/  LDL.LU R59, [R1+0x36c] ;  /* 0x00036c00013b7983 */ /* 0x000f220000300800 */
[----:B------:R-:W-:-:S03]  /*10500*/  SHF.L.U32 R10, R60, 0x10, RZ ;  /* 0x000000103c0a7819 */ /* 0x000fc600000006ff */
[----:B------:R-:W4:Y:S01]  /*10510*/  LDL.LU R60, [R1+0x34c] ;  /* 0x00034c00013c7983 */ /* 0x000f220000300800 */
[----:B------:R-:W-:Y:S01]  /*10520*/  SHF.L.U32 R14, R56, 0x10, RZ ;  /* 0x00000010380e7819 */ /* 0x000fe200000006ff */
[----:B------:R-:W-:Y:S01]  /*10530*/  FADD.FTZ R32, R32, R12 ;  /* 0x0000000c20207221 */ /* 0x000fe20000010000 */
[----:B------:R-:W-:Y:S01]  /*10540*/  FADD.FTZ R11, R11, -UR16 ;  /* 0x800000100b0b7e21 */ /* 0x000fe20008010000 */
[----:B------:R-:W-:Y:S01]  /*10550*/  FADD.FTZ R4, R4, R10 ;  /* 0x0000000a04047221 */ /* 0x000fe20000010000 */
[----:B------:R-:W4:Y:S01]  /*10560*/  LDL.LU R56, [R1+0x2d8] ;  /* 0x0002d80001387983 */ /* 0x000f220000300800 */
[----:B------:R-:W-:Y:S01]  /*10570*/  FADD.FTZ R14, R14, -UR16 ;  /* 0x800000100e0e7e21 */ /* 0x000fe20008010000 */
[----:B------:R-:W-:Y:S01]  /*10580*/  FADD.FTZ R32, R13, R32 ;  /* 0x000000200d207221 */ /* 0x000fe20000010000 */
[----:B------:R-:W-:Y:S02]  /*10590*/  FMUL.FTZ R12, R3, R10 ;  /* 0x0000000a030c7220 */ /* 0x000fe40000410000 */
[----:B------:R-:W-:-:S02]  /*105a0*/  FMUL.FTZ R14, R14, UR17 ;  /* 0x000000110e0e7c20 */ /* 0x000fc40008410000 */
[----:B------:R-:W-:Y:S02]  /*105b0*/  FADD.FTZ R32, R32, R12 ;  /* 0x0000000c20207221 */ /* 0x000fe40000010000 */
[----:B------:R-:W-:Y:S01]  /*105c0*/  FFMA.FTZ R34, R14, R12, R34 ;  /* 0x0000000c0e227223 */ /* 0x000fe20000010022 */
[----:B--2---:R-:W-:Y:S02]  /*105d0*/  SHF.L.U32 R12, R61, 0x10, RZ ;  /* 0x000000103d0c7819 */ /* 0x004fe400000006ff */
[----:B------:R-:W2:Y:S01]  /*105e0*/  LDL.LU R61, [R1+0x620] ;  /* 0x00062000013d7983 */ /* 0x000ea20000300800 */
[----:B------:R-:W-:Y:S02]  /*105f0*/  FMUL.FTZ R11, R11, UR17 ;  /* 0x000000110b0b7c20 */ /* 0x000fe40008410000 */
[----:B------:R-:W-:Y:S02]  /*10600*/  FADD.FTZ R29, R29, R12 ;  /* 0x0000000c1d1d7221 */ /* 0x000fe40000010000 */
[----:B------:R-:W-:Y:S01]  /*10610*/  FFMA.FTZ R31, R12, R11, R31 ;  /* 0x0000000b0c1f7223 */ /* 0x000fe2000001001f */
[----:B------:R-:W-:-:S04]  /*10620*/  FMUL.FTZ R12, R5, R12 ;  /* 0x0000000c050c7220 */ /* 0x000fc80000410000 */
[----:B------:R-:W-:Y:S01]  /*10630*/  FFMA.FTZ R34, R11, R12, R34 ;  /* 0x0000000c0b227223 */ /* 0x000fe20000010022 */
[----:B------:R-:W-:Y:S02]  /*10640*/  SHF.L.U32 R11, R47, 0x10, RZ ;  /* 0x000000102f0b7819 */ /* 0x000fe400000006ff */
[----:B---3--:R-:W-:Y:S02]  /*10650*/  SHF.L.U32 R13, R57, 0x10, RZ ;  /* 0x00000010390d7819 */ /* 0x008fe400000006ff */
[----:B------:R-:W3:Y:S03]  /*10660*/  LDL.LU R57, [R1+0x634] ;  /* 0x0006340001397983 */ /* 0x000ee60000300800 */
[----:B------:R-:W-:Y:S01]  /*10670*/  FADD.FTZ R13, R13, -UR16 ;  /* 0x800000100d0d7e21 */ /* 0x000fe20008010000 */
[----:B------:R-:W-:-:S03]  /*10680*/  FADD.FTZ R32, R12, R32 ;  /* 0x000000200c207221 */ /* 0x000fc60000010000 */
[----:B------:R-:W-:Y:S01]  /*10690*/  FMUL.FTZ R13, R13, UR17 ;  /* 0x000000110d0d7c20 */ /* 0x000fe20008410000 */
[----:B------:R-:W-:Y:S01]  /*106a0*/  FMUL.FTZ R12, R5, R11 ;  /* 0x0000000b050c7220 */ /* 0x000fe20000410000 */
[----:B------:R-:W-:Y:S02]  /*106b0*/  FADD.FTZ R29, R29, R11 ;  /* 0x0000000b1d1d7221 */ /* 0x000fe40000010000 */
[----:B------:R-:W-:Y:S01]  /*106c0*/  FFMA.FTZ R31, R11, R13, R31 ;  /* 0x0000000d0b1f7223 */ /* 0x000fe2000001001f */
[----:B------:R-:W-:Y:S01]  /*106d0*/  FFMA.FTZ R28, R10, R14, R28 ;  /* 0x0000000e0a1c7223 */ /* 0x000fe2000001001c */
[----:B------:R-:W-:Y:S02]  /*106e0*/  SHF.L.U32 R10, R58, 0x10, RZ ;  /* 0x000000103a0a7819 */ /* 0x000fe400000006ff */
[----:B----4-:R-:W-:Y:S01]  /*106f0*/  SHF.L.U32 R11, R59, 0x10, RZ ;  /* 0x000000103b0b7819 */ /* 0x010fe200000006ff */
[----:B------:R-:W4:Y:S04]  /*10700*/  LDL.LU R58, [R1+0x68c] ;  /* 0x00068c00013a7983 */ /* 0x000f280000300800 */
[----:B------:R-:W4:Y:S01]  /*10710*/  LDL.LU R59, [R1+0x64c] ;  /* 0x00064c00013b7983 */ /* 0x000f220000300800 */
[----:B------:R-:W-:Y:S01]  /*10720*/  FADD.FTZ R10, R10, -UR16 ;  /* 0x800000100a0a7e21 */ /* 0x000fe20008010000 */
[----:B------:R-:W-:-:S03]  /*10730*/  SHF.L.U32 R14, R53, 0x10, RZ ;  /* 0x00000010350e7819 */ /* 0x000fc600000006ff */
[----:B------:R-:W-:Y:S02]  /*10740*/  FMUL.FTZ R10, R10, UR17 ;  /* 0x000000110a0a7c20 */ /* 0x000fe40008410000 */
[----:B------:R-:W-:Y:S02]  /*10750*/  FADD.FTZ R4, R4, R14 ;  /* 0x0000000e04047221 */ /* 0x000fe40000010000 */
        /* <DEDUP_REMOVED lines=8> */
[----:B------:R-:W-:Y:S01]  /*107e0*/  FADD.FTZ R32, R12, R32 ;  /* 0x000000200c207221 */ /* 0x000fe20000010000 */
[----:B------:R-:W-:Y:S01]  /*107f0*/  SHF.L.U32 R12, R52, 0x10, RZ ;  /* 0x00000010340c7819 */ /* 0x000fe200000006ff */
[----:B------:R-:W-:Y:S01]  /*10800*/  FADD.FTZ R11, R11, -UR16 ;  /* 0x800000100b0b7e21 */ /* 0x000fe20008010000 */
[----:B------:R-:W-:Y:S01]  /*10810*/  FMUL.FTZ R10, R10, UR17 ;  /* 0x000000110a0a7c20 */ /* 0x000fe20008410000 */
[----:B--2---:R-:W-:-:S02]  /*10820*/  SHF.L.U32 R14, R61, 0x10, RZ ;  /* 0x000000103d0e7819 */ /* 0x004fc400000006ff */
[----:B------:R-:W-:Y:S01]  /*10830*/  SHF.L.U32 R13, R45, 0x10, RZ ;  /* 0x000000102d0d7819 */ /* 0x000fe200000006ff */
[----:B------:R-:W2:Y:S01]  /*10840*/  LDL.LU R61, [R1+0x328] ;  /* 0x00032800013d7983 */ /* 0x000ea20000300800 */
        /* <DEDUP_REMOVED lines=8> */
[----:B------:R-:W-:-:S03]  /*108d0*/  FADD.FTZ R32, R32, R12 ;  /* 0x0000000c20207221 */ /* 0x000fc60000010000 */
[----:B------:R-:W-:Y:S01]  /*108e0*/  FFMA.FTZ R34, R11, R13, R34 ;  /* 0x0000000d0b227223 */ /* 0x000fe20000010022 */
[----:B---3--:R-:W-:Y:S02]  /*108f0*/  SHF.L.U32 R11, R57, 0x10, RZ ;  /* 0x00000010390b7819 */ /* 0x008fe400000006ff */
[----:B------:R-:W3:Y:S01]  /*10900*/  LDL.LU R57, [R1+0x664] ;  /* 0x0006640001397983 */ /* 0x000ee20000300800 */
[----:B------:R-:W-:Y:S01]  /*10910*/  FADD.FTZ R32, R13, R32 ;  /* 0x000000200d207221 */ /* 0x000fe20000010000 */
[----:B------:R-:W-:Y:S01]  /*10920*/  FADD.FTZ R14, R14, -UR16 ;  /* 0x800000100e0e7e21 */ /* 0x000fe20008010000 */
[----:B----4-:R-:W-:Y:S02]  /*10930*/  SHF.L.U32 R13, R59, 0x10, RZ ;  /* 0x000000103b0d7819 */ /* 0x010fe400000006ff */
[----:B------:R-:W4:Y:S01]  /*10940*/  LDL.LU R59, [R1+0x314] ;  /* 0x00031400013b7983 */ /* 0x000f220000300800 */
[----:B------:R-:W-:Y:S01]  /*10950*/  SHF.L.U32 R10, R51, 0x10, RZ ;  /* 0x00000010330a7819 */ /* 0x000fe200000006ff */
[----:B------:R-:W-:Y:S01]  /*10960*/  FMUL.FTZ R14, R14, UR17 ;  /* 0x000000110e0e7c20 */ /* 0x000fe20008410000 */
[----:B------:R-:W-:-:S03]  /*10970*/  FADD.FTZ R11, R11, -UR16 ;  /* 0x800000100b0b7e21 */ /* 0x000fc60008010000 */
[----:B------:R-:W-:Y:S01]  /*10980*/  FMUL.FTZ R12, R3, R10 ;  /* 0x0000000a030c7220 */ /* 0x000fe20000410000 */
[----:B------:R-:W-:Y:S01]  /*10990*/  FADD.FTZ R4, R4, R10 ;  /* 0x0000000a04047221 */ /* 0x000fe20000010000 */
[----:B------:R-:W-:Y:S02]  /*109a0*/  FFMA.FTZ R28, R10, R14, R28 ;  /* 0x0000000e0a1c7223 */ /* 0x000fe4000001001c */
[----:B------:R-:W-:Y:S01]  /*109b0*/  FADD.FTZ R32, R32, R12 ;  /* 0x0000000c20207221 */ /* 0x000fe20000010000 */
[----:B------:R-:W-:Y:S01]  /*109c0*/  FFMA.FTZ R34, R14, R12, R34 ;  /* 0x0000000c0e227223 */ /* 0x000fe20000010022 */
[----:B------:R-:W-:Y:S01]  /*109d0*/  SHF.L.U32 R10, R60, 0x10, RZ ;  /* 0x000000103c0a7819 */ /* 0x000fe200000006ff */
[----:B------:R-:W-:Y:S01]  /*109e0*/  FMUL.FTZ R11, R11, UR17 ;  /* 0x000000110b0b7c20 */ /* 0x000fe20008410000 */
[----:B------:R-:W-:Y:S01]  /*109f0*/  SHF.L.U32 R12, R43, 0x10, RZ ;  /* 0x000000102b0c7819 */ /* 0x000fe200000006ff */
[----:B------:R-:W-:Y:S01]  /*10a00*/  FADD.FTZ R13, R13, -UR16 ;  /* 0x800000100d0d7e21 */ /* 0x000fe20008010000 */
[----:B------:R-:W-:Y:S01]  /*10a10*/  SHF.L.U32 R14, R50, 0x10, RZ ;  /* 0x00000010320e7819 */ /* 0x000fe200000006ff */
[----:B------:R-:W-:Y:S01]  /*10a20*/  FADD.FTZ R10, R10, -UR16 ;  /* 0x800000100a0a7e21 */ /* 0x000fe20008010000 */
[----:B------:R-:W4:Y:S01]  /*10a30*/  LDL.LU R60, [R1+0x6a0] ;  /* 0x0006a000013c7983 */ /* 0x000f220000300800 */
[----:B------:R-:W-:Y:S01]  /*10a40*/  FADD.FTZ R29, R29, R12 ;  /* 0x0000000c1d1d7221 */ /* 0x000fe20000010000 */
[----:B------:R-:W-:Y:S01]  /*10a50*/  FFMA.FTZ R31, R12, R11, R31 ;  /* 0x0000000b0c1f7223 */ /* 0x000fe2000001001f */
[----:B------:R-:W-:Y:S01]  /*10a60*/  FMUL.FTZ R10, R10, UR17 ;  /* 0x000000110a0a7c20 */ /* 0x000fe20008410000 */
[----:B------:R-:W-:Y:S01]  /*10a70*/  FMUL.FTZ R12, R5, R12 ;  /* 0x0000000c050c7220 */ /* 0x000fe20000410000 */
[----:B------:R-:W-:-:S02]  /*10a80*/  FADD.FTZ R4, R4, R14 ;  /* 0x0000000e04047221 */ /* 0x000fc40000010000 */
[----:B------:R-:W-:Y:S01]  /*10a90*/  FFMA.FTZ R28, R14, R10, R28 ;  /* 0x0000000a0e1c7223 */ /* 0x000fe2000001001c */
[----:B------:R-:W-:Y:S01]  /*10aa0*/  FMUL.FTZ R14, R3, R14 ;  /* 0x0000000e030e7220 */ /* 0x000fe20000410000 */
[----:B------:R-:W-:-:S04]  /*10ab0*/  FFMA.FTZ R34, R11, R12, R34 ;  /* 0x0000000c0b227223 */ /* 0x000fc80000010022 */
[----:B------:R-:W-:Y:S01]  /*10ac0*/  FFMA.FTZ R34, R10, R14, R34 ;  /* 0x0000000e0a227223 */ /* 0x000fe20000010022 */
[----:B--2---:R-:W-:Y:S02]  /*10ad0*/  SHF.L.U32 R10, R61, 0x10, RZ ;  /* 0x000000103d0a7819 */ /* 0x004fe400000006ff */
[----:B------:R-:W2:Y:S01]  /*10ae0*/  LDL.LU R61, [R1+0x680] ;  /* 0x00068000013d7983 */ /* 0x000ea20000300800 */
[----:B------:R-:W-:Y:S01]  /*10af0*/  SHF.L.U32 R11, R41, 0x10, RZ ;  /* 0x00000010290b7819 */ /* 0x000fe200000006ff */
[----:B------:R-:W-:Y:S01]  /*10b00*/  FMUL.FTZ R13, R13, UR17 ;  /* 0x000000110d0d7c20 */ /* 0x000fe20008410000 */
[----:B------:R-:W-:-:S03]  /*10b10*/  FADD.FTZ R32, R12, R32 ;  /* 0x000000200c207221 */ /* 0x000fc60000010000 */
[----:B------:R-:W-:Y:S01]  /*10b20*/  FMUL.FTZ R12, R5, R11 ;  /* 0x0000000b050c7220 */ /* 0x000fe20000410000 */
[----:B------:R-:W-:Y:S01]  /*10b30*/  FADD.FTZ R29, R29, R11 ;  /* 0x0000000b1d1d7221 */ /* 0x000fe20000010000 */
[----:B------:R-:W-:Y:S01]  /*10b40*/  FFMA.FTZ R31, R11, R13, R31 ;  /* 0x0000000d0b1f7223 */ /* 0x000fe2000001001f */
[----:B---3--:R-:W-:Y:S02]  /*10b50*/  SHF.L.U32 R11, R57, 0x10, RZ ;  /* 0x00000010390b7819 */ /* 0x008fe400000006ff */
[----:B------:R-:W3:Y:S01]  /*10b60*/  LDL.LU R57, [R1+0x698] ;  /* 0x0006980001397983 */ /* 0x000ee20000300800 */
[----:B------:R-:W-:Y:S01]  /*10b70*/  FADD.FTZ R32, R32, R14 ;  /* 0x0000000e20207221 */ /* 0x000fe20000010000 */
[----:B----4-:R-:W-:Y:S02]  /*10b80*/  SHF.L.U32 R14, R59, 0x10, RZ ;  /* 0x000000103b0e7819 */ /* 0x010fe400000006ff */
[----:B------:R-:W4:Y:S01]  /*10b90*/  LDL.LU R59, [R1+0x69c] ;  /* 0x00069c00013b7983 */ /* 0x000f220000300800 */
[----:B------:R-:W-:Y:S01]  /*10ba0*/  FADD.FTZ R10, R10, -UR16 ;  /* 0x800000100a0a7e21 */ /* 0x000fe20008010000 */
[----:B------:R-:W-:Y:S01]  /*10bb0*/  FADD.FTZ R32, R12, R32 ;  /* 0x000000200c207221 */ /* 0x000fe20000010000 */
[----:B------:R-:W-:Y:S01]  /*10bc0*/  FFMA.FTZ R34, R13, R12, R34 ;  /* 0x0000000c0d227223 */ /* 0x000fe20000010022 */
[----:B------:R-:W-:Y:S01]  /*10bd0*/  SHF.L.U32 R12, R49, 0x10, RZ ;  /* 0x00000010310c7819 */ /* 0x000fe200000006ff */
[----:B------:R-:W-:Y:S01]  /*10be0*/  FMUL.FTZ R10, R10, UR17 ;  /* 0x000000110a0a7c20 */ /* 0x000fe20008410000 */
[----:B------:R-:W-:Y:S01]  /*10bf0*/  FADD.FTZ R11, R11, -UR16 ;  /* 0x800000100b0b7e21 */ /* 0x000fe20008010000 */
[----:B------:R-:W-:-:S02]  /*10c00*/  SHF.L.U32 R13, R39, 0x10, RZ ;  /* 0x00000010270d7819 */ /* 0x000fc400000006ff */
[----:B------:R-:W-:Y:S01]  /*10c10*/  FADD.FTZ R4, R4, R12 ;  /* 0x0000000c04047221 */ /* 0x000fe20000010000 */
[----:B------:R-:W-:Y:S01]  /*10c20*/  FFMA.FTZ R28, R12, R10, R28 ;  /* 0x0000000a0c1c7223 */ /* 0x000fe2000001001c */
[----:B------:R-:W-:Y:S01]  /*10c30*/  FMUL.FTZ R12, R3, R12 ;  /* 0x0000000c030c7220 */ /* 0x000fe20000410000 */
[----:B------:R-:W-:Y:S01]  /*10c40*/  FMUL.FTZ R11, R11, UR17 ;  /* 0x000000110b0b7c20 */ /* 0x000fe20008410000 */
[----:B------:R-:W-:Y:S02]  /*10c50*/  FADD.FTZ R14, R14, -UR16 ;  /* 0x800000100e0e7e21 */ /* 0x000fe40008010000 */
[----:B------:R-:W-:Y:S01]  /*10c60*/  FFMA.FTZ R34, R10, R12, R34 ;  /* 0x0000000c0a227223 */ /* 0x000fe20000010022 */
[----:B------:R-:W-:Y:S01]  /*10c70*/  SHF.L.U32 R10, R48, 0x10, RZ ;  /* 0x00000010300a7819 */ /* 0x000fe200000006ff */
[----:B------:R-:W-:Y:S01]  /*10c80*/  FADD.FTZ R29, R29, R13 ;  /* 0x0000000d1d1d7221 */ /* 0x000fe20000010000 */
[----:B------:R-:W-:Y:S01]  /*10c90*/  FFMA.FTZ R31, R13, R11, R31 ;  /* 0x0000000b0d1f7223 */ /* 0x000fe2000001001f */
[----:B------:R-:W-:Y:S01]  /*10ca0*/  FMUL.FTZ R14, R14, UR17 ;  /* 0x000000110e0e7c20 */ /* 0x000fe20008410000 */
[----:B------:R-:W-:Y:S01]  /*10cb0*/  FMUL.FTZ R13, R5, R13 ;  /* 0x0000000d050d7220 */ /* 0x000fe20000410000 */
[----:B------:R-:W-:Y:S01]  /*10cc0*/  FADD.FTZ R32, R32, R12 ;  /* 0x0000000c20207221 */ /* 0x000fe20000010000 */
[----:B------:R-:W-:Y:S01]  /*10cd0*/  FMUL.FTZ R12, R3, R10 ;  /* 0x0000000a030c7220 */ /* 0x000fe20000410000 */
[----:B------:R-:W-:Y:S01]  /*10ce0*/  FADD.FTZ R4, R4, R10 ;  /* 0x0000000a04047221 */ /* 0x000fe20000010000 */
[----:B------:R-:W-:Y:S01]  /*10cf0*/  FFMA.FTZ R28, R10, R14, R28 ;  /* 0x0000000e0a1c7223 */ /* 0x000fe2000001001c */
[----:B------:R-:W-:Y:S01]  /*10d00*/  FADD.FTZ R32, R13, R32 ;  /* 0x000000200d207221 */ /* 0x000fe20000010000 */
[----:B------:R-:W-:Y:S01]  /*10d10*/  FFMA.FTZ R34, R11, R13, R34 ;  /* 0x0000000d0b227223 */ /* 0x000fe20000010022 */
[----:B------:R-:W-:-:S02]  /*10d20*/  SHF.L.U32 R10, R56, 0x10, RZ ;  /* 0x00000010380a7819 */ /* 0x000fc400000006ff */
[----:B------:R-:W-:Y:S01]  /*10d30*/  FADD.FTZ R32, R32, R12 ;  /* 0x0000000c20207221 */ /* 0x000fe20000010000 */
[----:B------:R-:W-:Y:S01]  /*10d40*/  FFMA.FTZ R34, R14, R12, R34 ;  /* 0x0000000c0e227223 */ /* 0x000fe20000010022 */
[----:B------:R-:W-:Y:S02]  /*10d50*/  SHF.L.U32 R12, R58, 0x10, RZ ;  /* 0x000000103a0c7819 */ /* 0x000fe400000006ff */
[----:B--2---:R-:W-:Y:S01]  /*10d60*/  SHF.L.U32 R11, R61, 0x10, RZ ;  /* 0x000000103d0b7819 */ /* 0x004fe200000006ff */
[----:B------:R-:W-:Y:S01]  /*10d70*/  FADD.FTZ R10, R10, -UR16 ;  /* 0x800000100a0a7e21 */ /* 0x000fe20008010000 */
[----:B------:R-:W2:Y:S01]  /*10d80*/  LDL.LU R61, [R1+0x6a8] ;  /* 0x0006a800013d7983 */ /* 0x000ea20000300800 */
[----:B------:R-:W-:Y:S02]  /*10d90*/  SHF.L.U32 R15, R46, 0x10, RZ ;  /* 0x000000102e0f7819 */ /* 0x000fe400000006ff */
[----:B------:R-:W-:Y:S01]  /*10da0*/  FADD.FTZ R11, R11, -UR16 ;  /* 0x800000100b0b7e21 */ /* 0x000fe20008010000 */
[----:B------:R-:W-:Y:S01]  /*10db0*/  FMUL.FTZ R10, R10, UR17 ;  /* 0x000000110a0a7c20 */ /* 0x000fe20008410000 */
[----:B------:R-:W2:Y:S01]  /*10dc0*/  LDL.LU R56, [R1+0x6ac] ;  /* 0x0006ac0001387983 */ /* 0x000ea20000300800 */
[----:B------:R-:W-:Y:S01]  /*10dd0*/  FMUL.FTZ R17, R5, R12 ;  /* 0x0000000c05117220 */ /* 0x000fe20000410000 */
[----:B------:R-:W-:Y:S01]  /*10de0*/  FMUL.FTZ R11, R11, UR17 ;  /* 0x000000110b0b7c20 */ /* 0x000fe20008410000 */
[----:B------:R-:W-:Y:S01]  /*10df0*/  FADD.FTZ R4, R4, R15 ;  /* 0x0000000f04047221 */ /* 0x000fe20000010000 */
[----:B---3--:R-:W-:Y:S01]  /*10e00*/  SHF.L.U32 R13, R57, 0x10, RZ ;  /* 0x00000010390d7819 */ /* 0x008fe200000006ff */
[----:B------:R-:W-:Y:S01]  /*10e10*/  FFMA.FTZ R28, R15, R10, R28 ;  /* 0x0000000a0f1c7223 */ /* 0x000fe2000001001c */
[----:B------:R-:W3:Y:S01]  /*10e20*/  LDL.LU R57, [R1+0x2b4] ;  /* 0x0002b40001397983 */ /* 0x000ee20000300800 */
[----:B------:R-:W-:Y:S01]  /*10e30*/  FFMA.FTZ R31, R12, R11, R31 ;  /* 0x0000000b0c1f7223 */ /* 0x000fe2000001001f */
[----:B------:R-:W-:Y:S01]  /*10e40*/  FMUL.FTZ R15, R3, R15 ;  /* 0x0000000f030f7220 */ /* 0x000fe20000410000 */
[----:B------:R-:W-:Y:S01]  /*10e50*/  FADD.FTZ R32, R17, R32 ;  /* 0x0000002011207221 */ /* 0x000fe20000010000 */
[----:B------:R-:W-:Y:S01]  /*10e60*/  FFMA.FTZ R11, R11, R17, R34 ;  /* 0x000000110b0b7223 */ /* 0x000fe20000010022 */
[----:B------:R-:W3:Y:S02]  /*10e70*/  LDL.LU R58, [R1+0x290] ;  /* 0x00029000013a7983 */ /* 0x000ee40000300800 */
[----:B------:R-:W-:Y:S01]  /*10e80*/  FADD.FTZ R32, R32, R15 ;  /* 0x0000000f20207221 */ /* 0x000fe20000010000 */
[----:B------:R-:W-:Y:S01]  /*10e90*/  FFMA.FTZ R15, R10, R15, R11 ;  /* 0x0000000f0a0f7223 */ /* 0x000fe2000001000b */
[----:B----4-:R-:W-:-:S02]  /*10ea0*/  SHF.L.U32 R11, R59, 0x10, RZ ;  /* 0x000000103b0b7819 */ /* 0x010fc400000006ff */
[----:B------:R-:W4:Y:S01]  /*10eb0*/  LDL.LU R59, [R1+0x6b4] ;  /* 0x0006b400013b7983 */ /* 0x000f220000300800 */
[----:B------:R-:W-:Y:S01]  /*10ec0*/  FADD.FTZ R13, R13, -UR16 ;  /* 0x800000100d0d7e21 */ /* 0x000fe20008010000 */
[----:B------:R-:W-:Y:S01]  /*10ed0*/  FADD.FTZ R29, R29, R12 ;  /* 0x0000000c1d1d7221 */ /* 0x000fe20000010000 */
[----:B------:R-:W-:Y:S02]  /*10ee0*/  SHF.L.U32 R12, R60, 0x10, RZ ;  /* 0x000000103c0c7819 */ /* 0x000fe400000006ff */
[----:B------:R-:W-:Y:S01]  /*10ef0*/  FMUL.FTZ R14, R13, UR17 ;  /* 0x000000110d0e7c20 */ /* 0x000fe20008410000 */
[----:B------:R-:W-:Y:S01]  /*10f00*/  FADD.FTZ R11, R11, -UR16 ;  /* 0x800000100b0b7e21 */ /* 0x000fe20008010000 */
[----:B------:R-:W-:Y:S01]  /*10f10*/  SHF.L.U32 R17, R44, 0x10, RZ ;  /* 0x000000102c117819 */ /* 0x000fe200000006ff */
[----:B------:R-:W-:Y:S01]  /*10f20*/  FMUL.FTZ R13, R5, R12 ;  /* 0x0000000c050d7220 */ /* 0x000fe20000410000 */
[----:B------:R-:W-:Y:S01]  /*10f30*/  FADD.FTZ R29, R29, R12 ;  /* 0x0000000c1d1d7221 */ /* 0x000fe20000010000 */
[----:B------:R-:W-:Y:S01]  /*10f40*/  FFMA.FTZ R31, R12, R14, R31 ;  /* 0x0000000e0c1f7223 */ /* 0x000fe2000001001f */
[----:B------:R-:W4:Y:S01]  /*10f50*/  LDL.LU R60, [R1+0x6b8] ;  /* 0x0006b800013c7983 */ /* 0x000f220000300800 */
[----:B------:R-:W-:Y:S01]  /*10f60*/  FADD.FTZ R10, R13, R32 ;  /* 0x000000200d0a7221 */ /* 0x000fe20000010000 */
[----:B------:R-:W-:Y:S01]  /*10f70*/  FFMA.FTZ R15, R14, R13, R15 ;  /* 0x0000000d0e0f7223 */ /* 0x000fe2000001000f */
[----:B------:R-:W-:Y:S01]  /*10f80*/  FMUL.FTZ R14, R11, UR17 ;  /* 0x000000110b0e7c20 */ /* 0x000fe20008410000 */
[----:B------:R-:W-:-:S03]  /*10f90*/  FADD.FTZ R4, R4, R17 ;  /* 0x0000001104047221 */ /* 0x000fc60000010000 */
[----:B------:R-:W-:Y:S01]  /*10fa0*/  FFMA.FTZ R28, R17, R14, R28 ;  /* 0x0000000e111c7223 */ /* 0x000fe2000001001c */
[----:B------:R-:W-:Y:S01]  /*10fb0*/  FMUL.FTZ R17, R3, R17 ;  /* 0x0000001103117220 */ /* 0x000fe20000410000 */
[----:B--2---:R-:W-:Y:S02]  /*10fc0*/  SHF.L.U32 R12, R61, 0x10, RZ ;  /* 0x000000103d0c7819 */ /* 0x004fe400000006ff */
[----:B------:R-:W2:Y:S03]  /*10fd0*/  LDL.LU R61, [R1+0x6c0] ;  /* 0x0006c000013d7983 */ /* 0x000ea60000300800 */
[----:B------:R-:W-:Y:S01]  /*10fe0*/  FADD.FTZ R13, R12, -UR16 ;  /* 0x800000100c0d7e21 */ /* 0x000fe20008010000 */
[----:B------:R-:W-:Y:S01]  /*10ff0*/  SHF.L.U32 R12, R56, 0x10, RZ ;  /* 0x00000010380c7819 */ /* 0x000fe200000006ff */
[----:B------:R-:W-:Y:S01]  /*11000*/  FADD.FTZ R19, R10, R17 ;  /* 0x000000110a137221 */ /* 0x000fe20000010000 */
[----:B------:R-:W-:Y:S01]  /*11010*/  FFMA.FTZ R14, R14, R17, R15 ;  /* 0x000000110e0e7223 */ /* 0x000fe2000001000f */
[----:B------:R-:W-:Y:S01]  /*11020*/  FMUL.FTZ R13, R13, UR17 ;  /* 0x000000110d0d7c20 */ /* 0x000fe20008410000 */
[----:B------:R-:W2:Y:S01]  /*11030*/  LDL.LU R56, [R1+0x6d8] ;  /* 0x0006d80001387983 */ /* 0x000ea20000300800 */
[----:B---3--:R-:W-:Y:S01]  /*11040*/  SHF.L.U32 R11, R57, 0x10, RZ ;  /* 0x00000010390b7819 */ /* 0x008fe200000006ff */
[----:B------:R-:W-:Y:S01]  /*11050*/  FADD.FTZ R29, R29, R12 ;  /* 0x0000000c1d1d7221 */ /* 0x000fe20000010000 */
[----:B------:R-:W-:Y:S01]  /*11060*/  FFMA.FTZ R31, R12, R13, R31 ;  /* 0x0000000d0c1f7223 */ /* 0x000fe2000001001f */
[----:B------:R-:W-:Y:S01]  /*11070*/  FMUL.FTZ R12, R5, R12 ;  /* 0x0000000c050c7220 */ /* 0x000fe20000410000 */
[----:B------:R-:W3:Y:S01]  /*11080*/  LDL.LU R57, [R1+0x6d4] ;  /* 0x0006d40001397983 */ /* 0x000ee20000300800 */
[----:B------:R-:W-:-:S02]  /*11090*/  FADD.FTZ R16, R11, -UR16 ;  /* 0x800000100b107e21 */ /* 0x000fc40008010000 */
[----:B------:R-:W-:Y:S01]  /*110a0*/  FADD.FTZ R10, R12, R19 ;  /* 0x000000130c0a7221 */ /* 0x000fe20000010000 */
[----:B------:R-:W-:Y:S01]  /*110b0*/  FFMA.FTZ R11, R13, R12, R14 ;  /* 0x0000000c0d0b7223 */ /* 0x000fe2000001000e */
[----:B----4-:R-:W-:Y:S02]  /*110c0*/  SHF.L.U32 R12, R59, 0x10, RZ ;  /* 0x000000103b0c7819 */ /* 0x010fe400000006ff */
[----:B------:R-:W4:Y:S01]  /*110d0*/  LDL.LU R59, [R1+0x2a8] ;  /* 0x0002a800013b7983 */ /* 0x000f220000300800 */
[----:B------:R-:W-:Y:S01]  /*110e0*/  SHF.L.U32 R15, R42, 0x10, RZ ;  /* 0x000000102a0f7819 */ /* 0x000fe200000006ff */
[----:B------:R-:W-:Y:S01]  /*110f0*/  FMUL.FTZ R16, R16, UR17 ;  /* 0x0000001110107c20 */ /* 0x000fe20008410000 */
[----:B------:R-:W-:Y:S02]  /*11100*/  SHF.L.U32 R14, R58, 0x10, RZ ;  /* 0x000000103a0e7819 */ /* 0x000fe400000006ff */
[----:B------:R-:W4:Y:S01]  /*11110*/  LDL.LU R58, [R1+0x6d0] ;  /* 0x0006d000013a7983 */ /* 0x000f220000300800 */
[----:B------:R-:W-:Y:S01]  /*11120*/  FMUL.FTZ R13, R3, R15 ;  /* 0x0000000f030d7220 */ /* 0x000fe20000410000 */
[----:B------:R-:W-:-:S03]  /*11130*/  FFMA.FTZ R28, R15, R16, R28 ;  /* 0x000000100f1c7223 */ /* 0x000fc6000001001c */
[----:B------:R-:W-:Y:S01]  /*11140*/  FADD.FTZ R10, R10, R13 ;  /* 0x0000000d0a0a7221 */ /* 0x000fe20000010000 */
[----:B------:R-:W-:Y:S01]  /*11150*/  FFMA.FTZ R11, R16, R13, R11 ;  /* 0x0000000d100b7223 */ /* 0x000fe2000001000b */
[----:B------:R-:W-:Y:S01]  /*11160*/  FADD.FTZ R13, R12, -UR16 ;  /* 0x800000100c0d7e21 */ /* 0x000fe20008010000 */
[----:B------:R-:W-:Y:S01]  /*11170*/  SHF.L.U32 R12, R60, 0x10, RZ ;  /* 0x000000103c0c7819 */ /* 0x000fe200000006ff */
[----:B------:R-:W-:Y:S01]  /*11180*/  FADD.FTZ R16, R14, -UR16 ;  /* 0x800000100e107e21 */ /* 0x000fe20008010000 */
[----:B------:R-:W-:Y:S01]  /*11190*/  FADD.FTZ R4, R4, R15 ;  /* 0x0000000f04047221 */ /* 0x000fe20000010000 */
[----:B------:R-:W4:Y:S01]  /*111a0*/  LDL.LU R60, [R1+0x6e0] ;  /* 0x0006e000013c7983 */ /* 0x000f220000300800 */
[----:B------:R-:W-:Y:S01]  /*111b0*/  SHF.L.U32 R17, R40, 0x10, RZ ;  /* 0x0000001028117819 */ /* 0x000fe200000006ff */
[----:B------:R-:W-:Y:S01]  /*111c0*/  FMUL.FTZ R14, R13, UR17 ;  /* 0x000000110d0e7c20 */ /* 0x000fe20008410000 */
[----:B------:R-:W-:Y:S01]  /*111d0*/  FMUL.FTZ R16, R16, UR17 ;  /* 0x0000001110107c20 */ /* 0x000fe20008410000 */
[----:B------:R-:W-:-:S02]  /*111e0*/  FMUL.FTZ R13, R5, R12 ;  /* 0x0000000c050d7220 */ /* 0x000fc40000410000 */
[----:B------:R-:W-:Y:S01]  /*111f0*/  FADD.FTZ R4, R4, R17 ;  /* 0x0000001104047221 */ /* 0x000fe20000010000 */
[----:B------:R-:W-:Y:S01]  /*11200*/  FFMA.FTZ R28, R17, R16, R28 ;  /* 0x00000010111c7223 */ /* 0x000fe2000001001c */
[----:B------:R-:W-:Y:S01]  /*11210*/  FMUL.FTZ R17, R3, R17 ;  /* 0x0000001103117220 */ /* 0x000fe20000410000 */
[----:B------:R-:W-:Y:S01]  /*11220*/  FFMA.FTZ R11, R14, R13, R11 ;  /* 0x0000000d0e0b7223 */ /* 0x000fe2000001000b */
[----:B------:R-:W-:Y:S01]  /*11230*/  FADD.FTZ R29, R29, R12 ;  /* 0x0000000c1d1d7221 */ /* 0x000fe20000010000 */
[----:B------:R-:W-:Y:S01]  /*11240*/  FFMA.FTZ R31, R12, R14, R31 ;  /* 0x0000000e0c1f7223 */ /* 0x000fe2000001001f */
[----:B--2---:R-:W-:Y:S02]  /*11250*/  SHF.L.U32 R15, R61, 0x10, RZ ;  /* 0x000000103d0f7819 */ /* 0x004fe400000006ff */
[----:B------:R-:W2:Y:S01]  /*11260*/  LDL.LU R61, [R1+0x29c] ;  /* 0x00029c00013d7983 */ /* 0x000ea20000300800 */
[----:B------:R-:W-:Y:S01]  /*11270*/  FFMA.FTZ R16, R16, R17, R11 ;  /* 0x0000001110107223 */ /* 0x000fe2000001000b */
[----:B---3--:R-:W-:-:S02]  /*11280*/  SHF.L.U32 R12, R57, 0x10, RZ ;  /* 0x00000010390c7819 */ /* 0x008fc400000006ff */
[----:B------:R-:W3:Y:S01]  /*11290*/  LDL.LU R57, [R1+0x6c4] ;  /* 0x0006c40001397983 */ /* 0x000ee20000300800 */
[----:B----4-:R-:W-:-:S03]  /*112a0*/  SHF.L.U32 R11, R59, 0x10, RZ ;  /* 0x000000103b0b7819 */ /* 0x010fc600000006ff */
        /* <DEDUP_REMOVED lines=11> */
[----:B------:R-:W4:Y:S01]  /*11360*/  LDL.LU R58, [R1+0x6dc] ;  /* 0x0006dc00013a7983 */ /* 0x000f220000300800 */
[----:B------:R-:W-:Y:S01]  /*11370*/  FADD.FTZ R14, R11, -UR16 ;  /* 0x800000100b0e7e21 */ /* 0x000fe20008010000 */
[----:B------:R-:W-:Y:S01]  /*11380*/  FADD.FTZ R15, R12, -UR16 ;  /* 0x800000100c0f7e21 */ /* 0x000fe20008010000 */
[----:B------:R-:W-:-:S02]  /*11390*/  SHF.L.U32 R11, R38, 0x10, RZ ;  /* 0x00000010260b7819 */ /* 0x000fc400000006ff */
[----:B------:R-:W-:Y:S02]  /*113a0*/  SHF.L.U32 R12, R60, 0x10, RZ ;  /* 0x000000103c0c7819 */ /* 0x000fe400000006ff */
[----:B------:R-:W4:Y:S01]  /*113b0*/  LDL.LU R60, [R1+0x6e8] ;  /* 0x0006e800013c7983 */ /* 0x000f220000300800 */
[----:B------:R-:W-:Y:S01]  /*113c0*/  FMUL.FTZ R17, R14, UR17 ;  /* 0x000000110e117c20 */ /* 0x000fe20008410000 */
[----:B------:R-:W-:-:S03]  /*113d0*/  FMUL.FTZ R18, R3, R11 ;  /* 0x0000000b03127220 */ /* 0x000fc60000410000 */
[----:B------:R-:W-:Y:S01]  /*113e0*/  FFMA.FTZ R28, R11, R17, R28 ;  /* 0x000000110b1c7223 */ /* 0x000fe2000001001c */
[----:B------:R-:W-:Y:S01]  /*113f0*/  FFMA.FTZ R16, R17, R18, R16 ;  /* 0x0000001211107223 */ /* 0x000fe20000010010 */
[----:B--2---:R-:W-:Y:S02]  /*11400*/  SHF.L.U32 R19, R61, 0x10, RZ ;  /* 0x000000103d137819 */ /* 0x004fe400000006ff */
[----:B------:R-:W2:Y:S01]  /*11410*/  LDL.LU R61, [R1+0x6e4] ;  /* 0x0006e400013d7983 */ /* 0x000ea20000300800 */
[----:B------:R-:W-:Y:S01]  /*11420*/  FADD.FTZ R14, R4, R11 ;  /* 0x0000000b040e7221 */ /* 0x000fe20000010000 */
[----:B---3--:R-:W-:Y:S02]  /*11430*/  SHF.L.U32 R17, R57, 0x10, RZ ;  /* 0x0000001039117819 */ /* 0x008fe400000006ff */
[----:B------:R-:W3:Y:S01]  /*11440*/  LDL.LU R57, [R1+0x6f0] ;  /* 0x0006f00001397983 */ /* 0x000ee20000300800 */
[----:B----4-:R-:W-:-:S03]  /*11450*/  SHF.L.U32 R11, R59, 0x10, RZ ;  /* 0x000000103b0b7819 */ /* 0x010fc600000006ff */
[----:B------:R-:W4:Y:S01]  /*11460*/  LDL.LU R59, [R1+0x6ec] ;  /* 0x0006ec00013b7983 */ /* 0x000f220000300800 */
[----:B------:R-:W-:Y:S01]  /*11470*/  FMUL.FTZ R15, R15, UR17 ;  /* 0x000000110f0f7c20 */ /* 0x000fe20008410000 */
[----:B------:R-:W-:Y:S01]  /*11480*/  FADD.FTZ R10, R10, R12 ;  /* 0x0000000c0a0a7221 */ /* 0x000fe20000010000 */
[----:B------:R-:W-:Y:S01]  /*11490*/  FADD.FTZ R13, R13, R18 ;  /* 0x000000120d0d7221 */ /* 0x000fe20000010000 */
[----:B------:R-:W-:Y:S01]  /*114a0*/  FADD.FTZ R19, R19, -UR16 ;  /* 0x8000001013137e21 */ /* 0x000fe20008010000 */
[----:B------:R-:W-:Y:S01]  /*114b0*/  FFMA.FTZ R4, R12, R15, R31 ;  /* 0x0000000f0c047223 */ /* 0x000fe2000001001f */
[----:B------:R-:W-:Y:S02]  /*114c0*/  FMUL.FTZ R12, R5, R12 ;  /* 0x0000000c050c7220 */ /* 0x000fe40000410000 */
[----:B------:R-:W-:Y:S02]  /*114d0*/  FMUL.FTZ R19, R19, UR17 ;  /* 0x0000001113137c20 */ /* 0x000fe40008410000 */
[----:B------:R-:W-:Y:S01]  /*114e0*/  FADD.FTZ R13, R12, R13 ;  /* 0x0000000d0c0d7221 */ /* 0x000fe20000010000 */
[----:B------:R-:W-:Y:S01]  /*114f0*/  FFMA.FTZ R16, R15, R12, R16 ;  /* 0x0000000c0f107223 */ /* 0x000fe20000010010 */
[----:B------:R-:W-:Y:S01]  /*11500*/  FMUL.FTZ R12, R3, R17 ;  /* 0x00000011030c7220 */ /* 0x000fe20000410000 */
[----:B------:R-:W-:Y:S01]  /*11510*/  FFMA.FTZ R28, R17, R19, R28 ;  /* 0x00000013111c7223 */ /* 0x000fe2000001001c */
[----:B------:R-:W-:-:S02]  /*11520*/  SHF.L.U32 R15, R56, 0x10, RZ ;  /* 0x00000010380f7819 */ /* 0x000fc400000006ff */
[----:B------:R-:W4:Y:S01]  /*11530*/  LDL.LU R56, [R1+0x6f8] ;  /* 0x0006f80001387983 */ /* 0x000f220000300800 */
[----:B------:R-:W-:Y:S01]  /*11540*/  FADD.FTZ R18, R13, R12 ;  /* 0x0000000c0d127221 */ /* 0x000fe20000010000 */
[----:B------:R-:W-:Y:S01]  /*11550*/  FFMA.FTZ R19, R19, R12, R16 ;  /* 0x0000000c13137223 */ /* 0x000fe20000010010 */
[----:B------:R-:W-:Y:S01]  /*11560*/  FADD.FTZ R12, R11, -UR16 ;  /* 0x800000100b0c7e21 */ /* 0x000fe20008010000 */
[----:B------:R-:W-:Y:S01]  /*11570*/  SHF.L.U32 R11, R58, 0x10, RZ ;  /* 0x000000103a0b7819 */ /* 0x000fe200000006ff */
[----:B------:R-:W-:Y:S01]  /*11580*/  FADD.FTZ R16, R15, -UR16 ;  /* 0x800000100f107e21 */ /* 0x000fe20008010000 */
[----:B------:R-:W4:Y:S01]  /*11590*/  LDL.LU R58, [R1+0x6f4] ;  /* 0x0006f400013a7983 */ /* 0x000f220000300800 */
[----:B------:R-:W-:Y:S01]  /*115a0*/  FMUL.FTZ R12, R12, UR17 ;  /* 0x000000110c0c7c20 */ /* 0x000fe20008410000 */
[----:B------:R-:W-:Y:S02]  /*115b0*/  SHF.L.U32 R13, R60, 0x10, RZ ;  /* 0x000000103c0d7819 */ /* 0x000fe400000006ff */
[----:B------:R-:W4:Y:S01]  /*115c0*/  LDL.LU R60, [R1+0x700] ;  /* 0x00070000013c7983 */ /* 0x000f220000300800 */
[----:B------:R-:W-:Y:S01]  /*115d0*/  FADD.FTZ R14, R14, R17 ;  /* 0x000000110e0e7221 */ /* 0x000fe20000010000 */
[----:B------:R-:W-:Y:S01]  /*115e0*/  FMUL.FTZ R16, R16, UR17 ;  /* 0x0000001110107c20 */ /* 0x000fe20008410000 */
[----:B------:R-:W-:Y:S01]  /*115f0*/  FADD.FTZ R10, R10, R11 ;  /* 0x0000000b0a0a7221 */ /* 0x000fe20000010000 */
[----:B------:R-:W-:Y:S01]  /*11600*/  FFMA.FTZ R4, R11, R12, R4 ;  /* 0x0000000c0b047223 */ /* 0x000fe20000010004 */
[----:B------:R-:W-:Y:S01]  /*11610*/  FMUL.FTZ R11, R5, R11 ;  /* 0x0000000b050b7220 */ /* 0x000fe20000410000 */
[----:B------:R-:W4:Y:S01]  /*11620*/  LDL.LU R55, [R1+0x710] ;  /* 0x0007100001377983 */ /* 0x000f220000300800 */
[----:B--2---:R-:W-:-:S02]  /*11630*/  SHF.L.U32 R15, R61, 0x10, RZ ;  /* 0x000000103d0f7819 */ /* 0x004fc400000006ff */
[----:B------:R-:W-:Y:S01]  /*11640*/  FADD.FTZ R18, R11, R18 ;  /* 0x000000120b127221 */ /* 0x000fe20000010000 */
[----:B------:R-:W-:Y:S01]  /*11650*/  FFMA.FTZ R19, R12, R11, R19 ;  /* 0x0000000b0c137223 */ /* 0x000fe20000010013 */
[----:B------:R-:W2:Y:S01]  /*11660*/  LDL.LU R61, [R1+0x6fc] ;  /* 0x0006fc00013d7983 */ /* 0x000ea20000300800 */
[----:B------:R-:W-:Y:S01]  /*11670*/  FADD.FTZ R14, R14, R15 ;  /* 0x0000000f0e0e7221 */ /* 0x000fe20000010000 */
[----:B------:R-:W-:Y:S01]  /*11680*/  FFMA.FTZ R28, R15, R16, R28 ;  /* 0x000000100f1c7223 */ /* 0x000fe2000001001c */
[----:B------:R-:W-:Y:S01]  /*11690*/  FMUL.FTZ R15, R3, R15 ;  /* 0x0000000f030f7220 */ /* 0x000fe20000410000 */
[----:B------:R-:W2:Y:S03]  /*116a0*/  LDL.LU R54, [R1+0x70c] ;  /* 0x00070c0001367983 */ /* 0x000ea60000300800 */
[----:B------:R-:W-:Y:S01]  /*116b0*/  FADD.FTZ R17, R18, R15 ;  /* 0x0000000f12117221 */ /* 0x000fe20000010000 */
[----:B------:R-:W2:Y:S01]  /*116c0*/  LDL.LU R37, [R1+0x714] ;  /* 0x0007140001257983 */ /* 0x000ea20000300800 */
[----:B---3--:R-:W-:Y:S01]  /*116d0*/  SHF.L.U32 R11, R57, 0x10, RZ ;  /* 0x00000010390b7819 */ /* 0x008fe200000006ff */
[----:B------:R-:W-:-:S02]  /*116e0*/  FFMA.FTZ R16, R16, R15, R19 ;  /* 0x0000000f10107223 */ /* 0x000fc40000010013 */
[----:B------:R-:W3:Y:S01]  /*116f0*/  LDL.LU R57, [R1+0x704] ;  /* 0x0007040001397983 */ /* 0x000ee20000300800 */
[----:B----4-:R-:W-:-:S03]  /*11700*/  SHF.L.U32 R15, R59, 0x10, RZ ;  /* 0x000000103b0f7819 */ /* 0x010fc600000006ff */
[----:B------:R-:W4:Y:S01]  /*11710*/  LDL.LU R59, [R1+0x708] ;  /* 0x00070800013b7983 */ /* 0x000f220000300800 */
[----:B------:R-:W-:Y:S01]  /*11720*/  FADD.FTZ R13, R13, -UR16 ;  /* 0x800000100d0d7e21 */ /* 0x000fe20008010000 */
[----:B------:R-:W-:-:S03]  /*11730*/  FMUL.FTZ R12, R5, R11 ;  /* 0x0000000b050c7220 */ /* 0x000fc60000410000 */
[----:B------:R-:W-:Y:S01]  /*11740*/  FMUL.FTZ R13, R13, UR17 ;  /* 0x000000110d0d7c20 */ /* 0x000fe20008410000 */
[----:B------:R-:W-:-:S03]  /*11750*/  FADD.FTZ R10, R10, R11 ;  /* 0x0000000b0a0a7221 */ /* 0x000fc60000010000 */
[----:B------:R-:W-:Y:S01]  /*11760*/  FFMA.FTZ R11, R11, R13, R4 ;  /* 0x0000000d0b0b7223 */ /* 0x000fe20000010004 */
[----:B------:R-:W-:Y:S01]  /*11770*/  SHF.L.U32 R4, R56, 0x10, RZ ;  /* 0x0000001038047819 */ /* 0x000fe200000006ff */
[----:B------:R-:W-:Y:S01]  /*11780*/  FFMA.FTZ R16, R13, R12, R16 ;  /* 0x0000000c0d107223 */ /* 0x000fe20000010010 */
[----:B------:R-:W-:Y:S01]  /*11790*/  FADD.FTZ R17, R12, R17 ;  /* 0x000000110c117221 */ /* 0x000fe20000010000 */
[----:B------:R-:W-:Y:S01]  /*117a0*/  FADD.FTZ R15, R15, -UR16 ;  /* 0x800000100f0f7e21 */ /* 0x000fe20008010000 */
[----:B------:R-:W4:Y:S01]  /*117b0*/  LDL.LU R56, [R1+0x718] ;  /* 0x0007180001387983 */ /* 0x000f220000300800 */
[----:B------:R-:W-:Y:S01]  /*117c0*/  FADD.FTZ R4, R4, -UR16 ;  /* 0x8000001004047e21 */ /* 0x000fe20008010000 */
[----:B------:R-:W-:Y:S01]  /*117d0*/  SHF.L.U32 R13, R58, 0x10, RZ ;  /* 0x000000103a0d7819 */ /* 0x000fe200000006ff */
[----:B------:R-:W-:Y:S01]  /*117e0*/  FMUL.FTZ R15, R15, UR17 ;  /* 0x000000110f0f7c20 */ /* 0x000fe20008410000 */
[----:B------:R-:W4:Y:S01]  /*117f0*/  LDL.LU R58, [R1+0x720] ;  /* 0x00072000013a7983 */ /* 0x000f220000300800 */
[----:B------:R-:W-:Y:S01]  /*11800*/  SHF.L.U32 R12, R60, 0x10, RZ ;  /* 0x000000103c0c7819 */ /* 0x000fe200000006ff */
[----:B------:R-:W-:Y:S01]  /*11810*/  FMUL.FTZ R18, R4, UR17 ;  /* 0x0000001104127c20 */ /* 0x000fe20008410000 */
[----:B------:R-:W-:Y:S01]  /*11820*/  FMUL.FTZ R20, R3, R13 ;  /* 0x0000000d03147220 */ /* 0x000fe20000410000 */
[----:B------:R-:W4:Y:S02]  /*11830*/  LDL.LU R60, [R1+0x71c] ;  /* 0x00071c00013c7983 */ /* 0x000f240000300800 */
[----:B------:R-:W-:Y:S01]  /*11840*/  FADD.FTZ R4, R10, R12 ;  /* 0x0000000c0a047221 */ /* 0x000fe20000010000 */
[----:B------:R-:W-:Y:S01]  /*11850*/  FFMA.FTZ R10, R12, R18, R11 ;  /* 0x000000120c0a7223 */ /* 0x000fe2000001000b */
[----:B------:R-:W-:Y:S01]  /*11860*/  FFMA.FTZ R28, R13, R15, R28 ;  /* 0x0000000f0d1c7223 */ /* 0x000fe2000001001c */
[----:B------:R-:W-:Y:S01]  /*11870*/  FMUL.FTZ R11, R5, R12 ;  /* 0x0000000c050b7220 */ /* 0x000fe20000410000 */
[----:B------:R-:W-:Y:S01]  /*11880*/  FADD.FTZ R12, R17, R20 ;  /* 0x00000014110c7221 */ /* 0x000fe20000010000 */
[----:B------:R-:W-:Y:S01]  /*11890*/  FFMA.FTZ R15, R15, R20, R16 ;  /* 0x000000140f0f7223 */ /* 0x000fe20000010010 */
[----:B------:R-:W-:Y:S01]  /*118a0*/  FADD.FTZ R14, R14, R13 ;  /* 0x0000000d0e0e7221 */ /* 0x000fe20000010000 */
[----:B--2---:R-:W-:-:S02]  /*118b0*/  SHF.L.U32 R19, R61, 0x10, RZ ;  /* 0x000000103d137819 */ /* 0x004fc400000006ff */
[----:B------:R-:W2:Y:S01]  /*118c0*/  LDL.LU R61, [R1+0x724] ;  /* 0x00072400013d7983 */ /* 0x000ea20000300800 */
[----:B------:R-:W-:Y:S01]  /*118d0*/  FADD.FTZ R12, R11, R12 ;  /* 0x0000000c0b0c7221 */ /* 0x000fe20000010000 */
[----:B------:R-:W-:Y:S01]  /*118e0*/  FFMA.FTZ R15, R18, R11, R15 ;  /* 0x0000000b120f7223 */ /* 0x000fe2000001000f */
[----:B---3--:R-:W-:Y:S02]  /*118f0*/  SHF.L.U32 R13, R57, 0x10, RZ ;  /* 0x00000010390d7819 */ /* 0x008fe400000006ff */
        /* <DEDUP_REMOVED lines=8> */
[----:B------:R-:W-:Y:S01]  /*11980*/  FFMA.FTZ R16, R16, R17, R15 ;  /* 0x0000001110107223 */ /* 0x000fe2000001000f */
[----:B------:R-:W-:Y:S01]  /*11990*/  SHF.L.U32 R13, R55, 0x10, RZ ;  /* 0x00000010370d7819 */ /* 0x000fe200000006ff */
[----:B------:R-:W-:Y:S01]  /*119a0*/  FADD.FTZ R11, R11, -UR16 ;  /* 0x800000100b0b7e21 */ /* 0x000fe20008010000 */
[----:B------:R-:W-:Y:S01]  /*119b0*/  SHF.L.U32 R15, R54, 0x10, RZ ;  /* 0x00000010360f7819 */ /* 0x000fe200000006ff */
[----:B------:R-:W-:Y:S01]  /*119c0*/  FADD.FTZ R19, R12, R17 ;  /* 0x000000110c137221 */ /* 0x000fe20000010000 */
[----:B------:R-:W-:Y:S01]  /*119d0*/  SHF.L.U32 R21, R37, 0x10, RZ ;  /* 0x0000001025157819 */ /* 0x000fe200000006ff */
[----:B------:R-:W-:Y:S01]  /*119e0*/  FMUL.FTZ R12, R5, R13 ;  /* 0x0000000d050c7220 */ /* 0x000fe20000410000 */
[----:B------:R-:W-:Y:S01]  /*119f0*/  FMUL.FTZ R11, R11, UR17 ;  /* 0x000000110b0b7c20 */ /* 0x000fe20008410000 */
        /* <DEDUP_REMOVED lines=15> */
[----:B------:R-:W-:Y:S01]  /*11af0*/  FADD.FTZ R18, R18, -UR16 ;  /* 0x8000001012127e21 */ /* 0x000fe20008010000 */
[----:B--2---:R-:W-:Y:S01]  /*11b00*/  SHF.L.U32 R13, R61, 0x10, RZ ;  /* 0x000000103d0d7819 */ /* 0x004fe200000006ff */
[----:B------:R-:W-:Y:S01]  /*11b10*/  FADD.FTZ R19, R12, R19 ;  /* 0x000000130c137221 */ /* 0x000fe20000010000 */
[----:B------:R-:W-:Y:S01]  /*11b20*/  FFMA.FTZ R16, R17, R12, R16 ;  /* 0x0000000c11107223 */ /* 0x000fe20000010010 */
[----:B------:R-:W-:-:S02]  /*11b30*/  FMUL.FTZ R25, R18, UR17 ;  /* 0x0000001112197c20 */ /* 0x000fc40008410000 */
[----:B------:R-:W-:Y:S01]  /*11b40*/  FMUL.FTZ R12, R3, R13 ;  /* 0x0000000d030c7220 */ /* 0x000fe20000410000 */
[----:B---3--:R-:W-:-:S03]  /*11b50*/  SHF.L.U32 R11, R57, 0x10, RZ ;  /* 0x00000010390b7819 */ /* 0x008fc600000006ff */
[----:B------:R-:W-:Y:S01]  /*11b60*/  FADD.FTZ R19, R19, R12 ;  /* 0x0000000c13137221 */ /* 0x000fe20000010000 */
[----:B------:R-:W-:Y:S01]  /*11b70*/  FFMA.FTZ R16, R25, R12, R16 ;  /* 0x0000000c19107223 */ /* 0x000fe20000010010 */
[----:B------:R-:W-:Y:S01]  /*11b80*/  FADD.FTZ R11, R11, -UR16 ;  /* 0x800000100b0b7e21 */ /* 0x000fe20008010000 */
[----:B------:R-:W-:Y:S01]  /*11b90*/  FADD.FTZ R4, R4, R15 ;  /* 0x0000000f04047221 */ /* 0x000fe20000010000 */
[----:B------:R-:W-:Y:S01]  /*11ba0*/  FADD.FTZ R14, R14, R21 ;  /* 0x000000150e0e7221 */ /* 0x000fe20000010000 */
[----:B------:R-:W-:Y:S01]  /*11bb0*/  FFMA.FTZ R28, R21, R23, R28 ;  /* 0x00000017151c7223 */ /* 0x000fe2000001001c */
[----:B------:R-:W-:Y:S01]  /*11bc0*/  FMUL.FTZ R11, R11, UR17 ;  /* 0x000000110b0b7c20 */ /* 0x000fe20008410000 */
[----:B------:R-:W-:Y:S01]  /*11bd0*/  FFMA.FTZ R10, R15, R17, R10 ;  /* 0x000000110f0a7223 */ /* 0x000fe2000001000a */
[----:B------:R-:W-:Y:S01]  /*11be0*/  FADD.FTZ R34, R14, R13 ;  /* 0x0000000d0e227221 */ /* 0x000fe20000010000 */
[----:B------:R-:W-:Y:S01]  /*11bf0*/  FFMA.FTZ R32, R13, R25, R28 ;  /* 0x000000190d207223 */ /* 0x000fe2000001001c */
[----:B----4-:R-:W-:-:S05]  /*11c00*/  SHF.L.U32 R33, R59, 0x10, RZ ;  /* 0x000000103b217819 */ /* 0x010fca00000006ff */
[----:B------:R-:W-:Y:S01]  /*11c10*/  FMUL.FTZ R12, R5, R33 ;  /* 0x00000021050c7220 */ /* 0x000fe20000410000 */
[----:B------:R-:W-:Y:S01]  /*11c20*/  FADD.FTZ R35, R4, R33 ;  /* 0x0000002104237221 */ /* 0x000fe20000010000 */
[----:B------:R-:W-:Y:S02]  /*11c30*/  FFMA.FTZ R33, R33, R11, R10 ;  /* 0x0000000b21217223 */ /* 0x000fe4000001000a */
[----:B------:R-:W-:Y:S01]  /*11c40*/  FADD.FTZ R19, R12, R19 ;  /* 0x000000130c137221 */ /* 0x000fe20000010000 */
[----:B------:R-:W-:Y:S01]  /*11c50*/  FFMA.FTZ R12, R11, R12, R16 ;  /* 0x0000000c0b0c7223 */ /* 0x000fe20000010010 */
[----:B------:R-:W-:Y:S06]  /*11c60*/  BRA `(.L_x_371) ;  /* 0x000000b800287947 */ /* 0x000fec0003800000 */
.L_x_370:
[----:B------:R-:W2:Y:S04]  /*11c70*/  LDL.LU R4, [R1+0x278] ;  /* 0x0002780001047983 */ /* 0x000ea80000300800 */
[----:B------:R-:W3:Y:S04]  /*11c80*/  LDL.LU R30, [R1+0x27c] ;  /* 0x00027c00011e7983 */ /* 0x000ee80000300800 */
[----:B------:R-:W4:Y:S01]  /*11c90*/  LDL.LU R36, [R1+0x238] ;  /* 0x0002380001247983 */ /* 0x000f220000300800 */
[----:B-----5:R-:W-:Y:S02]  /*11ca0*/  SHF.L.U32 R31, R59, 0x10, RZ ;  /* 0x000000103b1f7819 */ /* 0x020fe400000006ff */
[----:B------:R-:W-:Y:S01]  /*11cb0*/  SHF.L.U32 R32, R57, 0x10, RZ ;  /* 0x0000001039207819 */ /* 0x000fe200000006ff */
[----:B------:R-:W4:Y:S04]  /*11cc0*/  LDL.LU R37, [R1+0x2d0] ;  /* 0x0002d00001257983 */ /* 0x000f280000300800 */
[----:B------:R-:W4:Y:S04]  /*11cd0*/  LDL.LU R35, [R1+0x2ec] ;  /* 0x0002ec0001237983 */ /* 0x000f280000300800 */
[----:B------:R-:W-:Y:S01]  /*11ce0*/  STL [R1+0x740], R6 ;  /* 0x0007400601007387 */ /* 0x000fe20000100800 */
[----:B------:R-:W-:-:S03]  /*11cf0*/  SHF.L.U32 R33, R61, 0x10, RZ ;  /* 0x000000103d217819 */ /* 0x000fc600000006ff */
[----:B------:R-:W4:Y:S04]  /*11d00*/  LDL.LU R34, [R1+0x2d4] ;  /* 0x0002d40001227983 */ /* 0x000f280000300800 */
[----:B------:R0:W-:Y:S04]  /*11d10*/  STL [R1+0x74c], R9 ;  /* 0x00074c0901007387 */ /* 0x0001e80000100800 */
[----:B------:R1:W-:Y:S04]  /*11d20*/  STL [R1+0x748], R8 ;  /* 0x0007480801007387 */ /* 0x0003e80000100800 */
[----:B------:R-:W-:Y:S04]  /*11d30*/  STL [R1+0x744], R7 ;  /* 0x0007440701007387 */ /* 0x000fe80000100800 */
[----:B0-----:R-:W4:Y:S04]  /*11d40*/  LDL.LU R9, [R1+0x318] ;  /* 0x0003180001097983 */ /* 0x001f280000300800 */
[----:B-1----:R-:W4:Y:S01]  /*11d50*/  LDL.LU R8, [R1+0x3c4] ;  /* 0x0003c40001087983 */ /* 0x002f220000300800 */
[----:B--2---:R-:W-:-:S02]  /*11d60*/  SHF.L.U32 R4, R4, 0x10, RZ ;  /* 0x0000001004047819 */ /* 0x004fc400000006ff */
[----:B---3--:R-:W-:-:S03]  /*11d70*/  SHF.L.U32 R30, R30, 0x10, RZ ;  /* 0x000000101e1e7819 */ /* 0x008fc600000006ff */
[----:B------:R-:W-:-:S04]  /*11d80*/  FADD.FTZ R4, R4, -UR16 ;  /* 0x8000001004047e21 */ /* 0x000fc80008010000 */
[----:B------:R-:W-:Y:S01]  /*11d90*/  FMUL.FTZ R4, R4, UR17 ;  /* 0x0000001104047c20 */ /* 0x000fe20008410000 */
[----:B------:R-:W-:-:S03]  /*11da0*/  FADD.FTZ R30, R30, -UR16 ;  /* 0x800000101e1e7e21 */ /* 0x000fc60008010000 */
[----:B------:R-:W-:Y:S01]  /*11db0*/  FFMA.FTZ R29, R3, R4, R0 ;  /* 0x00000004031d7223 */ /* 0x000fe20000010000 */
[----:B------:R-:W-:-:S03]  /*11dc0*/  FMUL.FTZ R59, R30, UR17 ;  /* 0x000000111e3b7c20 */ /* 0x000fc60008410000 */
        /* <DEDUP_REMOVED lines=18> */
[----:B------:R-:W2:Y:S01]  /*11ef0*/  LDL.LU R36, [R1+0x28c] ;  /* 0x00028c0001247983 */ /* 0x000ea20000300800 */
[----:B------:R-:W-:Y:S01]  /*11f00*/  FMUL.FTZ R31, R3, R29 ;  /* 0x0000001d031f7220 */ /* 0x000fe20000410000 */
[----:B------:R-:W-:Y:S01]  /*11f10*/  FMUL.FTZ R32, R5, R57 ;  /* 0x0000003905207220 */ /* 0x000fe20000410000 */
[----:B------:R-:W-:Y:S02]  /*11f20*/  FADD.FTZ R30, R30, -UR16 ;  /* 0x800000101e1e7e21 */ /* 0x000fe40008010000 */
[----:B------:R-:W-:Y:S01]  /*11f30*/  FFMA.FTZ R28, R4, R31, RZ ;  /* 0x0000001f041c7223 */ /* 0x000fe200000100ff */
[----:B------:R-:W-:Y:S01]  /*11f40*/  FADD.FTZ R31, RZ, R31 ;  /* 0x0000001fff1f7221 */ /* 0x000fe20000010000 */
[----:B------:R-:W-:-:S02]  /*11f50*/  FMUL.FTZ R30, R30, UR17 ;  /* 0x000000111e1e7c20 */ /* 0x000fc40008410000 */
[----:B------:R-:W-:Y:S01]  /*11f60*/  FFMA.FTZ R28, R59, R32, R28 ;  /* 0x000000203b1c7223 */ /* 0x000fe2000001001c */
[----:B------:R-:W-:Y:S01]  /*11f70*/  FADD.FTZ R6, R32, R31 ;  /* 0x0000001f20067221 */ /* 0x000fe20000010000 */
[----:B------:R-:W-:-:S04]  /*11f80*/  FFMA.FTZ R31, R3, R30, R0 ;  /* 0x0000001e031f7223 */ /* 0x000fc80000010000 */
[----:B------:R-:W-:Y:S01]  /*11f90*/  FMUL.FTZ R32, R31, -1.4426950216293334961 ;  /* 0xbfb8aa3b1f207820 */ /* 0x000fe20000410000 */
[----:B------:R-:W-:Y:S01]  /*11fa0*/  FFMA.FTZ R4, R4, R29, RZ ;  /* 0x0000001d04047223 */ /* 0x000fe200000100ff */
[----:B------:R0:W-:Y:S04]  /*11fb0*/  STL [R1+0x73c], R6 ;  /* 0x00073c0601007387 */ /* 0x0001e80000100800 */
[----:B------:R-:W1:Y:S02]  /*11fc0*/  MUFU.EX2 R32, R32 ;  /* 0x0000002000207308 */ /* 0x000e640000000800 */
[----:B-1----:R-:W-:-:S06]  /*11fd0*/  FADD.FTZ R32, R32, 1 ;  /* 0x3f80000020207421 */ /* 0x002fcc0000010000 */
[----:B------:R-:W1:Y:S01]  /*11fe0*/  MUFU.RCP R32, R32 ;  /* 0x0000002000207308 */ /* 0x000e620000001000 */
[----:B------:R-:W-:Y:S01]  /*11ff0*/  FADD.FTZ R29, RZ, R29 ;  /* 0x0000001dff1d7221 */ /* 0x000fe20000010000 */
[----:B-1----:R-:W-:Y:S01]  /*12000*/  FMUL.FTZ R33, R33, R32 ;  /* 0x0000002021217220 */ /* 0x002fe20000410000 */
[----:B------:R-:W-:-:S04]  /*12010*/  FADD.FTZ R32, -R32, 1 ;  /* 0x3f80000020207421 */ /* 0x000fc80000010100 */
[----:B------:R-:W-:-:S04]  /*12020*/  FFMA.FTZ R32, R31, R32, 1 ;  /* 0x3f8000001f207423 */ /* 0x000fc80000010020 */
[----:B------:R-:W-:-:S04]  /*12030*/  FMUL.FTZ R32, R33, R32 ;  /* 0x0000002021207220 */ /* 0x000fc80000410000 */
[----:B0-----:R-:W-:Y:S01]  /*12040*/  FADD.FTZ R6, R29, R32 ;  /* 0x000000201d067221 */ /* 0x001fe20000010000 */
[----:B------:R-:W-:Y:S01]  /*12050*/  SHF.L.U32 R31, R60, 0x10, RZ ;  /* 0x000000103c1f7819 */ /* 0x000fe200000006ff */
[-C--:B------:R-:W-:Y:S01]  /*12060*/  FFMA.FTZ R4, R30, R32.reuse, R4 ;  /* 0x000000201e047223 */ /* 0x080fe20000010004 */
[----:B------:R-:W-:-:S03]  /*12070*/  FMUL.FTZ R60, R3, R32 ;  /* 0x00000020033c7220 */ /* 0x000fc60000410000 */
[----:B------:R-:W-:Y:S01]  /*12080*/  FADD.FTZ R31, R31, -UR16 ;  /* 0x800000101f1f7e21 */ /* 0x000fe20008010000 */
[----:B------:R0:W-:Y:S03]  /*12090*/  STL [R1+0x734], R4 ;  /* 0x0007340401007387 */ /* 0x0001e60000100800 */
[----:B------:R-:W-:Y:S01]  /*120a0*/  FMUL.FTZ R61, R31, UR17 ;  /* 0x000000111f3d7c20 */ /* 0x000fe20008410000 */
[----:B0-----:R-:W-:-:S03]  /*120b0*/  FFMA.FTZ R4, R30, R60, R28 ;  /* 0x0000003c1e047223 */ /* 0x001fc6000001001c */
[----:B------:R-:W-:Y:S02]  /*120c0*/  FFMA.FTZ R28, R5, R61, R2 ;  /* 0x0000003d051c7223 */ /* 0x000fe40000010002 */
[----:B------:R0:W-:Y:S02]  /*120d0*/  STL [R1+0x730], R4 ;  /* 0x0007300401007387 */ /* 0x0001e40000100800 */
[----:B0-----:R-:W-:-:S06]  /*120e0*/  FMUL.FTZ R4, R28, -1.4426950216293334961 ;  /* 0xbfb8aa3b1c047820 */ /* 0x001fcc0000410000 */
[----:B------:R-:W0:Y:S02]  /*120f0*/  MUFU.EX2 R4, R4 ;  /* 0x0000000400047308 */ /* 0x000e240000000800 */
[----:B0-----:R-:W-:-:S06]  /*12100*/  FADD.FTZ R4, R4, 1 ;  /* 0x3f80000004047421 */ /* 0x001fcc0000010000 */
[----:B------:R-:W0:Y:S01]  /*12110*/  MUFU.RCP R4, R4 ;  /* 0x0000000400047308 */ /* 0x000e220000001000 */
[----:B------:R-:W-:Y:S01]  /*12120*/  SHF.L.U32 R30, R58, 0x10, RZ ;  /* 0x000000103a1e7819 */ /* 0x000fe200000006ff */
[----:B------:R1:W-:Y:S04]  /*12130*/  STL [R1+0x738], R6 ;  /* 0x0007380601007387 */ /* 0x0003e80000100800 */
[----:B------:R-:W-:Y:S01]  /*12140*/  FADD.FTZ R30, R30, -UR16 ;  /* 0x800000101e1e7e21 */ /* 0x000fe20008010000 */
[----:B--2---:R-:W-:Y:S02]  /*12150*/  SHF.L.U32 R29, R36, 0x10, RZ ;  /* 0x00000010241d7819 */ /* 0x004fe400000006ff */
[----:B------:R-:W2:Y:S03]  /*12160*/  LDL.LU R36, [R1+0x300] ;  /* 0x0003000001247983 */ /* 0x000ea60000300800 */
[----:B0-----:R-:W-:Y:S01]  /*12170*/  FMUL.FTZ R29, R29, R4 ;  /* 0x000000041d1d7220 */ /* 0x001fe20000410000 */
[----:B------:R-:W-:-:S04]  /*12180*/  FADD.FTZ R4, -R4, 1 ;  /* 0x3f80000004047421 */ /* 0x000fc80000010100 */
[----:B------:R-:W-:-:S04]  /*12190*/  FFMA.FTZ R4, R28, R4, 1 ;  /* 0x3f8000001c047423 */ /* 0x000fc80000010004 */
[----:B------:R-:W-:Y:S01]  /*121a0*/  FMUL.FTZ R58, R29, R4 ;  /* 0x000000041d3a7220 */ /* 0x000fe20000410000 */
[----:B------:R-:W-:Y:S02]  /*121b0*/  SHF.L.U32 R29, R37, 0x10, RZ ;  /* 0x00000010251d7819 */ /* 0x000fe400000006ff */
[----:B------:R-:W3:Y:S01]  /*121c0*/  LDL.LU R37, [R1+0x31c] ;  /* 0x00031c0001257983 */ /* 0x000ee20000300800 */
[----:B-1----:R-:W-:-:S04]  /*121d0*/  FMUL.FTZ R6, R30, UR17 ;  /* 0x000000111e067c20 */ /* 0x002fc80008410000 */
        /* <DEDUP_REMOVED lines=11> */
[----:B------:R-:W4:Y:S01]  /*12290*/  LDL.LU R35, [R1+0x304] ;  /* 0x0003040001237983 */ /* 0x000f220000300800 */
[----:B------:R-:W-:-:S03]  /*122a0*/  FADD.FTZ R30, R30, -UR16 ;  /* 0x800000101e1e7e21 */ /* 0x000fc60008010000 */
[----:B------:R0:W-:Y:S02]  /*122b0*/  STL [R1+0x690], R6 ;  /* 0x0006900601007387 */ /* 0x0001e40000100800 */
[----:B0-----:R-:W-:-:S04]  /*122c0*/  FMUL.FTZ R6, R30, UR17 ;  /* 0x000000111e067c20 */ /* 0x001fc80008410000 */
        /* <DEDUP_REMOVED lines=10> */
[----:B------:R-:W4:Y:S03]  /*12370*/  LDL.LU R34, [R1+0x344] ;  /* 0x0003440001227983 */ /* 0x000f260000300800 */
[----:B------:R-:W-:Y:S01]  /*12380*/  FADD.FTZ R30, R30, -UR16 ;  /* 0x800000101e1e7e21 */ /* 0x000fe20008010000 */
[----:B------:R0:W-:Y:S03]  /*12390*/  STL [R1+0x688], R6 ;  /* 0x0006880601007387 */ /* 0x0001e60000100800 */
[----:B0-----:R-:W-:Y:S01]  /*123a0*/  FMUL.FTZ R6, R30, UR17 ;  /* 0x000000111e067c20 */ /* 0x001fe20008410000 */
[----:B------:R0:W-:Y:S03]  /*123b0*/  STL [R1+0x454], R4 ;  /* 0x0004540401007387 */ /* 0x0001e60000100800 */
[----:B------:R-:W-:-:S04]  /*123c0*/  FFMA.FTZ R28, R3, R6, R0 ;  /* 0x00000006031c7223 */ /* 0x000fc80000010000 */
[----:B0-----:R-:W-:-:S06]  /*123d0*/  FMUL.FTZ R4, R28, -1.4426950216293334961 ;  /* 0xbfb8aa3b1c047820 */ /* 0x001fcc0000410000 */
[----:B------:R-:W0:Y:S01]  /*123e0*/  MUFU.EX2 R4, R4 ;  /* 0x0000000400047308 */ /* 0x000e220000000800 */
[----:B--2---:R-:W-:Y:S02]  /*123f0*/  SHF.L.U32 R29, R36, 0x10, RZ ;  /* 0x00000010241d7819 */ /* 0x004fe400000006ff */
[----:B------:R-:W2:Y:S01]  /*12400*/  LDL.LU R36, [R1+0x358] ;  /* 0x0003580001247983 */ /* 0x000ea20000300800 */
        /* <DEDUP_REMOVED lines=8> */
[----:B------:R-:W-:-:S03]  /*12490*/  SHF.L.U32 R30, R9, 0x10, RZ ;  /* 0x00000010091e7819 */ /* 0x000fc600000006ff */
[----:B------:R-:W3:Y:S02]  /*124a0*/  LDL.LU R9, [R1+0x378] ;  /* 0x0003780001097983 */ /* 0x000ee40000300800 */
[----:B------:R-:W-:Y:S02]  /*124b0*/  FADD.FTZ R30, R30, -UR16 ;  /* 0x800000101e1e7e21 */ /* 0x000fe40008010000 */
[----:B------:R0:W-:Y:S02]  /*124c0*/  STL [R1+0x684], R6 ;  /* 0x0006840601007387 */ /* 0x0001e40000100800 */
[----:B0-----:R-:W-:Y:S01]  /*124d0*/  FMUL.FTZ R6, R30, UR17 ;  /* 0x000000111e067c20 */ /* 0x001fe20008410000 */
[----:B----4-:R-:W-:Y:S02]  /*124e0*/  SHF.L.U32 R30, R35, 0x10, RZ ;  /* 0x00000010231e7819 */ /* 0x010fe400000006ff */
[----:B------:R-:W4:Y:S03]  /*124f0*/  LDL.LU R35, [R1+0x37c] ;  /* 0x00037c0001237983 */ /* 0x000f260000300800 */
[----:B------:R-:W-:Y:S01]  /*12500*/  FADD.FTZ R30, R30, -UR16 ;  /* 0x800000101e1e7e21 */ /* 0x000fe20008010000 */
[----:B------:R0:W-:Y:S01]  /*12510*/  STL [R1+0x678], R6 ;  /* 0x0006780601007387 */ /* 0x0001e20000100800 */
[----:B------:R-:W-:-:S02]  /*12520*/  FFMA.FTZ R28, R5, R6, R2 ;  /* 0x00000006051c7223 */ /* 0x000fc40000010002 */
[----:B0-----:R-:W-:Y:S01]  /*12530*/  FMUL.FTZ R6, R30, UR17 ;  /* 0x000000111e067c20 */ /* 0x001fe20008410000 */
        /* <DEDUP_REMOVED lines=10> */
[----:B------:R-:W4:Y:S01]  /*125e0*/  LDL.LU R34, [R1+0x388] ;  /* 0x0003880001227983 */ /* 0x000f220000300800 */
[----:B------:R-:W-:-:S03]  /*125f0*/  FFMA.FTZ R28, R3, R6, R0 ;  /* 0x00000006031c7223 */ /* 0x000fc60000010000 */
[----:B------:R0:W-:Y:S02]  /*12600*/  STL [R1+0x444], R4 ;  /* 0x0004440401007387 */ /* 0x0001e40000100800 */
[----:B0-----:R-:W-:-:S06]  /*12610*/  FMUL.FTZ R4, R28, -1.4426950216293334961 ;  /* 0xbfb8aa3b1c047820 */ /* 0x001fcc0000410000 */
[----:B------:R-:W0:Y:S01]  /*12620*/  MUFU.EX2 R4, R4 ;  /* 0x0000000400047308 */ /* 0x000e220000000800 */
[----:B--2---:R-:W-:Y:S02]  /*12630*/  SHF.L.U32 R30, R36, 0x10, RZ ;  /* 0x00000010241e7819 */ /* 0x004fe400000006ff */
[----:B------:R-:W2:Y:S01]  /*12640*/  LDL.LU R36, [R1+0x3a8] ;  /* 0x0003a80001247983 */ /* 0x000ea20000300800 */
[----:B0-----:R-:W-:Y:S02]  /*12650*/  FADD.FTZ R4, R4, 1 ;  /* 0x3f80000004047421 */ /* 0x001fe40000010000 */
[----:B------:R-:W-:Y:S01]  /*12660*/  FADD.FTZ R30, R30, -UR16 ;  /* 0x800000101e1e7e21 */ /* 0x000fe20008010000 */
[----:B------:R0:W-:Y:S03]  /*12670*/  STL [R1+0x674], R6 ;  /* 0x0006740601007387 */ /* 0x0001e60000100800 */
[----:B------:R-:W1:Y:S01]  /*12680*/  MUFU.RCP R4, R4 ;  /* 0x0000000400047308 */ /* 0x000e620000001000 */
[----:B0-----:R-:W-:Y:S01]  /*12690*/  FMUL.FTZ R6, R30, UR17 ;  /* 0x000000111e067c20 */ /* 0x001fe20008410000 */
[----:B---3--:R-:W-:-:S02]  /*126a0*/  SHF.L.U32 R30, R37, 0x10, RZ ;  /* 0x00000010251e7819 */ /* 0x008fc400000006ff */
[----:B------:R-:W3:Y:S01]  /*126b0*/  LDL.LU R37, [R1+0x3ac] ;  /* 0x0003ac0001257983 */ /* 0x000ee20000300800 */
[----:B-1----:R-:W-:Y:S01]  /*126c0*/  FMUL.FTZ R29, R29, R4 ;  /* 0x000000041d1d7220 */ /* 0x002fe20000410000 */
        /* <DEDUP_REMOVED lines=9> */
[----:B------:R-:W-:Y:S02]  /*12760*/  SHF.L.U32 R29, R9, 0x10, RZ ;  /* 0x00000010091d7819 */ /* 0x000fe400000006ff */
[----:B------:R-:W3:Y:S03]  /*12770*/  LDL.LU R9, [R1+0x35c] ;  /* 0x00035c0001097983 */ /* 0x000ee60000300800 */
[----:B0-----:R-:W-:Y:S01]  /*12780*/  FMUL.FTZ R29, R29, R4 ;  /* 0x000000041d1d7220 */ /* 0x001fe20000410000 */
[----:B------:R-:W-:-:S04]  /*12790*/  FADD.FTZ R4, -R4, 1 ;  /* 0x3f80000004047421 */ /* 0x000fc80000010100 */
[----:B------:R-:W-:-:S04]  /*127a0*/  FFMA.FTZ R4, R28, R4, 1 ;  /* 0x3f8000001c047423 */ /* 0x000fc80000010004 */
[----:B------:R-:W-:Y:S01]  /*127b0*/  FMUL.FTZ R4, R29, R4 ;  /* 0x000000041d047220 */ /* 0x000fe20000410000 */
[----:B----4-:R-:W-:Y:S02]  /*127c0*/  SHF.L.U32 R29, R35, 0x10, RZ ;  /* 0x00000010231d7819 */ /* 0x010fe400000006ff */
[----:B------:R-:W4:Y:S01]  /*127d0*/  LDL.LU R35, [R1+0x38c] ;  /* 0x00038c0001237983 */ /* 0x000f220000300800 */
        /* <DEDUP_REMOVED lines=13> */
[----:B------:R-:W-:Y:S01]  /*128b0*/  SHF.L.U32 R30, R34, 0x10, RZ ;  /* 0x00000010221e7819 */ /* 0x000fe200000006ff */
[----:B------:R0:W-:Y:S04]  /*128c0*/  STL [R1+0x668], R6 ;  /* 0x0006680601007387 */ /* 0x0001e80000100800 */
[----:B------:R-:W-:Y:S01]  /*128d0*/  FADD.FTZ R30, R30, -UR16 ;  /* 0x800000101e1e7e21 */ /* 0x000fe20008010000 */
[----:B------:R1:W-:Y:S04]  /*128e0*/  STL [R1+0x430], R4 ;  /* 0x0004300401007387 */ /* 0x0003e80000100800 */
[----:B------:R-:W4:Y:S01]  /*128f0*/  LDL.LU R34, [R1+0x3c0] ;  /* 0x0003c00001227983 */ /* 0x000f220000300800 */
[----:B0-----:R-:W-:-:S04]  /*12900*/  FMUL.FTZ R6, R30, UR17 ;  /* 0x000000111e067c20 */ /* 0x001fc80008410000 */
[----:B------:R-:W-:Y:S01]  /*12910*/  FFMA.FTZ R28, R5, R6, R2 ;  /* 0x00000006051c7223 */ /* 0x000fe20000010002 */
[----:B--2---:R-:W-:Y:S02]  /*12920*/  SHF.L.U32 R29, R36, 0x10, RZ ;  /* 0x00000010241d7819 */ /* 0x004fe400000006ff */
[----:B------:R-:W2:Y:S01]  /*12930*/  LDL.LU R36, [R1+0x22c] ;  /* 0x00022c0001247983 */ /* 0x000ea20000300800 */
[----:B-1----:R-:W-:-:S06]  /*12940*/  FMUL.FTZ R4, R28, -1.4426950216293334961 ;  /* 0xbfb8aa3b1c047820 */ /* 0x002fcc0000410000 */
        /* <DEDUP_REMOVED lines=8> */
[----:B------:R-:W3:Y:S04]  /*129d0*/  LDL.LU R37, [R1+0x230] ;  /* 0x0002300001257983 */ /* 0x000ee80000300800 */
[----:B------:R0:W-:Y:S01]  /*129e0*/  STL [R1+0x65c], R6 ;  /* 0x00065c0601007387 */ /* 0x0001e20000100800 */
[----:B------:R-:W-:-:S03]  /*129f0*/  SHF.L.U32 R30, R9, 0x10, RZ ;  /* 0x00000010091e7819 */ /* 0x000fc600000006ff */
[----:B------:R-:W3:Y:S02]  /*12a00*/  LDL.LU R9, [R1+0x3e0] ;  /* 0x0003e00001097983 */ /* 0x000ee40000300800 */
[----:B------:R-:W-:-:S04]  /*12a10*/  FADD.FTZ R30, R30, -UR16 ;  /* 0x800000101e1e7e21 */ /* 0x000fc80008010000 */
[----:B0-----:R-:W-:Y:S01]  /*12a20*/  FMUL.FTZ R6, R30, UR17 ;  /* 0x000000111e067c20 */ /* 0x001fe20008410000 */
[----:B----4-:R-:W-:Y:S02]  /*12a30*/  SHF.L.U32 R30, R35, 0x10, RZ ;  /* 0x00000010231e7819 */ /* 0x010fe400000006ff */
[----:B------:R-:W4:Y:S03]  /*12a40*/  LDL.LU R35, [R1+0x21c] ;  /* 0x00021c0001237983 */ /* 0x000f260000300800 */
[----:B------:R-:W-:Y:S01]  /*12a50*/  FADD.FTZ R30, R30, -UR16 ;  /* 0x800000101e1e7e21 */ /* 0x000fe20008010000 */
[----:B------:R0:W-:Y:S01]  /*12a60*/  STL [R1+0x654], R6 ;  /* 0x0006540601007387 */ /* 0x0001e20000100800 */
[----:B------:R-:W-:Y:S02]  /*12a70*/  FFMA.FTZ R28, R3, R6, R0 ;  /* 0x00000006031c7223 */ /* 0x000fe40000010000 */
[----:B0-----:R-:W-:Y:S01]  /*12a80*/  FMUL.FTZ R6, R30, UR17 ;  /* 0x000000111e067c20 */ /* 0x001fe20008410000 */
[----:B------:R0:W-:Y:S02]  /*12a90*/  STL [R1+0x42c], R4 ;  /* 0x00042c0401007387 */ /* 0x0001e40000100800 */
[----:B0-----:R-:W-:-:S06]  /*12aa0*/  FMUL.FTZ R4, R28, -1.4426950216293334961 ;  /* 0xbfb8aa3b1c047820 */ /* 0x001fcc0000410000 */
[----:B------:R-:W0:Y:S02]  /*12ab0*/  MUFU.EX2 R4, R4 ;  /* 0x0000000400047308 */ /* 0x000e240000000800 */
[----:B0-----:R-:W-:-:S06]  /*12ac0*/  FADD.FTZ R4, R4, 1 ;  /* 0x3f80000004047421 */ /* 0x001fcc0000010000 */
[----:B------:R-:W0:Y:S01]  /*12ad0*/  MUFU.RCP R4, R4 ;  /* 0x0000000400047308 */ /* 0x000e220000001000 */
[----:B--2---:R-:W-:Y:S02]  /*12ae0*/  SHF.L.U32 R30, R36, 0x10, RZ ;  /* 0x00000010241e7819 */ /* 0x004fe400000006ff */
[----:B------:R-:W2:Y:S01]  /*12af0*/  LDL.LU R36, [R1+0x220] ;  /* 0x0002200001247983 */ /* 0x000ea20000300800 */
[----:B0-----:R-:W-:Y:S01]  /*12b00*/  FMUL.FTZ R29, R29, R4 ;  /* 0x000000041d1d7220 */ /* 0x001fe20000410000 */
[----:B------:R-:W-:-:S04]  /*12b10*/  FADD.FTZ R4, -R4, 1 ;  /* 0x3f80000004047421 */ /* 0x000fc80000010100 */
[----:B------:R-:W-:-:S04]  /*12b20*/  FFMA.FTZ R4, R28, R4, 1 ;  /* 0x3f8000001c047423 */ /* 0x000fc80000010004 */
[----:B------:R-:W-:Y:S01]  /*12b30*/  FMUL.FTZ R4, R29, R4 ;  /* 0x000000041d047220 */ /* 0x000fe20000410000 */
[----:B------:R-:W-:Y:S02]  /*12b40*/  SHF.L.U32 R29, R34, 0x10, RZ ;  /* 0x00000010221d7819 */ /* 0x000fe400000006ff */
[----:B------:R-:W2:Y:S01]  /*12b50*/  LDL.LU R34, [R1+0x224] ;  /* 0x0002240001227983 */ /* 0x000ea20000300800 */
[----:B------:R-:W-:Y:S01]  /*12b60*/  FADD.FTZ R30, R30, -UR16 ;  /* 0x800000101e1e7e21 */ /* 0x000fe20008010000 */
[----:B------:R-:W-:Y:S02]  /*12b70*/  FFMA.FTZ R28, R5, R6, R2 ;  /* 0x00000006051c7223 */ /* 0x000fe40000010002 */
[----:B------:R0:W-:Y:S02]  /*12b80*/  STL [R1+0x650], R6 ;  /* 0x0006500601007387 */ /* 0x0001e40000100800 */
[----:B0-----:R-:W-:Y:S01]  /*12b90*/  FMUL.FTZ R6, R30, UR17 ;  /* 0x000000111e067c20 */ /* 0x001fe20008410000 */
[----:B---3--:R-:W-:-:S02]  /*12ba0*/  SHF.L.U32 R30, R37, 0x10, RZ ;  /* 0x00000010251e7819 */ /* 0x008fc400000006ff */
[----:B------:R-:W3:Y:S04]  /*12bb0*/  LDL.LU R37, [R1+0x228] ;  /* 0x0002280001257983 */ /* 0x000ee80000300800 */
[----:B------:R0:W-:Y:S02]  /*12bc0*/  STL [R1+0x428], R4 ;  /* 0x0004280401007387 */ /* 0x0001e40000100800 */
[----:B0-----:R-:W-:-:S06]  /*12bd0*/  FMUL.FTZ R4, R28, -1.4426950216293334961 ;  /* 0xbfb8aa3b1c047820 */ /* 0x001fcc0000410000 */
[----:B------:R-:W0:Y:S02]  /*12be0*/  MUFU.EX2 R4, R4 ;  /* 0x0000000400047308 */ /* 0x000e240000000800 */
[----:B0-----:R-:W-:-:S06]  /*12bf0*/  FADD.FTZ R4, R4, 1 ;  /* 0x3f80000004047421 */ /* 0x001fcc0000010000 */
[----:B------:R-:W0:Y:S01]  /*12c00*/  MUFU.RCP R4, R4 ;  /* 0x0000000400047308 */ /* 0x000e220000001000 */
[----:B------:R-:W-:Y:S01]  /*12c10*/  FADD.FTZ R30, R30, -UR16 ;  /* 0x800000101e1e7e21 */ /* 0x000fe20008010000 */
[----:B------:R1:W-:Y:S01]  /*12c20*/  STL [R1+0x644], R6 ;  /* 0x0006440601007387 */ /* 0x0003e20000100800 */
[----:B0-----:R-:W-:Y:S01]  /*12c30*/  FMUL.FTZ R29, R29, R4 ;  /* 0x000000041d1d7220 */ /* 0x001fe20000410000 */
[----:B------:R-:W-:-:S04]  /*12c40*/  FADD.FTZ R4, -R4, 1 ;  /* 0x3f80000004047421 */ /* 0x000fc80000010100 */
[----:B------:R-:W-:Y:S01]  /*12c50*/  FFMA.FTZ R4, R28, R4, 1 ;  /* 0x3f8000001c047423 */ /* 0x000fe20000010004 */
[----:B------:R-:W-:Y:S01]  /*12c60*/  FFMA.FTZ R28, R3, R6, R0 ;  /* 0x00000006031c7223 */ /* 0x000fe20000010000 */
[----:B-1----:R-:W-:Y:S01]  /*12c70*/  FMUL.FTZ R6, R30, UR17 ;  /* 0x000000111e067c20 */ /* 0x002fe20008410000 */
[----:B----4-:R-:W-:Y:S02]  /*12c80*/  SHF.L.U32 R30, R35, 0x10, RZ ;  /* 0x00000010231e7819 */ /* 0x010fe400000006ff */
[----:B------:R-:W4:Y:S01]  /*12c90*/  LDL.LU R35, [R1+0x210] ;  /* 0x0002100001237983 */ /* 0x000f220000300800 */
        /* <DEDUP_REMOVED lines=9> */
[----:B------:R-:W-:Y:S02]  /*12d30*/  SHF.L.U32 R54, R54, 0x10, RZ ;  /* 0x0000001036367819 */ /* 0x000fe400000006ff */
[----:B------:R-:W-:Y:S01]  /*12d40*/  SHF.L.U32 R55, R55, 0x10, RZ ;  /* 0x0000001037377819 */ /* 0x000fe200000006ff */
[----:B------:R-:W4:Y:S01]  /*12d50*/  LDL.LU R8, [R1+0x574] ;  /* 0x0005740001087983 */ /* 0x000f220000300800 */
[----:B0-----:R-:W-:Y:S01]  /*12d60*/  FMUL.FTZ R29, R29, R4 ;  /* 0x000000041d1d7220 */ /* 0x001fe20000410000 */
[----:B------:R-:W-:-:S04]  /*12d70*/  FADD.FTZ R4, -R4, 1 ;  /* 0x3f80000004047421 */ /* 0x000fc80000010100 */
[----:B------:R-:W-:-:S04]  /*12d80*/  FFMA.FTZ R4, R28, R4, 1 ;  /* 0x3f8000001c047423 */ /* 0x000fc80000010004 */
[----:B------:R-:W-:Y:S01]  /*12d90*/  FMUL.FTZ R4, R29, R4 ;  /* 0x000000041d047220 */ /* 0x000fe20000410000 */
[----:B------:R-:W-:Y:S02]  /*12da0*/  SHF.L.U32 R29, R9, 0x10, RZ ;  /* 0x00000010091d7819 */ /* 0x000fe400000006ff */
[----:B------:R-:W4:Y:S01]  /*12db0*/  LDL.LU R9, [R1+0x214] ;  /* 0x0002140001097983 */ /* 0x000f220000300800 */
[----:B------:R-:W-:Y:S01]  /*12dc0*/  FFMA.FTZ R28, R5, R6, R2 ;  /* 0x00000006051c7223 */ /* 0x000fe20000010002 */
[----:B-1----:R-:W-:Y:S02]  /*12dd0*/  FMUL.FTZ R6, R30, UR17 ;  /* 0x000000111e067c20 */ /* 0x002fe40008410000 */
        /* <DEDUP_REMOVED lines=20> */
[----:B------:R-:W2:Y:S01]  /*12f20*/  LDL.LU R34, [R1+0x4b8] ;  /* 0x0004b80001227983 */ /* 0x000ea20000300800 */
[----:B0-----:R-:W-:Y:S01]  /*12f30*/  FMUL.FTZ R29, R29, R4 ;  /* 0x000000041d1d7220 */ /* 0x001fe20000410000 */
[----:B------:R-:W-:-:S04]  /*12f40*/  FADD.FTZ R4, -R4, 1 ;  /* 0x3f80000004047421 */ /* 0x000fc80000010100 */
[----:B------:R-:W-:-:S04]  /*12f50*/  FFMA.FTZ R4, R28, R4, 1 ;  /* 0x3f8000001c047423 */ /* 0x000fc80000010004 */
[----:B------:R-:W-:Y:S01]  /*12f60*/  FMUL.FTZ R4, R29, R4 ;  /* 0x000000041d047220 */ /* 0x000fe20000410000 */
[----:B---3--:R-:W-:Y:S02]  /*12f70*/  SHF.L.U32 R29, R37, 0x10, RZ ;  /* 0x00000010251d7819 */ /* 0x008fe400000006ff */
[----:B------:R-:W3:Y:S01]  /*12f80*/  LDL.LU R37, [R1+0x4bc] ;  /* 0x0004bc0001257983 */ /* 0x000ee20000300800 */
[----:B-1----:R-:W-:-:S04]  /*12f90*/  FMUL.FTZ R6, R30, UR17 ;  /* 0x000000111e067c20 */ /* 0x002fc80008410000 */
[----:B------:R-:W-:Y:S01]  /*12fa0*/  FFMA.FTZ R28, R5, R6, R2 ;  /* 0x00000006051c7223 */ /* 0x000fe20000010002 */
[----:B------:R0:W-:Y:S03]  /*12fb0*/  STL [R1+0x40c], R4 ;  /* 0x00040c0401007387 */ /* 0x0001e60000100800 */
[----:B0-----:R-:W-:-:S06]  /*12fc0*/  FMUL.FTZ R4, R28, -1.4426950216293334961 ;  /* 0xbfb8aa3b1c047820 */ /* 0x001fcc0000410000 */
[----:B------:R-:W0:Y:S02]  /*12fd0*/  MUFU.EX2 R4, R4 ;  /* 0x0000000400047308 */ /* 0x000e240000000800 */
[----:B0-----:R-:W-:-:S06]  /*12fe0*/  FADD.FTZ R4, R4, 1 ;  /* 0x3f80000004047421 */ /* 0x001fcc0000010000 */
[----:B------:R-:W0:Y:S01]  /*12ff0*/  MUFU.RCP R4, R4 ;  /* 0x0000000400047308 */ /* 0x000e220000001000 */
[----:B----4-:R-:W-:Y:S02]  /*13000*/  SHF.L.U32 R30, R35, 0x10, RZ ;  /* 0x00000010231e7819 */ /* 0x010fe400000006ff */
[----:B------:R-:W4:Y:S01]  /*13010*/  LDL.LU R35, [R1+0x4f8] ;  /* 0x0004f80001237983 */ /* 0x000f220000300800 */
[----:B------:R-:W-:-:S03]  /*13020*/  FADD.FTZ R54, R54, -UR16 ;  /* 0x8000001036367e21 */ /* 0x000fc60008010000 */
        /* <DEDUP_REMOVED lines=15> */
[----:B------:R-:W4:Y:S01]  /*13120*/  LDL.LU R9, [R1+0x4e4] ;  /* 0x0004e40001097983 */ /* 0x000f220000300800 */
        /* <DEDUP_REMOVED lines=8> */
[----:B------:R0:W-:Y:S03]  /*131b0*/  STL [R1+0x390], R4 ;  /* 0x0003900401007387 */ /* 0x0001e60000100800 */
[----:B0-----:R-:W-:-:S06]  /*131c0*/  FMUL.FTZ R4, R28, -1.4426950216293334961 ;  /* 0xbfb8aa3b1c047820 */ /* 0x001fcc0000410000 */
[----:B------:R-:W0:Y:S02]  /*131d0*/  MUFU.EX2 R4, R4 ;  /* 0x0000000400047308 */ /* 0x000e240000000800 */
[----:B0-----:R-:W-:-:S06]  /*131e0*/  FADD.FTZ R4, R4, 1 ;  /* 0x3f80000004047421 */ /* 0x001fcc0000010000 */
[----:B------:R-:W0:Y:S01]  /*131f0*/  MUFU.RCP R4, R4 ;  /* 0x0000000400047308 */ /* 0x000e220000001000 */
[----:B------:R-:W-:Y:S01]  /*13200*/  FADD.FTZ R55, R55, -UR16 ;  /* 0x8000001037377e21 */ /* 0x000fe20008010000 */
[----:B------:R1:W-:Y:S01]  /*13210*/  STL [R1+0x61c], R6 ;  /* 0x00061c0601007387 */ /* 0x0003e20000100800 */
[----:B0-----:R-:W-:Y:S01]  /*13220*/  FMUL.FTZ R29, R29, R4 ;  /* 0x000000041d1d7220 */ /* 0x001fe20000410000 */
[----:B------:R-:W-:Y:S01]  /*13230*/  FADD.FTZ R4, -R4, 1 ;  /* 0x3f80000004047421 */ /* 0x000fe20000010100 */
[----:B---3--:R-:W-:Y:S02]  /*13240*/  SHF.L.U32 R30, R37, 0x10, RZ ;  /* 0x00000010251e7819 */ /* 0x008fe400000006ff */
[----:B------:R-:W3:Y:S01]  /*13250*/  LDL.LU R37, [R1+0x518] ;  /* 0x0005180001257983 */ /* 0x000ee20000300800 */
[----:B------:R-:W-:Y:S01]  /*13260*/  FFMA.FTZ R4, R28, R4, 1 ;  /* 0x3f8000001c047423 */ /* 0x000fe20000010004 */
[----:B-1----:R-:W-:-:S03]  /*13270*/  FMUL.FTZ R6, R55, UR17 ;  /* 0x0000001137067c20 */ /* 0x002fc60008410000 */
[----:B------:R-:W-:Y:S01]  /*13280*/  FMUL.FTZ R4, R29, R4 ;  /* 0x000000041d047220 */ /* 0x000fe20000410000 */
[----:B------:R-:W-:-:S04]  /*13290*/  FFMA.FTZ R28, R3, R6, R0 ;  /* 0x00000006031c7223 */ /* 0x000fc80000010000 */
        /* <DEDUP_REMOVED lines=13> */
[----:B----4-:R-:W-:Y:S02]  /*13370*/  SHF.L.U32 R29, R35, 0x10, RZ ;  /* 0x00000010231d7819 */ /* 0x010fe400000006ff */
[----:B------:R-:W4:Y:S01]  /*13380*/  LDL.LU R35, [R1+0x538] ;  /* 0x0005380001237983 */ /* 0x000f220000300800 */
[----:B-1----:R-:W-:-:S04]  /*13390*/  FMUL.FTZ R6, R30, UR17 ;  /* 0x000000111e067c20 */ /* 0x002fc80008410000 */
        /* <DEDUP_REMOVED lines=11> */
[----:B--2---:R-:W-:Y:S02]  /*13450*/  SHF.L.U32 R29, R36, 0x10, RZ ;  /* 0x00000010241d7819 */ /* 0x004fe400000006ff */
[----:B------:R-:W2:Y:S01]  /*13460*/  LDL.LU R36, [R1+0x558] ;  /* 0x0005580001247983 */ /* 0x000ea20000300800 */
        /* <DEDUP_REMOVED lines=44> */
[----:B------:R1:W-:Y:S01]  /*13730*/  STL [R1+0x608], R6 ;  /* 0x0006080601007387 */ /* 0x0003e20000100800 */
[----:B------:R-:W-:-:S03]  /*13740*/  SHF.L.U32 R12, R12, 0x10, RZ ;  /* 0x000000100c0c7819 */ /* 0x000fc600000006ff */
        /* <DEDUP_REMOVED lines=11> */
[----:B------:R-:W0:Y:S01]  /*13800*/  MUFU.EX2 R4, R4 ;  /* 0x0000000400047308 */ /* 0x000e220000000800 */
[----:B------:R-:W-:Y:S01]  /*13810*/  FADD.FTZ R12, R12, -UR16 ;  /* 0x800000100c0c7e21 */ /* 0x000fe20008010000 */
[----:B------:R1:W-:Y:S01]  /*13820*/  STL [R1+0x600], R6 ;  /* 0x0006000601007387 */ /* 0x0003e20000100800 */
[----:B0-----:R-:W-:Y:S02]  /*13830*/  FADD.FTZ R4, R4, 1 ;  /* 0x3f80000004047421 */ /* 0x001fe40000010000 */
[----:B-1----:R-:W-:-:S04]  /*13840*/  FMUL.FTZ R6, R12, UR17 ;  /* 0x000000110c067c20 */ /* 0x002fc80008410000 */
[----:B------:R-:W0:Y:S02]  /*13850*/  MUFU.RCP R4, R4 ;  /* 0x0000000400047308 */ /* 0x000e240000001000 */
[----:B0-----:R-:W-:Y:S01]  /*13860*/  FMUL.FTZ R11, R11, R4 ;  /* 0x000000040b0b7220 */ /* 0x001fe20000410000 */
[----:B------:R-:W-:Y:S01]  /*13870*/  FADD.FTZ R4, -R4, 1 ;  /* 0x3f80000004047421 */ /* 0x000fe20000010100 */
[----:B---3--:R-:W-:Y:S02]  /*13880*/  SHF.L.U32 R12, R37, 0x10, RZ ;  /* 0x00000010250c7819 */ /* 0x008fe400000006ff */
[----:B------:R-:W3:Y:S01]  /*13890*/  LDL.LU R37, [R1+0x59c] ;  /* 0x00059c0001257983 */ /* 0x000ee20000300800 */
        /* <DEDUP_REMOVED lines=31> */
[----:B--2---:R-:W-:Y:S02]  /*13a90*/  SHF.L.U32 R11, R36, 0x10, RZ ;  /* 0x00000010240b7819 */ /* 0x004fe400000006ff */
[----:B------:R-:W2:Y:S04]  /*13aa0*/  LDL.LU R36, [R1+0x4fc] ;  /* 0x0004fc0001247983 */ /* 0x000ea80000300800 */
[----:B------:R0:W-:Y:S02]  /*13ab0*/  STL [R1+0x5f8], R6 ;  /* 0x0005f80601007387 */ /* 0x0001e40000100800 */
[----:B0-----:R-:W-:-:S02]  /*13ac0*/  FMUL.FTZ R6, R13, UR17 ;  /* 0x000000110d067c20 */ /* 0x001fc40008410000 */
        /* <DEDUP_REMOVED lines=13> */
[----:B------:R0:W-:Y:S02]  /*13ba0*/  STL [R1+0x5f4], R6 ;  /* 0x0005f40601007387 */ /* 0x0001e40000100800 */
[----:B------:R-:W-:Y:S02]  /*13bb0*/  FADD.FTZ R12, R12, -UR16 ;  /* 0x800000100c0c7e21 */ /* 0x000fe40008010000 */
[----:B------:R1:W-:Y:S04]  /*13bc0*/  STL [R1+0x234], R4 ;  /* 0x0002340401007387 */ /* 0x0003e80000100800 */
[----:B------:R-:W3:Y:S01]  /*13bd0*/  LDL.LU R34, [R1+0x5a0] ;  /* 0x0005a00001227983 */ /* 0x000ee20000300800 */
[----:B0-----:R-:W-:-:S04]  /*13be0*/  FMUL.FTZ R6, R12, UR17 ;  /* 0x000000110c067c20 */ /* 0x001fc80008410000 */
[----:B------:R-:W-:-:S04]  /*13bf0*/  FFMA.FTZ R10, R5, R6, R2 ;  /* 0x00000006050a7223 */ /* 0x000fc80000010002 */
        /* <DEDUP_REMOVED lines=10> */
[----:B------:R-:W-:-:S05]  /*13ca0*/  SHF.L.U32 R14, R14, 0x10, RZ ;  /* 0x000000100e0e7819 */ /* 0x000fca00000006ff */
[----:B------:R-:W-:Y:S01]  /*13cb0*/  FADD.FTZ R14, R14, -UR16 ;  /* 0x800000100e0e7e21 */ /* 0x000fe20008010000 */
[----:B------:R0:W-:Y:S01]  /*13cc0*/  STL [R1+0x5ec], R6 ;  /* 0x0005ec0601007387 */ /* 0x0001e20000100800 */
[----:B--2---:R-:W-:-:S03]  /*13cd0*/  SHF.L.U32 R12, R36, 0x10, RZ ;  /* 0x00000010240c7819 */ /* 0x004fc600000006ff */
[----:B------:R-:W2:Y:S01]  /*13ce0*/  LDL.LU R36, [R1+0x594] ;  /* 0x0005940001247983 */ /* 0x000ea20000300800 */
[----:B0-----:R-:W-:-:S04]  /*13cf0*/  FMUL.FTZ R6, R14, UR17 ;  /* 0x000000110e067c20 */ /* 0x001fc80008410000 */
[----:B------:R-:W-:Y:S01]  /*13d00*/  FFMA.FTZ R10, R3, R6, R0 ;  /* 0x00000006030a7223 */ /* 0x000fe20000010000 */
[----:B------:R0:W-:Y:S03]  /*13d10*/  STL [R1+0x238], R4 ;  /* 0x0002380401007387 */ /* 0x0001e60000100800 */
[----:B0-----:R-:W-:-:S06]  /*13d20*/  FMUL.FTZ R4, R10, -1.4426950216293334961 ;  /* 0xbfb8aa3b0a047820 */ /* 0x001fcc0000410000 */
[----:B------:R-:W0:Y:S02]  /*13d30*/  MUFU.EX2 R4, R4 ;  /* 0x0000000400047308 */ /* 0x000e240000000800 */
[----:B0-----:R-:W-:-:S06]  /*13d40*/  FADD.FTZ R4, R4, 1 ;  /* 0x3f80000004047421 */ /* 0x001fcc0000010000 */
[----:B------:R-:W0:Y:S01]  /*13d50*/  MUFU.RCP R4, R4 ;  /* 0x0000000400047308 */ /* 0x000e220000001000 */
[----:B---3--:R-:W-:Y:S02]  /*13d60*/  SHF.L.U32 R13, R37, 0x10, RZ ;  /* 0x00000010250d7819 */ /* 0x008fe400000006ff */
[----:B------:R-:W3:Y:S01]  /*13d70*/  LDL.LU R37, [R1+0x480] ;  /* 0x0004800001257983 */ /* 0x000ee20000300800 */
[----:B0-----:R-:W-:Y:S01]  /*13d80*/  FMUL.FTZ R11, R11, R4 ;  /* 0x000000040b0b7220 */ /* 0x001fe20000410000 */
[----:B------:R-:W-:Y:S01]  /*13d90*/  FADD.FTZ R4, -R4, 1 ;  /* 0x3f80000004047421 */ /* 0x000fe20000010100 */
[----:B------:R-:W-:Y:S01]  /*13da0*/  FADD.FTZ R12, R12, -UR16 ;  /* 0x800000100c0c7e21 */ /* 0x000fe20008010000 */
[----:B------:R0:W-:Y:S02]  /*13db0*/  STL [R1+0x5e8], R6 ;  /* 0x0005e80601007387 */ /* 0x0001e40000100800 */
[----:B------:R-:W-:-:S04]  /*13dc0*/  FFMA.FTZ R4, R10, R4, 1 ;  /* 0x3f8000000a047423 */ /* 0x000fc80000010004 */
[----:B------:R-:W-:Y:S01]  /*13dd0*/  FMUL.FTZ R4, R11, R4 ;  /* 0x000000040b047220 */ /* 0x000fe20000410000 */
[----:B0-----:R-:W-:-:S04]  /*13de0*/  FMUL.FTZ R6, R12, UR17 ;  /* 0x000000110c067c20 */ /* 0x001fc80008410000 */
[----:B------:R-:W-:-:S04]  /*13df0*/  FFMA.FTZ R11, R5, R6, R2 ;  /* 0x00000006050b7223 */ /* 0x000fc80000010002 */
[----:B------:R-:W-:-:S06]  /*13e00*/  FMUL.FTZ R10, R11, -1.4426950216293334961 ;  /* 0xbfb8aa3b0b0a7820 */ /* 0x000fcc0000410000 */
[----:B------:R-:W0:Y:S01]  /*13e10*/  MUFU.EX2 R10, R10 ;  /* 0x0000000a000a7308 */ /* 0x000e220000000800 */
[----:B------:R-:W-:Y:S02]  /*13e20*/  SHF.L.U32 R12, R34, 0x10, RZ ;  /* 0x00000010220c7819 */ /* 0x000fe400000006ff */
[----:B------:R-:W3:Y:S01]  /*13e30*/  LDL.LU R34, [R1+0x570] ;  /* 0x0005700001227983 */ /* 0x000ee20000300800 */
[----:B------:R-:W-:Y:S01]  /*13e40*/  FADD.FTZ R13, R13, -UR16 ;  /* 0x800000100d0d7e21 */ /* 0x000fe20008010000 */
[----:B0-----:R-:W-:Y:S02]  /*13e50*/  FADD.FTZ R10, R10, 1 ;  /* 0x3f8000000a0a7421 */ /* 0x001fe40000010000 */
[----:B------:R0:W-:Y:S04]  /*13e60*/  STL [R1+0x774], R4 ;  /* 0x0007740401007387 */ /* 0x0001e80000100800 */
[----:B------:R-:W1:Y:S01]  /*13e70*/  MUFU.RCP R10, R10 ;  /* 0x0000000a000a7308 */ /* 0x000e620000001000 */
[----:B0-----:R-:W-:Y:S01]  /*13e80*/  FMUL.FTZ R4, R13, UR17 ;  /* 0x000000110d047c20 */ /* 0x001fe20008410000 */
[----:B------:R0:W-:Y:S01]  /*13e90*/  STL [R1+0x5b0], R6 ;  /* 0x0005b00601007387 */ /* 0x0001e20000100800 */
[----:B----4-:R-:W-:-:S03]  /*13ea0*/  SHF.L.U32 R13, R35, 0x10, RZ ;  /* 0x00000010230d7819 */ /* 0x010fc600000006ff */
[----:B------:R-:W4:Y:S01]  /*13eb0*/  LDL.LU R35, [R1+0x580] ;  /* 0x0005800001237983 */ /* 0x000f220000300800 */
[----:B-1----:R-:W-:Y:S01]  /*13ec0*/  FMUL.FTZ R12, R12, R10 ;  /* 0x0000000a0c0c7220 */ /* 0x002fe20000410000 */
[----:B------:R-:W-:-:S04]  /*13ed0*/  FADD.FTZ R10, -R10, 1 ;  /* 0x3f8000000a0a7421 */ /* 0x000fc80000010100 */
        /* <DEDUP_REMOVED lines=8> */
[----:B------:R1:W-:Y:S01]  /*13f60*/  STL [R1+0x274], R6 ;  /* 0x0002740601007387 */ /* 0x0003e20000100800 */
[----:B------:R-:W-:-:S03]  /*13f70*/  FADD.FTZ R13, R13, -UR16 ;  /* 0x800000100d0d7e21 */ /* 0x000fc60008010000 */
[----:B------:R2:W-:Y:S01]  /*13f80*/  STL [R1+0x59c], R4 ;  /* 0x00059c0401007387 */ /* 0x0005e20000100800 */
[----:B------:R-:W-:-:S03]  /*13f90*/  SHF.L.U32 R15, R15, 0x10, RZ ;  /* 0x000000100f0f7819 */ /* 0x000fc600000006ff */
[----:B------:R-:W4:Y:S01]  /*13fa0*/  LDL.LU R9, [R1+0x26c] ;  /* 0x00026c0001097983 */ /* 0x000f220000300800 */
[----:B0-----:R-:W-:Y:S01]  /*13fb0*/  FMUL.FTZ R12, R12, R10 ;  /* 0x0000000a0c0c7220 */ /* 0x001fe20000410000 */
[----:B------:R-:W-:-:S04]  /*13fc0*/  FADD.FTZ R10, -R10, 1 ;  /* 0x3f8000000a0a7421 */ /* 0x000fc80000010100 */
[----:B------:R-:W-:-:S04]  /*13fd0*/  FFMA.FTZ R10, R11, R10, 1 ;  /* 0x3f8000000b0a7423 */ /* 0x000fc8000001000a */
[----:B-1----:R-:W-:Y:S01]  /*13fe0*/  FMUL.FTZ R6, R12, R10 ;  /* 0x0000000a0c067220 */ /* 0x002fe20000410000 */
[----:B--2---:R-:W-:Y:S02]  /*13ff0*/  SHF.L.U32 R12, R36, 0x10, RZ ;  /* 0x00000010240c7819 */ /* 0x004fe400000006ff */
[----:B------:R-:W2:Y:S01]  /*14000*/  LDL.LU R36, [R1+0x270] ;  /* 0x0002700001247983 */ /* 0x000ea20000300800 */
[----:B------:R-:W-:-:S04]  /*14010*/  FMUL.FTZ R4, R13, UR17 ;  /* 0x000000110d047c20 */ /* 0x000fc80008410000 */
        /* <DEDUP_REMOVED lines=9> */
[----:B------:R-:W-:Y:S01]  /*140b0*/  FADD.FTZ R10, -R10, 1 ;  /* 0x3f8000000a0a7421 */ /* 0x000fe20000010100 */
[----:B---3--:R-:W-:Y:S02]  /*140c0*/  SHF.L.U32 R13, R37, 0x10, RZ ;  /* 0x00000010250d7819 */ /* 0x008fe400000006ff */
[----:B------:R-:W3:Y:S01]  /*140d0*/  LDL.LU R37, [R1+0x46c] ;  /* 0x00046c0001257983 */ /* 0x000ee20000300800 */
        /* <DEDUP_REMOVED lines=8> */
[----:B------:R1:W-:Y:S01]  /*14160*/  STL [R1+0x278], R6 ;  /* 0x0002780601007387 */ /* 0x0003e20000100800 */
[----:B------:R-:W-:-:S03]  /*14170*/  FADD.FTZ R13, R13, -UR16 ;  /* 0x800000100d0d7e21 */ /* 0x000fc60008010000 */
[----:B------:R4:W-:Y:S04]  /*14180*/  STL [R1+0x590], R4 ;  /* 0x0005900401007387 */ /* 0x0009e80000100800 */
[----:B------:R-:W3:Y:S01]  /*14190*/  LDL.LU R34, [R1+0x468] ;  /* 0x0004680001227983 */ /* 0x000ee20000300800 */
[----:B0-----:R-:W-:Y:S01]  /*141a0*/  FMUL.FTZ R12, R12, R10 ;  /* 0x0000000a0c0c7220 */ /* 0x001fe20000410000 */
[----:B------:R-:W-:-:S04]  /*141b0*/  FADD.FTZ R10, -R10, 1 ;  /* 0x3f8000000a0a7421 */ /* 0x000fc80000010100 */
[----:B------:R-:W-:-:S04]  /*141c0*/  FFMA.FTZ R10, R11, R10, 1 ;  /* 0x3f8000000b0a7423 */ /* 0x000fc8000001000a */
[----:B-1----:R-:W-:Y:S01]  /*141d0*/  FMUL.FTZ R6, R12, R10 ;  /* 0x0000000a0c067220 */ /* 0x002fe20000410000 */
[----:B----4-:R-:W-:Y:S02]  /*141e0*/  SHF.L.U32 R12, R35, 0x10, RZ ;  /* 0x00000010230c7819 */ /* 0x010fe400000006ff */
[----:B------:R-:W4:Y:S01]  /*141f0*/  LDL.LU R35, [R1+0x578] ;  /* 0x0005780001237983 */ /* 0x000f220000300800 */
[----:B------:R-:W-:-:S04]  /*14200*/  FMUL.FTZ R4, R13, UR17 ;  /* 0x000000110d047c20 */ /* 0x000fc80008410000 */
[----:B------:R-:W-:-:S04]  /*14210*/  FFMA.FTZ R11, R5, R4, R2 ;  /* 0x00000004050b7223 */ /* 0x000fc80000010002 */
[----:B------:R-:W-:-:S06]  /*14220*/  FMUL.FTZ R10, R11, -1.4426950216293334961 ;  /* 0xbfb8aa3b0b0a7820 */ /* 0x000fcc0000410000 */
        /* <DEDUP_REMOVED lines=8> */
[----:B-1----:R-:W-:Y:S01]  /*142b0*/  FMUL.FTZ R12, R12, R10 ;  /* 0x0000000a0c0c7220 */ /* 0x002fe20000410000 */
[----:B------:R-:W-:-:S04]  /*142c0*/  FADD.FTZ R10, -R10, 1 ;  /* 0x3f8000000a0a7421 */ /* 0x000fc80000010100 */
[----:B------:R-:W-:Y:S01]  /*142d0*/  FFMA.FTZ R10, R11, R10, 1 ;  /* 0x3f8000000b0a7423 */ /* 0x000fe2000001000a */
[----:B------:R-:W-:-:S03]  /*142e0*/  FFMA.FTZ R11, R3, R4, R0 ;  /* 0x00000004030b7223 */ /* 0x000fc60000010000 */
[----:B------:R-:W-:Y:S01]  /*142f0*/  FMUL.FTZ R15, R12, R10 ;  /* 0x0000000a0c0f7220 */ /* 0x000fe20000410000 */
[----:B------:R-:W-:-:S06]  /*14300*/  FMUL.FTZ R10, R11, -1.4426950216293334961 ;  /* 0xbfb8aa3b0b0a7820 */ /* 0x000fcc0000410000 */
[----:B------:R-:W0:Y:S01]  /*14310*/  MUFU.EX2 R10, R10 ;  /* 0x0000000a000a7308 */ /* 0x000e220000000800 */
[----:B---3--:R-:W-:Y:S02]  /*14320*/  SHF.L.U32 R13, R37, 0x10, RZ ;  /* 0x00000010250d7819 */ /* 0x008fe400000006ff */
[----:B------:R-:W3:Y:S01]  /*14330*/  LDL.LU R37, [R1+0x56c] ;  /* 0x00056c0001257983 */ /* 0x000ee20000300800 */
        /* <DEDUP_REMOVED lines=11> */
[----:B------:R-:W-:-:S04]  /*143f0*/  FMUL.FTZ R4, R13, UR17 ;  /* 0x000000110d047c20 */ /* 0x000fc80008410000 */
[----:B------:R-:W-:-:S04]  /*14400*/  FFMA.FTZ R11, R5, R4, R2 ;  /* 0x00000004050b7223 */ /* 0x000fc80000010002 */
[----:B------:R-:W-:Y:S01]  /*14410*/  FMUL.FTZ R10, R11, -1.4426950216293334961 ;  /* 0xbfb8aa3b0b0a7820 */ /* 0x000fe20000410000 */
[----:B----4-:R-:W-:Y:S02]  /*14420*/  SHF.L.U32 R12, R35, 0x10, RZ ;  /* 0x00000010230c7819 */ /* 0x010fe400000006ff */
[----:B------:R-:W4:Y:S03]  /*14430*/  LDL.LU R35, [R1+0x268] ;  /* 0x0002680001237983 */ /* 0x000f260000300800 */
        /* <DEDUP_REMOVED lines=8> */
[----:B------:R-:W-:Y:S01]  /*144c0*/  SHF.L.U32 R13, R9, 0x10, RZ ;  /* 0x00000010090d7819 */ /* 0x000fe200000006ff */
[----:B------:R0:W-:Y:S04]  /*144d0*/  STL [R1+0x580], R4 ;  /* 0x0005800401007387 */ /* 0x0001e80000100800 */
[----:B------:R-:W-:Y:S01]  /*144e0*/  FADD.FTZ R13, R13, -UR16 ;  /* 0x800000100d0d7e21 */ /* 0x000fe20008010000 */
[----:B------:R-:W4:Y:S03]  /*144f0*/  LDL.LU R9, [R1+0x44c] ;  /* 0x00044c0001097983 */ /* 0x000f260000300800 */
[----:B0-----:R-:W-:Y:S01]  /*14500*/  FMUL.FTZ R4, R13, UR17 ;  /* 0x000000110d047c20 */ /* 0x001fe20008410000 */
[----:B--2---:R-:W-:-:S02]  /*14510*/  SHF.L.U32 R12, R36, 0x10, RZ ;  /* 0x00000010240c7819 */ /* 0x004fc400000006ff */
[----:B------:R-:W2:Y:S01]  /*14520*/  LDL.LU R36, [R1+0x560] ;  /* 0x0005600001247983 */ /* 0x000ea20000300800 */
        /* <DEDUP_REMOVED lines=12> */
[----:B------:R-:W-:-:S03]  /*145f0*/  SHF.L.U32 R13, R34, 0x10, RZ ;  /* 0x00000010220d7819 */ /* 0x000fc600000006ff */
[----:B------:R-:W3:Y:S02]  /*14600*/  LDL.LU R34, [R1+0x564] ;  /* 0x0005640001227983 */ /* 0x000ee40000300800 */
[----:B------:R-:W-:Y:S02]  /*14610*/  FADD.FTZ R13, R13, -UR16 ;  /* 0x800000100d0d7e21 */ /* 0x000fe40008010000 */
[----:B------:R0:W-:Y:S02]  /*14620*/  STL [R1+0x574], R4 ;  /* 0x0005740401007387 */ /* 0x0001e40000100800 */
[----:B0-----:R-:W-:-:S04]  /*14630*/  FMUL.FTZ R4, R13, UR17 ;  /* 0x000000110d047c20 */ /* 0x001fc80008410000 */
[----:B------:R-:W-:-:S04]  /*14640*/  FFMA.FTZ R11, R5, R4, R2 ;  /* 0x00000004050b7223 */ /* 0x000fc80000010002 */
[----:B------:R-:W-:-:S06]  /*14650*/  FMUL.FTZ R10, R11, -1.4426950216293334961 ;  /* 0xbfb8aa3b0b0a7820 */ /* 0x000fcc0000410000 */
[----:B------:R-:W0:Y:S01]  /*14660*/  MUFU.EX2 R10, R10 ;  /* 0x0000000a000a7308 */ /* 0x000e220000000800 */
[----:B----4-:R-:W-:Y:S02]  /*14670*/  SHF.L.U32 R13, R35, 0x10, RZ ;  /* 0x00000010230d7819 */ /* 0x010fe400000006ff */
[----:B------:R-:W4:Y:S01]  /*14680*/  LDL.LU R35, [R1+0x550] ;  /* 0x0005500001237983 */ /* 0x000f220000300800 */
[----:B0-----:R-:W-:-:S06]  /*14690*/  FADD.FTZ R10, R10, 1 ;  /* 0x3f8000000a0a7421 */ /* 0x001fcc0000010000 */
[----:B------:R-:W0:Y:S01]  /*146a0*/  MUFU.RCP R10, R10 ;  /* 0x0000000a000a7308 */ /* 0x000e220000001000 */
[----:B------:R-:W-:Y:S01]  /*146b0*/  FADD.FTZ R13, R13, -UR16 ;  /* 0x800000100d0d7e21 */ /* 0x000fe20008010000 */
[----:B------:R1:W-:Y:S01]  /*146c0*/  STL [R1+0x570], R4 ;  /* 0x0005700401007387 */ /* 0x0003e20000100800 */
[----:B0-----:R-:W-:Y:S01]  /*146d0*/  FMUL.FTZ R12, R12, R10 ;  /* 0x0000000a0c0c7220 */ /* 0x001fe20000410000 */
[----:B------:R-:W-:Y:S01]  /*146e0*/  FADD.FTZ R10, -R10, 1 ;  /* 0x3f8000000a0a7421 */ /* 0x000fe20000010100 */
[----:B-1----:R-:W-:-:S03]  /*146f0*/  FMUL.FTZ R4, R13, UR17 ;  /* 0x000000110d047c20 */ /* 0x002fc60008410000 */
[----:B------:R-:W-:-:S04]  /*14700*/  FFMA.FTZ R10, R11, R10, 1 ;  /* 0x3f8000000b0a7423 */ /* 0x000fc8000001000a */
[----:B------:R-:W-:Y:S01]  /*14710*/  FMUL.FTZ R13, R12, R10 ;  /* 0x0000000a0c0d7220 */ /* 0x000fe20000410000 */
[----:B--2---:R-:W-:Y:S02]  /*14720*/  SHF.L.U32 R12, R36, 0x10, RZ ;  /* 0x00000010240c7819 */ /* 0x004fe400000006ff */
[----:B------:R-:W2:Y:S01]  /*14730*/  LDL.LU R36, [R1+0x448] ;  /* 0x0004480001247983 */ /* 0x000ea20000300800 */
[----:B------:R-:W-:-:S04]  /*14740*/  FFMA.FTZ R11, R3, R4, R0 ;  /* 0x00000004030b7223 */ /* 0x000fc80000010000 */
[----:B------:R-:W-:-:S06]  /*14750*/  FMUL.FTZ R10, R11, -1.4426950216293334961 ;  /* 0xbfb8aa3b0b0a7820 */ /* 0x000fcc0000410000 */
[----:B------:R-:W0:Y:S01]  /*14760*/  MUFU.EX2 R10, R10 ;  /* 0x0000000a000a7308 */ /* 0x000e220000000800 */
[----:B------:R-:W-:Y:S02]  /*14770*/  SHF.L.U32 R14, R9, 0x10, RZ ;  /* 0x00000010090e7819 */ /* 0x000fe400000006ff */
[----:B------:R-:W2:Y:S03]  /*14780*/  LDL.LU R9, [R1+0x554] ;  /* 0x0005540001097983 */ /* 0x000ea60000300800 */
[----:B------:R-:W-:Y:S01]  /*14790*/  FADD.FTZ R14, R14, -UR16 ;  /* 0x800000100e0e7e21 */ /* 0x000fe20008010000 */
[----:B------:R1:W-:Y:S01]  /*147a0*/  STL [R1+0x568], R4 ;  /* 0x0005680401007387 */ /* 0x0003e20000100800 */
[----:B0-----:R-:W-:Y:S02]  /*147b0*/  FADD.FTZ R10, R10, 1 ;  /* 0x3f8000000a0a7421 */ /* 0x001fe40000010000 */
[----:B-1----:R-:W-:-:S04]  /*147c0*/  FMUL.FTZ R4, R14, UR17 ;  /* 0x000000110e047c20 */ /* 0x002fc80008410000 */
[----:B------:R-:W0:Y:S01]  /*147d0*/  MUFU.RCP R10, R10 ;  /* 0x0000000a000a7308 */ /* 0x000e220000001000 */
[----:B------:R1:W-:Y:S01]  /*147e0*/  STL [R1+0x280], R6 ;  /* 0x0002800601007387 */ /* 0x0003e20000100800 */
[----:B0-----:R-:W-:Y:S01]  /*147f0*/  FMUL.FTZ R12, R12, R10 ;  /* 0x0000000a0c0c7220 */ /* 0x001fe20000410000 */
[----:B------:R-:W-:-:S04]  /*14800*/  FADD.FTZ R10, -R10, 1 ;  /* 0x3f8000000a0a7421 */ /* 0x000fc80000010100 */
[----:B------:R-:W-:Y:S01]  /*14810*/  FFMA.FTZ R10, R11, R10, 1 ;  /* 0x3f8000000b0a7423 */ /* 0x000fe2000001000a */
[----:B---3--:R-:W-:Y:S02]  /*14820*/  SHF.L.U32 R14, R37, 0x10, RZ ;  /* 0x00000010250e7819 */ /* 0x008fe400000006ff */
[----:B------:R-:W3:Y:S01]  /*14830*/  LDL.LU R37, [R1+0x260] ;  /* 0x0002600001257983 */ /* 0x000ee20000300800 */
[----:B------:R-:W-:Y:S01]  /*14840*/  FFMA.FTZ R11, R5, R4, R2 ;  /* 0x00000004050b7223 */ /* 0x000fe20000010002 */
[----:B-1----:R-:W-:-:S03]  /*14850*/  FMUL.FTZ R6, R12, R10 ;  /* 0x0000000a0c067220 */ /* 0x002fc60000410000 */
[----:B------:R-:W-:-:S06]  /*14860*/  FMUL.FTZ R10, R11, -1.4426950216293334961 ;  /* 0xbfb8aa3b0b0a7820 */ /* 0x000fcc0000410000 */
[----:B------:R-:W0:Y:S02]  /*14870*/  MUFU.EX2 R10, R10 ;  /* 0x0000000a000a7308 */ /* 0x000e240000000800 */
[----:B0-----:R-:W-:-:S06]  /*14880*/  FADD.FTZ R10, R10, 1 ;  /* 0x3f8000000a0a7421 */ /* 0x001fcc0000010000 */
[----:B------:R-:W0:Y:S01]  /*14890*/  MUFU.RCP R10, R10 ;  /* 0x0000000a000a7308 */ /* 0x000e220000001000 */
[----:B------:R-:W-:Y:S01]  /*148a0*/  SHF.L.U32 R12, R34, 0x10, RZ ;  /* 0x00000010220c7819 */ /* 0x000fe200000006ff */
        /* <DEDUP_REMOVED lines=8> */
[----:B------:R-:W-:-:S03]  /*14930*/  FADD.FTZ R14, R14, -UR16 ;  /* 0x800000100e0e7e21 */ /* 0x000fc60008010000 */
[----:B------:R0:W-:Y:S02]  /*14940*/  STL [R1+0x560], R4 ;  /* 0x0005600401007387 */ /* 0x0001e40000100800 */
[----:B0-----:R-:W-:-:S04]  /*14950*/  FMUL.FTZ R4, R14, UR17 ;  /* 0x000000110e047c20 */ /* 0x001fc80008410000 */
[----:B------:R-:W-:-:S04]  /*14960*/  FFMA.FTZ R11, R3, R4, R0 ;  /* 0x00000004030b7223 */ /* 0x000fc80000010000 */
[----:B------:R-:W-:-:S06]  /*14970*/  FMUL.FTZ R10, R11, -1.4426950216293334961 ;  /* 0xbfb8aa3b0b0a7820 */ /* 0x000fcc0000410000 */
[----:B------:R-:W0:Y:S02]  /*14980*/  MUFU.EX2 R10, R10 ;  /* 0x0000000a000a7308 */ /* 0x000e240000000800 */
[----:B0-----:R-:W-:Y:S01]  /*14990*/  FADD.FTZ R10, R10, 1 ;  /* 0x3f8000000a0a7421 */ /* 0x001fe20000010000 */
[----:B--2---:R-:W-:Y:S02]  /*149a0*/  SHF.L.U32 R14, R36, 0x10, RZ ;  /* 0x00000010240e7819 */ /* 0x004fe400000006ff */
[----:B------:R-:W2:Y:S03]  /*149b0*/  LDL.LU R36, [R1+0x54c] ;  /* 0x00054c0001247983 */ /* 0x000ea60000300800 */
[----:B------:R-:W0:Y:S01]  /*149c0*/  MUFU.RCP R10, R10 ;  /* 0x0000000a000a7308 */ /* 0x000e220000001000 */
[----:B------:R-:W-:Y:S01]  /*149d0*/  FADD.FTZ R14, R14, -UR16 ;  /* 0x800000100e0e7e21 */ /* 0x000fe20008010000 */
[----:B0-----:R-:W-:Y:S01]  /*149e0*/  FMUL.FTZ R12, R12, R10 ;  /* 0x0000000a0c0c7220 */ /* 0x001fe20000410000 */
[----:B------:R-:W-:-:S04]  /*149f0*/  FADD.FTZ R10, -R10, 1 ;  /* 0x3f8000000a0a7421 */ /* 0x000fc80000010100 */
[----:B------:R-:W-:-:S04]  /*14a00*/  FFMA.FTZ R10, R11, R10, 1 ;  /* 0x3f8000000b0a7423 */ /* 0x000fc8000001000a */
[----:B------:R-:W-:Y:S01]  /*14a10*/  FMUL.FTZ R29, R12, R10 ;  /* 0x0000000a0c1d7220 */ /* 0x000fe20000410000 */
[----:B------:R-:W-:Y:S02]  /*14a20*/  SHF.L.U32 R12, R9, 0x10, RZ ;  /* 0x00000010090c7819 */ /* 0x000fe400000006ff */
[----:B------:R-:W2:Y:S04]  /*14a30*/  LDL.LU R9, [R1+0x25c] ;  /* 0x00025c0001097983 */ /* 0x000ea80000300800 */
[----:B------:R0:W-:Y:S02]  /*14a40*/  STL [R1+0x55c], R4 ;  /* 0x00055c0401007387 */ /* 0x0001e40000100800 */
[----:B0-----:R-:W-:Y:S01]  /*14a50*/  FMUL.FTZ R4, R14, UR17 ;  /* 0x000000110e047c20 */ /* 0x001fe20008410000 */
[----:B---3--:R-:W-:-:S02]  /*14a60*/  SHF.L.U32 R14, R37, 0x10, RZ ;  /* 0x00000010250e7819 */ /* 0x008fc400000006ff */
[----:B------:R-:W3:Y:S01]  /*14a70*/  LDL.LU R37, [R1+0x540] ;  /* 0x0005400001257983 */ /* 0x000ee20000300800 */
[----:B------:R-:W-:-:S04]  /*14a80*/  FFMA.FTZ R11, R5, R4, R2 ;  /* 0x00000004050b7223 */ /* 0x000fc80000010002 */
[----:B------:R-:W-:-:S06]  /*14a90*/  FMUL.FTZ R10, R11, -1.4426950216293334961 ;  /* 0xbfb8aa3b0b0a7820 */ /* 0x000fcc0000410000 */
[----:B------:R-:W0:Y:S01]  /*14aa0*/  MUFU.EX2 R10, R10 ;  /* 0x0000000a000a7308 */ /* 0x000e220000000800 */
        /* <DEDUP_REMOVED lines=9> */
[----:B------:R-:W-:Y:S01]  /*14b40*/  FFMA.FTZ R11, R3, R4, R0 ;  /* 0x00000004030b7223 */ /* 0x000fe20000010000 */
[----:B----4-:R-:W-:Y:S02]  /*14b50*/  SHF.L.U32 R14, R35, 0x10, RZ ;  /* 0x00000010230e7819 */ /* 0x010fe400000006ff */
[----:B------:R-:W4:Y:S01]  /*14b60*/  LDL.LU R35, [R1+0x544] ;  /* 0x0005440001237983 */ /* 0x000f220000300800 */
[----:B-1----:R-:W-:Y:S01]  /*14b70*/  FMUL.FTZ R6, R12, R10 ;  /* 0x0000000a0c067220 */ /* 0x002fe20000410000 */
[----:B------:R-:W-:-:S06]  /*14b80*/  FMUL.FTZ R10, R11, -1.4426950216293334961 ;  /* 0xbfb8aa3b0b0a7820 */ /* 0x000fcc0000410000 */
[----:B------:R-:W0:Y:S02]  /*14b90*/  MUFU.EX2 R10, R10 ;  /* 0x0000000a000a7308 */ /* 0x000e240000000800 */
[----:B0-----:R-:W-:-:S06]  /*14ba0*/  FADD.FTZ R10, R10, 1 ;  /* 0x3f8000000a0a7421 */ /* 0x001fcc0000010000 */
[----:B------:R-:W0:Y:S01]  /*14bb0*/  MUFU.RCP R10, R10 ;  /* 0x0000000a000a7308 */ /* 0x000e220000001000 */
[----:B------:R-:W-:Y:S02]  /*14bc0*/  SHF.L.U32 R12, R34, 0x10, RZ ;  /* 0x00000010220c7819 */ /* 0x000fe400000006ff */
[----:B------:R-:W4:Y:S04]  /*14bd0*/  LDL.LU R34, [R1+0x418] ;  /* 0x0004180001227983 */ /* 0x000f280000300800 */
[----:B------:R1:W-:Y:S01]  /*14be0*/  STL [R1+0x260], R6 ;  /* 0x0002600601007387 */ /* 0x0003e20000100800 */
[----:B0-----:R-:W-:Y:S01]  /*14bf0*/  FMUL.FTZ R12, R12, R10 ;  /* 0x0000000a0c0c7220 */ /* 0x001fe20000410000 */
[----:B------:R-:W-:-:S04]  /*14c00*/  FADD.FTZ R10, -R10, 1 ;  /* 0x3f8000000a0a7421 */ /* 0x000fc80000010100 */
[----:B------:R-:W-:-:S04]  /*14c10*/  FFMA.FTZ R10, R11, R10, 1 ;  /* 0x3f8000000b0a7423 */ /* 0x000fc8000001000a */
[----:B-1----:R-:W-:Y:S01]  /*14c20*/  FMUL.FTZ R6, R12, R10 ;  /* 0x0000000a0c067220 */ /* 0x002fe20000410000 */
[----:B--2---:R-:W-:Y:S02]  /*14c30*/  SHF.L.U32 R12, R36, 0x10, RZ ;  /* 0x00000010240c7819 */ /* 0x004fe400000006ff */
[----:B------:R-:W2:Y:S01]  /*14c40*/  LDL.LU R36, [R1+0x258] ;  /* 0x0002580001247983 */ /* 0x000ea20000300800 */
[----:B------:R-:W-:-:S03]  /*14c50*/  FADD.FTZ R14, R14, -UR16 ;  /* 0x800000100e0e7e21 */ /* 0x000fc60008010000 */
[----:B------:R0:W-:Y:S02]  /*14c60*/  STL [R1+0x550], R4 ;  /* 0x0005500401007387 */ /* 0x0001e40000100800 */
[----:B0-----:R-:W-:-:S04]  /*14c70*/  FMUL.FTZ R4, R14, UR17 ;  /* 0x000000110e047c20 */ /* 0x001fc80008410000 */
[----:B------:R-:W-:-:S04]  /*14c80*/  FFMA.FTZ R11, R5, R4, R2 ;  /* 0x00000004050b7223 */ /* 0x000fc80000010002 */
[----:B------:R-:W-:-:S06]  /*14c90*/  FMUL.FTZ R10, R11, -1.4426950216293334961 ;  /* 0xbfb8aa3b0b0a7820 */ /* 0x000fcc0000410000 */
[----:B------:R-:W0:Y:S01]  /*14ca0*/  MUFU.EX2 R10, R10 ;  /* 0x0000000a000a7308 */ /* 0x000e220000000800 */
[----:B------:R-:W-:Y:S01]  /*14cb0*/  SHF.L.U32 R14, R9, 0x10, RZ ;  /* 0x00000010090e7819 */ /* 0x000fe200000006ff */
[----:B------:R1:W-:Y:S04]  /*14cc0*/  STL [R1+0x53c], R4 ;  /* 0x00053c0401007387 */ /* 0x0003e80000100800 */
[----:B------:R-:W-:Y:S01]  /*14cd0*/  FADD.FTZ R14, R14, -UR16 ;  /* 0x800000100e0e7e21 */ /* 0x000fe20008010000 */
[----:B------:R3:W-:Y:S04]  /*14ce0*/  STL [R1+0x284], R6 ;  /* 0x0002840601007387 */ /* 0x0007e80000100800 */
[----:B------:R-:W2:Y:S01]  /*14cf0*/  LDL.LU R9, [R1+0x254] ;  /* 0x0002540001097983 */ /* 0x000ea20000300800 */
[----:B0-----:R-:W-:Y:S01]  /*14d00*/  FADD.FTZ R10, R10, 1 ;  /* 0x3f8000000a0a7421 */ /* 0x001fe20000010000 */
[----:B-1----:R-:W-:-:S05]  /*14d10*/  FMUL.FTZ R4, R14, UR17 ;  /* 0x000000110e047c20 */ /* 0x002fca0008410000 */
[----:B------:R-:W0:Y:S01]  /*14d20*/  MUFU.RCP R10, R10 ;  /* 0x0000000a000a7308 */ /* 0x000e220000001000 */
[----:B---3--:R-:W-:Y:S02]  /*14d30*/  SHF.L.U32 R14, R37, 0x10, RZ ;  /* 0x00000010250e7819 */ /* 0x008fe400000006ff */
[----:B------:R-:W3:Y:S01]  /*14d40*/  LDL.LU R37, [R1+0x404] ;  /* 0x0004040001257983 */ /* 0x000ee20000300800 */
        /* <DEDUP_REMOVED lines=14> */
[----:B------:R-:W4:Y:S04]  /*14e30*/  LDL.LU R35, [R1+0x534] ;  /* 0x0005340001237983 */ /* 0x000f280000300800 */
[----:B------:R0:W-:Y:S01]  /*14e40*/  STL [R1+0x538], R4 ;  /* 0x0005380401007387 */ /* 0x0001e20000100800 */
[----:B------:R-:W-:-:S03]  /*14e50*/  SHF.L.U32 R30, R34, 0x10, RZ ;  /* 0x00000010221e7819 */ /* 0x000fc600000006ff */
[----:B------:R-:W4:Y:S02]  /*14e60*/  LDL.LU R34, [R1+0x400] ;  /* 0x0004000001227983 */ /* 0x000f240000300800 */
[----:B------:R-:W-:-:S04]  /*14e70*/  FADD.FTZ R30, R30, -UR16 ;  /* 0x800000101e1e7e21 */ /* 0x000fc80008010000 */
[----:B0-----:R-:W-:Y:S01]  /*14e80*/  FMUL.FTZ R4, R30, UR17 ;  /* 0x000000111e047c20 */ /* 0x001fe20008410000 */
[----:B--2---:R-:W-:Y:S02]  /*14e90*/  SHF.L.U32 R30, R36, 0x10, RZ ;  /* 0x00000010241e7819 */ /* 0x004fe400000006ff */
[----:B------:R-:W2:Y:S03]  /*14ea0*/  LDL.LU R36, [R1+0x3e4] ;  /* 0x0003e40001247983 */ /* 0x000ea60000300800 */
[----:B------:R-:W-:Y:S01]  /*14eb0*/  FADD.FTZ R30, R30, -UR16 ;  /* 0x800000101e1e7e21 */ /* 0x000fe20008010000 */
[----:B------:R0:W-:Y:S01]  /*14ec0*/  STL [R1+0x51c], R4 ;  /* 0x00051c0401007387 */ /* 0x0001e20000100800 */
[----:B------:R-:W-:Y:S02]  /*14ed0*/  FFMA.FTZ R12, R5, R4, R2 ;  /* 0x00000004050c7223 */ /* 0x000fe40000010002 */
[----:B0-----:R-:W-:-:S02]  /*14ee0*/  FMUL.FTZ R4, R30, UR17 ;  /* 0x000000111e047c20 */ /* 0x001fc40008410000 */
[----:B------:R-:W-:-:S06]  /*14ef0*/  FMUL.FTZ R10, R12, -1.4426950216293334961 ;  /* 0xbfb8aa3b0c0a7820 */ /* 0x000fcc0000410000 */
[----:B------:R-:W0:Y:S01]  /*14f00*/  MUFU.EX2 R10, R10 ;  /* 0x0000000a000a7308 */ /* 0x000e220000000800 */
[----:B---3--:R-:W-:Y:S02]  /*14f10*/  SHF.L.U32 R30, R37, 0x10, RZ ;  /* 0x00000010251e7819 */ /* 0x008fe400000006ff */
[----:B------:R-:W3:Y:S01]  /*14f20*/  LDL.LU R37, [R1+0x528] ;  /* 0x0005280001257983 */ /* 0x000ee20000300800 */
        /* <DEDUP_REMOVED lines=9> */
[----:B------:R0:W-:Y:S02]  /*14fc0*/  STL [R1+0x25c], R6 ;  /* 0x00025c0601007387 */ /* 0x0001e40000100800 */
[----:B0-----:R-:W-:Y:S01]  /*14fd0*/  FMUL.FTZ R6, R14, R10 ;  /* 0x0000000a0e067220 */ /* 0x001fe20000410000 */
[----:B------:R-:W-:Y:S01]  /*14fe0*/  FMUL.FTZ R10, R12, -1.4426950216293334961 ;  /* 0xbfb8aa3b0c0a7820 */ /* 0x000fe20000410000 */
[----:B----4-:R-:W-:Y:S02]  /*14ff0*/  SHF.L.U32 R30, R35, 0x10, RZ ;  /* 0x00000010231e7819 */ /* 0x010fe400000006ff */
[----:B------:R-:W4:Y:S03]  /*15000*/  LDL.LU R35, [R1+0x24c] ;  /* 0x00024c0001237983 */ /* 0x000f260000300800 */
[----:B------:R-:W0:Y:S02]  /*15010*/  MUFU.EX2 R10, R10 ;  /* 0x0000000a000a7308 */ /* 0x000e240000000800 */
[----:B0-----:R-:W-:-:S06]  /*15020*/  FADD.FTZ R10, R10, 1 ;  /* 0x3f8000000a0a7421 */ /* 0x001fcc0000010000 */
[----:B------:R-:W0:Y:S01]  /*15030*/  MUFU.RCP R10, R10 ;  /* 0x0000000a000a7308 */ /* 0x000e220000001000 */
[----:B------:R-:W-:Y:S02]  /*15040*/  SHF.L.U32 R14, R8, 0x10, RZ ;  /* 0x00000010080e7819 */ /* 0x000fe400000006ff */
[----:B------:R-:W-:Y:S01]  /*15050*/  SHF.L.U32 R31, R9, 0x10, RZ ;  /* 0x00000010091f7819 */ /* 0x000fe200000006ff */
[----:B------:R1:W-:Y:S04]  /*15060*/  STL [R1+0x4fc], R4 ;  /* 0x0004fc0401007387 */ /* 0x0003e80000100800 */
[----:B------:R-:W-:Y:S01]  /*15070*/  FADD.FTZ R31, R31, -UR16 ;  /* 0x800000101f1f7e21 */ /* 0x000fe20008010000 */
[----:B------:R2:W-:Y:S04]  /*15080*/  STL [R1+0x258], R6 ;  /* 0x0002580601007387 */ /* 0x0005e80000100800 */
[----:B------:R-:W4:Y:S04]  /*15090*/  LDL.LU R8, [R1+0x520] ;  /* 0x0005200001087983 */ /* 0x000f280000300800 */
[----:B------:R-:W4:Y:S01]  /*150a0*/  LDL.LU R9, [R1+0x510] ;  /* 0x0005100001097983 */ /* 0x000f220000300800 */
[----:B0-----:R-:W-:Y:S01]  /*150b0*/  FMUL.FTZ R14, R14, R10 ;  /* 0x0000000a0e0e7220 */ /* 0x001fe20000410000 */
[----:B------:R-:W-:-:S04]  /*150c0*/  FADD.FTZ R10, -R10, 1 ;  /* 0x3f8000000a0a7421 */ /* 0x000fc80000010100 */
[----:B------:R-:W-:Y:S01]  /*150d0*/  FFMA.FTZ R10, R12, R10, 1 ;  /* 0x3f8000000c0a7423 */ /* 0x000fe2000001000a */
[----:B------:R-:W-:Y:S01]  /*150e0*/  FFMA.FTZ R12, R5, R4, R2 ;  /* 0x00000004050c7223 */ /* 0x000fe20000010002 */
[----:B-1----:R-:W-:Y:S02]  /*150f0*/  FMUL.FTZ R4, R31, UR17 ;  /* 0x000000111f047c20 */ /* 0x002fe40008410000 */
[----:B------:R-:W-:Y:S01]  /*15100*/  FMUL.FTZ R14, R14, R10 ;  /* 0x0000000a0e0e7220 */ /* 0x000fe20000410000 */
[----:B------:R-:W-:-:S06]  /*15110*/  FMUL.FTZ R10, R12, -1.4426950216293334961 ;  /* 0xbfb8aa3b0c0a7820 */ /* 0x000fcc0000410000 */
        /* <DEDUP_REMOVED lines=19> */
[----:B------:R-:W-:-:S04]  /*15250*/  FFMA.FTZ R10, R12, R10, 1 ;  /* 0x3f8000000c0a7423 */ /* 0x000fc8000001000a */
[----:B-1----:R-:W-:Y:S01]  /*15260*/  FMUL.FTZ R6, R30, R10 ;  /* 0x0000000a1e067220 */ /* 0x002fe20000410000 */
[----:B---3--:R-:W-:Y:S02]  /*15270*/  SHF.L.U32 R30, R37, 0x10, RZ ;  /* 0x00000010251e7819 */ /* 0x008fe400000006ff */
[----:B------:R-:W3:Y:S01]  /*15280*/  LDL.LU R37, [R1+0x244] ;  /* 0x0002440001257983 */ /* 0x000ee20000300800 */
[----:B------:R-:W-:-:S03]  /*15290*/  FADD.FTZ R31, R31, -UR16 ;  /* 0x800000101f1f7e21 */ /* 0x000fc60008010000 */
[----:B------:R0:W-:Y:S02]  /*152a0*/  STL [R1+0x4f8], R4 ;  /* 0x0004f80401007387 */ /* 0x0001e40000100800 */
[----:B0-----:R-:W-:Y:S01]  /*152b0*/  FMUL.FTZ R4, R31, UR17 ;  /* 0x000000111f047c20 */ /* 0x001fe20008410000 */
[----:B----4-:R-:W-:Y:S02]  /*152c0*/  SHF.L.U32 R31, R35, 0x10, RZ ;  /* 0x00000010231f7819 */ /* 0x010fe400000006ff */
[----:B------:R-:W4:Y:S01]  /*152d0*/  LDL.LU R35, [R1+0x248] ;  /* 0x0002480001237983 */ /* 0x000f220000300800 */
[----:B------:R-:W-:-:S04]  /*152e0*/  FFMA.FTZ R12, R5, R4, R2 ;  /* 0x00000004050c7223 */ /* 0x000fc80000010002 */
[----:B------:R-:W-:-:S06]  /*152f0*/  FMUL.FTZ R10, R12, -1.4426950216293334961 ;  /* 0xbfb8aa3b0c0a7820 */ /* 0x000fcc0000410000 */
[----:B------:R-:W0:Y:S02]  /*15300*/  MUFU.EX2 R10, R10 ;  /* 0x0000000a000a7308 */ /* 0x000e240000000800 */
[----:B0-----:R-:W-:-:S06]  /*15310*/  FADD.FTZ R10, R10, 1 ;  /* 0x3f8000000a0a7421 */ /* 0x001fcc0000010000 */
[----:B------:R-:W0:Y:S01]  /*15320*/  MUFU.RCP R10, R10 ;  /* 0x0000000a000a7308 */ /* 0x000e220000001000 */
[----:B--2---:R-:W-:Y:S02]  /*15330*/  SHF.L.U32 R32, R36, 0x10, RZ ;  /* 0x0000001024207819 */ /* 0x004fe400000006ff */
[----:B------:R-:W2:Y:S01]  /*15340*/  LDL.LU R36, [R1+0x514] ;  /* 0x0005140001247983 */ /* 0x000ea20000300800 */
[----:B0-----:R-:W-:Y:S01]  /*15350*/  FMUL.FTZ R30, R30, R10 ;  /* 0x0000000a1e1e7220 */ /* 0x001fe20000410000 */
[----:B------:R-:W-:Y:S01]  /*15360*/  FADD.FTZ R10, -R10, 1 ;  /* 0x3f8000000a0a7421 */ /* 0x000fe20000010100 */
[----:B------:R-:W-:Y:S01]  /*15370*/  FADD.FTZ R31, R31, -UR16 ;  /* 0x800000101f1f7e21 */ /* 0x000fe20008010000 */
[----:B------:R0:W-:Y:S02]  /*15380*/  STL [R1+0x4e4], R4 ;  /* 0x0004e40401007387 */ /* 0x0001e40000100800 */
[----:B------:R-:W-:Y:S01]  /*15390*/  FFMA.FTZ R10, R12, R10, 1 ;  /* 0x3f8000000c0a7423 */ /* 0x000fe2000001000a */
[----:B------:R-:W-:-:S03]  /*153a0*/  FADD.FTZ R32, R32, -UR16 ;  /* 0x8000001020207e21 */ /* 0x000fc60008010000 */
[----:B------:R-:W-:Y:S01]  /*153b0*/  FMUL.FTZ R10, R30, R10 ;  /* 0x0000000a1e0a7220 */ /* 0x000fe20000410000 */
[----:B0-----:R-:W-:-:S04]  /*153c0*/  FMUL.FTZ R4, R31, UR17 ;  /* 0x000000111f047c20 */ /* 0x001fc80008410000 */
[----:B------:R-:W-:Y:S01]  /*153d0*/  FFMA.FTZ R30, R3, R4, R0 ;  /* 0x00000004031e7223 */ /* 0x000fe20000010000 */
[----:B------:R0:W-:Y:S02]  /*153e0*/  STL [R1+0x4e0], R4 ;  /* 0x0004e00401007387 */ /* 0x0001e40000100800 */
[----:B0-----:R-:W-:Y:S01]  /*153f0*/  FMUL.FTZ R4, R32, UR17 ;  /* 0x0000001120047c20 */ /* 0x001fe20008410000 */
[----:B------:R-:W-:-:S06]  /*15400*/  FMUL.FTZ R12, R30, -1.4426950216293334961 ;  /* 0xbfb8aa3b1e0c7820 */ /* 0x000fcc0000410000 */
[----:B------:R-:W0:Y:S01]  /*15410*/  MUFU.EX2 R12, R12 ;  /* 0x0000000c000c7308 */ /* 0x000e220000000800 */
[----:B---3--:R-:W-:Y:S02]  /*15420*/  SHF.L.U32 R32, R37, 0x10, RZ ;  /* 0x0000001025207819 */ /* 0x008fe400000006ff */
[----:B------:R-:W3:Y:S01]  /*15430*/  LDL.LU R37, [R1+0x240] ;  /* 0x0002400001257983 */ /* 0x000ee20000300800 */
[----:B0-----:R-:W-:-:S06]  /*15440*/  FADD.FTZ R12, R12, 1 ;  /* 0x3f8000000c0c7421 */ /* 0x001fcc0000010000 */
[----:B------:R-:W0:Y:S01]  /*15450*/  MUFU.RCP R12, R12 ;  /* 0x0000000c000c7308 */ /* 0x000e220000001000 */
[----:B------:R-:W-:Y:S01]  /*15460*/  SHF.L.U32 R31, R8, 0x10, RZ ;  /* 0x00000010081f7819 */ /* 0x000fe200000006ff */
[----:B------:R1:W-:Y:S04]  /*15470*/  STL [R1+0x28c], R6 ;  /* 0x00028c0601007387 */ /* 0x0003e80000100800 */
[----:B0-----:R-:W-:Y:S01]  /*15480*/  FMUL.FTZ R31, R31, R12 ;  /* 0x0000000c1f1f7220 */ /* 0x001fe20000410000 */
[----:B------:R-:W-:-:S04]  /*15490*/  FADD.FTZ R12, -R12, 1 ;  /* 0x3f8000000c0c7421 */ /* 0x000fc80000010100 */
[----:B------:R-:W-:-:S04]  /*154a0*/  FFMA.FTZ R12, R30, R12, 1 ;  /* 0x3f8000001e0c7423 */ /* 0x000fc8000001000c */
[----:B-1----:R-:W-:Y:S01]  /*154b0*/  FMUL.FTZ R6, R31, R12 ;  /* 0x0000000c1f067220 */ /* 0x002fe20000410000 */
[----:B------:R-:W-:Y:S02]  /*154c0*/  SHF.L.U32 R31, R34, 0x10, RZ ;  /* 0x00000010221f7819 */ /* 0x000fe400000006ff */
[----:B------:R-:W3:Y:S01]  /*154d0*/  LDL.LU R34, [R1+0x4f0] ;  /* 0x0004f00001227983 */ /* 0x000ee20000300800 */
[----:B------:R-:W-:Y:S01]  /*154e0*/  FADD.FTZ R32, R32, -UR16 ;  /* 0x8000001020207e21 */ /* 0x000fe20008010000 */
[----:B------:R-:W-:Y:S02]  /*154f0*/  FFMA.FTZ R30, R5, R4, R2 ;  /* 0x00000004051e7223 */ /* 0x000fe40000010002 */
[----:B------:R0:W-:Y:S02]  /*15500*/  STL [R1+0x4bc], R4 ;  /* 0x0004bc0401007387 */ /* 0x0001e40000100800 */
[----:B0-----:R-:W-:Y:S01]  /*15510*/  FMUL.FTZ R4, R32, UR17 ;  /* 0x0000001120047c20 */ /* 0x001fe20008410000 */
[----:B----4-:R-:W-:-:S02]  /*15520*/  SHF.L.U32 R32, R35, 0x10, RZ ;  /* 0x0000001023207819 */ /* 0x010fc400000006ff */
[----:B------:R-:W4:Y:S01]  /*15530*/  LDL.LU R35, [R1+0x4f4] ;  /* 0x0004f40001237983 */ /* 0x000f220000300800 */
[----:B------:R-:W-:-:S06]  /*15540*/  FMUL.FTZ R12, R30, -1.4426950216293334961 ;  /* 0xbfb8aa3b1e0c7820 */ /* 0x000fcc0000410000 */
        /* <DEDUP_REMOVED lines=18> */
[----:B------:R-:W-:Y:S01]  /*15670*/  SHF.L.U32 R31, R9, 0x10, RZ ;  /* 0x00000010091f7819 */ /* 0x000fe200000006ff */
[----:B------:R1:W-:Y:S01]  /*15680*/  STL [R1+0x298], R6 ;  /* 0x0002980601007387 */ /* 0x0003e20000100800 */
[----:B------:R-:W-:-:S03]  /*15690*/  SHF.L.U32 R16, R16, 0x10, RZ ;  /* 0x0000001010107819 */ /* 0x000fc600000006ff */
[----:B------:R3:W-:Y:S01]  /*156a0*/  STL [R1+0x484], R4 ;  /* 0x0004840401007387 */ /* 0x0007e20000100800 */
[----:B------:R-:W-:Y:S02]  /*156b0*/  SHF.L.U32 R17, R17, 0x10, RZ ;  /* 0x0000001011117819 */ /* 0x000fe400000006ff */
[----:B------:R-:W-:Y:S01]  /*156c0*/  SHF.L.U32 R18, R18, 0x10, RZ ;  /* 0x0000001012127819 */ /* 0x000fe200000006ff */
        /* <DEDUP_REMOVED lines=13> */
[----:B-1----:R-:W-:Y:S01]  /*157a0*/  FMUL.FTZ R6, R32, R30 ;  /* 0x0000001e20067220 */ /* 0x002fe20000410000 */
        /* <DEDUP_REMOVED lines=13> */
[----:B------:R-:W-:Y:S01]  /*15880*/  FADD.FTZ R17, R17, -UR16 ;  /* 0x8000001011117e21 */ /* 0x000fe20008010000 */
[----:B------:R-:W-:Y:S01]  /*15890*/  FADD.FTZ R18, R18, -UR16 ;  /* 0x8000001012127e21 */ /* 0x000fe20008010000 */
[----:B------:R-:W-:Y:S01]  /*158a0*/  SHF.L.U32 R19, R19, 0x10, RZ ;  /* 0x0000001013137819 */ /* 0x000fe200000006ff */
        /* <DEDUP_REMOVED lines=17> */
[----:B--2---:R-:W-:Y:S02]  /*159c0*/  SHF.L.U32 R31, R36, 0x10, RZ ;  /* 0x00000010241f7819 */ /* 0x004fe400000006ff */
[----:B------:R-:W2:Y:S04]  /*159d0*/  LDL.LU R36, [R1+0x4cc] ;  /* 0x0004cc0001247983 */ /* 0x000ea80000300800 */
        /* <DEDUP_REMOVED lines=10> */
[----:B---3--:R-:W-:Y:S02]  /*15a80*/  SHF.L.U32 R30, R37, 0x10, RZ ;  /* 0x00000010251e7819 */ /* 0x008fe400000006ff */
[----:B------:R-:W3:Y:S01]  /*15a90*/  LDL.LU R37, [R1+0x4b0] ;  /* 0x0004b00001257983 */ /* 0x000ee20000300800 */
[----:B------:R-:W-:-:S03]  /*15aa0*/  FADD.FTZ R19, R19, -UR16 ;  /* 0x8000001013137e21 */ /* 0x000fc60008010000 */
[----:B------:R0:W-:Y:S02]  /*15ab0*/  STL [R1+0x468], R4 ;  /* 0x0004680401007387 */ /* 0x0001e40000100800 */
[----:B0-----:R-:W-:-:S04]  /*15ac0*/  FMUL.FTZ R4, R18, UR17 ;  /* 0x0000001112047c20 */ /* 0x001fc80008410000 */
[----:B------:R-:W-:Y:S01]  /*15ad0*/  FFMA.FTZ R18, R5, R4, R2 ;  /* 0x0000000405127223 */ /* 0x000fe20000010002 */
[----:B------:R0:W-:Y:S02]  /*15ae0*/  STL [R1+0x464], R4 ;  /* 0x0004640401007387 */ /* 0x0001e40000100800 */
[----:B0-----:R-:W-:Y:S02]  /*15af0*/  FMUL.FTZ R4, R19, UR17 ;  /* 0x0000001113047c20 */ /* 0x001fe40008410000 */
        /* <DEDUP_REMOVED lines=38> */
[----:B------:R-:W-:Y:S02]  /*15d60*/  SHF.L.U32 R21, R21, 0x10, RZ ;  /* 0x0000001015157819 */ /* 0x000fe400000006ff */
[----:B---3--:R-:W-:Y:S02]  /*15d70*/  SHF.L.U32 R20, R37, 0x10, RZ ;  /* 0x0000001025147819 */ /* 0x008fe400000006ff */
[----:B------:R-:W3:Y:S01]  /*15d80*/  LDL.LU R37, [R1+0x4a4] ;  /* 0x0004a40001257983 */ /* 0x000ee20000300800 */
[----:B------:R-:W-:-:S03]  /*15d90*/  FADD.FTZ R21, R21, -UR16 ;  /* 0x8000001015157e21 */ /* 0x000fc60008010000 */
[----:B------:R0:W-:Y:S02]  /*15da0*/  STL [R1+0x448], R4 ;  /* 0x0004480401007387 */ /* 0x0001e40000100800 */
[----:B0-----:R-:W-:-:S04]  /*15db0*/  FMUL.FTZ R4, R21, UR17 ;  /* 0x0000001115047c20 */ /* 0x001fc80008410000 */
        /* <DEDUP_REMOVED lines=10> */
[----:B----4-:R-:W-:Y:S02]  /*15e60*/  SHF.L.U32 R20, R35, 0x10, RZ ;  /* 0x0000001023147819 */ /* 0x010fe400000006ff */
[----:B------:R-:W4:Y:S01]  /*15e70*/  LDL.LU R35, [R1+0x490] ;  /* 0x0004900001237983 */ /* 0x000f220000300800 */
        /* <DEDUP_REMOVED lines=63> */
[----:B--2---:R-:W-:Y:S02]  /*16270*/  SHF.L.U32 R20, R36, 0x10, RZ ;  /* 0x0000001024147819 */ /* 0x004fe400000006ff */
[----:B------:R-:W2:Y:S01]  /*16280*/  LDL.LU R36, [R1+0x470] ;  /* 0x0004700001247983 */ /* 0x000ea20000300800 */
        /* <DEDUP_REMOVED lines=20> */
[----:B0-----:R-:W-:-:S04]  /*163d0*/  FADD.FTZ R18, R18, 1 ;  /* 0x3f80000012127421 */ /* 0x001fc80000010000 */
[----:B------:R3:W0:Y:S02]  /*163e0*/  MUFU.RCP R21, R18 ;  /* 0x0000001200157308 */ /* 0x0006240000001000 */
[----:B---3--:R-:W-:Y:S02]  /*163f0*/  SHF.L.U32 R18, R37, 0x10, RZ ;  /* 0x0000001025127819 */ /* 0x008fe400000006ff */
[----:B------:R-:W3:Y:S01]  /*16400*/  LDL.LU R37, [R1+0x478] ;  /* 0x0004780001257983 */ /* 0x000ee20000300800 */
[----:B------:R-:W-:-:S03]  /*16410*/  SHF.L.U32 R20, R9, 0x10, RZ ;  /* 0x0000001009147819 */ /* 0x000fc600000006ff */
[----:B------:R-:W3:Y:S02]  /*16420*/  LDL.LU R9, [R1+0x47c] ;  /* 0x00047c0001097983 */ /* 0x000ee40000300800 */
[----:B------:R-:W-:Y:S01]  /*16430*/  FADD.FTZ R20, R20, -UR16 ;  /* 0x8000001014147e21 */ /* 0x000fe20008010000 */
[----:B0-----:R-:W-:Y:S01]  /*16440*/  FMUL.FTZ R18, R18, R21 ;  /* 0x0000001512127220 */ /* 0x001fe20000410000 */
        /* <DEDUP_REMOVED lines=8> */
[----:B------:R-:W0:Y:S01]  /*164d0*/  MUFU.EX2 R18, R18 ;  /* 0x0000001200127308 */ /* 0x000e220000000800 */
[----:B------:R-:W-:Y:S04]  /*164e0*/  STL [R1+0x778], R28 ;  /* 0x0007781c01007387 */ /* 0x000fe80000100800 */
[----:B------:R-:W-:Y:S04]  /*164f0*/  STL [R1+0x770], R15 ;  /* 0x0007700f01007387 */ /* 0x000fe80000100800 */
[----:B------:R-:W-:Y:S01]  /*16500*/  STL [R1+0x768], R13 ;  /* 0x0007680d01007387 */ /* 0x000fe20000100800 */
[----:B0-----:R-:W-:-:S03]  /*16510*/  FADD.FTZ R18, R18, 1 ;  /* 0x3f80000012127421 */ /* 0x001fc60000010000 */
[----:B------:R-:W-:Y:S01]  /*16520*/  STL [R1+0x764], R29 ;  /* 0x0007641d01007387 */ /* 0x000fe20000100800 */
[----:B------:R4:W0:Y:S03]  /*16530*/  MUFU.RCP R21, R18 ;  /* 0x0000001200157308 */ /* 0x0008260000001000 */
[----:B------:R-:W-:Y:S04]  /*16540*/  STL [R1+0x76c], R11 ;  /* 0x00076c0b01007387 */ /* 0x000fe80000100800 */
[----:B------:R-:W-:Y:S04]  /*16550*/  STL [R1+0x760], R14 ;  /* 0x0007600e01007387 */ /* 0x000fe80000100800 */
[----:B------:R-:W-:Y:S01]  /*16560*/  STL [R1+0x75c], R10 ;  /* 0x00075c0a01007387 */ /* 0x000fe20000100800 */
[----:B----4-:R-:W-:-:S03]  /*16570*/  SHF.L.U32 R18, R35, 0x10, RZ ;  /* 0x0000001023127819 */ /* 0x010fc600000006ff */
[----:B------:R-:W-:Y:S04]  /*16580*/  STL [R1+0x758], R12 ;  /* 0x0007580c01007387 */ /* 0x000fe80000100800 */
[----:B------:R-:W-:Y:S04]  /*16590*/  STL [R1+0x754], R16 ;  /* 0x0007541001007387 */ /* 0x000fe80000100800 */
[----:B------:R-:W-:Y:S04]  /*165a0*/  STL [R1+0x77c], R17 ;  /* 0x00077c1101007387 */ /* 0x000fe80000100800 */
[----:B------:R-:W-:Y:S04]  /*165b0*/  STL [R1+0x3fc], R4 ;  /* 0x0003fc0401007387 */ /* 0x000fe80000100800 */
[----:B------:R1:W-:Y:S04]  /*165c0*/  STL [R1+0x354], R6 ;  /* 0x0003540601007387 */ /* 0x0003e80000100800 */
[----:B------:R-:W4:Y:S01]  /*165d0*/  LDL.LU R35, [R1+0x458] ;  /* 0x0004580001237983 */ /* 0x000f220000300800 */
[----:B0-----:R-:W-:Y:S01]  /*165e0*/  FMUL.FTZ R18, R18, R21 ;  /* 0x0000001512127220 */ /* 0x001fe20000410000 */
[----:B------:R-:W-:-:S02]  /*165f0*/  FADD.FTZ R21, -R21, 1 ;  /* 0x3f80000015157421 */ /* 0x000fc40000010100 */
[----:B------:R-:W4:Y:S02]  /*16600*/  LDL.LU R8, [R1+0x5f0] ;  /* 0x0005f00001087983 */ /* 0x000f240000300800 */
[----:B------:R-:W-:Y:S01]  /*16610*/  FFMA.FTZ R21, R19, R21, 1 ;  /* 0x3f80000013157423 */ /* 0x000fe20000010015 */
[----:B------:R-:W-:Y:S01]  /*16620*/  SHF.L.U32 R53, R53, 0x10, RZ ;  /* 0x0000001035357819 */ /* 0x000fe200000006ff */
[----:B------:R-:W4:Y:S02]  /*16630*/  LDL.LU R7, [R1+0x6c8] ;  /* 0x0006c80001077983 */ /* 0x000f240000300800 */
[----:B-1----:R-:W-:Y:S01]  /*16640*/  FMUL.FTZ R6, R18, R21 ;  /* 0x0000001512067220 */ /* 0x002fe20000410000 */
[----:B------:R-:W-:Y:S01]  /*16650*/  SHF.L.U32 R47, R47, 0x10, RZ ;  /* 0x000000102f2f7819 */ /* 0x000fe200000006ff */
[----:B------:R-:W4:Y:S01]  /*16660*/  LDL.LU R54, [R1+0x714] ;  /* 0x0007140001367983 */ /* 0x000f220000300800 */
[----:B--2---:R-:W-:-:S03]  /*16670*/  SHF.L.U32 R20, R36, 0x10, RZ ;  /* 0x0000001024147819 */ /* 0x004fc600000006ff */
[----:B------:R-:W2:Y:S04]  /*16680*/  LDL.LU R55, [R1+0x720] ;  /* 0x0007200001377983 */ /* 0x000ea80000300800 */
[----:B------:R-:W2:Y:S01]  /*16690*/  LDL.LU R36, [R1+0x45c] ;  /* 0x00045c0001247983 */ /* 0x000ea20000300800 */
[----:B------:R-:W-:Y:S01]  /*166a0*/  FADD.FTZ R20, R20, -UR16 ;  /* 0x8000001014147e21 */ /* 0x000fe20008010000 */
[----:B------:R-:W-:Y:S02]  /*166b0*/  SHF.L.U32 R52, R52, 0x10, RZ ;  /* 0x0000001034347819 */ /* 0x000fe400000006ff */
[----:B------:R-:W-:Y:S01]  /*166c0*/  SHF.L.U32 R45, R45, 0x10, RZ ;  /* 0x000000102d2d7819 */ /* 0x000fe200000006ff */
[----:B------:R-:W-:Y:S01]  /*166d0*/  FMUL.FTZ R4, R20, UR17 ;  /* 0x0000001114047c20 */ /* 0x000fe20008410000 */
[----:B------:R-:W-:Y:S01]  /*166e0*/  SHF.L.U32 R51, R51, 0x10, RZ ;  /* 0x0000001033337819 */ /* 0x000fe200000006ff */
[----:B------:R-:W2:Y:S02]  /*166f0*/  LDL.LU R29, [R1+0x72c] ;  /* 0x00072c00011d7983 */ /* 0x000ea40000300800 */
[----:B------:R-:W-:Y:S01]  /*16700*/  FFMA.FTZ R19, R3, R4, R0 ;  /* 0x0000000403137223 */ /* 0x000fe20000010000 */
[----:B------:R-:W-:Y:S01]  /*16710*/  SHF.L.U32 R43, R43, 0x10, RZ ;  /* 0x000000102b2b7819 */ /* 0x000fe200000006ff */
[----:B------:R-:W2:Y:S02]  /*16720*/  LDL.LU R16, [R1+0x73c] ;  /* 0x00073c0001107983 */ /* 0x000ea40000300800 */
[----:B------:R-:W-:Y:S01]  /*16730*/  FMUL.FTZ R18, R19, -1.4426950216293334961 ;  /* 0xbfb8aa3b13127820 */ /* 0x000fe20000410000 */
[----:B------:R-:W-:Y:S01]  /*16740*/  SHF.L.U32 R50, R50, 0x10, RZ ;  /* 0x0000001032327819 */ /* 0x000fe200000006ff */
[----:B------:R-:W2:Y:S04]  /*16750*/  LDL.LU R12, [R1+0x738] ;  /* 0x00073800010c7983 */ /* 0x000ea80000300800 */
[----:B------:R-:W0:Y:S01]  /*16760*/  MUFU.EX2 R18, R18 ;  /* 0x0000001200127308 */ /* 0x000e220000000800 */
[----:B------:R-:W-:Y:S01]  /*16770*/  SHF.L.U32 R41, R41, 0x10, RZ ;  /* 0x0000001029297819 */ /* 0x000fe200000006ff */
[----:B------:R-:W2:Y:S01]  /*16780*/  LDL.LU R14, [R1+0x734] ;  /* 0x00073400010e7983 */ /* 0x000ea20000300800 */
[----:B------:R-:W-:-:S02]  /*16790*/  SHF.L.U32 R49, R49, 0x10, RZ ;  /* 0x0000001031317819 */ /* 0x000fc400000006ff */
[----:B------:R-:W-:Y:S01]  /*167a0*/  SHF.L.U32 R39, R39, 0x10, RZ ;  /* 0x0000001027277819 */ /* 0x000fe200000006ff */
[----:B------:R-:W2:Y:S01]  /*167b0*/  LDL.LU R28, [R1+0x730] ;  /* 0x00073000011c7983 */ /* 0x000ea20000300800 */
[----:B------:R-:W-:Y:S02]  /*167c0*/  SHF.L.U32 R48, R48, 0x10, RZ ;  /* 0x0000001030307819 */ /* 0x000fe400000006ff */
[----:B------:R-:W-:Y:S01]  /*167d0*/  SHF.L.U32 R46, R46, 0x10, RZ ;  /* 0x000000102e2e7819 */ /* 0x000fe200000006ff */
[----:B------:R-:W2:Y:S01]  /*167e0*/  LDL.LU R13, [R1+0x454] ;  /* 0x00045400010d7983 */ /* 0x000ea20000300800 */
[----:B0-----:R-:W-:Y:S01]  /*167f0*/  FADD.FTZ R18, R18, 1 ;  /* 0x3f80000012127421 */ /* 0x001fe20000010000 */
[----:B------:R-:W-:Y:S02]  /*16800*/  SHF.L.U32 R44, R44, 0x10, RZ ;  /* 0x000000102c2c7819 */ /* 0x000fe400000006ff */
[----:B------:R-:W2:Y:S01]  /*16810*/  LDL.LU R15, [R1+0x688] ;  /* 0x00068800010f7983 */ /* 0x000ea20000300800 */
[----:B------:R0:W1:Y:S01]  /*16820*/  MUFU.RCP R21, R18 ;  /* 0x0000001200157308 */ /* 0x0000620000001000 */
[----:B------:R-:W-:-:S02]  /*16830*/  SHF.L.U32 R42, R42, 0x10, RZ ;  /* 0x000000102a2a7819 */ /* 0x000fc400000006ff */
[----:B------:R-:W2:Y:S01]  /*16840*/  LDL.LU R11, [R1+0x684] ;  /* 0x00068400010b7983 */ /* 0x000ea20000300800 */
[----:B------:R-:W-:Y:S02]  /*16850*/  SHF.L.U32 R40, R40, 0x10, RZ ;  /* 0x0000001028287819 */ /* 0x000fe400000006ff */
[----:B------:R-:W-:Y:S01]  /*16860*/  SHF.L.U32 R38, R38, 0x10, RZ ;  /* 0x0000001026267819 */ /* 0x000fe200000006ff */
[----:B------:R-:W2:Y:S01]  /*16870*/  LDL.LU R17, [R1+0x444] ;  /* 0x0004440001117983 */ /* 0x000ea20000300800 */
[----:B0-----:R-:W-:-:S03]  /*16880*/  SHF.L.U32 R18, R34, 0x10, RZ ;  /* 0x0000001022127819 */ /* 0x001fc600000006ff */
[----:B------:R-:W2:Y:S04]  /*16890*/  LDL.LU R10, [R1+0x678] ;  /* 0x00067800010a7983 */ /* 0x000ea80000300800 */
[----:B------:R-:W2:Y:S01]  /*168a0*/  LDL.LU R34, [R1+0x460] ;  /* 0x0004600001227983 */ /* 0x000ea20000300800 */
[----:B-1----:R-:W-:-:S03]  /*168b0*/  FMUL.FTZ R18, R18, R21 ;  /* 0x0000001512127220 */ /* 0x002fc60000410000 */
[----:B------:R-:W-:Y:S01]  /*168c0*/  STL [R1+0x3f8], R4 ;  /* 0x0003f80401007387 */ /* 0x000fe20000100800 */
[----:B------:R-:W-:-:S04]  /*168d0*/  FADD.FTZ R21, -R21, 1 ;  /* 0x3f80000015157421 */ /* 0x000fc80000010100 */
[----:B------:R-:W-:Y:S01]  /*168e0*/  FFMA.FTZ R21, R19, R21, 1 ;  /* 0x3f80000013157423 */ /* 0x000fe20000010015 */
[----:B------:R0:W-:Y:S03]  /*168f0*/  STL [R1+0x350], R6 ;  /* 0x0003500601007387 */ /* 0x0001e60000100800 */
[----:B0-----:R-:W-:Y:S01]  /*16900*/  FMUL.FTZ R6, R18, R21 ;  /* 0x0000001512067220 */ /* 0x001fe20000410000 */
[----:B---3--:R-:W-:Y:S02]  /*16910*/  SHF.L.U32 R20, R37, 0x10, RZ ;  /* 0x0000001025147819 */ /* 0x008fe400000006ff */
[----:B------:R-:W3:Y:S03]  /*16920*/  LDL.LU R37, [R1+0x4a8] ;  /* 0x0004a80001257983 */ /* 0x000ee60000300800 */
        /* <DEDUP_REMOVED lines=32> */
[----:B------:R-:W-:Y:S02]  /*16b30*/  SHF.L.U32 R20, R34, 0x10, RZ ;  /* 0x0000001022147819 */ /* 0x000fe400000006ff */
        /* <DEDUP_REMOVED lines=9> */
[----:B------:R-:W3:Y:S03]  /*16bd0*/  LDL.LU R37, [R1+0x4c4] ;  /* 0x0004c40001257983 */ /* 0x000ee60000300800 */
[----:B0-----:R-:W-:Y:S01]  /*16be0*/  FMUL.FTZ R18, R18, R21 ;  /* 0x0000001512127220 */ /* 0x001fe20000410000 */
[----:B------:R-:W-:Y:S01]  /*16bf0*/  STL [R1+0x3ec], R4 ;  /* 0x0003ec0401007387 */ /* 0x000fe20000100800 */
[----:B------:R-:W-:-:S04]  /*16c00*/  FADD.FTZ R21, -R21, 1 ;  /* 0x3f80000015157421 */ /* 0x000fc80000010100 */
[----:B------:R-:W-:Y:S01]  /*16c10*/  FFMA.FTZ R21, R19, R21, 1 ;  /* 0x3f80000013157423 */ /* 0x000fe20000010015 */
[----:B------:R0:W-:Y:S03]  /*16c20*/  STL [R1+0x340], R6 ;  /* 0x0003400601007387 */ /* 0x0001e60000100800 */
        /* <DEDUP_REMOVED lines=12> */
[----:B------:R1:W-:Y:S01]  /*16cf0*/  STL [R1+0x3e8], R4 ;  /* 0x0003e80401007387 */ /* 0x0003e20000100800 */
[----:B0-----:R-:W-:Y:S01]  /*16d00*/  FMUL.FTZ R18, R18, R21 ;  /* 0x0000001512127220 */ /* 0x001fe20000410000 */
[----:B------:R-:W-:-:S02]  /*16d10*/  FADD.FTZ R21, -R21, 1 ;  /* 0x3f80000015157421 */ /* 0x000fc40000010100 */
[----:B------:R0:W-:Y:S02]  /*16d20*/  STL [R1+0x33c], R6 ;  /* 0x00033c0601007387 */ /* 0x0001e40000100800 */
[----:B------:R-:W-:Y:S01]  /*16d30*/  FFMA.FTZ R21, R19, R21, 1 ;  /* 0x3f80000013157423 */ /* 0x000fe20000010015 */
[----:B--2---:R-:W-:Y:S02]  /*16d40*/  SHF.L.U32 R20, R36, 0x10, RZ ;  /* 0x0000001024147819 */ /* 0x004fe400000006ff */
[----:B------:R-:W2:Y:S03]  /*16d50*/  LDL.LU R36, [R1+0x500] ;  /* 0x0005000001247983 */ /* 0x000ea60000300800 */
[----:B------:R-:W-:-:S04]  /*16d60*/  FADD.FTZ R20, R20, -UR16 ;  /* 0x8000001014147e21 */ /* 0x000fc80008010000 */
[----:B-1----:R-:W-:Y:S01]  /*16d70*/  FMUL.FTZ R4, R20, UR17 ;  /* 0x0000001114047c20 */ /* 0x002fe20008410000 */
[----:B0-----:R-:W-:-:S03]  /*16d80*/  FMUL.FTZ R6, R18, R21 ;  /* 0x0000001512067220 */ /* 0x001fc60000410000 */
[----:B------:R-:W-:-:S04]  /*16d90*/  FFMA.FTZ R19, R5, R4, R2 ;  /* 0x0000000405137223 */ /* 0x000fc80000010002 */
[----:B------:R-:W-:-:S06]  /*16da0*/  FMUL.FTZ R18, R19, -1.4426950216293334961 ;  /* 0xbfb8aa3b13127820 */ /* 0x000fcc0000410000 */
[----:B------:R-:W0:Y:S02]  /*16db0*/  MUFU.EX2 R18, R18 ;  /* 0x0000001200127308 */ /* 0x000e240000000800 */
[----:B0-----:R-:W-:-:S04]  /*16dc0*/  FADD.FTZ R18, R18, 1 ;  /* 0x3f80000012127421 */ /* 0x001fc80000010000 */
[----:B------:R0:W1:Y:S02]  /*16dd0*/  MUFU.RCP R21, R18 ;  /* 0x0000001200157308 */ /* 0x0000640000001000 */
[----:B0-----:R-:W-:Y:S02]  /*16de0*/  SHF.L.U32 R18, R34, 0x10, RZ ;  /* 0x0000001022127819 */ /* 0x001fe400000006ff */
[----:B------:R-:W2:Y:S04]  /*16df0*/  LDL.LU R34, [R1+0x4ec] ;  /* 0x0004ec0001227983 */ /* 0x000ea80000300800 */
[----:B------:R-:W-:Y:S01]  /*16e00*/  STL [R1+0x3e4], R4 ;  /* 0x0003e40401007387 */ /* 0x000fe20000100800 */
[----:B-1----:R-:W-:Y:S01]  /*16e10*/  FMUL.FTZ R18, R18, R21 ;  /* 0x0000001512127220 */ /* 0x002fe20000410000 */
[----:B------:R-:W-:-:S02]  /*16e20*/  FADD.FTZ R21, -R21, 1 ;  /* 0x3f80000015157421 */ /* 0x000fc40000010100 */
[----:B------:R0:W-:Y:S02]  /*16e30*/  STL [R1+0x334], R6 ;  /* 0x0003340601007387 */ /* 0x0001e40000100800 */
[----:B------:R-:W-:-:S04]  /*16e40*/  FFMA.FTZ R21, R19, R21, 1 ;  /* 0x3f80000013157423 */ /* 0x000fc80000010015 */
        /* <DEDUP_REMOVED lines=11> */
[----:B------:R-:W3:Y:S04]  /*16f00*/  LDL.LU R9, [R1+0x508] ;  /* 0x0005080001097983 */ /* 0x000ee80000300800 */
[----:B------:R0:W-:Y:S01]  /*16f10*/  STL [R1+0x3e0], R4 ;  /* 0x0003e00401007387 */ /* 0x0001e20000100800 */
[----:B----4-:R-:W-:-:S03]  /*16f20*/  SHF.L.U32 R20, R35, 0x10, RZ ;  /* 0x0000001023147819 */ /* 0x010fc600000006ff */
[----:B------:R-:W4:Y:S01]  /*16f30*/  LDL.LU R35, [R1+0x52c] ;  /* 0x00052c0001237983 */ /* 0x000f220000300800 */
[----:B-1----:R-:W-:Y:S01]  /*16f40*/  FMUL.FTZ R18, R18, R21 ;  /* 0x0000001512127220 */ /* 0x002fe20000410000 */
[----:B------:R-:W-:Y:S01]  /*16f50*/  FADD.FTZ R20, R20, -UR16 ;  /* 0x8000001014147e21 */ /* 0x000fe20008010000 */
[----:B------:R-:W-:-:S03]  /*16f60*/  FADD.FTZ R21, -R21, 1 ;  /* 0x3f80000015157421 */ /* 0x000fc60000010100 */
[----:B0-----:R-:W-:Y:S01]  /*16f70*/  FMUL.FTZ R4, R20, UR17 ;  /* 0x0000001114047c20 */ /* 0x001fe20008410000 */
[----:B------:R-:W-:Y:S01]  /*16f80*/  FFMA.FTZ R21, R19, R21, 1 ;  /* 0x3f80000013157423 */ /* 0x000fe20000010015 */
[----:B------:R0:W-:Y:S02]  /*16f90*/  STL [R1+0x330], R6 ;  /* 0x0003300601007387 */ /* 0x0001e40000100800 */
        /* <DEDUP_REMOVED lines=126> */
[----:B------:R-:W4:Y:S01]  /*17780*/  LDL.LU R35, [R1+0x5d4] ;  /* 0x0005d40001237983 */ /* 0x000f220000300800 */
[----:B--2---:R-:W-:-:S03]  /*17790*/  SHF.L.U32 R20, R36, 0x10, RZ ;  /* 0x0000001024147819 */ /* 0x004fc600000006ff */
[----:B------:R-:W2:Y:S01]  /*177a0*/  LDL.LU R36, [R1+0x5d8] ;  /* 0x0005d80001247983 */ /* 0x000ea20000300800 */
[----:B0-----:R-:W-:Y:S01]  /*177b0*/  FMUL.FTZ R18, R18, R21 ;  /* 0x0000001512127220 */ /* 0x001fe20000410000 */
        /* <DEDUP_REMOVED lines=64> */
[----:B---3--:R-:W-:-:S03]  /*17bc0*/  SHF.L.U32 R18, R37, 0x10, RZ ;  /* 0x0000001025127819 */ /* 0x008fc600000006ff */
[----:B------:R-:W3:Y:S02]  /*17bd0*/  LDL.LU R37, [R1+0x3a0] ;  /* 0x0003a00001257983 */ /* 0x000ee40000300800 */
[----:B0-----:R-:W-:Y:S01]  /*17be0*/  FMUL.FTZ R18, R18, R21 ;  /* 0x0000001512127220 */ /* 0x001fe20000410000 */
[----:B------:R-:W-:Y:S01]  /*17bf0*/  FADD.FTZ R21, -R21, 1 ;  /* 0x3f80000015157421 */ /* 0x000fe20000010100 */
[----:B------:R0:W-:Y:S03]  /*17c00*/  STL [R1+0x2f4], R6 ;  /* 0x0002f40601007387 */ /* 0x0001e60000100800 */
        /* <DEDUP_REMOVED lines=30> */
[----:B------:R0:W-:Y:S01]  /*17df0*/  STL [R1+0x3a8], R4 ;  /* 0x0003a80401007387 */ /* 0x0001e20000100800 */
[----:B---3--:R-:W-:-:S03]  /*17e00*/  SHF.L.U32 R20, R37, 0x10, RZ ;  /* 0x0000001025147819 */ /* 0x008fc600000006ff */
[----:B------:R-:W3:Y:S02]  /*17e10*/  LDL.LU R37, [R1+0x360] ;  /* 0x0003600001257983 */ /* 0x000ee40000300800 */
[----:B------:R-:W-:-:S04]  /*17e20*/  FADD.FTZ R20, R20, -UR16 ;  /* 0x8000001014147e21 */ /* 0x000fc80008010000 */
[----:B0-----:R-:W-:Y:S01]  /*17e30*/  FMUL.FTZ R4, R20, UR17 ;  /* 0x0000001114047c20 */ /* 0x001fe20008410000 */
[----:B-1----:R-:W-:Y:S01]  /*17e40*/  FMUL.FTZ R18, R18, R21 ;  /* 0x0000001512127220 */ /* 0x002fe20000410000 */
[----:B------:R-:W-:-:S03]  /*17e50*/  FADD.FTZ R21, -R21, 1 ;  /* 0x3f80000015157421 */ /* 0x000fc60000010100 */
[----:B------:R0:W-:Y:S01]  /*17e60*/  STL [R1+0x3a4], R4 ;  /* 0x0003a40401007387 */ /* 0x0001e20000100800 */
[----:B------:R-:W-:Y:S01]  /*17e70*/  FFMA.FTZ R21, R19, R21, 1 ;  /* 0x3f80000013157423 */ /* 0x000fe20000010015 */
[----:B------:R-:W-:Y:S01]  /*17e80*/  FFMA.FTZ R19, R5, R4, R2 ;  /* 0x0000000405137223 */ /* 0x000fe20000010002 */
[----:B----4-:R-:W-:Y:S02]  /*17e90*/  SHF.L.U32 R20, R35, 0x10, RZ ;  /* 0x0000001023147819 */ /* 0x010fe400000006ff */
[----:B------:R-:W4:Y:S03]  /*17ea0*/  LDL.LU R35, [R1+0x380] ;  /* 0x0003800001237983 */ /* 0x000f260000300800 */
[----:B------:R-:W-:-:S04]  /*17eb0*/  FADD.FTZ R20, R20, -UR16 ;  /* 0x8000001014147e21 */ /* 0x000fc80008010000 */
[----:B0-----:R-:W-:Y:S01]  /*17ec0*/  FMUL.FTZ R4, R20, UR17 ;  /* 0x0000001114047c20 */ /* 0x001fe20008410000 */
[----:B------:R0:W-:Y:S02]  /*17ed0*/  STL [R1+0x2e8], R6 ;  /* 0x0002e80601007387 */ /* 0x0001e40000100800 */
[----:B0-----:R-:W-:Y:S01]  /*17ee0*/  FMUL.FTZ R6, R18, R21 ;  /* 0x0000001512067220 */ /* 0x001fe20000410000 */
[----:B------:R-:W-:-:S06]  /*17ef0*/  FMUL.FTZ R18, R19, -1.4426950216293334961 ;  /* 0xbfb8aa3b13127820 */ /* 0x000fcc0000410000 */
[----:B------:R-:W0:Y:S01]  /*17f00*/  MUFU.EX2 R18, R18 ;  /* 0x0000001200127308 */ /* 0x000e220000000800 */
[----:B--2---:R-:W-:Y:S02]  /*17f10*/  SHF.L.U32 R20, R36, 0x10, RZ ;  /* 0x0000001024147819 */ /* 0x004fe400000006ff */
[----:B------:R-:W2:Y:S01]  /*17f20*/  LDL.LU R36, [R1+0x34c] ;  /* 0x00034c0001247983 */ /* 0x000ea20000300800 */
        /* <DEDUP_REMOVED lines=8> */
[----:B------:R-:W2:Y:S02]  /*17fb0*/  LDL.LU R8, [R1+0x6a0] ;  /* 0x0006a00001087983 */ /* 0x000ea40000300800 */
[----:B------:R-:W-:Y:S01]  /*17fc0*/  FFMA.FTZ R21, R19, R21, 1 ;  /* 0x3f80000013157423 */ /* 0x000fe20000010015 */
[----:B------:R-:W-:-:S03]  /*17fd0*/  FFMA.FTZ R19, R3, R4, R0 ;  /* 0x0000000403137223 */ /* 0x000fc60000010000 */
[----:B0-----:R-:W-:Y:S01]  /*17fe0*/  FMUL.FTZ R6, R18, R21 ;  /* 0x0000001512067220 */ /* 0x001fe20000410000 */
[----:B------:R-:W-:-:S06]  /*17ff0*/  FMUL.FTZ R18, R19, -1.4426950216293334961 ;  /* 0xbfb8aa3b13127820 */ /* 0x000fcc0000410000 */
[----:B------:R-:W0:Y:S02]  /*18000*/  MUFU.EX2 R18, R18 ;  /* 0x0000001200127308 */ /* 0x000e240000000800 */
[----:B0-----:R-:W-:-:S04]  /*18010*/  FADD.FTZ R18, R18, 1 ;  /* 0x3f80000012127421 */ /* 0x001fc80000010000 */
[----:B------:R0:W1:Y:S01]  /*18020*/  MUFU.RCP R21, R18 ;  /* 0x0000001200157308 */ /* 0x0000620000001000 */
[----:B------:R-:W-:Y:S01]  /*18030*/  FMUL.FTZ R4, R20, UR17 ;  /* 0x0000001114047c20 */ /* 0x000fe20008410000 */
[----:B0-----:R-:W-:Y:S01]  /*18040*/  SHF.L.U32 R18, R9, 0x10, RZ ;  /* 0x0000001009127819 */ /* 0x001fe200000006ff */
[----:B------:R0:W-:Y:S04]  /*18050*/  STL [R1+0x2e0], R6 ;  /* 0x0002e00601007387 */ /* 0x0001e80000100800 */
        /* <DEDUP_REMOVED lines=11> */
[----:B---3--:R-:W-:Y:S02]  /*18110*/  SHF.L.U32 R20, R37, 0x10, RZ ;  /* 0x0000001025147819 */ /* 0x008fe400000006ff */
[----:B------:R-:W3:Y:S01]  /*18120*/  LDL.LU R37, [R1+0x36c] ;  /* 0x00036c0001257983 */ /* 0x000ee20000300800 */
[----:B0-----:R-:W-:Y:S02]  /*18130*/  SHF.L.U32 R18, R34, 0x10, RZ ;  /* 0x0000001022127819 */ /* 0x001fe400000006ff */
[----:B------:R-:W-:Y:S01]  /*18140*/  FADD.FTZ R20, R20, -UR16 ;  /* 0x8000001014147e21 */ /* 0x000fe20008010000 */
[----:B------:R0:W-:Y:S04]  /*18150*/  STL [R1+0x2dc], R6 ;  /* 0x0002dc0601007387 */ /* 0x0001e80000100800 */
[----:B------:R-:W3:Y:S01]  /*18160*/  LDL.LU R34, [R1+0x2d8] ;  /* 0x0002d80001227983 */ /* 0x000ee20000300800 */
[----:B-1----:R-:W-:Y:S01]  /*18170*/  FMUL.FTZ R18, R18, R21 ;  /* 0x0000001512127220 */ /* 0x002fe20000410000 */
[----:B------:R-:W-:Y:S01]  /*18180*/  FADD.FTZ R21, -R21, 1 ;  /* 0x3f80000015157421 */ /* 0x000fe20000010100 */
[----:B------:R-:W-:-:S03]  /*18190*/  FMUL.FTZ R4, R20, UR17 ;  /* 0x0000001114047c20 */ /* 0x000fc60008410000 */
[----:B------:R-:W-:-:S04]  /*181a0*/  FFMA.FTZ R21, R19, R21, 1 ;  /* 0x3f80000013157423 */ /* 0x000fc80000010015 */
[----:B0-----:R-:W-:Y:S01]  /*181b0*/  FMUL.FTZ R6, R18, R21 ;  /* 0x0000001512067220 */ /* 0x001fe20000410000 */
[----:B------:R-:W-:-:S04]  /*181c0*/  FFMA.FTZ R18, R3, R4, R0 ;  /* 0x0000000403127223 */ /* 0x000fc80000010000 */
[----:B------:R-:W-:-:S06]  /*181d0*/  FMUL.FTZ R19, R18, -1.4426950216293334961 ;  /* 0xbfb8aa3b12137820 */ /* 0x000fcc0000410000 */
[----:B------:R-:W0:Y:S02]  /*181e0*/  MUFU.EX2 R19, R19 ;  /* 0x0000001300137308 */ /* 0x000e240000000800 */
[----:B0-----:R-:W-:-:S04]  /*181f0*/  FADD.FTZ R19, R19, 1 ;  /* 0x3f80000013137421 */ /* 0x001fc80000010000 */
[----:B------:R4:W0:Y:S02]  /*18200*/  MUFU.RCP R20, R19 ;  /* 0x0000001300147308 */ /* 0x0008240000001000 */
[----:B----4-:R-:W-:Y:S02]  /*18210*/  SHF.L.U32 R19, R35, 0x10, RZ ;  /* 0x0000001023137819 */ /* 0x010fe400000006ff */
[----:B------:R-:W4:Y:S01]  /*18220*/  LDL.LU R35, [R1+0x620] ;  /* 0x0006200001237983 */ /* 0x000f220000300800 */
        /* <DEDUP_REMOVED lines=29> */
[----:B------:R-:W-:Y:S01]  /*18400*/  FFMA.FTZ R20, R18, R20, 1 ;  /* 0x3f80000012147423 */ /* 0x000fe20000010014 */
[----:B---3--:R-:W-:Y:S02]  /*18410*/  SHF.L.U32 R19, R37, 0x10, RZ ;  /* 0x0000001025137819 */ /* 0x008fe400000006ff */
[----:B------:R-:W3:Y:S03]  /*18420*/  LDL.LU R37, [R1+0x338] ;  /* 0x0003380001257983 */ /* 0x000ee60000300800 */
[----:B------:R-:W-:-:S04]  /*18430*/  FADD.FTZ R19, R19, -UR16 ;  /* 0x8000001013137e21 */ /* 0x000fc80008010000 */
[----:B-1----:R-:W-:-:S04]  /*18440*/  FMUL.FTZ R4, R19, UR17 ;  /* 0x0000001113047c20 */ /* 0x002fc80008410000 */
        /* <DEDUP_REMOVED lines=8> */
[----:B------:R-:W4:Y:S01]  /*184d0*/  LDL.LU R35, [R1+0x64c] ;  /* 0x00064c0001237983 */ /* 0x000f220000300800 */
        /* <DEDUP_REMOVED lines=110> */
[----:B------:R-:W2:Y:S03]  /*18bc0*/  LDL.LU R34, [R1+0x6ac] ;  /* 0x0006ac0001227983 */ /* 0x000ea60000300800 */
[----:B------:R-:W-:Y:S01]  /*18bd0*/  FADD.FTZ R19, R19, -UR16 ;  /* 0x8000001013137e21 */ /* 0x000fe20008010000 */
[----:B------:R0:W-:Y:S03]  /*18be0*/  STL [R1+0x368], R4 ;  /* 0x0003680401007387 */ /* 0x0001e60000100800 */
[----:B0-----:R-:W-:Y:S01]  /*18bf0*/  FMUL.FTZ R4, R19, UR17 ;  /* 0x0000001113047c20 */ /* 0x001fe20008410000 */
[----:B---3--:R-:W-:-:S05]  /*18c00*/  SHF.L.U32 R37, R37, 0x10, RZ ;  /* 0x0000001025257819 */ /* 0x008fca00000006ff */
[----:B-1----:R-:W-:Y:S01]  /*18c10*/  FMUL.FTZ R37, R37, R20 ;  /* 0x0000001425257220 */ /* 0x002fe20000410000 */
[----:B------:R-:W-:-:S04]  /*18c20*/  FADD.FTZ R20, -R20, 1 ;  /* 0x3f80000014147421 */ /* 0x000fc80000010100 */
[----:B------:R-:W-:Y:S01]  /*18c30*/  FFMA.FTZ R20, R18, R20, 1 ;  /* 0x3f80000012147423 */ /* 0x000fe20000010014 */
        /* <DEDUP_REMOVED lines=8> */
[----:B------:R-:W3:Y:S01]  /*18cc0*/  LDL.LU R35, [R1+0x2b4] ;  /* 0x0002b40001237983 */ /* 0x000ee20000300800 */
        /* <DEDUP_REMOVED lines=13> */
[----:B------:R-:W4:Y:S01]  /*18da0*/  LDL.LU R8, [R1+0x6b8] ;  /* 0x0006b80001087983 */ /* 0x000f220000300800 */
[----:B0-----:R-:W-:Y:S01]  /*18db0*/  FMUL.FTZ R33, R33, R20 ;  /* 0x0000001421217220 */ /* 0x001fe20000410000 */
[----:B------:R-:W-:-:S04]  /*18dc0*/  FADD.FTZ R20, -R20, 1 ;  /* 0x3f80000014147421 */ /* 0x000fc80000010100 */
[----:B------:R-:W-:Y:S01]  /*18dd0*/  FFMA.FTZ R20, R18, R20, 1 ;  /* 0x3f80000012147423 */ /* 0x000fe20000010014 */
[----:B--2---:R-:W-:Y:S02]  /*18de0*/  SHF.L.U32 R19, R36, 0x10, RZ ;  /* 0x0000001024137819 */ /* 0x004fe400000006ff */
[----:B------:R-:W2:Y:S03]  /*18df0*/  LDL.LU R36, [R1+0x6b4] ;  /* 0x0006b40001247983 */ /* 0x000ea60000300800 */
[----:B------:R-:W-:-:S04]  /*18e00*/  FADD.FTZ R19, R19, -UR16 ;  /* 0x8000001013137e21 */ /* 0x000fc80008010000 */
[----:B-1----:R-:W-:-:S04]  /*18e10*/  FMUL.FTZ R4, R19, UR17 ;  /* 0x0000001113047c20 */ /* 0x002fc80008410000 */
        /* <DEDUP_REMOVED lines=8> */
[----:B------:R-:W-:-:S03]  /*18ea0*/  SHF.L.U32 R31, R34, 0x10, RZ ;  /* 0x00000010221f7819 */ /* 0x000fc600000006ff */
        /* <DEDUP_REMOVED lines=26> */
[----:B------:R-:W0:Y:S01]  /*19050*/  MUFU.RCP R20, R19 ;  /* 0x0000001300147308 */ /* 0x000e220000001000 */
[----:B------:R1:W-:Y:S01]  /*19060*/  STL [R1+0x34c], R4 ;  /* 0x00034c0401007387 */ /* 0x0003e20000100800 */
[----:B0-----:R-:W-:Y:S01]  /*19070*/  FMUL.FTZ R42, R42, R20 ;  /* 0x000000142a2a7220 */ /* 0x001fe20000410000 */
[----:B------:R-:W-:-:S04]  /*19080*/  FADD.FTZ R20, -R20, 1 ;  /* 0x3f80000014147421 */ /* 0x000fc80000010100 */
[----:B------:R-:W-:Y:S01]  /*19090*/  FFMA.FTZ R20, R18, R20, 1 ;  /* 0x3f80000012147423 */ /* 0x000fe20000010014 */
[----:B--2---:R-:W-:-:S03]  /*190a0*/  SHF.L.U32 R19, R36, 0x10, RZ ;  /* 0x0000001024137819 */ /* 0x004fc600000006ff */
[----:B------:R-:W-:Y:S01]  /*190b0*/  FMUL.FTZ R42, R42, R20 ;  /* 0x000000142a2a7220 */ /* 0x000fe20000410000 */
[----:B----4-:R-:W-:Y:S01]  /*190c0*/  SHF.L.U32 R27, R8, 0x10, RZ ;  /* 0x00000010081b7819 */ /* 0x010fe200000006ff */
[----:B------:R-:W2:Y:S01]  /*190d0*/  LDL.LU R36, [R1+0x2a8] ;  /* 0x0002a80001247983 */ /* 0x000ea20000300800 */
[----:B------:R-:W-:-:S03]  /*190e0*/  FADD.FTZ R19, R19, -UR16 ;  /* 0x8000001013137e21 */ /* 0x000fc60008010000 */
[----:B------:R-:W4:Y:S01]  /*190f0*/  LDL.LU R8, [R1+0x6dc] ;  /* 0x0006dc0001087983 */ /* 0x000f220000300800 */
        /* <DEDUP_REMOVED lines=8> */
[----:B------:R-:W4:Y:S02]  /*19180*/  LDL.LU R9, [R1+0x6d0] ;  /* 0x0006d00001097983 */ /* 0x000f240000300800 */
        /* <DEDUP_REMOVED lines=17> */
[----:B---3--:R-:W-:-:S02]  /*192a0*/  SHF.L.U32 R23, R35, 0x10, RZ ;  /* 0x0000001023177819 */ /* 0x008fc400000006ff */
[----:B------:R-:W3:Y:S01]  /*192b0*/  LDL.LU R35, [R1+0x29c] ;  /* 0x00029c0001237983 */ /* 0x000ee20000300800 */
[----:B0-----:R-:W-:Y:S01]  /*192c0*/  FMUL.FTZ R4, R19, UR17 ;  /* 0x0000001113047c20 */ /* 0x001fe20008410000 */
        /* <DEDUP_REMOVED lines=19> */
[----:B----4-:R-:W-:Y:S02]  /*19400*/  SHF.L.U32 R26, R34, 0x10, RZ ;  /* 0x00000010221a7819 */ /* 0x010fe400000006ff */
[----:B------:R-:W4:Y:S01]  /*19410*/  LDL.LU R34, [R1+0x6d8] ;  /* 0x0006d80001227983 */ /* 0x000f220000300800 */
        /* <DEDUP_REMOVED lines=31> */
[----:B------:R-:W3:Y:S01]  /*19610*/  LDL.LU R7, [R1+0x6f0] ;  /* 0x0006f00001077983 */ /* 0x000ee20000300800 */
[----:B------:R-:W-:-:S03]  /*19620*/  SHF.L.U32 R21, R8, 0x10, RZ ;  /* 0x0000001008157819 */ /* 0x000fc600000006ff */
[----:B------:R-:W3:Y:S01]  /*19630*/  LDL.LU R8, [R1+0x6ec] ;  /* 0x0006ec0001087983 */ /* 0x000ee20000300800 */
[----:B------:R-:W-:-:S03]  /*19640*/  FADD.FTZ R19, R19, -UR16 ;  /* 0x8000001013137e21 */ /* 0x000fc60008010000 */
[----:B------:R0:W-:Y:S02]  /*19650*/  STL [R1+0x2d8], R4 ;  /* 0x0002d80401007387 */ /* 0x0001e40000100800 */
[----:B0-----:R-:W-:Y:S01]  /*19660*/  FMUL.FTZ R4, R19, UR17 ;  /* 0x0000001113047c20 */ /* 0x001fe20008410000 */
[----:B--2---:R-:W-:-:S05]  /*19670*/  SHF.L.U32 R36, R36, 0x10, RZ ;  /* 0x0000001024247819 */ /* 0x004fca00000006ff */
        /* <DEDUP_REMOVED lines=21> */
[----:B------:R-:W-:Y:S02]  /*197d0*/  SHF.L.U32 R32, R9, 0x10, RZ ;  /* 0x0000001009207819 */ /* 0x000fe400000006ff */
[----:B------:R-:W4:Y:S01]  /*197e0*/  LDL.LU R9, [R1+0x6f8] ;  /* 0x0006f80001097983 */ /* 0x000f220000300800 */
        /* <DEDUP_REMOVED lines=17> */
[----:B------:R-:W-:Y:S01]  /*19900*/  FMUL.FTZ R32, R32, R20 ;  /* 0x0000001420207220 */ /* 0x000fe20000410000 */
[----:B------:R-:W-:Y:S02]  /*19910*/  SHF.L.U32 R20, R8, 0x10, RZ ;  /* 0x0000001008147819 */ /* 0x000fe400000006ff */
[----:B------:R-:W3:Y:S03]  /*19920*/  LDL.LU R8, [R1+0x704] ;  /* 0x0007040001087983 */ /* 0x000ee60000300800 */
[----:B------:R-:W-:Y:S01]  /*19930*/  FADD.FTZ R20, R20, -UR16 ;  /* 0x8000001014147e21 */ /* 0x000fe20008010000 */
[----:B-1----:R-:W-:Y:S01]  /*19940*/  FMUL.FTZ R19, R19, R22 ;  /* 0x0000001613137220 */ /* 0x002fe20000410000 */
[----:B------:R0:W-:Y:S01]  /*19950*/  STL [R1+0x29c], R4 ;  /* 0x00029c0401007387 */ /* 0x0001e20000100800 */
[----:B------:R-:W-:-:S04]  /*19960*/  FADD.FTZ R22, -R22, 1 ;  /* 0x3f80000016167421 */ /* 0x000fc80000010100 */
[----:B------:R-:W-:Y:S01]  /*19970*/  FFMA.FTZ R22, R18, R22, 1 ;  /* 0x3f80000012167423 */ /* 0x000fe20000010016 */
[----:B0-----:R-:W-:-:S04]  /*19980*/  FMUL.FTZ R4, R20, UR17 ;  /* 0x0000001114047c20 */ /* 0x001fc80008410000 */
[----:B------:R-:W-:-:S04]  /*19990*/  FFMA.FTZ R18, R3, R4, R0 ;  /* 0x0000000403127223 */ /* 0x000fc80000010000 */
[----:B------:R-:W-:-:S06]  /*199a0*/  FMUL.FTZ R20, R18, -1.4426950216293334961 ;  /* 0xbfb8aa3b12147820 */ /* 0x000fcc0000410000 */
[----:B------:R-:W0:Y:S01]  /*199b0*/  MUFU.EX2 R20, R20 ;  /* 0x0000001400147308 */ /* 0x000e220000000800 */
[----:B--2---:R-:W-:Y:S02]  /*199c0*/  SHF.L.U32 R30, R34, 0x10, RZ ;  /* 0x00000010221e7819 */ /* 0x004fe400000006ff */
[----:B------:R-:W2:Y:S01]  /*199d0*/  LDL.LU R34, [R1+0x708] ;  /* 0x0007080001227983 */ /* 0x000ea20000300800 */
[----:B0-----:R-:W-:Y:S01]  /*199e0*/  FADD.FTZ R20, R20, 1 ;  /* 0x3f80000014147421 */ /* 0x001fe20000010000 */
[----:B------:R-:W-:-:S03]  /*199f0*/  FMUL.FTZ R19, R19, R22 ;  /* 0x0000001613137220 */ /* 0x000fc60000410000 */
[----:B------:R-:W0:Y:S01]  /*19a00*/  MUFU.RCP R22, R20 ;  /* 0x0000001400167308 */ /* 0x000e220000001000 */
[----:B------:R1:W-:Y:S01]  /*19a10*/  STL [R1+0x290], R4 ;  /* 0x0002900401007387 */ /* 0x0003e20000100800 */
[----:B0-----:R-:W-:Y:S01]  /*19a20*/  FMUL.FTZ R30, R30, R22 ;  /* 0x000000161e1e7220 */ /* 0x001fe20000410000 */
[----:B----4-:R-:W-:Y:S01]  /*19a30*/  SHF.L.U32 R20, R9, 0x10, RZ ;  /* 0x0000001009147819 */ /* 0x010fe200000006ff */
[----:B------:R-:W-:Y:S01]  /*19a40*/  FADD.FTZ R22, -R22, 1 ;  /* 0x3f80000016167421 */ /* 0x000fe20000010100 */
[----:B------:R-:W4:Y:S03]  /*19a50*/  LDL.LU R9, [R1+0x710] ;  /* 0x0007100001097983 */ /* 0x000f260000300800 */
[----:B------:R-:W-:Y:S01]  /*19a60*/  FADD.FTZ R20, R20, -UR16 ;  /* 0x8000001014147e21 */ /* 0x000fe20008010000 */
[----:B------:R-:W-:-:S03]  /*19a70*/  FFMA.FTZ R22, R18, R22, 1 ;  /* 0x3f80000012167423 */ /* 0x000fc60000010016 */
[----:B-1----:R-:W-:-:S04]  /*19a80*/  FMUL.FTZ R4, R20, UR17 ;  /* 0x0000001114047c20 */ /* 0x002fc80008410000 */
[----:B------:R-:W-:-:S04]  /*19a90*/  FFMA.FTZ R18, R5, R4, R2 ;  /* 0x0000000405127223 */ /* 0x000fc80000010002 */
[----:B------:R-:W-:-:S06]  /*19aa0*/  FMUL.FTZ R20, R18, -1.4426950216293334961 ;  /* 0xbfb8aa3b12147820 */ /* 0x000fcc0000410000 */
[----:B------:R-:W0:Y:S01]  /*19ab0*/  MUFU.EX2 R20, R20 ;  /* 0x0000001400147308 */ /* 0x000e220000000800 */
[----:B------:R-:W-:Y:S01]  /*19ac0*/  FMUL.FTZ R30, R30, R22 ;  /* 0x000000161e1e7220 */ /* 0x000fe20000410000 */
[----:B0-----:R-:W-:-:S04]  /*19ad0*/  FADD.FTZ R20, R20, 1 ;  /* 0x3f80000014147421 */ /* 0x001fc80000010000 */
[----:B------:R-:W0:Y:S01]  /*19ae0*/  MUFU.RCP R22, R20 ;  /* 0x0000001400167308 */ /* 0x000e220000001000 */
[----:B------:R1:W-:Y:S01]  /*19af0*/  STL [R1+0x254], R4 ;  /* 0x0002540401007387 */ /* 0x0003e20000100800 */
[----:B---3--:R-:W-:-:S03]  /*19b00*/  SHF.L.U32 R25, R35, 0x10, RZ ;  /* 0x0000001023197819 */ /* 0x008fc600000006ff */
[----:B------:R-:W3:Y:S02]  /*19b10*/  LDL.LU R35, [R1+0x70c] ;  /* 0x00070c0001237983 */ /* 0x000ee40000300800 */
[----:B0-----:R-:W-:Y:S01]  /*19b20*/  FMUL.FTZ R25, R25, R22 ;  /* 0x0000001619197220 */ /* 0x001fe20000410000 */
[----:B------:R-:W-:-:S04]  /*19b30*/  FADD.FTZ R22, -R22, 1 ;  /* 0x3f80000016167421 */ /* 0x000fc80000010100 */
[----:B------:R-:W-:Y:S01]  /*19b40*/  FFMA.FTZ R22, R18, R22, 1 ;  /* 0x3f80000012167423 */ /* 0x000fe20000010016 */
[----:B------:R-:W-:Y:S02]  /*19b50*/  SHF.L.U32 R20, R7, 0x10, RZ ;  /* 0x0000001007147819 */ /* 0x000fe400000006ff */
        /* <DEDUP_REMOVED lines=10> */
[----:B------:R-:W-:-:S03]  /*19c00*/  FMUL.FTZ R25, R25, R22 ;  /* 0x0000001619197220 */ /* 0x000fc60000410000 */
[----:B------:R-:W-:Y:S01]  /*19c10*/  STL [R1+0x250], R4 ;  /* 0x0002500401007387 */ /* 0x000fe20000100800 */
[----:B-1----:R-:W-:Y:S01]  /*19c20*/  FMUL.FTZ R18, R18, R24 ;  /* 0x0000001812127220 */ /* 0x002fe20000410000 */
[----:B------:R-:W-:Y:S02]  /*19c30*/  FADD.FTZ R24, -R24, 1 ;  /* 0x3f80000018187421 */ /* 0x000fe40000010100 */
[----:B------:R0:W-:Y:S02]  /*19c40*/  STL [R1+0x2d4], R6 ;  /* 0x0002d40601007387 */ /* 0x0001e40000100800 */
[----:B------:R-:W-:Y:S02]  /*19c50*/  FFMA.FTZ R24, R20, R24, 1 ;  /* 0x3f80000014187423 */ /* 0x000fe40000010018 */
[----:B0-----:R-:W3:Y:S01]  /*19c60*/  LDL.LU R6, [R1+0x728] ;  /* 0x0007280001067983 */ /* 0x001ee20000300800 */
[----:B--2---:R-:W-:-:S05]  /*19c70*/  SHF.L.U32 R22, R34, 0x10, RZ ;  /* 0x0000001022167819 */ /* 0x004fca00000006ff */
[----:B------:R-:W-:-:S04]  /*19c80*/  FADD.FTZ R22, R22, -UR16 ;  /* 0x8000001016167e21 */ /* 0x000fc80008010000 */
[----:B------:R-:W-:-:S04]  /*19c90*/  FMUL.FTZ R4, R22, UR17 ;  /* 0x0000001116047c20 */ /* 0x000fc80008410000 */
[----:B------:R-:W-:Y:S01]  /*19ca0*/  FFMA.FTZ R20, R5, R4, R2 ;  /* 0x0000000405147223 */ /* 0x000fe20000010002 */
[----:B------:R0:W-:Y:S04]  /*19cb0*/  STL [R1+0x24c], R4 ;  /* 0x00024c0401007387 */ /* 0x0001e80000100800 */
[----:B0-----:R-:W2:Y:S01]  /*19cc0*/  LDL.LU R4, [R1+0x724] ;  /* 0x0007240001047983 */ /* 0x001ea20000300800 */
[----:B------:R-:W-:-:S06]  /*19cd0*/  FMUL.FTZ R22, R20, -1.4426950216293334961 ;  /* 0xbfb8aa3b14167820 */ /* 0x000fcc0000410000 */
[----:B------:R-:W0:Y:S02]  /*19ce0*/  MUFU.EX2 R22, R22 ;  /* 0x0000001600167308 */ /* 0x000e240000000800 */
[----:B0-----:R-:W-:-:S04]  /*19cf0*/  FADD.FTZ R22, R22, 1 ;  /* 0x3f80000016167421 */ /* 0x001fc80000010000 */
[----:B------:R-:W0:Y:S01]  /*19d00*/  MUFU.RCP R34, R22 ;  /* 0x0000001600227308 */ /* 0x000e220000001000 */
[----:B------:R-:W-:Y:S01]  /*19d10*/  FMUL.FTZ R18, R18, R24 ;  /* 0x0000001812127220 */ /* 0x000fe20000410000 */
[----:B----4-:R-:W-:-:S05]  /*19d20*/  SHF.L.U32 R24, R9, 0x10, RZ ;  /* 0x0000001009187819 */ /* 0x010fca00000006ff */
        /* <DEDUP_REMOVED lines=10> */
[----:B0-----:R-:W-:-:S04]  /*19dd0*/  FADD.FTZ R22, R22, 1 ;  /* 0x3f80000016167421 */ /* 0x001fc80000010000 */
[----:B------:R0:W1:Y:S02]  /*19de0*/  MUFU.RCP R35, R22 ;  /* 0x0000001600237308 */ /* 0x0000640000001000 */
[----:B0-----:R-:W-:-:S05]  /*19df0*/  SHF.L.U32 R22, R54, 0x10, RZ ;  /* 0x0000001036167819 */ /* 0x001fca00000006ff */
[----:B-1----:R-:W-:Y:S01]  /*19e00*/  FMUL.FTZ R22, R22, R35 ;  /* 0x0000002316167220 */ /* 0x002fe20000410000 */
[----:B------:R-:W-:-:S04]  /*19e10*/  FADD.FTZ R35, -R35, 1 ;  /* 0x3f80000023237421 */ /* 0x000fc80000010100 */
[----:B------:R-:W-:Y:S01]  /*19e20*/  FFMA.FTZ R35, R20, R35, 1 ;  /* 0x3f80000014237423 */ /* 0x000fe20000010023 */
[----:B------:R-:W-:-:S05]  /*19e30*/  SHF.L.U32 R34, R8, 0x10, RZ ;  /* 0x0000001008227819 */ /* 0x000fca00000006ff */
[----:B------:R-:W-:-:S04]  /*19e40*/  FADD.FTZ R34, R34, -UR16 ;  /* 0x8000001022227e21 */ /* 0x000fc80008010000 */
[----:B------:R-:W-:-:S04]  /*19e50*/  FMUL.FTZ R8, R34, UR17 ;  /* 0x0000001122087c20 */ /* 0x000fc80008410000 */
[----:B------:R-:W-:-:S04]  /*19e60*/  FFMA.FTZ R34, R5, R8, R2 ;  /* 0x0000000805227223 */ /* 0x000fc80000010002 */
[----:B------:R-:W-:-:S06]  /*19e70*/  FMUL.FTZ R20, R34, -1.4426950216293334961 ;  /* 0xbfb8aa3b22147820 */ /* 0x000fcc0000410000 */
[----:B------:R-:W0:Y:S01]  /*19e80*/  MUFU.EX2 R20, R20 ;  /* 0x0000001400147308 */ /* 0x000e220000000800 */
[----:B------:R-:W-:Y:S01]  /*19e90*/  FMUL.FTZ R22, R22, R35 ;  /* 0x0000002316167220 */ /* 0x000fe20000410000 */
[----:B------:R-:W-:Y:S01]  /*19ea0*/  SHF.L.U32 R35, R7, 0x10, RZ ;  /* 0x0000001007237819 */ /* 0x000fe200000006ff */
[----:B0-----:R-:W-:-:S04]  /*19eb0*/  FADD.FTZ R20, R20, 1 ;  /* 0x3f80000014147421 */ /* 0x001fc80000010000 */
[----:B------:R0:W1:Y:S01]  /*19ec0*/  MUFU.RCP R54, R20 ;  /* 0x0000001400367308 */ /* 0x0000620000001000 */
[----:B------:R-:W-:-:S04]  /*19ed0*/  FADD.FTZ R35, R35, -UR16 ;  /* 0x8000001023237e21 */ /* 0x000fc80008010000 */
[----:B------:R-:W-:Y:S01]  /*19ee0*/  FMUL.FTZ R7, R35, UR17 ;  /* 0x0000001123077c20 */ /* 0x000fe20008410000 */
[----:B0-----:R-:W-:-:S03]  /*19ef0*/  SHF.L.U32 R20, R55, 0x10, RZ ;  /* 0x0000001037147819 */ /* 0x001fc600000006ff */
[----:B------:R-:W-:Y:S02]  /*19f00*/  FFMA.FTZ R35, R3, R7, R0 ;  /* 0x0000000703237223 */ /* 0x000fe40000010000 */
[----:B-1----:R-:W-:Y:S01]  /*19f10*/  FMUL.FTZ R20, R20, R54 ;  /* 0x0000003614147220 */ /* 0x002fe20000410000 */
[----:B------:R-:W-:-:S04]  /*19f20*/  FADD.FTZ R54, -R54, 1 ;  /* 0x3f80000036367421 */ /* 0x000fc80000010100 */
[----:B------:R-:W-:Y:S01]  /*19f30*/  FFMA.FTZ R54, R34, R54, 1 ;  /* 0x3f80000022367423 */ /* 0x000fe20000010036 */
[----:B------:R-:W-:-:S06]  /*19f40*/  FMUL.FTZ R34, R35, -1.4426950216293334961 ;  /* 0xbfb8aa3b23227820 */ /* 0x000fcc0000410000 */
[----:B------:R-:W0:Y:S02]  /*19f50*/  MUFU.EX2 R34, R34 ;  /* 0x0000002200227308 */ /* 0x000e240000000800 */
[----:B0-----:R-:W-:-:S04]  /*19f60*/  FADD.FTZ R34, R34, 1 ;  /* 0x3f80000022227421 */ /* 0x001fc80000010000 */
[----:B------:R2:W0:Y:S01]  /*19f70*/  MUFU.RCP R55, R34 ;  /* 0x0000002200377308 */ /* 0x0004220000001000 */
[----:B------:R-:W-:Y:S01]  /*19f80*/  FMUL.FTZ R20, R20, R54 ;  /* 0x0000003614147220 */ /* 0x000fe20000410000 */
[----:B------:R-:W-:-:S05]  /*19f90*/  SHF.L.U32 R54, R6, 0x10, RZ ;  /* 0x0000001006367819 */ /* 0x000fca00000006ff */
[----:B------:R-:W-:-:S04]  /*19fa0*/  FADD.FTZ R54, R54, -UR16 ;  /* 0x8000001036367e21 */ /* 0x000fc80008010000 */
[----:B------:R-:W-:Y:S01]  /*19fb0*/  FMUL.FTZ R6, R54, UR17 ;  /* 0x0000001136067c20 */ /* 0x000fe20008410000 */
[----:B--2---:R-:W-:Y:S02]  /*19fc0*/  SHF.L.U32 R34, R4, 0x10, RZ ;  /* 0x0000001004227819 */ /* 0x004fe400000006ff */
[----:B------:R-:W2:Y:S03]  /*19fd0*/  LDL.LU R4, [R1+0x690] ;  /* 0x0006900001047983 */ /* 0x000ea60000300800 */
[----:B0-----:R-:W-:Y:S01]  /*19fe0*/  FMUL.FTZ R34, R34, R55 ;  /* 0x0000003722227220 */ /* 0x001fe20000410000 */
[----:B------:R-:W-:-:S04]  /*19ff0*/  FADD.FTZ R55, -R55, 1 ;  /* 0x3f80000037377421 */ /* 0x000fc80000010100 */
[----:B------:R-:W-:-:S04]  /*1a000*/  FFMA.FTZ R55, R35, R55, 1 ;  /* 0x3f80000023377423 */ /* 0x000fc80000010037 */
[----:B------:R-:W-:Y:S01]  /*1a010*/  FMUL.FTZ R34, R34, R55 ;  /* 0x0000003722227220 */ /* 0x000fe20000410000 */
[----:B------:R-:W-:-:S04]  /*1a020*/  FFMA.FTZ R55, R5, R6, R2 ;  /* 0x0000000605377223 */ /* 0x000fc80000010002 */
[----:B------:R-:W-:-:S06]  /*1a030*/  FMUL.FTZ R35, R55, -1.4426950216293334961 ;  /* 0xbfb8aa3b37237820 */ /* 0x000fcc0000410000 */
[----:B------:R-:W0:Y:S02]  /*1a040*/  MUFU.EX2 R35, R35 ;  /* 0x0000002300237308 */ /* 0x000e240000000800 */
        /* <DEDUP_REMOVED lines=8> */
[----:B------:R-:W-:Y:S01]  /*1a0d0*/  FADD.FTZ R54, RZ, R57 ;  /* 0x00000039ff367221 */ /* 0x000fe20000010000 */
[-C--:B------:R-:W-:Y:S01]  /*1a0e0*/  FFMA.FTZ R59, R61, R58.reuse, R59 ;  /* 0x0000003a3d3b7223 */ /* 0x080fe2000001003b */
[----:B------:R-:W-:Y:S02]  /*1a0f0*/  FADD.FTZ R60, R16, R60 ;  /* 0x0000003c103c7221 */ /* 0x000fe40000010000 */
[----:B------:R-:W-:Y:S01]  /*1a100*/  FADD.FTZ R54, R54, R58 ;  /* 0x0000003a36367221 */ /* 0x000fe20000010000 */
[----:B------:R-:W-:Y:S01]  /*1a110*/  FMUL.FTZ R58, R5, R58 ;  /* 0x0000003a053a7220 */ /* 0x000fe20000410000 */
[----:B------:R-:W4:Y:S01]  /*1a120*/  LDL.LU R16, [R1+0x440] ;  /* 0x0004400001107983 */ /* 0x000f220000300800 */
[----:B------:R-:W-:Y:S01]  /*1a130*/  FMUL.FTZ R35, R35, R55 ;  /* 0x0000003723237220 */ /* 0x000fe20000410000 */
[----:B------:R-:W-:Y:S01]  /*1a140*/  FADD.FTZ R57, R12, R56 ;  /* 0x000000380c397221 */ /* 0x000fe20000010000 */
[----:B------:R-:W-:Y:S01]  /*1a150*/  FFMA.FTZ R61, R61, R58, R28 ;  /* 0x0000003a3d3d7223 */ /* 0x000fe2000001001c */
[----:B------:R-:W4:Y:S01]  /*1a160*/  LDL.LU R12, [R1+0x438] ;  /* 0x00043800010c7983 */ /* 0x000f220000300800 */
[----:B------:R-:W-:-:S03]  /*1a170*/  FADD.FTZ R58, R58, R60 ;  /* 0x0000003c3a3a7221 */ /* 0x000fc60000010000 */
[----:B------:R-:W4:Y:S01]  /*1a180*/  LDL.LU R28, [R1+0x674] ;  /* 0x00067400011c7983 */ /* 0x000f220000300800 */
[----:B------:R-:W-:Y:S01]  /*1a190*/  FADD.FTZ R54, R54, R13 ;  /* 0x0000000d36367221 */ /* 0x000fe20000010000 */
[-C--:B------:R-:W-:Y:S01]  /*1a1a0*/  FFMA.FTZ R59, R15, R13.reuse, R59 ;  /* 0x0000000d0f3b7223 */ /* 0x080fe2000001003b */
[----:B------:R-:W-:Y:S02]  /*1a1b0*/  FMUL.FTZ R60, R5, R13 ;  /* 0x0000000d053c7220 */ /* 0x000fe40000410000 */
[----:B------:R-:W4:Y:S01]  /*1a1c0*/  LDL.LU R13, [R1+0x430] ;  /* 0x00043000010d7983 */ /* 0x000f220000300800 */
[----:B------:R-:W-:Y:S01]  /*1a1d0*/  FADD.FTZ R54, R54, R17 ;  /* 0x0000001136367221 */ /* 0x000fe20000010000 */
[----:B------:R-:W-:Y:S01]  /*1a1e0*/  FFMA.FTZ R59, R10, R17, R59 ;  /* 0x000000110a3b7223 */ /* 0x000fe2000001003b */
[CC--:B--2---:R-:W-:Y:S01]  /*1a1f0*/  FFMA.FTZ R55, R4.reuse, R56.reuse, R14 ;  /* 0x0000003804377223 */ /* 0x0c4fe2000001000e */
[----:B------:R-:W-:Y:S01]  /*1a200*/  FMUL.FTZ R56, R3, R56 ;  /* 0x0000003803387220 */ /* 0x000fe20000410000 */
[----:B------:R-:W2:Y:S03]  /*1a210*/  LDL.LU R14, [R1+0x428] ;  /* 0x00042800010e7983 */ /* 0x000ea60000300800 */
[----:B------:R-:W-:-:S02]  /*1a220*/  FFMA.FTZ R61, R4, R56, R61 ;  /* 0x00000038043d7223 */ /* 0x000fc4000001003d */
[----:B------:R-:W2:Y:S01]  /*1a230*/  LDL.LU R4, [R1+0x66c] ;  /* 0x00066c0001047983 */ /* 0x000ea20000300800 */
[----:B------:R-:W-:Y:S01]  /*1a240*/  FADD.FTZ R56, R58, R56 ;  /* 0x000000383a387221 */ /* 0x000fe20000010000 */
[----:B------:R-:W-:Y:S02]  /*1a250*/  FFMA.FTZ R61, R15, R60, R61 ;  /* 0x0000003c0f3d7223 */ /* 0x000fe4000001003d */
[----:B------:R-:W2:Y:S01]  /*1a260*/  LDL.LU R15, [R1+0x668] ;  /* 0x00066800010f7983 */ /* 0x000ea20000300800 */
[----:B------:R-:W-:Y:S01]  /*1a270*/  FADD.FTZ R60, R60, R56 ;  /* 0x000000383c3c7221 */ /* 0x000fe20000010000 */
[----:B------:R-:W-:Y:S02]  /*1a280*/  FMUL.FTZ R56, R5, R17 ;  /* 0x0000001105387220 */ /* 0x000fe40000410000 */
[----:B------:R-:W2:Y:S01]  /*1a290*/  LDL.LU R17, [R1+0x654] ;  /* 0x0006540001117983 */ /* 0x000ea20000300800 */
[----:B---3--:R-:W-:Y:S01]  /*1a2a0*/  FADD.FTZ R57, R57, R29 ;  /* 0x0000001d39397221 */ /* 0x008fe20000010000 */
[-C--:B------:R-:W-:Y:S01]  /*1a2b0*/  FFMA.FTZ R55, R11, R29.reuse, R55 ;  /* 0x0000001d0b377223 */ /* 0x080fe20000010037 */
[----:B------:R-:W-:-:S02]  /*1a2c0*/  FMUL.FTZ R58, R3, R29 ;  /* 0x0000001d033a7220 */ /* 0x000fc40000410000 */
[----:B------:R-:W3:Y:S02]  /*1a2d0*/  LDL.LU R29, [R1+0x42c] ;  /* 0x00042c00011d7983 */ /* 0x000ee40000300800 */
[----:B------:R-:W-:Y:S02]  /*1a2e0*/  FFMA.FTZ R61, R11, R58, R61 ;  /* 0x0000003a0b3d7223 */ /* 0x000fe4000001003d */
[----:B------:R-:W3:Y:S01]  /*1a2f0*/  LDL.LU R11, [R1+0x65c] ;  /* 0x00065c00010b7983 */ /* 0x000ee20000300800 */
[----:B------:R-:W-:Y:S01]  /*1a300*/  FADD.FTZ R58, R60, R58 ;  /* 0x0000003a3c3a7221 */ /* 0x000fe20000010000 */
[----:B------:R-:W-:Y:S02]  /*1a310*/  FFMA.FTZ R61, R10, R56, R61 ;  /* 0x000000380a3d7223 */ /* 0x000fe4000001003d */
[----:B------:R-:W3:Y:S01]  /*1a320*/  LDL.LU R10, [R1+0x424] ;  /* 0x00042400010a7983 */ /* 0x000ee20000300800 */
[----:B------:R-:W-:Y:S01]  /*1a330*/  FADD.FTZ R56, R56, R58 ;  /* 0x0000003a38387221 */ /* 0x000fe20000010000 */
[----:B----4-:R-:W-:Y:S01]  /*1a340*/  FMUL.FTZ R60, R3, R16 ;  /* 0x00000010033c7220 */ /* 0x010fe20000410000 */
[----:B------:R-:W-:Y:S01]  /*1a350*/  FADD.FTZ R57, R57, R16 ;  /* 0x0000001039397221 */ /* 0x000fe20000010000 */
[----:B------:R-:W-:Y:S01]  /*1a360*/  FMUL.FTZ R58, R5, R12 ;  /* 0x0000000c053a7220 */ /* 0x000fe20000410000 */
[C---:B------:R-:W-:Y:S01]  /*1a370*/  FFMA.FTZ R55, R28.reuse, R16, R55 ;  /* 0x000000101c377223 */ /* 0x040fe20000010037 */
[----:B------:R-:W-:Y:S01]  /*1a380*/  FFMA.FTZ R61, R28, R60, R61 ;  /* 0x0000003c1c3d7223 */ /* 0x000fe2000001003d */
[----:B------:R-:W4:Y:S01]  /*1a390*/  LDL.LU R16, [R1+0x650] ;  /* 0x0006500001107983 */ /* 0x000f220000300800 */
[----:B------:R-:W-:-:S03]  /*1a3a0*/  FADD.FTZ R60, R56, R60 ;  /* 0x0000003c383c7221 */ /* 0x000fc60000010000 */
[----:B------:R-:W4:Y:S01]  /*1a3b0*/  LDL.LU R28, [R1+0x420] ;  /* 0x00042000011c7983 */ /* 0x000f220000300800 */
[----:B------:R-:W-:Y:S01]  /*1a3c0*/  FADD.FTZ R54, R54, R12 ;  /* 0x0000000c36367221 */ /* 0x000fe20000010000 */
[----:B------:R-:W-:Y:S01]  /*1a3d0*/  FMUL.FTZ R56, R3, R13 ;  /* 0x0000000d03387220 */ /* 0x000fe20000410000 */
[----:B------:R-:W-:Y:S01]  /*1a3e0*/  FADD.FTZ R57, R57, R13 ;  /* 0x0000000d39397221 */ /* 0x000fe20000010000 */
[C---:B--2---:R-:W-:Y:S01]  /*1a3f0*/  FFMA.FTZ R59, R4.reuse, R12, R59 ;  /* 0x0000000c043b7223 */ /* 0x044fe2000001003b */
[----:B------:R-:W-:Y:S01]  /*1a400*/  FFMA.FTZ R61, R4, R58, R61 ;  /* 0x0000003a043d7223 */ /* 0x000fe2000001003d */
[----:B------:R-:W2:Y:S01]  /*1a410*/  LDL.LU R12, [R1+0x644] ;  /* 0x00064400010c7983 */ /* 0x000ea20000300800 */
[----:B------:R-:W-:-:S03]  /*1a420*/  FADD.FTZ R58, R58, R60 ;  /* 0x0000003c3a3a7221 */ /* 0x000fc60000010000 */
[----:B------:R-:W2:Y:S01]  /*1a430*/  LDL.LU R4, [R1+0x410] ;  /* 0x0004100001047983 */ /* 0x000ea20000300800 */
[C---:B------:R-:W-:Y:S01]  /*1a440*/  FFMA.FTZ R55, R15.reuse, R13, R55 ;  /* 0x0000000d0f377223 */ /* 0x040fe20000010037 */
[----:B------:R-:W-:Y:S02]  /*1a450*/  FFMA.FTZ R61, R15, R56, R61 ;  /* 0x000000380f3d7223 */ /* 0x000fe4000001003d */
[----:B------:R-:W2:Y:S01]  /*1a460*/  LDL.LU R13, [R1+0x63c] ;  /* 0x00063c00010d7983 */ /* 0x000ea20000300800 */
[----:B------:R-:W-:-:S03]  /*1a470*/  FADD.FTZ R56, R58, R56 ;  /* 0x000000383a387221 */ /* 0x000fc60000010000 */
[----:B------:R-:W2:Y:S01]  /*1a480*/  LDL.LU R15, [R1+0x40c] ;  /* 0x00040c00010f7983 */ /* 0x000ea20000300800 */
[-C--:B------:R-:W-:Y:S01]  /*1a490*/  FMUL.FTZ R58, R3, R14.reuse ;  /* 0x0000000e033a7220 */ /* 0x080fe20000410000 */
[----:B------:R-:W-:Y:S01]  /*1a4a0*/  FFMA.FTZ R55, R17, R14, R55 ;  /* 0x0000000e11377223 */ /* 0x000fe20000010037 */
[-C--:B---3--:R-:W-:Y:S01]  /*1a4b0*/  FMUL.FTZ R60, R5, R29.reuse ;  /* 0x0000001d053c7220 */ /* 0x088fe20000410000 */
[----:B------:R-:W-:-:S03]  /*1a4c0*/  FFMA.FTZ R59, R11, R29, R59 ;  /* 0x0000001d0b3b7223 */ /* 0x000fc6000001003b */
[----:B------:R-:W-:Y:S02]  /*1a4d0*/  FFMA.FTZ R61, R11, R60, R61 ;  /* 0x0000003c0b3d7223 */ /* 0x000fe4000001003d */
[----:B------:R-:W3:Y:S01]  /*1a4e0*/  LDL.LU R11, [R1+0x638] ;  /* 0x00063800010b7983 */ /* 0x000ee20000300800 */
[----:B------:R-:W-:Y:S01]  /*1a4f0*/  FADD.FTZ R54, R54, R29 ;  /* 0x0000001d36367221 */ /* 0x000fe20000010000 */
[----:B------:R-:W-:Y:S02]  /*1a500*/  FFMA.FTZ R61, R17, R58, R61 ;  /* 0x0000003a113d7223 */ /* 0x000fe4000001003d */
[----:B------:R-:W3:Y:S04]  /*1a510*/  LDL.LU R29, [R1+0x408] ;  /* 0x00040800011d7983 */ /* 0x000ee80000300800 */
[----:B------:R-:W3:Y:S01]  /*1a520*/  LDL.LU R17, [R1+0x62c] ;  /* 0x00062c0001117983 */ /* 0x000ee20000300800 */
[----:B------:R-:W-:Y:S01]  /*1a530*/  FADD.FTZ R60, R60, R56 ;  /* 0x000000383c3c7221 */ /* 0x000fe20000010000 */
[----:B------:R-:W-:Y:S01]  /*1a540*/  FMUL.FTZ R56, R5, R10 ;  /* 0x0000000a05387220 */ /* 0x000fe20000410000 */
[----:B------:R-:W-:-:S02]  /*1a550*/  FADD.FTZ R57, R57, R14 ;  /* 0x0000000e39397221 */ /* 0x000fc40000010000 */
[----:B------:R-:W3:Y:S01]  /*1a560*/  LDL.LU R14, [R1+0x390] ;  /* 0x00039000010e7983 */ /* 0x000ee20000300800 */
[----:B------:R-:W-:Y:S01]  /*1a570*/  FADD.FTZ R58, R60, R58 ;  /* 0x0000003a3c3a7221 */ /* 0x000fe20000010000 */
[----:B------:R-:W-:Y:S01]  /*1a580*/  FADD.FTZ R54, R54, R10 ;  /* 0x0000000a36367221 */ /* 0x000fe20000010000 */
[C---:B----4-:R-:W-:Y:S01]  /*1a590*/  FFMA.FTZ R59, R16.reuse, R10, R59 ;  /* 0x0000000a103b7223 */ /* 0x050fe2000001003b */
[----:B------:R-:W-:Y:S01]  /*1a5a0*/  FFMA.FTZ R61, R16, R56, R61 ;  /* 0x00000038103d7223 */ /* 0x000fe2000001003d */
[----:B------:R-:W4:Y:S01]  /*1a5b0*/  LDL.LU R10, [R1+0x210] ;  /* 0x00021000010a7983 */ /* 0x000f220000300800 */
[----:B------:R-:W-:-:S03]  /*1a5c0*/  FMUL.FTZ R60, R3, R28 ;  /* 0x0000001c033c7220 */ /* 0x000fc60000410000 */
[----:B------:R-:W4:Y:S01]  /*1a5d0*/  LDL.LU R16, [R1+0x628] ;  /* 0x0006280001107983 */ /* 0x000f220000300800 */
[----:B------:R-:W-:Y:S01]  /*1a5e0*/  FADD.FTZ R58, R56, R58 ;  /* 0x0000003a383a7221 */ /* 0x000fe20000010000 */
[----:B------:R-:W-:-:S03]  /*1a5f0*/  FADD.FTZ R57, R57, R28 ;  /* 0x0000001c39397221 */ /* 0x000fc60000010000 */
[----:B------:R-:W-:Y:S01]  /*1a600*/  FADD.FTZ R58, R58, R60 ;  /* 0x0000003c3a3a7221 */ /* 0x000fe20000010000 */
[C---:B--2---:R-:W-:Y:S01]  /*1a610*/  FFMA.FTZ R55, R12.reuse, R28, R55 ;  /* 0x0000001c0c377223 */ /* 0x044fe20000010037 */
[----:B------:R-:W-:Y:S01]  /*1a620*/  FFMA.FTZ R61, R12, R60, R61 ;  /* 0x0000003c0c3d7223 */ /* 0x000fe2000001003d */
[----:B------:R-:W2:Y:S01]  /*1a630*/  LDL.LU R28, [R1+0x214] ;  /* 0x00021400011c7983 */ /* 0x000ea20000300800 */
[----:B------:R-:W-:-:S03]  /*1a640*/  FMUL.FTZ R56, R5, R4 ;  /* 0x0000000405387220 */ /* 0x000fc60000410000 */
[----:B------:R-:W2:Y:S01]  /*1a650*/  LDL.LU R12, [R1+0x61c] ;  /* 0x00061c00010c7983 */ /* 0x000ea20000300800 */
[----:B------:R-:W-:Y:S01]  /*1a660*/  FADD.FTZ R54, R54, R4 ;  /* 0x0000000436367221 */ /* 0x000fe20000010000 */
[C---:B------:R-:W-:Y:S01]  /*1a670*/  FFMA.FTZ R59, R13.reuse, R4, R59 ;  /* 0x000000040d3b7223 */ /* 0x040fe2000001003b */
[----:B------:R-:W-:Y:S01]  /*1a680*/  FFMA.FTZ R61, R13, R56, R61 ;  /* 0x000000380d3d7223 */ /* 0x000fe2000001003d */
[----:B------:R-:W2:Y:S01]  /*1a690*/  LDL.LU R4, [R1+0x218] ;  /* 0x0002180001047983 */ /* 0x000ea20000300800 */
[----:B------:R-:W-:-:S03]  /*1a6a0*/  FMUL.FTZ R60, R3, R15 ;  /* 0x0000000f033c7220 */ /* 0x000fc60000410000 */
[----:B------:R-:W2:Y:S01]  /*1a6b0*/  LDL.LU R13, [R1+0x618] ;  /* 0x00061800010d7983 */ /* 0x000ea20000300800 */
[----:B------:R-:W-:Y:S01]  /*1a6c0*/  FADD.FTZ R57, R57, R15 ;  /* 0x0000000f39397221 */ /* 0x000fe20000010000 */
[----:B------:R-:W-:Y:S01]  /*1a6d0*/  FADD.FTZ R58, R56, R58 ;  /* 0x0000003a383a7221 */ /* 0x000fe20000010000 */
[C---:B---3--:R-:W-:Y:S01]  /*1a6e0*/  FFMA.FTZ R55, R11.reuse, R15, R55 ;  /* 0x0000000f0b377223 */ /* 0x048fe20000010037 */
[----:B------:R-:W-:Y:S01]  /*1a6f0*/  FFMA.FTZ R61, R11, R60, R61 ;  /* 0x0000003c0b3d7223 */ /* 0x000fe2000001003d */
[----:B------:R-:W3:Y:S04]  /*1a700*/  LDL.LU R15, [R1+0x614] ;  /* 0x00061400010f7983 */ /* 0x000ee80000300800 */
[----:B------:R-:W3:Y:S01]  /*1a710*/  LDL.LU R11, [R1+0x21c] ;  /* 0x00021c00010b7983 */ /* 0x000ee20000300800 */
[-C--:B------:R-:W-:Y:S01]  /*1a720*/  FMUL.FTZ R56, R5, R29.reuse ;  /* 0x0000001d05387220 */ /* 0x080fe20000410000 */
[----:B------:R-:W-:Y:S01]  /*1a730*/  FFMA.FTZ R59, R17, R29, R59 ;  /* 0x0000001d113b7223 */ /* 0x000fe2000001003b */
[----:B------:R-:W-:-:S02]  /*1a740*/  FADD.FTZ R54, R54, R29 ;  /* 0x0000001d36367221 */ /* 0x000fc40000010000 */
[----:B------:R-:W3:Y:S01]  /*1a750*/  LDL.LU R29, [R1+0x610] ;  /* 0x00061000011d7983 */ /* 0x000ee20000300800 */
[----:B------:R-:W-:Y:S01]  /*1a760*/  FADD.FTZ R58, R58, R60 ;  /* 0x0000003c3a3a7221 */ /* 0x000fe20000010000 */
[----:B------:R-:W-:Y:S01]  /*1a770*/  FFMA.FTZ R61, R17, R56, R61 ;  /* 0x00000038113d7223 */ /* 0x000fe2000001003d */
[----:B------:R-:W-:Y:S01]  /*1a780*/  FMUL.FTZ R60, R3, R14 ;  /* 0x0000000e033c7220 */ /* 0x000fe20000410000 */
[----:B------:R-:W3:Y:S01]  /*1a790*/  LDL.LU R17, [R1+0x220] ;  /* 0x0002200001117983 */ /* 0x000ee20000300800 */
[----:B------:R-:W-:Y:S01]  /*1a7a0*/  FADD.FTZ R58, R56, R58 ;  /* 0x0000003a383a7221 */ /* 0x000fe20000010000 */
[----:B----4-:R-:W-:-:S03]  /*1a7b0*/  FMUL.FTZ R56, R5, R10 ;  /* 0x0000000a05387220 */ /* 0x010fc60000410000 */
[----:B------:R-:W-:Y:S01]  /*1a7c0*/  FADD.FTZ R58, R58, R60 ;  /* 0x0000003c3a3a7221 */ /* 0x000fe20000010000 */
[C---:B------:R-:W-:Y:S01]  /*1a7d0*/  FFMA.FTZ R61, R16.reuse, R60, R61 ;  /* 0x0000003c103d7223 */ /* 0x040fe2000001003d */
[----:B------:R-:W-:Y:S01]  /*1a7e0*/  FFMA.FTZ R55, R16, R14, R55 ;  /* 0x0000000e10377223 */ /* 0x000fe20000010037 */
[----:B------:R-:W-:Y:S01]  /*1a7f0*/  FADD.FTZ R57, R57, R14 ;  /* 0x0000000e39397221 */ /* 0x000fe20000010000 */
[----:B------:R0:W-:Y:S01]  /*1a800*/  STL [R1+0x750], R53 ;  /* 0x0007503501007387 */ /* 0x0001e20000100800 */
[----:B------:R-:W-:-:S03]  /*1a810*/  FADD.FTZ R58, R56, R58 ;  /* 0x0000003a383a7221 */ /* 0x000fc60000010000 */
[----:B------:R-:W4:Y:S01]  /*1a820*/  LDL.LU R14, [R1+0x60c] ;  /* 0x00060c00010e7983 */ /* 0x000f220000300800 */
[----:B------:R-:W-:-:S03]  /*1a830*/  FADD.FTZ R54, R54, R10 ;  /* 0x0000000a36367221 */ /* 0x000fc60000010000 */
[----:B0-----:R-:W4:Y:S04]  /*1a840*/  LDL.LU R53, [R1+0x224] ;  /* 0x0002240001357983 */ /* 0x001f280000300800 */
[----:B------:R-:W4:Y:S01]  /*1a850*/  LDL.LU R16, [R1+0x228] ;  /* 0x0002280001107983 */ /* 0x000f220000300800 */
[----:B--2---:R-:W-:Y:S01]  /*1a860*/  FMUL.FTZ R60, R3, R28 ;  /* 0x0000001c033c7220 */ /* 0x004fe20000410000 */
[C---:B------:R-:W-:Y:S01]  /*1a870*/  FFMA.FTZ R61, R12.reuse, R56, R61 ;  /* 0x000000380c3d7223 */ /* 0x040fe2000001003d */
[----:B------:R-:W-:Y:S02]  /*1a880*/  FFMA.FTZ R59, R12, R10, R59 ;  /* 0x0000000a0c3b7223 */ /* 0x000fe4000001003b */
[----:B------:R-:W-:Y:S01]  /*1a890*/  FADD.FTZ R58, R58, R60 ;  /* 0x0000003c3a3a7221 */ /* 0x000fe20000010000 */
[----:B------:R-:W2:Y:S01]  /*1a8a0*/  LDL.LU R12, [R1+0x608] ;  /* 0x00060800010c7983 */ /* 0x000ea20000300800 */
[----:B------:R-:W-:Y:S01]  /*1a8b0*/  FMUL.FTZ R56, R5, R4 ;  /* 0x0000000405387220 */ /* 0x000fe20000410000 */
[C---:B------:R-:W-:Y:S01]  /*1a8c0*/  FFMA.FTZ R55, R13.reuse, R28, R55 ;  /* 0x0000001c0d377223 */ /* 0x040fe20000010037 */
[----:B------:R-:W-:Y:S01]  /*1a8d0*/  FFMA.FTZ R61, R13, R60, R61 ;  /* 0x0000003c0d3d7223 */ /* 0x000fe2000001003d */
[----:B------:R-:W-:Y:S01]  /*1a8e0*/  FADD.FTZ R54, R54, R4 ;  /* 0x0000000436367221 */ /* 0x000fe20000010000 */
[----:B------:R-:W2:Y:S01]  /*1a8f0*/  LDL.LU R13, [R1+0x600] ;  /* 0x00060000010d7983 */ /* 0x000ea20000300800 */
[----:B------:R-:W-:-:S03]  /*1a900*/  FADD.FTZ R57, R57, R28 ;  /* 0x0000001c39397221 */ /* 0x000fc60000010000 */
[----:B------:R-:W2:Y:S04]  /*1a910*/  LDL.LU R28, [R1+0x22c] ;  /* 0x00022c00011c7983 */ /* 0x000ea80000300800 */
[----:B------:R-:W2:Y:S01]  /*1a920*/  LDL.LU R10, [R1+0x238] ;  /* 0x00023800010a7983 */ /* 0x000ea20000300800 */
[----:B---3--:R-:W-:Y:S01]  /*1a930*/  FFMA.FTZ R61, R15, R56, R61 ;  /* 0x000000380f3d7223 */ /* 0x008fe2000001003d */
[-C--:B------:R-:W-:Y:S01]  /*1a940*/  FMUL.FTZ R60, R3, R11.reuse ;  /* 0x0000000b033c7220 */ /* 0x080fe20000410000 */
[----:B------:R-:W-:Y:S02]  /*1a950*/  FFMA.FTZ R59, R15, R4, R59 ;  /* 0x000000040f3b7223 */ /* 0x000fe4000001003b */
[----:B------:R-:W3:Y:S01]  /*1a960*/  LDL.LU R4, [R1+0x230] ;  /* 0x0002300001047983 */ /* 0x000ee20000300800 */
[C---:B------:R-:W-:Y:S01]  /*1a970*/  FFMA.FTZ R55, R29.reuse, R11, R55 ;  /* 0x0000000b1d377223 */ /* 0x040fe20000010037 */
[----:B------:R-:W-:-:S02]  /*1a980*/  FFMA.FTZ R61, R29, R60, R61 ;  /* 0x0000003c1d3d7223 */ /* 0x000fc4000001003d */
[----:B------:R-:W3:Y:S04]  /*1a990*/  LDL.LU R15, [R1+0x5fc] ;  /* 0x0005fc00010f7983 */ /* 0x000ee80000300800 */
[----:B------:R-:W3:Y:S01]  /*1a9a0*/  LDL.LU R29, [R1+0x5f8] ;  /* 0x0005f800011d7983 */ /* 0x000ee20000300800 */
[----:B------:R-:W-:Y:S01]  /*1a9b0*/  FADD.FTZ R58, R56, R58 ;  /* 0x0000003a383a7221 */ /* 0x000fe20000010000 */
[----:B------:R-:W-:-:S03]  /*1a9c0*/  FMUL.FTZ R56, R5, R17 ;  /* 0x0000001105387220 */ /* 0x000fc60000410000 */
[----:B------:R-:W-:Y:S01]  /*1a9d0*/  FADD.FTZ R58, R58, R60 ;  /* 0x0000003c3a3a7221 */ /* 0x000fe20000010000 */
[----:B------:R-:W-:Y:S01]  /*1a9e0*/  FADD.FTZ R54, R54, R17 ;  /* 0x0000001136367221 */ /* 0x000fe20000010000 */
[----:B------:R-:W-:Y:S02]  /*1a9f0*/  FADD.FTZ R57, R57, R11 ;  /* 0x0000000b39397221 */ /* 0x000fe40000010000 */
[----:B------:R-:W-:Y:S01]  /*1aa00*/  FADD.FTZ R58, R56, R58 ;  /* 0x0000003a383a7221 */ /* 0x000fe20000010000 */
[----:B------:R-:W3:Y:S01]  /*1aa10*/  LDL.LU R11, [R1+0x234] ;  /* 0x00023400010b7983 */ /* 0x000ee20000300800 */
[C---:B----4-:R-:W-:Y:S01]  /*1aa20*/  FFMA.FTZ R61, R14.reuse, R56, R61 ;  /* 0x000000380e3d7223 */ /* 0x050fe2000001003d */
[----:B------:R-:W-:Y:S02]  /*1aa30*/  FFMA.FTZ R59, R14, R17, R59 ;  /* 0x000000110e3b7223 */ /* 0x000fe4000001003b */
[----:B------:R-:W4:Y:S01]  /*1aa40*/  LDL.LU R14, [R1+0x5f4] ;  /* 0x0005f400010e7983 */ /* 0x000f220000300800 */
[----:B------:R-:W-:Y:S01]  /*1aa50*/  FMUL.FTZ R60, R3, R53 ;  /* 0x00000035033c7220 */ /* 0x000fe20000410000 */
[----:B------:R-:W-:Y:S01]  /*1aa60*/  FADD.FTZ R54, R54, R16 ;  /* 0x0000001036367221 */ /* 0x000fe20000010000 */
[----:B------:R-:W-:-:S02]  /*1aa70*/  FMUL.FTZ R56, R5, R16 ;  /* 0x0000001005387220 */ /* 0x000fc40000410000 */
[----:B------:R-:W-:Y:S01]  /*1aa80*/  FADD.FTZ R58, R58, R60 ;  /* 0x0000003c3a3a7221 */ /* 0x000fe20000010000 */
[C---:B--2---:R-:W-:Y:S01]  /*1aa90*/  FFMA.FTZ R55, R12.reuse, R53, R55 ;  /* 0x000000350c377223 */ /* 0x044fe20000010037 */
[----:B------:R-:W-:Y:S02]  /*1aaa0*/  FFMA.FTZ R61, R12, R60, R61 ;  /* 0x0000003c0c3d7223 */ /* 0x000fe4000001003d */
[----:B------:R-:W-:Y:S01]  /*1aab0*/  FADD.FTZ R58, R56, R58 ;  /* 0x0000003a383a7221 */ /* 0x000fe20000010000 */
[----:B------:R-:W2:Y:S01]  /*1aac0*/  LDL.LU R12, [R1+0x5ec] ;  /* 0x0005ec00010c7983 */ /* 0x000ea20000300800 */
[----:B------:R-:W-:-:S03]  /*1aad0*/  FADD.FTZ R57, R57, R53 ;  /* 0x0000003539397221 */ /* 0x000fc60000010000 */
[----:B------:R-:W2:Y:S01]  /*1aae0*/  LDL.LU R53, [R1+0x5b0] ;  /* 0x0005b00001357983 */ /* 0x000ea20000300800 */
[C---:B------:R-:W-:Y:S01]  /*1aaf0*/  FFMA.FTZ R59, R13.reuse, R16, R59 ;  /* 0x000000100d3b7223 */ /* 0x040fe2000001003b */
[----:B------:R-:W-:Y:S02]  /*1ab00*/  FFMA.FTZ R61, R13, R56, R61 ;  /* 0x000000380d3d7223 */ /* 0x000fe4000001003d */
[----:B------:R-:W2:Y:S01]  /*1ab10*/  LDL.LU R13, [R1+0x5e8] ;  /* 0x0005e800010d7983 */ /* 0x000ea20000300800 */
[----:B------:R-:W-:-:S03]  /*1ab20*/  FMUL.FTZ R60, R3, R28 ;  /* 0x0000001c033c7220 */ /* 0x000fc60000410000 */
[----:B------:R-:W2:Y:S04]  /*1ab30*/  LDL.LU R16, [R1+0x274] ;  /* 0x0002740001107983 */ /* 0x000ea80000300800 */
[----:B------:R-:W2:Y:S01]  /*1ab40*/  LDL.LU R17, [R1+0x77c] ;  /* 0x00077c0001117983 */ /* 0x000ea20000300800 */
[-C--:B---3--:R-:W-:Y:S01]  /*1ab50*/  FMUL.FTZ R56, R5, R4.reuse ;  /* 0x0000000405387220 */ /* 0x088fe20000410000 */
[----:B------:R-:W-:Y:S01]  /*1ab60*/  FADD.FTZ R54, R54, R4 ;  /* 0x0000000436367221 */ /* 0x000fe20000010000 */
[----:B------:R-:W-:Y:S02]  /*1ab70*/  FFMA.FTZ R59, R29, R4, R59 ;  /* 0x000000041d3b7223 */ /* 0x000fe4000001003b */
[----:B------:R-:W3:Y:S01]  /*1ab80*/  LDL.LU R4, [R1+0x774] ;  /* 0x0007740001047983 */ /* 0x000ee20000300800 */
[C---:B------:R-:W-:Y:S01]  /*1ab90*/  FFMA.FTZ R61, R15.reuse, R60, R61 ;  /* 0x0000003c0f3d7223 */ /* 0x040fe2000001003d */
[----:B------:R-:W-:-:S02]  /*1aba0*/  FFMA.FTZ R55, R15, R28, R55 ;  /* 0x0000001c0f377223 */ /* 0x000fc40000010037 */
[----:B------:R-:W3:Y:S01]  /*1abb0*/  LDL.LU R15, [R1+0x278] ;  /* 0x00027800010f7983 */ /* 0x000ee20000300800 */
[----:B------:R-:W-:-:S03]  /*1abc0*/  FFMA.FTZ R61, R29, R56, R61 ;  /* 0x000000381d3d7223 */ /* 0x000fc6000001003d */
[----:B------:R-:W3:Y:S01]  /*1abd0*/  LDL.LU R29, [R1+0x59c] ;  /* 0x00059c00011d7983 */ /* 0x000ee20000300800 */
[----:B------:R-:W-:Y:S01]  /*1abe0*/  FADD.FTZ R58, R58, R60 ;  /* 0x0000003c3a3a7221 */ /* 0x000fe20000010000 */
[----:B------:R-:W-:-:S03]  /*1abf0*/  FMUL.FTZ R60, R3, R11 ;  /* 0x0000000b033c7220 */ /* 0x000fc60000410000 */
[----:B------:R-:W-:Y:S01]  /*1ac00*/  FADD.FTZ R58, R56, R58 ;  /* 0x0000003a383a7221 */ /* 0x000fe20000010000 */
[----:B------:R-:W-:Y:S01]  /*1ac10*/  FADD.FTZ R57, R57, R28 ;  /* 0x0000001c39397221 */ /* 0x000fe20000010000 */
[----:B----4-:R-:W-:Y:S01]  /*1ac20*/  FFMA.FTZ R61, R14, R60, R61 ;  /* 0x0000003c0e3d7223 */ /* 0x010fe2000001003d */
[----:B------:R-:W4:Y:S01]  /*1ac30*/  LDL.LU R28, [R1+0x778] ;  /* 0x00077800011c7983 */ /* 0x000f220000300800 */
[----:B------:R-:W-:Y:S01]  /*1ac40*/  FMUL.FTZ R56, R5, R10 ;  /* 0x0000000a05387220 */ /* 0x000fe20000410000 */
[----:B------:R-:W-:Y:S01]  /*1ac50*/  FADD.FTZ R58, R58, R60 ;  /* 0x0000003c3a3a7221 */ /* 0x000fe20000010000 */
[----:B------:R-:W-:Y:S01]  /*1ac60*/  FFMA.FTZ R55, R14, R11, R55 ;  /* 0x0000000b0e377223 */ /* 0x000fe20000010037 */
[----:B------:R-:W-:Y:S01]  /*1ac70*/  FADD.FTZ R57, R57, R11 ;  /* 0x0000000b39397221 */ /* 0x000fe20000010000 */
[----:B------:R-:W4:Y:S01]  /*1ac80*/  LDL.LU R14, [R1+0x598] ;  /* 0x00059800010e7983 */ /* 0x000f220000300800 */
[----:B------:R-:W-:-:S03]  /*1ac90*/  FADD.FTZ R58, R56, R58 ;  /* 0x0000003a383a7221 */ /* 0x000fc60000010000 */
[----:B------:R-:W4:Y:S01]  /*1aca0*/  LDL.LU R11, [R1+0x27c] ;  /* 0x00027c00010b7983 */ /* 0x000f220000300800 */
[----:B------:R-:W-:Y:S01]  /*1acb0*/  FADD.FTZ R54, R54, R10 ;  /* 0x0000000a36367221 */ /* 0x000fe20000010000 */
[C---:B--2---:R-:W-:Y:S01]  /*1acc0*/  FFMA.FTZ R59, R12.reuse, R10, R59 ;  /* 0x0000000a0c3b7223 */ /* 0x044fe2000001003b */
[----:B------:R-:W-:Y:S01]  /*1acd0*/  FFMA.FTZ R61, R12, R56, R61 ;  /* 0x000000380c3d7223 */ /* 0x000fe2000001003d */
[----:B------:R-:W2:Y:S04]  /*1ace0*/  LDL.LU R10, [R1+0x58c] ;  /* 0x00058c00010a7983 */ /* 0x000ea80000300800 */
[----:B------:R-:W2:Y:S01]  /*1acf0*/  LDL.LU R12, [R1+0x590] ;  /* 0x00059000010c7983 */ /* 0x000ea20000300800 */
[-C--:B---3--:R-:W-:Y:S01]  /*1ad00*/  FMUL.FTZ R60, R3, R4.reuse ;  /* 0x00000004033c7220 */ /* 0x088fe20000410000 */
[----:B------:R-:W-:-:S03]  /*1ad10*/  FFMA.FTZ R55, R13, R4, R55 ;  /* 0x000000040d377223 */ /* 0x000fc60000010037 */
[----:B------:R-:W-:Y:S01]  /*1ad20*/  FFMA.FTZ R61, R13, R60, R61 ;  /* 0x0000003c0d3d7223 */ /* 0x000fe2000001003d */
[----:B------:R-:W-:Y:S01]  /*1ad30*/  FADD.FTZ R58, R58, R60 ;  /* 0x0000003c3a3a7221 */ /* 0x000fe20000010000 */
[----:B------:R-:W3:Y:S04]  /*1ad40*/  LDL.LU R13, [R1+0x270] ;  /* 0x00027000010d7983 */ /* 0x000ee80000300800 */
[----:B------:R-:W3:Y:S01]  /*1ad50*/  LDL.LU R60, [R1+0x588] ;  /* 0x00058800013c7983 */ /* 0x000ee20000300800 */
[----:B------:R-:W-:Y:S01]  /*1ad60*/  FADD.FTZ R57, R57, R4 ;  /* 0x0000000439397221 */ /* 0x000fe20000010000 */
[-C--:B------:R-:W-:Y:S01]  /*1ad70*/  FMUL.FTZ R4, R3, R15.reuse ;  /* 0x0000000f03047220 */ /* 0x080fe20000410000 */
[----:B------:R-:W-:Y:S02]  /*1ad80*/  FFMA.FTZ R55, R29, R15, R55 ;  /* 0x0000000f1d377223 */ /* 0x000fe40000010037 */
[----:B------:R-:W-:-:S02]  /*1ad90*/  FADD.FTZ R57, R57, R15 ;  /* 0x0000000f39397221 */ /* 0x000fc40000010000 */
[----:B------:R-:W3:Y:S01]  /*1ada0*/  LDL.LU R15, [R1+0x770] ;  /* 0x00077000010f7983 */ /* 0x000ee20000300800 */
[----:B------:R-:W-:-:S04]  /*1adb0*/  FMUL.FTZ R56, R5, R16 ;  /* 0x0000001005387220 */ /* 0x000fc80000410000 */
[----:B------:R-:W-:Y:S01]  /*1adc0*/  FFMA.FTZ R61, R53, R56, R61 ;  /* 0x00000038353d7223 */ /* 0x000fe2000001003d */
[----:B------:R-:W-:Y:S01]  /*1add0*/  FADD.FTZ R58, R56, R58 ;  /* 0x0000003a383a7221 */ /* 0x000fe20000010000 */
[----:B----4-:R-:W-:Y:S01]  /*1ade0*/  FMUL.FTZ R56, R5, R28 ;  /* 0x0000001c05387220 */ /* 0x010fe20000410000 */
[----:B------:R-:W-:Y:S01]  /*1adf0*/  FFMA.FTZ R59, R53, R16, R59 ;  /* 0x00000010353b7223 */ /* 0x000fe2000001003b */
[----:B------:R-:W-:Y:S01]  /*1ae00*/  FFMA.FTZ R61, R29, R4, R61 ;  /* 0x000000041d3d7223 */ /* 0x000fe2000001003d */
[----:B------:R-:W-:Y:S01]  /*1ae10*/  FADD.FTZ R58, R58, R4 ;  /* 0x000000043a3a7221 */ /* 0x000fe20000010000 */
[----:B------:R-:W4:Y:S01]  /*1ae20*/  LDL.LU R53, [R1+0x26c] ;  /* 0x00026c0001357983 */ /* 0x000f220000300800 */
[----:B------:R-:W-:Y:S01]  /*1ae30*/  FMUL.FTZ R4, R3, R11 ;  /* 0x0000000b03047220 */ /* 0x000fe20000410000 */
[----:B------:R-:W-:Y:S01]  /*1ae40*/  FFMA.FTZ R61, R14, R56, R61 ;  /* 0x000000380e3d7223 */ /* 0x000fe2000001003d */
[----:B------:R-:W-:Y:S01]  /*1ae50*/  FADD.FTZ R58, R56, R58 ;  /* 0x0000003a383a7221 */ /* 0x000fe20000010000 */
[----:B------:R-:W-:Y:S01]  /*1ae60*/  FADD.FTZ R54, R54, R16 ;  /* 0x0000001036367221 */ /* 0x000fe20000010000 */
[----:B------:R-:W-:Y:S01]  /*1ae70*/  FADD.FTZ R57, R57, R11 ;  /* 0x0000000b39397221 */ /* 0x000fe20000010000 */
[----:B------:R-:W4:Y:S01]  /*1ae80*/  LDL.LU R16, [R1+0x580] ;  /* 0x0005800001107983 */ /* 0x000f220000300800 */
[----:B------:R-:W-:Y:S01]  /*1ae90*/  FFMA.FTZ R59, R14, R28, R59 ;  /* 0x0000001c0e3b7223 */ /* 0x000fe2000001003b */
[----:B------:R-:W-:-:S02]  /*1aea0*/  FADD.FTZ R58, R58, R4 ;  /* 0x000000043a3a7221 */ /* 0x000fc40000010000 */
[----:B------:R-:W4:Y:S04]  /*1aeb0*/  LDL.LU R29, [R1+0x280] ;  /* 0x00028000011d7983 */ /* 0x000f280000300800 */
[----:B------:R-:W4:Y:S01]  /*1aec0*/  LDL.LU R14, [R1+0x574] ;  /* 0x00057400010e7983 */ /* 0x000f220000300800 */
[----:B------:R-:W-:-:S03]  /*1aed0*/  FADD.FTZ R54, R54, R28 ;  /* 0x0000001c36367221 */ /* 0x000fc60000010000 */
[----:B------:R-:W4:Y:S01]  /*1aee0*/  LDL.LU R56, [R1+0x268] ;  /* 0x0002680001387983 */ /* 0x000f220000300800 */
[C---:B--2---:R-:W-:Y:S01]  /*1aef0*/  FFMA.FTZ R55, R12.reuse, R11, R55 ;  /* 0x0000000b0c377223 */ /* 0x044fe20000010037 */
[----:B------:R-:W-:Y:S02]  /*1af00*/  FFMA.FTZ R61, R12, R4, R61 ;  /* 0x000000040c3d7223 */ /* 0x000fe4000001003d */
[----:B------:R-:W2:Y:S04]  /*1af10*/  LDL.LU R11, [R1+0x76c] ;  /* 0x00076c00010b7983 */ /* 0x000ea80000300800 */
[----:B------:R-:W2:Y:S01]  /*1af20*/  LDL.LU R12, [R1+0x570] ;  /* 0x00057000010c7983 */ /* 0x000ea20000300800 */
[-C--:B---3--:R-:W-:Y:S01]  /*1af30*/  FMUL.FTZ R4, R3, R13.reuse ;  /* 0x0000000d03047220 */ /* 0x088fe20000410000 */
[----:B------:R-:W-:Y:S01]  /*1af40*/  FADD.FTZ R57, R57, R13 ;  /* 0x0000000d39397221 */ /* 0x000fe20000010000 */
[----:B------:R-:W-:-:S02]  /*1af50*/  FFMA.FTZ R55, R60, R13, R55 ;  /* 0x0000000d3c377223 */ /* 0x000fc40000010037 */
[----:B------:R-:W3:Y:S01]  /*1af60*/  LDL.LU R13, [R1+0x768] ;  /* 0x00076800010d7983 */ /* 0x000ee20000300800 */
[----:B------:R-:W-:-:S04]  /*1af70*/  FMUL.FTZ R28, R5, R15 ;  /* 0x0000000f051c7220 */ /* 0x000fc80000410000 */
[----:B------:R-:W-:Y:S01]  /*1af80*/  FFMA.FTZ R61, R10, R28, R61 ;  /* 0x0000001c0a3d7223 */ /* 0x000fe2000001003d */
[----:B------:R-:W-:Y:S02]  /*1af90*/  FADD.FTZ R58, R28, R58 ;  /* 0x0000003a1c3a7221 */ /* 0x000fe40000010000 */
[----:B------:R-:W2:Y:S01]  /*1afa0*/  LDL.LU R28, [R1+0x568] ;  /* 0x00056800011c7983 */ /* 0x000ea20000300800 */
[----:B------:R-:W-:Y:S01]  /*1afb0*/  FFMA.FTZ R59, R10, R15, R59 ;  /* 0x0000000f0a3b7223 */ /* 0x000fe2000001003b */
[----:B------:R-:W-:Y:S01]  /*1afc0*/  FADD.FTZ R54, R54, R15 ;  /* 0x0000000f36367221 */ /* 0x000fe20000010000 */
[----:B------:R-:W-:Y:S01]  /*1afd0*/  FFMA.FTZ R61, R60, R4, R61 ;  /* 0x000000043c3d7223 */ /* 0x000fe2000001003d */
[----:B----4-:R-:W-:Y:S01]  /*1afe0*/  FMUL.FTZ R15, R5, R53 ;  /* 0x00000035050f7220 */ /* 0x010fe20000410000 */
[----:B------:R-:W-:Y:S01]  /*1aff0*/  FADD.FTZ R58, R58, R4 ;  /* 0x000000043a3a7221 */ /* 0x000fe20000010000 */
[----:B------:R-:W4:Y:S02]  /*1b000*/  LDL.LU R10, [R1+0x264] ;  /* 0x00026400010a7983 */ /* 0x000f240000300800 */
[C---:B------:R-:W-:Y:S01]  /*1b010*/  FFMA.FTZ R61, R16.reuse, R15, R61 ;  /* 0x0000000f103d7223 */ /* 0x040fe2000001003d */
[----:B------:R-:W-:Y:S01]  /*1b020*/  FADD.FTZ R58, R15, R58 ;  /* 0x0000003a0f3a7221 */ /* 0x000fe20000010000 */
[----:B------:R-:W4:Y:S01]  /*1b030*/  LDL.LU R60, [R1+0x560] ;  /* 0x00056000013c7983 */ /* 0x000f220000300800 */
[----:B------:R-:W-:Y:S01]  /*1b040*/  FMUL.FTZ R4, R3, R29 ;  /* 0x0000001d03047220 */ /* 0x000fe20000410000 */
[----:B------:R-:W-:Y:S01]  /*1b050*/  FADD.FTZ R57, R57, R29 ;  /* 0x0000001d39397221 */ /* 0x000fe20000010000 */
[----:B------:R-:W-:Y:S01]  /*1b060*/  FFMA.FTZ R59, R16, R53, R59 ;  /* 0x00000035103b7223 */ /* 0x000fe2000001003b */
[C---:B------:R-:W-:Y:S01]  /*1b070*/  FFMA.FTZ R55, R14.reuse, R29, R55 ;  /* 0x0000001d0e377223 */ /* 0x040fe20000010037 */
[----:B------:R-:W-:Y:S01]  /*1b080*/  FFMA.FTZ R61, R14, R4, R61 ;  /* 0x000000040e3d7223 */ /* 0x000fe2000001003d */
[----:B------:R-:W4:Y:S01]  /*1b090*/  LDL.LU R29, [R1+0x764] ;  /* 0x00076400011d7983 */ /* 0x000f220000300800 */
[----:B------:R-:W-:-:S03]  /*1b0a0*/  FADD.FTZ R54, R54, R53 ;  /* 0x0000003536367221 */ /* 0x000fc60000010000 */
[----:B------:R-:W4:Y:S01]  /*1b0b0*/  LDL.LU R16, [R1+0x55c] ;  /* 0x00055c0001107983 */ /* 0x000f220000300800 */
[----:B------:R-:W-:-:S03]  /*1b0c0*/  FADD.FTZ R58, R58, R4 ;  /* 0x000000043a3a7221 */ /* 0x000fc60000010000 */
[----:B------:R-:W4:Y:S04]  /*1b0d0*/  LDL.LU R53, [R1+0x260] ;  /* 0x0002600001357983 */ /* 0x000f280000300800 */
[----:B------:R-:W4:Y:S01]  /*1b0e0*/  LDL.LU R14, [R1+0x284] ;  /* 0x00028400010e7983 */ /* 0x000f220000300800 */
[----:B------:R-:W-:Y:S01]  /*1b0f0*/  FMUL.FTZ R4, R3, R56 ;  /* 0x0000003803047220 */ /* 0x000fe20000410000 */
[-C--:B---3--:R-:W-:Y:S01]  /*1b100*/  FMUL.FTZ R15, R5, R13.reuse ;  /* 0x0000000d050f7220 */ /* 0x088fe20000410000 */
[----:B--2---:R-:W-:-:S03]  /*1b110*/  FFMA.FTZ R59, R12, R13, R59 ;  /* 0x0000000d0c3b7223 */ /* 0x004fc6000001003b */
[----:B------:R-:W-:Y:S02]  /*1b120*/  FFMA.FTZ R61, R12, R15, R61 ;  /* 0x0000000f0c3d7223 */ /* 0x000fe4000001003d */
[----:B------:R-:W2:Y:S01]  /*1b130*/  LDL.LU R12, [R1+0x550] ;  /* 0x00055000010c7983 */ /* 0x000ea20000300800 */
[----:B------:R-:W-:-:S03]  /*1b140*/  FADD.FTZ R58, R15, R58 ;  /* 0x0000003a0f3a7221 */ /* 0x000fc60000010000 */
[----:B------:R-:W3:Y:S01]  /*1b150*/  LDL.LU R15, [R1+0x558] ;  /* 0x00055800010f7983 */ /* 0x000ee20000300800 */
[C---:B------:R-:W-:Y:S01]  /*1b160*/  FFMA.FTZ R55, R28.reuse, R56, R55 ;  /* 0x000000381c377223 */ /* 0x040fe20000010037 */
[----:B------:R-:W-:Y:S02]  /*1b170*/  FFMA.FTZ R61, R28, R4, R61 ;  /* 0x000000041c3d7223 */ /* 0x000fe4000001003d */
[----:B------:R-:W3:Y:S01]  /*1b180*/  LDL.LU R28, [R1+0x53c] ;  /* 0x00053c00011c7983 */ /* 0x000ee20000300800 */
[----:B------:R-:W-:Y:S01]  /*1b190*/  FADD.FTZ R54, R54, R13 ;  /* 0x0000000d36367221 */ /* 0x000fe20000010000 */
[----:B------:R-:W-:Y:S01]  /*1b1a0*/  FADD.FTZ R58, R58, R4 ;  /* 0x000000043a3a7221 */ /* 0x000fe20000010000 */
[-C--:B----4-:R-:W-:Y:S01]  /*1b1b0*/  FMUL.FTZ R13, R5, R10.reuse ;  /* 0x0000000a050d7220 */ /* 0x090fe20000410000 */
[----:B------:R-:W-:Y:S02]  /*1b1c0*/  FADD.FTZ R57, R57, R56 ;  /* 0x0000003839397221 */ /* 0x000fe40000010000 */
[----:B------:R-:W4:Y:S01]  /*1b1d0*/  LDL.LU R56, [R1+0x25c] ;  /* 0x00025c0001387983 */ /* 0x000f220000300800 */
[----:B------:R-:W-:Y:S01]  /*1b1e0*/  FADD.FTZ R58, R13, R58 ;  /* 0x0000003a0d3a7221 */ /* 0x000fe20000010000 */
[----:B------:R-:W-:Y:S01]  /*1b1f0*/  FADD.FTZ R54, R54, R10 ;  /* 0x0000000a36367221 */ /* 0x000fe20000010000 */
[C---:B------:R-:W-:Y:S01]  /*1b200*/  FFMA.FTZ R61, R60.reuse, R13, R61 ;  /* 0x0000000d3c3d7223 */ /* 0x040fe2000001003d */
[----:B------:R-:W-:-:S02]  /*1b210*/  FFMA.FTZ R59, R60, R10, R59 ;  /* 0x0000000a3c3b7223 */ /* 0x000fc4000001003b */
[----:B------:R-:W4:Y:S04]  /*1b220*/  LDL.LU R60, [R1+0x538] ;  /* 0x00053800013c7983 */ /* 0x000f280000300800 */
[----:B------:R-:W4:Y:S01]  /*1b230*/  LDL.LU R10, [R1+0x258] ;  /* 0x00025800010a7983 */ /* 0x000f220000300800 */
[-C--:B------:R-:W-:Y:S01]  /*1b240*/  FMUL.FTZ R4, R3, R29.reuse ;  /* 0x0000001d03047220 */ /* 0x080fe20000410000 */
[----:B------:R-:W-:Y:S01]  /*1b250*/  FADD.FTZ R57, R57, R29 ;  /* 0x0000001d39397221 */ /* 0x000fe20000010000 */
[C---:B------:R-:W-:Y:S02]  /*1b260*/  FFMA.FTZ R55, R16.reuse, R29, R55 ;  /* 0x0000001d10377223 */ /* 0x040fe40000010037 */
[----:B------:R-:W-:Y:S01]  /*1b270*/  FFMA.FTZ R61, R16, R4, R61 ;  /* 0x00000004103d7223 */ /* 0x000fe2000001003d */
[----:B------:R-:W-:Y:S01]  /*1b280*/  FADD.FTZ R58, R58, R4 ;  /* 0x000000043a3a7221 */ /* 0x000fe20000010000 */
[----:B------:R-:W4:Y:S01]  /*1b290*/  LDL.LU R16, [R1+0x51c] ;  /* 0x00051c0001107983 */ /* 0x000f220000300800 */
[----:B------:R-:W-:Y:S01]  /*1b2a0*/  FMUL.FTZ R13, R5, R53 ;  /* 0x00000035050d7220 */ /* 0x000fe20000410000 */
[----:B------:R-:W-:-:S02]  /*1b2b0*/  FADD.FTZ R54, R54, R53 ;  /* 0x0000003536367221 */ /* 0x000fc40000010000 */
[----:B------:R-:W4:Y:S01]  /*1b2c0*/  LDL.LU R29, [R1+0x4fc] ;  /* 0x0004fc00011d7983 */ /* 0x000f220000300800 */
[-C--:B------:R-:W-:Y:S01]  /*1b2d0*/  FMUL.FTZ R4, R3, R14.reuse ;  /* 0x0000000e03047220 */ /* 0x080fe20000410000 */
[----:B------:R-:W-:Y:S01]  /*1b2e0*/  FADD.FTZ R57, R57, R14 ;  /* 0x0000000e39397221 */ /* 0x000fe20000010000 */
[----:B------:R-:W-:Y:S01]  /*1b2f0*/  FADD.FTZ R58, R13, R58 ;  /* 0x0000003a0d3a7221 */ /* 0x000fe20000010000 */
[----:B--2---:R-:W-:Y:S02]  /*1b300*/  FFMA.FTZ R55, R12, R14, R55 ;  /* 0x0000000e0c377223 */ /* 0x004fe40000010037 */
[----:B------:R-:W2:Y:S01]  /*1b310*/  LDL.LU R14, [R1+0x760] ;  /* 0x00076000010e7983 */ /* 0x000ea20000300800 */
[C---:B---3--:R-:W-:Y:S01]  /*1b320*/  FFMA.FTZ R59, R15.reuse, R53, R59 ;  /* 0x000000350f3b7223 */ /* 0x048fe2000001003b */
[----:B------:R-:W-:Y:S02]  /*1b330*/  FFMA.FTZ R61, R15, R13, R61 ;  /* 0x0000000d0f3d7223 */ /* 0x000fe4000001003d */
[----:B------:R-:W3:Y:S01]  /*1b340*/  LDL.LU R53, [R1+0x288] ;  /* 0x0002880001357983 */ /* 0x000ee20000300800 */
[----:B------:R-:W-:-:S03]  /*1b350*/  FMUL.FTZ R13, R5, R11 ;  /* 0x0000000b050d7220 */ /* 0x000fc60000410000 */
[----:B------:R-:W3:Y:S01]  /*1b360*/  LDL.LU R15, [R1+0x518] ;  /* 0x00051800010f7983 */ /* 0x000ee20000300800 */
[----:B------:R-:W-:Y:S01]  /*1b370*/  FFMA.FTZ R61, R12, R4, R61 ;  /* 0x000000040c3d7223 */ /* 0x000fe2000001003d */
[C---:B------:R-:W-:Y:S02]  /*1b380*/  FFMA.FTZ R59, R28.reuse, R11, R59 ;  /* 0x0000000b1c3b7223 */ /* 0x040fe4000001003b */
[----:B------:R-:W3:Y:S01]  /*1b390*/  LDL.LU R12, [R1+0x28c] ;  /* 0x00028c00010c7983 */ /* 0x000ee20000300800 */
[----:B------:R-:W-:-:S03]  /*1b3a0*/  FFMA.FTZ R61, R28, R13, R61 ;  /* 0x0000000d1c3d7223 */ /* 0x000fc6000001003d */
[----:B------:R-:W3:Y:S01]  /*1b3b0*/  LDL.LU R28, [R1+0x4f8] ;  /* 0x0004f800011c7983 */ /* 0x000ee20000300800 */
[----:B------:R-:W-:Y:S01]  /*1b3c0*/  FADD.FTZ R58, R58, R4 ;  /* 0x000000043a3a7221 */ /* 0x000fe20000010000 */
[----:B----4-:R-:W-:Y:S01]  /*1b3d0*/  FMUL.FTZ R4, R3, R56 ;  /* 0x0000003803047220 */ /* 0x010fe20000410000 */
[----:B------:R-:W-:Y:S02]  /*1b3e0*/  FADD.FTZ R54, R54, R11 ;  /* 0x0000000b36367221 */ /* 0x000fe40000010000 */
[----:B------:R-:W-:Y:S01]  /*1b3f0*/  FADD.FTZ R58, R13, R58 ;  /* 0x0000003a0d3a7221 */ /* 0x000fe20000010000 */
[----:B------:R-:W-:Y:S01]  /*1b400*/  FFMA.FTZ R61, R60, R4, R61 ;  /* 0x000000043c3d7223 */ /* 0x000fe2000001003d */
[----:B------:R-:W-:Y:S01]  /*1b410*/  FMUL.FTZ R11, R5, R10 ;  /* 0x0000000a050b7220 */ /* 0x000fe20000410000 */
[----:B------:R-:W-:Y:S01]  /*1b420*/  FADD.FTZ R54, R54, R10 ;  /* 0x0000000a36367221 */ /* 0x000fe20000010000 */
[----:B------:R-:W-:Y:S01]  /*1b430*/  FADD.FTZ R58, R58, R4 ;  /* 0x000000043a3a7221 */ /* 0x000fe20000010000 */
[----:B------:R-:W-:Y:S01]  /*1b440*/  FFMA.FTZ R55, R60, R56, R55 ;  /* 0x000000383c377223 */ /* 0x000fe20000010037 */
[----:B------:R-:W4:Y:S01]  /*1b450*/  LDL.LU R13, [R1+0x4e4] ;  /* 0x0004e400010d7983 */ /* 0x000f220000300800 */
[C---:B------:R-:W-:Y:S01]  /*1b460*/  FFMA.FTZ R59, R16.reuse, R10, R59 ;  /* 0x0000000a103b7223 */ /* 0x040fe2000001003b */
[----:B------:R-:W-:-:S02]  /*1b470*/  FFMA.FTZ R61, R16, R11, R61 ;  /* 0x0000000b103d7223 */ /* 0x000fc4000001003d */
[----:B------:R-:W4:Y:S01]  /*1b480*/  LDL.LU R10, [R1+0x75c] ;  /* 0x00075c00010a7983 */ /* 0x000f220000300800 */
[----:B------:R-:W-:Y:S01]  /*1b490*/  FADD.FTZ R57, R57, R56 ;  /* 0x0000003839397221 */ /* 0x000fe20000010000 */
[----:B------:R-:W-:Y:S02]  /*1b4a0*/  FADD.FTZ R58, R11, R58 ;  /* 0x0000003a0b3a7221 */ /* 0x000fe40000010000 */
[----:B------:R-:W4:Y:S04]  /*1b4b0*/  LDL.LU R60, [R1+0x294] ;  /* 0x00029400013c7983 */ /* 0x000f280000300800 */
[----:B------:R-:W4:Y:S04]  /*1b4c0*/  LDL.LU R16, [R1+0x298] ;  /* 0x0002980001107983 */ /* 0x000f280000300800 */
[----:B------:R-:W4:Y:S01]  /*1b4d0*/  LDL.LU R56, [R1+0x4e0] ;  /* 0x0004e00001387983 */ /* 0x000f220000300800 */
[-C--:B--2---:R-:W-:Y:S01]  /*1b4e0*/  FMUL.FTZ R4, R3, R14.reuse ;  /* 0x0000000e03047220 */ /* 0x084fe20000410000 */
[----:B------:R-:W-:Y:S01]  /*1b4f0*/  FADD.FTZ R57, R57, R14 ;  /* 0x0000000e39397221 */ /* 0x000fe20000010000 */
[----:B---3--:R-:W-:-:S02]  /*1b500*/  FFMA.FTZ R55, R15, R14, R55 ;  /* 0x0000000e0f377223 */ /* 0x008fc40000010037 */
[----:B------:R-:W-:Y:S01]  /*1b510*/  FFMA.FTZ R61, R15, R4, R61 ;  /* 0x000000040f3d7223 */ /* 0x000fe2000001003d */
[----:B------:R-:W-:Y:S01]  /*1b520*/  FADD.FTZ R58, R58, R4 ;  /* 0x000000043a3a7221 */ /* 0x000fe20000010000 */
[----:B------:R-:W2:Y:S01]  /*1b530*/  LDL.LU R15, [R1+0x4bc] ;  /* 0x0004bc00010f7983 */ /* 0x000ea20000300800 */
[-C--:B------:R-:W-:Y:S01]  /*1b540*/  FMUL.FTZ R4, R3, R12.reuse ;  /* 0x0000000c03047220 */ /* 0x080fe20000410000 */
[----:B------:R-:W-:Y:S01]  /*1b550*/  FADD.FTZ R57, R57, R12 ;  /* 0x0000000c39397221 */ /* 0x000fe20000010000 */
[-C--:B------:R-:W-:Y:S01]  /*1b560*/  FMUL.FTZ R11, R5, R53.reuse ;  /* 0x00000035050b7220 */ /* 0x080fe20000410000 */
[----:B------:R-:W-:Y:S01]  /*1b570*/  FFMA.FTZ R59, R29, R53, R59 ;  /* 0x000000351d3b7223 */ /* 0x000fe2000001003b */
[----:B------:R-:W-:Y:S01]  /*1b580*/  FFMA.FTZ R55, R28, R12, R55 ;  /* 0x0000000c1c377223 */ /* 0x000fe20000010037 */
[----:B------:R-:W3:Y:S04]  /*1b590*/  LDL.LU R14, [R1+0x4b8] ;  /* 0x0004b800010e7983 */ /* 0x000ee80000300800 */
[----:B------:R-:W3:Y:S01]  /*1b5a0*/  LDL.LU R12, [R1+0x758] ;  /* 0x00075800010c7983 */ /* 0x000ee20000300800 */
[----:B------:R-:W-:-:S03]  /*1b5b0*/  FADD.FTZ R54, R54, R53 ;  /* 0x0000003536367221 */ /* 0x000fc60000010000 */
[----:B------:R-:W3:Y:S01]  /*1b5c0*/  LDL.LU R53, [R1+0x2a0] ;  /* 0x0002a00001357983 */ /* 0x000ee20000300800 */
[----:B------:R-:W-:-:S03]  /*1b5d0*/  FFMA.FTZ R61, R29, R11, R61 ;  /* 0x0000000b1d3d7223 */ /* 0x000fc6000001003d */
[----:B------:R-:W3:Y:S01]  /*1b5e0*/  LDL.LU R29, [R1+0x484] ;  /* 0x00048400011d7983 */ /* 0x000ee20000300800 */
[----:B------:R-:W-:Y:S01]  /*1b5f0*/  FADD.FTZ R58, R11, R58 ;  /* 0x0000003a0b3a7221 */ /* 0x000fe20000010000 */
[----:B------:R-:W-:Y:S01]  /*1b600*/  FFMA.FTZ R61, R28, R4, R61 ;  /* 0x000000041c3d7223 */ /* 0x000fe2000001003d */
[-C--:B----4-:R-:W-:Y:S02]  /*1b610*/  FMUL.FTZ R11, R5, R10.reuse ;  /* 0x0000000a050b7220 */ /* 0x090fe40000410000 */
[----:B------:R-:W-:Y:S01]  /*1b620*/  FADD.FTZ R58, R58, R4 ;  /* 0x000000043a3a7221 */ /* 0x000fe20000010000 */
[C---:B------:R-:W-:Y:S01]  /*1b630*/  FFMA.FTZ R59, R13.reuse, R10, R59 ;  /* 0x0000000a0d3b7223 */ /* 0x040fe2000001003b */
[----:B------:R-:W-:Y:S01]  /*1b640*/  FADD.FTZ R54, R54, R10 ;  /* 0x0000000a36367221 */ /* 0x000fe20000010000 */
[----:B------:R-:W4:Y:S01]  /*1b650*/  LDL.LU R28, [R1+0x2a4] ;  /* 0x0002a400011c7983 */ /* 0x000f220000300800 */
[----:B------:R-:W-:Y:S01]  /*1b660*/  FFMA.FTZ R61, R13, R11, R61 ;  /* 0x0000000b0d3d7223 */ /* 0x000fe2000001003d */
[----:B------:R-:W-:Y:S01]  /*1b670*/  FMUL.FTZ R4, R3, R60 ;  /* 0x0000003c03047220 */ /* 0x000fe20000410000 */
[----:B------:R-:W-:Y:S01]  /*1b680*/  FADD.FTZ R58, R11, R58 ;  /* 0x0000003a0b3a7221 */ /* 0x000fe20000010000 */
[----:B------:R-:W-:Y:S01]  /*1b690*/  FMUL.FTZ R10, R5, R16 ;  /* 0x00000010050a7220 */ /* 0x000fe20000410000 */
[----:B------:R-:W-:Y:S01]  /*1b6a0*/  FADD.FTZ R54, R54, R16 ;  /* 0x0000001036367221 */ /* 0x000fe20000010000 */
[----:B------:R-:W4:Y:S01]  /*1b6b0*/  LDL.LU R11, [R1+0x480] ;  /* 0x00048000010b7983 */ /* 0x000f220000300800 */
[----:B------:R-:W-:Y:S01]  /*1b6c0*/  FADD.FTZ R57, R57, R60 ;  /* 0x0000003c39397221 */ /* 0x000fe20000010000 */
[C---:B------:R-:W-:Y:S01]  /*1b6d0*/  FFMA.FTZ R55, R56.reuse, R60, R55 ;  /* 0x0000003c38377223 */ /* 0x040fe20000010037 */
[----:B------:R-:W-:Y:S01]  /*1b6e0*/  FFMA.FTZ R61, R56, R4, R61 ;  /* 0x00000004383d7223 */ /* 0x000fe2000001003d */
[----:B------:R-:W4:Y:S01]  /*1b6f0*/  LDL.LU R60, [R1+0x2ac] ;  /* 0x0002ac00013c7983 */ /* 0x000f220000300800 */
[----:B------:R-:W-:-:S03]  /*1b700*/  FADD.FTZ R58, R58, R4 ;  /* 0x000000043a3a7221 */ /* 0x000fc60000010000 */
[----:B------:R-:W4:Y:S01]  /*1b710*/  LDL.LU R56, [R1+0x46c] ;  /* 0x00046c0001387983 */ /* 0x000f220000300800 */
[----:B------:R-:W-:-:S03]  /*1b720*/  FADD.FTZ R58, R10, R58 ;  /* 0x0000003a0a3a7221 */ /* 0x000fc60000010000 */
[----:B------:R-:W4:Y:S01]  /*1b730*/  LDL.LU R13, [R1+0x468] ;  /* 0x00046800010d7983 */ /* 0x000f220000300800 */
[----:B--2---:R-:W-:-:S03]  /*1b740*/  FFMA.FTZ R59, R15, R16, R59 ;  /* 0x000000100f3b7223 */ /* 0x004fc6000001003b */
[----:B------:R-:W2:Y:S01]  /*1b750*/  LDL.LU R16, [R1+0x754] ;  /* 0x0007540001107983 */ /* 0x000ea20000300800 */
[----:B------:R-:W-:-:S03]  /*1b760*/  FFMA.FTZ R61, R15, R10, R61 ;  /* 0x0000000a0f3d7223 */ /* 0x000fc6000001003d */
[----:B------:R-:W2:Y:S01]  /*1b770*/  LDL.LU R15, [R1+0x2b0] ;  /* 0x0002b000010f7983 */ /* 0x000ea20000300800 */
[-C--:B---3--:R-:W-:Y:S01]  /*1b780*/  FMUL.FTZ R4, R3, R12.reuse ;  /* 0x0000000c03047220 */ /* 0x088fe20000410000 */
[----:B------:R-:W-:-:S03]  /*1b790*/  FFMA.FTZ R55, R14, R12, R55 ;  /* 0x0000000c0e377223 */ /* 0x000fc60000010037 */
[----:B------:R-:W-:Y:S01]  /*1b7a0*/  FFMA.FTZ R61, R14, R4, R61 ;  /* 0x000000040e3d7223 */ /* 0x000fe2000001003d */
[-C--:B------:R-:W-:Y:S01]  /*1b7b0*/  FMUL.FTZ R10, R5, R53.reuse ;  /* 0x00000035050a7220 */ /* 0x080fe20000410000 */
[----:B------:R-:W3:Y:S01]  /*1b7c0*/  LDL.LU R14, [R1+0x464] ;  /* 0x00046400010e7983 */ /* 0x000ee20000300800 */
[----:B------:R-:W-:Y:S01]  /*1b7d0*/  FADD.FTZ R54, R54, R53 ;  /* 0x0000003536367221 */ /* 0x000fe20000010000 */
[C---:B------:R-:W-:Y:S01]  /*1b7e0*/  FFMA.FTZ R59, R29.reuse, R53, R59 ;  /* 0x000000351d3b7223 */ /* 0x040fe2000001003b */
[----:B------:R-:W-:Y:S01]  /*1b7f0*/  FFMA.FTZ R61, R29, R10, R61 ;  /* 0x0000000a1d3d7223 */ /* 0x000fe2000001003d */
[----:B------:R-:W3:Y:S01]  /*1b800*/  LDL.LU R53, [R1+0x2b8] ;  /* 0x0002b80001357983 */ /* 0x000ee20000300800 */
[----:B------:R-:W-:-:S03]  /*1b810*/  FADD.FTZ R57, R57, R12 ;  /* 0x0000000c39397221 */ /* 0x000fc60000010000 */
[----:B------:R-:W3:Y:S04]  /*1b820*/  LDL.LU R29, [R1+0x44c] ;  /* 0x00044c00011d7983 */ /* 0x000ee80000300800 */
[----:B------:R-:W3:Y:S01]  /*1b830*/  LDL.LU R12, [R1+0x448] ;  /* 0x00044800010c7983 */ /* 0x000ee20000300800 */
[----:B------:R-:W-:Y:S01]  /*1b840*/  FADD.FTZ R58, R58, R4 ;  /* 0x000000043a3a7221 */ /* 0x000fe20000010000 */
[-C--:B----4-:R-:W-:Y:S01]  /*1b850*/  FMUL.FTZ R4, R3, R28.reuse ;  /* 0x0000001c03047220 */ /* 0x090fe20000410000 */
[----:B------:R-:W-:Y:S01]  /*1b860*/  FADD.FTZ R57, R57, R28 ;  /* 0x0000001c39397221 */ /* 0x000fe20000010000 */
[C---:B------:R-:W-:Y:S01]  /*1b870*/  FFMA.FTZ R55, R11.reuse, R28, R55 ;  /* 0x0000001c0b377223 */ /* 0x040fe20000010037 */
[----:B------:R-:W-:Y:S01]  /*1b880*/  FADD.FTZ R58, R10, R58 ;  /* 0x0000003a0a3a7221 */ /* 0x000fe20000010000 */
[----:B------:R-:W-:Y:S01]  /*1b890*/  FFMA.FTZ R61, R11, R4, R61 ;  /* 0x000000040b3d7223 */ /* 0x000fe2000001003d */
[----:B------:R-:W4:Y:S02]  /*1b8a0*/  LDL.LU R28, [R1+0x2bc] ;  /* 0x0002bc00011c7983 */ /* 0x000f240000300800 */
[----:B------:R-:W-:Y:S01]  /*1b8b0*/  FADD.FTZ R58, R58, R4 ;  /* 0x000000043a3a7221 */ /* 0x000fe20000010000 */
[-C--:B------:R-:W-:Y:S01]  /*1b8c0*/  FMUL.FTZ R4, R3, R60.reuse ;  /* 0x0000003c03047220 */ /* 0x080fe20000410000 */
[----:B------:R-:W-:Y:S01]  /*1b8d0*/  FADD.FTZ R57, R57, R60 ;  /* 0x0000003c39397221 */ /* 0x000fe20000010000 */
[----:B------:R-:W4:Y:S01]  /*1b8e0*/  LDL.LU R11, [R1+0x41c] ;  /* 0x00041c00010b7983 */ /* 0x000f220000300800 */
[----:B------:R-:W-:-:S03]  /*1b8f0*/  FFMA.FTZ R55, R13, R60, R55 ;  /* 0x0000003c0d377223 */ /* 0x000fc60000010037 */
[----:B------:R-:W4:Y:S01]  /*1b900*/  LDL.LU R60, [R1+0x2c4] ;  /* 0x0002c400013c7983 */ /* 0x000f220000300800 */
[-C--:B--2---:R-:W-:Y:S01]  /*1b910*/  FMUL.FTZ R10, R5, R16.reuse ;  /* 0x00000010050a7220 */ /* 0x084fe20000410000 */
[----:B------:R-:W-:Y:S01]  /*1b920*/  FFMA.FTZ R59, R56, R16, R59 ;  /* 0x00000010383b7223 */ /* 0x000fe2000001003b */
[----:B------:R-:W-:Y:S02]  /*1b930*/  FADD.FTZ R54, R54, R16 ;  /* 0x0000001036367221 */ /* 0x000fe40000010000 */
[----:B------:R-:W-:Y:S01]  /*1b940*/  FFMA.FTZ R61, R56, R10, R61 ;  /* 0x0000000a383d7223 */ /* 0x000fe2000001003d */
[----:B------:R-:W2:Y:S01]  /*1b950*/  LDL.LU R16, [R1+0x43c] ;  /* 0x00043c0001107983 */ /* 0x000ea20000300800 */
[----:B------:R-:W-:-:S03]  /*1b960*/  FADD.FTZ R58, R10, R58 ;  /* 0x0000003a0a3a7221 */ /* 0x000fc60000010000 */
[----:B------:R-:W2:Y:S01]  /*1b970*/  LDL.LU R56, [R1+0x2c0] ;  /* 0x0002c00001387983 */ /* 0x000ea20000300800 */
[----:B------:R-:W-:Y:S01]  /*1b980*/  FFMA.FTZ R61, R13, R4, R61 ;  /* 0x000000040d3d7223 */ /* 0x000fe2000001003d */
[-C--:B------:R-:W-:Y:S02]  /*1b990*/  FMUL.FTZ R10, R5, R15.reuse ;  /* 0x0000000f050a7220 */ /* 0x080fe40000410000 */
[----:B------:R-:W2:Y:S01]  /*1b9a0*/  LDL.LU R13, [R1+0x434] ;  /* 0x00043400010d7983 */ /* 0x000ea20000300800 */
[----:B------:R-:W-:Y:S01]  /*1b9b0*/  FADD.FTZ R58, R58, R4 ;  /* 0x000000043a3a7221 */ /* 0x000fe20000010000 */
[----:B---3--:R-:W-:Y:S01]  /*1b9c0*/  FFMA.FTZ R59, R14, R15, R59 ;  /* 0x0000000f0e3b7223 */ /* 0x008fe2000001003b */
[----:B------:R-:W-:Y:S01]  /*1b9d0*/  FADD.FTZ R54, R54, R15 ;  /* 0x0000000f36367221 */ /* 0x000fe20000010000 */
[----:B------:R-:W-:Y:S01]  /*1b9e0*/  FFMA.FTZ R61, R14, R10, R61 ;  /* 0x0000000a0e3d7223 */ /* 0x000fe2000001003d */
[----:B------:R-:W-:Y:S01]  /*1b9f0*/  FMUL.FTZ R4, R3, R17 ;  /* 0x0000001103047220 */ /* 0x000fe20000410000 */
[----:B------:R-:W3:Y:S01]  /*1ba00*/  LDL.LU R15, [R1+0x2c8] ;  /* 0x0002c800010f7983 */ /* 0x000ee20000300800 */
[----:B------:R-:W-:Y:S01]  /*1ba10*/  FADD.FTZ R58, R10, R58 ;  /* 0x0000003a0a3a7221 */ /* 0x000fe20000010000 */
[----:B------:R-:W-:Y:S01]  /*1ba20*/  FMUL.FTZ R10, R5, R53 ;  /* 0x00000035050a7220 */ /* 0x000fe20000410000 */
[C---:B------:R-:W-:Y:S01]  /*1ba30*/  FFMA.FTZ R61, R29.reuse, R4, R61 ;  /* 0x000000041d3d7223 */ /* 0x040fe2000001003d */
[----:B------:R-:W3:Y:S01]  /*1ba40*/  LDL.LU R14, [R1+0x418] ;  /* 0x00041800010e7983 */ /* 0x000ee20000300800 */
[----:B------:R-:W-:Y:S01]  /*1ba50*/  FFMA.FTZ R55, R29, R17, R55 ;  /* 0x000000111d377223 */ /* 0x000fe20000010037 */
[C---:B------:R-:W-:Y:S01]  /*1ba60*/  FFMA.FTZ R59, R12.reuse, R53, R59 ;  /* 0x000000350c3b7223 */ /* 0x040fe2000001003b */
[----:B------:R-:W-:Y:S01]  /*1ba70*/  FFMA.FTZ R61, R12, R10, R61 ;  /* 0x0000000a0c3d7223 */ /* 0x000fe2000001003d */
[----:B------:R-:W3:Y:S04]  /*1ba80*/  LDL.LU R29, [R1+0x2cc] ;  /* 0x0002cc00011d7983 */ /* 0x000ee80000300800 */
[----:B------:R-:W3:Y:S01]  /*1ba90*/  LDL.LU R12, [R1+0x414] ;  /* 0x00041400010c7983 */ /* 0x000ee20000300800 */
[----:B------:R-:W-:Y:S01]  /*1baa0*/  FADD.FTZ R58, R58, R4 ;  /* 0x000000043a3a7221 */ /* 0x000fe20000010000 */
[----:B------:R-:W-:Y:S01]  /*1bab0*/  FADD.FTZ R57, R57, R17 ;  /* 0x0000001139397221 */ /* 0x000fe20000010000 */
[----:B----4-:R-:W-:Y:S01]  /*1bac0*/  FMUL.FTZ R4, R3, R28 ;  /* 0x0000001c03047220 */ /* 0x010fe20000410000 */
[----:B------:R-:W-:Y:S01]  /*1bad0*/  FADD.FTZ R54, R54, R53 ;  /* 0x0000003536367221 */ /* 0x000fe20000010000 */
[----:B------:R-:W-:Y:S01]  /*1bae0*/  FADD.FTZ R58, R10, R58 ;  /* 0x0000003a0a3a7221 */ /* 0x000fe20000010000 */
[----:B------:R-:W4:Y:S01]  /*1baf0*/  LDL.LU R53, [R1+0x2d0] ;  /* 0x0002d00001357983 */ /* 0x000f220000300800 */
[----:B------:R-:W-:-:S02]  /*1bb00*/  FADD.FTZ R57, R57, R28 ;  /* 0x0000001c39397221 */ /* 0x000fc40000010000 */
[----:B------:R-:W-:Y:S01]  /*1bb10*/  FADD.FTZ R58, R58, R4 ;  /* 0x000000043a3a7221 */ /* 0x000fe20000010000 */
[----:B------:R-:W4:Y:S01]  /*1bb20*/  LDL.LU R17, [R1+0x3c8] ;  /* 0x0003c80001117983 */ /* 0x000f220000300800 */
[----:B------:R-:W-:Y:S01]  /*1bb30*/  FADD.FTZ R57, R57, R60 ;  /* 0x0000003c39397221 */ /* 0x000fe20000010000 */
[C---:B--2---:R-:W-:Y:S01]  /*1bb40*/  FFMA.FTZ R55, R16.reuse, R28, R55 ;  /* 0x0000001c10377223 */ /* 0x044fe20000010037 */
[----:B------:R-:W-:Y:S01]  /*1bb50*/  FFMA.FTZ R61, R16, R4, R61 ;  /* 0x00000004103d7223 */ /* 0x000fe2000001003d */
[----:B------:R-:W2:Y:S01]  /*1bb60*/  LDL.LU R28, [R1+0x354] ;  /* 0x00035400011c7983 */ /* 0x000ea20000300800 */
[----:B------:R-:W-:-:S03]  /*1bb70*/  FMUL.FTZ R10, R5, R56 ;  /* 0x00000038050a7220 */ /* 0x000fc60000410000 */
[----:B------:R-:W2:Y:S01]  /*1bb80*/  LDL.LU R16, [R1+0x404] ;  /* 0x0004040001107983 */ /* 0x000ea20000300800 */
[----:B------:R-:W-:Y:S01]  /*1bb90*/  FMUL.FTZ R4, R3, R60 ;  /* 0x0000003c03047220 */ /* 0x000fe20000410000 */
[C---:B------:R-:W-:Y:S01]  /*1bba0*/  FFMA.FTZ R59, R13.reuse, R56, R59 ;  /* 0x000000380d3b7223 */ /* 0x040fe2000001003b */
[----:B------:R-:W-:Y:S01]  /*1bbb0*/  FFMA.FTZ R61, R13, R10, R61 ;  /* 0x0000000a0d3d7223 */ /* 0x000fe2000001003d */
[----:B------:R-:W-:Y:S01]  /*1bbc0*/  FADD.FTZ R54, R54, R56 ;  /* 0x0000003836367221 */ /* 0x000fe20000010000 */
[----:B------:R-:W2:Y:S01]  /*1bbd0*/  LDL.LU R13, [R1+0x400] ;  /* 0x00040000010d7983 */ /* 0x000ea20000300800 */
[----:B------:R-:W-:-:S03]  /*1bbe0*/  FADD.FTZ R58, R10, R58 ;  /* 0x0000003a0a3a7221 */ /* 0x000fc60000010000 */
[----:B------:R-:W2:Y:S01]  /*1bbf0*/  LDL.LU R56, [R1+0x350] ;  /* 0x0003500001387983 */ /* 0x000ea20000300800 */
[C---:B------:R-:W-:Y:S01]  /*1bc00*/  FFMA.FTZ R55, R11.reuse, R60, R55 ;  /* 0x0000003c0b377223 */ /* 0x040fe20000010037 */
[----:B------:R-:W-:Y:S01]  /*1bc10*/  FFMA.FTZ R61, R11, R4, R61 ;  /* 0x000000040b3d7223 */ /* 0x000fe2000001003d */
[-C--:B---3--:R-:W-:Y:S01]  /*1bc20*/  FMUL.FTZ R10, R5, R15.reuse ;  /* 0x0000000f050a7220 */ /* 0x088fe20000410000 */
[----:B------:R-:W3:Y:S01]  /*1bc30*/  LDL.LU R11, [R1+0x3fc] ;  /* 0x0003fc00010b7983 */ /* 0x000ee20000300800 */
[----:B------:R-:W-:-:S03]  /*1bc40*/  FFMA.FTZ R59, R14, R15, R59 ;  /* 0x0000000f0e3b7223 */ /* 0x000fc6000001003b */
[----:B------:R-:W3:Y:S01]  /*1bc50*/  LDL.LU R60, [R1+0x348] ;  /* 0x00034800013c7983 */ /* 0x000ee20000300800 */
[----:B------:R-:W-:-:S03]  /*1bc60*/  FFMA.FTZ R61, R14, R10, R61 ;  /* 0x0000000a0e3d7223 */ /* 0x000fc6000001003d */
[----:B------:R-:W3:Y:S01]  /*1bc70*/  LDL.LU R14, [R1+0x3f8] ;  /* 0x0003f800010e7983 */ /* 0x000ee20000300800 */
[----:B------:R-:W-:Y:S01]  /*1bc80*/  FADD.FTZ R58, R58, R4 ;  /* 0x000000043a3a7221 */ /* 0x000fe20000010000 */
[-C--:B------:R-:W-:Y:S01]  /*1bc90*/  FMUL.FTZ R4, R3, R29.reuse ;  /* 0x0000001d03047220 */ /* 0x080fe20000410000 */
[----:B------:R-:W-:Y:S01]  /*1bca0*/  FADD.FTZ R54, R54, R15 ;  /* 0x0000000f36367221 */ /* 0x000fe20000010000 */
[----:B------:R-:W-:Y:S01]  /*1bcb0*/  FFMA.FTZ R55, R12, R29, R55 ;  /* 0x0000001d0c377223 */ /* 0x000fe20000010037 */
[----:B------:R-:W-:Y:S01]  /*1bcc0*/  FADD.FTZ R57, R57, R29 ;  /* 0x0000001d39397221 */ /* 0x000fe20000010000 */
[----:B------:R-:W3:Y:S04]  /*1bcd0*/  LDL.LU R15, [R1+0x344] ;  /* 0x00034400010f7983 */ /* 0x000ee80000300800 */
[----:B------:R-:W3:Y:S01]  /*1bce0*/  LDL.LU R29, [R1+0x3f4] ;  /* 0x0003f400011d7983 */ /* 0x000ee20000300800 */
[----:B------:R-:W-:Y:S01]  /*1bcf0*/  FADD.FTZ R58, R10, R58 ;  /* 0x0000003a0a3a7221 */ /* 0x000fe20000010000 */
[----:B------:R-:W-:Y:S01]  /*1bd00*/  FFMA.FTZ R61, R12, R4, R61 ;  /* 0x000000040c3d7223 */ /* 0x000fe2000001003d */
[----:B----4-:R-:W-:Y:S01]  /*1bd10*/  FMUL.FTZ R10, R5, R53 ;  /* 0x00000035050a7220 */ /* 0x010fe20000410000 */
[----:B------:R-:W4:Y:S01]  /*1bd20*/  LDL.LU R12, [R1+0x340] ;  /* 0x00034000010c7983 */ /* 0x000f220000300800 */
[----:B------:R-:W-:Y:S01]  /*1bd30*/  FADD.FTZ R58, R58, R4 ;  /* 0x000000043a3a7221 */ /* 0x000fe20000010000 */
[----:B------:R-:W-:-:S03]  /*1bd40*/  FADD.FTZ R54, R54, R53 ;  /* 0x0000003536367221 */ /* 0x000fc60000010000 */
[----:B------:R-:W-:Y:S01]  /*1bd50*/  FADD.FTZ R58, R10, R58 ;  /* 0x0000003a0a3a7221 */ /* 0x000fe20000010000 */
[----:B--2---:R-:W-:Y:S01]  /*1bd60*/  FMUL.FTZ R4, R3, R28 ;  /* 0x0000001c03047220 */ /* 0x004fe20000410000 */
[C---:B------:R-:W-:Y:S01]  /*1bd70*/  FFMA.FTZ R61, R16.reuse, R10, R61 ;  /* 0x0000000a103d7223 */ /* 0x040fe2000001003d */
[----:B------:R-:W-:Y:S02]  /*1bd80*/  FFMA.FTZ R59, R16, R53, R59 ;  /* 0x00000035103b7223 */ /* 0x000fe4000001003b */
[----:B------:R-:W2:Y:S01]  /*1bd90*/  LDL.LU R16, [R1+0x3f0] ;  /* 0x0003f00001107983 */ /* 0x000ea20000300800 */
[----:B------:R-:W-:Y:S01]  /*1bda0*/  FADD.FTZ R57, R57, R28 ;  /* 0x0000001c39397221 */ /* 0x000fe20000010000 */
[C---:B------:R-:W-:Y:S02]  /*1bdb0*/  FFMA.FTZ R61, R13.reuse, R4, R61 ;  /* 0x000000040d3d7223 */ /* 0x040fe4000001003d */
[----:B------:R-:W2:Y:S01]  /*1bdc0*/  LDL.LU R53, [R1+0x33c] ;  /* 0x00033c0001357983 */ /* 0x000ea20000300800 */
[----:B------:R-:W-:Y:S01]  /*1bdd0*/  FFMA.FTZ R55, R13, R28, R55 ;  /* 0x0000001c0d377223 */ /* 0x000fe20000010037 */
[----:B------:R-:W-:Y:S01]  /*1bde0*/  FMUL.FTZ R10, R5, R56 ;  /* 0x00000038050a7220 */ /* 0x000fe20000410000 */
[----:B------:R-:W-:Y:S01]  /*1bdf0*/  FADD.FTZ R58, R58, R4 ;  /* 0x000000043a3a7221 */ /* 0x000fe20000010000 */
[----:B------:R-:W2:Y:S01]  /*1be00*/  LDL.LU R28, [R1+0x3ec] ;  /* 0x0003ec00011c7983 */ /* 0x000ea20000300800 */
[----:B------:R-:W-:Y:S01]  /*1be10*/  FADD.FTZ R54, R54, R56 ;  /* 0x0000003836367221 */ /* 0x000fe20000010000 */
[----:B---3--:R-:W-:-:S02]  /*1be20*/  FFMA.FTZ R61, R11, R10, R61 ;  /* 0x0000000a0b3d7223 */ /* 0x008fc4000001003d */
[----:B------:R-:W3:Y:S01]  /*1be30*/  LDL.LU R13, [R1+0x334] ;  /* 0x00033400010d7983 */ /* 0x000ee20000300800 */
[----:B------:R-:W-:Y:S01]  /*1be40*/  FFMA.FTZ R59, R11, R56, R59 ;  /* 0x000000380b3b7223 */ /* 0x000fe2000001003b */
[-C--:B------:R-:W-:Y:S02]  /*1be50*/  FMUL.FTZ R4, R3, R60.reuse ;  /* 0x0000003c03047220 */ /* 0x080fe40000410000 */
        /* <DEDUP_REMOVED lines=8> */
[C---:B------:R-:W-:Y:S01]  /*1bee0*/  FFMA.FTZ R59, R29.reuse, R15, R59 ;  /* 0x0000000f1d3b7223 */ /* 0x040fe2000001003b */
        /* <DEDUP_REMOVED lines=19> */
[----:B---3--:R-:W-:-:S03]  /*1c020*/  FMUL.FTZ R4, R3, R13 ;  /* 0x0000000d03047220 */ /* 0x008fc60000410000 */
[----:B------:R-:W3:Y:S01]  /*1c030*/  LDL.LU R28, [R1+0x3d8] ;  /* 0x0003d800011c7983 */ /* 0x000ee20000300800 */
[----:B------:R-:W-:Y:S01]  /*1c040*/  FADD.FTZ R58, R10, R58 ;  /* 0x0000003a0a3a7221 */ /* 0x000fe20000010000 */
[C---:B------:R-:W-:Y:S01]  /*1c050*/  FFMA.FTZ R55, R11.reuse, R13, R55 ;  /* 0x0000000d0b377223 */ /* 0x040fe20000010037 */
[----:B------:R-:W-:Y:S01]  /*1c060*/  FFMA.FTZ R61, R11, R4, R61 ;  /* 0x000000040b3d7223 */ /* 0x000fe2000001003d */
[----:B------:R-:W-:Y:S01]  /*1c070*/  FADD.FTZ R57, R57, R13 ;  /* 0x0000000d39397221 */ /* 0x000fe20000010000 */
[----:B------:R-:W3:Y:S01]  /*1c080*/  LDL.LU R11, [R1+0x3d4] ;  /* 0x0003d400010b7983 */ /* 0x000ee20000300800 */
[-C--:B------:R-:W-:Y:S01]  /*1c090*/  FMUL.FTZ R10, R5, R56.reuse ;  /* 0x00000038050a7220 */ /* 0x080fe20000410000 */
[----:B------:R-:W-:Y:S02]  /*1c0a0*/  FADD.FTZ R54, R54, R56 ;  /* 0x0000003836367221 */ /* 0x000fe40000010000 */
[----:B------:R-:W3:Y:S01]  /*1c0b0*/  LDL.LU R13, [R1+0x318] ;  /* 0x00031800010d7983 */ /* 0x000ee20000300800 */
[C---:B------:R-:W-:Y:S01]  /*1c0c0*/  FFMA.FTZ R59, R14.reuse, R56, R59 ;  /* 0x000000380e3b7223 */ /* 0x040fe2000001003b */
[----:B------:R-:W-:-:S02]  /*1c0d0*/  FFMA.FTZ R61, R14, R10, R61 ;  /* 0x0000000a0e3d7223 */ /* 0x000fc4000001003d */
[----:B------:R-:W3:Y:S01]  /*1c0e0*/  LDL.LU R56, [R1+0x3d0] ;  /* 0x0003d00001387983 */ /* 0x000ee20000300800 */
[----:B------:R-:W-:-:S03]  /*1c0f0*/  FADD.FTZ R58, R58, R4 ;  /* 0x000000043a3a7221 */ /* 0x000fc60000010000 */
[----:B------:R-:W3:Y:S01]  /*1c100*/  LDL.LU R14, [R1+0x310] ;  /* 0x00031000010e7983 */ /* 0x000ee20000300800 */
[-C--:B------:R-:W-:Y:S01]  /*1c110*/  FMUL.FTZ R4, R3, R60.reuse ;  /* 0x0000003c03047220 */ /* 0x080fe20000410000 */
[----:B------:R-:W-:Y:S01]  /*1c120*/  FADD.FTZ R57, R57, R60 ;  /* 0x0000003c39397221 */ /* 0x000fe20000010000 */
[C---:B------:R-:W-:Y:S02]  /*1c130*/  FFMA.FTZ R55, R15.reuse, R60, R55 ;  /* 0x0000003c0f377223 */ /* 0x040fe40000010037 */
        /* <DEDUP_REMOVED lines=10> */
[----:B------:R-:W-:Y:S01]  /*1c1e0*/  FFMA.FTZ R61, R16, R10, R61 ;  /* 0x0000000a103d7223 */ /* 0x000fe2000001003d */
[----:B------:R-:W2:Y:S01]  /*1c1f0*/  LDL.LU R29, [R1+0x308] ;  /* 0x00030800011d7983 */ /* 0x000ea20000300800 */
[----:B------:R-:W-:-:S03]  /*1c200*/  FMUL.FTZ R10, R5, R53 ;  /* 0x00000035050a7220 */ /* 0x000fc60000410000 */
[----:B------:R-:W2:Y:S01]  /*1c210*/  LDL.LU R16, [R1+0x3c4] ;  /* 0x0003c40001107983 */ /* 0x000ea20000300800 */
[C---:B---3--:R-:W-:Y:S01]  /*1c220*/  FFMA.FTZ R55, R28.reuse, R12, R55 ;  /* 0x0000000c1c377223 */ /* 0x048fe20000010037 */
[----:B------:R-:W-:Y:S02]  /*1c230*/  FFMA.FTZ R61, R28, R4, R61 ;  /* 0x000000041c3d7223 */ /* 0x000fe4000001003d */
[----:B------:R-:W3:Y:S01]  /*1c240*/  LDL.LU R28, [R1+0x304] ;  /* 0x00030400011c7983 */ /* 0x000ee20000300800 */
[----:B------:R-:W-:Y:S01]  /*1c250*/  FADD.FTZ R57, R57, R12 ;  /* 0x0000000c39397221 */ /* 0x000fe20000010000 */
[----:B------:R-:W-:Y:S01]  /*1c260*/  FADD.FTZ R58, R58, R4 ;  /* 0x000000043a3a7221 */ /* 0x000fe20000010000 */
[C---:B------:R-:W-:Y:S01]  /*1c270*/  FFMA.FTZ R59, R11.reuse, R53, R59 ;  /* 0x000000350b3b7223 */ /* 0x040fe2000001003b */
[----:B------:R-:W-:Y:S01]  /*1c280*/  FFMA.FTZ R61, R11, R10, R61 ;  /* 0x0000000a0b3d7223 */ /* 0x000fe2000001003d */
[----:B------:R-:W3:Y:S01]  /*1c290*/  LDL.LU R12, [R1+0x3c0] ;  /* 0x0003c000010c7983 */ /* 0x000ee20000300800 */
[----:B------:R-:W-:Y:S01]  /*1c2a0*/  FMUL.FTZ R4, R3, R13 ;  /* 0x0000000d03047220 */ /* 0x000fe20000410000 */
[----:B------:R-:W-:-:S02]  /*1c2b0*/  FADD.FTZ R58, R10, R58 ;  /* 0x0000003a0a3a7221 */ /* 0x000fc40000010000 */
[----:B------:R-:W3:Y:S01]  /*1c2c0*/  LDL.LU R11, [R1+0x2fc] ;  /* 0x0002fc00010b7983 */ /* 0x000ee20000300800 */
[C---:B------:R-:W-:Y:S01]  /*1c2d0*/  FFMA.FTZ R55, R56.reuse, R13, R55 ;  /* 0x0000000d38377223 */ /* 0x040fe20000010037 */
[----:B------:R-:W-:Y:S01]  /*1c2e0*/  FADD.FTZ R57, R57, R13 ;  /* 0x0000000d39397221 */ /* 0x000fe20000010000 */
[----:B------:R-:W-:Y:S01]  /*1c2f0*/  FFMA.FTZ R61, R56, R4, R61 ;  /* 0x00000004383d7223 */ /* 0x000fe2000001003d */
[----:B------:R-:W3:Y:S01]  /*1c300*/  LDL.LU R13, [R1+0x2f8] ;  /* 0x0002f800010d7983 */ /* 0x000ee20000300800 */
[----:B------:R-:W-:-:S03]  /*1c310*/  FMUL.FTZ R10, R5, R14 ;  /* 0x0000000e050a7220 */ /* 0x000fc60000410000 */
[----:B------:R-:W3:Y:S01]  /*1c320*/  LDL.LU R56, [R1+0x3bc] ;  /* 0x0003bc0001387983 */ /* 0x000ee20000300800 */
[C---:B------:R-:W-:Y:S01]  /*1c330*/  FFMA.FTZ R59, R60.reuse, R14, R59 ;  /* 0x0000000e3c3b7223 */ /* 0x040fe2000001003b */
[----:B------:R-:W-:Y:S02]  /*1c340*/  FFMA.FTZ R61, R60, R10, R61 ;  /* 0x0000000a3c3d7223 */ /* 0x000fe4000001003d */
[----:B------:R-:W3:Y:S01]  /*1c350*/  LDL.LU R60, [R1+0x3b8] ;  /* 0x0003b800013c7983 */ /* 0x000ee20000300800 */
[----:B------:R-:W-:Y:S01]  /*1c360*/  FADD.FTZ R58, R58, R4 ;  /* 0x000000043a3a7221 */ /* 0x000fe20000010000 */
[----:B----4-:R-:W-:-:S03]  /*1c370*/  FMUL.FTZ R4, R3, R15 ;  /* 0x0000000f03047220 */ /* 0x010fc60000410000 */
        /* <DEDUP_REMOVED lines=12> */
[----:B------:R-:W-:Y:S01]  /*1c440*/  FFMA.FTZ R61, R16, R10, R61 ;  /* 0x0000000a103d7223 */ /* 0x000fe2000001003d */
[----:B------:R-:W-:Y:S01]  /*1c450*/  FADD.FTZ R58, R10, R58 ;  /* 0x0000003a0a3a7221 */ /* 0x000fe20000010000 */
[----:B---3--:R-:W-:-:S04]  /*1c460*/  FMUL.FTZ R4, R3, R28 ;  /* 0x0000001c03047220 */ /* 0x008fc80000410000 */
[----:B------:R-:W-:Y:S01]  /*1c470*/  FADD.FTZ R58, R58, R4 ;  /* 0x000000043a3a7221 */ /* 0x000fe20000010000 */
[----:B------:R-:W-:Y:S01]  /*1c480*/  FFMA.FTZ R61, R12, R4, R61 ;  /* 0x000000040c3d7223 */ /* 0x000fe2000001003d */
[----:B------:R-:W-:Y:S01]  /*1c490*/  FMUL.FTZ R10, R5, R11 ;  /* 0x0000000b050a7220 */ /* 0x000fe20000410000 */
        /* <DEDUP_REMOVED lines=11> */
[----:B------:R-:W3:Y:S04]  /*1c550*/  LDL.LU R28, [R1+0x2e4] ;  /* 0x0002e400011c7983 */ /* 0x000ee80000300800 */
[----:B------:R-:W3:Y:S01]  /*1c560*/  LDL.LU R16, [R1+0x3a8] ;  /* 0x0003a80001107983 */ /* 0x000ee20000300800 */
[----:B----4-:R-:W-:Y:S01]  /*1c570*/  FMUL.FTZ R10, R5, R14 ;  /* 0x0000000e050a7220 */ /* 0x010fe20000410000 */
        /* <DEDUP_REMOVED lines=20> */
[----:B------:R-:W-:Y:S01]  /*1c6c0*/  FADD.FTZ R57, R57, R28 ;  /* 0x0000001c39397221 */ /* 0x000fe20000010000 */
[----:B----4-:R-:W-:Y:S01]  /*1c6d0*/  FFMA.FTZ R59, R12, R56, R59 ;  /* 0x000000380c3b7223 */ /* 0x010fe2000001003b */
        /* <DEDUP_REMOVED lines=12> */
[----:B------:R-:W-:Y:S01]  /*1c7a0*/  FMUL.FTZ R10, R5, R56 ;  /* 0x00000038050a7220 */ /* 0x000fe20000410000 */
[----:B------:R-:W-:Y:S01]  /*1c7b0*/  FFMA.FTZ R55, R11, R60, R55 ;  /* 0x0000003c0b377223 */ /* 0x000fe20000010037 */
[----:B------:R-:W4:Y:S01]  /*1c7c0*/  LDL.LU R56, [R1+0x388] ;  /* 0x0003880001387983 */ /* 0x000f220000300800 */
[----:B------:R-:W-:Y:S01]  /*1c7d0*/  FFMA.FTZ R61, R16, R4, R61 ;  /* 0x00000004103d7223 */ /* 0x000fe2000001003d */
[----:B------:R-:W-:Y:S01]  /*1c7e0*/  FADD.FTZ R58, R58, R4 ;  /* 0x000000043a3a7221 */ /* 0x000fe20000010000 */
[----:B------:R-:W-:Y:S01]  /*1c7f0*/  FMUL.FTZ R4, R3, R60 ;  /* 0x0000003c03047220 */ /* 0x000fe20000410000 */
[-C--:B------:R-:W-:Y:S01]  /*1c800*/  FFMA.FTZ R59, R14, R13.reuse, R59 ;  /* 0x0000000d0e3b7223 */ /* 0x080fe2000001003b */
        /* <DEDUP_REMOVED lines=13> */
[----:B------:R-:W-:-:S02]  /*1c8e0*/  FADD.FTZ R58, R58, R4 ;  /* 0x000000043a3a7221 */ /* 0x000fc40000010000 */
[----:B------:R-:W4:Y:S02]  /*1c8f0*/  LDL.LU R16, [R1+0x2a8] ;  /* 0x0002a80001107983 */ /* 0x000f240000300800 */
[----:B------:R-:W-:Y:S01]  /*1c900*/  FADD.FTZ R58, R10, R58 ;  /* 0x0000003a0a3a7221 */ /* 0x000fe20000010000 */
[C---:B--2---:R-:W-:Y:S01]  /*1c910*/  FFMA.FTZ R55, R15.reuse, R53, R55 ;  /* 0x000000350f377223 */ /* 0x044fe20000010037 */
[----:B------:R-:W-:Y:S01]  /*1c920*/  FFMA.FTZ R61, R15, R4, R61 ;  /* 0x000000040f3d7223 */ /* 0x000fe2000001003d */
[C---:B---3--:R-:W-:Y:S01]  /*1c930*/  FFMA.FTZ R59, R29.reuse, R47, R59 ;  /* 0x0000002f1d3b7223 */ /* 0x048fe2000001003b */
[----:B------:R-:W2:Y:S02]  /*1c940*/  LDL.LU R15, [R1+0x37c] ;  /* 0x00037c00010f7983 */ /* 0x000ea40000300800 */
[----:B------:R-:W-:Y:S01]  /*1c950*/  FFMA.FTZ R61, R29, R10, R61 ;  /* 0x0000000a1d3d7223 */ /* 0x000fe2000001003d */
[-C--:B------:R-:W-:Y:S01]  /*1c960*/  FMUL.FTZ R4, R3, R52.reuse ;  /* 0x0000003403047220 */ /* 0x080fe20000410000 */
[----:B------:R-:W3:Y:S01]  /*1c970*/  LDL.LU R29, [R1+0x378] ;  /* 0x00037800011d7983 */ /* 0x000ee20000300800 */
[----:B----4-:R-:W-:-:S02]  /*1c980*/  FFMA.FTZ R55, R28, R52, R55 ;  /* 0x000000341c377223 */ /* 0x010fc40000010037 */
[----:B------:R-:W-:Y:S01]  /*1c990*/  FFMA.FTZ R61, R28, R4, R61 ;  /* 0x000000041c3d7223 */ /* 0x000fe2000001003d */
[-C--:B------:R-:W-:Y:S01]  /*1c9a0*/  FMUL.FTZ R10, R5, R45.reuse ;  /* 0x0000002d050a7220 */ /* 0x080fe20000410000 */
[----:B------:R-:W4:Y:S01]  /*1c9b0*/  LDL.LU R28, [R1+0x374] ;  /* 0x00037400011c7983 */ /* 0x000f220000300800 */
[----:B------:R-:W-:Y:S01]  /*1c9c0*/  FADD.FTZ R58, R58, R4 ;  /* 0x000000043a3a7221 */ /* 0x000fe20000010000 */
[C---:B------:R-:W-:Y:S01]  /*1c9d0*/  FFMA.FTZ R59, R56.reuse, R45, R59 ;  /* 0x0000002d383b7223 */ /* 0x040fe2000001003b */
[----:B------:R-:W-:Y:S01]  /*1c9e0*/  FFMA.FTZ R61, R56, R10, R61 ;  /* 0x0000000a383d7223 */ /* 0x000fe2000001003d */
[CC--:B------:R-:W-:Y:S01]  /*1c9f0*/  FMUL.FTZ R4, R3.reuse, R51.reuse ;  /* 0x0000003303047220 */ /* 0x0c0fe20000410000 */
[----:B------:R-:W4:Y:S01]  /*1ca00*/  LDL.LU R56, [R1+0x370] ;  /* 0x0003700001387983 */ /* 0x000f220000300800 */
[C---:B------:R-:W-:Y:S02]  /*1ca10*/  FFMA.FTZ R55, R60.reuse, R51, R55 ;  /* 0x000000333c377223 */ /* 0x040fe40000010037 */
[----:B------:R-:W-:Y:S01]  /*1ca20*/  FFMA.FTZ R61, R60, R4, R61 ;  /* 0x000000043c3d7223 */ /* 0x000fe2000001003d */
[----:B------:R-:W-:Y:S01]  /*1ca30*/  FMUL.FTZ R12, R3, R46 ;  /* 0x0000002e030c7220 */ /* 0x000fe20000410000 */
[----:B------:R-:W4:Y:S01]  /*1ca40*/  LDL.LU R60, [R1+0x36c] ;  /* 0x00036c00013c7983 */ /* 0x000f220000300800 */
[----:B------:R-:W-:Y:S01]  /*1ca50*/  FADD.FTZ R58, R10, R58 ;  /* 0x0000003a0a3a7221 */ /* 0x000fe20000010000 */
[-C--:B------:R-:W-:Y:S01]  /*1ca60*/  FMUL.FTZ R10, R5, R43.reuse ;  /* 0x0000002b050a7220 */ /* 0x080fe20000410000 */
[C---:B------:R-:W-:Y:S01]  /*1ca70*/  FFMA.FTZ R59, R13.reuse, R43, R59 ;  /* 0x0000002b0d3b7223 */ /* 0x040fe2000001003b */
[----:B------:R-:W4:Y:S01]  /*1ca80*/  LDL.LU R14, [R1+0x338] ;  /* 0x00033800010e7983 */ /* 0x000f220000300800 */
[----:B------:R-:W-:Y:S01]  /*1ca90*/  FADD.FTZ R58, R58, R4 ;  /* 0x000000043a3a7221 */ /* 0x000fe20000010000 */
        /* <DEDUP_REMOVED lines=14> */
[C---:B----4-:R-:W-:Y:S01]  /*1cb80*/  FFMA.FTZ R55, R28.reuse, R49, R55 ;  /* 0x000000311c377223 */ /* 0x050fe20000010037 */
        /* <DEDUP_REMOVED lines=15> */
[----:B------:R-:W-:Y:S02]  /*1cc80*/  FFMA.FTZ R4, R13, R37, R59 ;  /* 0x000000250d047223 */ /* 0x000fe4000001003b */
        /* <DEDUP_REMOVED lines=26> */
[C---:B------:R-:W-:Y:S01]  /*1ce30*/  FFMA.FTZ R13, R14.reuse, R12, R13 ;  /* 0x0000000c0e0d7223 */ /* 0x040fe2000001000d */
[----:B------:R-:W-:Y:S01]  /*1ce40*/  FMUL.FTZ R10, R3, R40 ;  /* 0x00000028030a7220 */ /* 0x000fe20000410000 */
[----:B------:R-:W-:Y:S01]  /*1ce50*/  FFMA.FTZ R4, R14, R27, R4 ;  /* 0x0000001b0e047223 */ /* 0x000fe20000010004 */
[----:B------:R-:W-:Y:S01]  /*1ce60*/  FADD.FTZ R11, R12, R11 ;  /* 0x0000000b0c0b7221 */ /* 0x000fe20000010000 */
[-C--:B------:R-:W-:Y:S01]  /*1ce70*/  FMUL.FTZ R12, R5, R23.reuse ;  /* 0x00000017050c7220 */ /* 0x080fe20000410000 */
[----:B------:R-:W4:Y:S01]  /*1ce80*/  LDL.LU R14, [R1+0x29c] ;  /* 0x00029c00010e7983 */ /* 0x000f220000300800 */
[C---:B--2---:R-:W-:Y:S01]  /*1ce90*/  FFMA.FTZ R13, R15.reuse, R10, R13 ;  /* 0x0000000a0f0d7223 */ /* 0x044fe2000001000d */
[----:B------:R-:W-:Y:S01]  /*1cea0*/  FFMA.FTZ R55, R15, R40, R55 ;  /* 0x000000280f377223 */ /* 0x000fe20000010037 */
[----:B------:R-:W-:Y:S01]  /*1ceb0*/  FADD.FTZ R15, R11, R10 ;  /* 0x0000000a0b0f7221 */ /* 0x000fe20000010000 */
[C---:B---3--:R-:W-:Y:S01]  /*1cec0*/  FFMA.FTZ R11, R29.reuse, R23, R4 ;  /* 0x000000171d0b7223 */ /* 0x048fe20000010004 */
[----:B------:R-:W-:Y:S01]  /*1ced0*/  FFMA.FTZ R13, R29, R12, R13 ;  /* 0x0000000c1d0d7223 */ /* 0x000fe2000001000d */
[-C--:B------:R-:W-:Y:S01]  /*1cee0*/  FMUL.FTZ R4, R3, R38.reuse ;  /* 0x0000002603047220 */ /* 0x080fe20000410000 */
[----:B------:R-:W2:Y:S01]  /*1cef0*/  LDL.LU R29, [R1+0x290] ;  /* 0x00029000011d7983 */ /* 0x000ea20000300800 */
[----:B------:R-:W-:Y:S01]  /*1cf00*/  FADD.FTZ R15, R12, R15 ;  /* 0x0000000f0c0f7221 */ /* 0x000fe20000010000 */
[C---:B----4-:R-:W-:Y:S01]  /*1cf10*/  FFMA.FTZ R55, R28.reuse, R38, R55 ;  /* 0x000000261c377223 */ /* 0x050fe20000010037 */
[----:B------:R-:W-:Y:S01]  /*1cf20*/  FFMA.FTZ R13, R28, R4, R13 ;  /* 0x000000041c0d7223 */ /* 0x000fe2000001000d */
[-C--:B------:R-:W-:Y:S01]  /*1cf30*/  FMUL.FTZ R10, R5, R26.reuse ;  /* 0x0000001a050a7220 */ /* 0x080fe20000410000 */
[----:B------:R-:W3:Y:S01]  /*1cf40*/  LDL.LU R28, [R1+0x254] ;  /* 0x00025400011c7983 */ /* 0x000ee20000300800 */
        /* <DEDUP_REMOVED lines=9> */
[----:B------:R-:W-:Y:S01]  /*1cfe0*/  FADD.FTZ R57, R57, R53 ;  /* 0x0000003539397221 */ /* 0x000fe20000010000 */
[----:B------:R-:W-:Y:S02]  /*1cff0*/  FADD.FTZ R15, R10, R15 ;  /* 0x0000000f0a0f7221 */ /* 0x000fe40000010000 */
[----:B------:R-:W-:Y:S01]  /*1d000*/  FADD.FTZ R54, R54, R45 ;  /* 0x0000002d36367221 */ /* 0x000fe20000010000 */
        /* <DEDUP_REMOVED lines=22> */
[----:B------:R-:W-:Y:S01]  /*1d170*/  FADD.FTZ R54, R54, R33 ;  /* 0x0000002136367221 */ /* 0x000fe20000010000 */
[----:B------:R-:W-:Y:S01]  /*1d180*/  FMUL.FTZ R10, R5, R25 ;  /* 0x00000019050a7220 */ /* 0x000fe20000410000 */
[----:B------:R-:W-:Y:S01]  /*1d190*/  FADD.FTZ R15, R15, R12 ;  /* 0x0000000c0f0f7221 */ /* 0x000fe20000010000 */
[----:B------:R-:W-:Y:S01]  /*1d1a0*/  FADD.FTZ R57, R57, R46 ;  /* 0x0000002e39397221 */ /* 0x000fe20000010000 */
[----:B------:R-:W-:-:S02]  /*1d1b0*/  FADD.FTZ R54, R54, R31 ;  /* 0x0000001f36367221 */ /* 0x000fc40000010000 */
[----:B------:R-:W-:Y:S01]  /*1d1c0*/  FADD.FTZ R15, R10, R15 ;  /* 0x0000000f0a0f7221 */ /* 0x000fe20000010000 */
        /* <DEDUP_REMOVED lines=11> */
[----:B------:R-:W-:Y:S02]  /*1d280*/  FMUL.FTZ R19, R5, R35 ;  /* 0x0000002305137220 */ /* 0x000fe40000410000 */
[----:B------:R-:W-:Y:S01]  /*1d290*/  FADD.FTZ R57, R57, R32 ;  /* 0x0000002039397221 */ /* 0x000fe20000010000 */
[----:B--2---:R-:W-:Y:S01]  /*1d2a0*/  FFMA.FTZ R13, R29, R12, R13 ;  /* 0x0000000c1d0d7223 */ /* 0x004fe2000001000d */
[----:B---3--:R-:W-:-:S03]  /*1d2b0*/  FFMA.FTZ R11, R28, R25, R4 ;  /* 0x000000191c0b7223 */ /* 0x008fc60000010004 */
[----:B------:R-:W-:Y:S01]  /*1d2c0*/  FFMA.FTZ R13, R28, R10, R13 ;  /* 0x0000000a1c0d7223 */ /* 0x000fe2000001000d */
[----:B------:R-:W-:Y:S01]  /*1d2d0*/  FMUL.FTZ R4, R3, R18 ;  /* 0x0000001203047220 */ /* 0x000fe20000410000 */
[----:B------:R-:W-:-:S03]  /*1d2e0*/  FMUL.FTZ R10, R5, R24 ;  /* 0x00000018050a7220 */ /* 0x000fc60000410000 */
[----:B----4-:R-:W-:Y:S01]  /*1d2f0*/  FFMA.FTZ R13, R56, R4, R13 ;  /* 0x00000004380d7223 */ /* 0x010fe2000001000d */
[----:B------:R-:W-:Y:S01]  /*1d300*/  FADD.FTZ R15, R15, R4 ;  /* 0x000000040f0f7221 */ /* 0x000fe20000010000 */
[----:B------:R-:W-:Y:S02]  /*1d310*/  FMUL.FTZ R4, R3, R22 ;  /* 0x0000001603047220 */ /* 0x000fe40000410000 */
[----:B------:R-:W-:Y:S01]  /*1d320*/  FFMA.FTZ R13, R60, R10, R13 ;  /* 0x0000000a3c0d7223 */ /* 0x000fe2000001000d */
[----:B------:R-:W-:Y:S01]  /*1d330*/  FADD.FTZ R15, R10, R15 ;  /* 0x0000000f0a0f7221 */ /* 0x000fe20000010000 */
[----:B------:R-:W-:Y:S01]  /*1d340*/  FMUL.FTZ R10, R5, R20 ;  /* 0x00000014050a7220 */ /* 0x000fe20000410000 */
[----:B------:R-:W-:Y:S01]  /*1d350*/  FFMA.FTZ R55, R29, R30, R55 ;  /* 0x0000001e1d377223 */ /* 0x000fe20000010037 */
[----:B------:R-:W-:Y:S01]  /*1d360*/  FFMA.FTZ R13, R9, R4, R13 ;  /* 0x00000004090d7223 */ /* 0x000fe2000001000d */
[----:B------:R-:W-:Y:S01]  /*1d370*/  FADD.FTZ R15, R15, R4 ;  /* 0x000000040f0f7221 */ /* 0x000fe20000010000 */
[----:B------:R-:W-:Y:S01]  /*1d380*/  FMUL.FTZ R4, R3, R34 ;  /* 0x0000002203047220 */ /* 0x000fe20000410000 */
[----:B------:R-:W-:Y:S01]  /*1d390*/  FFMA.FTZ R55, R56, R18, R55 ;  /* 0x0000001238377223 */ /* 0x000fe20000010037 */
[----:B------:R-:W-:Y:S01]  /*1d3a0*/  FFMA.FTZ R13, R8, R10, R13 ;  /* 0x0000000a080d7223 */ /* 0x000fe2000001000d */
[----:B------:R-:W-:Y:S01]  /*1d3b0*/  FADD.FTZ R15, R10, R15 ;  /* 0x0000000f0a0f7221 */ /* 0x000fe20000010000 */
[----:B------:R-:W-:Y:S01]  /*1d3c0*/  FFMA.FTZ R11, R60, R24, R11 ;  /* 0x000000183c0b7223 */ /* 0x000fe2000001000b */
[----:B------:R-:W-:Y:S01]  /*1d3d0*/  FFMA.FTZ R55, R9, R22, R55 ;  /* 0x0000001609377223 */ /* 0x000fe20000010037 */
[----:B------:R-:W-:Y:S01]  /*1d3e0*/  FFMA.FTZ R12, R7, R4, R13 ;  /* 0x00000004070c7223 */ /* 0x000fe2000001000d */
[----:B------:R-:W-:Y:S01]  /*1d3f0*/  FADD.FTZ R10, R15, R4 ;  /* 0x000000040f0a7221 */ /* 0x000fe20000010000 */
[----:B------:R-:W-:Y:S01]  /*1d400*/  FFMA.FTZ R4, R8, R20, R11 ;  /* 0x0000001408047223 */ /* 0x000fe2000001000b */
[----:B------:R-:W-:Y:S01]  /*1d410*/  FFMA.FTZ R32, R7, R34, R55 ;  /* 0x0000002207207223 */ /* 0x000fe20000010037 */
[C---:B------:R-:W-:Y:S01]  /*1d420*/  FFMA.FTZ R12, R6.reuse, R19, R12 ;  /* 0x00000013060c7223 */ /* 0x040fe2000001000c */
[----:B------:R0:W5:Y:S01]  /*1d430*/  LDL.LU R9, [R1+0x74c] ;  /* 0x00074c0001097983 */ /* 0x0001620000300800 */
[----:B------:R-:W-:-:S03]  /*1d440*/  FFMA.FTZ R33, R6, R35, R4 ;  /* 0x0000002306217223 */ /* 0x000fc60000010004 */
[----:B------:R0:W5:Y:S04]  /*1d450*/  LDL.LU R8, [R1+0x748] ;  /* 0x0007480001087983 */ /* 0x0001680000300800 */
[----:B------:R0:W5:Y:S04]  /*1d460*/  LDL.LU R7, [R1+0x744] ;  /* 0x0007440001077983 */ /* 0x0001680000300800 */
[----:B------:R0:W5:Y:S01]  /*1d470*/  LDL.LU R6, [R1+0x740] ;  /* 0x0007400001067983 */ /* 0x0001620000300800 */
[----:B------:R-:W-:Y:S01]  /*1d480*/  FADD.FTZ R57, R57, R30 ;  /* 0x0000001e39397221 */ /* 0x000fe20000010000 */
[----:B------:R-:W-:-:S03]  /*1d490*/  FADD.FTZ R25, R26, R25 ;  /* 0x000000191a197221 */ /* 0x000fc60000010000 */
[----:B------:R-:W-:Y:S01]  /*1d4a0*/  FADD.FTZ R57, R57, R18 ;  /* 0x0000001239397221 */ /* 0x000fe20000010000 */
[----:B------:R-:W-:-:S03]  /*1d4b0*/  FADD.FTZ R25, R25, R24 ;  /* 0x0000001819197221 */ /* 0x000fc60000010000 */
[----:B------:R-:W-:Y:S01]  /*1d4c0*/  FADD.FTZ R57, R57, R22 ;  /* 0x0000001639397221 */ /* 0x000fe20000010000 */
[----:B------:R-:W-:Y:S01]  /*1d4d0*/  FADD.FTZ R20, R25, R20 ;  /* 0x0000001419147221 */ /* 0x000fe20000010000 */
[----:B------:R-:W-:Y:S02]  /*1d4e0*/  FADD.FTZ R19, R19, R10 ;  /* 0x0000000a13137221 */ /* 0x000fe40000010000 */
[----:B------:R-:W-:Y:S01]  /*1d4f0*/  FADD.FTZ R34, R57, R34 ;  /* 0x0000002239227221 */ /* 0x000fe20000010000 */
[----:B0-----:R-:W-:-:S07]  /*1d500*/  FADD.FTZ R35, R20, R35 ;  /* 0x0000002314237221 */ /* 0x001fce0000010000 */
.L_x_371:
[----:B------:R-:W0:Y:S01]  /*1d510*/  S2R R17, SR_LANEID ;  /* 0x0000000000117919 */ /* 0x000e220000000000 */
[----:B------:R-:W1:Y:S01]  /*1d520*/  S2UR UR7, SR_CgaCtaId ;  /* 0x00000000000779c3 */ /* 0x000e620000008800 */
[----:B------:R-:W-:Y:S01]  /*1d530*/  UMOV UR6, 0x400 ;  /* 0x0000040000067882 */ /* 0x000fe20000000000 */
[----:B------:R-:W2:Y:S01]  /*1d540*/  LDCU UR9, c[0x0][0x374] ;  /* 0x00006e80ff0977ac */ /* 0x000ea20008000800 */
[----:B------:R-:W3:Y:S01]  /*1d550*/  SHFL.DOWN PT, R4, R12, 0x1, 0x1f ;  /* 0x08201f000c047f89 */ /* 0x000ee200000e0000 */
[----:B------:R-:W-:Y:S01]  /*1d560*/  BSSY.RECONVERGENT B0, `(.L_x_372) ;  /* 0x000002b000007945 */ /* 0x000fe20003800200 */
[----:B------:R-:W-:Y:S01]  /*1d570*/  MOV R45, UR13 ;  /* 0x0000000d002d7c02 */ /* 0x000fe20008000f00 */
[----:B------:R-:W-:Y:S01]  /*1d580*/  UIADD3 UR5, UPT, UPT, UR6, 0xa0, URZ ;  /* 0x000000a006057890 */ /* 0x000fe2000fffe0ff */
[----:B------:R-:W4:Y:S01]  /*1d590*/  SHFL.DOWN PT, R10, R19, 0x1, 0x1f ;  /* 0x08201f00130a7f89 */ /* 0x000f2200000e0000 */
[----:B------:R-:W0:Y:S01]  /*1d5a0*/  LDCU UR12, c[0x0][0x370] ;  /* 0x00006e00ff0c77ac */ /* 0x000e220008000800 */
[----:B------:R-:W2:Y:S01]  /*1d5b0*/  S2R R44, SR_TID.X ;  /* 0x00000000002c7919 */ /* 0x000ea20000002100 */
[----:B-1----:R-:W-:Y:S01]  /*1d5c0*/  ULEA UR5, UR7, UR5, 0x18 ;  /* 0x0000000507057291 */ /* 0x002fe2000f8ec0ff */
[----:B0-----:R-:W-:-:S02]  /*1d5d0*/  ISETP.GT.AND P0, PT, R17, 0x1e, PT ;  /* 0x0000001e1100780c */ /* 0x001fc40003f04270 */
[C---:B------:R-:W-:Y:S02]  /*1d5e0*/  ISETP.GT.AND P2, PT, R17.reuse, 0xf, PT ;  /* 0x0000000f1100780c */ /* 0x040fe40003f44270 */
[----:B------:R-:W-:Y:S02]  /*1d5f0*/  ISETP.GT.AND P1, PT, R17, 0x17, PT ;  /* 0x000000171100780c */ /* 0x000fe40003f24270 */
[----:B--2---:R-:W-:-:S07]  /*1d600*/  ISETP.GT.U32.AND P3, PT, R44, 0x3f, PT ;  /* 0x0000003f2c00780c */ /* 0x004fce0003f64070 */
[----:B---3--:R-:W-:Y:S01]  /*1d610*/  @!P0 FADD.FTZ R12, R4, R12 ;  /* 0x0000000c040c8221 */ /* 0x008fe20000010000 */
[----:B----4-:R-:W-:Y:S01]  /*1d620*/  @!P0 FADD.FTZ R19, R10, R19 ;  /* 0x000000130a138221 */ /* 0x010fe20000010000 */
        /* <DEDUP_REMOVED lines=30> */
.L_x_373:
[----:B------:R-:W-:Y:S05]  /*1d810*/  BSYNC.RECONVERGENT B0 ;  /* 0x0000000000007941 */ /* 0x000fea0003800200 */
.L_x_372:
[----:B------:R-:W-:Y:S01]  /*1d820*/  BAR.SYNC.DEFER_BLOCKING 0x0 ;  /* 0x0000000000007b1d */ /* 0x000fe20000010000 */
[----:B------:R-:W-:-:S05]  /*1d830*/  LEA R45, R45, R44, 0x6 ;  /* 0x0000002c2d2d7211 */ /* 0x000fca00078e30ff */
[----:B------:R-:W-:Y:S04]  /*1d840*/  BSSY.RECONVERGENT B0, `(.L_x_374) ;  /* 0x0000029000007945 */ /* 0x000fe80003800200 */
[----:B------:R-:W-:Y:S05]  /*1d850*/  @P0 BRA `(.L_x_375) ;  /* 0x00000000009c0947 */ /* 0x000fea0003800000 */
[----:B------:R-:W-:-:S09]  /*1d860*/  ULEA UR5, UR7, UR6, 0x18 ;  /* 0x0000000607057291 */ /* 0x000fd2000f8ec0ff */
[----:B------:R-:W4:Y:S04]  /*1d870*/  LDS.64 R36, [UR5+0x18] ;  /* 0x00001805ff247984 */ /* 0x000f280008000a00 */
[----:B--23--:R-:W2:Y:S04]  /*1d880*/  LDS.128 R12, [UR5+0x20] ;  /* 0x00002005ff0c7984 */ /* 0x00cea80008000c00 */
[----:B-1----:R-:W1:Y:S04]  /*1d890*/  LDS.128 R16, [UR5+0x30] ;  /* 0x00003005ff107984 */ /* 0x002e680008000c00 */
[----:B------:R-:W3:Y:S04]  /*1d8a0*/  LDS.128 R28, [UR5+0x40] ;  /* 0x00004005ff1c7984 */ /* 0x000ee80008000c00 */
[----:B------:R-:W3:Y:S04]  /*1d8b0*/  LDS.128 R24, [UR5+0x50] ;  /* 0x00005005ff187984 */ /* 0x000ee80008000c00 */
[----:B------:R-:W3:Y:S01]  /*1d8c0*/  LDS.128 R20, [UR5+0x60] ;  /* 0x00006005ff147984 */ /* 0x000ee20008000c00 */
[----:B----4-:R-:W-:Y:S01]  /*1d8d0*/  FADD.FTZ R39, R10, R36 ;  /* 0x000000240a277221 */ /* 0x010fe20000010000 */
[----:B0-----:R-:W-:-:S03]  /*1d8e0*/  FADD.FTZ R10, R11, R37 ;  /* 0x000000250b0a7221 */ /* 0x001fc60000010000 */
[----:B--2---:R-:W-:Y:S01]  /*1d8f0*/  FADD.FTZ R11, R39, R12 ;  /* 0x0000000c270b7221 */ /* 0x004fe20000010000 */
[----:B------:R-:W-:Y:S01]  /*1d900*/  FADD.FTZ R10, R10, R13 ;  /* 0x0000000d0a0a7221 */ /* 0x000fe20000010000 */
[----:B------:R-:W0:Y:S02]  /*1d910*/  LDS.128 R36, [UR5+0x70] ;  /* 0x00007005ff247984 */ /* 0x000e240008000c00 */
[----:B------:R-:W-:Y:S01]  /*1d920*/  FADD.FTZ R11, R11, R14 ;  /* 0x0000000e0b0b7221 */ /* 0x000fe20000010000 */
[----:B------:R-:W-:Y:S02]  /*1d930*/  FADD.FTZ R10, R10, R15 ;  /* 0x0000000f0a0a7221 */ /* 0x000fe40000010000 */
[----:B------:R-:W2:Y:S01]  /*1d940*/  LDS.128 R12, [UR5+0x80] ;  /* 0x00008005ff0c7984 */ /* 0x000ea20008000c00 */
        /* <DEDUP_REMOVED lines=20> */
[----:B--2---:R-:W-:Y:S01]  /*1da90*/  FADD.FTZ R11, R11, R12 ;  /* 0x0000000c0b0b7221 */ /* 0x004fe20000010000 */
[----:B------:R-:W-:-:S03]  /*1daa0*/  FADD.FTZ R12, R10, R13 ;  /* 0x0000000d0a0c7221 */ /* 0x000fc60000010000 */
[----:B------:R-:W-:Y:S01]  /*1dab0*/  FADD.FTZ R10, R11, R14 ;  /* 0x0000000e0b0a7221 */ /* 0x000fe20000010000 */
[----:B------:R-:W-:-:S07]  /*1dac0*/  FADD.FTZ R11, R12, R15 ;  /* 0x0000000f0c0b7221 */ /* 0x000fce0000010000 */
.L_x_375:
[----:B------:R-:W-:Y:S05]  /*1dad0*/  BSYNC.RECONVERGENT B0 ;  /* 0x0000000000007941 */ /* 0x000fea0003800200 */
.L_x_374:
[----:B------:R-:W-:Y:S06]  /*1dae0*/  BAR.SYNC.DEFER_BLOCKING 0x0 ;  /* 0x0000000000007b1d */ /* 0x000fec0000010000 */
[----:B------:R-:W-:Y:S04]  /*1daf0*/  BSSY.RECONVERGENT B0, `(.L_x_376) ;  /* 0x0000025000007945 */ /* 0x000fe80003800200 */
[----:B------:R-:W-:Y:S05]  /*1db00*/  @P3 BRA `(.L_x_377) ;  /* 0x00000000008c3947 */ /* 0x000fea0003800000 */
[----:B------:R-:W4:Y:S04]  /*1db10*/  LDS.128 R36, [R4+0x400] ;  /* 0x0004000004247984 */ /* 0x000f280000000c00 */
[----:B------:R-:W0:Y:S04]  /*1db20*/  LDS.128 R28, [R4+0x800] ;  /* 0x00080000041c7984 */ /* 0x000e280000000c00 */
[----:B------:R-:W0:Y:S04]  /*1db30*/  LDS.128 R24, [R4+0xc00] ;  /* 0x000c000004187984 */ /* 0x000e280000000c00 */
[----:B------:R-:W0:Y:S04]  /*1db40*/  LDS.128 R20, [R4+0x1000] ;  /* 0x0010000004147984 */ /* 0x000e280000000c00 */
[----:B-1----:R-:W1:Y:S04]  /*1db50*/  LDS.128 R16, [R4+0x1400] ;  /* 0x0014000004107984 */ /* 0x002e680000000c00 */
[----:B--23--:R-:W2:Y:S04]  /*1db60*/  LDS.128 R12, [R4+0x1800] ;  /* 0x00180000040c7984 */ /* 0x00cea80000000c00 */
[----:B------:R3:W3:Y:S01]  /*1db70*/  LDS.128 R40, [R4+0x1c00] ;  /* 0x001c000004287984 */ /* 0x0006e20000000c00 */
[----:B----4-:R-:W-:Y:S01]  /*1db80*/  FADD.FTZ R47, R32, R36 ;  /* 0x00000024202f7221 */ /* 0x010fe20000010000 */
        /* <DEDUP_REMOVED lines=20> */
[----:B---3--:R-:W-:Y:S01]  /*1dcd0*/  FADD.FTZ R4, R32, R13 ;  /* 0x0000000d20047221 */ /* 0x008fe20000010000 */
[----:B------:R-:W-:Y:S01]  /*1dce0*/  FADD.FTZ R13, R33, R14 ;  /* 0x0000000e210d7221 */ /* 0x000fe20000010000 */
[----:B------:R-:W-:Y:S01]  /*1dcf0*/  FADD.FTZ R12, R34, R15 ;  /* 0x0000000f220c7221 */ /* 0x000fe20000010000 */
[----:B------:R-:W-:Y:S01]  /*1dd00*/  FADD.FTZ R32, R47, R40 ;  /* 0x000000282f207221 */ /* 0x000fe20000010000 */
[----:B------:R-:W-:Y:S01]  /*1dd10*/  FADD.FTZ R33, R4, R41 ;  /* 0x0000002904217221 */ /* 0x000fe20000010000 */
[----:B------:R-:W-:Y:S01]  /*1dd20*/  FADD.FTZ R34, R13, R42 ;  /* 0x0000002a0d227221 */ /* 0x000fe20000010000 */
[----:B------:R-:W-:-:S07]  /*1dd30*/  FADD.FTZ R35, R12, R43 ;  /* 0x0000002b0c237221 */ /* 0x000fce0000010000 */
.L_x_377:
[----:B------:R-:W-:Y:S05]  /*1dd40*/  BSYNC.RECONVERGENT B0 ;  /* 0x0000000000007941 */ /* 0x000fea0003800200 */
.L_x_376:
[----:B------:R-:W-:Y:S04]  /*1dd50*/  BSSY.RECONVERGENT B0, `(.L_x_378) ;  /* 0x000001c000007945 */ /* 0x000fe80003800200 */
[----:B------:R-:W-:Y:S05]  /*1dd60*/  @P3 BRA `(.L_x_379) ;  /* 0x0000000000683947 */ /* 0x000fea0003800000 */
[----:B------:R-:W2:Y:S08]  /*1dd70*/  LDC.64 R24, c[0x0][0x3f8] ;  /* 0x0000fe00ff187b82 */ /* 0x000eb00000000a00 */
[----:B---3--:R-:W3:Y:S01]  /*1dd80*/  LDC.64 R12, c[0x0][0x3d8] ;  /* 0x0000f600ff0c7b82 */ /* 0x008ee20000000a00 */
[----:B--2---:R-:W-:Y:S01]  /*1dd90*/  IMAD.WIDE.U32 R14, R24, 0x3, RZ ;  /* 0x00000003180e7825 */ /* 0x004fe200078e00ff */
[----:B------:R-:W-:-:S02]  /*1dda0*/  LEA R17, R25, R25, 0x1 ;  /* 0x0000001919117211 */ /* 0x000fc400078e08ff */
[----:B------:R-:W-:Y:S02]  /*1ddb0*/  LEA.HI R23, P1, R25, R24, RZ, 0x1 ;  /* 0x0000001819177211 */ /* 0x000fe400078308ff */
[----:B------:R-:W-:Y:S02]  /*1ddc0*/  IADD3 R17, PT, PT, R15, R17, RZ ;  /* 0x000000110f117210 */ /* 0x000fe40007ffe0ff */
[----:B0-----:R-:W-:Y:S01]  /*1ddd0*/  IADD3.X R4, PT, PT, RZ, R25, RZ, P1, !PT ;  /* 0x00000019ff047210 */ /* 0x001fe20000ffe4ff */
[----:B---3--:R-:W-:Y:S01]  /*1dde0*/  IMAD.WIDE R12, R45, 0x4, R12 ;  /* 0x000000042d0c7825 */ /* 0x008fe200078e020c */
[----:B------:R-:W-:Y:S02]  /*1ddf0*/  LEA.HI R15, P1, R17, R14, RZ, 0x1 ;  /* 0x0000000e110f7211 */ /* 0x000fe400078308ff */
[----:B------:R-:W-:Y:S02]  /*1de00*/  SHF.L.U32 R21, R23, 0x1, RZ ;  /* 0x0000000117157819 */ /* 0x000fe400000006ff */
[----:B------:R-:W-:Y:S01]  /*1de10*/  SHF.L.U32 R19, R15, 0x1, RZ ;  /* 0x000000010f137819 */ /* 0x000fe200000006ff */
[----:B------:R4:W-:Y:S01]  /*1de20*/  REDG.E.ADD.F32.FTZ.RN.STRONG.GPU desc[UR10][R12.64], R32 ;  /* 0x000000200c0079a6 */ /* 0x0009e2000c12f30a */
[----:B------:R-:W-:-:S02]  /*1de30*/  LOP3.LUT R21, R21, 0xfffffffc, RZ, 0xc0, !PT ;  /* 0xfffffffc15157812 */ /* 0x000fc400078ec0ff */
[----:B------:R-:W-:Y:S02]  /*1de40*/  SHF.L.U64.HI R23, R23, 0x1, R4 ;  /* 0x0000000117177819 */ /* 0x000fe40000010204 */
[----:B-1----:R-:W-:Y:S02]  /*1de50*/  LEA R16, P2, R24, R12, 0x2 ;  /* 0x0000000c18107211 */ /* 0x002fe400078410ff */
        /* <DEDUP_REMOVED lines=11> */
.L_x_379:
[----:B------:R-:W-:Y:S05]  /*1df10*/  BSYNC.RECONVERGENT B0 ;  /* 0x0000000000007941 */ /* 0x000fea0003800200 */
.L_x_378:
[----:B------:R-:W-:-:S09]  /*1df20*/  UISETP.GE.U32.AND UP0, UPT, UR12, 0x2, UPT ;  /* 0x000000020c00788c */ /* 0x000fd2000bf06070 */
[----:B------:R-:W-:Y:S05]  /*1df30*/  BRA.U !UP0, `(.L_x_380) ;  /* 0x0000000d08847547 */ /* 0x000fea000b800000 */
[----:B---34-:R-:W3:Y:S01]  /*1df40*/  LDC.64 R12, c[0x0][0x3d0] ;  /* 0x0000f400ff0c7b82 */ /* 0x018ee20000000a00 */
[----:B------:R-:W-:Y:S01]  /*1df50*/  ULOP3.LUT UR5, UR4, 0x1, URZ, 0xc0, !UPT ;  /* 0x0000000104057892 */ /* 0x000fe2000f8ec0ff */
[----:B------:R-:W-:Y:S03]  /*1df60*/  BSSY.RECONVERGENT B0, `(.L_x_381) ;  /* 0x0000022000007945 */ /* 0x000fe60003800200 */
[----:B------:R-:W-:-:S03]  /*1df70*/  UIMAD UR6, UR5, UR9, URZ ;  /* 0x00000009050672a4 */ /* 0x000fc6000f8e02ff */
[----:B------:R-:W4:Y:S01]  /*1df80*/  S2UR UR14, SR_CTAID.Y ;  /* 0x00000000000e79c3 */ /* 0x000f220000002600 */
[----:B------:R-:W-:-:S04]  /*1df90*/  UIMAD UR5, UR6, UR12, URZ ;  /* 0x0000000c060572a4 */ /* 0x000fc8000f8e02ff */
[----:B------:R-:W-:-:S06]  /*1dfa0*/  USHF.L.U32 UR5, UR5, 0x1, URZ ;  /* 0x0000000105057899 */ /* 0x000fcc00080006ff */
[----:B--2---:R-:W-:-:S05]  /*1dfb0*/  MOV R15, UR5 ;  /* 0x00000005000f7c02 */ /* 0x004fca0008000f00 */
        /* <DEDUP_REMOVED lines=8> */
[----:B------:R-:W-:-:S02]  /*1e040*/  MOV R19, UR13 ;  /* 0x0000000d00137c02 */ /* 0x000fc40008000f00 */
[----:B0-----:R-:W-:Y:S01]  /*1e050*/  MOV R4, 0xffffffff ;  /* 0xffffffff00047802 */ /* 0x001fe20000000f00 */
        /* <DEDUP_REMOVED lines=12> */
[----:B--2---:R-:W-:Y:S05]  /*1e120*/  BRA.U !UP0, `(.L_x_382) ;  /* 0x0000000108147547 */ /* 0x004fea000b800000 */
.L_x_383:
[----:B------:R-:W2:Y:S04]  /*1e130*/  LDG.E.STRONG.GPU R4, desc[UR10][R16.64] ;  /* 0x0000000a10047981 */ /* 0x000ea8000c1ef900 */
[----:B--2---:R-:W-:Y:S04]  /*1e140*/  CCTL.IVALL ;  /* 0x00000000ff00798f */ /* 0x004fe80002000000 */
[----:B------:R2:W-:Y:S01]  /*1e150*/  STL [R1], R4 ;  /* 0x0000000401007387 */ /* 0x0005e20000100800 */
[----:B------:R-:W-:-:S13]  /*1e160*/  ISETP.NE.AND P0, PT, R4, UR5, PT ;  /* 0x0000000504007c0c */ /* 0x000fda000bf05270 */
[----:B--2---:R-:W-:Y:S05]  /*1e170*/  @P0 BRA `(.L_x_383) ;  /* 0xfffffffc00ec0947 */ /* 0x004fea000383ffff */
.L_x_382:
[----:B------:R-:W-:Y:S05]  /*1e180*/  BSYNC.RECONVERGENT B0 ;  /* 0x0000000000007941 */ /* 0x000fea0003800200 */
.L_x_381:
        /* <DEDUP_REMOVED lines=15> */
.L_x_385:
[----:B------:R-:W-:Y:S02]  /*1e280*/  ISETP.NE.AND P1, PT, RZ, UR25, PT ;  /* 0x00000019ff007c0c */ /* 0x000fe4000bf25270 */
[----:B------:R-:W-:Y:S02]  /*1e290*/  MOV R15, UR6 ;  /* 0x00000006000f7c02 */ /* 0x000fe40008000f00 */
        /* <DEDUP_REMOVED lines=8> */
[----:B0-----:R-:W-:Y:S01]  /*1e320*/  MOV R4, UR26 ;  /* 0x0000001a00047c02 */ /* 0x001fe20008000f00 */
        /* <DEDUP_REMOVED lines=26> */
[----:B--2---:R-:W-:Y:S01]  /*1e4d0*/  @!P1 FADD.FTZ R10, R10, R14 ;  /* 0x0000000e0a0a9221 */ /* 0x004fe20000010000 */
        /* <DEDUP_REMOVED lines=45> */
.L_x_384:
[----:B------:R-:W-:-:S09]  /*1e7b0*/  ULOP3.LUT UP0, UR6, UR12, 0x7, URZ, 0xc0, !UPT ;  /* 0x000000070c067892 */ /* 0x000fd2000f80c0ff */
[----:B------:R-:W-:Y:S05]  /*1e7c0*/  BRA.U !UP0, `(.L_x_380) ;  /* 0x0000000508607547 */ /* 0x000fea000b800000 */
[----:B------:R-:W-:Y:S02]  /*1e7d0*/  UIADD3 UR6, UPT, UPT, UR6, -0x1, URZ ;  /* 0xffffffff06067890 */ /* 0x000fe4000fffe0ff */
[----:B------:R-:W-:Y:S02]  /*1e7e0*/  ULOP3.LUT UP0, UR18, UR12, 0x3, URZ, 0xc0, !UPT ;  /* 0x000000030c127892 */ /* 0x000fe4000f80c0ff */
[----:B------:R-:W-:-:S09]  /*1e7f0*/  UISETP.GE.U32.AND UP1, UPT, UR6, 0x3, UPT ;  /* 0x000000030600788c */ /* 0x000fd2000bf26070 */
[----:B------:R-:W-:Y:S05]  /*1e800*/  BRA.U !UP1, `(.L_x_386) ;  /* 0x0000000109b47547 */ /* 0x000fea000b800000 */
[----:B------:R-:W-:Y:S02]  /*1e810*/  UIADD3 UR6, UPT, UPT, UR5, 0x1, URZ ;  /* 0x0000000105067890 */ /* 0x000fe4000fffe0ff */
[----:B0-----:R-:W-:Y:S01]  /*1e820*/  MOV R4, UR5 ;  /* 0x0000000500047c02 */ /* 0x001fe20008000f00 */
        /* <DEDUP_REMOVED lines=43> */
.L_x_386:
[----:B------:R-:W-:Y:S05]  /*1eae0*/  BRA.U !UP0, `(.L_x_380) ;  /* 0x0000000108987547 */ /* 0x000fea000b800000 */
[----:B------:R-:W-:-:S09]  /*1eaf0*/  UISETP.NE.AND UP0, UPT, UR18, 0x1, UPT ;  /* 0x000000011200788c */ /* 0x000fd2000bf05270 */
[----:B------:R-:W-:Y:S05]  /*1eb00*/  BRA.U !UP0, `(.L_x_387) ;  /* 0x0000000108547547 */ /* 0x000fea000b800000 */
[----:B0-----:R-:W-:Y:S01]  /*1eb10*/  MOV R4, UR5 ;  /* 0x0000000500047c02 */ /* 0x001fe20008000f00 */
        /* <DEDUP_REMOVED lines=20> */
.L_x_387:
[----:B0-----:R-:W-:Y:S01]  /*1ec60*/  MOV R4, UR5 ;  /* 0x0000000500047c02 */ /* 0x001fe20008000f00 */
        /* <DEDUP_REMOVED lines=13> */
.L_x_388:
[----:B------:R-:W-:Y:S05]  /*1ed40*/  BSYNC.RECONVERGENT B0 ;  /* 0x0000000000007941 */ /* 0x000fea0003800200 */
.L_x_380:
[----:B------:R-:W0:Y:S01]  /*1ed50*/  S2UR UR6, SR_CgaCtaId ;  /* 0x00000000000679c3 */ /* 0x000e220000008800 */
[----:B------:R-:W-:Y:S01]  /*1ed60*/  ISETP.NE.AND P0, PT, R44, RZ, PT ;  /* 0x000000ff2c00720c */ /* 0x000fe20003f05270 */
[----:B------:R-:W-:Y:S01]  /*1ed70*/  UMOV UR5, 0x400 ;  /* 0x0000040000057882 */ /* 0x000fe20000000000 */
[----:B------:R-:W1:Y:S01]  /*1ed80*/  LDCU.U8 UR12, c[0x0][0x414] ;  /* 0x00008280ff0c77ac */ /* 0x000e620008000000 */
[----:B------:R-:W0:Y:S01]  /*1ed90*/  LDCU UR13, c[0x0][0x41c] ;  /* 0x00008380ff0d77ac */ /* 0x000e220008000800 */
[----:B------:R-:W0:Y:S01]  /*1eda0*/  LDCU.64 UR22, c[0x0][0x3f8] ;  /* 0x00007f00ff1677ac */ /* 0x000e220008000a00 */
[----:B------:R-:W0:Y:S01]  /*1edb0*/  LDCU.64 UR18, c[0x0][0x400] ;  /* 0x00008000ff1277ac */ /* 0x000e220008000a00 */
[----:B-1----:R-:W-:Y:S02]  /*1edc0*/  UISETP.NE.AND UP0, UPT, UR12, URZ, UPT ;  /* 0x000000ff0c00728c */ /* 0x002fe4000bf05270 */
[----:B0-----:R-:W-:Y:S01]  /*1edd0*/  ULEA UR5, UR6, UR5, 0x18 ;  /* 0x0000000506057291 */ /* 0x001fe2000f8ec0ff */
[----:B------:R-:W0:Y:S03]  /*1ede0*/  LDCU.64 UR6, c[0x0][0x380] ;  /* 0x00007000ff0677ac */ /* 0x000e260008000a00 */
[----:B------:R-:W-:-:S05]  /*1edf0*/  PLOP3.LUT P1, PT, PT, PT, UP0, 0x80, 0x8 ;  /* 0x000000000008781c */ /* 0x000fca0003f2f008 */
[----:B------:R-:W-:Y:S01]  /*1ee00*/  @!P0 STS.64 [UR5+0x98], R10 ;  /* 0x0000980aff008988 */ /* 0x000fe20008000a05 */
[----:B------:R-:W-:Y:S06]  /*1ee10*/  BAR.SYNC.DEFER_BLOCKING 0x0 ;  /* 0x0000000000007b1d */ /* 0x000fec0000010000 */
[----:B--2-4-:R-:W1:Y:S01]  /*1ee20*/  LDS.64 R14, [UR5+0x98] ;  /* 0x00009805ff0e7984 */ /* 0x014e620008000a00 */
[----:B------:R-:W1:Y:S02]  /*1ee30*/  LDCU UR5, c[0x0][0x42c] ;  /* 0x00008580ff0577ac */ /* 0x000e640008000800 */
[----:B-1----:R-:W-:Y:S01]  /*1ee40*/  FMUL.FTZ R4, R14, UR5 ;  /* 0x000000050e047c20 */ /* 0x002fe20008410000 */
[----:B------:R-:W-:-:S02]  /*1ee50*/  HFMA2 R14, -RZ, RZ, 0, 0 ;  /* 0x00000000ff0e7431 */ /* 0x000fc400000001ff */
[----:B0-----:R-:W-:-:S07]  /*1ee60*/  FMUL.FTZ R15, R15, UR5 ;  /* 0x000000050f0f7c20 */ /* 0x001fce0008410000 */
.L_x_394:
[----:B------:R-:W-:-:S05]  /*1ee70*/  LEA R19, R14, UR15, 0x2 ;  /* 0x0000000f0e137c11 */ /* 0x000fca000f8e10ff */
[----:B0--3--:R-:W2:Y:S04]  /*1ee80*/  LDL.64 R12, [R19+0x10] ;  /* 0x00001000130c7983 */ /* 0x009ea80000100a00 */
[----:B------:R-:W3:Y:S01]  /*1ee90*/  LDL.64 R10, [R19+0x110] ;  /* 0x00011000130a7983 */ /* 0x000ee20000100a00 */
[----:B------:R-:W-:Y:S01]  /*1eea0*/  SHF.R.U32.HI R25, RZ, 0x6, R44 ;  /* 0x00000006ff197819 */ /* 0x000fe2000001162c */
[----:B------:R-:W-:Y:S01]  /*1eeb0*/  BSSY.RECONVERGENT B0, `(.L_x_389) ;  /* 0x0000038000007945 */ /* 0x000fe20003800200 */
[----:B------:R-:W-:-:S05]  /*1eec0*/  MOV R26, UR13 ;  /* 0x0000000d001a7c02 */ /* 0x000fca0008000f00 */
[----:B------:R-:W-:Y:S01]  /*1eed0*/  IMAD R25, R26, UR20, R25 ;  /* 0x000000141a197c24 */ /* 0x000fe2000f8e0219 */
[C---:B--2---:R-:W-:Y:S02]  /*1eee0*/  SHF.L.U32 R16, R12.reuse, 0x10, RZ ;  /* 0x000000100c107819 */ /* 0x044fe400000006ff */
[----:B------:R-:W-:-:S03]  /*1eef0*/  PRMT R12, R12, 0x7632, R12 ;  /* 0x000076320c0c7816 */ /* 0x000fc6000000000c */
[----:B------:R-:W-:Y:S01]  /*1ef00*/  FADD.FTZ R16, R16, -UR16 ;  /* 0x8000001010107e21 */ /* 0x000fe20008010000 */
[----:B------:R-:W-:-:S03]  /*1ef10*/  SHF.L.U32 R12, R12, 0x10, RZ ;  /* 0x000000100c0c7819 */ /* 0x000fc600000006ff */
[----:B------:R-:W-:Y:S02]  /*1ef20*/  FMUL.FTZ R22, R16, UR17 ;  /* 0x0000001110167c20 */ /* 0x000fe40008410000 */
[----:B------:R-:W-:Y:S02]  /*1ef30*/  FADD.FTZ R12, R12, -UR16 ;  /* 0x800000100c0c7e21 */ /* 0x000fe40008010000 */
[----:B------:R-:W-:Y:S02]  /*1ef40*/  @P1 FFMA.FTZ R16, R3, R22, R0 ;  /* 0x0000001603101223 */ /* 0x000fe40000010000 */
[----:B------:R-:W-:Y:S01]  /*1ef50*/  FMUL.FTZ R24, R12, UR17 ;  /* 0x000000110c187c20 */ /* 0x000fe20008410000 */
[----:B---3--:R-:W-:Y:S01]  /*1ef60*/  SHF.L.U32 R12, R10, 0x10, RZ ;  /* 0x000000100a0c7819 */ /* 0x008fe200000006ff */
[----:B------:R-:W-:Y:S01]  /*1ef70*/  @P1 FMUL.FTZ R18, R16, -1.4426950216293334961 ;  /* 0xbfb8aa3b10121820 */ /* 0x000fe20000410000 */
[----:B------:R-:W-:Y:S01]  /*1ef80*/  PRMT R10, R10, 0x7632, R10 ;  /* 0x000076320a0a7816 */ /* 0x000fe2000000000a */
[----:B------:R-:W-:-:S04]  /*1ef90*/  @P1 FFMA.FTZ R17, R5, R24, R2 ;  /* 0x0000001805111223 */ /* 0x000fc80000010002 */
[----:B------:R-:W0:Y:S01]  /*1efa0*/  @P1 MUFU.EX2 R18, R18 ;  /* 0x0000001200121308 */ /* 0x000e220000000800 */
[----:B------:R-:W-:-:S06]  /*1efb0*/  @P1 FMUL.FTZ R20, R17, -1.4426950216293334961 ;  /* 0xbfb8aa3b11141820 */ /* 0x000fcc0000410000 */
[----:B------:R-:W1:Y:S01]  /*1efc0*/  @P1 MUFU.EX2 R20, R20 ;  /* 0x0000001400141308 */ /* 0x000e620000000800 */
[----:B0-----:R-:W-:-:S06]  /*1efd0*/  @P1 FADD.FTZ R19, R18, 1 ;  /* 0x3f80000012131421 */ /* 0x001fcc0000010000 */
[----:B------:R-:W0:Y:S01]  /*1efe0*/  @P1 MUFU.RCP R19, R19 ;  /* 0x0000001300131308 */ /* 0x000e220000001000 */
[----:B-1----:R-:W-:-:S07]  /*1eff0*/  @P1 FADD.FTZ R21, R20, 1 ;  /* 0x3f80000014151421 */ /* 0x002fce0000010000 */
[----:B------:R-:W1:Y:S01]  /*1f000*/  @P1 MUFU.RCP R21, R21 ;  /* 0x0000001500151308 */ /* 0x000e620000001000 */
[----:B0-----:R-:W-:Y:S01]  /*1f010*/  @P1 FADD.FTZ R23, -R19, 1 ;  /* 0x3f80000013171421 */ /* 0x001fe20000010100 */
[----:B------:R-:W-:-:S03]  /*1f020*/  @P1 FMUL.FTZ R19, R12, R19 ;  /* 0x000000130c131220 */ /* 0x000fc60000410000 */
[----:B------:R-:W-:Y:S01]  /*1f030*/  @P1 FFMA.FTZ R18, R16, R23, 1 ;  /* 0x3f80000010121423 */ /* 0x000fe20000010017 */
[----:B------:R-:W-:Y:S02]  /*1f040*/  LEA R23, R14, R25, 0x3 ;  /* 0x000000190e177211 */ /* 0x000fe400078e18ff */
[----:B------:R-:W-:Y:S01]  /*1f050*/  SHF.L.U32 R16, R10, 0x10, RZ ;  /* 0x000000100a107819 */ /* 0x000fe200000006ff */
[----:B-1----:R-:W-:Y:S01]  /*1f060*/  @P1 FADD.FTZ R20, -R21, 1 ;  /* 0x3f80000015141421 */ /* 0x002fe20000010100 */
[----:B------:R-:W-:Y:S01]  /*1f070*/  ISETP.GE.U32.AND P0, PT, R23, UR18, PT ;  /* 0x0000001217007c0c */ /* 0x000fe2000bf06070 */
[----:B------:R-:W-:Y:S01]  /*1f080*/  @P1 FMUL.FTZ R12, R19, R18 ;  /* 0x00000012130c1220 */ /* 0x000fe20000410000 */
[----:B------:R-:W-:Y:S01]  /*1f090*/  SHF.R.S32.HI R25, RZ, 0x1f, R23 ;  /* 0x0000001fff197819 */ /* 0x000fe20000011417 */
[--C-:B------:R-:W-:Y:S01]  /*1f0a0*/  FFMA.FTZ R10, R4, R22, R15.reuse ;  /* 0x00000016040a7223 */ /* 0x100fe2000001000f */
[----:B------:R-:W-:Y:S01]  /*1f0b0*/  @P1 FFMA.FTZ R20, R17, R20, 1 ;  /* 0x3f80000011141423 */ /* 0x000fe20000010014 */
[----:B------:R-:W-:Y:S01]  /*1f0c0*/  @P1 FMUL.FTZ R21, R16, R21 ;  /* 0x0000001510151220 */ /* 0x000fe20000410000 */
[----:B------:R-:W-:Y:S01]  /*1f0d0*/  ISETP.GE.AND.EX P0, PT, R25, UR19, PT, P0 ;  /* 0x0000001319007c0c */ /* 0x000fe2000bf06300 */
[----:B------:R-:W-:Y:S01]  /*1f0e0*/  FFMA.FTZ R17, R3, R12, -R10 ;  /* 0x0000000c03117223 */ /* 0x000fe2000001080a */
[----:B------:R-:W-:Y:S01]  /*1f0f0*/  PRMT R18, R13, 0x7632, R18 ;  /* 0x000076320d127816 */ /* 0x000fe20000000012 */
[----:B------:R-:W-:Y:S01]  /*1f100*/  @P1 FMUL.FTZ R16, R21, R20 ;  /* 0x0000001415101220 */ /* 0x000fe20000410000 */
[----:B------:R-:W-:Y:S01]  /*1f110*/  FFMA.FTZ R12, R4, R24, R15 ;  /* 0x00000018040c7223 */ /* 0x000fe2000001000f */
[----:B------:R-:W-:-:S02]  /*1f120*/  SHF.L.U32 R19, R13, 0x10, RZ ;  /* 0x000000100d137819 */ /* 0x000fc400000006ff */
[----:B------:R-:W-:Y:S01]  /*1f130*/  SHF.L.U32 R20, R18, 0x10, RZ ;  /* 0x0000001012147819 */ /* 0x000fe200000006ff */
[----:B------:R-:W-:Y:S01]  /*1f140*/  FFMA.FTZ R18, R5, R16, -R12 ;  /* 0x0000001005127223 */ /* 0x000fe2000001080c */
[----:B------:R-:W-:-:S04]  /*1f150*/  IADD3 R10, PT, PT, R23, 0x8, RZ ;  /* 0x00000008170a7810 */ /* 0x000fc80007ffe0ff */
[----:B------:R-:W-:Y:S05]  /*1f160*/  @P0 BRA `(.L_x_390) ;  /* 0x0000000000300947 */ /* 0x000fea0003800000 */
[----:B-----5:R-:W-:Y:S01]  /*1f170*/  MOV R12, R6 ;  /* 0x00000006000c7202 */ /* 0x020fe20000000f00 */
[----:B------:R-:W-:Y:S01]  /*1f180*/  IMAD R16, R25, UR22, RZ ;  /* 0x0000001619107c24 */ /* 0x000fe2000f8e02ff */
[----:B------:R-:W-:Y:S01]  /*1f190*/  MOV R13, R9 ;  /* 0x00000009000d7202 */ /* 0x000fe20000000f00 */
[----:B------:R-:W-:Y:S02]  /*1f1a0*/  FMUL.FTZ R18, R18, UR17 ;  /* 0x0000001112127c20 */ /* 0x000fe40008410000 */
[C---:B------:R-:W-:Y:S02]  /*1f1b0*/  IMAD R21, R23.reuse, UR23, R16 ;  /* 0x0000001717157c24 */ /* 0x040fe4000f8e0210 */
[----:B------:R-:W-:-:S04]  /*1f1c0*/  IMAD.WIDE.U32 R12, R23, UR22, R12 ;  /* 0x00000016170c7c25 */ /* 0x000fc8000f8e000c */
[----:B------:R-:W-:Y:S01]  /*1f1d0*/  FMUL.FTZ R23, R17, UR17 ;  /* 0x0000001111177c20 */ /* 0x000fe20008410000 */
[----:B------:R-:W-:Y:S02]  /*1f1e0*/  IADD3 R13, PT, PT, R13, R21, RZ ;  /* 0x000000150d0d7210 */ /* 0x000fe40007ffe0ff */
[----:B------:R-:W-:-:S04]  /*1f1f0*/  LEA R16, P0, R12, UR6, 0x1 ;  /* 0x000000060c107c11 */ /* 0x000fc8000f8008ff */
[----:B------:R-:W-:Y:S02]  /*1f200*/  LEA.HI.X R17, R12, UR7, R13, 0x1, P0 ;  /* 0x000000070c117c11 */ /* 0x000fe400080f0c0d */
[----:B------:R-:W-:-:S05]  /*1f210*/  F2FP.BF16.F32.PACK_AB R13, R18, R23 ;  /* 0x00000017120d723e */ /* 0x000fca00000010ff */
[----:B------:R0:W-:Y:S02]  /*1f220*/  STG.E desc[UR10][R16.64], R13 ;  /* 0x0000000d10007986 */ /* 0x0001e4000c10190a */
.L_x_390:
[----:B------:R-:W-:Y:S05]  /*1f230*/  BSYNC.RECONVERGENT B0 ;  /* 0x0000000000007941 */ /* 0x000fea0003800200 */
.L_x_389:
[----:B------:R-:W-:Y:S01]  /*1f240*/  ISETP.NE.AND P1, PT, RZ, UR12, PT ;  /* 0x0000000cff007c0c */ /* 0x000fe2000bf25270 */
[----:B------:R-:W-:Y:S01]  /*1f250*/  FADD.FTZ R19, R19, -UR16 ;  /* 0x8000001013137e21 */ /* 0x000fe20008010000 */
[----:B------:R-:W-:Y:S01]  /*1f260*/  FADD.FTZ R20, R20, -UR16 ;  /* 0x8000001014147e21 */ /* 0x000fe20008010000 */
[----:B------:R-:W-:Y:S02]  /*1f270*/  ISETP.GE.U32.AND P0, PT, R10, UR18, PT ;  /* 0x000000120a007c0c */ /* 0x000fe4000bf06070 */
[----:B------:R-:W-:Y:S01]  /*1f280*/  SHF.R.S32.HI R23, RZ, 0x1f, R10 ;  /* 0x0000001fff177819 */ /* 0x000fe2000001140a */
[----:B------:R-:W-:Y:S01]  /*1f290*/  FMUL.FTZ R19, R19, UR17 ;  /* 0x0000001113137c20 */ /* 0x000fe20008410000 */
[----:B------:R-:W-:Y:S01]  /*1f2a0*/  FMUL.FTZ R20, R20, UR17 ;  /* 0x0000001114147c20 */ /* 0x000fe20008410000 */
[----:B------:R-:W-:Y:S02]  /*1f2b0*/  PRMT R12, R11, 0x7632, R12 ;  /* 0x000076320b0c7816 */ /* 0x000fe4000000000c */
[----:B------:R-:W-:Y:S01]  /*1f2c0*/  ISETP.GE.AND.EX P0, PT, R23, UR19, PT, P0 ;  /* 0x0000001317007c0c */ /* 0x000fe2000bf06300 */
[C-C-:B------:R-:W-:Y:S01]  /*1f2d0*/  FFMA.FTZ R26, R4.reuse, R19, R15.reuse ;  /* 0x00000013041a7223 */ /* 0x140fe2000001000f */
[----:B0-----:R-:W-:Y:S01]  /*1f2e0*/  SHF.L.U32 R16, R11, 0x10, RZ ;  /* 0x000000100b107819 */ /* 0x001fe200000006ff */
        /* <DEDUP_REMOVED lines=21> */
.L_x_391:
        /* <DEDUP_REMOVED lines=16> */
.L_x_393:
[----:B------:R-:W-:Y:S05]  /*1f540*/  BSYNC.RECONVERGENT B0 ;  /* 0x0000000000007941 */ /* 0x000fea0003800200 */
.L_x_392:
        /* <DEDUP_REMOVED lines=10> */
.L_x_369:
        /* <DEDUP_REMOVED lines=16> */
.L_x_397:
[----:B------:R-:W-:Y:S05]  /*1f6f0*/  BSYNC.RECONVERGENT B0 ;  /* 0x0000000000007941 */ /* 0x000fea0003800200 */
.L_x_396:
        /* <DEDUP_REMOVED lines=11> */
.L_x_399:
[----:B------:R-:W2:Y:S04]  /*1f7b0*/  LDG.E.STRONG.GPU R5, desc[UR10][R2.64] ;  /* 0x0000000a02057981 */ /* 0x000ea8000c1ef900 */
[----:B--2---:R-:W-:Y:S01]  /*1f7c0*/  CCTL.IVALL ;  /* 0x00000000ff00798f */ /* 0x004fe20002000000 */
[----:B------:R-:W-:Y:S05]  /*1f7d0*/  YIELD ;  /* 0x0000000000007946 */ /* 0x000fea0003800000 */
[----:B------:R-:W-:-:S13]  /*1f7e0*/  ISETP.NE.AND P0, PT, R5, R0, PT ;  /* 0x000000000500720c */ /* 0x000fda0003f05270 */
[----:B------:R-:W-:Y:S05]  /*1f7f0*/  @P0 BRA `(.L_x_399) ;  /* 0xfffffffc00ec0947 */ /* 0x000fea000383ffff */
.L_x_398:
        /* <DEDUP_REMOVED lines=49> */
[----:B0-----:R-:W-:Y:S02]  /*1fb10*/  IADD3 R27, P1, PT, R22, UR4, RZ ;  /* 0x00000004161b7c10 */ /* 0x001fe4000ff3e0ff */
        /* <DEDUP_REMOVED lines=11> */
.L_x_402:
        /* <DEDUP_REMOVED lines=25> */
[-C--:B------:R-:W-:Y:S02]  /*1fd60*/  MOV R11, R25.reuse ;  /* 0x00000019000b7202 */ /* 0x080fe40000000f00 */
[----:B---3--:R-:W-:Y:S01]  /*1fd70*/  F2FP.BF16.F32.PACK_AB R21, R17, R12 ;  /* 0x0000000c1115723e */ /* 0x008fe200000010ff */
[----:B------:R0:W-:Y:S04]  /*1fd80*/  STG.E desc[UR10][R8.64], R19 ;  /* 0x0000001308007986 */ /* 0x0001e8000c10190a */
[----:B------:R0:W-:Y:S01]  /*1fd90*/  STG.E desc[UR10][R10.64], R21 ;  /* 0x000000150a007986 */ /* 0x0001e2000c10190a */
[----:B------:R-:W-:Y:S01]  /*1fda0*/  IADD3.X R25, PT, PT, RZ, R25, RZ, P3, !PT ;  /* 0x00000019ff197210 */ /* 0x000fe20001ffe4ff */
[----:B------:R-:W-:Y:S06]  /*1fdb0*/  @P1 BRA `(.L_x_402) ;  /* 0xfffffffc00841947 */ /* 0x000fec000383ffff */
.L_x_401:
[----:B------:R-:W-:Y:S05]  /*1fdc0*/  BSYNC.RECONVERGENT B0 ;  /* 0x0000000000007941 */ /* 0x000fea0003800200 */
.L_x_400:
        /* <DEDUP_REMOVED lines=10> */
.L_x_403:
        /* <DEDUP_REMOVED lines=79> */
[----:B------:R-:W-:Y:S01]  /*20360*/  ISETP.GT.AND.EX P0, PT, R3, RZ, PT, P0 ;  /* 0x000000ff0300720c */ /* 0x000fe20003f04300 */
[----:B------:R-:W-:Y:S01]  /*20370*/  HFMA2 R4, -RZ, RZ, 0, 0 ;  /* 0x00000000ff047431 */ /* 0x000fe200000001ff */
[----:B----4-:R-:W-:Y:S02]  /*20380*/  F2FP.BF16.F32.PACK_AB R13, R13, R6 ;  /* 0x000000060d0d723e */ /* 0x010fe400000010ff */
[----:B-----5:R-:W-:-:S03]  /*20390*/  F2FP.BF16.F32.PACK_AB R7, R11, R8 ;  /* 0x000000080b07723e */ /* 0x020fc600000010ff */
[----:B------:R3:W-:Y:S04]  /*203a0*/  STG.E desc[UR10][R30.64], R13 ;  /* 0x0000000d1e007986 */ /* 0x0007e8000c10190a */
[----:B------:R3:W-:Y:S02]  /*203b0*/  STG.E desc[UR10][R28.64], R7 ;  /* 0x000000071c007986 */ /* 0x0007e4000c10190a */
[----:B------:R-:W-:Y:S05]  /*203c0*/  @P0 BRA `(.L_x_403) ;  /* 0xfffffff800a80947 */ /* 0x000fea000383ffff */
[----:B------:R-:W-:Y:S05]  /*203d0*/  EXIT ;  /* 0x000000000000794d */ /* 0x000fea0003800000 */
.L_x_404:
        /* <DEDUP_REMOVED lines=10> */
.L_x_4887:


//--------------------- .text._Z35group_norm_nhwc_bwd_one_pass_kernelI11Bf16IOFp16WLi64ELi128ELi512EEv26Group_norm_nhwc_bwd_params --------------------------
	.section	.text._Z35group_norm_nhwc_bwd_one_pass_kernelI11Bf16IOFp16WLi64ELi128ELi512EEv26Group_norm_nhwc_bwd_params,"ax",@progbits
	.align	128
        .global         _Z35group_norm_nhwc_bwd_one_pass_kernelI11Bf16IOFp16WLi64ELi128ELi512EEv26Group_norm_nhwc_bwd_params
        .type           _Z35group_norm_nhwc_bwd_one_pass_kernelI11Bf16IOFp16WLi64ELi128ELi512EEv26Group_norm_nhwc_bwd_params,@function
        .size           _Z35group_norm_nhwc_bwd_one_pass_kernelI11Bf16IOFp16WLi64ELi128ELi512EEv26Group_norm_nhwc_bwd_params,(.L_x_4888 - _Z35group_norm_nhwc_bwd_one_pass_kernelI11Bf16IOFp16WLi64ELi128ELi512EEv26Group_norm_nhwc_bwd_params)
        .other          _Z35group_norm_nhwc_bwd_one_pass_kernelI11Bf16IOFp16WLi64ELi128ELi512EEv26Group_norm_nhwc_bwd_params,@"STO_CUDA_ENTRY STV_DEFAULT"
_Z35group_norm_nhwc_bwd_one_pass_kernelI11Bf16IOFp16WLi64ELi128ELi512EEv26Group_norm_nhwc_bwd_params:
.text._Z35group_norm_nhwc_bwd_one_pass_kernelI11Bf16IOFp16WLi64ELi128ELi512EEv26Group_norm_nhwc_bwd_params:
        /* <DEDUP_REMOVED lines=21> */
.L_x_448:
        /* <DEDUP_REMOVED lines=254> */
[----:B------:R-:W-:Y:S01]  /*1130*/  PRMT R19, R44, 0x7632, R19 ;  /* 0x000076322c137816 */ /* 0x000fe20000000013 */
[----:B--2---:R-:W-:Y:S01]  /*1140*/  @P6 HADD2.F32 R5, -RZ, R0.H0_H0 ;  /* 0x20000000ff056230 */ /* 0x004fe20000004100 */
[----:B------:R-:W-:Y:S01]  /*1150*/  PRMT R0, R48, 0x7632, R0 ;  /* 0x0000763230007816 */ /* 0x000fe20000000000 */
[----:B------:R-:W-:Y:S02]  /*1160*/  @P6 HADD2.F32 R4, -RZ, R28.H0_H0 ;  /* 0x2000001cff046230 */ /* 0x000fe40000004100 */
[----:B-1----:R-:W-:Y:S02]  /*1170*/  HADD2.F32 R3, -RZ, R26.H0_H0 ;  /* 0x2000001aff037230 */ /* 0x002fe40000004100 */
[----:B------:R-:W-:Y:S01]  /*1180*/  HADD2.F32 R2, -RZ, R27.H0_H0 ;  /* 0x2000001bff027230 */ /* 0x000fe20000004100 */
[----:B------:R-:W-:-:S02]  /*1190*/  PRMT R18, R38, 0x7632, R18 ;  /* 0x0000763226127816 */ /* 0x000fc40000000012 */
        /* <DEDUP_REMOVED lines=152> */
.L_x_406:
        /* <DEDUP_REMOVED lines=300> */
.L_x_407:
        /* <DEDUP_REMOVED lines=46> */
.L_x_409:
[----:B------:R-:W-:Y:S05]  /*30c0*/  BSYNC.RECONVERGENT B0 ;  /* 0x0000000000007941 */ /* 0x000fea0003800200 */
.L_x_408:
        /* <DEDUP_REMOVED lines=42> */
.L_x_411:
[----:B------:R-:W-:Y:S05]  /*3370*/  BSYNC.RECONVERGENT B0 ;  /* 0x0000000000007941 */ /* 0x000fea0003800200 */
.L_x_410:
        /* <DEDUP_REMOVED lines=39> */
.L_x_413:
[----:B------:R-:W-:Y:S05]  /*35f0*/  BSYNC.RECONVERGENT B0 ;  /* 0x0000000000007941 */ /* 0x000fea0003800200 */
.L_x_412:
        /* <DEDUP_REMOVED lines=28> */
.L_x_415:
[----:B------:R-:W-:Y:S05]  /*37c0*/  BSYNC.RECONVERGENT B0 ;  /* 0x0000000000007941 */ /* 0x000fea0003800200 */
.L_x_414:
        /* <DEDUP_REMOVED lines=24> */
.L_x_418:
[----:B------:R-:W2:Y:S04]  /*3950*/  LDG.E.STRONG.GPU R0, desc[UR8][R12.64] ;  /* 0x000000080c007981 */ /* 0x000ea8000c1ef900 */
[----:B--2---:R-:W-:Y:S01]  /*3960*/  CCTL.IVALL ;  /* 0x00000000ff00798f */ /* 0x004fe20002000000 */
[----:B------:R-:W-:Y:S05]  /*3970*/  YIELD ;  /* 0x0000000000007946 */ /* 0x000fea0003800000 */
[----:B------:R-:W-:-:S13]  /*3980*/  ISETP.NE.AND P0, PT, R0, R21, PT ;  /* 0x000000150000720c */ /* 0x000fda0003f05270 */
[----:B------:R-:W-:Y:S05]  /*3990*/  @P0 BRA `(.L_x_418) ;  /* 0xfffffffc00ec0947 */ /* 0x000fea000383ffff */
.L_x_417:
        /* <DEDUP_REMOVED lines=15> */
.L_x_420:
        /* <DEDUP_REMOVED lines=60> */
.L_x_419:
        /* <DEDUP_REMOVED lines=34> */
.L_x_421:
        /* <DEDUP_REMOVED lines=18> */
.L_x_422:
        /* <DEDUP_REMOVED lines=9> */
.L_x_423:
[----:B------:R-:W-:Y:S05]  /*4220*/  BSYNC.RECONVERGENT B0 ;  /* 0x0000000000007941 */ /* 0x000fea0003800200 */
.L_x_416:
        /* <DEDUP_REMOVED lines=46> */
.L_x_424:
        /* <DEDUP_REMOVED lines=21> */
.L_x_426:
[----:B------:R-:W-:Y:S05]  /*4660*/  BSYNC.RECONVERGENT B0 ;  /* 0x0000000000007941 */ /* 0x000fea0003800200 */
.L_x_425:
        /* <DEDUP_REMOVED lines=36> */
.L_x_427:
        /* <DEDUP_REMOVED lines=22> */
.L_x_429:
[----:B------:R-:W-:Y:S05]  /*4a10*/  BSYNC.RECONVERGENT B0 ;  /* 0x0000000000007941 */ /* 0x000fea0003800200 */
.L_x_428:
        /* <DEDUP_REMOVED lines=27> */
.L_x_430:
        /* <DEDUP_REMOVED lines=22> */
.L_x_432:
[----:B------:R-:W-:Y:S05]  /*4d30*/  BSYNC.RECONVERGENT B0 ;  /* 0x0000000000007941 */ /* 0x000fea0003800200 */
.L_x_431:
        /* <DEDUP_REMOVED lines=28> */
.L_x_433:
        /* <DEDUP_REMOVED lines=21> */
.L_x_435:
[----:B------:R-:W-:Y:S05]  /*5050*/  BSYNC.RECONVERGENT B0 ;  /* 0x0000000000007941 */ /* 0x000fea0003800200 */
.L_x_434:
        /* <DEDUP_REMOVED lines=67> */
.L_x_436:
        /* <DEDUP_REMOVED lines=19> */
.L_x_438:
[----:B------:R-:W-:Y:S05]  /*55c0*/  BSYNC.RECONVERGENT B0 ;  /* 0x0000000000007941 */ /* 0x000fea0003800200 */
.L_x_437:
        /* <DEDUP_REMOVED lines=21> */
.L_x_439:
        /* <DEDUP_REMOVED lines=18> */
.L_x_441:
[----:B------:R-:W-:Y:S05]  /*5840*/  BSYNC.RECONVERGENT B0 ;  /* 0x0000000000007941 */ /* 0x000fea0003800200 */
.L_x_440:
        /* <DEDUP_REMOVED lines=21> */
.L_x_442:
        /* <DEDUP_REMOVED lines=18> */
.L_x_444:
[----:B------:R-:W-:Y:S05]  /*5ac0*/  BSYNC.RECONVERGENT B0 ;  /* 0x0000000000007941 */ /* 0x000fea0003800200 */
.L_x_443:
        /* <DEDUP_REMOVED lines=22> */
.L_x_445:
        /* <DEDUP_REMOVED lines=18> */
.L_x_447:
[----:B------:R-:W-:Y:S05]  /*5d50*/  BSYNC.RECONVERGENT B0 ;  /* 0x0000000000007941 */ /* 0x000fea0003800200 */
.L_x_446:
[----:B------:R-:W-:Y:S02]  /*5d60*/  IADD3 R50, PT, PT, R32, R50, RZ ;  /* 0x0000003220327210 */ /* 0x000fe40007ffe0ff */
[----:B------:R-:W-:Y:S02]  /*5d70*/  IADD3 R59, PT, PT, R59, 0x1, RZ ;  /* 0x000000013b3b7810 */ /* 0x000fe40007ffe0ff */
[----:B------:R-:W-:-:S13]  /*5d80*/  ISETP.GE.AND P0, PT, R50, UR4, PT ;  /* 0x0000000432007c0c */ /* 0x000fda000bf06270 */
[----:B------:R-:W-:Y:S05]  /*5d90*/  @!P0 BRA `(.L_x_448) ;  /* 0xffffffa000ec8947 */ /* 0x000fea000383ffff */
.L_x_405:
        /* <DEDUP_REMOVED lines=19> */
.L_x_450:
[----:B------:R-:W-:Y:S05]  /*5ed0*/  BSYNC.RECONVERGENT B0 ;  /* 0x0000000000007941 */ /* 0x000fea0003800200 */
.L_x_449:
[----:B------:R-:W-:Y:S05]  /*5ee0*/  @P0 EXIT ;  /* 0x000000000000094d */ /* 0x000fea0003800000 */
[----:B------:R-:W-:Y:S05]  /*5ef0*/  @P2 BRA `(.L_x_451) ;  /* 0x0000000000202947 */ /* 0x000fea0003800000 */
[----:B------:R-:W-:-:S05]  /*5f00*/  IMAD R0, R4, R7, RZ ;  /* 0x0000000704007224 */ /* 0x000fca00078e02ff */
[----:B------:R-:W-:-:S13]  /*5f10*/  ISETP.NE.AND P0, PT, R0, -0x1, PT ;  /* 0xffffffff0000780c */ /* 0x000fda0003f05270 */
[----:B------:R-:W-:Y:S05]  /*5f20*/  @!P0 BRA `(.L_x_451) ;  /* 0x0000000000148947 */ /* 0x000fea0003800000 */
.L_x_452:
[----:B---3--:R-:W3:Y:S04]  /*5f30*/  LDG.E.STRONG.GPU R5, desc[UR8][R2.64] ;  /* 0x0000000802057981 */ /* 0x008ee8000c1ef900 */
[----:B---3--:R-:W-:Y:S01]  /*5f40*/  CCTL.IVALL ;  /* 0x00000000ff00798f */ /* 0x008fe20002000000 */
[----:B------:R-:W-:Y:S05]  /*5f50*/  YIELD ;  /* 0x0000000000007946 */ /* 0x000fea0003800000 */
[----:B------:R-:W-:-:S13]  /*5f60*/  ISETP.NE.AND P0, PT, R5, R0, PT ;  /* 0x000000000500720c */ /* 0x000fda0003f05270 */
[----:B------:R-:W-:Y:S05]  /*5f70*/  @P0 BRA `(.L_x_452) ;  /* 0xfffffffc00ec0947 */ /* 0x000fea000383ffff */
.L_x_451:
        /* <DEDUP_REMOVED lines=60> */
.L_x_455:
        /* <DEDUP_REMOVED lines=24> */
[----:B--2---:R-:W-:Y:S02]  /*64c0*/  F2FP.F16.F32.PACK_AB R7, R11, R2 ;  /* 0x000000020b07723e */ /* 0x004fe400000000ff */
[----:B------:R-:W-:Y:S02]  /*64d0*/  MOV R11, R24 ;  /* 0x00000018000b7202 */ /* 0x000fe40000000f00 */
[----:B---3--:R-:W-:Y:S01]  /*64e0*/  F2FP.F16.F32.PACK_AB R19, R17, R14 ;  /* 0x0000000e1113723e */ /* 0x008fe200000000ff */
[----:B------:R0:W-:Y:S04]  /*64f0*/  STG.E desc[UR8][R8.64], R7 ;  /* 0x0000000708007986 */ /* 0x0001e8000c101908 */
[----:B------:R0:W-:Y:S01]  /*6500*/  STG.E desc[UR8][R10.64], R19 ;  /* 0x000000130a007986 */ /* 0x0001e2000c101908 */
[----:B------:R-:W-:Y:S01]  /*6510*/  IADD3.X R24, PT, PT, RZ, R24, RZ, P3, !PT ;  /* 0x00000018ff187210 */ /* 0x000fe20001ffe4ff */
[----:B------:R-:W-:Y:S06]  /*6520*/  @P1 BRA `(.L_x_455) ;  /* 0xfffffffc00841947 */ /* 0x000fec000383ffff */
.L_x_454:
[----:B------:R-:W-:Y:S05]  /*6530*/  BSYNC.RECONVERGENT B0 ;  /* 0x0000000000007941 */ /* 0x000fea0003800200 */
.L_x_453:
        /* <DEDUP_REMOVED lines=10> */
.L_x_456:
        /* <DEDUP_REMOVED lines=21> */
[----:B---3--:R-:W-:Y:S02]  /*6730*/  F2FP.F16.F32.PACK_AB R29, R7, R4 ;  /* 0x00000004071d723e */ /* 0x008fe400000000ff */
[----:B------:R-:W-:-:S04]  /*6740*/  IADD3 R4, P1, PT, R14, UR4, RZ ;  /* 0x000000040e047c10 */ /* 0x000fc8000ff3e0ff */
[----:B------:R-:W-:Y:S02]  /*6750*/  IADD3.X R5, PT, PT, R5, UR5, RZ, P1, !PT ;  /* 0x0000000505057c10 */ /* 0x000fe40008ffe4ff */
[----:B----4-:R-:W-:Y:S02]  /*6760*/  F2FP.F16.F32.PACK_AB R31, R11, R8 ;  /* 0x000000080b1f723e */ /* 0x010fe400000000ff */
        /* <DEDUP_REMOVED lines=20> */
[----:B--2---:R-:W-:Y:S02]  /*68b0*/  F2FP.F16.F32.PACK_AB R33, R33, R14 ;  /* 0x0000000e2121723e */ /* 0x004fe400000000ff */
[----:B---3--:R-:W-:-:S03]  /*68c0*/  F2FP.F16.F32.PACK_AB R35, R35, R16 ;  /* 0x000000102323723e */ /* 0x008fc600000000ff */
        /* <DEDUP_REMOVED lines=14> */
[----:B---3--:R-:W-:Y:S02]  /*69b0*/  F2FP.F16.F32.PACK_AB R31, R31, R14 ;  /* 0x0000000e1f1f723e */ /* 0x008fe400000000ff */
[----:B----4-:R-:W-:-:S03]  /*69c0*/  F2FP.F16.F32.PACK_AB R37, R37, R16 ;  /* 0x000000102525723e */ /* 0x010fc600000000ff */
        /* <DEDUP_REMOVED lines=17> */
[----:B----4-:R-:W-:Y:S02]  /*6ae0*/  F2FP.F16.F32.PACK_AB R11, R11, R4 ;  /* 0x000000040b0b723e */ /* 0x010fe400000000ff */
[----:B-----5:R-:W-:-:S03]  /*6af0*/  F2FP.F16.F32.PACK_AB R5, R9, R6 ;  /* 0x000000060905723e */ /* 0x020fc600000000ff */
[----:B------:R3:W-:Y:S04]  /*6b00*/  STG.E desc[UR8][R28.64], R11 ;  /* 0x0000000b1c007986 */ /* 0x0007e8000c101908 */
[----:B------:R3:W-:Y:S01]  /*6b10*/  STG.E desc[UR8][R26.64], R5 ;  /* 0x000000051a007986 */ /* 0x0007e2000c101908 */
[----:B------:R-:W-:Y:S01]  /*6b20*/  HFMA2 R6, -RZ, RZ, 0, 0 ;  /* 0x00000000ff067431 */ /* 0x000fe200000001ff */
[----:B------:R-:W-:Y:S06]  /*6b30*/  @P0 BRA `(.L_x_456) ;  /* 0xfffffff800a80947 */ /* 0x000fec000383ffff */
[----:B------:R-:W-:Y:S05]  /*6b40*/  EXIT ;  /* 0x000000000000794d */ /* 0x000fea0003800000 */
.L_x_457:
        /* <DEDUP_REMOVED lines=11> */
.L_x_4888:


//--------------------- .text._Z35group_norm_nhwc_bwd_one_pass_kernelI11Bf16IOFp16WLi128ELi128ELi512EEv26Group_norm_nhwc_bwd_params --------------------------
	.section	.text._Z35group_norm_nhwc_bwd_one_pass_kernelI11Bf16IOFp16WLi128ELi128ELi512EEv26Group_norm_nhwc_bwd_params,"ax",@progbits
	.align	128
        .global         _Z35group_norm_nhwc_bwd_one_pass_kernelI11Bf16IOFp16WLi128ELi128ELi512EEv26Group_norm_nhwc_bwd_params
        .type           _Z35group_norm_nhwc_bwd_one_pass_kernelI11Bf16IOFp16WLi128ELi128ELi512EEv26Group_norm_nhwc_bwd_params,@function
        .size           _Z35group_norm_nhwc_bwd_one_pass_kernelI11Bf16IOFp16WLi128ELi128ELi512EEv26Group_norm_nhwc_bwd_params,(.L_x_4889 - _Z35group_norm_nhwc_bwd_one_pass_kernelI11Bf16IOFp16WLi128ELi128ELi512EEv26Group_norm_nhwc_bwd_params)
        .other          _Z35group_norm_nhwc_bwd_one_pass_kernelI11Bf16IOFp16WLi128ELi128ELi512EEv26Group_norm_nhwc_bwd_params,@"STO_CUDA_ENTRY STV_DEFAULT"
_Z35group_norm_nhwc_bwd_one_pass_kernelI11Bf16IOFp16WLi128ELi128ELi512EEv26Group_norm_nhwc_bwd_params:
.text._Z35group_norm_nhwc_bwd_one_pass_kernelI11Bf16IOFp16WLi128ELi128ELi512EEv26Group_norm_nhwc_bwd_params:
        /* <DEDUP_REMOVED lines=11> */
.L_x_525:
[----:B------:R-:W1:Y:S01]  /*00b0*/  LDC R15, c[0x0][0x410] ;  /* 0x00010400ff0f7b82 */ /* 0x000e620000000800 */
[----:B0-----:R-:W2:Y:S01]  /*00c0*/  S2R R4, SR_TID.X ;  /* 0x0000000000047919 */ /* 0x001ea20000002100 */
[----:B------:R-:W3:Y:S01]  /*00d0*/  LDCU UR4, c[0x0][0x41c] ;  /* 0x00008380ff0477ac */ /* 0x000ee20008000800 */
[----:B------:R-:W-:Y:S01]  /*00e0*/  ISETP.GE.AND P4, PT, R2, RZ, PT ;  /* 0x000000ff0200720c */ /* 0x000fe20003f86270 */
[----:B------:R-:W3:Y:S01]  /*00f0*/  S2R R5, SR_CTAID.X ;  /* 0x0000000000057919 */ /* 0x000ee20000002500 */
        /* <DEDUP_REMOVED lines=22> */
[----:B------:R-:W-:Y:S01]  /*0260*/  LOP3.LUT R8, R2, R15, RZ, 0x3c, !PT ;  /* 0x0000000f02087212 */ /* 0x000fe200078e3cff */
[----:B------:R-:W1:Y:S03]  /*0270*/  LDCU.U8 UR4, c[0x0][0x414] ;  /* 0x00008280ff0477ac */ /* 0x000e660008000000 */
[----:B----4-:R-:W-:Y:S02]  /*0280*/  ISETP.GE.U32.AND P2, PT, R25, UR8, PT ;  /* 0x0000000819007c0c */ /* 0x010fe4000bf46070 */
[----:B------:R-:W-:Y:S02]  /*0290*/  SHF.R.S32.HI R13, RZ, 0x1f, R25 ;  /* 0x0000001fff0d7819 */ /* 0x000fe40000011419 */
[----:B------:R-:W-:-:S02]  /*02a0*/  ISETP.GE.AND P0, PT, R8, RZ, PT ;  /* 0x000000ff0800720c */ /* 0x000fc40003f06270 */
[----:B------:R-:W-:Y:S02]  /*02b0*/  ISETP.GE.AND.EX P2, PT, R13, UR9, PT, P2 ;  /* 0x000000090d007c0c */ /* 0x000fe4000bf46320 */
[-C--:B------:R-:W-:Y:S02]  /*02c0*/  @!P3 IADD3 R6, PT, PT, R6, -R9.reuse, RZ ;  /* 0x800000090606b210 */ /* 0x080fe40007ffe0ff */
[----:B------:R-:W-:Y:S02]  /*02d0*/  @!P3 IADD3 R7, PT, PT, R7, 0x1, RZ ;  /* 0x000000010707b810 */ /* 0x000fe40007ffe0ff */
[CC--:B------:R-:W-:Y:S02]  /*02e0*/  ISETP.GE.U32.AND P1, PT, R6.reuse, R9.reuse, PT ;  /* 0x000000090600720c */ /* 0x0c0fe40003f26070 */
[----:B------:R-:W-:Y:S02]  /*02f0*/  ISETP.GT.U32.AND P5, PT, R9, R6, PT ;  /* 0x000000060900720c */ /* 0x000fe40003fa4070 */
[----:B------:R-:W-:-:S02]  /*0300*/  IADD3 R9, PT, PT, R6, -R9, RZ ;  /* 0x8000000906097210 */ /* 0x000fc40007ffe0ff */
[----:B------:R-:W-:Y:S01]  /*0310*/  IADD3 R11, PT, PT, R25, 0x8, RZ ;  /* 0x00000008190b7810 */ /* 0x000fe20007ffe0ff */
[----:B------:R-:W2:Y:S01]  /*0320*/  @!P2 LDC.64 R20, c[0x0][0x3f8] ;  /* 0x0000fe00ff14ab82 */ /* 0x000ea20000000a00 */
[----:B------:R-:W-:Y:S02]  /*0330*/  SEL R6, R9, R6, !P5 ;  /* 0x0000000609067207 */ /* 0x000fe40006800000 */
[----:B------:R-:W-:Y:S02]  /*0340*/  ISETP.GE.U32.AND P3, PT, R11, UR8, PT ;  /* 0x000000080b007c0c */ /* 0x000fe4000bf66070 */
[----:B------:R-:W-:Y:S02]  /*0350*/  SHF.R.S32.HI R17, RZ, 0x1f, R11 ;  /* 0x0000001fff117819 */ /* 0x000fe4000001140b */
[----:B------:R-:W-:Y:S01]  /*0360*/  @P1 IADD3 R7, PT, PT, R7, 0x1, RZ ;  /* 0x0000000107071810 */ /* 0x000fe20007ffe0ff */
[----:B------:R-:W3:Y:S01]  /*0370*/  @!P2 LDC.64 R22, c[0x0][0x3a0] ;  /* 0x0000e800ff16ab82 */ /* 0x000ee20000000a00 */
[----:B------:R-:W-:-:S02]  /*0380*/  ISETP.NE.AND P5, PT, R15, RZ, PT ;  /* 0x000000ff0f00720c */ /* 0x000fc40003fa5270 */
[----:B------:R-:W-:Y:S02]  /*0390*/  LOP3.LUT R9, RZ, R15, RZ, 0x33, !PT ;  /* 0x0000000fff097212 */ /* 0x000fe400078e33ff */
        /* <DEDUP_REMOVED lines=12> */
[----:B------:R-:W-:-:S03]  /*0460*/  IADD3 R15, PT, PT, R25, 0x10, RZ ;  /* 0x00000010190f7810 */ /* 0x000fc60007ffe0ff */
[----:B------:R-:W-:Y:S01]  /*0470*/  IMAD.WIDE.U32 R114, R7, UR10, R114 ;  /* 0x0000000a07727c25 */ /* 0x000fe2000f8e0072 */
[----:B------:R-:W-:Y:S01]  /*0480*/  ISETP.GE.U32.AND P4, PT, R15, UR8, PT ;  /* 0x000000080f007c0c */ /* 0x000fe2000bf86070 */
[----:B------:R-:W5:Y:S01]  /*0490*/  @!P3 LDC.64 R30, c[0x0][0x3a0] ;  /* 0x0000e800ff1ebb82 */ /* 0x000f620000000a00 */
[----:B------:R-:W-:Y:S01]  /*04a0*/  SHF.R.S32.HI R19, RZ, 0x1f, R15 ;  /* 0x0000001fff137819 */ /* 0x000fe2000001140f */
[----:B------:R-:W-:Y:S01]  /*04b0*/  IMAD R7, R7, UR11, R6 ;  /* 0x0000000b07077c24 */ /* 0x000fe2000f8e0206 */
[----:B------:R-:W-:Y:S01]  /*04c0*/  @!P2 MOV R116, R114 ;  /* 0x000000720074a202 */ /* 0x000fe20000000f00 */
[----:B--2---:R-:W-:Y:S01]  /*04d0*/  @!P2 IMAD R6, R13, R20, RZ ;  /* 0x000000140d06a224 */ /* 0x004fe200078e02ff */
[----:B------:R-:W-:Y:S02]  /*04e0*/  ISETP.GE.AND.EX P4, PT, R19, UR9, PT, P4 ;  /* 0x0000000913007c0c */ /* 0x000fe4000bf86340 */
[----:B------:R-:W-:Y:S01]  /*04f0*/  IADD3 R117, PT, PT, R115, R7, RZ ;  /* 0x0000000773757210 */ /* 0x000fe20007ffe0ff */
[C---:B------:R-:W-:Y:S01]  /*0500*/  @!P2 IMAD R9, R25.reuse, R21, R6 ;  /* 0x000000151909a224 */ /* 0x040fe200078e0206 */
[C---:B------:R-:W-:Y:S01]  /*0510*/  IADD3 R21, PT, PT, R25.reuse, 0x18, RZ ;  /* 0x0000001819157810 */ /* 0x040fe20007ffe0ff */
[----:B------:R-:W2:Y:S01]  /*0520*/  @!P3 LDC.64 R32, c[0x0][0x398] ;  /* 0x0000e600ff20bb82 */ /* 0x000ea20000000a00 */
[----:B------:R-:W-:Y:S01]  /*0530*/  @!P3 MOV R12, R114 ;  /* 0x00000072000cb202 */ /* 0x000fe20000000f00 */
[----:B------:R-:W-:Y:S01]  /*0540*/  @!P2 IMAD.WIDE.U32 R6, R25, R20, R116 ;  /* 0x000000141906a225 */ /* 0x000fe200078e0074 */
[----:B------:R-:W-:-:S04]  /*0550*/  @!P3 MOV R13, R117 ;  /* 0x00000075000db202 */ /* 0x000fc80000000f00 */
[----:B------:R-:W-:Y:S01]  /*0560*/  @!P2 IADD3 R9, PT, PT, R7, R9, RZ ;  /* 0x000000090709a210 */ /* 0x000fe20007ffe0ff */
[----:B------:R-:W1:Y:S01]  /*0570*/  @!P4 LDC.64 R34, c[0x0][0x3f8] ;  /* 0x0000fe00ff22cb82 */ /* 0x000e620000000a00 */
[C---:B------:R-:W-:Y:S01]  /*0580*/  @!P2 SHF.L.U32 R7, R6.reuse, 0x1, RZ ;  /* 0x000000010607a819 */ /* 0x040fe200000006ff */
[----:B0-----:R-:W-:Y:S01]  /*0590*/  @!P3 IMAD.WIDE.U32 R12, R11, R28, R12 ;  /* 0x0000001c0b0cb225 */ /* 0x001fe200078e000c */
[----:B------:R-:W-:Y:S02]  /*05a0*/  @!P2 SHF.L.U64.HI R14, R6, 0x1, R9 ;  /* 0x00000001060ea819 */ /* 0x000fe40000010209 */
[----:B---3--:R-:W-:Y:S01]  /*05b0*/  @!P2 IADD3 R8, P0, PT, R7, R22, RZ ;  /* 0x000000160708a210 */ /* 0x008fe20007f1e0ff */
[----:B------:R-:W-:Y:S02]  /*05c0*/  @!P3 IMAD R6, R17, R28, RZ ;  /* 0x0000001c1106b224 */ /* 0x000fe400078e02ff */
[----:B------:R-:W0:Y:S01]  /*05d0*/  @!P4 LDC.64 R36, c[0x0][0x398] ;  /* 0x0000e600ff24cb82 */ /* 0x000e220000000a00 */
[----:B------:R-:W-:Y:S01]  /*05e0*/  @!P2 IADD3.X R9, PT, PT, R14, R23, RZ, P0, !PT ;  /* 0x000000170e09a210 */ /* 0x000fe200007fe4ff */
[----:B------:R-:W-:Y:S01]  /*05f0*/  @!P3 IMAD R17, R11, R29, R6 ;  /* 0x0000001d0b11b224 */ /* 0x000fe200078e0206 */
[----:B------:R-:W-:-:S02]  /*0600*/  ISETP.GE.U32.AND P0, PT, R21, UR8, PT ;  /* 0x0000000815007c0c */ /* 0x000fc4000bf06070 */
[----:B------:R-:W-:Y:S02]  /*0610*/  SHF.R.S32.HI R29, RZ, 0x1f, R21 ;  /* 0x0000001fff1d7819 */ /* 0x000fe40000011415 */
[----:B----4-:R-:W-:Y:S02]  /*0620*/  @!P2 IADD3 R10, P1, PT, R7, R26, RZ ;  /* 0x0000001a070aa210 */ /* 0x010fe40007f3e0ff */
[----:B------:R-:W-:Y:S02]  /*0630*/  ISETP.GE.AND.EX P0, PT, R29, UR9, PT, P0 ;  /* 0x000000091d007c0c */ /* 0x000fe4000bf06300 */
[----:B------:R-:W-:Y:S01]  /*0640*/  @!P3 IADD3 R7, PT, PT, R13, R17, RZ ;  /* 0x000000110d07b210 */ /* 0x000fe20007ffe0ff */
[----:B-1----:R-:W-:Y:S01]  /*0650*/  @!P4 IMAD R16, R19, R34, RZ ;  /* 0x000000221310c224 */ /* 0x002fe200078e02ff */
[----:B------:R-:W-:Y:S02]  /*0660*/  @!P3 SHF.L.U32 R19, R12, 0x1, RZ ;  /* 0x000000010c13b819 */ /* 0x000fe400000006ff */
[----:B------:R-:W-:-:S02]  /*0670*/  IADD3 R23, PT, PT, R25, 0x20, RZ ;  /* 0x0000002019177810 */ /* 0x000fc40007ffe0ff */
[----:B------:R-:W-:-:S05]  /*0680*/  MOV R6, RZ ;  /* 0x000000ff00067202 */ /* 0x000fca0000000f00 */
[----:B------:R-:W1:Y:S01]  /*0690*/  @!P0 LDC.64 R38, c[0x0][0x3f8] ;  /* 0x0000fe00ff268b82 */ /* 0x000e620000000a00 */
[----:B------:R-:W-:Y:S02]  /*06a0*/  @!P2 IADD3.X R11, PT, PT, R14, R27, RZ, P1, !PT ;  /* 0x0000001b0e0ba210 */ /* 0x000fe40000ffe4ff */
[----:B------:R-:W-:Y:S02]  /*06b0*/  @!P3 SHF.L.U64.HI R18, R12, 0x1, R7 ;  /* 0x000000010c12b819 */ /* 0x000fe40000010207 */
[----:B-----5:R-:W-:Y:S01]  /*06c0*/  @!P3 IADD3 R12, P1, PT, R19, R30, RZ ;  /* 0x0000001e130cb210 */ /* 0x020fe20007f3e0ff */
[----:B------:R-:W-:Y:S01]  /*06d0*/  @!P4 IMAD R27, R15, R35, R16 ;  /* 0x000000230f1bc224 */ /* 0x000fe200078e0210 */
[----:B------:R-:W-:Y:S01]  /*06e0*/  @!P4 MOV R16, R114 ;  /* 0x000000720010c202 */ /* 0x000fe20000000f00 */
[----:B------:R3:W4:Y:S01]  /*06f0*/  @!P2 LDG.E R6, desc[UR6][R8.64] ;  /* 0x000000060806a981 */ /* 0x000722000c1e1900 */
[----:B------:R-:W-:Y:S01]  /*0700*/  @!P4 MOV R17, R117 ;  /* 0x000000750011c202 */ /* 0x000fe20000000f00 */
[----:B------:R-:W5:Y:S01]  /*0710*/  @!P0 LDC.64 R40, c[0x0][0x3a0] ;  /* 0x0000e800ff288b82 */ /* 0x000f620000000a00 */
[----:B------:R-:W-:-:S02]  /*0720*/  @!P3 IADD3.X R13, PT, PT, R18, R31, RZ, P1, !PT ;  /* 0x0000001f120db210 */ /* 0x000fc40000ffe4ff */
[----:B------:R-:W-:Y:S01]  /*0730*/  ISETP.GE.U32.AND P1, PT, R23, UR8, PT ;  /* 0x0000000817007c0c */ /* 0x000fe2000bf26070 */
[----:B------:R-:W-:Y:S01]  /*0740*/  @!P4 IMAD.WIDE.U32 R16, R15, R34, R16 ;  /* 0x000000220f10c225 */ /* 0x000fe200078e0010 */
[----:B------:R-:W-:Y:S02]  /*0750*/  SHF.R.S32.HI R31, RZ, 0x1f, R23 ;  /* 0x0000001fff1f7819 */ /* 0x000fe40000011417 */
[----:B------:R-:W-:Y:S01]  /*0760*/  MOV R7, RZ ;  /* 0x000000ff00077202 */ /* 0x000fe20000000f00 */
[----:B------:R-:W0:Y:S01]  /*0770*/  @!P4 LDC.64 R34, c[0x0][0x3a0] ;  /* 0x0000e800ff22cb82 */ /* 0x000e220000000a00 */
[----:B------:R-:W-:Y:S02]  /*0780*/  ISETP.GE.AND.EX P1, PT, R31, UR9, PT, P1 ;  /* 0x000000091f007c0c */ /* 0x000fe4000bf26310 */
[----:B---3--:R-:W-:Y:S02]  /*0790*/  MOV R8, RZ ;  /* 0x000000ff00087202 */ /* 0x008fe40000000f00 */
[----:B------:R3:W4:Y:S01]  /*07a0*/  @!P2 LDG.E R7, desc[UR6][R10.64] ;  /* 0x000000060a07a981 */ /* 0x000722000c1e1900 */
[----:B--2---:R-:W-:-:S02]  /*07b0*/  @!P3 IADD3 R14, P2, PT, R19, R32, RZ ;  /* 0x00000020130eb210 */ /* 0x004fc40007f5e0ff */
[----:B------:R-:W-:Y:S01]  /*07c0*/  @!P4 IADD3 R9, PT, PT, R17, R27, RZ ;  /* 0x0000001b1109c210 */ /* 0x000fe20007ffe0ff */
[----:B------:R-:W2:Y:S01]  /*07d0*/  @!P0 LDC.64 R42, c[0x0][0x398] ;  /* 0x0000e600ff2a8b82 */ /* 0x000ea20000000a00 */
[----:B------:R-:W-:Y:S01]  /*07e0*/  IADD3 R27, PT, PT, R25, 0x28, RZ ;  /* 0x00000028191b7810 */ /* 0x000fe20007ffe0ff */
[----:B------:R0:W4:Y:S01]  /*07f0*/  @!P3 LDG.E R8, desc[UR6][R12.64] ;  /* 0x000000060c08b981 */ /* 0x000122000c1e1900 */
[----:B------:R-:W-:Y:S01]  /*0800*/  @!P3 IADD3.X R15, PT, PT, R18, R33, RZ, P2, !PT ;  /* 0x00000021120fb210 */ /* 0x000fe200017fe4ff */
[----:B-1----:R-:W-:Y:S01]  /*0810*/  @!P0 IMAD R18, R29, R38, RZ ;  /* 0x000000261d128224 */ /* 0x002fe200078e02ff */
[----:B------:R-:W-:Y:S02]  /*0820*/  ISETP.GE.U32.AND P2, PT, R27, UR8, PT ;  /* 0x000000081b007c0c */ /* 0x000fe4000bf46070 */
[----:B------:R-:W-:Y:S01]  /*0830*/  SHF.R.S32.HI R33, RZ, 0x1f, R27 ;  /* 0x0000001fff217819 */ /* 0x000fe2000001141b */
[----:B------:R-:W1:Y:S01]  /*0840*/  @!P1 LDC.64 R44, c[0x0][0x3f8] ;  /* 0x0000fe00ff2c9b82 */ /* 0x000e620000000a00 */
[----:B------:R-:W-:Y:S01]  /*0850*/  @!P0 IMAD R29, R21, R39, R18 ;  /* 0x00000027151d8224 */ /* 0x000fe200078e0212 */
[----:B------:R-:W-:-:S02]  /*0860*/  @!P0 MOV R18, R114 ;  /* 0x0000007200128202 */ /* 0x000fc40000000f00 */
[----:B------:R-:W-:Y:S02]  /*0870*/  @!P0 MOV R19, R117 ;  /* 0x0000007500138202 */ /* 0x000fe40000000f00 */
[----:B------:R-:W-:Y:S02]  /*0880*/  ISETP.GE.AND.EX P2, PT, R33, UR9, PT, P2 ;  /* 0x0000000921007c0c */ /* 0x000fe4000bf46320 */
[C---:B------:R-:W-:Y:S02]  /*0890*/  @!P4 SHF.L.U64.HI R20, R16.reuse, 0x1, R9 ;  /* 0x000000011014c819 */ /* 0x040fe40000010209 */
[----:B------:R-:W-:Y:S01]  /*08a0*/  MOV R9, RZ ;  /* 0x000000ff00097202 */ /* 0x000fe20000000f00 */
[----:B------:R-:W-:Y:S01]  /*08b0*/  @!P0 IMAD.WIDE.U32 R18, R21, R38, R18 ;  /* 0x0000002615128225 */ /* 0x000fe200078e0012 */
[----:B------:R-:W-:Y:S02]  /*08c0*/  @!P4 SHF.L.U32 R17, R16, 0x1, RZ ;  /* 0x000000011011c819 */ /* 0x000fe400000006ff */
[----:B---3--:R-:W-:Y:S01]  /*08d0*/  CS2R R10, SRZ ;  /* 0x00000000000a7805 */ /* 0x008fe2000001ff00 */
[----:B------:R-:W3:Y:S01]  /*08e0*/  @!P1 LDC.64 R38, c[0x0][0x3a0] ;  /* 0x0000e800ff269b82 */ /* 0x000ee20000000a00 */
[----:B------:R5:W4:Y:S01]  /*08f0*/  @!P3 LDG.E R9, desc[UR6][R14.64] ;  /* 0x000000060e09b981 */ /* 0x000b22000c1e1900 */
[----:B0-----:R-:W-:-:S02]  /*0900*/  @!P4 IADD3 R12, P5, PT, R17, R34, RZ ;  /* 0x00000022110cc210 */ /* 0x001fc40007fbe0ff */
[----:B------:R-:W-:Y:S02]  /*0910*/  @!P4 IADD3 R16, P3, PT, R17, R36, RZ ;  /* 0x000000241110c210 */ /* 0x000fe40007f7e0ff */
[----:B------:R-:W-:Y:S02]  /*0920*/  @!P4 IADD3.X R13, PT, PT, R20, R35, RZ, P5, !PT ;  /* 0x00000023140dc210 */ /* 0x000fe40002ffe4ff */
[----:B------:R-:W0:Y:S01]  /*0930*/  @!P2 LDC.64 R46, c[0x0][0x3f8] ;  /* 0x0000fe00ff2eab82 */ /* 0x000e220000000a00 */
[----:B-----5:R-:W-:Y:S02]  /*0940*/  @!P0 IADD3 R15, PT, PT, R19, R29, RZ ;  /* 0x0000001d130f8210 */ /* 0x020fe40007ffe0ff */
[----:B------:R-:W5:Y:S01]  /*0950*/  @!P4 LDG.E R10, desc[UR6][R12.64] ;  /* 0x000000060c0ac981 */ /* 0x000f62000c1e1900 */
[----:B------:R-:W-:Y:S02]  /*0960*/  @!P0 SHF.L.U32 R19, R18, 0x1, RZ ;  /* 0x0000000112138819 */ /* 0x000fe400000006ff */
[----:B------:R-:W-:-:S02]  /*0970*/  @!P4 IADD3.X R17, PT, PT, R20, R37, RZ, P3, !PT ;  /* 0x000000251411c210 */ /* 0x000fc40001ffe4ff */
[----:B------:R-:W-:Y:S02]  /*0980*/  @!P0 SHF.L.U64.HI R20, R18, 0x1, R15 ;  /* 0x0000000112148819 */ /* 0x000fe4000001020f */
[----:B------:R-:W-:Y:S01]  /*0990*/  @!P0 IADD3 R14, P3, PT, R19, R40, RZ ;  /* 0x00000028130e8210 */ /* 0x000fe20007f7e0ff */
[----:B------:R2:W5:Y:S01]  /*09a0*/  @!P4 LDG.E R11, desc[UR6][R16.64] ;  /* 0x00000006100bc981 */ /* 0x000562000c1e1900 */
[----:B------:R-:W-:Y:S02]  /*09b0*/  IADD3 R29, PT, PT, R25, 0x30, RZ ;  /* 0x00000030191d7810 */ /* 0x000fe40007ffe0ff */
[----:B------:R-:W-:Y:S02]  /*09c0*/  @!P0 IADD3.X R15, PT, PT, R20, R41, RZ, P3, !PT ;  /* 0x00000029140f8210 */ /* 0x000fe40001ffe4ff */
[----:B------:R-:W-:Y:S01]  /*09d0*/  ISETP.GE.U32.AND P3, PT, R29, UR8, PT ;  /* 0x000000081d007c0c */ /* 0x000fe2000bf66070 */
[----:B------:R-:W3:Y:S01]  /*09e0*/  @!P1 LDC.64 R40, c[0x0][0x398] ;  /* 0x0000e600ff289b82 */ /* 0x000ee20000000a00 */
[----:B------:R-:W-:Y:S01]  /*09f0*/  SHF.R.S32.HI R35, RZ, 0x1f, R29 ;  /* 0x0000001fff237819 */ /* 0x000fe2000001141d */
[----:B-1----:R-:W-:Y:S01]  /*0a00*/  @!P1 IMAD R22, R31, R44, RZ ;  /* 0x0000002c1f169224 */ /* 0x002fe200078e02ff */
[----:B--2---:R-:W-:-:S02]  /*0a10*/  @!P0 IADD3 R18, P4, PT, R19, R42, RZ ;  /* 0x0000002a13128210 */ /* 0x004fc40007f9e0ff */
[----:B------:R-:W-:Y:S02]  /*0a20*/  @!P1 MOV R16, R114 ;  /* 0x0000007200109202 */ /* 0x000fe40000000f00 */
[----:B------:R-:W-:Y:S02]  /*0a30*/  @!P1 MOV R17, R117 ;  /* 0x0000007500119202 */ /* 0x000fe40000000f00 */
[----:B------:R-:W-:Y:S01]  /*0a40*/  ISETP.GE.AND.EX P3, PT, R35, UR9, PT, P3 ;  /* 0x0000000923007c0c */ /* 0x000fe2000bf66330 */
[C---:B------:R-:W-:Y:S01]  /*0a50*/  @!P1 IMAD R13, R23.reuse, R45, R22 ;  /* 0x0000002d170d9224 */ /* 0x040fe200078e0216 */
[----:B------:R-:W-:Y:S01]  /*0a60*/  @!P0 IADD3.X R19, PT, PT, R20, R43, RZ, P4, !PT ;  /* 0x0000002b14138210 */ /* 0x000fe200027fe4ff */
[----:B------:R-:W-:Y:S01]  /*0a70*/  @!P1 IMAD.WIDE.U32 R16, R23, R44, R16 ;  /* 0x0000002c17109225 */ /* 0x000fe200078e0010 */
[----:B------:R-:W1:Y:S01]  /*0a80*/  @!P2 LDC.64 R42, c[0x0][0x3a0] ;  /* 0x0000e800ff2aab82 */ /* 0x000e620000000a00 */
[----:B------:R-:W-:-:S03]  /*0a90*/  IADD3 R31, PT, PT, R25, 0x38, RZ ;  /* 0x00000038191f7810 */ /* 0x000fc60007ffe0ff */
[----:B------:R-:W-:Y:S02]  /*0aa0*/  @!P1 IADD3 R13, PT, PT, R17, R13, RZ ;  /* 0x0000000d110d9210 */ /* 0x000fe40007ffe0ff */
[C---:B------:R-:W-:Y:S02]  /*0ab0*/  @!P1 SHF.L.U32 R23, R16.reuse, 0x1, RZ ;  /* 0x0000000110179819 */ /* 0x040fe400000006ff */
[----:B------:R-:W-:Y:S01]  /*0ac0*/  @!P1 SHF.L.U64.HI R30, R16, 0x1, R13 ;  /* 0x00000001101e9819 */ /* 0x000fe2000001020d */
[----:B------:R-:W2:Y:S01]  /*0ad0*/  @!P3 LDC.64 R48, c[0x0][0x3f8] ;  /* 0x0000fe00ff30bb82 */ /* 0x000ea20000000a00 */
[----:B------:R-:W-:Y:S01]  /*0ae0*/  ISETP.GE.U32.AND P4, PT, R31, UR8, PT ;  /* 0x000000081f007c0c */ /* 0x000fe2000bf86070 */
[----:B0-----:R-:W-:Y:S01]  /*0af0*/  @!P2 IMAD R20, R33, R46, RZ ;  /* 0x0000002e2114a224 */ /* 0x001fe200078e02ff */
[----:B------:R-:W-:Y:S02]  /*0b00*/  SHF.R.S32.HI R37, RZ, 0x1f, R31 ;  /* 0x0000001fff257819 */ /* 0x000fe4000001141f */
[----:B------:R-:W-:-:S02]  /*0b10*/  @!P2 MOV R16, R114 ;  /* 0x000000720010a202 */ /* 0x000fc40000000f00 */
[----:B------:R-:W-:Y:S01]  /*0b20*/  @!P2 MOV R17, R117 ;  /* 0x000000750011a202 */ /* 0x000fe20000000f00 */
[----:B------:R-:W0:Y:S01]  /*0b30*/  @!P2 LDC.64 R44, c[0x0][0x398] ;  /* 0x0000e600ff2cab82 */ /* 0x000e220000000a00 */
[----:B------:R-:W-:Y:S02]  /*0b40*/  MOV R12, RZ ;  /* 0x000000ff000c7202 */ /* 0x000fe40000000f00 */
[----:B------:R-:W-:Y:S01]  /*0b50*/  MOV R13, RZ ;  /* 0x000000ff000d7202 */ /* 0x000fe20000000f00 */
[----:B------:R-:W-:Y:S01]  /*0b60*/  @!P2 IMAD R21, R27, R47, R20 ;  /* 0x0000002f1b15a224 */ /* 0x000fe200078e0214 */
[----:B------:R-:W-:Y:S01]  /*0b70*/  ISETP.GE.AND.EX P4, PT, R37, UR9, PT, P4 ;  /* 0x0000000925007c0c */ /* 0x000fe2000bf86340 */
[----:B------:R-:W-:Y:S01]  /*0b80*/  @!P2 IMAD.WIDE.U32 R16, R27, R46, R16 ;  /* 0x0000002e1b10a225 */ /* 0x000fe200078e0010 */
[----:B------:R3:W5:Y:S02]  /*0b90*/  @!P0 LDG.E R12, desc[UR6][R14.64] ;  /* 0x000000060e0c8981 */ /* 0x000764000c1e1900 */
[----:B---3--:R-:W-:-:S02]  /*0ba0*/  @!P1 IADD3 R20, P5, PT, R23, R38, RZ ;  /* 0x0000002617149210 */ /* 0x008fc40007fbe0ff */
[----:B------:R0:W3:Y:S01]  /*0bb0*/  @!P0 LDG.E R13, desc[UR6][R18.64] ;  /* 0x00000006120d8981 */ /* 0x0000e2000c1e1900 */
[----:B------:R-:W-:Y:S02]  /*0bc0*/  @!P1 IADD3 R22, P0, PT, R23, R40, RZ ;  /* 0x0000002817169210 */ /* 0x000fe40007f1e0ff */
[----:B------:R-:W-:-:S04]  /*0bd0*/  @!P2 IADD3 R15, PT, PT, R17, R21, RZ ;  /* 0x00000015110fa210 */ /* 0x000fc80007ffe0ff */
[----:B------:R-:W0:Y:S01]  /*0be0*/  @!P4 LDC.64 R46, c[0x0][0x3f8] ;  /* 0x0000fe00ff2ecb82 */ /* 0x000e220000000a00 */
[----:B------:R-:W-:Y:S02]  /*0bf0*/  @!P2 SHF.L.U32 R17, R16, 0x1, RZ ;  /* 0x000000011011a819 */ /* 0x000fe400000006ff */
[C---:B------:R-:W-:Y:S02]  /*0c00*/  @!P1 IADD3.X R23, PT, PT, R30.reuse, R41, RZ, P0, !PT ;  /* 0x000000291e179210 */ /* 0x040fe400007fe4ff */
[----:B------:R-:W-:Y:S02]  /*0c10*/  @!P1 IADD3.X R21, PT, PT, R30, R39, RZ, P5, !PT ;  /* 0x000000271e159210 */ /* 0x000fe40002ffe4ff */
[----:B------:R-:W-:Y:S01]  /*0c20*/  @!P2 SHF.L.U64.HI R28, R16, 0x1, R15 ;  /* 0x00000001101ca819 */ /* 0x000fe2000001020f */
[----:B------:R-:W0:Y:S01]  /*0c30*/  @!P3 LDC.64 R40, c[0x0][0x3a0] ;  /* 0x0000e800ff28bb82 */ /* 0x000e220000000a00 */
[----:B-1----:R-:W-:Y:S02]  /*0c40*/  @!P2 IADD3 R26, P5, PT, R17, R42, RZ ;  /* 0x0000002a111aa210 */ /* 0x002fe40007fbe0ff */
[----:B------:R-:W-:-:S02]  /*0c50*/  MOV R14, RZ ;  /* 0x000000ff000e7202 */ /* 0x000fc40000000f00 */
[----:B------:R-:W-:Y:S02]  /*0c60*/  IADD3 R33, PT, PT, R25, 0x40, RZ ;  /* 0x0000004019217810 */ /* 0x000fe40007ffe0ff */
[----:B------:R-:W-:Y:S02]  /*0c70*/  @!P2 IADD3.X R27, PT, PT, R28, R43, RZ, P5, !PT ;  /* 0x0000002b1c1ba210 */ /* 0x000fe40002ffe4ff */
[----:B------:R-:W-:Y:S01]  /*0c80*/  ISETP.GE.U32.AND P5, PT, R33, UR8, PT ;  /* 0x0000000821007c0c */ /* 0x000fe2000bfa6070 */
[----:B------:R1:W3:Y:S01]  /*0c90*/  @!P1 LDG.E R14, desc[UR6][R20.64] ;  /* 0x00000006140e9981 */ /* 0x0002e2000c1e1900 */
[----:B------:R-:W-:Y:S01]  /*0ca0*/  SHF.R.S32.HI R39, RZ, 0x1f, R33 ;  /* 0x0000001fff277819 */ /* 0x000fe20000011421 */
[----:B--2---:R-:W-:Y:S01]  /*0cb0*/  @!P3 IMAD R30, R35, R48, RZ ;  /* 0x00000030231eb224 */ /* 0x004fe200078e02ff */
[----:B0-----:R-:W-:Y:S01]  /*0cc0*/  @!P2 IADD3 R18, P0, PT, R17, R44, RZ ;  /* 0x0000002c1112a210 */ /* 0x001fe20007f1e0ff */
[----:B------:R-:W0:Y:S01]  /*0cd0*/  @!P3 LDC.64 R42, c[0x0][0x398] ;  /* 0x0000e600ff2abb82 */ /* 0x000e220000000a00 */
[----:B------:R-:W-:-:S02]  /*0ce0*/  ISETP.GE.AND.EX P5, PT, R39, UR9, PT, P5 ;  /* 0x0000000927007c0c */ /* 0x000fc4000bfa6350 */
[----:B-1----:R-:W-:Y:S02]  /*0cf0*/  @!P3 MOV R20, R114 ;  /* 0x000000720014b202 */ /* 0x002fe40000000f00 */
[----:B------:R-:W-:Y:S01]  /*0d00*/  @!P3 MOV R21, R117 ;  /* 0x000000750015b202 */ /* 0x000fe20000000f00 */
[C---:B------:R-:W-:Y:S01]  /*0d10*/  @!P3 IMAD R35, R29.reuse, R49, R30 ;  /* 0x000000311d23b224 */ /* 0x040fe200078e021e */
[----:B------:R-:W-:Y:S01]  /*0d20*/  MOV R15, RZ ;  /* 0x000000ff000f7202 */ /* 0x000fe20000000f00 */
[----:B------:R-:W-:Y:S01]  /*0d30*/  @!P3 IMAD.WIDE.U32 R20, R29, R48, R20 ;  /* 0x000000301d14b225 */ /* 0x000fe200078e0014 */
[----:B------:R-:W-:Y:S01]  /*0d40*/  @!P2 IADD3.X R19, PT, PT, R28, R45, RZ, P0, !PT ;  /* 0x0000002d1c13a210 */ /* 0x000fe200007fe4ff */
[----:B------:R-:W1:Y:S01]  /*0d50*/  @!P4 LDC.64 R48, c[0x0][0x398] ;  /* 0x0000e600ff30cb82 */ /* 0x000e620000000a00 */
[----:B------:R-:W-:Y:S02]  /*0d60*/  MOV R16, RZ ;  /* 0x000000ff00107202 */ /* 0x000fe40000000f00 */
[----:B------:R2:W3:Y:S01]  /*0d70*/  @!P1 LDG.E R15, desc[UR6][R22.64] ;  /* 0x00000006160f9981 */ /* 0x0004e2000c1e1900 */
[----:B------:R-:W-:-:S04]  /*0d80*/  @!P3 IADD3 R21, PT, PT, R21, R35, RZ ;  /* 0x000000231515b210 */ /* 0x000fc80007ffe0ff */
[----:B------:R-:W1:Y:S01]  /*0d90*/  @!P4 LDC.64 R44, c[0x0][0x3a0] ;  /* 0x0000e800ff2ccb82 */ /* 0x000e620000000a00 */
[----:B------:R-:W-:Y:S01]  /*0da0*/  MOV R17, RZ ;  /* 0x000000ff00117202 */ /* 0x000fe20000000f00 */
[----:B------:R2:W3:Y:S02]  /*0db0*/  @!P2 LDG.E R16, desc[UR6][R26.64] ;  /* 0x000000061a10a981 */ /* 0x0004e4000c1e1900 */
[C---:B--2---:R-:W-:Y:S02]  /*0dc0*/  @!P3 SHF.L.U32 R23, R20.reuse, 0x1, RZ ;  /* 0x000000011417b819 */ /* 0x044fe400000006ff */
[----:B------:R-:W-:Y:S02]  /*0dd0*/  @!P3 SHF.L.U64.HI R28, R20, 0x1, R21 ;  /* 0x00000001141cb819 */ /* 0x000fe40000010215 */
[----:B------:R-:W2:Y:S01]  /*0de0*/  @!P5 LDC.64 R50, c[0x0][0x3f8] ;  /* 0x0000fe00ff32db82 */ /* 0x000ea20000000a00 */
[----:B------:R-:W-:Y:S01]  /*0df0*/  @!P3 IADD3 R20, P0, PT, R23, R40, RZ ;  /* 0x000000281714b210 */ /* 0x000fe20007f1e0ff */
[----:B------:R-:W-:Y:S01]  /*0e00*/  @!P4 IMAD R22, R37, R46, RZ ;  /* 0x0000002e2516c224 */ /* 0x000fe200078e02ff */
[----:B------:R-:W-:Y:S01]  /*0e10*/  IADD3 R35, PT, PT, R25, 0x48, RZ ;  /* 0x0000004819237810 */ /* 0x000fe20007ffe0ff */
[----:B------:R0:W3:Y:S01]  /*0e20*/  @!P2 LDG.E R17, desc[UR6][R18.64] ;  /* 0x000000061211a981 */ /* 0x0000e2000c1e1900 */
[----:B------:R-:W-:-:S02]  /*0e30*/  @!P4 MOV R26, R114 ;  /* 0x00000072001ac202 */ /* 0x000fc40000000f00 */
[----:B------:R-:W-:Y:S01]  /*0e40*/  @!P4 MOV R27, R117 ;  /* 0x00000075001bc202 */ /* 0x000fe20000000f00 */
[----:B------:R-:W2:Y:S01]  /*0e50*/  @!P5 LDC.64 R52, c[0x0][0x398] ;  /* 0x0000e600ff34db82 */ /* 0x000ea20000000a00 */
[----:B------:R-:W-:Y:S02]  /*0e60*/  @!P3 IADD3.X R21, PT, PT, R28, R41, RZ, P0, !PT ;  /* 0x000000291c15b210 */ /* 0x000fe400007fe4ff */
[----:B------:R-:W-:Y:S02]  /*0e70*/  ISETP.GE.U32.AND P2, PT, R35, UR8, PT ;  /* 0x0000000823007c0c */ /* 0x000fe4000bf46070 */
[----:B------:R-:W-:Y:S01]  /*0e80*/  SHF.R.S32.HI R41, RZ, 0x1f, R35 ;  /* 0x0000001fff297819 */ /* 0x000fe20000011423 */
[C---:B------:R-:W-:Y:S02]  /*0e90*/  @!P4 IMAD R29, R31.reuse, R47, R22 ;  /* 0x0000002f1f1dc224 */ /* 0x040fe400078e0216 */
[----:B------:R-:W-:Y:S01]  /*0ea0*/  @!P4 IMAD.WIDE.U32 R26, R31, R46, R26 ;  /* 0x0000002e1f1ac225 */ /* 0x000fe200078e001a */
[----:B------:R-:W-:Y:S01]  /*0eb0*/  ISETP.GE.AND.EX P2, PT, R41, UR9, PT, P2 ;  /* 0x0000000929007c0c */ /* 0x000fe2000bf46320 */
[----:B------:R-:W2:Y:S01]  /*0ec0*/  @!P5 LDC.64 R46, c[0x0][0x3a0] ;  /* 0x0000e800ff2edb82 */ /* 0x000ea20000000a00 */
[----:B0-----:R-:W-:-:S02]  /*0ed0*/  @!P3 IADD3 R22, P0, PT, R23, R42, RZ ;  /* 0x0000002a1716b210 */ /* 0x001fc40007f1e0ff */
[----:B------:R-:W-:Y:S02]  /*0ee0*/  @!P4 IADD3 R19, PT, PT, R27, R29, RZ ;  /* 0x0000001d1b13c210 */ /* 0x000fe40007ffe0ff */
[----:B------:R-:W-:Y:S02]  /*0ef0*/  IADD3 R37, PT, PT, R25, 0x50, RZ ;  /* 0x0000005019257810 */ /* 0x000fe40007ffe0ff */
[----:B------:R-:W-:Y:S02]  /*0f00*/  @!P4 SHF.L.U32 R29, R26, 0x1, RZ ;  /* 0x000000011a1dc819 */ /* 0x000fe400000006ff */
[----:B------:R-:W-:Y:S02]  /*0f10*/  MOV R18, RZ ;  /* 0x000000ff00127202 */ /* 0x000fe40000000f00 */
[----:B------:R-:W-:Y:S01]  /*0f20*/  @!P3 IADD3.X R23, PT, PT, R28, R43, RZ, P0, !PT ;  /* 0x0000002b1c17b210 */ /* 0x000fe200007fe4ff */
[----:B------:R-:W0:Y:S01]  /*0f30*/  @!P2 LDC.64 R54, c[0x0][0x3f8] ;  /* 0x0000fe00ff36ab82 */ /* 0x000e220000000a00 */
[----:B------:R-:W-:-:S02]  /*0f40*/  @!P4 SHF.L.U64.HI R30, R26, 0x1, R19 ;  /* 0x000000011a1ec819 */ /* 0x000fc40000010213 */
[----:B------:R-:W-:Y:S01]  /*0f50*/  ISETP.GE.U32.AND P1, PT, R37, UR8, PT ;  /* 0x0000000825007c0c */ /* 0x000fe2000bf26070 */
[----:B------:R2:W3:Y:S01]  /*0f60*/  @!P3 LDG.E R18, desc[UR6][R20.64] ;  /* 0x000000061412b981 */ /* 0x0004e2000c1e1900 */
[----:B------:R-:W-:Y:S02]  /*0f70*/  SHF.R.S32.HI R43, RZ, 0x1f, R37 ;  /* 0x0000001fff2b7819 */ /* 0x000fe40000011425 */
[C---:B-1----:R-:W-:Y:S02]  /*0f80*/  @!P4 IADD3 R26, P0, PT, R29.reuse, R44, RZ ;  /* 0x0000002c1d1ac210 */ /* 0x042fe40007f1e0ff */
[----:B------:R-:W-:Y:S02]  /*0f90*/  @!P4 IADD3 R28, P6, PT, R29, R48, RZ ;  /* 0x000000301d1cc210 */ /* 0x000fe40007fde0ff */
[----:B------:R-:W-:Y:S02]  /*0fa0*/  ISETP.GE.AND.EX P1, PT, R43, UR9, PT, P1 ;  /* 0x000000092b007c0c */ /* 0x000fe4000bf26310 */
[----:B------:R-:W-:-:S02]  /*0fb0*/  @!P4 IADD3.X R27, PT, PT, R30, R45, RZ, P0, !PT ;  /* 0x0000002d1e1bc210 */ /* 0x000fc400007fe4ff */
[----:B------:R-:W-:Y:S01]  /*0fc0*/  @!P4 IADD3.X R29, PT, PT, R30, R49, RZ, P6, !PT ;  /* 0x000000311e1dc210 */ /* 0x000fe200037fe4ff */
[----:B--2---:R-:W-:Y:S01]  /*0fd0*/  @!P5 IMAD R20, R39, R50, RZ ;  /* 0x000000322714d224 */ /* 0x004fe200078e02ff */
[----:B------:R-:W-:Y:S01]  /*0fe0*/  @!P5 MOV R30, R114 ;  /* 0x00000072001ed202 */ /* 0x000fe20000000f00 */
[----:B------:R-:W1:Y:S01]  /*0ff0*/  @!P2 LDC.64 R44, c[0x0][0x3a0] ;  /* 0x0000e800ff2cab82 */ /* 0x000e620000000a00 */
[----:B------:R-:W-:Y:S01]  /*1000*/  @!P5 MOV R31, R117 ;  /* 0x00000075001fd202 */ /* 0x000fe20000000f00 */
[C---:B------:R-:W-:Y:S02]  /*1010*/  @!P5 IMAD R39, R33.reuse, R51, R20 ;  /* 0x000000332127d224 */ /* 0x040fe400078e0214 */
[----:B------:R-:W-:-:S04]  /*1020*/  @!P5 IMAD.WIDE.U32 R30, R33, R50, R30 ;  /* 0x00000032211ed225 */ /* 0x000fc800078e001e */
[----:B------:R-:W2:Y:S01]  /*1030*/  @!P1 LDC.64 R48, c[0x0][0x3f8] ;  /* 0x0000fe00ff309b82 */ /* 0x000ea20000000a00 */
[----:B------:R-:W-:Y:S02]  /*1040*/  @!P5 IADD3 R31, PT, PT, R31, R39, RZ ;  /* 0x000000271f1fd210 */ /* 0x000fe40007ffe0ff */
[C---:B------:R-:W-:Y:S02]  /*1050*/  @!P5 SHF.L.U32 R33, R30.reuse, 0x1, RZ ;  /* 0x000000011e21d819 */ /* 0x040fe400000006ff */
[----:B------:R-:W-:Y:S02]  /*1060*/  @!P5 SHF.L.U64.HI R34, R30, 0x1, R31 ;  /* 0x000000011e22d819 */ /* 0x000fe4000001021f */
[----:B------:R-:W-:Y:S02]  /*1070*/  CS2R R20, SRZ ;  /* 0x0000000000147805 */ /* 0x000fe4000001ff00 */
[----:B------:R-:W-:Y:S01]  /*1080*/  @!P5 IADD3 R30, P0, PT, R33, R46, RZ ;  /* 0x0000002e211ed210 */ /* 0x000fe20007f1e0ff */
[----:B------:R-:W1:Y:S01]  /*1090*/  @!P1 LDC.64 R50, c[0x0][0x3a0] ;  /* 0x0000e800ff329b82 */ /* 0x000e620000000a00 */
[----:B------:R-:W-:-:S02]  /*10a0*/  MOV R19, RZ ;  /* 0x000000ff00137202 */ /* 0x000fc40000000f00 */
[----:B------:R-:W-:Y:S01]  /*10b0*/  @!P5 IADD3.X R31, PT, PT, R34, R47, RZ, P0, !PT ;  /* 0x0000002f221fd210 */ /* 0x000fe200007fe4ff */
[----:B------:R0:W3:Y:S01]  /*10c0*/  @!P4 LDG.E R20, desc[UR6][R26.64] ;  /* 0x000000061a14c981 */ /* 0x0000e2000c1e1900 */
[----:B------:R-:W-:-:S03]  /*10d0*/  IADD3 R39, PT, PT, R25, 0x58, RZ ;  /* 0x0000005819277810 */ /* 0x000fc60007ffe0ff */
[----:B------:R-:W1:Y:S01]  /*10e0*/  @!P2 LDC.64 R46, c[0x0][0x398] ;  /* 0x0000e600ff2eab82 */ /* 0x000e620000000a00 */
[----:B------:R0:W3:Y:S01]  /*10f0*/  @!P3 LDG.E R19, desc[UR6][R22.64] ;  /* 0x000000061613b981 */ /* 0x0000e2000c1e1900 */
[----:B------:R-:W-:-:S03]  /*1100*/  ISETP.GE.U32.AND P0, PT, R39, UR8, PT ;  /* 0x0000000827007c0c */ /* 0x000fc6000bf06070 */
[----:B------:R2:W3:Y:S01]  /*1110*/  @!P4 LDG.E R21, desc[UR6][R28.64] ;  /* 0x000000061c15c981 */ /* 0x0004e2000c1e1900 */
[----:B0-----:R-:W-:Y:S02]  /*1120*/  @!P2 MOV R26, R114 ;  /* 0x00000072001aa202 */ /* 0x001fe40000000f00 */
[----:B------:R-:W-:Y:S01]  /*1130*/  @!P2 MOV R27, R117 ;  /* 0x00000075001ba202 */ /* 0x000fe20000000f00 */
[-C--:B------:R-:W-:Y:S01]  /*1140*/  @!P2 IMAD R22, R41, R54.reuse, RZ ;  /* 0x000000362916a224 */ /* 0x080fe200078e02ff */
[----:B------:R-:W-:Y:S01]  /*1150*/  SHF.R.S32.HI R41, RZ, 0x1f, R39 ;  /* 0x0000001fff297819 */ /* 0x000fe20000011427 */
[----:B------:R-:W-:Y:S01]  /*1160*/  @!P2 IMAD.WIDE.U32 R26, R35, R54, R26 ;  /* 0x00000036231aa225 */ /* 0x000fe200078e001a */
[----:B------:R-:W-:Y:S02]  /*1170*/  @!P5 IADD3 R32, P3, PT, R33, R52, RZ ;  /* 0x000000342120d210 */ /* 0x000fe40007f7e0ff */
[----:B------:R-:W-:Y:S01]  /*1180*/  ISETP.GE.AND.EX P0, PT, R41, UR9, PT, P0 ;  /* 0x0000000929007c0c */ /* 0x000fe2000bf06300 */
[----:B------:R-:W-:Y:S01]  /*1190*/  @!P2 IMAD R23, R35, R55, R22 ;  /* 0x000000372317a224 */ /* 0x000fe200078e0216 */
[----:B------:R-:W-:Y:S01]  /*11a0*/  @!P5 IADD3.X R33, PT, PT, R34, R53, RZ, P3, !PT ;  /* 0x000000352221d210 */ /* 0x000fe20001ffe4ff */
[----:B--2---:R-:W-:Y:S01]  /*11b0*/  @!P1 IMAD R28, R43, R48, RZ ;  /* 0x000000302b1c9224 */ /* 0x004fe200078e02ff */
[----:B------:R-:W-:-:S02]  /*11c0*/  @!P2 SHF.L.U32 R29, R26, 0x1, RZ ;  /* 0x000000011a1da819 */ /* 0x000fc400000006ff */
[----:B------:R-:W-:Y:S02]  /*11d0*/  @!P2 IADD3 R23, PT, PT, R27, R23, RZ ;  /* 0x000000171b17a210 */ /* 0x000fe40007ffe0ff */
[----:B------:R-:W-:Y:S02]  /*11e0*/  @!P1 MOV R34, R114 ;  /* 0x0000007200229202 */ /* 0x000fe40000000f00 */
[----:B------:R-:W-:Y:S02]  /*11f0*/  @!P1 MOV R35, R117 ;  /* 0x0000007500239202 */ /* 0x000fe40000000f00 */
[----:B------:R-:W-:Y:S01]  /*1200*/  @!P2 SHF.L.U64.HI R36, R26, 0x1, R23 ;  /* 0x000000011a24a819 */ /* 0x000fe20000010217 */
[----:B------:R-:W-:Y:S01]  /*1210*/  @!P1 IMAD R43, R37, R49, R28 ;  /* 0x00000031252b9224 */ /* 0x000fe200078e021c */
[----:B-1----:R-:W-:Y:S01]  /*1220*/  @!P2 IADD3 R26, P3, PT, R29, R44, RZ ;  /* 0x0000002c1d1aa210 */ /* 0x002fe20007f7e0ff */
[----:B------:R-:W-:Y:S01]  /*1230*/  @!P1 IMAD.WIDE.U32 R34, R37, R48, R34 ;  /* 0x0000003025229225 */ /* 0x000fe200078e0022 */
[----:B------:R-:W-:Y:S01]  /*1240*/  MOV R22, RZ ;  /* 0x000000ff00167202 */ /* 0x000fe20000000f00 */
[----:B------:R-:W0:Y:S01]  /*1250*/  @!P1 LDC.64 R48, c[0x0][0x398] ;  /* 0x0000e600ff309b82 */ /* 0x000e220000000a00 */
[----:B------:R-:W-:-:S02]  /*1260*/  @!P2 IADD3.X R27, PT, PT, R36, R45, RZ, P3, !PT ;  /* 0x0000002d241ba210 */ /* 0x000fc40001ffe4ff */
[----:B------:R-:W-:Y:S02]  /*1270*/  @!P2 IADD3 R28, P3, PT, R29, R46, RZ ;  /* 0x0000002e1d1ca210 */ /* 0x000fe40007f7e0ff */
[----:B------:R1:W2:Y:S03]  /*1280*/  @!P5 LDG.E R22, desc[UR6][R30.64] ;  /* 0x000000061e16d981 */ /* 0x0002a6000c1e1900 */
[----:B------:R-:W4:Y:S01]  /*1290*/  @!P0 LDC.64 R52, c[0x0][0x3f8] ;  /* 0x0000fe00ff348b82 */ /* 0x000f220000000a00 */
[----:B------:R-:W-:Y:S01]  /*12a0*/  @!P2 IADD3.X R29, PT, PT, R36, R47, RZ, P3, !PT ;  /* 0x0000002f241da210 */ /* 0x000fe20001ffe4ff */
[----:B------:R-:W2:Y:S01]  /*12b0*/  @!P2 LDG.E R56, desc[UR6][R26.64] ;  /* 0x000000061a38a981 */ /* 0x000ea2000c1e1900 */
[----:B------:R-:W-:-:S03]  /*12c0*/  @!P1 SHF.L.U32 R37, R34, 0x1, RZ ;  /* 0x0000000122259819 */ /* 0x000fc600000006ff */
[----:B------:R1:W2:Y:S02]  /*12d0*/  @!P2 LDG.E R57, desc[UR6][R28.64] ;  /* 0x000000061c39a981 */ /* 0x0002a4000c1e1900 */
[----:B-1----:R-:W-:Y:S01]  /*12e0*/  @!P1 IADD3 R31, PT, PT, R35, R43, RZ ;  /* 0x0000002b231f9210 */ /* 0x002fe20007ffe0ff */
[----:B------:R-:W1:Y:S01]  /*12f0*/  @!P0 LDC.64 R46, c[0x0][0x398] ;  /* 0x0000e600ff2e8b82 */ /* 0x000e620000000a00 */
[----:B------:R-:W-:-:S04]  /*1300*/  IADD3 R43, PT, PT, R25, 0x60, RZ ;  /* 0x00000060192b7810 */ /* 0x000fc80007ffe0ff */
[----:B------:R-:W-:Y:S02]  /*1310*/  ISETP.GE.U32.AND P2, PT, R43, UR8, PT ;  /* 0x000000082b007c0c */ /* 0x000fe4000bf46070 */
[----:B------:R-:W-:Y:S02]  /*1320*/  SHF.R.S32.HI R35, RZ, 0x1f, R43 ;  /* 0x0000001fff237819 */ /* 0x000fe4000001142b */
[----:B------:R-:W-:Y:S02]  /*1330*/  MOV R23, RZ ;  /* 0x000000ff00177202 */ /* 0x000fe40000000f00 */
[----:B------:R-:W-:Y:S02]  /*1340*/  ISETP.GE.AND.EX P2, PT, R35, UR9, PT, P2 ;  /* 0x0000000923007c0c */ /* 0x000fe4000bf46320 */
[----:B------:R-:W-:Y:S02]  /*1350*/  @!P1 SHF.L.U64.HI R34, R34, 0x1, R31 ;  /* 0x0000000122229819 */ /* 0x000fe4000001021f */
[----:B------:R-:W-:Y:S01]  /*1360*/  @!P1 IADD3 R30, P3, PT, R37, R50, RZ ;  /* 0x00000032251e9210 */ /* 0x000fe20007f7e0ff */
[----:B------:R4:W2:Y:S01]  /*1370*/  @!P5 LDG.E R23, desc[UR6][R32.64] ;  /* 0x000000062017d981 */ /* 0x0008a2000c1e1900 */
[----:B------:R-:W-:-:S02]  /*1380*/  @!P0 MOV R28, R114 ;  /* 0x00000072001c8202 */ /* 0x000fc40000000f00 */
[----:B------:R-:W-:Y:S02]  /*1390*/  @!P1 IADD3.X R31, PT, PT, R34, R51, RZ, P3, !PT ;  /* 0x00000033221f9210 */ /* 0x000fe40001ffe4ff */
[----:B0-----:R-:W-:Y:S02]  /*13a0*/  @!P1 IADD3 R26, P3, PT, R37, R48, RZ ;  /* 0x00000030251a9210 */ /* 0x001fe40007f7e0ff */
[----:B------:R-:W-:Y:S01]  /*13b0*/  @!P0 MOV R29, R117 ;  /* 0x00000075001d8202 */ /* 0x000fe20000000f00 */
[----:B------:R-:W0:Y:S01]  /*13c0*/  @!P0 LDC.64 R36, c[0x0][0x3a0] ;  /* 0x0000e800ff248b82 */ /* 0x000e220000000a00 */
[-C--:B----4-:R-:W-:Y:S01]  /*13d0*/  @!P0 IMAD R32, R41, R52.reuse, RZ ;  /* 0x0000003429208224 */ /* 0x090fe200078e02ff */
[----:B------:R-:W-:Y:S01]  /*13e0*/  ISETP.NE.AND P5, PT, RZ, UR4, PT ;  /* 0x00000004ff007c0c */ /* 0x000fe2000bfa5270 */
[----:B------:R-:W-:Y:S01]  /*13f0*/  @!P0 IMAD.WIDE.U32 R28, R39, R52, R28 ;  /* 0x00000034271c8225 */ /* 0x000fe200078e001c */
[----:B------:R-:W-:Y:S01]  /*1400*/  IADD3 R51, PT, PT, R25, 0x70, RZ ;  /* 0x0000007019337810 */ /* 0x000fe20007ffe0ff */
[----:B------:R4:W2:Y:S02]  /*1410*/  @!P1 LDG.E R58, desc[UR6][R30.64] ;  /* 0x000000061e3a9981 */ /* 0x0008a4000c1e1900 */
[----:B------:R-:W-:-:S02]  /*1420*/  @!P0 IMAD R33, R39, R53, R32 ;  /* 0x0000003527218224 */ /* 0x000fc400078e0220 */
[----:B------:R-:W1:Y:S01]  /*1430*/  @!P2 LDC.64 R52, c[0x0][0x3f8] ;  /* 0x0000fe00ff34ab82 */ /* 0x000e620000000a00 */
[----:B------:R-:W-:Y:S02]  /*1440*/  @!P1 IADD3.X R27, PT, PT, R34, R49, RZ, P3, !PT ;  /* 0x00000031221b9210 */ /* 0x000fe40001ffe4ff */
[C---:B------:R-:W-:Y:S02]  /*1450*/  IADD3 R49, PT, PT, R25.reuse, 0x68, RZ ;  /* 0x0000006819317810 */ /* 0x040fe40007ffe0ff */
[----:B------:R-:W-:Y:S01]  /*1460*/  IADD3 R38, PT, PT, R25, 0x78, RZ ;  /* 0x0000007819267810 */ /* 0x000fe20007ffe0ff */
[----:B------:R1:W2:Y:S01]  /*1470*/  @!P1 LDG.E R59, desc[UR6][R26.64] ;  /* 0x000000061a3b9981 */ /* 0x0002a2000c1e1900 */
[----:B------:R-:W-:Y:S01]  /*1480*/  ISETP.GE.U32.AND P3, PT, R49, UR8, PT ;  /* 0x0000000831007c0c */ /* 0x000fe2000bf66070 */
[----:B----4-:R-:W4:Y:S01]  /*1490*/  @!P2 LDC.64 R30, c[0x0][0x398] ;  /* 0x0000e600ff1eab82 */ /* 0x010f220000000a00 */
[----:B------:R-:W-:Y:S02]  /*14a0*/  SHF.R.S32.HI R25, RZ, 0x1f, R49 ;  /* 0x0000001fff197819 */ /* 0x000fe40000011431 */
[----:B------:R-:W-:-:S02]  /*14b0*/  @!P0 IADD3 R29, PT, PT, R29, R33, RZ ;  /* 0x000000211d1d8210 */ /* 0x000fc40007ffe0ff */
[----:B------:R-:W-:Y:S02]  /*14c0*/  ISETP.GE.AND.EX P3, PT, R25, UR9, PT, P3 ;  /* 0x0000000919007c0c */ /* 0x000fe4000bf66330 */
[C---:B------:R-:W-:Y:S01]  /*14d0*/  @!P0 SHF.L.U32 R45, R28.reuse, 0x1, RZ ;  /* 0x000000011c2d8819 */ /* 0x040fe200000006ff */
[----:B------:R-:W5:Y:S01]  /*14e0*/  @P5 LDC.64 R32, c[0x0][0x3b0] ;  /* 0x0000ec00ff205b82 */ /* 0x000f620000000a00 */
[----:B------:R-:W-:Y:S02]  /*14f0*/  @!P0 SHF.L.U64.HI R40, R28, 0x1, R29 ;  /* 0x000000011c288819 */ /* 0x000fe4000001021d */
[----:B0-----:R-:W-:-:S04]  /*1500*/  @!P0 IADD3 R28, P6, PT, R45, R36, RZ ;  /* 0x000000242d1c8210 */ /* 0x001fc80007fde0ff */
[----:B------:R-:W-:Y:S01]  /*1510*/  @!P0 IADD3.X R29, PT, PT, R40, R37, RZ, P6, !PT ;  /* 0x00000025281d8210 */ /* 0x000fe200037fe4ff */
[----:B-1----:R-:W-:Y:S01]  /*1520*/  @!P2 IMAD R34, R35, R52, RZ ;  /* 0x000000342322a224 */ /* 0x002fe200078e02ff */
[----:B------:R-:W0:Y:S01]  /*1530*/  @!P2 LDC.64 R36, c[0x0][0x3a0] ;  /* 0x0000e800ff24ab82 */ /* 0x000e220000000a00 */
[----:B------:R-:W-:Y:S02]  /*1540*/  ISETP.GE.U32.AND P4, PT, R51, UR8, PT ;  /* 0x0000000833007c0c */ /* 0x000fe4000bf86070 */
[----:B------:R-:W-:Y:S01]  /*1550*/  @!P2 IMAD R39, R43, R53, R34 ;  /* 0x000000352b27a224 */ /* 0x000fe200078e0222 */
[----:B------:R-:W-:-:S04]  /*1560*/  SHF.R.S32.HI R55, RZ, 0x1f, R51 ;  /* 0x0000001fff377819 */ /* 0x000fc80000011433 */
[----:B------:R-:W1:Y:S01]  /*1570*/  @!P3 LDC.64 R26, c[0x0][0x3f8] ;  /* 0x0000fe00ff1abb82 */ /* 0x000e620000000a00 */
[----:B------:R-:W-:Y:S02]  /*1580*/  @!P2 MOV R34, R114 ;  /* 0x000000720022a202 */ /* 0x000fe40000000f00 */
[----:B------:R-:W-:Y:S02]  /*1590*/  @!P2 MOV R35, R117 ;  /* 0x000000750023a202 */ /* 0x000fe40000000f00 */
[----:B------:R-:W-:Y:S01]  /*15a0*/  ISETP.GE.AND.EX P4, PT, R55, UR9, PT, P4 ;  /* 0x0000000937007c0c */ /* 0x000fe2000bf86340 */
[----:B------:R-:W-:Y:S01]  /*15b0*/  @!P2 IMAD.WIDE.U32 R34, R43, R52, R34 ;  /* 0x000000342b22a225 */ /* 0x000fe200078e0022 */
[----:B------:R-:W-:Y:S02]  /*15c0*/  @!P0 IADD3 R44, P6, PT, R45, R46, RZ ;  /* 0x0000002e2d2c8210 */ /* 0x000fe40007fde0ff */
[----:B------:R-:W-:Y:S02]  /*15d0*/  CS2R R60, SRZ ;  /* 0x00000000003c7805 */ /* 0x000fe4000001ff00 */
[----:B------:R-:W-:-:S02]  /*15e0*/  LEA R53, R111, R24, 0x7 ;  /* 0x000000186f357211 */ /* 0x000fc400078e38ff */
[----:B------:R-:W-:Y:S02]  /*15f0*/  @!P2 IADD3 R35, PT, PT, R35, R39, RZ ;  /* 0x000000272323a210 */ /* 0x000fe40007ffe0ff */
[----:B------:R-:W-:Y:S01]  /*1600*/  @!P0 IADD3.X R45, PT, PT, R40, R47, RZ, P6, !PT ;  /* 0x0000002f282d8210 */ /* 0x000fe200037fe4ff */
[----:B------:R-:W-:Y:S01]  /*1610*/  IMAD.WIDE R64, R2, 0x8, R64 ;  /* 0x0000000802407825 */ /* 0x000fe200078e0240 */
[----:B------:R-:W-:Y:S01]  /*1620*/  @!P2 SHF.L.U32 R47, R34, 0x1, RZ ;  /* 0x00000001222fa819 */ /* 0x000fe200000006ff */
[----:B------:R-:W2:Y:S01]  /*1630*/  @!P0 LDG.E R60, desc[UR6][R28.64] ;  /* 0x000000061c3c8981 */ /* 0x000ea2000c1e1900 */
[----:B------:R-:W-:Y:S01]  /*1640*/  ISETP.GE.U32.AND P1, PT, R38, UR8, PT ;  /* 0x0000000826007c0c */ /* 0x000fe2000bf26070 */
[----:B-----5:R-:W-:Y:S01]  /*1650*/  @P5 IMAD.WIDE R42, R53, 0x2, R32 ;  /* 0x00000002352a5825 */ /* 0x020fe200078e0220 */
[----:B------:R-:W-:Y:S01]  /*1660*/  SHF.R.S32.HI R41, RZ, 0x1f, R38 ;  /* 0x0000001fff297819 */ /* 0x000fe20000011426 */
[----:B------:R-:W5:Y:S01]  /*1670*/  @!P3 LDC.64 R32, c[0x0][0x3a0] ;  /* 0x0000e800ff20bb82 */ /* 0x000f620000000a00 */
[----:B------:R-:W-:Y:S01]  /*1680*/  @!P2 SHF.L.U64.HI R24, R34, 0x1, R35 ;  /* 0x000000012218a819 */ /* 0x000fe20000010223 */
[----:B------:R1:W2:Y:S01]  /*1690*/  @!P0 LDG.E R61, desc[UR6][R44.64] ;  /* 0x000000062c3d8981 */ /* 0x0002a2000c1e1900 */
[----:B----4-:R-:W-:-:S02]  /*16a0*/  @!P2 IADD3 R46, P6, PT, R47, R30, RZ ;  /* 0x0000001e2f2ea210 */ /* 0x010fc40007fde0ff */
[----:B------:R-:W-:Y:S01]  /*16b0*/  ISETP.GE.AND.EX P1, PT, R41, UR9, PT, P1 ;  /* 0x0000000929007c0c */ /* 0x000fe2000bf26310 */
[----:B------:R-:W4:Y:S02]  /*16c0*/  LDG.E.64 R64, desc[UR6][R64.64] ;  /* 0x0000000640407981 */ /* 0x000f24000c1e1b00 */
[----:B------:R-:W5:Y:S01]  /*16d0*/  @!P3 LDC.64 R34, c[0x0][0x398] ;  /* 0x0000e600ff22bb82 */ /* 0x000f620000000a00 */
[----:B0-----:R-:W-:Y:S02]  /*16e0*/  @!P2 IADD3 R36, P0, PT, R47, R36, RZ ;  /* 0x000000242f24a210 */ /* 0x001fe40007f1e0ff */
[----:B------:R-:W-:Y:S02]  /*16f0*/  CS2R R62, SRZ ;  /* 0x00000000003e7805 */ /* 0x000fe4000001ff00 */
[----:B------:R-:W-:Y:S01]  /*1700*/  @!P2 IADD3.X R47, PT, PT, R24, R31, RZ, P6, !PT ;  /* 0x0000001f182fa210 */ /* 0x000fe200037fe4ff */
[----:B-1----:R-:W-:Y:S01]  /*1710*/  @!P3 IMAD R44, R25, R26, RZ ;  /* 0x0000001a192cb224 */ /* 0x002fe200078e02ff */
[----:B------:R-:W4:Y:S01]  /*1720*/  @P5 LDG.E.U16 R39, desc[UR6][R42.64] ;  /* 0x000000062a275981 */ /* 0x000f22000c1e1500 */
[----:B------:R-:W0:Y:S02]  /*1730*/  @!P4 LDC.64 R28, c[0x0][0x3f8] ;  /* 0x0000fe00ff1ccb82 */ /* 0x000e240000000a00 */
[----:B------:R-:W-:Y:S01]  /*1740*/  @!P3 IMAD R27, R49, R27, R44 ;  /* 0x0000001b311bb224 */ /* 0x000fe200078e022c */
[----:B------:R-:W-:Y:S01]  /*1750*/  @!P3 MOV R44, R114 ;  /* 0x00000072002cb202 */ /* 0x000fe20000000f00 */
[----:B------:R1:W4:Y:S01]  /*1760*/  @P5 LDG.E.U16 R40, desc[UR6][R42.64+0x2] ;  /* 0x000002062a285981 */ /* 0x000322000c1e1500 */
[----:B------:R-:W-:-:S02]  /*1770*/  @!P3 MOV R45, R117 ;  /* 0x00000075002db202 */ /* 0x000fc40000000f00 */
[----:B------:R-:W-:Y:S01]  /*1780*/  @!P2 IADD3.X R37, PT, PT, R24, R37, RZ, P0, !PT ;  /* 0x000000251825a210 */ /* 0x000fe200007fe4ff */
[----:B------:R-:W4:Y:S01]  /*1790*/  @!P2 LDG.E R63, desc[UR6][R46.64] ;  /* 0x000000062e3fa981 */ /* 0x000f22000c1e1900 */
[----:B------:R-:W0:Y:S01]  /*17a0*/  LDC.64 R30, c[0x0][0x3a8] ;  /* 0x0000ea00ff1e7b82 */ /* 0x000e220000000a00 */
[----:B------:R-:W-:Y:S02]  /*17b0*/  @!P3 IMAD.WIDE.U32 R44, R49, R26, R44 ;  /* 0x0000001a312cb225 */ /* 0x000fe400078e002c */
[----:B------:R0:W4:Y:S05]  /*17c0*/  @!P2 LDG.E R62, desc[UR6][R36.64] ;  /* 0x00000006243ea981 */ /* 0x00012a000c1e1900 */
[----:B------:R-:W0:Y:S01]  /*17d0*/  @!P1 LDC.64 R24, c[0x0][0x3f8] ;  /* 0x0000fe00ff189b82 */ /* 0x000e220000000a00 */
[----:B------:R-:W-:-:S02]  /*17e0*/  @!P3 IADD3 R45, PT, PT, R45, R27, RZ ;  /* 0x0000001b2d2db210 */ /* 0x000fc40007ffe0ff */
[C---:B-1----:R-:W-:Y:S02]  /*17f0*/  @!P3 SHF.L.U32 R43, R44.reuse, 0x1, RZ ;  /* 0x000000012c2bb819 */ /* 0x042fe400000006ff */
[----:B------:R-:W-:Y:S02]  /*1800*/  @!P3 SHF.L.U64.HI R42, R44, 0x1, R45 ;  /* 0x000000012c2ab819 */ /* 0x000fe4000001022d */
[C---:B-----5:R-:W-:Y:S01]  /*1810*/  @!P3 IADD3 R32, P0, PT, R43.reuse, R32, RZ ;  /* 0x000000202b20b210 */ /* 0x060fe20007f1e0ff */
[----:B------:R-:W1:Y:S01]  /*1820*/  @!P4 LDC.64 R26, c[0x0][0x3a0] ;  /* 0x0000e800ff1acb82 */ /* 0x000e620000000a00 */
[----:B------:R-:W-:Y:S01]  /*1830*/  @!P3 IADD3 R34, P2, PT, R43, R34, RZ ;  /* 0x000000222b22b210 */ /* 0x000fe20007f5e0ff */
[----:B0-----:R-:W-:Y:S01]  /*1840*/  @!P4 IMAD R48, R55, R28, RZ ;  /* 0x0000001c3730c224 */ /* 0x001fe200078e02ff */
[----:B------:R-:W-:Y:S02]  /*1850*/  @!P4 MOV R44, R114 ;  /* 0x00000072002cc202 */ /* 0x000fe40000000f00 */
[----:B------:R-:W-:Y:S01]  /*1860*/  @!P4 MOV R45, R117 ;  /* 0x00000075002dc202 */ /* 0x000fe20000000f00 */
[C---:B------:R-:W-:Y:S01]  /*1870*/  @!P4 IMAD R49, R51.reuse, R29, R48 ;  /* 0x0000001d3331c224 */ /* 0x040fe200078e0230 */
[C---:B------:R-:W-:Y:S01]  /*1880*/  @!P3 IADD3.X R33, PT, PT, R42.reuse, R33, RZ, P0, !PT ;  /* 0x000000212a21b210 */ /* 0x040fe200007fe4ff */
[----:B------:R-:W0:Y:S01]  /*1890*/  @!P1 LDC.64 R36, c[0x0][0x3a0] ;  /* 0x0000e800ff249b82 */ /* 0x000e220000000a00 */
[----:B------:R-:W-:Y:S01]  /*18a0*/  @!P3 IADD3.X R35, PT, PT, R42, R35, RZ, P2, !PT ;  /* 0x000000232a23b210 */ /* 0x000fe200017fe4ff */
[----:B------:R-:W-:-:S04]  /*18b0*/  @!P4 IMAD.WIDE.U32 R44, R51, R28, R44 ;  /* 0x0000001c332cc225 */ /* 0x000fc800078e002c */
[----:B------:R-:W-:Y:S02]  /*18c0*/  IMAD.WIDE R42, R53, 0x2, R30 ;  /* 0x00000002352a7825 */ /* 0x000fe400078e021e */
[----:B------:R-:W5:Y:S02]  /*18d0*/  @!P4 LDC.64 R28, c[0x0][0x398] ;  /* 0x0000e600ff1ccb82 */ /* 0x000f640000000a00 */
[----:B------:R-:W-:Y:S01]  /*18e0*/  @!P1 IMAD R41, R41, R24, RZ ;  /* 0x0000001829299224 */ /* 0x000fe200078e02ff */
[----:B------:R-:W4:Y:S04]  /*18f0*/  LDG.E.U16 R76, desc[UR6][R42.64] ;  /* 0x000000062a4c7981 */ /* 0x000f28000c1e1500 */
[----:B------:R1:W4:Y:S01]  /*1900*/  LDG.E.U16 R75, desc[UR6][R42.64+0x2] ;  /* 0x000002062a4b7981 */ /* 0x000322000c1e1500 */
[----:B------:R-:W3:Y:S01]  /*1910*/  @!P1 LDC.64 R30, c[0x0][0x398] ;  /* 0x0000e600ff1e9b82 */ /* 0x000ee20000000a00 */
[----:B------:R-:W-:Y:S01]  /*1920*/  @!P1 IMAD R41, R38, R25, R41 ;  /* 0x0000001926299224 */ /* 0x000fe200078e0229 */
[----:B------:R-:W-:-:S02]  /*1930*/  @!P4 IADD3 R47, PT, PT, R45, R49, RZ ;  /* 0x000000312d2fc210 */ /* 0x000fc40007ffe0ff */
[----:B-1----:R-:W-:Y:S02]  /*1940*/  @!P1 MOV R42, R114 ;  /* 0x00000072002a9202 */ /* 0x002fe40000000f00 */
[----:B------:R-:W-:Y:S02]  /*1950*/  @!P1 MOV R43, R117 ;  /* 0x00000075002b9202 */ /* 0x000fe40000000f00 */
[----:B------:R-:W-:Y:S01]  /*1960*/  @!P4 SHF.L.U32 R45, R44, 0x1, RZ ;  /* 0x000000012c2dc819 */ /* 0x000fe200000006ff */
[----:B------:R-:W-:Y:S01]  /*1970*/  @!P1 IMAD.WIDE.U32 R24, R38, R24, R42 ;  /* 0x0000001826189225 */ /* 0x000fe200078e002a */
[----:B------:R-:W-:Y:S02]  /*1980*/  CS2R R66, SRZ ;  /* 0x0000000000427805 */ /* 0x000fe4000001ff00 */
[----:B------:R-:W-:Y:S02]  /*1990*/  @!P4 SHF.L.U64.HI R44, R44, 0x1, R47 ;  /* 0x000000012c2cc819 */ /* 0x000fe4000001022f */
[----:B------:R-:W-:-:S02]  /*19a0*/  @!P4 IADD3 R26, P0, PT, R45, R26, RZ ;  /* 0x0000001a2d1ac210 */ /* 0x000fc40007f1e0ff */
[----:B------:R-:W-:Y:S01]  /*19b0*/  @!P1 IADD3 R41, PT, PT, R25, R41, RZ ;  /* 0x0000002919299210 */ /* 0x000fe20007ffe0ff */
[----:B------:R-:W4:Y:S01]  /*19c0*/  @!P3 LDG.E R66, desc[UR6][R32.64] ;  /* 0x000000062042b981 */ /* 0x000f22000c1e1900 */
[----:B------:R-:W-:Y:S02]  /*19d0*/  @!P1 SHF.L.U32 R25, R24, 0x1, RZ ;  /* 0x0000000118199819 */ /* 0x000fe400000006ff */
[----:B------:R-:W-:Y:S01]  /*19e0*/  @!P4 IADD3.X R27, PT, PT, R44, R27, RZ, P0, !PT ;  /* 0x0000001b2c1bc210 */ /* 0x000fe200007fe4ff */
[----:B------:R-:W4:Y:S01]  /*19f0*/  @!P3 LDG.E R67, desc[UR6][R34.64] ;  /* 0x000000062243b981 */ /* 0x000f22000c1e1900 */
[----:B-----5:R-:W-:Y:S02]  /*1a00*/  @!P4 IADD3 R28, P0, PT, R45, R28, RZ ;  /* 0x0000001c2d1cc210 */ /* 0x020fe40007f1e0ff */
[----:B------:R-:W-:Y:S02]  /*1a10*/  @!P1 SHF.L.U64.HI R24, R24, 0x1, R41 ;  /* 0x0000000118189819 */ /* 0x000fe40000010229 */
[----:B0-----:R-:W-:-:S02]  /*1a20*/  @!P1 IADD3 R36, P2, PT, R25, R36, RZ ;  /* 0x0000002419249210 */ /* 0x001fc40007f5e0ff */
[----:B---3--:R-:W-:Y:S02]  /*1a30*/  @!P1 IADD3 R30, P3, PT, R25, R30, RZ ;  /* 0x0000001e191e9210 */ /* 0x008fe40007f7e0ff */
[----:B------:R-:W-:Y:S02]  /*1a40*/  CS2R R68, SRZ ;  /* 0x0000000000447805 */ /* 0x000fe4000001ff00 */
[----:B------:R-:W-:Y:S02]  /*1a50*/  CS2R R72, SRZ ;  /* 0x0000000000487805 */ /* 0x000fe4000001ff00 */
[----:B------:R-:W-:Y:S02]  /*1a60*/  @!P4 IADD3.X R29, PT, PT, R44, R29, RZ, P0, !PT ;  /* 0x0000001d2c1dc210 */ /* 0x000fe400007fe4ff */
[C---:B------:R-:W-:Y:S02]  /*1a70*/  @!P1 IADD3.X R37, PT, PT, R24.reuse, R37, RZ, P2, !PT ;  /* 0x0000002518259210 */ /* 0x040fe400017fe4ff */
[----:B------:R-:W-:Y:S01]  /*1a80*/  @!P1 IADD3.X R31, PT, PT, R24, R31, RZ, P3, !PT ;  /* 0x0000001f181f9210 */ /* 0x000fe20001ffe4ff */
[----:B------:R-:W3:Y:S04]  /*1a90*/  @!P4 LDG.E R68, desc[UR6][R26.64] ;  /* 0x000000061a44c981 */ /* 0x000ee8000c1e1900 */
        /* <DEDUP_REMOVED lines=22> */
[----:B--2---:R-:W-:Y:S02]  /*1c00*/  PRMT R92, R22, 0x7632, R92 ;  /* 0x00007632165c7816 */ /* 0x004fe4000000005c */
[----:B------:R-:W-:-:S02]  /*1c10*/  PRMT R90, R56, 0x7632, R90 ;  /* 0x00007632385a7816 */ /* 0x000fc4000000005a */
[----:B------:R-:W-:Y:S02]  /*1c20*/  PRMT R91, R57, 0x7632, R91 ;  /* 0x00007632395b7816 */ /* 0x000fe4000000005b */
[----:B------:R-:W-:Y:S02]  /*1c30*/  PRMT R93, R23, 0x7632, R93 ;  /* 0x00007632175d7816 */ /* 0x000fe4000000005d */
[----:B------:R-:W-:Y:S01]  /*1c40*/  PRMT R77, R58, 0x7632, R77 ;  /* 0x000076323a4d7816 */ /* 0x000fe2000000004d */
[----:B----4-:R-:W-:-:S05]  /*1c50*/  FFMA.FTZ R25, -R64, R64, R65 ;  /* 0x0000004040197223 */ /* 0x010fca0000010141 */
[----:B------:R-:W-:-:S13]  /*1c60*/  FSETP.GTU.FTZ.AND P0, PT, R25, RZ, PT ;  /* 0x000000ff1900720b */ /* 0x000fda0003f1c000 */
[----:B------:R-:W0:Y:S01]  /*1c70*/  @P0 LDC R24, c[0x0][0x3c0] ;  /* 0x0000f000ff180b82 */ /* 0x000e220000000800 */
[----:B------:R-:W-:Y:S01]  /*1c80*/  MOV R65, RZ ;  /* 0x000000ff00417202 */ /* 0x000fe20000000f00 */
[----:B------:R-:W-:Y:S01]  /*1c90*/  @P5 HADD2.F32 R65, -RZ, R39.H0_H0 ;  /* 0x20000027ff415230 */ /* 0x000fe20000004100 */
[----:B------:R-:W-:Y:S01]  /*1ca0*/  PRMT R78, R59, 0x7632, R78 ;  /* 0x000076323b4e7816 */ /* 0x000fe2000000004e */
[----:B------:R-:W-:Y:S01]  /*1cb0*/  @P5 HADD2.F32 R74, -RZ, R40.H0_H0 ;  /* 0x20000028ff4a5230 */ /* 0x000fe20000004100 */
[----:B------:R-:W-:Y:S02]  /*1cc0*/  PRMT R79, R60, 0x7632, R79 ;  /* 0x000076323c4f7816 */ /* 0x000fe4000000004f */
[----:B------:R-:W-:Y:S01]  /*1cd0*/  PRMT R80, R61, 0x7632, R80 ;  /* 0x000076323d507816 */ /* 0x000fe20000000050 */
[----:B0-----:R-:W-:-:S04]  /*1ce0*/  @P0 FADD.FTZ R24, R25, R24 ;  /* 0x0000001819180221 */ /* 0x001fc80000010000 */
[----:B------:R0:W1:Y:S01]  /*1cf0*/  @P0 MUFU.RSQ R110, R24 ;  /* 0x00000018006e0308 */ /* 0x0000620000001400 */
[----:B------:R-:W-:Y:S02]  /*1d00*/  PRMT R81, R62, 0x7632, R81 ;  /* 0x000076323e517816 */ /* 0x000fe40000000051 */
[----:B------:R-:W-:Y:S01]  /*1d10*/  PRMT R82, R63, 0x7632, R82 ;  /* 0x000076323f527816 */ /* 0x000fe20000000052 */
[----:B------:R-:W-:Y:S02]  /*1d20*/  HADD2.F32 R76, -RZ, R76.H0_H0 ;  /* 0x2000004cff4c7230 */ /* 0x000fe40000004100 */
[----:B------:R-:W-:Y:S01]  /*1d30*/  HADD2.F32 R75, -RZ, R75.H0_H0 ;  /* 0x2000004bff4b7230 */ /* 0x000fe20000004100 */
[----:B------:R-:W-:Y:S02]  /*1d40*/  PRMT R83, R66, 0x7632, R83 ;  /* 0x0000763242537816 */ /* 0x000fe40000000053 */
[----:B------:R-:W-:Y:S02]  /*1d50*/  PRMT R84, R67, 0x7632, R84 ;  /* 0x0000763243547816 */ /* 0x000fe40000000054 */
[----:B---3--:R-:W-:-:S02]  /*1d60*/  PRMT R85, R68, 0x7632, R85 ;  /* 0x0000763244557816 */ /* 0x008fc40000000055 */
[----:B-----5:R-:W-:Y:S02]  /*1d70*/  PRMT R86, R69, 0x7632, R86 ;  /* 0x0000763245567816 */ /* 0x020fe40000000056 */
        /* <DEDUP_REMOVED lines=292> */
.L_x_459:
        /* <DEDUP_REMOVED lines=576> */
.L_x_460:
        /* <DEDUP_REMOVED lines=45> */
.L_x_462:
[----:B------:R-:W-:Y:S05]  /*5690*/  BSYNC.RECONVERGENT B0 ;  /* 0x0000000000007941 */ /* 0x000fea0003800200 */
.L_x_461:
        /* <DEDUP_REMOVED lines=43> */
.L_x_464:
[----:B------:R-:W-:Y:S05]  /*5950*/  BSYNC.RECONVERGENT B0 ;  /* 0x0000000000007941 */ /* 0x000fea0003800200 */
.L_x_463:
        /* <DEDUP_REMOVED lines=38> */
.L_x_466:
[----:B------:R-:W-:Y:S05]  /*5bc0*/  BSYNC.RECONVERGENT B0 ;  /* 0x0000000000007941 */ /* 0x000fea0003800200 */
.L_x_465:
        /* <DEDUP_REMOVED lines=28> */
.L_x_468:
[----:B------:R-:W-:Y:S05]  /*5d90*/  BSYNC.RECONVERGENT B0 ;  /* 0x0000000000007941 */ /* 0x000fea0003800200 */
.L_x_467:
        /* <DEDUP_REMOVED lines=28> */
.L_x_471:
[----:B------:R-:W2:Y:S04]  /*5f60*/  LDG.E.STRONG.GPU R26, desc[UR6][R24.64] ;  /* 0x00000006181a7981 */ /* 0x000ea8000c1ef900 */
[----:B--2---:R-:W-:Y:S01]  /*5f70*/  CCTL.IVALL ;  /* 0x00000000ff00798f */ /* 0x004fe20002000000 */
[----:B------:R-:W-:Y:S05]  /*5f80*/  YIELD ;  /* 0x0000000000007946 */ /* 0x000fea0003800000 */
[----:B------:R-:W-:-:S13]  /*5f90*/  ISETP.NE.AND P0, PT, R26, R31, PT ;  /* 0x0000001f1a00720c */ /* 0x000fda0003f05270 */
[----:B------:R-:W-:Y:S05]  /*5fa0*/  @P0 BRA `(.L_x_471) ;  /* 0xfffffffc00ec0947 */ /* 0x000fea000383ffff */
.L_x_470:
        /* <DEDUP_REMOVED lines=16> */
.L_x_473:
        /* <DEDUP_REMOVED lines=61> */
.L_x_472:
        /* <DEDUP_REMOVED lines=38> */
.L_x_474:
        /* <DEDUP_REMOVED lines=19> */
.L_x_475:
        /* <DEDUP_REMOVED lines=9> */
.L_x_476:
[----:B------:R-:W-:Y:S05]  /*68a0*/  BSYNC.RECONVERGENT B0 ;  /* 0x0000000000007941 */ /* 0x000fea0003800200 */
.L_x_469:
        /* <DEDUP_REMOVED lines=38> */
.L_x_477:
        /* <DEDUP_REMOVED lines=34> */
.L_x_479:
[----:B------:R-:W-:Y:S05]  /*6d30*/  BSYNC.RECONVERGENT B0 ;  /* 0x0000000000007941 */ /* 0x000fea0003800200 */
.L_x_478:
        /* <DEDUP_REMOVED lines=25> */
.L_x_480:
        /* <DEDUP_REMOVED lines=21> */
.L_x_482:
[----:B------:R-:W-:Y:S05]  /*7020*/  BSYNC.RECONVERGENT B0 ;  /* 0x0000000000007941 */ /* 0x000fea0003800200 */
.L_x_481:
        /* <DEDUP_REMOVED lines=107> */
.L_x_483:
        /* <DEDUP_REMOVED lines=19> */
.L_x_485:
[----:B------:R-:W-:Y:S05]  /*7810*/  BSYNC.RECONVERGENT B0 ;  /* 0x0000000000007941 */ /* 0x000fea0003800200 */
.L_x_484:
        /* <DEDUP_REMOVED lines=23> */
.L_x_486:
        /* <DEDUP_REMOVED lines=21> */
.L_x_488:
[----:B------:R-:W-:Y:S05]  /*7ae0*/  BSYNC.RECONVERGENT B0 ;  /* 0x0000000000007941 */ /* 0x000fea0003800200 */
.L_x_487:
        /* <DEDUP_REMOVED lines=23> */
.L_x_489:
        /* <DEDUP_REMOVED lines=19> */
.L_x_491:
[----:B------:R-:W-:Y:S05]  /*7d90*/  BSYNC.RECONVERGENT B0 ;  /* 0x0000000000007941 */ /* 0x000fea0003800200 */
.L_x_490:
        /* <DEDUP_REMOVED lines=23> */
.L_x_492:
        /* <DEDUP_REMOVED lines=21> */
.L_x_494:
[----:B------:R-:W-:Y:S05]  /*8060*/  BSYNC.RECONVERGENT B0 ;  /* 0x0000000000007941 */ /* 0x000fea0003800200 */
.L_x_493:
        /* <DEDUP_REMOVED lines=23> */
.L_x_495:
        /* <DEDUP_REMOVED lines=19> */
.L_x_497:
[----:B------:R-:W-:Y:S05]  /*8310*/  BSYNC.RECONVERGENT B0 ;  /* 0x0000000000007941 */ /* 0x000fea0003800200 */
.L_x_496:
        /* <DEDUP_REMOVED lines=23> */
.L_x_498:
        /* <DEDUP_REMOVED lines=21> */
.L_x_500:
[----:B------:R-:W-:Y:S05]  /*85e0*/  BSYNC.RECONVERGENT B0 ;  /* 0x0000000000007941 */ /* 0x000fea0003800200 */
.L_x_499:
        /* <DEDUP_REMOVED lines=23> */
.L_x_501:
        /* <DEDUP_REMOVED lines=18> */
.L_x_503:
[----:B------:R-:W-:Y:S05]  /*8880*/  BSYNC.RECONVERGENT B0 ;  /* 0x0000000000007941 */ /* 0x000fea0003800200 */
.L_x_502:
        /* <DEDUP_REMOVED lines=75> */
.L_x_504:
        /* <DEDUP_REMOVED lines=18> */
.L_x_506:
[----:B------:R-:W-:Y:S05]  /*8e60*/  BSYNC.RECONVERGENT B0 ;  /* 0x0000000000007941 */ /* 0x000fea0003800200 */
.L_x_505:
        /* <DEDUP_REMOVED lines=21> */
.L_x_507:
        /* <DEDUP_REMOVED lines=18> */
.L_x_509:
[----:B------:R-:W-:Y:S05]  /*90e0*/  BSYNC.RECONVERGENT B0 ;  /* 0x0000000000007941 */ /* 0x000fea0003800200 */
.L_x_508:
        /* <DEDUP_REMOVED lines=21> */
.L_x_510:
        /* <DEDUP_REMOVED lines=18> */
.L_x_512:
[----:B------:R-:W-:Y:S05]  /*9360*/  BSYNC.RECONVERGENT B0 ;  /* 0x0000000000007941 */ /* 0x000fea0003800200 */
.L_x_511:
        /* <DEDUP_REMOVED lines=21> */
.L_x_513:
        /* <DEDUP_REMOVED lines=18> */
.L_x_515:
[----:B------:R-:W-:Y:S05]  /*95e0*/  BSYNC.RECONVERGENT B0 ;  /* 0x0000000000007941 */ /* 0x000fea0003800200 */
.L_x_514:
        /* <DEDUP_REMOVED lines=21> */
.L_x_516:
        /* <DEDUP_REMOVED lines=18> */
.L_x_518:
[----:B------:R-:W-:Y:S05]  /*9860*/  BSYNC.RECONVERGENT B0 ;  /* 0x0000000000007941 */ /* 0x000fea0003800200 */
.L_x_517:
        /* <DEDUP_REMOVED lines=21> */
.L_x_519:
        /* <DEDUP_REMOVED lines=18> */
.L_x_521:
[----:B------:R-:W-:Y:S05]  /*9ae0*/  BSYNC.RECONVERGENT B0 ;  /* 0x0000000000007941 */ /* 0x000fea0003800200 */
.L_x_520:
        /* <DEDUP_REMOVED lines=22> */
.L_x_522:
        /* <DEDUP_REMOVED lines=18> */
.L_x_524:
[----:B------:R-:W-:Y:S05]  /*9d70*/  BSYNC.RECONVERGENT B0 ;  /* 0x0000000000007941 */ /* 0x000fea0003800200 */
.L_x_523:
[----:B------:R-:W1:Y:S01]  /*9d80*/  LDCU UR4, c[0x0][0x410] ;  /* 0x00008200ff0477ac */ /* 0x000e620008000800 */
[----:B------:R-:W-:Y:S02]  /*9d90*/  IADD3 R2, PT, PT, R89, R2, RZ ;  /* 0x0000000259027210 */ /* 0x000fe40007ffe0ff */
[----:B------:R-:W-:Y:S01]  /*9da0*/  IADD3 R3, PT, PT, R3, 0x1, RZ ;  /* 0x0000000103037810 */ /* 0x000fe20007ffe0ff */
[----:B------:R-:W1:Y:S02]  /*9db0*/  LDCU UR5, c[0x0][0x3e0] ;  /* 0x00007c00ff0577ac */ /* 0x000e640008000800 */
[----:B-1----:R-:W-:-:S06]  /*9dc0*/  UIMAD UR4, UR4, UR5, URZ ;  /* 0x00000005040472a4 */ /* 0x002fcc000f8e02ff */
[----:B------:R-:W-:-:S13]  /*9dd0*/  ISETP.GE.AND P0, PT, R2, UR4, PT ;  /* 0x0000000402007c0c */ /* 0x000fda000bf06270 */
[----:B------:R-:W-:Y:S05]  /*9de0*/  @!P0 BRA `(.L_x_525) ;  /* 0xffffff6000b08947 */ /* 0x000fea000383ffff */
.L_x_458:
        /* <DEDUP_REMOVED lines=16> */
.L_x_527:
[----:B------:R-:W-:Y:S05]  /*9ef0*/  BSYNC.RECONVERGENT B0 ;  /* 0x0000000000007941 */ /* 0x000fea0003800200 */
.L_x_526:
        /* <DEDUP_REMOVED lines=11> */
.L_x_529:
[----:B------:R-:W2:Y:S04]  /*9fb0*/  LDG.E.STRONG.GPU R5, desc[UR6][R2.64] ;  /* 0x0000000602057981 */ /* 0x000ea8000c1ef900 */
[----:B--2---:R-:W-:Y:S01]  /*9fc0*/  CCTL.IVALL ;  /* 0x00000000ff00798f */ /* 0x004fe20002000000 */
[----:B------:R-:W-:Y:S05]  /*9fd0*/  YIELD ;  /* 0x0000000000007946 */ /* 0x000fea0003800000 */
[----:B------:R-:W-:-:S13]  /*9fe0*/  ISETP.NE.AND P0, PT, R5, R0, PT ;  /* 0x000000000500720c */ /* 0x000fda0003f05270 */
[----:B------:R-:W-:Y:S05]  /*9ff0*/  @P0 BRA `(.L_x_529) ;  /* 0xfffffffc00ec0947 */ /* 0x000fea000383ffff */
.L_x_528:
        /* <DEDUP_REMOVED lines=61> */
.L_x_532:
        /* <DEDUP_REMOVED lines=21> */
[----:B--2---:R-:W-:Y:S02]  /*a520*/  F2FP.F16.F32.PACK_AB R15, R9, R6 ;  /* 0x00000006090f723e */ /* 0x004fe400000000ff */
[----:B------:R-:W-:-:S02]  /*a530*/  MOV R6, R18 ;  /* 0x0000001200067202 */ /* 0x000fc40000000f00 */
[-C--:B------:R-:W-:Y:S02]  /*a540*/  MOV R9, R21.reuse ;  /* 0x0000001500097202 */ /* 0x080fe40000000f00 */
[----:B---3--:R-:W-:Y:S01]  /*a550*/  F2FP.F16.F32.PACK_AB R17, R13, R10 ;  /* 0x0000000a0d11723e */ /* 0x008fe200000000ff */
[----:B------:R0:W-:Y:S04]  /*a560*/  STG.E desc[UR6][R6.64], R15 ;  /* 0x0000000f06007986 */ /* 0x0001e8000c101906 */
[----:B------:R0:W-:Y:S01]  /*a570*/  STG.E desc[UR6][R8.64], R17 ;  /* 0x0000001108007986 */ /* 0x0001e2000c101906 */
[----:B------:R-:W-:Y:S02]  /*a580*/  IADD3 R18, P4, PT, R18, 0x800, RZ ;  /* 0x0000080012127810 */ /* 0x000fe40007f9e0ff */
[----:B------:R-:W-:-:S02]  /*a590*/  IADD3.X R21, PT, PT, RZ, R21, RZ, P3, !PT ;  /* 0x00000015ff157210 */ /* 0x000fc40001ffe4ff */
[----:B------:R-:W-:Y:S01]  /*a5a0*/  IADD3.X R19, PT, PT, RZ, R19, RZ, P4, !PT ;  /* 0x00000013ff137210 */ /* 0x000fe200027fe4ff */
[----:B------:R-:W-:Y:S08]  /*a5b0*/  @P1 BRA `(.L_x_532) ;  /* 0xfffffffc00841947 */ /* 0x000ff0000383ffff */
.L_x_531:
[----:B------:R-:W-:Y:S05]  /*a5c0*/  BSYNC.RECONVERGENT B0 ;  /* 0x0000000000007941 */ /* 0x000fea0003800200 */
.L_x_530:
        /* <DEDUP_REMOVED lines=10> */
.L_x_533:
        /* <DEDUP_REMOVED lines=21> */
[----:B----4-:R-:W-:Y:S02]  /*a7c0*/  F2FP.F16.F32.PACK_AB R19, R7, R4 ;  /* 0x000000040713723e */ /* 0x010fe400000000ff */
[----:B------:R-:W-:-:S04]  /*a7d0*/  LOP3.LUT R4, R26, 0x3, RZ, 0xc0, !PT ;  /* 0x000000031a047812 */ /* 0x000fc800078ec0ff */
[----:B------:R-:W-:Y:S02]  /*a7e0*/  IADD3.X R17, PT, PT, R4, UR5, RZ, P1, !PT ;  /* 0x0000000504117c10 */ /* 0x000fe40008ffe4ff */
[----:B-----5:R-:W-:Y:S02]  /*a7f0*/  F2FP.F16.F32.PACK_AB R21, R11, R8 ;  /* 0x000000080b15723e */ /* 0x020fe400000000ff */
        /* <DEDUP_REMOVED lines=56> */
[----:B---3--:R-:W-:Y:S02]  /*ab80*/  F2FP.F16.F32.PACK_AB R5, R5, R16 ;  /* 0x000000100505723e */ /* 0x008fe400000000ff */
[----:B-----5:R-:W-:-:S03]  /*ab90*/  F2FP.F16.F32.PACK_AB R7, R9, R6 ;  /* 0x000000060907723e */ /* 0x020fc600000000ff */
[----:B------:R4:W-:Y:S04]  /*aba0*/  STG.E desc[UR6][R12.64], R5 ;  /* 0x000000050c007986 */ /* 0x0009e8000c101906 */
[----:B------:R4:W-:Y:S02]  /*abb0*/  STG.E desc[UR6][R14.64], R7 ;  /* 0x000000070e007986 */ /* 0x0009e4000c101906 */
[----:B------:R-:W-:Y:S05]  /*abc0*/  @P0 BRA `(.L_x_533) ;  /* 0xfffffff800a80947 */ /* 0x000fea000383ffff */
[----:B------:R-:W-:Y:S05]  /*abd0*/  EXIT ;  /* 0x000000000000794d */ /* 0x000fea0003800000 */
.L_x_534:
        /* <DEDUP_REMOVED lines=10> */
.L_x_4889:


//--------------------- .text._Z35group_norm_nhwc_bwd_one_pass_kernelI11Bf16IOFp16WLi256ELi128ELi512EEv26Group_norm_nhwc_bwd_params --------------------------
	.section	.text._Z35group_norm_nhwc_bwd_one_pass_kernelI11Bf16IOFp16WLi256ELi128ELi512EEv26Group_norm_nhwc_bwd_params,"ax",@progbits
	.align	128
        .global         _Z35group_norm_nhwc_bwd_one_pass_kernelI11Bf16IOFp16WLi256ELi128ELi512EEv26Group_norm_nhwc_bwd_params
        .type           _Z35group_norm_nhwc_bwd_one_pass_kernelI11Bf16IOFp16WLi256ELi128ELi512EEv26Group_norm_nhwc_bwd_params,@function
        .size           _Z35group_norm_nhwc_bwd_one_pass_kernelI11Bf16IOFp16WLi256ELi128ELi512EEv26Group_norm_nhwc_bwd_params,(.L_x_4890 - _Z35group_norm_nhwc_bwd_one_pass_kernelI11Bf16IOFp16WLi256ELi128ELi512EEv26Group_norm_nhwc_bwd_params)
        .other          _Z35group_norm_nhwc_bwd_one_pass_kernelI11Bf16IOFp16WLi256ELi128ELi512EEv26Group_norm_nhwc_bwd_params,@"STO_CUDA_ENTRY STV_DEFAULT"
_Z35group_norm_nhwc_bwd_one_pass_kernelI11Bf16IOFp16WLi256ELi128ELi512EEv26Group_norm_nhwc_bwd_params:
.text._Z35group_norm_nhwc_bwd_one_pass_kernelI11Bf16IOFp16WLi256ELi128ELi512EEv26Group_norm_nhwc_bwd_params:
        /* <DEDUP_REMOVED lines=11> */
.L_x_561:
        /* <DEDUP_REMOVED lines=935> */
[----:B------:R0:W-:Y:S08]  /*3b20*/  STL [R1+0x94], R9 ;  /* 0x0000940901007387 */ /* 0x0001f00000100800 */
[----:B------:R-:W3:Y:S04]  /*3b30*/  @!P5 LDG.E R34, desc[UR10][R64.64] ;  /* 0x0000000a4022d981 */ /* 0x000ee8000c1e1900 */
[----:B------:R-:W3:Y:S01]  /*3b40*/  @!P5 LDG.E R35, desc[UR10][R66.64] ;  /* 0x0000000a4223d981 */ /* 0x000ee2000c1e1900 */
[----:B0-----:R-:W-:-:S02]  /*3b50*/  PRMT R9, RZ, 0x7610, R9 ;  /* 0x00007610ff097816 */ /* 0x001fc40000000009 */
[----:B------:R-:W-:Y:S02]  /*3b60*/  PRMT R52, RZ, 0x7610, R52 ;  /* 0x00007610ff347816 */ /* 0x000fe40000000034 */
[----:B------:R-:W-:Y:S01]  /*3b70*/  PRMT R53, RZ, 0x7610, R53 ;  /* 0x00007610ff357816 */ /* 0x000fe20000000035 */
[----:B------:R0:W-:Y:S01]  /*3b80*/  STL [R1+0x24], R16 ;  /* 0x0000241001007387 */ /* 0x0001e20000100800 */
[C---:B--2---:R-:W-:Y:S02]  /*3b90*/  @!P3 PRMT R56, R23.reuse, 0x7610, R56 ;  /* 0x000076101738b816 */ /* 0x044fe40000000038 */
[----:B------:R-:W-:Y:S02]  /*3ba0*/  @!P3 PRMT R57, R23, 0x7632, R57 ;  /* 0x000076321739b816 */ /* 0x000fe40000000039 */
[C---:B----4-:R-:W-:Y:S02]  /*3bb0*/  @!P3 PRMT R54, R22.reuse, 0x7610, R54 ;  /* 0x000076101636b816 */ /* 0x050fe40000000036 */
[----:B------:R-:W-:-:S02]  /*3bc0*/  @!P3 PRMT R55, R22, 0x7632, R55 ;  /* 0x000076321637b816 */ /* 0x000fc40000000037 */
        /* <DEDUP_REMOVED lines=18> */
[----:B-1----:R-:W-:Y:S01]  /*3cf0*/  CS2R R76, SRZ ;  /* 0x00000000004c7805 */ /* 0x002fe2000001ff00 */
[----:B0-----:R-:W-:-:S10]  /*3d00*/  HFMA2 R16, -RZ, RZ, 0, 0 ;  /* 0x00000000ff107431 */ /* 0x001fd400000001ff */
        /* <DEDUP_REMOVED lines=33> */
[----:B------:R-:W-:Y:S02]  /*3f20*/  CS2R R70, SRZ ;  /* 0x0000000000467805 */ /* 0x000fe4000001ff00 */
        /* <DEDUP_REMOVED lines=39> */
[----:B--2---:R-:W-:-:S02]  /*41a0*/  @!P0 PRMT R19, R40, 0x7610, R19 ;  /* 0x0000761028138816 */ /* 0x004fc40000000013 */
[----:B------:R-:W-:Y:S02]  /*41b0*/  @!P0 PRMT R87, R40, 0x7632, R87 ;  /* 0x0000763228578816 */ /* 0x000fe40000000057 */
[C---:B---3--:R-:W-:Y:S02]  /*41c0*/  @!P0 PRMT R88, R8.reuse, 0x7610, R88 ;  /* 0x0000761008588816 */ /* 0x048fe40000000058 */
[----:B------:R-:W-:Y:S02]  /*41d0*/  @!P0 PRMT R89, R8, 0x7632, R89 ;  /* 0x0000763208598816 */ /* 0x000fe40000000059 */
[----:B------:R-:W-:Y:S02]  /*41e0*/  LOP3.LUT P0, RZ, R0, 0x2, RZ, 0xc0, !PT ;  /* 0x0000000200ff7812 */ /* 0x000fe4000780c0ff */
[C---:B----4-:R-:W-:Y:S02]  /*41f0*/  @!P6 PRMT R78, R36.reuse, 0x7610, R78 ;  /* 0x00007610244ee816 */ /* 0x050fe4000000004e */
[----:B------:R-:W-:-:S02]  /*4200*/  @!P6 PRMT R79, R36, 0x7632, R79 ;  /* 0x00007632244fe816 */ /* 0x000fc4000000004f */
        /* <DEDUP_REMOVED lines=14> */
[----:B------:R-:W-:Y:S01]  /*42f0*/  PRMT R68, RZ, 0x7610, R68 ;  /* 0x00007610ff447816 */ /* 0x000fe20000000044 */
[----:B------:R1:W-:Y:S01]  /*4300*/  STL [R1+0x98], R11 ;  /* 0x0000980b01007387 */ /* 0x0003e20000100800 */
[----:B------:R-:W-:Y:S02]  /*4310*/  PRMT R69, RZ, 0x7610, R69 ;  /* 0x00007610ff457816 */ /* 0x000fe40000000045 */
[----:B------:R-:W-:Y:S02]  /*4320*/  PRMT R72, RZ, 0x7610, R72 ;  /* 0x00007610ff487816 */ /* 0x000fe40000000048 */
[----:B------:R-:W-:Y:S02]  /*4330*/  PRMT R73, RZ, 0x7610, R73 ;  /* 0x00007610ff497816 */ /* 0x000fe40000000049 */
[----:B------:R-:W-:Y:S02]  /*4340*/  PRMT R74, RZ, 0x7610, R74 ;  /* 0x00007610ff4a7816 */ /* 0x000fe4000000004a */
[----:B------:R-:W-:-:S02]  /*4350*/  PRMT R75, RZ, 0x7610, R75 ;  /* 0x00007610ff4b7816 */ /* 0x000fc4000000004b */
        /* <DEDUP_REMOVED lines=12> */
[----:B------:R-:W-:-:S02]  /*4420*/  MOV R82, RZ ;  /* 0x000000ff00527202 */ /* 0x000fc40000000f00 */
[----:B------:R-:W-:Y:S01]  /*4430*/  MOV R86, RZ ;  /* 0x000000ff00567202 */ /* 0x000fe20000000f00 */
[----:B------:R0:W-:Y:S01]  /*4440*/  STL [R1+0x2c], R20 ;  /* 0x00002c1401007387 */ /* 0x0001e20000100800 */
[----:B-1----:R-:W-:-:S05]  /*4450*/  HFMA2 R18, -RZ, RZ, 0, 0 ;  /* 0x00000000ff127431 */ /* 0x002fca00000001ff */
[----:B------:R-:W4:Y:S01]  /*4460*/  @!P4 LDG.E R82, desc[UR10][R96.64] ;  /* 0x0000000a6052c981 */ /* 0x000f22000c1e1900 */
[----:B0-----:R-:W-:-:S03]  /*4470*/  HFMA2 R20, -RZ, RZ, 0, 0 ;  /* 0x00000000ff147431 */ /* 0x001fc600000001ff */
[----:B------:R-:W4:Y:S04]  /*4480*/  @!P5 LDG.E R86, desc[UR10][R100.64] ;  /* 0x0000000a6456d981 */ /* 0x000f28000c1e1900 */
[----:B------:R-:W4:Y:S04]  /*4490*/  @!P4 LDG.E R18, desc[UR10][R98.64] ;  /* 0x0000000a6212c981 */ /* 0x000f28000c1e1900 */
[----:B------:R0:W4:Y:S01]  /*44a0*/  @!P5 LDG.E R20, desc[UR10][R102.64] ;  /* 0x0000000a6614d981 */ /* 0x000122000c1e1900 */
[----:B------:R-:W-:-:S03]  /*44b0*/  PRMT R104, RZ, 0x7610, R104 ;  /* 0x00007610ff687816 */ /* 0x000fc60000000068 */
[----:B------:R1:W-:Y:S01]  /*44c0*/  STL [R1+0xb8], R27 ;  /* 0x0000b81b01007387 */ /* 0x0003e20000100800 */
[----:B------:R-:W-:-:S03]  /*44d0*/  @!P3 PRMT R104, R16, 0x7632, R104 ;  /* 0x000076321068b816 */ /* 0x000fc60000000068 */
[----:B------:R1:W-:Y:S01]  /*44e0*/  STL [R1+0x1c], R12 ;  /* 0x00001c0c01007387 */ /* 0x0003e20000100800 */
[----:B0-----:R-:W-:Y:S02]  /*44f0*/  PRMT R102, RZ, 0x7610, R102 ;  /* 0x00007610ff667816 */ /* 0x001fe40000000066 */
[----:B------:R-:W-:Y:S02]  /*4500*/  PRMT R103, RZ, 0x7610, R103 ;  /* 0x00007610ff677816 */ /* 0x000fe40000000067 */
[----:B-1----:R-:W-:Y:S01]  /*4510*/  PRMT R27, RZ, 0x7610, R27 ;  /* 0x00007610ff1b7816 */ /* 0x002fe2000000001b */
[----:B------:R0:W-:Y:S01]  /*4520*/  STL [R1+0x9c], R13 ;  /* 0x00009c0d01007387 */ /* 0x0001e20000100800 */
[C---:B------:R-:W-:Y:S02]  /*4530*/  @!P3 PRMT R102, R77.reuse, 0x7632, R102 ;  /* 0x000076324d66b816 */ /* 0x040fe40000000066 */
[----:B------:R-:W-:Y:S02]  /*4540*/  MOV R12, R42 ;  /* 0x0000002a000c7202 */ /* 0x000fe40000000f00 */
[----:B------:R-:W-:-:S02]  /*4550*/  @!P3 PRMT R27, R77, 0x7610, R27 ;  /* 0x000076104d1bb816 */ /* 0x000fc4000000001b */
[----:B------:R-:W-:Y:S02]  /*4560*/  @!P3 PRMT R103, R16, 0x7610, R103 ;  /* 0x000076101067b816 */ /* 0x000fe40000000067 */
[----:B0-----:R-:W-:Y:S02]  /*4570*/  MOV R13, R43 ;  /* 0x0000002b000d7202 */ /* 0x001fe40000000f00 */
[----:B------:R-:W4:Y:S01]  /*4580*/  LDL.LU.64 R42, [R1+0x118] ;  /* 0x00011800012a7983 */ /* 0x000f220000300a00 */
[----:B------:R-:W-:-:S03]  /*4590*/  LOP3.LUT P3, RZ, R3, 0x20000000, RZ, 0xc0, !PT ;  /* 0x2000000003ff7812 */ /* 0x000fc6000786c0ff */
[----:B------:R0:W-:Y:S01]  /*45a0*/  STL.64 [R1+0x1c0], R124 ;  /* 0x0001c07c01007387 */ /* 0x0001e20000100a00 */
[----:B------:R-:W-:-:S03]  /*45b0*/  MOV R105, RZ ;  /* 0x000000ff00697202 */ /* 0x000fc60000000f00 */
[----:B------:R1:W-:Y:S06]  /*45c0*/  STL.64 [R1+0x1b8], R122 ;  /* 0x0001b87a01007387 */ /* 0x0003ec0000100a00 */
[----:B------:R-:W4:Y:S04]  /*45d0*/  @!P3 LDG.E R105, desc[UR10][R120.64] ;  /* 0x0000000a7869b981 */ /* 0x000f28000c1e1900 */
[----:B0-----:R-:W4:Y:S04]  /*45e0*/  LDL.LU.64 R124, [R1+0x140] ;  /* 0x00014000017c7983 */ /* 0x001f280000300a00 */
[----:B-1----:R-:W4:Y:S04]  /*45f0*/  LDL.LU.64 R122, [R1+0x138] ;  /* 0x00013800017a7983 */ /* 0x002f280000300a00 */
[----:B------:R-:W4:Y:S01]  /*4600*/  LDL.LU.64 R120, [R1+0x130] ;  /* 0x0001300001787983 */ /* 0x000f220000300a00 */
        /* <DEDUP_REMOVED lines=30> */
[----:B------:R-:W-:Y:S01]  /*47f0*/  HFMA2 R117, -RZ, RZ, 0, 0 ;  /* 0x00000000ff757431 */ /* 0x000fe200000001ff */
[----:B------:R-:W-:Y:S01]  /*4800*/  UIMAD.WIDE UR6, UR8, 0x8, UR6 ;  /* 0x00000008080678a5 */ /* 0x000fe2000f8e0206 */
[----:B------:R0:W-:Y:S02]  /*4810*/  STL [R1+0x10], R118 ;  /* 0x0000107601007387 */ /* 0x0001e40000100800 */
[----:B0-----:R-:W0:Y:S01]  /*4820*/  S2R R118, SR_TID.X ;  /* 0x0000000000767919 */ /* 0x001e220000002100 */
[----:B------:R-:W-:Y:S01]  /*4830*/  MOV R97, RZ ;  /* 0x000000ff00617202 */ /* 0x000fe20000000f00 */
[----:B------:R1:W-:Y:S04]  /*4840*/  STL [R1+0xc8], R35 ;  /* 0x0000c82301007387 */ /* 0x0003e80000100800 */
[----:B------:R1:W-:Y:S04]  /*4850*/  STL [R1+0x4c], R36 ;  /* 0x00004c2401007387 */ /* 0x0003e80000100800 */
[----:B------:R1:W-:Y:S02]  /*4860*/  STL [R1+0xcc], R37 ;  /* 0x0000cc2501007387 */ /* 0x0003e40000100800 */
[----:B-1----:R-:W-:-:S02]  /*4870*/  PRMT R35, RZ, 0x7610, R35 ;  /* 0x00007610ff237816 */ /* 0x002fc40000000023 */
[----:B------:R1:W-:Y:S01]  /*4880*/  STL [R1+0x50], R38 ;  /* 0x0000502601007387 */ /* 0x0003e20000100800 */
[----:B------:R-:W-:-:S03]  /*4890*/  PRMT R36, RZ, 0x7610, R36 ;  /* 0x00007610ff247816 */ /* 0x000fc60000000024 */
[----:B------:R0:W-:Y:S01]  /*48a0*/  STL [R1+0x48], R34 ;  /* 0x0000482201007387 */ /* 0x0001e20000100800 */
[----:B------:R-:W-:-:S03]  /*48b0*/  PRMT R37, RZ, 0x7610, R37 ;  /* 0x00007610ff257816 */ /* 0x000fc60000000025 */
[----:B------:R-:W4:Y:S01]  /*48c0*/  @!P1 LDG.E R97, desc[UR10][R112.64] ;  /* 0x0000000a70619981 */ /* 0x000f22000c1e1900 */
[----:B-1----:R-:W-:Y:S02]  /*48d0*/  PRMT R38, RZ, 0x7610, R38 ;  /* 0x00007610ff267816 */ /* 0x002fe40000000026 */
[----:B0-----:R-:W-:Y:S02]  /*48e0*/  MOV R34, RZ ;  /* 0x000000ff00227202 */ /* 0x001fe40000000f00 */
        /* <DEDUP_REMOVED lines=9> */
[----:B0-----:R-:W-:Y:S01]  /*4980*/  MOV R12, UR6 ;  /* 0x00000006000c7c02 */ /* 0x001fe20008000f00 */
[----:B------:R-:W0:Y:S01]  /*4990*/  LDCU.U8 UR6, c[0x0][0x414] ;  /* 0x00008280ff0677ac */ /* 0x000e220008000000 */
[----:B------:R-:W-:-:S06]  /*49a0*/  MOV R13, UR7 ;  /* 0x00000007000d7c02 */ /* 0x000fcc0008000f00 */
[----:B------:R-:W4:Y:S01]  /*49b0*/  LDG.E.64 R12, desc[UR10][R12.64] ;  /* 0x0000000a0c0c7981 */ /* 0x000f22000c1e1b00 */
[C---:B------:R-:W-:Y:S02]  /*49c0*/  @!P0 PRMT R37, R24.reuse, 0x7610, R37 ;  /* 0x0000761018258816 */ /* 0x040fe40000000025 */
[----:B------:R-:W-:Y:S02]  /*49d0*/  @!P0 PRMT R38, R24, 0x7632, R38 ;  /* 0x0000763218268816 */ /* 0x000fe40000000026 */
[----:B-1----:R-:W-:Y:S02]  /*49e0*/  SHF.L.U32 R14, R118, 0x1, RZ ;  /* 0x00000001760e7819 */ /* 0x002fe400000006ff */
[----:B0-----:R-:W-:Y:S02]  /*49f0*/  ISETP.NE.AND P0, PT, RZ, UR6, PT ;  /* 0x00000006ff007c0c */ /* 0x001fe4000bf05270 */
[----:B------:R-:W-:Y:S02]  /*4a00*/  LOP3.LUT R14, R14, 0x7e, RZ, 0xc0, !PT ;  /* 0x0000007e0e0e7812 */ /* 0x000fe400078ec0ff */
[----:B------:R-:W-:-:S04]  /*4a10*/  MOV R118, UR13 ;  /* 0x0000000d00767c02 */ /* 0x000fc80008000f00 */
[----:B------:R-:W-:-:S05]  /*4a20*/  LEA R118, R118, R14, 0x7 ;  /* 0x0000000e76767211 */ /* 0x000fca00078e38ff */
[----:B------:R-:W0:Y:S01]  /*4a30*/  @P0 LDC.64 R14, c[0x0][0x3b0] ;  /* 0x0000ec00ff0e0b82 */ /* 0x000e220000000a00 */
[----:B------:R1:W-:Y:S01]  /*4a40*/  STL [R1+0xbc], R29 ;  /* 0x0000bc1d01007387 */ /* 0x0003e20000100800 */
[----:B------:R-:W-:Y:S02]  /*4a50*/  PRMT R106, RZ, 0x7610, R106 ;  /* 0x00007610ff6a7816 */ /* 0x000fe4000000006a */
[----:B------:R-:W-:Y:S01]  /*4a60*/  PRMT R107, RZ, 0x7610, R107 ;  /* 0x00007610ff6b7816 */ /* 0x000fe2000000006b */
[----:B------:R1:W-:Y:S01]  /*4a70*/  STL [R1+0xc0], R31 ;  /* 0x0000c01f01007387 */ /* 0x0003e20000100800 */
[----:B------:R-:W-:Y:S02]  /*4a80*/  PRMT R108, RZ, 0x7610, R108 ;  /* 0x00007610ff6c7816 */ /* 0x000fe4000000006c */
[----:B------:R-:W-:Y:S02]  /*4a90*/  PRMT R110, RZ, 0x7610, R110 ;  /* 0x00007610ff6e7816 */ /* 0x000fe4000000006e */
[----:B------:R-:W-:-:S02]  /*4aa0*/  PRMT R111, RZ, 0x7610, R111 ;  /* 0x00007610ff6f7816 */ /* 0x000fc4000000006f */
[----:B-1----:R-:W-:Y:S02]  /*4ab0*/  PRMT R29, RZ, 0x7610, R29 ;  /* 0x00007610ff1d7816 */ /* 0x002fe4000000001d */
[----:B------:R-:W-:Y:S02]  /*4ac0*/  PRMT R112, RZ, 0x7610, R112 ;  /* 0x00007610ff707816 */ /* 0x000fe40000000070 */
[----:B------:R-:W-:Y:S02]  /*4ad0*/  PRMT R31, RZ, 0x7610, R31 ;  /* 0x00007610ff1f7816 */ /* 0x000fe4000000001f */
[C---:B------:R-:W-:Y:S02]  /*4ae0*/  @!P4 PRMT R29, R82.reuse, 0x7610, R29 ;  /* 0x00007610521dc816 */ /* 0x040fe4000000001d */
[----:B------:R-:W-:Y:S02]  /*4af0*/  @!P4 PRMT R106, R82, 0x7632, R106 ;  /* 0x00007632526ac816 */ /* 0x000fe4000000006a */
[----:B------:R-:W-:Y:S01]  /*4b00*/  @!P4 PRMT R107, R18, 0x7610, R107 ;  /* 0x00007610126bc816 */ /* 0x000fe2000000006b */
[----:B0-----:R-:W-:Y:S01]  /*4b10*/  @P0 IMAD.WIDE R14, R118, 0x2, R14 ;  /* 0x00000002760e0825 */ /* 0x001fe200078e020e */
[----:B------:R-:W-:-:S02]  /*4b20*/  @!P4 PRMT R108, R18, 0x7632, R108 ;  /* 0x00007632126cc816 */ /* 0x000fc4000000006c */
[C---:B------:R-:W-:Y:S02]  /*4b30*/  @!P5 PRMT R31, R86.reuse, 0x7610, R31 ;  /* 0x00007610561fd816 */ /* 0x040fe4000000001f */
[----:B------:R-:W-:Y:S02]  /*4b40*/  @!P5 PRMT R110, R86, 0x7632, R110 ;  /* 0x00007632566ed816 */ /* 0x000fe4000000006e */
[C---:B------:R-:W-:Y:S02]  /*4b50*/  @!P5 PRMT R111, R20.reuse, 0x7610, R111 ;  /* 0x00007610146fd816 */ /* 0x040fe4000000006f */
[----:B------:R-:W-:Y:S01]  /*4b60*/  @!P5 PRMT R112, R20, 0x7632, R112 ;  /* 0x000076321470d816 */ /* 0x000fe20000000070 */
[----:B------:R0:W-:Y:S01]  /*4b70*/  STL [R1+0xd0], R39 ;  /* 0x0000d02701007387 */ /* 0x0001e20000100800 */
[C---:B------:R-:W-:Y:S02]  /*4b80*/  LOP3.LUT P4, RZ, R3.reuse, 0x10000000, RZ, 0xc0, !PT ;  /* 0x1000000003ff7812 */ /* 0x040fe4000788c0ff */
[----:B------:R-:W-:Y:S01]  /*4b90*/  LOP3.LUT P5, RZ, R3, 0x8000000, RZ, 0xc0, !PT ;  /* 0x0800000003ff7812 */ /* 0x000fe200078ac0ff */
[----:B------:R1:W-:Y:S01]  /*4ba0*/  STL [R1+0x54], R40 ;  /* 0x0000542801007387 */ /* 0x0003e20000100800 */
[----:B------:R-:W-:-:S03]  /*4bb0*/  MOV R109, RZ ;  /* 0x000000ff006d7202 */ /* 0x000fc60000000f00 */
[----:B0-----:R-:W3:Y:S04]  /*4bc0*/  @P0 LDG.E.U16 R39, desc[UR10][R14.64] ;  /* 0x0000000a0e270981 */ /* 0x001ee8000c1e1500 */
[----:B-1----:R0:W3:Y:S01]  /*4bd0*/  @P0 LDG.E.U16 R40, desc[UR10][R14.64+0x2] ;  /* 0x0000020a0e280981 */ /* 0x0020e2000c1e1500 */
[----:B------:R-:W-:-:S03]  /*4be0*/  MOV R113, RZ ;  /* 0x000000ff00717202 */ /* 0x000fc60000000f00 */
[----:B------:R1:W-:Y:S04]  /*4bf0*/  STL [R1+0x3c], R28 ;  /* 0x00003c1c01007387 */ /* 0x0003e80000100800 */
[----:B------:R-:W3:Y:S01]  /*4c00*/  @!P4 LDG.E R109, desc[UR10][R42.64] ;  /* 0x0000000a2a6dc981 */ /* 0x000ee2000c1e1900 */
[----:B0-----:R-:W0:Y:S03]  /*4c10*/  LDC.64 R14, c[0x0][0x3a8] ;  /* 0x0000ea00ff0e7b82 */ /* 0x001e260000000a00 */
[----:B------:R-:W3:Y:S01]  /*4c20*/  @!P5 LDG.E R113, desc[UR10][R4.64] ;  /* 0x0000000a0471d981 */ /* 0x000ee2000c1e1900 */
[----:B-1----:R-:W-:-:S03]  /*4c30*/  HFMA2 R28, -RZ, RZ, 0, 0 ;  /* 0x00000000ff1c7431 */ /* 0x002fc600000001ff */
[----:B------:R1:W-:Y:S01]  /*4c40*/  STL [R1+0x40], R30 ;  /* 0x0000401e01007387 */ /* 0x0003e20000100800 */
[----:B------:R-:W-:-:S03]  /*4c50*/  HFMA2 R3, -RZ, RZ, 0, 0 ;  /* 0x00000000ff037431 */ /* 0x000fc600000001ff */
[----:B------:R-:W3:Y:S04]  /*4c60*/  @!P2 LDG.E R28, desc[UR10][R124.64] ;  /* 0x0000000a7c1ca981 */ /* 0x000ee8000c1e1900 */
[----:B------:R1:W-:Y:S02]  /*4c70*/  STL [R1+0x44], R32 ;  /* 0x0000442001007387 */ /* 0x0003e40000100800 */
[----:B-1----:R-:W-:Y:S02]  /*4c80*/  HFMA2 R30, -RZ, RZ, 0, 0 ;  /* 0x00000000ff1e7431 */ /* 0x002fe400000001ff */
[----:B------:R-:W3:Y:S04]  /*4c90*/  @!P5 LDG.E R3, desc[UR10][R6.64] ;  /* 0x0000000a0603d981 */ /* 0x000ee8000c1e1900 */
[----:B------:R-:W3:Y:S01]  /*4ca0*/  @!P3 LDG.E R30, desc[UR10][R122.64] ;  /* 0x0000000a7a1eb981 */ /* 0x000ee2000c1e1900 */
[----:B------:R-:W-:-:S02]  /*4cb0*/  HFMA2 R32, -RZ, RZ, 0, 0 ;  /* 0x00000000ff207431 */ /* 0x000fc400000001ff */
[----:B0-----:R-:W-:Y:S01]  /*4cc0*/  IMAD.WIDE R14, R118, 0x2, R14 ;  /* 0x00000002760e7825 */ /* 0x001fe200078e020e */
[----:B------:R-:W5:Y:S04]  /*4cd0*/  LDL.LU.64 R124, [R1+0x1c0] ;  /* 0x0001c000017c7983 */ /* 0x000f680000300a00 */
[----:B------:R-:W3:Y:S04]  /*4ce0*/  @!P4 LDG.E R32, desc[UR10][R120.64] ;  /* 0x0000000a7820c981 */ /* 0x000ee8000c1e1900 */
[----:B------:R-:W3:Y:S04]  /*4cf0*/  LDG.E.U16 R118, desc[UR10][R14.64] ;  /* 0x0000000a0e767981 */ /* 0x000ee8000c1e1500 */
[----:B------:R-:W5:Y:S04]  /*4d00*/  LDL.LU.64 R122, [R1+0x1b8] ;  /* 0x0001b800017a7983 */ /* 0x000f680000300a00 */
[----:B------:R-:W5:Y:S04]  /*4d10*/  LDL.LU.64 R42, [R1+0x1b0] ;  /* 0x0001b000012a7983 */ /* 0x000f680000300a00 */
[----:B------:R0:W3:Y:S04]  /*4d20*/  LDG.E.U16 R14, desc[UR10][R14.64+0x2] ;  /* 0x0000020a0e0e7981 */ /* 0x0000e8000c1e1500 */
        /* <DEDUP_REMOVED lines=14> */
[----:B------:R0:W-:Y:S04]  /*4e10*/  STL [R1+0xec], R20 ;  /* 0x0000ec1401007387 */ /* 0x0001e80000100800 */
[----:B------:R-:W-:Y:S04]  /*4e20*/  STL [R1+0x70], R90 ;  /* 0x0000705a01007387 */ /* 0x000fe80000100800 */
[----:B------:R1:W-:Y:S01]  /*4e30*/  STL [R1+0x74], R22 ;  /* 0x0000741601007387 */ /* 0x0003e20000100800 */
[----:B0-----:R-:W-:-:S03]  /*4e40*/  PRMT R20, RZ, 0x7610, R20 ;  /* 0x00007610ff147816 */ /* 0x001fc60000000014 */
[----:B------:R-:W-:Y:S04]  /*4e50*/  STL [R1+0x7c], R101 ;  /* 0x00007c6501007387 */ /* 0x000fe80000100800 */
[----:B------:R-:W-:Y:S01]  /*4e60*/  STL [R1+0x80], R105 ;  /* 0x0000806901007387 */ /* 0x000fe20000100800 */
[----:B-1----:R-:W-:-:S03]  /*4e70*/  PRMT R22, RZ, 0x7610, R22 ;  /* 0x00007610ff167816 */ /* 0x002fc60000000016 */
[----:B------:R0:W-:Y:S04]  /*4e80*/  STL [R1+0x58], R46 ;  /* 0x0000582e01007387 */ /* 0x0001e80000100800 */
[----:B------:R1:W-:Y:S01]  /*4e90*/  STL [R1+0x60], R71 ;  /* 0x0000604701007387 */ /* 0x0003e20000100800 */
[----:B----4-:R-:W-:Y:S02]  /*4ea0*/  R2UR UR16, R12 ;  /* 0x000000000c1072ca */ /* 0x010fe400000e0000 */
[----:B------:R-:W-:-:S11]  /*4eb0*/  PRMT R12, RZ, 0x7610, R12 ;  /* 0x00007610ff0c7816 */ /* 0x000fd6000000000c */
[----:B------:R-:W-:-:S05]  /*4ec0*/  MOV R77, UR16 ;  /* 0x00000010004d7c02 */ /* 0x000fca0008000f00 */
[----:B------:R-:W-:Y:S01]  /*4ed0*/  FFMA.FTZ R77, -R77, UR16, R13 ;  /* 0x000000104d4d7c23 */ /* 0x000fe2000801010d */
[----:B------:R-:W-:-:S04]  /*4ee0*/  @!P1 PRMT R12, R26, 0x7632, R12 ;  /* 0x000076321a0c9816 */ /* 0x000fc8000000000c */
[----:B------:R-:W-:-:S13]  /*4ef0*/  FSETP.GTU.FTZ.AND P1, PT, R77, RZ, PT ;  /* 0x000000ff4d00720b */ /* 0x000fda0003f3c000 */
[----:B------:R-:W-:-:S05]  /*4f00*/  VOTEU.ANY UP0, P1 ;  /* 0x0000000000ff7886 */ /* 0x000fca0000800100 */
[----:B------:R-:W4:Y:S01]  /*4f10*/  @UP0 LDCU UR5, c[0x0][0x3c0] ;  /* 0x00007800ff0507ac */ /* 0x000f220008000800 */
[----:B------:R-:W-:Y:S01]  /*4f20*/  PLOP3.LUT P1, PT, PT, PT, UP0, 0x80, 0x8 ;  /* 0x000000000008781c */ /* 0x000fe20003f2f008 */
[----:B--2---:R-:W-:-:S12]  /*4f30*/  STL [R1+0x10c], R117 ;  /* 0x00010c7501007387 */ /* 0x004fd80000100800 */
[----:B----4-:R-:W-:-:S06]  /*4f40*/  @P1 FADD.FTZ R86, R77, UR5 ;  /* 0x000000054d561e21 */ /* 0x010fcc0008010000 */
[----:B------:R-:W2:Y:S01]  /*4f50*/  @P1 MUFU.RSQ R86, R86 ;  /* 0x0000005600561308 */ /* 0x000ea20000001400 */
[----:B------:R4:W-:Y:S01]  /*4f60*/  STL [R1+0xe0], R76 ;  /* 0x0000e04c01007387 */ /* 0x0009e20000100800 */
[----:B0-----:R-:W-:Y:S02]  /*4f70*/  PRMT R46, RZ, 0x7610, R46 ;  /* 0x00007610ff2e7816 */ /* 0x001fe4000000002e */
[----:B-1----:R-:W-:Y:S01]  /*4f80*/  PRMT R71, RZ, 0x7610, R71 ;  /* 0x00007610ff477816 */ /* 0x002fe20000000047 */
[----:B------:R0:W-:Y:S01]  /*4f90*/  STL [R1+0x68], R82 ;  /* 0x0000685201007387 */ /* 0x0001e20000100800 */
[----:B------:R-:W-:-:S03]  /*4fa0*/  UISETP.NE.AND UP1, UPT, UR6, URZ, UPT ;  /* 0x000000ff0600728c */ /* 0x000fc6000bf25270 */
[----:B---3--:R-:W-:Y:S04]  /*4fb0*/  STL [R1+0x84], R109 ;  /* 0x0000846d01007387 */ /* 0x008fe80000100800 */
[----:B------:R-:W-:Y:S01]  /*4fc0*/  STL [R1+0x88], R113 ;  /* 0x0000887101007387 */ /* 0x000fe20000100800 */
[----:B----4-:R-:W-:Y:S02]  /*4fd0*/  PRMT R76, RZ, 0x7610, R76 ;  /* 0x00007610ff4c7816 */ /* 0x010fe4000000004c */
[----:B0-----:R-:W-:Y:S02]  /*4fe0*/  PRMT R82, RZ, 0x7610, R82 ;  /* 0x00007610ff527816 */ /* 0x001fe40000000052 */
[C---:B------:R-:W-:Y:S01]  /*4ff0*/  @!P2 PRMT R22, R28.reuse, 0x7610, R22 ;  /* 0x000076101c16a816 */ /* 0x040fe20000000016 */
[----:B------:R0:W-:Y:S01]  /*5000*/  STL [R1+0xfc], R28 ;  /* 0x0000fc1c01007387 */ /* 0x0001e20000100800 */
[----:B------:R-:W-:-:S02]  /*5010*/  @!P2 PRMT R20, R28, 0x7632, R20 ;  /* 0x000076321c14a816 */ /* 0x000fc40000000014 */
[----:B--2---:R-:W-:Y:S01]  /*5020*/  @P1 R2UR UR5, R86 ;  /* 0x00000000560512ca */ /* 0x004fe200000e0000 */
[----:B------:R1:W-:Y:S01]  /*5030*/  STL [R1+0x5c], R58 ;  /* 0x00005c3a01007387 */ /* 0x0003e20000100800 */
[----:B------:R-:W-:Y:S02]  /*5040*/  PRMT R77, RZ, 0x7610, R77 ;  /* 0x00007610ff4d7816 */ /* 0x000fe4000000004d */
[----:B0-----:R-:W-:Y:S01]  /*5050*/  PRMT R28, RZ, 0x7610, R28 ;  /* 0x00007610ff1c7816 */ /* 0x001fe2000000001c */
[----:B------:R0:W-:Y:S01]  /*5060*/  STL [R1+0x100], R30 ;  /* 0x0001001e01007387 */ /* 0x0001e20000100800 */
[C---:B------:R-:W-:Y:S02]  /*5070*/  @!P3 PRMT R46, R30.reuse, 0x7610, R46 ;  /* 0x000076101e2eb816 */ /* 0x040fe4000000002e */
[----:B------:R-:W-:Y:S01]  /*5080*/  @!P3 PRMT R28, R30, 0x7632, R28 ;  /* 0x000076321e1cb816 */ /* 0x000fe2000000001c */
[----:B------:R2:W-:Y:S01]  /*5090*/  STL [R1+0x108], R3 ;  /* 0x0001080301007387 */ /* 0x0005e20000100800 */
[----:B------:R-:W-:-:S02]  /*50a0*/  @!P5 PRMT R76, R3, 0x7610, R76 ;  /* 0x00007610034cd816 */ /* 0x000fc4000000004c */
[----:B------:R-:W-:Y:S02]  /*50b0*/  @!P5 PRMT R71, R3, 0x7632, R71 ;  /* 0x000076320347d816 */ /* 0x000fe40000000047 */
[----:B-1----:R-:W-:Y:S02]  /*50c0*/  PRMT R58, RZ, 0x7610, R58 ;  /* 0x00007610ff3a7816 */ /* 0x002fe4000000003a */
[----:B0-----:R-:W-:Y:S02]  /*50d0*/  PRMT R30, RZ, 0x7610, R30 ;  /* 0x00007610ff1e7816 */ /* 0x001fe4000000001e */
[----:B------:R-:W-:Y:S02]  /*50e0*/  @!P6 PRMT R82, R117, 0x7632, R82 ;  /* 0x000076327552e816 */ /* 0x000fe40000000052 */
[----:B--2---:R-:W-:Y:S01]  /*50f0*/  PRMT R3, RZ, 0x7610, R3 ;  /* 0x00007610ff037816 */ /* 0x004fe20000000003 */
[----:B------:R0:W-:Y:S01]  /*5100*/  STL [R1+0xdc], R70 ;  /* 0x0000dc4601007387 */ /* 0x0001e20000100800 */
[----:B------:R-:W-:-:S02]  /*5110*/  @!P4 PRMT R58, R32, 0x7610, R58 ;  /* 0x00007610203ac816 */ /* 0x000fc4000000003a */
[----:B------:R-:W-:Y:S01]  /*5120*/  @!P4 PRMT R30, R32, 0x7632, R30 ;  /* 0x00007632201ec816 */ /* 0x000fe2000000001e */
[----:B------:R1:W-:Y:S01]  /*5130*/  STL [R1+0xe4], R16 ;  /* 0x0000e41001007387 */ /* 0x0003e20000100800 */
[C---:B------:R-:W-:Y:S02]  /*5140*/  @!P6 PRMT R77, R34.reuse, 0x7610, R77 ;  /* 0x00007610224de816 */ /* 0x040fe4000000004d */
[----:B------:R-:W-:Y:S01]  /*5150*/  @!P6 PRMT R3, R34, 0x7632, R3 ;  /* 0x000076322203e816 */ /* 0x000fe20000000003 */
[----:B------:R2:W-:Y:S01]  /*5160*/  STL [R1+0xe8], R18 ;  /* 0x0000e81201007387 */ /* 0x0005e20000100800 */
[----:B------:R-:W-:Y:S02]  /*5170*/  PRMT R15, RZ, 0x7610, R15 ;  /* 0x00007610ff0f7816 */ /* 0x000fe4000000000f */
[----:B------:R-:W-:Y:S01]  /*5180*/  PRMT R13, RZ, 0x7610, R13 ;  /* 0x00007610ff0d7816 */ /* 0x000fe2000000000d */
[----:B------:R3:W-:Y:S01]  /*5190*/  STL [R1+0xf4], R24 ;  /* 0x0000f41801007387 */ /* 0x0007e20000100800 */
[----:B0-----:R-:W-:-:S02]  /*51a0*/  PRMT R70, RZ, 0x7610, R70 ;  /* 0x00007610ff467816 */ /* 0x001fc40000000046 */
[----:B-1----:R-:W-:Y:S01]  /*51b0*/  PRMT R16, RZ, 0x7610, R16 ;  /* 0x00007610ff107816 */ /* 0x002fe20000000010 */
[----:B------:R0:W-:Y:S01]  /*51c0*/  STL [R1+0xf8], R26 ;  /* 0x0000f81a01007387 */ /* 0x0001e20000100800 */
[----:B--2---:R-:W-:-:S03]  /*51d0*/  PRMT R18, RZ, 0x7610, R18 ;  /* 0x00007610ff127816 */ /* 0x004fc60000000012 */
[----:B------:R1:W-:Y:S01]  /*51e0*/  STL [R1+0x104], R32 ;  /* 0x0001042001007387 */ /* 0x0003e20000100800 */
[----:B---3--:R-:W-:-:S03]  /*51f0*/  PRMT R24, RZ, 0x7610, R24 ;  /* 0x00007610ff187816 */ /* 0x008fc60000000018 */
[----:B------:R2:W-:Y:S01]  /*5200*/  STL [R1+0x8c], R34 ;  /* 0x00008c2201007387 */ /* 0x0005e20000100800 */
[----:B0-----:R-:W-:-:S03]  /*5210*/  PRMT R26, RZ, 0x7610, R26 ;  /* 0x00007610ff1a7816 */ /* 0x001fc6000000001a */
[----:B------:R0:W-:Y:S01]  /*5220*/  STL.S16 [R1+0x110], R82 ;  /* 0x0001105201007387 */ /* 0x0001e20000100600 */
[----:B-1----:R-:W-:Y:S02]  /*5230*/  PRMT R32, RZ, 0x7610, R32 ;  /* 0x00007610ff207816 */ /* 0x002fe40000000020 */
[----:B--2---:R-:W-:Y:S01]  /*5240*/  PRMT R34, RZ, 0x7610, R34 ;  /* 0x00007610ff227816 */ /* 0x004fe20000000022 */
[----:B------:R1:W-:Y:S01]  /*5250*/  STL [R1+0x78], R97 ;  /* 0x0000786101007387 */ /* 0x0003e20000100800 */
[----:B0-----:R-:W-:Y:S01]  /*5260*/  MOV R82, RZ ;  /* 0x000000ff00527202 */ /* 0x001fe20000000f00 */
[----:B------:R-:W-:Y:S02]  /*5270*/  @P0 HADD2.F32 R82, -RZ, R39.H0_H0 ;  /* 0x20000027ff520230 */ /* 0x000fe40000004100 */
[----:B------:R-:W-:Y:S01]  /*5280*/  HFMA2 R39, -RZ, RZ, 0, 0 ;  /* 0x00000000ff277431 */ /* 0x000fe200000001ff */
[C---:B------:R-:W-:Y:S01]  /*5290*/  @!P2 PRMT R15, R101.reuse, 0x7610, R15 ;  /* 0x00007610650fa816 */ /* 0x040fe2000000000f */
[----:B------:R-:W-:Y:S01]  /*52a0*/  @P0 HADD2.F32 R39, -RZ, R40.H0_H0 ;  /* 0x20000028ff270230 */ /* 0x000fe20000004100 */
[----:B------:R-:W-:Y:S01]  /*52b0*/  @!P2 PRMT R16, R101, 0x7632, R16 ;  /* 0x000076326510a816 */ /* 0x000fe20000000010 */
[----:B------:R-:W-:Y:S01]  /*52c0*/  HADD2.F32 R14, -RZ, R14.H0_H0 ;  /* 0x2000000eff0e7230 */ /* 0x000fe20000004100 */
[C---:B------:R-:W-:Y:S01]  /*52d0*/  @!P3 PRMT R18, R105.reuse, 0x7610, R18 ;  /* 0x000076106912b816 */ /* 0x040fe20000000012 */
[----:B-1----:R-:W-:Y:S01]  /*52e0*/  HADD2.F32 R97, -RZ, R118.H0_H0 ;  /* 0x20000076ff617230 */ /* 0x002fe20000004100 */
[----:B------:R-:W-:-:S02]  /*52f0*/  @!P3 PRMT R13, R105, 0x7632, R13 ;  /* 0x00007632690db816 */ /* 0x000fc4000000000d */
[C---:B------:R-:W-:Y:S02]  /*5300*/  @!P4 PRMT R26, R109.reuse, 0x7610, R26 ;  /* 0x000076106d1ac816 */ /* 0x040fe4000000001a */
[----:B------:R-:W-:Y:S02]  /*5310*/  @!P4 PRMT R24, R109, 0x7632, R24 ;  /* 0x000076326d18c816 */ /* 0x000fe40000000018 */
[C---:B------:R-:W-:Y:S02]  /*5320*/  @!P5 PRMT R70, R113.reuse, 0x7610, R70 ;  /* 0x000076107146d816 */ /* 0x040fe40000000046 */
[----:B------:R-:W-:Y:S02]  /*5330*/  @!P5 PRMT R32, R113, 0x7632, R32 ;  /* 0x000076327120d816 */ /* 0x000fe40000000020 */
        /* <DEDUP_REMOVED lines=167> */
[----:B------:R-:W-:Y:S01]  /*5db0*/  FADD.FTZ R19, R19, -UR16 ;  /* 0x8000001013137e21 */ /* 0x000fe20008010000 */
[----:B--2---:R-:W-:-:S05]  /*5dc0*/  SHF.L.U32 R101, R101, 0x10, RZ ;  /* 0x0000001065657819 */ /* 0x004fca00000006ff */
[----:B------:R-:W-:Y:S01]  /*5dd0*/  FADD.FTZ R101, R101, -UR16 ;  /* 0x8000001065657e21 */ /* 0x000fe20008010000 */
[----:B----4-:R-:W-:-:S03]  /*5de0*/  SHF.L.U32 R118, R118, 0x10, RZ ;  /* 0x0000001076767819 */ /* 0x010fc600000006ff */
[----:B------:R-:W-:Y:S01]  /*5df0*/  FMUL.FTZ R101, R101, UR17 ;  /* 0x0000001165657c20 */ /* 0x000fe20008410000 */
[----:B---3--:R-:W-:Y:S01]  /*5e00*/  SHF.L.U32 R117, R117, 0x10, RZ ;  /* 0x0000001075757819 */ /* 0x008fe200000006ff */
[----:B------:R-:W-:-:S04]  /*5e10*/  FADD.FTZ R118, R118, -UR16 ;  /* 0x8000001076767e21 */ /* 0x000fc80008010000 */
[----:B------:R-:W-:Y:S01]  /*5e20*/  FADD.FTZ R40, R40, R117 ;  /* 0x0000007528287221 */ /* 0x000fe20000010000 */
[----:B------:R-:W-:Y:S01]  /*5e30*/  FFMA.FTZ R86, R117, R101, R86 ;  /* 0x0000006575567223 */ /* 0x000fe20000010056 */
[----:B------:R-:W-:Y:S01]  /*5e40*/  FMUL.FTZ R117, R97, R117 ;  /* 0x0000007561757220 */ /* 0x000fe20000410000 */
[----:B------:R-:W-:Y:S01]  /*5e50*/  SHF.L.U32 R125, R125, 0x10, RZ ;  /* 0x000000107d7d7819 */ /* 0x000fe200000006ff */
[----:B------:R-:W-:Y:S02]  /*5e60*/  FMUL.FTZ R118, R118, UR17 ;  /* 0x0000001176767c20 */ /* 0x000fe40008410000 */
[----:B------:R-:W-:Y:S01]  /*5e70*/  FADD.FTZ R109, R109, R117 ;  /* 0x000000756d6d7221 */ /* 0x000fe20000010000 */
[----:B------:R-:W-:Y:S02]  /*5e80*/  FFMA.FTZ R113, R101, R117, R113 ;  /* 0x0000007565717223 */ /* 0x000fe40000010071 */
[----:B------:R-:W2:Y:S01]  /*5e90*/  LDL.LU R117, [R1+0x110] ;  /* 0x0001100001757983 */ /* 0x000ea20000300800 */
[----:B------:R-:W-:Y:S01]  /*5ea0*/  FADD.FTZ R90, R90, R125 ;  /* 0x0000007d5a5a7221 */ /* 0x000fe20000010000 */
        /* <DEDUP_REMOVED lines=284> */
[----:B------:R-:W-:Y:S01]  /*7070*/  SHF.L.U32 R0, R0, 0x10, RZ ;  /* 0x0000001000007819 */ /* 0x000fe200000006ff */
        /* <DEDUP_REMOVED lines=14> */
[----:B------:R-:W-:Y:S01]  /*7160*/  SHF.L.U32 R15, R15, 0x10, RZ ;  /* 0x000000100f0f7819 */ /* 0x000fe200000006ff */
        /* <DEDUP_REMOVED lines=10> */
[----:B------:R-:W-:Y:S01]  /*7210*/  FADD.FTZ R8, R8, -UR16 ;  /* 0x8000001008087e21 */ /* 0x000fe20008010000 */
[----:B------:R-:W-:Y:S01]  /*7220*/  FADD.FTZ R40, R40, R11 ;  /* 0x0000000b28287221 */ /* 0x000fe20000010000 */
[----:B------:R-:W-:Y:S01]  /*7230*/  FFMA.FTZ R42, R11, R0, R42 ;  /* 0x000000000b2a7223 */ /* 0x000fe2000001002a */
[----:B------:R-:W-:Y:S01]  /*7240*/  FFMA.FTZ R23, R0, R9, R23 ;  /* 0x0000000900177223 */ /* 0x000fe20000010017 */
[----:B------:R-:W-:Y:S01]  /*7250*/  SHF.L.U32 R11, R22, 0x10, RZ ;  /* 0x00000010160b7819 */ /* 0x000fe200000006ff */
[----:B------:R-:W-:Y:S01]  /*7260*/  FADD.FTZ R90, R90, R108 ;  /* 0x0000006c5a5a7221 */ /* 0x000fe20000010000 */
[----:B------:R-:W-:Y:S01]  /*7270*/  FFMA.FTZ R105, R108, R106, R105 ;  /* 0x0000006a6c697223 */ /* 0x000fe20000010069 */
[----:B------:R-:W-:Y:S01]  /*7280*/  FADD.FTZ R44, R44, R9 ;  /* 0x000000092c2c7221 */ /* 0x000fe20000010000 */
[----:B------:R-:W-:Y:S01]  /*7290*/  SHF.L.U32 R16, R16, 0x10, RZ ;  /* 0x0000001010107819 */ /* 0x000fe200000006ff */
[----:B------:R-:W-:Y:S01]  /*72a0*/  FMUL.FTZ R0, R15, UR17 ;  /* 0x000000110f007c20 */ /* 0x000fe20008410000 */
[----:B------:R-:W-:Y:S01]  /*72b0*/  FMUL.FTZ R8, R8, UR17 ;  /* 0x0000001108087c20 */ /* 0x000fe20008410000 */
[----:B------:R-:W-:Y:S01]  /*72c0*/  FMUL.FTZ R9, R14, R12 ;  /* 0x0000000c0e097220 */ /* 0x000fe20000410000 */
[----:B------:R-:W-:Y:S01]  /*72d0*/  FADD.FTZ R90, R90, R112 ;  /* 0x000000705a5a7221 */ /* 0x000fe20000010000 */
[----:B------:R-:W-:Y:S01]  /*72e0*/  FFMA.FTZ R105, R112, R110, R105 ;  /* 0x0000006e70697223 */ /* 0x000fe20000010069 */
        /* <DEDUP_REMOVED lines=94> */
.L_x_536:
        /* <DEDUP_REMOVED lines=434> */
[----:B------:R-:W3:Y:S04]  /*93f0*/  LDL.LU R124, [R1+0x128] ;  /* 0x00012800017c7983 */ /* 0x000ee80000300800 */
[----:B0-----:R-:W3:Y:S01]  /*9400*/  LDL.LU R101, [R1+0x138] ;  /* 0x0001380001657983 */ /* 0x001ee20000300800 */
        /* <DEDUP_REMOVED lines=720> */
[----:B------:R-:W-:Y:S01]  /*c110*/  FFMA.FTZ R38, R10, R9, R38 ;  /* 0x000000090a267223 */ /* 0x000fe20000010026 */
[----:B------:R-:W-:Y:S01]  /*c120*/  FADD.FTZ R36, R9, R36 ;  /* 0x0000002409247221 */ /* 0x000fe20000010000 */
[C---:B------:R-:W-:Y:S02]  /*c130*/  FFMA.FTZ R9, R15.reuse, R16, R0 ;  /* 0x000000100f097223 */ /* 0x040fe40000010000 */
[----:B------:R-:W-:Y:S01]  /*c140*/  FFMA.FTZ R38, R15, R17, R38 ;  /* 0x000000110f267223 */ /* 0x000fe20000010026 */
[----:B------:R-:W-:Y:S01]  /*c150*/  FMUL.FTZ R15, R14, R18 ;  /* 0x000000120e0f7220 */ /* 0x000fe20000410000 */
        /* <DEDUP_REMOVED lines=48> */
[----:B0-----:R-:W-:-:S07]  /*c460*/  FADD.FTZ R11, R11, R34 ;  /* 0x000000220b0b7221 */ /* 0x001fce0000010000 */
.L_x_537:
        /* <DEDUP_REMOVED lines=50> */
.L_x_539:
[----:B------:R-:W-:Y:S05]  /*c790*/  BSYNC.RECONVERGENT B0 ;  /* 0x0000000000007941 */ /* 0x000fea0003800200 */
.L_x_538:
        /* <DEDUP_REMOVED lines=43> */
.L_x_541:
[----:B------:R-:W-:Y:S05]  /*ca50*/  BSYNC.RECONVERGENT B0 ;  /* 0x0000000000007941 */ /* 0x000fea0003800200 */
.L_x_540:
[----:B------:R-:W-:Y:S06]  /*ca60*/  BAR.SYNC.DEFER_BLOCKING 0x0 ;  /* 0x0000000000007b1d */ /* 0x000fec0000010000 */
[----:B------:R-:W-:Y:S04]  /*ca70*/  BSSY.RECONVERGENT B0, `(.L_x_542) ;  /* 0x0000025000007945 */ /* 0x000fe80003800200 */
[----:B------:R-:W-:Y:S05]  /*ca80*/  @P3 BRA `(.L_x_543) ;  /* 0x00000000008c3947 */ /* 0x000fea0003800000 */
[----:B------:R-:W3:Y:S04]  /*ca90*/  LDS.128 R40, [R3+0x400] ;  /* 0x0004000003287984 */ /* 0x000ee80000000c00 */
[----:B------:R-:W2:Y:S04]  /*caa0*/  LDS.128 R44, [R3+0x800] ;  /* 0x00080000032c7984 */ /* 0x000ea80000000c00 */
[----:B------:R-:W4:Y:S04]  /*cab0*/  LDS.128 R48, [R3+0xc00] ;  /* 0x000c000003307984 */ /* 0x000f280000000c00 */
[----:B------:R-:W1:Y:S04]  /*cac0*/  LDS.128 R24, [R3+0x1000] ;  /* 0x0010000003187984 */ /* 0x000e680000000c00 */
[----:B------:R-:W1:Y:S04]  /*cad0*/  LDS.128 R20, [R3+0x1400] ;  /* 0x0014000003147984 */ /* 0x000e680000000c00 */
[----:B------:R-:W1:Y:S04]  /*cae0*/  LDS.128 R16, [R3+0x1800] ;  /* 0x0018000003107984 */ /* 0x000e680000000c00 */
[----:B------:R1:W1:Y:S01]  /*caf0*/  LDS.128 R28, [R3+0x1c00] ;  /* 0x001c0000031c7984 */ /* 0x0002620000000c00 */
[----:B---3--:R-:W-:Y:S01]  /*cb00*/  FADD.FTZ R13, R8, R40 ;  /* 0x00000028080d7221 */ /* 0x008fe20000010000 */
[----:B0-----:R-:W-:Y:S01]  /*cb10*/  FADD.FTZ R8, R9, R41 ;  /* 0x0000002909087221 */ /* 0x001fe20000010000 */
[----:B------:R-:W-:Y:S01]  /*cb20*/  FADD.FTZ R9, R10, R42 ;  /* 0x0000002a0a097221 */ /* 0x000fe20000010000 */
        /* <DEDUP_REMOVED lines=25> */
.L_x_543:
[----:B------:R-:W-:Y:S05]  /*ccc0*/  BSYNC.RECONVERGENT B0 ;  /* 0x0000000000007941 */ /* 0x000fea0003800200 */
.L_x_542:
[----:B------:R-:W-:Y:S04]  /*ccd0*/  BSSY.RECONVERGENT B0, `(.L_x_544) ;  /* 0x000001c000007945 */ /* 0x000fe80003800200 */
[----:B------:R-:W-:Y:S05]  /*cce0*/  @P3 BRA `(.L_x_545) ;  /* 0x0000000000683947 */ /* 0x000fea0003800000 */
[----:B------:R-:W2:Y:S08]  /*ccf0*/  LDC.64 R24, c[0x0][0x3f8] ;  /* 0x0000fe00ff187b82 */ /* 0x000eb00000000a00 */
[----:B---3--:R-:W3:Y:S01]  /*cd00*/  LDC.64 R12, c[0x0][0x3d8] ;  /* 0x0000f600ff0c7b82 */ /* 0x008ee20000000a00 */
[----:B--2---:R-:W-:Y:S01]  /*cd10*/  IMAD.WIDE.U32 R16, R24, 0x3, RZ ;  /* 0x0000000318107825 */ /* 0x004fe200078e00ff */
[----:B-1----:R-:W-:-:S02]  /*cd20*/  LEA R15, R25, R25, 0x1 ;  /* 0x00000019190f7211 */ /* 0x002fc400078e08ff */
[----:B------:R-:W-:Y:S02]  /*cd30*/  LEA.HI R23, P1, R25, R24, RZ, 0x1 ;  /* 0x0000001819177211 */ /* 0x000fe400078308ff */
[----:B------:R-:W-:Y:S02]  /*cd40*/  IADD3 R15, PT, PT, R17, R15, RZ ;  /* 0x0000000f110f7210 */ /* 0x000fe40007ffe0ff */
[----:B------:R-:W-:Y:S01]  /*cd50*/  SHF.L.U32 R17, R23, 0x1, RZ ;  /* 0x0000000117117819 */ /* 0x000fe200000006ff */
[----:B---3--:R-:W-:Y:S01]  /*cd60*/  IMAD.WIDE R12, R0, 0x4, R12 ;  /* 0x00000004000c7825 */ /* 0x008fe200078e020c */
        /* <DEDUP_REMOVED lines=18> */
.L_x_545:
[----:B------:R-:W-:Y:S05]  /*ce90*/  BSYNC.RECONVERGENT B0 ;  /* 0x0000000000007941 */ /* 0x000fea0003800200 */
.L_x_544:
[----:B------:R-:W-:-:S09]  /*cea0*/  UISETP.GE.U32.AND UP0, UPT, UR12, 0x2, UPT ;  /* 0x000000020c00788c */ /* 0x000fd2000bf06070 */
[----:B------:R-:W-:Y:S05]  /*ceb0*/  BRA.U !UP0, `(.L_x_546) ;  /* 0x0000000d08847547 */ /* 0x000fea000b800000 */
[----:B0-2---:R-:W0:Y:S01]  /*cec0*/  LDC.64 R8, c[0x0][0x3d0] ;  /* 0x0000f400ff087b82 */ /* 0x005e220000000a00 */
[----:B------:R-:W-:Y:S01]  /*ced0*/  ULOP3.LUT UR5, UR4, 0x1, URZ, 0xc0, !UPT ;  /* 0x0000000104057892 */ /* 0x000fe2000f8ec0ff */
[----:B------:R-:W-:Y:S03]  /*cee0*/  BSSY.RECONVERGENT B0, `(.L_x_547) ;  /* 0x0000022000007945 */ /* 0x000fe60003800200 */
[----:B------:R-:W-:-:S03]  /*cef0*/  UIMAD UR6, UR5, UR9, URZ ;  /* 0x00000009050672a4 */ /* 0x000fc6000f8e02ff */
[----:B------:R-:W2:Y:S01]  /*cf00*/  S2UR UR14, SR_CTAID.Y ;  /* 0x00000000000e79c3 */ /* 0x000ea20000002600 */
[----:B------:R-:W-:-:S04]  /*cf10*/  UIMAD UR5, UR6, UR12, URZ ;  /* 0x0000000c060572a4 */ /* 0x000fc8000f8e02ff */
[----:B------:R-:W-:-:S06]  /*cf20*/  USHF.L.U32 UR5, UR5, 0x1, URZ ;  /* 0x0000000105057899 */ /* 0x000fcc00080006ff */
[----:B------:R-:W-:-:S05]  /*cf30*/  MOV R3, UR5 ;  /* 0x0000000500037c02 */ /* 0x000fca0008000f00 */
[----:B0-----:R-:W-:Y:S01]  /*cf40*/  IMAD.WIDE R8, R3, 0x4, R8 ;  /* 0x0000000403087825 */ /* 0x001fe200078e0208 */
[----:B--2---:R-:W-:Y:S06]  /*cf50*/  @P0 BRA `(.L_x_548) ;  /* 0x0000000000680947 */ /* 0x004fec0003800000 */
[----:B------:R-:W0:Y:S01]  /*cf60*/  LDC.64 R10, c[0x0][0x3c8] ;  /* 0x0000f200ff0a7b82 */ /* 0x000e220000000a00 */
[----:B------:R-:W-:Y:S02]  /*cf70*/  UIADD3 UR7, UPT, UPT, UR6, UR14, URZ ;  /* 0x0000000e06077290 */ /* 0x000fe4000fffe0ff */
[----:B------:R-:W-:Y:S02]  /*cf80*/  UIMAD UR13, UR20, UR9, UR14 ;  /* 0x00000009140d72a4 */ /* 0x000fe4000f8e020e */
[----:B------:R-:W-:Y:S02]  /*cf90*/  ULOP3.LUT UP0, UR5, UR4, 0x2, URZ, 0xc0, !UPT ;  /* 0x0000000204057892 */ /* 0x000fe4000f80c0ff */
[----:B---3--:R-:W-:Y:S02]  /*cfa0*/  MOV R13, UR7 ;  /* 0x00000007000d7c02 */ /* 0x008fe40008000f00 */
        /* <DEDUP_REMOVED lines=16> */
.L_x_549:
[----:B------:R-:W2:Y:S04]  /*d0b0*/  LDG.E.STRONG.GPU R0, desc[UR10][R12.64] ;  /* 0x0000000a0c007981 */ /* 0x000ea8000c1ef900 */
[----:B--2---:R-:W-:Y:S04]  /*d0c0*/  CCTL.IVALL ;  /* 0x00000000ff00798f */ /* 0x004fe80002000000 */
[----:B------:R0:W-:Y:S01]  /*d0d0*/  STL [R1], R0 ;  /* 0x0000000001007387 */ /* 0x0001e20000100800 */
[----:B------:R-:W-:-:S13]  /*d0e0*/  ISETP.NE.AND P0, PT, R0, UR5, PT ;  /* 0x0000000500007c0c */ /* 0x000fda000bf05270 */
[----:B0-----:R-:W-:Y:S05]  /*d0f0*/  @P0 BRA `(.L_x_549) ;  /* 0xfffffffc00ec0947 */ /* 0x001fea000383ffff */
.L_x_548:
[----:B------:R-:W-:Y:S05]  /*d100*/  BSYNC.RECONVERGENT B0 ;  /* 0x0000000000007941 */ /* 0x000fea0003800200 */
.L_x_547:
        /* <DEDUP_REMOVED lines=15> */
.L_x_551:
[----:B------:R-:W-:Y:S02]  /*d200*/  ISETP.NE.AND P1, PT, RZ, UR24, PT ;  /* 0x00000018ff007c0c */ /* 0x000fe4000bf25270 */
[----:B------:R-:W-:Y:S02]  /*d210*/  MOV R11, UR6 ;  /* 0x00000006000b7c02 */ /* 0x000fe40008000f00 */
[----:B------:R-:W-:-:S13]  /*d220*/  ISETP.NE.OR P1, PT, R2, RZ, !P1 ;  /* 0x000000ff0200720c */ /* 0x000fda0004f25670 */
[----:B------:R-:W-:-:S06]  /*d230*/  @!P1 IMAD.WIDE.U32 R10, R11, 0x8, R8 ;  /* 0x000000080b0a9825 */ /* 0x000fcc00078e0008 */
[----:B------:R-:W2:Y:S01]  /*d240*/  @!P1 LDG.E.64 R10, desc[UR10][R10.64] ;  /* 0x0000000a0a0a9981 */ /* 0x000ea2000c1e1b00 */
[----:B------:R-:W-:Y:S01]  /*d250*/  UIADD3 UR26, UPT, UPT, UR5, 0x1, URZ ;  /* 0x00000001051a7890 */ /* 0x000fe2000fffe0ff */
[----:B---3--:R-:W-:Y:S01]  /*d260*/  MOV R13, UR19 ;  /* 0x00000013000d7c02 */ /* 0x008fe20008000f00 */
        /* <DEDUP_REMOVED lines=35> */
[----:B-1----:R-:W-:Y:S01]  /*d4a0*/  MOV R15, UR22 ;  /* 0x00000016000f7c02 */ /* 0x002fe20008000f00 */
        /* <DEDUP_REMOVED lines=40> */
.L_x_550:
        /* <DEDUP_REMOVED lines=30> */
[----:B---3--:R-:W-:Y:S01]  /*d910*/  MOV R13, UR6 ;  /* 0x00000006000d7c02 */ /* 0x008fe20008000f00 */
        /* <DEDUP_REMOVED lines=20> */
.L_x_552:
        /* <DEDUP_REMOVED lines=12> */
[----:B---3--:R-:W-:Y:S01]  /*db20*/  MOV R13, UR5 ;  /* 0x00000005000d7c02 */ /* 0x008fe20008000f00 */
        /* <DEDUP_REMOVED lines=11> */
.L_x_553:
        /* <DEDUP_REMOVED lines=14> */
.L_x_554:
[----:B------:R-:W-:Y:S05]  /*dcc0*/  BSYNC.RECONVERGENT B0 ;  /* 0x0000000000007941 */ /* 0x000fea0003800200 */
.L_x_546:
[----:B------:R-:W4:Y:S01]  /*dcd0*/  S2UR UR6, SR_CgaCtaId ;  /* 0x00000000000679c3 */ /* 0x000f220000008800 */
[----:B------:R-:W-:Y:S01]  /*dce0*/  ISETP.NE.AND P0, PT, R2, RZ, PT ;  /* 0x000000ff0200720c */ /* 0x000fe20003f05270 */
[----:B------:R-:W-:Y:S01]  /*dcf0*/  UMOV UR5, 0x400 ;  /* 0x0000040000057882 */ /* 0x000fe20000000000 */
[----:B------:R-:W0:Y:S01]  /*dd00*/  LDCU.U8 UR12, c[0x0][0x414] ;  /* 0x00008280ff0c77ac */ /* 0x000e220008000000 */
[----:B-1----:R-:W-:Y:S01]  /*dd10*/  HFMA2 R15, -RZ, RZ, 0, 0 ;  /* 0x00000000ff0f7431 */ /* 0x002fe200000001ff */
        /* <DEDUP_REMOVED lines=9> */
[----:B--2---:R-:W2:Y:S01]  /*ddb0*/  LDS.64 R8, [UR5+0x98] ;  /* 0x00009805ff087984 */ /* 0x004ea20008000a00 */
[----:B------:R-:W2:Y:S02]  /*ddc0*/  LDCU UR5, c[0x0][0x42c] ;  /* 0x00008580ff0577ac */ /* 0x000ea40008000800 */
[----:B--2---:R-:W-:Y:S01]  /*ddd0*/  FMUL.FTZ R0, R8, UR5 ;  /* 0x0000000508007c20 */ /* 0x004fe20008410000 */
[----:B01----:R-:W-:-:S07]  /*dde0*/  FMUL.FTZ R3, R9, UR5 ;  /* 0x0000000509037c20 */ /* 0x003fce0008410000 */
.L_x_560:
[----:B------:R-:W-:-:S05]  /*ddf0*/  LEA R17, R15, UR15, 0x2 ;  /* 0x0000000f0f117c11 */ /* 0x000fca000f8e10ff */
[----:B0-----:R-:W2:Y:S04]  /*de00*/  LDL.64 R10, [R17+0x10] ;  /* 0x00001000110a7983 */ /* 0x001ea80000100a00 */
[----:B------:R-:W4:Y:S01]  /*de10*/  LDL.64 R8, [R17+0x90] ;  /* 0x0000900011087983 */ /* 0x000f220000100a00 */
[----:B------:R-:W-:Y:S01]  /*de20*/  SHF.R.U32.HI R24, RZ, 0x6, R2 ;  /* 0x00000006ff187819 */ /* 0x000fe20000011602 */
[----:B------:R-:W-:Y:S01]  /*de30*/  BSSY.RECONVERGENT B0, `(.L_x_555) ;  /* 0x0000038000007945 */ /* 0x000fe20003800200 */
[----:B------:R-:W-:-:S05]  /*de40*/  MOV R25, UR13 ;  /* 0x0000000d00197c02 */ /* 0x000fca0008000f00 */
[----:B------:R-:W-:-:S05]  /*de50*/  IMAD R24, R25, UR20, R24 ;  /* 0x0000001419187c24 */ /* 0x000fca000f8e0218 */
[----:B------:R-:W-:-:S04]  /*de60*/  LEA R25, R15, R24, 0x3 ;  /* 0x000000180f197211 */ /* 0x000fc800078e18ff */
[----:B------:R-:W-:Y:S02]  /*de70*/  ISETP.GE.U32.AND P0, PT, R25, UR18, PT ;  /* 0x0000001219007c0c */ /* 0x000fe4000bf06070 */
        /* <DEDUP_REMOVED lines=9> */
[----:B---3--:R-:W-:Y:S01]  /*df10*/  @P1 FMUL.FTZ R13, R12, -1.4426950216293334961 ;  /* 0xbfb8aa3b0c0d1820 */ /* 0x008fe20000410000 */
        /* <DEDUP_REMOVED lines=41> */
.L_x_556:
[----:B------:R-:W-:Y:S05]  /*e1b0*/  BSYNC.RECONVERGENT B0 ;  /* 0x0000000000007941 */ /* 0x000fea0003800200 */
.L_x_555:
        /* <DEDUP_REMOVED lines=32> */
.L_x_557:
        /* <DEDUP_REMOVED lines=16> */
.L_x_559:
[----:B------:R-:W-:Y:S05]  /*e4c0*/  BSYNC.RECONVERGENT B0 ;  /* 0x0000000000007941 */ /* 0x000fea0003800200 */
.L_x_558:
        /* <DEDUP_REMOVED lines=10> */
.L_x_535:
        /* <DEDUP_REMOVED lines=16> */
.L_x_563:
[----:B------:R-:W-:Y:S05]  /*e670*/  BSYNC.RECONVERGENT B0 ;  /* 0x0000000000007941 */ /* 0x000fea0003800200 */
.L_x_562:
        /* <DEDUP_REMOVED lines=11> */
.L_x_565:
[----:B------:R-:W2:Y:S04]  /*e730*/  LDG.E.STRONG.GPU R5, desc[UR10][R2.64] ;  /* 0x0000000a02057981 */ /* 0x000ea8000c1ef900 */
[----:B--2---:R-:W-:Y:S01]  /*e740*/  CCTL.IVALL ;  /* 0x00000000ff00798f */ /* 0x004fe20002000000 */
[----:B------:R-:W-:Y:S05]  /*e750*/  YIELD ;  /* 0x0000000000007946 */ /* 0x000fea0003800000 */
[----:B------:R-:W-:-:S13]  /*e760*/  ISETP.NE.AND P0, PT, R5, R0, PT ;  /* 0x000000000500720c */ /* 0x000fda0003f05270 */
[----:B------:R-:W-:Y:S05]  /*e770*/  @P0 BRA `(.L_x_565) ;  /* 0xfffffffc00ec0947 */ /* 0x000fea000383ffff */
.L_x_564:
        /* <DEDUP_REMOVED lines=61> */
.L_x_568:
        /* <DEDUP_REMOVED lines=31> */
.L_x_567:
[----:B------:R-:W-:Y:S05]  /*ed40*/  BSYNC.RECONVERGENT B0 ;  /* 0x0000000000007941 */ /* 0x000fea0003800200 */
.L_x_566:
        /* <DEDUP_REMOVED lines=10> */
.L_x_569:
        /* <DEDUP_REMOVED lines=87> */
.L_x_570:
        /* <DEDUP_REMOVED lines=10> */
.L_x_4890:


//--------------------- .text._Z35group_norm_nhwc_bwd_one_pass_kernelI11Bf16IOFp16WLi512ELi128ELi512EEv26Group_norm_nhwc_bwd_params --------------------------
	.section	.text._Z35group_norm_nhwc_bwd_one_pass_kernelI11Bf16IOFp16WLi512ELi128ELi512EEv26Group_norm_nhwc_bwd_params,"ax",@progbits
	.align	128
        .global         _Z35group_norm_nhwc_bwd_one_pass_kernelI11Bf16IOFp16WLi512ELi128ELi512EEv26Group_norm_nhwc_bwd_params
        .type           _Z35group_norm_nhwc_bwd_one_pass_kernelI11Bf16IOFp16WLi512ELi128ELi512EEv26Group_norm_nhwc_bwd_params,@function
        .size           _Z35group_norm_nhwc_bwd_one_pass_kernelI11Bf16IOFp16WLi512ELi128ELi512EEv26Group_norm_nhwc_bwd_params,(.L_x_4891 - _Z35group_norm_nhwc_bwd_one_pass_kernelI11Bf16IOFp16WLi512ELi128ELi512EEv26Group_norm_nhwc_bwd_params)
        .other          _Z35group_norm_nhwc_bwd_one_pass_kernelI11Bf16IOFp16WLi512ELi128ELi512EEv26Group_norm_nhwc_bwd_params,@"STO_CUDA_ENTRY STV_DEFAULT"
_Z35group_norm_nhwc_bwd_one_pass_kernelI11Bf16IOFp16WLi512ELi128ELi512EEv26Group_norm_nhwc_bwd_params:
.text._Z35group_norm_nhwc_bwd_one_pass_kernelI11Bf16IOFp16WLi512ELi128ELi512EEv26Group_norm_nhwc_bwd_params:
        /* <DEDUP_REMOVED lines=11> */
.L_x_597:
        /* <DEDUP_REMOVED lines=130> */
[----:B------:R-:W-:Y:S01]  /*08d0*/  @!P6 IMAD R31, R4, R3, R23 ;  /* 0x00000003041fe224 */ /* 0x000fe200078e0217 */
[----:B------:R-:W-:Y:S02]  /*08e0*/  @!P2 IADD3 R5, PT, PT, R21, R29, RZ ;  /* 0x0000001d1505a210 */ /* 0x000fe40007ffe0ff */
[C---:B------:R-:W-:Y:S01]  /*08f0*/  @!P2 SHF.L.U32 R29, R20.reuse, 0x1, RZ ;  /* 0x00000001141da819 */ /* 0x040fe200000006ff */
[----:B0-----:R-:W-:Y:S01]  /*0900*/  @!P5 IMAD R27, R27, R18, RZ ;  /* 0x000000121b1bd224 */ /* 0x001fe200078e02ff */
[----:B------:R-:W-:Y:S02]  /*0910*/  @!P2 SHF.L.U64.HI R24, R20, 0x1, R5 ;  /* 0x000000011418a819 */ /* 0x000fe40000010205 */
[----:B------:R-:W-:Y:S02]  /*0920*/  @!P6 MOV R20, R6 ;  /* 0x000000060014e202 */ /* 0x000fe40000000f00 */
[----:B------:R-:W-:-:S02]  /*0930*/  @!P6 MOV R21, R9 ;  /* 0x000000090015e202 */ /* 0x000fc40000000f00 */
[----:B------:R-:W-:Y:S02]  /*0940*/  @!P2 IADD3 R48, P0, PT, R29, R48, RZ ;  /* 0x000000301d30a210 */ /* 0x000fe40007f1e0ff */
[----:B------:R-:W-:Y:S01]  /*0950*/  SHF.R.S32.HI R23, RZ, 0x1f, R15 ;  /* 0x0000001fff177819 */ /* 0x000fe2000001140f */
[----:B------:R-:W-:Y:S01]  /*0960*/  @!P6 IMAD.WIDE.U32 R2, R4, R2, R20 ;  /* 0x000000020402e225 */ /* 0x000fe200078e0014 */
[----:B------:R-:W-:Y:S01]  /*0970*/  @!P2 IADD3.X R49, PT, PT, R24, R49, RZ, P0, !PT ;  /* 0x000000311831a210 */ /* 0x000fe200007fe4ff */
[----:B------:R-:W0:Y:S01]  /*0980*/  @!P4 LDC.64 R4, c[0x0][0x3f8] ;  /* 0x0000fe00ff04cb82 */ /* 0x000e220000000a00 */
[----:B------:R-:W-:Y:S01]  /*0990*/  ISETP.GE.AND.EX P3, PT, R23, UR17, PT, P1 ;  /* 0x0000001117007c0c */ /* 0x000fe2000bf66310 */
[----:B------:R-:W-:Y:S01]  /*09a0*/  STL [R1+0x9b0], R48 ;  /* 0x0009b03001007387 */ /* 0x000fe20000100800 */
[----:B--2---:R-:W-:Y:S02]  /*09b0*/  @!P2 IADD3 R46, P0, PT, R29, R46, RZ ;  /* 0x0000002e1d2ea210 */ /* 0x004fe40007f1e0ff */
[----:B------:R-:W-:Y:S01]  /*09c0*/  @!P6 IADD3 R3, PT, PT, R3, R31, RZ ;  /* 0x0000001f0303e210 */ /* 0x000fe20007ffe0ff */
[----:B------:R-:W-:Y:S01]  /*09d0*/  STL.64 [R1+0x9d0], R48 ;  /* 0x0009d03001007387 */ /* 0x000fe20000100a00 */
[----:B------:R-:W-:Y:S01]  /*09e0*/  @!P6 SHF.L.U32 R29, R2, 0x1, RZ ;  /* 0x00000001021de819 */ /* 0x000fe200000006ff */
[----:B------:R-:W2:Y:S01]  /*09f0*/  @!P5 LDC.64 R20, c[0x0][0x398] ;  /* 0x0000e600ff14db82 */ /* 0x000ea20000000a00 */
[----:B------:R-:W-:Y:S01]  /*0a00*/  @!P2 IADD3.X R47, PT, PT, R24, R47, RZ, P0, !PT ;  /* 0x0000002f182fa210 */ /* 0x000fe200007fe4ff */
[----:B------:R-:W-:Y:S01]  /*0a10*/  STL [R1+0x9ac], R49 ;  /* 0x0009ac3101007387 */ /* 0x000fe20000100800 */
[----:B------:R-:W-:-:S02]  /*0a20*/  @!P6 SHF.L.U64.HI R24, R2, 0x1, R3 ;  /* 0x000000010218e819 */ /* 0x000fc40000010203 */
        /* <DEDUP_REMOVED lines=1638> */
[----:B------:R0:W-:Y:S01]  /*7090*/  STL.S16 [R1+0x224], R28 ;  /* 0x0002241c01007387 */ /* 0x0001e20000100600 */
[----:B------:R-:W-:-:S03]  /*70a0*/  @!P5 PRMT R48, R37, 0x7632, R48 ;  /* 0x000076322530d816 */ /* 0x000fc60000000030 */
[----:B------:R1:W-:Y:S01]  /*70b0*/  STL.S16 [R1+0x218], R0 ;  /* 0x0002180001007387 */ /* 0x0003e20000100600 */
[----:B------:R-:W-:Y:S02]  /*70c0*/  @!P5 PRMT R30, R36, 0x7610, R30 ;  /* 0x00007610241ed816 */ /* 0x000fe4000000001e */
[----:B0-----:R-:W-:Y:S01]  /*70d0*/  MOV R28, RZ ;  /* 0x000000ff001c7202 */ /* 0x001fe20000000f00 */
[----:B-1----:R-:W-:Y:S01]  /*70e0*/  HFMA2 R0, -RZ, RZ, 0, 0 ;  /* 0x00000000ff007431 */ /* 0x002fe200000001ff */
[----:B------:R0:W-:Y:S04]  /*70f0*/  STL.S16 [R1+0x4bc], R48 ;  /* 0x0004bc3001007387 */ /* 0x0001e80000100600 */
        /* <DEDUP_REMOVED lines=19> */
[----:B0-----:R-:W2:Y:S04]  /*7230*/  LDL.LU.64 R48, [R1+0x538] ;  /* 0x0005380001307983 */ /* 0x001ea80000300a00 */
[----:B------:R0:W-:Y:S02]  /*7240*/  STL.S16 [R1+0x4b8], R30 ;  /* 0x0004b81e01007387 */ /* 0x0001e40000100600 */
[----:B0-----:R-:W-:-:S06]  /*7250*/  MOV R30, RZ ;  /* 0x000000ff001e7202 */ /* 0x001fcc0000000f00 */
[----:B----4-:R0:W4:Y:S04]  /*7260*/  @!P2 LDG.E R30, desc[UR10][R6.64] ;  /* 0x0000000a061ea981 */ /* 0x010128000c1e1900 */
[----:B------:R-:W0:Y:S01]  /*7270*/  LDL.LU.64 R6, [R1+0x968] ;  /* 0x0009680001067983 */ /* 0x000e220000300a00 */
[----:B------:R-:W-:Y:S02]  /*7280*/  PRMT R29, RZ, 0x7610, R29 ;  /* 0x00007610ff1d7816 */ /* 0x000fe4000000001d */
[----:B------:R-:W-:Y:S02]  /*7290*/  LOP3.LUT P3, RZ, R53, 0x80, RZ, 0xc0, !PT ;  /* 0x0000008035ff7812 */ /* 0x000fe4000786c0ff */
        /* <DEDUP_REMOVED lines=256> */
[----:B------:R-:W-:Y:S01]  /*82a0*/  PRMT R3, RZ, 0x7610, R3 ;  /* 0x00007610ff037816 */ /* 0x000fe20000000003 */
[----:B------:R1:W-:Y:S04]  /*82b0*/  STL [R1+0x908], R2 ;  /* 0x0009080201007387 */ /* 0x0003e80000100800 */
[----:B------:R-:W-:-:S05]  /*82c0*/  @!P3 PRMT R3, R25, 0x7632, R3 ;  /* 0x000076321903b816 */ /* 0x000fca0000000003 */
[----:B------:R1:W-:Y:S02]  /*82d0*/  STL.S16 [R1+0x54c], R3 ;  /* 0x00054c0301007387 */ /* 0x0003e40000100600 */
[----:B-1----:R-:W-:-:S04]  /*82e0*/  PRMT R2, RZ, 0x7610, R2 ;  /* 0x00007610ff027816 */ /* 0x002fc80000000002 */
[----:B------:R-:W-:Y:S01]  /*82f0*/  @!P3 PRMT R2, R26, 0x7632, R2 ;  /* 0x000076321a02b816 */ /* 0x000fe20000000002 */
[----:B------:R-:W-:Y:S01]  /*8300*/  HFMA2 R3, -RZ, RZ, 0, 0 ;  /* 0x00000000ff037431 */ /* 0x000fe200000001ff */
[----:B------:R1:W-:Y:S04]  /*8310*/  STL.S16 [R1+0x44c], R50 ;  /* 0x00044c3201007387 */ /* 0x0003e80000100600 */
[----:B------:R1:W-:Y:S02]  /*8320*/  STL.S16 [R1+0x41c], R2 ;  /* 0x00041c0201007387 */ /* 0x0003e40000100600 */
[----:B-1----:R-:W-:Y:S02]  /*8330*/  HFMA2 R50, -RZ, RZ, 0, 0 ;  /* 0x00000000ff327431 */ /* 0x002fe400000001ff */
[----:B------:R-:W3:Y:S04]  /*8340*/  LDL.LU R2, [R1+0x908] ;  /* 0x0009080001027983 */ /* 0x000ee80000300800 */
[----:B------:R-:W3:Y:S04]  /*8350*/  @!P4 LDG.E R50, desc[UR10][R10.64] ;  /* 0x0000000a0a32c981 */ /* 0x000ee8000c1e1900 */
[----:B------:R-:W3:Y:S01]  /*8360*/  LDL.LU.64 R10, [R1+0x540] ;  /* 0x00054000010a7983 */ /* 0x000ee20000300a00 */
        /* <DEDUP_REMOVED lines=20> */
[----:B---3--:R0:W-:Y:S04]  /*84b0*/  STL [R1+0x40], R2 ;  /* 0x0000400201007387 */ /* 0x0081e80000100800 */
[----:B------:R-:W-:Y:S01]  /*84c0*/  STL [R1+0x7e8], R14 ;  /* 0x0007e80e01007387 */ /* 0x000fe20000100800 */
[----:B0-----:R-:W-:-:S03]  /*84d0*/  MOV R2, RZ ;  /* 0x000000ff00027202 */ /* 0x001fc60000000f00 */
        /* <DEDUP_REMOVED lines=13> */
[----:B------:R1:W3:Y:S04]  /*85b0*/  @!P5 LDG.E R2, desc[UR10][R10.64] ;  /* 0x0000000a0a02d981 */ /* 0x0002e8000c1e1900 */
[----:B------:R1:W-:Y:S01]  /*85c0*/  STL.S16 [R1+0x544], R5 ;  /* 0x0005440501007387 */ /* 0x0003e20000100600 */
[----:B0-----:R-:W-:-:S03]  /*85d0*/  PRMT R15, RZ, 0x7610, R15 ;  /* 0x00007610ff0f7816 */ /* 0x001fc6000000000f */
[----:B------:R-:W3:Y:S01]  /*85e0*/  LDL.LU.64 R10, [R1+0x900] ;  /* 0x00090000010a7983 */ /* 0x000ee20000300a00 */
[----:B------:R-:W-:Y:S02]  /*85f0*/  PRMT R14, RZ, 0x7610, R14 ;  /* 0x00007610ff0e7816 */ /* 0x000fe4000000000e */
[----:B------:R-:W-:Y:S02]  /*8600*/  @!P3 PRMT R15, R25, 0x7610, R15 ;  /* 0x00007610190fb816 */ /* 0x000fe4000000000f */
[----:B-1----:R-:W-:Y:S02]  /*8610*/  MOV R5, RZ ;  /* 0x000000ff00057202 */ /* 0x002fe40000000f00 */
[----:B------:R-:W-:Y:S01]  /*8620*/  @!P0 PRMT R14, R41, 0x7610, R14 ;  /* 0x00007610290e8816 */ /* 0x000fe2000000000e */
[----:B------:R-:W-:Y:S04]  /*8630*/  STL.S16 [R1+0x548], R15 ;  /* 0x0005480f01007387 */ /* 0x000fe80000100600 */
[----:B------:R0:W-:Y:S04]  /*8640*/  STL.S16 [R1+0x25c], R14 ;  /* 0x00025c0e01007387 */ /* 0x0001e80000100600 */
[----:B------:R-:W3:Y:S04]  /*8650*/  @!P2 LDG.E R5, desc[UR10][R54.64] ;  /* 0x0000000a3605a981 */ /* 0x000ee8000c1e1900 */
[----:B0-----:R-:W3:Y:S04]  /*8660*/  LDL.LU.64 R14, [R1+0x250] ;  /* 0x00025000010e7983 */ /* 0x001ee80000300a00 */
[----:B------:R-:W3:Y:S01]  /*8670*/  LDL.LU.64 R54, [R1+0x520] ;  /* 0x0005200001367983 */ /* 0x000ee20000300a00 */
[----:B----4-:R-:W-:-:S04]  /*8680*/  PRMT R60, RZ, 0x7610, R60 ;  /* 0x00007610ff3c7816 */ /* 0x010fc8000000003c */
[----:B------:R-:W-:-:S05]  /*8690*/  @!P1 PRMT R60, R45, 0x7610, R60 ;  /* 0x000076102d3c9816 */ /* 0x000fca000000003c */
[----:B------:R0:W-:Y:S02]  /*86a0*/  STL.S16 [R1+0x530], R60 ;  /* 0x0005303c01007387 */ /* 0x0001e40000100600 */
[----:B0-----:R-:W-:-:S06]  /*86b0*/  CS2R R60, SRZ ;  /* 0x00000000003c7805 */ /* 0x001fcc000001ff00 */
[----:B--2---:R0:W2:Y:S04]  /*86c0*/  @!P2 LDG.E R60, desc[UR10][R58.64] ;  /* 0x0000000a3a3ca981 */ /* 0x0040a8000c1e1900 */
[----:B------:R-:W0:Y:S01]  /*86d0*/  LDL.LU.64 R58, [R1+0x8e8] ;  /* 0x0008e800013a7983 */ /* 0x000e220000300a00 */
[----:B------:R-:W-:Y:S02]  /*86e0*/  LOP3.LUT P2, RZ, R56, 0x100, RZ, 0xc0, !PT ;  /* 0x0000010038ff7812 */ /* 0x000fe4000784c0ff */
[----:B------:R-:W-:Y:S01]  /*86f0*/  LOP3.LUT P3, RZ, R57, 0x2000000, RZ, 0xc0, !PT ;  /* 0x0200000039ff7812 */ /* 0x000fe2000786c0ff */
[----:B------:R1:W-:Y:S02]  /*8700*/  STL [R1+0x8d8], R0 ;  /* 0x0008d80001007387 */ /* 0x0003e40000100800 */
[----:B-1----:R-:W-:-:S02]  /*8710*/  PRMT R0, RZ, 0x7610, R0 ;  /* 0x00007610ff007816 */ /* 0x002fc40000000000 */
[----:B---3--:R-:W-:Y:S02]  /*8720*/  PRMT R10, RZ, 0x7610, R10 ;  /* 0x00007610ff0a7816 */ /* 0x008fe4000000000a */
[----:B------:R-:W-:Y:S02]  /*8730*/  PRMT R11, RZ, 0x7610, R11 ;  /* 0x00007610ff0b7816 */ /* 0x000fe4000000000b */
[----:B------:R-:W-:Y:S02]  /*8740*/  @!P0 PRMT R10, R41, 0x7632, R10 ;  /* 0x00007632290a8816 */ /* 0x000fe4000000000a */
[----:B------:R-:W-:-:S03]  /*8750*/  @!P0 PRMT R11, R27, 0x7610, R11 ;  /* 0x000076101b0b8816 */ /* 0x000fc6000000000b */
[----:B------:R1:W-:Y:S04]  /*8760*/  STL.S16 [R1+0x418], R10 ;  /* 0x0004180a01007387 */ /* 0x0003e80000100600 */
[----:B------:R3:W-:Y:S04]  /*8770*/  STL.S16 [R1+0x540], R11 ;  /* 0x0005400b01007387 */ /* 0x0007e80000100600 */
[----:B-1----:R-:W4:Y:S04]  /*8780*/  LDL.LU R10, [R1+0x8f8] ;  /* 0x0008f800010a7983 */ /* 0x002f280000300800 */
[----:B---3--:R-:W3:Y:S04]  /*8790*/  LDL.LU R11, [R1+0x8f4] ;  /* 0x0008f400010b7983 */ /* 0x008ee80000300800 */
[----:B------:R-:W2:Y:S04]  /*87a0*/  @!P3 LDG.E R61, desc[UR10][R14.64] ;  /* 0x0000000a0e3db981 */ /* 0x000ea8000c1e1900 */
[----:B------:R-:W2:Y:S01]  /*87b0*/  LDL.LU.64 R14, [R1+0x510] ;  /* 0x00051000010e7983 */ /* 0x000ea20000300a00 */
[----:B0-----:R-:W-:-:S02]  /*87c0*/  PRMT R59, RZ, 0x7610, R59 ;  /* 0x00007610ff3b7816 */ /* 0x001fc4000000003b */
[----:B------:R-:W-:Y:S02]  /*87d0*/  PRMT R58, RZ, 0x7610, R58 ;  /* 0x00007610ff3a7816 */ /* 0x000fe4000000003a */
[C---:B------:R-:W-:Y:S02]  /*87e0*/  @!P2 PRMT R59, R47.reuse, 0x7610, R59 ;  /* 0x000076102f3ba816 */ /* 0x040fe4000000003b */
[----:B------:R-:W-:-:S03]  /*87f0*/  @!P2 PRMT R58, R47, 0x7632, R58 ;  /* 0x000076322f3aa816 */ /* 0x000fc6000000003a */
[----:B------:R-:W-:Y:S04]  /*8800*/  STL.S16 [R1+0x400], R59 ;  /* 0x0004003b01007387 */ /* 0x000fe80000100600 */
[----:B------:R0:W-:Y:S02]  /*8810*/  STL.S16 [R1+0x528], R58 ;  /* 0x0005283a01007387 */ /* 0x0001e40000100600 */
[----:B0-----:R-:W-:-:S06]  /*8820*/  CS2R R58, SRZ ;  /* 0x00000000003a7805 */ /* 0x001fcc000001ff00 */
[----:B------:R0:W2:Y:S01]  /*8830*/  @!P3 LDG.E R58, desc[UR10][R54.64] ;  /* 0x0000000a363ab981 */ /* 0x0000a2000c1e1900 */
[----:B------:R-:W-:-:S03]  /*8840*/  LOP3.LUT P3, RZ, R56, 0x80, RZ, 0xc0, !PT ;  /* 0x0000008038ff7812 */ /* 0x000fc6000786c0ff */
[----:B------:R-:W-:Y:S04]  /*8850*/  STL [R1+0x7b8], R12 ;  /* 0x0007b80c01007387 */ /* 0x000fe80000100800 */
[----:B------:R-:W-:Y:S04]  /*8860*/  STL [R1+0x7c0], R12 ;  /* 0x0007c00c01007387 */ /* 0x000fe80000100800 */
[----:B------:R-:W-:Y:S02]  /*8870*/  STL [R1+0x7bc], R13 ;  /* 0x0007bc0d01007387 */ /* 0x000fe40000100800 */
[----:B------:R-:W-:-:S02]  /*8880*/  @!P3 PRMT R0, R49, 0x7610, R0 ;  /* 0x000076103100b816 */ /* 0x000fc40000000000 */
[----:B------:R-:W-:Y:S04]  /*8890*/  STL.64 [R1+0x7c8], R12 ;  /* 0x0007c80c01007387 */ /* 0x000fe80000100a00 */
[----:B------:R1:W-:Y:S04]  /*88a0*/  STL.S16 [R1+0x520], R0 ;  /* 0x0005200001007387 */ /* 0x0003e80000100600 */
[----:B------:R-:W-:Y:S04]  /*88b0*/  STL [R1+0x7f8], R12 ;  /* 0x0007f80c01007387 */ /* 0x000fe80000100800 */
[----:B------:R0:W-:Y:S04]  /*88c0*/  STL.64 [R1+0x848], R12 ;  /* 0x0008480c01007387 */ /* 0x0001e80000100a00 */
[----:B-1----:R-:W2:Y:S04]  /*88d0*/  LDL.LU R0, [R1+0x8d8] ;  /* 0x0008d80001007983 */ /* 0x002ea80000300800 */
[----:B------:R-:W-:Y:S04]  /*88e0*/  STL [R1+0x87c], R12 ;  /* 0x00087c0c01007387 */ /* 0x000fe80000100800 */
[----:B------:R1:W-:Y:S01]  /*88f0*/  STL [R1+0x8ac], R12 ;  /* 0x0008ac0c01007387 */ /* 0x0003e20000100800 */
[----:B0-----:R-:W-:-:S03]  /*8900*/  PRMT R13, RZ, 0x7610, R13 ;  /* 0x00007610ff0d7816 */ /* 0x001fc6000000000d */
[----:B------:R-:W2:Y:S01]  /*8910*/  LDL.LU R54, [R1+0x8e0] ;  /* 0x0008e00001367983 */ /* 0x000ea20000300800 */
[----:B------:R-:W-:Y:S02]  /*8920*/  @!P1 PRMT R13, R43, 0x7610, R13 ;  /* 0x000076102b0d9816 */ /* 0x000fe4000000000d */
[----:B-1----:R-:W-:-:S04]  /*8930*/  PRMT R12, RZ, 0x7610, R12 ;  /* 0x00007610ff0c7816 */ /* 0x002fc8000000000c */
[----:B------:R-:W-:Y:S01]  /*8940*/  @!P1 PRMT R12, R43, 0x7632, R12 ;  /* 0x000076322b0c9816 */ /* 0x000fe2000000000c */
[----:B------:R-:W-:Y:S04]  /*8950*/  STL.S16 [R1+0x258], R13 ;  /* 0x0002580d01007387 */ /* 0x000fe80000100600 */
[----:B------:R0:W-:Y:S04]  /*8960*/  STL.S16 [R1+0x404], R12 ;  /* 0x0004040c01007387 */ /* 0x0001e80000100600 */
[----:B0-----:R-:W2:Y:S01]  /*8970*/  LDL.LU.64 R12, [R1+0x248] ;  /* 0x00024800010c7983 */ /* 0x001ea20000300a00 */
[----:B------:R-:W-:-:S02]  /*8980*/  LOP3.LUT P0, RZ, R57, 0x1000000, RZ, 0xc0, !PT ;  /* 0x0100000039ff7812 */ /* 0x000fc4000780c0ff */
[----:B----4-:R-:W-:Y:S02]  /*8990*/  PRMT R10, RZ, 0x7610, R10 ;  /* 0x00007610ff0a7816 */ /* 0x010fe4000000000a */
[----:B---3--:R-:W-:Y:S02]  /*89a0*/  PRMT R11, RZ, 0x7610, R11 ;  /* 0x00007610ff0b7816 */ /* 0x008fe4000000000b */
[----:B------:R-:W-:Y:S02]  /*89b0*/  @!P2 PRMT R10, R46, 0x7610, R10 ;  /* 0x000076102e0aa816 */ /* 0x000fe4000000000a */
[----:B------:R-:W-:-:S03]  /*89c0*/  @!P1 PRMT R11, R45, 0x7632, R11 ;  /* 0x000076322d0b9816 */ /* 0x000fc6000000000b */
[----:B------:R-:W-:Y:S04]  /*89d0*/  STL.S16 [R1+0x254], R10 ;  /* 0x0002540a01007387 */ /* 0x000fe80000100600 */
[----:B------:R0:W-:Y:S04]  /*89e0*/  STL.S16 [R1+0x534], R11 ;  /* 0x0005340b01007387 */ /* 0x0001e80000100600 */
[----:B0-----:R-:W3:Y:S04]  /*89f0*/  LDL.LU.64 R10, [R1+0x240] ;  /* 0x00024000010a7983 */ /* 0x001ee80000300a00 */
[----:B--2---:R0:W-:Y:S02]  /*8a00*/  STL [R1+0x50], R0 ;  /* 0x0000500001007387 */ /* 0x0041e40000100800 */
[----:B0-----:R-:W-:-:S06]  /*8a10*/  HFMA2 R0, -RZ, RZ, 0, 0 ;  /* 0x00000000ff007431 */ /* 0x001fcc00000001ff */
[----:B------:R0:W2:Y:S04]  /*8a20*/  @!P0 LDG.E R0, desc[UR10][R14.64] ;  /* 0x0000000a0e008981 */ /* 0x0000a8000c1e1900 */
[----:B------:R-:W0:Y:S04]  /*8a30*/  LDL.LU.64 R14, [R1+0x8d0] ;  /* 0x0008d000010e7983 */ /* 0x000e280000300a00 */
[----:B------:R1:W-:Y:S01]  /*8a40*/  STL [R1+0x8dc], R30 ;  /* 0x0008dc1e01007387 */ /* 0x0003e20000100800 */
[----:B------:R-:W-:-:S03]  /*8a50*/  PRMT R54, RZ, 0x7610, R54 ;  /* 0x00007610ff367816 */ /* 0x000fc60000000036 */
[----:B------:R-:W4:Y:S01]  /*8a60*/  @!P0 LDG.E R59, desc[UR10][R12.64] ;  /* 0x0000000a0c3b8981 */ /* 0x000f22000c1e1900 */
[----:B-1----:R-:W-:-:S04]  /*8a70*/  PRMT R30, RZ, 0x7610, R30 ;  /* 0x00007610ff1e7816 */ /* 0x002fc8000000001e */
[C---:B------:R-:W-:Y:S02]  /*8a80*/  @!P3 PRMT R30, R48.reuse, 0x7632, R30 ;  /* 0x00007632301eb816 */ /* 0x040fe4000000001e */
[----:B------:R-:W-:Y:S01]  /*8a90*/  @!P3 PRMT R54, R48, 0x7610, R54 ;  /* 0x000076103036b816 */ /* 0x000fe20000000036 */
[----:B------:R-:W2:Y:S04]  /*8aa0*/  LDL.LU.64 R12, [R1+0x508] ;  /* 0x00050800010c7983 */ /* 0x000ea80000300a00 */
[----:B------:R1:W-:Y:S04]  /*8ab0*/  STL.S16 [R1+0x250], R30 ;  /* 0x0002501e01007387 */ /* 0x0003e80000100600 */
[----:B-1----:R-:W4:Y:S04]  /*8ac0*/  LDL.LU R30, [R1+0x8dc] ;  /* 0x0008dc00011e7983 */ /* 0x002f280000300800 */
[----:B------:R1:W-:Y:S04]  /*8ad0*/  STL.S16 [R1+0x24c], R54 ;  /* 0x00024c3601007387 */ /* 0x0003e80000100600 */
[----:B-1----:R-:W2:Y:S04]  /*8ae0*/  LDL.LU.64 R54, [R1+0x4f0] ;  /* 0x0004f00001367983 */ /* 0x002ea80000300a00 */
[----:B------:R1:W-:Y:S01]  /*8af0*/  STL [R1+0x14c], R28 ;  /* 0x00014c1c01007387 */ /* 0x0003e20000100800 */
[----:B------:R-:W-:-:S02]  /*8b00*/  LOP3.LUT P1, RZ, R57, 0x800000, RZ, 0xc0, !PT ;  /* 0x0080000039ff7812 */ /* 0x000fc4000782c0ff */
[----:B-1----:R-:W-:-:S04]  /*8b10*/  PRMT R28, RZ, 0x7610, R28 ;  /* 0x00007610ff1c7816 */ /* 0x002fc8000000001c */
[----:B------:R-:W-:-:S05]  /*8b20*/  @!P3 PRMT R28, R49, 0x7632, R28 ;  /* 0x00007632311cb816 */ /* 0x000fca000000001c */
[----:B------:R1:W-:Y:S04]  /*8b30*/  STL.S16 [R1+0x524], R28 ;  /* 0x0005241c01007387 */ /* 0x0003e80000100600 */
[----:B------:R3:W-:Y:S01]  /*8b40*/  STL [R1+0x8e4], R31 ;  /* 0x0008e41f01007387 */ /* 0x0007e20000100800 */
[----:B-1----:R-:W-:Y:S02]  /*8b50*/  MOV R28, RZ ;  /* 0x000000ff001c7202 */ /* 0x002fe40000000f00 */
[----:B---3--:R-:W-:-:S04]  /*8b60*/  PRMT R31, RZ, 0x7610, R31 ;  /* 0x00007610ff1f7816 */ /* 0x008fc8000000001f */
[----:B------:R1:W3:Y:S01]  /*8b70*/  @!P1 LDG.E R28, desc[UR10][R10.64] ;  /* 0x0000000a0a1c9981 */ /* 0x0002e2000c1e1900 */
[----:B------:R-:W-:-:S03]  /*8b80*/  @!P2 PRMT R31, R46, 0x7632, R31 ;  /* 0x000076322e1fa816 */ /* 0x000fc6000000001f */
[----:B------:R-:W1:Y:S04]  /*8b90*/  LDL.LU.64 R10, [R1+0x8c8] ;  /* 0x0008c800010a7983 */ /* 0x000e680000300a00 */
[----:B------:R0:W-:Y:S04]  /*8ba0*/  STL.S16 [R1+0x3e4], R31 ;  /* 0x0003e41f01007387 */ /* 0x0001e80000100600 */
[----:B0-----:R-:W3:Y:S01]  /*8bb0*/  LDL.LU R31, [R1+0x8e4] ;  /* 0x0008e400011f7983 */ /* 0x001ee20000300800 */
[----:B------:R-:W-:Y:S02]  /*8bc0*/  PRMT R15, RZ, 0x7610, R15 ;  /* 0x00007610ff0f7816 */ /* 0x000fe4000000000f */
[----:B------:R-:W-:-:S02]  /*8bd0*/  PRMT R14, RZ, 0x7610, R14 ;  /* 0x00007610ff0e7816 */ /* 0x000fc4000000000e */
[C---:B------:R-:W-:Y:S02]  /*8be0*/  @!P4 PRMT R15, R51.reuse, 0x7610, R15 ;  /* 0x00007610330fc816 */ /* 0x040fe4000000000f */
[----:B------:R-:W-:-:S03]  /*8bf0*/  @!P4 PRMT R14, R51, 0x7632, R14 ;  /* 0x00007632330ec816 */ /* 0x000fc6000000000e */
[----:B------:R-:W-:Y:S04]  /*8c00*/  STL.S16 [R1+0x510], R15 ;  /* 0x0005100f01007387 */ /* 0x000fe80000100600 */
[----:B------:R0:W-:Y:S04]  /*8c10*/  STL.S16 [R1+0x514], R14 ;  /* 0x0005140e01007387 */ /* 0x0001e80000100600 */
[----:B0-----:R-:W3:Y:S01]  /*8c20*/  LDL.LU.64 R14, [R1+0x500] ;  /* 0x00050000010e7983 */ /* 0x001ee20000300a00 */
[----:B------:R-:W-:-:S03]  /*8c30*/  LOP3.LUT P2, RZ, R57, 0x400000, RZ, 0xc0, !PT ;  /* 0x0040000039ff7812 */ /* 0x000fc6000784c0ff */
[----:B----4-:R0:W-:Y:S02]  /*8c40*/  STL [R1+0x150], R30 ;  /* 0x0001501e01007387 */ /* 0x0101e40000100800 */
[----:B0-----:R-:W-:-:S04]  /*8c50*/  PRMT R30, RZ, 0x7610, R30 ;  /* 0x00007610ff1e7816 */ /* 0x001fc8000000001e */
[----:B------:R-:W-:Y:S01]  /*8c60*/  @!P4 PRMT R30, R50, 0x7632, R30 ;  /* 0x00007632321ec816 */ /* 0x000fe2000000001e */
[----:B------:R0:W-:Y:S04]  /*8c70*/  STL [R1+0x54], R29 ;  /* 0x0000541d01007387 */ /* 0x0001e80000100800 */
[----:B------:R4:W-:Y:S01]  /*8c80*/  STL.S16 [R1+0x248], R30 ;  /* 0x0002481e01007387 */ /* 0x0009e20000100600 */
[----:B0-----:R-:W-:Y:S01]  /*8c90*/  HFMA2 R29, -RZ, RZ, 0, 0 ;  /* 0x00000000ff1d7431 */ /* 0x001fe200000001ff */
[----:B----4-:R-:W-:-:S05]  /*8ca0*/  MOV R30, RZ ;  /* 0x000000ff001e7202 */ /* 0x010fca0000000f00 */
[----:B--2---:R-:W2:Y:S04]  /*8cb0*/  @!P1 LDG.E R29, desc[UR10][R12.64] ;  /* 0x0000000a0c1d9981 */ /* 0x004ea8000c1e1900 */
[----:B------:R-:W4:Y:S04]  /*8cc0*/  @!P2 LDG.E R30, desc[UR10][R54.64] ;  /* 0x0000000a361ea981 */ /* 0x000f28000c1e1900 */
[----:B------:R-:W2:Y:S04]  /*8cd0*/  LDL.LU.64 R12, [R1+0x4e8] ;  /* 0x0004e800010c7983 */ /* 0x000ea80000300a00 */
[----:B------:R-:W4:Y:S04]  /*8ce0*/  LDL.LU.64 R54, [R1+0x4d8] ;  /* 0x0004d80001367983 */ /* 0x000f280000300a00 */
[----:B------:R0:W-:Y:S04]  /*8cf0*/  STL.S16 [R1+0x448], R35 ;  /* 0x0004482301007387 */ /* 0x0001e80000100600 */
[----:B0-----:R-:W4:Y:S01]  /*8d00*/  LDL.LU R35, [R1+0x910] ;  /* 0x0009100001237983 */ /* 0x001f220000300800 */
[----:B-1----:R-:W-:-:S02]  /*8d10*/  PRMT R11, RZ, 0x7610, R11 ;  /* 0x00007610ff0b7816 */ /* 0x002fc4000000000b */
[----:B------:R-:W-:Y:S02]  /*8d20*/  PRMT R10, RZ, 0x7610, R10 ;  /* 0x00007610ff0a7816 */ /* 0x000fe4000000000a */
[C---:B------:R-:W-:Y:S02]  /*8d30*/  @!P5 PRMT R11, R2.reuse, 0x7610, R11 ;  /* 0x00007610020bd816 */ /* 0x040fe4000000000b */
[----:B------:R-:W-:-:S03]  /*8d40*/  @!P5 PRMT R10, R2, 0x7632, R10 ;  /* 0x00007632020ad816 */ /* 0x000fc6000000000a */
[----:B------:R-:W-:Y:S04]  /*8d50*/  STL.S16 [R1+0x4f0], R11 ;  /* 0x0004f00b01007387 */ /* 0x000fe80000100600 */
[----:B------:R0:W-:Y:S04]  /*8d60*/  STL.S16 [R1+0x4f4], R10 ;  /* 0x0004f40a01007387 */ /* 0x0001e80000100600 */
[----:B---3--:R1:W-:Y:S04]  /*8d70*/  STL [R1+0x4c], R31 ;  /* 0x00004c1f01007387 */ /* 0x0083e80000100800 */
[----:B0-----:R-:W3:Y:S01]  /*8d80*/  LDL.LU.64 R10, [R1+0x4c8] ;  /* 0x0004c800010a7983 */ /* 0x001ee20000300a00 */
[----:B-1----:R-:W-:-:S04]  /*8d90*/  PRMT R31, RZ, 0x7610, R31 ;  /* 0x00007610ff1f7816 */ /* 0x002fc8000000001f */
[----:B------:R-:W-:-:S05]  /*8da0*/  @!P5 PRMT R31, R52, 0x7632, R31 ;  /* 0x00007632341fd816 */ /* 0x000fca000000001f */
[----:B------:R0:W-:Y:S02]  /*8db0*/  STL.S16 [R1+0x240], R31 ;  /* 0x0002401f01007387 */ /* 0x0001e40000100600 */
[----:B0-----:R-:W-:-:S06]  /*8dc0*/  HFMA2 R31, -RZ, RZ, 0, 0 ;  /* 0x00000000ff1f7431 */ /* 0x001fcc00000001ff */
[----:B------:R-:W3:Y:S04]  /*8dd0*/  @!P2 LDG.E R31, desc[UR10][R14.64] ;  /* 0x0000000a0e1fa981 */ /* 0x000ee8000c1e1900 */
[----:B------:R-:W3:Y:S04]  /*8de0*/  LDL.LU.64 R14, [R1+0x4d0] ;  /* 0x0004d000010e7983 */ /* 0x000ee80000300a00 */
[----:B------:R0:W-:Y:S04]  /*8df0*/  STL [R1+0x48], R33 ;  /* 0x0000482101007387 */ /* 0x0001e80000100800 */
[----:B------:R1:W-:Y:S01]  /*8e00*/  STL [R1+0x148], R32 ;  /* 0x0001482001007387 */ /* 0x0003e20000100800 */
[----:B------:R-:W-:-:S02]  /*8e10*/  LOP3.LUT P3, RZ, R57, 0x200000, RZ, 0xc0, !PT ;  /* 0x0020000039ff7812 */ /* 0x000fc4000786c0ff */
[----:B0-----:R-:W-:Y:S02]  /*8e20*/  PRMT R33, RZ, 0x7610, R33 ;  /* 0x00007610ff217816 */ /* 0x001fe40000000021 */
[----:B-1----:R-:W-:Y:S02]  /*8e30*/  PRMT R32, RZ, 0x7610, R32 ;  /* 0x00007610ff207816 */ /* 0x002fe40000000020 */
[----:B------:R-:W-:Y:S02]  /*8e40*/  @!P6 PRMT R33, R4, 0x7632, R33 ;  /* 0x000076320421e816 */ /* 0x000fe40000000021 */
[----:B------:R-:W-:-:S03]  /*8e50*/  @!P4 PRMT R32, R50, 0x7610, R32 ;  /* 0x000076103220c816 */ /* 0x000fc60000000020 */
[----:B------:R0:W-:Y:S04]  /*8e60*/  STL.S16 [R1+0x4dc], R33 ;  /* 0x0004dc2101007387 */ /* 0x0001e80000100600 */
[----:B------:R1:W-:Y:S01]  /*8e70*/  STL.S16 [R1+0x244], R32 ;  /* 0x0002442001007387 */ /* 0x0003e20000100600 */
[----:B0-----:R-:W-:Y:S01]  /*8e80*/  HFMA2 R33, -RZ, RZ, 0, 0 ;  /* 0x00000000ff217431 */ /* 0x001fe200000001ff */
[----:B-1----:R-:W-:-:S05]  /*8e90*/  MOV R32, RZ ;  /* 0x000000ff00207202 */ /* 0x002fca0000000f00 */
[----:B--2---:R-:W2:Y:S04]  /*8ea0*/  @!P3 LDG.E R33, desc[UR10][R12.64] ;  /* 0x0000000a0c21b981 */ /* 0x004ea8000c1e1900 */
[----:B----4-:R-:W4:Y:S04]  /*8eb0*/  @!P3 LDG.E R32, desc[UR10][R54.64] ;  /* 0x0000000a3620b981 */ /* 0x010f28000c1e1900 */
[----:B------:R-:W2:Y:S04]  /*8ec0*/  LDL.LU.64 R12, [R1+0x4c0] ;  /* 0x0004c000010c7983 */ /* 0x000ea80000300a00 */
[----:B------:R-:W4:Y:S04]  /*8ed0*/  LDL.LU.64 R54, [R1+0x4b0] ;  /* 0x0004b00001367983 */ /* 0x000f280000300a00 */
[----:B------:R0:W-:Y:S01]  /*8ee0*/  STL [R1+0x144], R34 ;  /* 0x0001442201007387 */ /* 0x0001e20000100800 */
[----:B------:R-:W-:-:S02]  /*8ef0*/  LOP3.LUT P4, RZ, R57, 0x100000, RZ, 0xc0, !PT ;  /* 0x0010000039ff7812 */ /* 0x000fc4000788c0ff */
[----:B------:R-:W-:Y:S02]  /*8f00*/  LOP3.LUT R56, R56, 0xffffffbf, RZ, 0xc0, !PT ;  /* 0xffffffbf38387812 */ /* 0x000fe400078ec0ff */
[----:B0-----:R-:W-:-:S04]  /*8f10*/  PRMT R34, RZ, 0x7610, R34 ;  /* 0x00007610ff227816 */ /* 0x001fc80000000022 */
[----:B------:R-:W-:Y:S02]  /*8f20*/  @!P6 PRMT R34, R4, 0x7610, R34 ;  /* 0x000076100422e816 */ /* 0x000fe40000000022 */
[----:B------:R-:W-:Y:S02]  /*8f30*/  @P2 LOP3.LUT R56, R56, 0x40, RZ, 0xfc, !PT ;  /* 0x0000004038382812 */ /* 0x000fe400078efcff */
[----:B------:R-:W-:Y:S01]  /*8f40*/  LOP3.LUT P2, RZ, R57, 0x4000000, RZ, 0xc0, !PT ;  /* 0x0400000039ff7812 */ /* 0x000fe2000784c0ff */
[----:B------:R0:W-:Y:S02]  /*8f50*/  STL.S16 [R1+0x4d8], R34 ;  /* 0x0004d82201007387 */ /* 0x0001e40000100600 */
[----:B0-----:R-:W-:Y:S02]  /*8f60*/  MOV R34, RZ ;  /* 0x000000ff00227202 */ /* 0x001fe40000000f00 */
[----:B------:R0:W-:Y:S04]  /*8f70*/  STL [R1+0x3c], R35 ;  /* 0x00003c2301007387 */ /* 0x0001e80000100800 */
[----:B---3--:R-:W3:Y:S01]  /*8f80*/  @!P4 LDG.E R34, desc[UR10][R10.64] ;  /* 0x0000000a0a22c981 */ /* 0x008ee2000c1e1900 */
[----:B0-----:R-:W-:-:S03]  /*8f90*/  PRMT R35, RZ, 0x7610, R35 ;  /* 0x00007610ff237816 */ /* 0x001fc60000000023 */
[----:B------:R-:W3:Y:S01]  /*8fa0*/  LDL.LU.64 R10, [R1+0x4a0] ;  /* 0x0004a000010a7983 */ /* 0x000ee20000300a00 */
[----:B------:R-:W-:-:S05]  /*8fb0*/  @!P2 PRMT R35, R60, 0x7632, R35 ;  /* 0x000076323c23a816 */ /* 0x000fca0000000023 */
[----:B------:R0:W-:Y:S02]  /*8fc0*/  STL.S16 [R1+0x4cc], R35 ;  /* 0x0004cc2301007387 */ /* 0x0001e40000100600 */
[----:B0-----:R-:W-:-:S06]  /*8fd0*/  HFMA2 R35, -RZ, RZ, 0, 0 ;  /* 0x00000000ff237431 */ /* 0x001fcc00000001ff */
[----:B------:R-:W3:Y:S04]  /*8fe0*/  @!P4 LDG.E R35, desc[UR10][R14.64] ;  /* 0x0000000a0e23c981 */ /* 0x000ee8000c1e1900 */
[----:B------:R-:W3:Y:S01]  /*8ff0*/  LDL.LU.64 R14, [R1+0x4a8] ;  /* 0x0004a800010e7983 */ /* 0x000ee20000300a00 */
[----:B------:R-:W-:-:S04]  /*9000*/  LOP3.LUT R56, R56, 0xffffffdf, RZ, 0xc0, !PT ;  /* 0xffffffdf38387812 */ /* 0x000fc800078ec0ff */
[----:B------:R-:W-:Y:S02]  /*9010*/  @P3 LOP3.LUT R56, R56, 0x20, RZ, 0xfc, !PT ;  /* 0x0000002038383812 */ /* 0x000fe400078efcff */
[----:B------:R-:W-:Y:S01]  /*9020*/  LOP3.LUT P3, RZ, R57, 0x2000000, RZ, 0xc0, !PT ;  /* 0x0200000039ff7812 */ /* 0x000fe2000786c0ff */
[----:B------:R0:W-:Y:S04]  /*9030*/  STL [R1+0x154], R16 ;  /* 0x0001541001007387 */ /* 0x0001e80000100800 */
[----:B------:R1:W-:Y:S04]  /*9040*/  STL [R1+0x38], R37 ;  /* 0x0000382501007387 */ /* 0x0003e80000100800 */
[----:B------:R1:W-:Y:S01]  /*9050*/  STL [R1+0x138], R36 ;  /* 0x0001382401007387 */ /* 0x0003e20000100800 */
[----:B0-----:R-:W-:-:S02]  /*9060*/  PRMT R16, RZ, 0x7610, R16 ;  /* 0x00007610ff107816 */ /* 0x001fc40000000010 */
[----:B-1----:R-:W-:Y:S02]  /*9070*/  PRMT R37, RZ, 0x7610, R37 ;  /* 0x00007610ff257816 */ /* 0x002fe40000000025 */
[----:B------:R-:W-:Y:S02]  /*9080*/  @!P5 PRMT R16, R52, 0x7610, R16 ;  /* 0x000076103410d816 */ /* 0x000fe40000000010 */
[----:B------:R-:W-:Y:S02]  /*9090*/  PRMT R36, RZ, 0x7610, R36 ;  /* 0x00007610ff247816 */ /* 0x000fe40000000024 */
[----:B------:R-:W-:Y:S02]  /*90a0*/  LOP3.LUT P5, RZ, R57, 0x80000, RZ, 0xc0, !PT ;  /* 0x0008000039ff7812 */ /* 0x000fe400078ac0ff */
[----:B------:R-:W-:Y:S02]  /*90b0*/  @!P2 PRMT R36, R60, 0x7610, R36 ;  /* 0x000076103c24a816 */ /* 0x000fe40000000024 */
[----:B------:R-:W-:-:S03]  /*90c0*/  @!P3 PRMT R37, R58, 0x7632, R37 ;  /* 0x000076323a25b816 */ /* 0x000fc60000000025 */
[----:B------:R0:W-:Y:S04]  /*90d0*/  STL.S16 [R1+0x4c8], R36 ;  /* 0x0004c82401007387 */ /* 0x0001e80000100600 */
[----:B------:R1:W-:Y:S01]  /*90e0*/  STL.S16 [R1+0x4b4], R37 ;  /* 0x0004b42501007387 */ /* 0x0003e20000100600 */
[----:B0-----:R-:W-:Y:S01]  /*90f0*/  MOV R36, RZ ;  /* 0x000000ff00247202 */ /* 0x001fe20000000f00 */
[----:B-1----:R-:W-:-:S05]  /*9100*/  HFMA2 R37, -RZ, RZ, 0, 0 ;  /* 0x00000000ff257431 */ /* 0x002fca00000001ff */
[----:B----4-:R-:W4:Y:S04]  /*9110*/  @!P5 LDG.E R36, desc[UR10][R54.64] ;  /* 0x0000000a3624d981 */ /* 0x010f28000c1e1900 */
[----:B--2---:R-:W2:Y:S04]  /*9120*/  @!P5 LDG.E R37, desc[UR10][R12.64] ;  /* 0x0000000a0c25d981 */ /* 0x004ea8000c1e1900 */
[----:B------:R-:W4:Y:S04]  /*9130*/  LDL.LU.64 R54, [R1+0x490] ;  /* 0x0004900001367983 */ /* 0x000f280000300a00 */
[----:B------:R-:W2:Y:S04]  /*9140*/  LDL.LU.64 R12, [R1+0x498] ;  /* 0x00049800010c7983 */ /* 0x000ea80000300a00 */
        /* <DEDUP_REMOVED lines=10> */
[----:B------:R-:W-:Y:S04]  /*91f0*/  STL [R1+0x12c], R44 ;  /* 0x00012c2c01007387 */ /* 0x000fe80000100800 */
[----:B------:R0:W-:Y:S04]  /*9200*/  STL [R1+0x8c4], R44 ;  /* 0x0008c42c01007387 */ /* 0x0001e80000100800 */
[----:B------:R1:W-:Y:S01]  /*9210*/  STL.S16 [R1+0x4b0], R38 ;  /* 0x0004b02601007387 */ /* 0x0003e20000100600 */
[----:B0-----:R-:W-:-:S02]  /*9220*/  PRMT R44, RZ, 0x7610, R44 ;  /* 0x00007610ff2c7816 */ /* 0x001fc4000000002c */
[----:B-1----:R-:W-:Y:S02]  /*9230*/  MOV R38, RZ ;  /* 0x000000ff00267202 */ /* 0x002fe40000000f00 */
[----:B------:R-:W-:Y:S01]  /*9240*/  @!P1 PRMT R44, R29, 0x7610, R44 ;  /* 0x000076101d2c9816 */ /* 0x000fe2000000002c */
        /* <DEDUP_REMOVED lines=26> */
[----:B---3--:R-:W3:Y:S04]  /*93f0*/  @!P6 LDG.E R38, desc[UR10][R10.64] ;  /* 0x0000000a0a26e981 */ /* 0x008ee8000c1e1900 */
[----:B------:R0:W-:Y:S04]  /*9400*/  STL [R1+0x34], R39 ;  /* 0x0000342701007387 */ /* 0x0001e80000100800 */
[----:B------:R-:W3:Y:S01]  /*9410*/  LDL.LU.64 R10, [R1+0x488] ;  /* 0x00048800010a7983 */ /* 0x000ee20000300a00 */
[----:B0-----:R-:W-:-:S03]  /*9420*/  PRMT R39, RZ, 0x7610, R39 ;  /* 0x00007610ff277816 */ /* 0x001fc60000000027 */
[----:B------:R0:W-:Y:S01]  /*9430*/  STL.S16 [R1+0x490], R44 ;  /* 0x0004902c01007387 */ /* 0x0001e20000100600 */
[----:B------:R-:W-:-:S03]  /*9440*/  @!P0 PRMT R39, R0, 0x7632, R39 ;  /* 0x0000763200278816 */ /* 0x000fc60000000027 */
[----:B0-----:R-:W3:Y:S04]  /*9450*/  LDL.LU R44, [R1+0x8c4] ;  /* 0x0008c400012c7983 */ /* 0x001ee80000300800 */
[----:B------:R0:W-:Y:S02]  /*9460*/  STL.S16 [R1+0x4a4], R39 ;  /* 0x0004a42701007387 */ /* 0x0001e40000100600 */
[----:B0-----:R-:W-:-:S06]  /*9470*/  HFMA2 R39, -RZ, RZ, 0, 0 ;  /* 0x00000000ff277431 */ /* 0x001fcc00000001ff */
[----:B------:R-:W3:Y:S04]  /*9480*/  @!P6 LDG.E R39, desc[UR10][R14.64] ;  /* 0x0000000a0e27e981 */ /* 0x000ee8000c1e1900 */
[----:B------:R-:W3:Y:S04]  /*9490*/  LDL.LU.64 R14, [R1+0x470] ;  /* 0x00047000010e7983 */ /* 0x000ee80000300a00 */
        /* <DEDUP_REMOVED lines=13> */
[----:B-1----:R-:W-:-:S06]  /*9570*/  MOV R40, RZ ;  /* 0x000000ff00287202 */ /* 0x002fcc0000000f00 */
[----:B----4-:R-:W4:Y:S04]  /*9580*/  @!P2 LDG.E R40, desc[UR10][R54.64] ;  /* 0x0000000a3628a981 */ /* 0x010f28000c1e1900 */
[----:B--2---:R-:W2:Y:S01]  /*9590*/  @!P2 LDG.E R41, desc[UR10][R12.64] ;  /* 0x0000000a0c29a981 */ /* 0x004ea2000c1e1900 */
[----:B------:R-:W-:Y:S02]  /*95a0*/  LOP3.LUT P2, RZ, R56, 0x40, RZ, 0xc0, !PT ;  /* 0x0000004038ff7812 */ /* 0x000fe4000784c0ff */
[----:B------:R-:W-:Y:S01]  /*95b0*/  PRMT R43, RZ, 0x7610, R43 ;  /* 0x00007610ff2b7816 */ /* 0x000fe2000000002b */
[----:B------:R-:W4:Y:S04]  /*95c0*/  LDL.LU.64 R54, [R1+0x478] ;  /* 0x0004780001367983 */ /* 0x000f280000300a00 */
[----:B------:R-:W-:Y:S06]  /*95d0*/  STL [R1+0x64], R24 ;  /* 0x0000641801007387 */ /* 0x000fec0000100800 */
[----:B------:R-:W-:Y:S01]  /*95e0*/  @!P2 PRMT R43, R30, 0x7632, R43 ;  /* 0x000076321e2ba816 */ /* 0x000fe2000000002b */
[----:B------:R-:W-:Y:S04]  /*95f0*/  STL [R1+0x164], R23 ;  /* 0x0001641701007387 */ /* 0x000fe80000100800 */
[----:B------:R0:W-:Y:S01]  /*9600*/  STL.S16 [R1+0x48c], R43 ;  /* 0x00048c2b01007387 */ /* 0x0001e20000100600 */
[----:B------:R-:W-:-:S03]  /*9610*/  PRMT R53, RZ, 0x7610, R53 ;  /* 0x00007610ff357816 */ /* 0x000fc60000000035 */
[----:B------:R-:W-:Y:S04]  /*9620*/  STL [R1+0x60], R22 ;  /* 0x0000601601007387 */ /* 0x000fe80000100800 */
[----:B------:R-:W-:Y:S04]  /*9630*/  STL [R1+0x160], R21 ;  /* 0x0001601501007387 */ /* 0x000fe80000100800 */
[----:B0-----:R-:W2:Y:S01]  /*9640*/  LDL.LU R43, [R1+0x8c0] ;  /* 0x0008c000012b7983 */ /* 0x001ea20000300800 */
[----:B------:R-:W-:Y:S02]  /*9650*/  PRMT R23, RZ, 0x7610, R23 ;  /* 0x00007610ff177816 */ /* 0x000fe40000000017 */
[----:B------:R-:W-:Y:S01]  /*9660*/  PRMT R24, RZ, 0x7610, R24 ;  /* 0x00007610ff187816 */ /* 0x000fe20000000018 */
[----:B------:R-:W-:Y:S01]  /*9670*/  STL [R1+0x30], R42 ;  /* 0x0000302a01007387 */ /* 0x000fe20000100800 */
[----:B------:R-:W-:-:S02]  /*9680*/  @!P0 PRMT R23, R59, 0x7610, R23 ;  /* 0x000076103b178816 */ /* 0x000fc40000000017 */
[----:B------:R-:W-:Y:S01]  /*9690*/  @!P0 PRMT R24, R59, 0x7632, R24 ;  /* 0x000076323b188816 */ /* 0x000fe20000000018 */
[----:B------:R-:W-:Y:S01]  /*96a0*/  STL [R1+0x68], R26 ;  /* 0x0000681a01007387 */ /* 0x000fe20000100800 */
[----:B------:R-:W-:Y:S02]  /*96b0*/  LOP3.LUT P0, RZ, R57, 0x8000, RZ, 0xc0, !PT ;  /* 0x0000800039ff7812 */ /* 0x000fe4000780c0ff */
[----:B---3--:R-:W-:Y:S01]  /*96c0*/  PRMT R44, RZ, 0x7610, R44 ;  /* 0x00007610ff2c7816 */ /* 0x008fe2000000002c */
[----:B------:R-:W-:Y:S03]  /*96d0*/  STL [R1+0x168], R25 ;  /* 0x0001681901007387 */ /* 0x000fe60000100800 */
[----:B------:R-:W-:Y:S01]  /*96e0*/  @!P2 PRMT R44, R31, 0x7632, R44 ;  /* 0x000076321f2ca816 */ /* 0x000fe2000000002c */
[----:B------:R-:W-:Y:S04]  /*96f0*/  STL [R1+0x174], R47 ;  /* 0x0001742f01007387 */ /* 0x000fe80000100800 */
[----:B------:R0:W-:Y:S04]  /*9700*/  STL.S16 [R1+0x498], R44 ;  /* 0x0004982c01007387 */ /* 0x0001e80000100600 */
[----:B------:R-:W3:Y:S01]  /*9710*/  LDL.LU.64 R12, [R1+0x460] ;  /* 0x00046000010c7983 */ /* 0x000ee20000300a00 */
[----:B0-----:R-:W-:-:S06]  /*9720*/  MOV R44, RZ ;  /* 0x000000ff002c7202 */ /* 0x001fcc0000000f00 */
[----:B------:R-:W3:Y:S04]  /*9730*/  @!P0 LDG.E R44, desc[UR10][R14.64] ;  /* 0x0000000a0e2c8981 */ /* 0x000ee8000c1e1900 */
[----:B------:R-:W3:Y:S01]  /*9740*/  LDL.LU.64 R14, [R1+0x450] ;  /* 0x00045000010e7983 */ /* 0x000ee20000300a00 */
[----:B------:R-:W-:Y:S02]  /*9750*/  @!P2 PRMT R53, R31, 0x7610, R53 ;  /* 0x000076101f35a816 */ /* 0x000fe40000000035 */
[----:B------:R-:W-:Y:S02]  /*9760*/  PRMT R21, RZ, 0x7610, R21 ;  /* 0x00007610ff157816 */ /* 0x000fe40000000015 */
[----:B------:R-:W-:Y:S01]  /*9770*/  PRMT R22, RZ, 0x7610, R22 ;  /* 0x00007610ff167816 */ /* 0x000fe20000000016 */
[----:B------:R0:W-:Y:S01]  /*9780*/  STL.S16 [R1+0x488], R53 ;  /* 0x0004883501007387 */ /* 0x0001e20000100600 */
[----:B------:R-:W-:-:S02]  /*9790*/  @!P3 PRMT R21, R61, 0x7610, R21 ;  /* 0x000076103d15b816 */ /* 0x000fc40000000015 */
[----:B------:R-:W-:Y:S02]  /*97a0*/  @!P3 PRMT R22, R61, 0x7632, R22 ;  /* 0x000076323d16b816 */ /* 0x000fe40000000016 */
[----:B------:R-:W-:Y:S01]  /*97b0*/  LOP3.LUT P3, RZ, R57, 0x10000, RZ, 0xc0, !PT ;  /* 0x0001000039ff7812 */ /* 0x000fe2000786c0ff */
[----:B0-----:R-:W3:Y:S01]  /*97c0*/  LDL.LU R53, [R1+0x8bc] ;  /* 0x0008bc0001357983 */ /* 0x001ee20000300800 */
        /* <DEDUP_REMOVED lines=11> */
[----:B--2---:R0:W-:Y:S02]  /*9880*/  STL [R1+0x70], R43 ;  /* 0x0000702b01007387 */ /* 0x0041e40000100800 */
[----:B0-----:R-:W-:-:S06]  /*9890*/  HFMA2 R43, -RZ, RZ, 0, 0 ;  /* 0x00000000ff2b7431 */ /* 0x001fcc00000001ff */
[----:B----4-:R0:W2:Y:S04]  /*98a0*/  @!P3 LDG.E R43, desc[UR10][R54.64] ;  /* 0x0000000a362bb981 */ /* 0x0100a8000c1e1900 */
[----:B------:R-:W0:Y:S04]  /*98b0*/  LDL.LU R54, [R1+0x8b8] ;  /* 0x0008b80001367983 */ /* 0x000e280000300800 */
[----:B---3--:R1:W3:Y:S04]  /*98c0*/  @!P1 LDG.E R47, desc[UR10][R14.64] ;  /* 0x0000000a0e2f9981 */ /* 0x0082e8000c1e1900 */
        /* <DEDUP_REMOVED lines=9> */
[----:B------:R-:W3:Y:S06]  /*9960*/  LDL.LU.64 R10, [R1+0x458] ;  /* 0x00045800010a7983 */ /* 0x000eec0000300a00 */
[----:B------:R-:W-:-:S02]  /*9970*/  @!P3 PRMT R53, R33, 0x7610, R53 ;  /* 0x000076102135b816 */ /* 0x000fc40000000035 */
[----:B--2---:R-:W-:Y:S02]  /*9980*/  PRMT R45, RZ, 0x7610, R45 ;  /* 0x00007610ff2d7816 */ /* 0x004fe4000000002d */
[----:B------:R-:W-:Y:S01]  /*9990*/  @!P3 PRMT R46, R32, 0x7632, R46 ;  /* 0x00007632202eb816 */ /* 0x000fe2000000002e */
[----:B------:R2:W-:Y:S01]  /*99a0*/  STL.S16 [R1+0x474], R53 ;  /* 0x0004743501007387 */ /* 0x0005e20000100600 */
[----:B------:R-:W-:Y:S02]  /*99b0*/  @!P3 PRMT R45, R33, 0x7632, R45 ;  /* 0x00007632212db816 */ /* 0x000fe4000000002d */
[----:B------:R-:W-:Y:S01]  /*99c0*/  @!P4 PRMT R48, R34, 0x7632, R48 ;  /* 0x000076322230c816 */ /* 0x000fe20000000030 */
[----:B------:R2:W-:Y:S04]  /*99d0*/  STL.S16 [R1+0x478], R46 ;  /* 0x0004782e01007387 */ /* 0x0005e80000100600 */
[----:B--2---:R-:W2:Y:S04]  /*99e0*/  LDL.LU R53, [R1+0x8b0] ;  /* 0x0008b00001357983 */ /* 0x004ea80000300800 */
[----:B------:R-:W4:Y:S04]  /*99f0*/  LDL.LU R46, [R1+0x8b4] ;  /* 0x0008b400012e7983 */ /* 0x000f280000300800 */
[----:B------:R0:W-:Y:S04]  /*9a00*/  STL.S16 [R1+0x47c], R45 ;  /* 0x00047c2d01007387 */ /* 0x0001e80000100600 */
[----:B------:R0:W-:Y:S02]  /*9a10*/  STL.S16 [R1+0x460], R48 ;  /* 0x0004603001007387 */ /* 0x0001e40000100600 */
[----:B0-----:R-:W-:-:S02]  /*9a20*/  HFMA2 R45, -RZ, RZ, 0, 0 ;  /* 0x00000000ff2d7431 */ /* 0x001fc400000001ff */
[----:B------:R-:W3:Y:S04]  /*9a30*/  LDL.LU R48, [R1+0x8a8] ;  /* 0x0008a80001307983 */ /* 0x000ee80000300800 */
[----:B------:R0:W3:Y:S04]  /*9a40*/  @!P0 LDG.E R45, desc[UR10][R12.64] ;  /* 0x0000000a0c2d8981 */ /* 0x0000e8000c1e1900 */
[----:B------:R-:W0:Y:S01]  /*9a50*/  LDL.LU R12, [R1+0x8ac] ;  /* 0x0008ac00010c7983 */ /* 0x000e220000300800 */
[----:B------:R-:W-:-:S04]  /*9a60*/  PRMT R54, RZ, 0x7610, R54 ;  /* 0x00007610ff367816 */ /* 0x000fc80000000036 */
[----:B------:R-:W-:-:S05]  /*9a70*/  @!P3 PRMT R54, R32, 0x7610, R54 ;  /* 0x000076102036b816 */ /* 0x000fca0000000036 */
[----:B------:R1:W-:Y:S04]  /*9a80*/  STL.S16 [R1+0x470], R54 ;  /* 0x0004703601007387 */ /* 0x0003e80000100600 */
[----:B-1----:R-:W3:Y:S01]  /*9a90*/  LDL.LU.64 R54, [R1+0x440] ;  /* 0x0004400001367983 */ /* 0x002ee20000300a00 */
[----:B------:R-:W-:-:S04]  /*9aa0*/  PRMT R14, RZ, 0x7610, R14 ;  /* 0x00007610ff0e7816 */ /* 0x000fc8000000000e */
[----:B------:R-:W-:-:S05]  /*9ab0*/  @!P5 PRMT R14, R36, 0x7610, R14 ;  /* 0x00007610240ed816 */ /* 0x000fca000000000e */
[----:B------:R1:W-:Y:S04]  /*9ac0*/  STL.S16 [R1+0x49c], R14 ;  /* 0x00049c0e01007387 */ /* 0x0003e80000100600 */
[----:B-1----:R-:W3:Y:S04]  /*9ad0*/  LDL.LU.64 R14, [R1+0x428] ;  /* 0x00042800010e7983 */ /* 0x002ee80000300a00 */
[----:B------:R1:W-:Y:S02]  /*9ae0*/  STL [R1+0x16c], R27 ;  /* 0x00016c1b01007387 */ /* 0x0003e40000100800 */
[----:B-1----:R-:W-:-:S04]  /*9af0*/  PRMT R27, RZ, 0x7610, R27 ;  /* 0x00007610ff1b7816 */ /* 0x002fc8000000001b */
[----:B------:R-:W-:Y:S02]  /*9b00*/  @!P2 PRMT R27, R30, 0x7610, R27 ;  /* 0x000076101e1ba816 */ /* 0x000fe4000000001b */
[----:B------:R-:W-:Y:S02]  /*9b10*/  LOP3.LUT P2, RZ, R57, 0x2000, RZ, 0xc0, !PT ;  /* 0x0000200039ff7812 */ /* 0x000fe4000784c0ff */
[----:B--2---:R-:W-:-:S04]  /*9b20*/  PRMT R53, RZ, 0x7610, R53 ;  /* 0x00007610ff357816 */ /* 0x004fc80000000035 */
[----:B------:R-:W-:Y:S01]  /*9b30*/  @!P4 PRMT R53, R35, 0x7610, R53 ;  /* 0x000076102335c816 */ /* 0x000fe20000000035 */
[----:B----4-:R1:W-:Y:S04]  /*9b40*/  STL [R1+0x74], R46 ;  /* 0x0000742e01007387 */ /* 0x0103e80000100800 */
[----:B------:R2:W-:Y:S01]  /*9b50*/  STL.S16 [R1+0x45c], R53 ;  /* 0x00045c3501007387 */ /* 0x0005e20000100600 */
[----:B-1----:R-:W-:-:S03]  /*9b60*/  MOV R46, RZ ;  /* 0x000000ff002e7202 */ /* 0x002fc60000000f00 */
[----:B--2---:R-:W2:Y:S04]  /*9b70*/  LDL.LU R53, [R1+0x8a4] ;  /* 0x0008a40001357983 */ /* 0x004ea80000300800 */
[----:B---3--:R1:W-:Y:S04]  /*9b80*/  STL [R1+0x78], R48 ;  /* 0x0000783001007387 */ /* 0x0083e80000100800 */
[----:B------:R-:W3:Y:S01]  /*9b90*/  @!P1 LDG.E R46, desc[UR10][R10.64] ;  /* 0x0000000a0a2e9981 */ /* 0x000ee2000c1e1900 */
        /* <DEDUP_REMOVED lines=8> */
[----:B-1----:R-:W3:Y:S04]  /*9c20*/  LDL.LU.64 R12, [R1+0x430] ;  /* 0x00043000010c7983 */ /* 0x002ee80000300a00 */
[----:B------:R0:W3:Y:S04]  /*9c30*/  @!P2 LDG.E R48, desc[UR10][R54.64] ;  /* 0x0000000a3630a981 */ /* 0x0000e8000c1e1900 */
[----:B------:R-:W0:Y:S01]  /*9c40*/  LDL.LU.64 R54, [R1+0x898] ;  /* 0x0008980001367983 */ /* 0x000e220000300a00 */
[----:B------:R-:W-:-:S05]  /*9c50*/  @!P6 PRMT R51, R39, 0x7632, R51 ;  /* 0x000076322733e816 */ /* 0x000fca0000000033 */
[----:B------:R1:W-:Y:S02]  /*9c60*/  STL.S16 [R1+0x500], R51 ;  /* 0x0005003301007387 */ /* 0x0003e40000100600 */
[----:B-1----:R-:W-:-:S06]  /*9c70*/  HFMA2 R51, -RZ, RZ, 0, 0 ;  /* 0x00000000ff337431 */ /* 0x002fcc00000001ff */
[----:B------:R1:W3:Y:S04]  /*9c80*/  @!P3 LDG.E R51, desc[UR10][R14.64] ;  /* 0x0000000a0e33b981 */ /* 0x0002e8000c1e1900 */
[----:B------:R-:W1:Y:S04]  /*9c90*/  LDL.LU R14, [R1+0x888] ;  /* 0x00088800010e7983 */ /* 0x000e680000300800 */
[----:B------:R2:W-:Y:S02]  /*9ca0*/  STL [R1+0x178], R49 ;  /* 0x0001783101007387 */ /* 0x0005e40000100800 */
[----:B--2---:R-:W-:-:S04]  /*9cb0*/  PRMT R49, RZ, 0x7610, R49 ;  /* 0x00007610ff317816 */ /* 0x004fc80000000031 */
[----:B------:R-:W-:-:S05]  /*9cc0*/  @!P5 PRMT R49, R37, 0x7632, R49 ;  /* 0x000076322531d816 */ /* 0x000fca0000000031 */
[----:B------:R2:W-:Y:S02]  /*9cd0*/  STL.S16 [R1+0x4d0], R49 ;  /* 0x0004d03101007387 */ /* 0x0005e40000100600 */
[----:B--2---:R-:W-:Y:S01]  /*9ce0*/  HFMA2 R49, -RZ, RZ, 0, 0 ;  /* 0x00000000ff317431 */ /* 0x004fe200000001ff */
[----:B------:R-:W-:Y:S01]  /*9cf0*/  PRMT R53, RZ, 0x7610, R53 ;  /* 0x00007610ff357816 */ /* 0x000fe20000000035 */
[----:B------:R2:W-:Y:S03]  /*9d00*/  STL [R1+0x7c], R50 ;  /* 0x00007c3201007387 */ /* 0x0005e60000100800 */
[----:B------:R-:W-:-:S05]  /*9d10*/  @!P6 PRMT R53, R39, 0x7610, R53 ;  /* 0x000076102735e816 */ /* 0x000fca0000000035 */
[----:B------:R4:W-:Y:S01]  /*9d20*/  STL.S16 [R1+0x4d4], R53 ;  /* 0x0004d43501007387 */ /* 0x0009e20000100600 */
[----:B--2---:R-:W-:-:S03]  /*9d30*/  MOV R50, RZ ;  /* 0x000000ff00327202 */ /* 0x004fc60000000f00 */
[----:B----4-:R2:W4:Y:S04]  /*9d40*/  @!P2 LDG.E R49, desc[UR10][R10.64] ;  /* 0x0000000a0a31a981 */ /* 0x010528000c1e1900 */
[----:B------:R-:W2:Y:S04]  /*9d50*/  LDL.LU R53, [R1+0x88c] ;  /* 0x00088c0001357983 */ /* 0x000ea80000300800 */
[----:B------:R-:W4:Y:S01]  /*9d60*/  LDL.LU R10, [R1+0x894] ;  /* 0x00089400010a7983 */ /* 0x000f220000300800 */
[----:B------:R-:W-:-:S03]  /*9d70*/  LOP3.LUT R56, R56, 0xffffffef, RZ, 0xc0, !PT ;  /* 0xffffffef38387812 */ /* 0x000fc600078ec0ff */
[----:B---3--:R-:W3:Y:S01]  /*9d80*/  @!P3 LDG.E R50, desc[UR10][R12.64] ;  /* 0x0000000a0c32b981 */ /* 0x008ee2000c1e1900 */
[----:B------:R-:W-:Y:S02]  /*9d90*/  @P2 LOP3.LUT R56, R56, 0x10, RZ, 0xfc, !PT ;  /* 0x0000001038382812 */ /* 0x000fe400078efcff */
[----:B0-----:R-:W-:Y:S01]  /*9da0*/  PRMT R55, RZ, 0x7610, R55 ;  /* 0x00007610ff377816 */ /* 0x001fe20000000037 */
[----:B------:R-:W3:Y:S01]  /*9db0*/  LDL.LU.64 R12, [R1+0x410] ;  /* 0x00041000010c7983 */ /* 0x000ee20000300a00 */
[----:B------:R-:W-:Y:S02]  /*9dc0*/  PRMT R54, RZ, 0x7610, R54 ;  /* 0x00007610ff367816 */ /* 0x000fe40000000036 */
[----:B------:R-:W-:Y:S02]  /*9dd0*/  @!P5 PRMT R55, R36, 0x7632, R55 ;  /* 0x000076322437d816 */ /* 0x000fe40000000037 */
[----:B------:R-:W-:-:S03]  /*9de0*/  @!P5 PRMT R54, R37, 0x7610, R54 ;  /* 0x000076102536d816 */ /* 0x000fc60000000036 */
[----:B------:R-:W-:Y:S04]  /*9df0*/  STL.S16 [R1+0x4c0], R55 ;  /* 0x0004c03701007387 */ /* 0x000fe80000100600 */
[----:B------:R0:W-:Y:S01]  /*9e00*/  STL.S16 [R1+0x4ac], R54 ;  /* 0x0004ac3601007387 */ /* 0x0001e20000100600 */
[----:B------:R-:W-:-:S03]  /*9e10*/  LOP3.LUT P2, RZ, R57, 0x20000, RZ, 0xc0, !PT ;  /* 0x0002000039ff7812 */ /* 0x000fc6000784c0ff */
[----:B0-----:R-:W3:Y:S01]  /*9e20*/  LDL.LU.64 R54, [R1+0x420] ;  /* 0x0004200001367983 */ /* 0x001ee20000300a00 */
[----:B-1----:R-:W-:-:S09]  /*9e30*/  PRMT R14, RZ, 0x7610, R14 ;  /* 0x00007610ff0e7816 */ /* 0x002fd2000000000e */
[----:B------:R-:W-:-:S05]  /*9e40*/  @!P2 PRMT R14, R40, 0x7610, R14 ;  /* 0x00007610280ea816 */ /* 0x000fca000000000e */
[----:B------:R0:W-:Y:S04]  /*9e50*/  STL.S16 [R1+0x4ec], R14 ;  /* 0x0004ec0e01007387 */ /* 0x0001e80000100600 */
[----:B0-----:R-:W3:Y:S04]  /*9e60*/  LDL.LU.64 R14, [R1+0x3f0] ;  /* 0x0003f000010e7983 */ /* 0x001ee80000300a00 */
        /* <DEDUP_REMOVED lines=13> */
[----:B--2---:R-:W-:Y:S01]  /*9f40*/  PRMT R53, RZ, 0x7610, R53 ;  /* 0x00007610ff357816 */ /* 0x004fe20000000035 */
[----:B0-----:R-:W2:Y:S01]  /*9f50*/  LDL.LU R16, [R1+0x890] ;  /* 0x0008900001107983 */ /* 0x001ea20000300800 */
[----:B----4-:R-:W-:-:S04]  /*9f60*/  PRMT R10, RZ, 0x7610, R10 ;  /* 0x00007610ff0a7816 */ /* 0x010fc8000000000a */
[----:B------:R-:W-:Y:S02]  /*9f70*/  @!P6 PRMT R10, R38, 0x7610, R10 ;  /* 0x00007610260ae816 */ /* 0x000fe4000000000a */
[----:B------:R-:W-:Y:S02]  /*9f80*/  @!P2 PRMT R53, R41, 0x7610, R53 ;  /* 0x000076102935a816 */ /* 0x000fe40000000035 */
[----:B------:R-:W-:Y:S01]  /*9f90*/  @P3 LOP3.LUT R56, R56, 0x8, RZ, 0xfc, !PT ;  /* 0x0000000838383812 */ /* 0x000fe200078efcff */
[----:B------:R0:W-:Y:S01]  /*9fa0*/  STL.S16 [R1+0x4c4], R10 ;  /* 0x0004c40a01007387 */ /* 0x0001e20000100600 */
[----:B------:R-:W-:-:S03]  /*9fb0*/  LOP3.LUT P3, RZ, R57, 0x10000, RZ, 0xc0, !PT ;  /* 0x0001000039ff7812 */ /* 0x000fc6000786c0ff */
[----:B------:R1:W-:Y:S04]  /*9fc0*/  STL.S16 [R1+0x504], R53 ;  /* 0x0005043501007387 */ /* 0x0003e80000100600 */
[----:B0-----:R-:W4:Y:S04]  /*9fd0*/  LDL.LU.64 R10, [R1+0x408] ;  /* 0x00040800010a7983 */ /* 0x001f280000300a00 */
[----:B-1----:R-:W4:Y:S04]  /*9fe0*/  LDL.LU R53, [R1+0x880] ;  /* 0x0008800001357983 */ /* 0x002f280000300800 */
[----:B---3--:R0:W3:Y:S04]  /*9ff0*/  @!P4 LDG.E R2, desc[UR10][R12.64] ;  /* 0x0000000a0c02c981 */ /* 0x0080e8000c1e1900 */
[----:B------:R-:W0:Y:S04]  /*a000*/  LDL.LU R12, [R1+0x87c] ;  /* 0x00087c00010c7983 */ /* 0x000e280000300800 */
[----:B------:R-:W3:Y:S04]  /*a010*/  @!P4 LDG.E R52, desc[UR10][R54.64] ;  /* 0x0000000a3634c981 */ /* 0x000ee8000c1e1900 */
[----:B------:R-:W3:Y:S04]  /*a020*/  LDL.LU.64 R54, [R1+0x3f8] ;  /* 0x0003f80001367983 */ /* 0x000ee80000300a00 */
[----:B------:R1:W-:Y:S01]  /*a030*/  STL [R1+0x184], R4 ;  /* 0x0001840401007387 */ /* 0x0003e20000100800 */
[----:B------:R-:W-:-:S02]  /*a040*/  LOP3.LUT P6, RZ, R57, 0x200, RZ, 0xc0, !PT ;  /* 0x0000020039ff7812 */ /* 0x000fc400078cc0ff */
[----:B-1----:R-:W-:-:S04]  /*a050*/  PRMT R4, RZ, 0x7610, R4 ;  /* 0x00007610ff047816 */ /* 0x002fc80000000004 */
[----:B------:R-:W-:Y:S01]  /*a060*/  @!P3 PRMT R4, R43, 0x7632, R4 ;  /* 0x000076322b04b816 */ /* 0x000fe20000000004 */
[----:B------:R-:W-:Y:S04]  /*a070*/  STL [R1+0x88], R5 ;  /* 0x0000880501007387 */ /* 0x000fe80000100800 */
[----:B------:R1:W-:Y:S02]  /*a080*/  STL.S16 [R1+0x5a8], R4 ;  /* 0x0005a80401007387 */ /* 0x0003e40000100600 */
[----:B-1----:R-:W-:-:S06]  /*a090*/  CS2R R4, SRZ ;  /* 0x0000000000047805 */ /* 0x002fcc000001ff00 */
[----:B------:R-:W3:Y:S04]  /*a0a0*/  @!P6 LDG.E R5, desc[UR10][R14.64] ;  /* 0x0000000a0e05e981 */ /* 0x000ee8000c1e1900 */
[----:B------:R-:W3:Y:S01]  /*a0b0*/  LDL.LU.64 R14, [R1+0x3d0] ;  /* 0x0003d000010e7983 */ /* 0x000ee20000300a00 */
[----:B------:R-:W-:-:S03]  /*a0c0*/  LOP3.LUT P5, RZ, R57, 0x400, RZ, 0xc0, !PT ;  /* 0x0000040039ff7812 */ /* 0x000fc600078ac0ff */
[----:B------:R1:W-:Y:S02]  /*a0d0*/  STL [R1+0x18c], R58 ;  /* 0x00018c3a01007387 */ /* 0x0003e40000100800 */
[----:B-1----:R-:W-:-:S04]  /*a0e0*/  PRMT R58, RZ, 0x7610, R58 ;  /* 0x00007610ff3a7816 */ /* 0x002fc8000000003a */
[----:B------:R-:W-:Y:S02]  /*a0f0*/  @!P1 PRMT R58, R47, 0x7632, R58 ;  /* 0x000076322f3a9816 */ /* 0x000fe4000000003a */
[----:B--2---:R-:W-:-:S04]  /*a100*/  PRMT R16, RZ, 0x7610, R16 ;  /* 0x00007610ff107816 */ /* 0x004fc80000000010 */
[----:B------:R-:W-:-:S05]  /*a110*/  @!P2 PRMT R16, R40, 0x7632, R16 ;  /* 0x000076322810a816 */ /* 0x000fca0000000010 */
[----:B------:R1:W-:Y:S01]  /*a120*/  STL.S16 [R1+0x508], R16 ;  /* 0x0005081001007387 */ /* 0x0003e20000100600 */
[----:B------:R-:W-:-:S03]  /*a130*/  LOP3.LUT P2, RZ, R57, 0x100, RZ, 0xc0, !PT ;  /* 0x0000010039ff7812 */ /* 0x000fc6000784c0ff */
[----:B-1----:R-:W2:Y:S04]  /*a140*/  LDL.LU R16, [R1+0x884] ;  /* 0x0008840001107983 */ /* 0x002ea80000300800 */
[----:B----4-:R-:W4:Y:S01]  /*a150*/  @!P5 LDG.E R3, desc[UR10][R10.64] ;  /* 0x0000000a0a03d981 */ /* 0x010f22000c1e1900 */
[----:B------:R-:W-:-:S03]  /*a160*/  PRMT R53, RZ, 0x7610, R53 ;  /* 0x00007610ff357816 */ /* 0x000fc60000000035 */
[----:B------:R-:W4:Y:S01]  /*a170*/  LDL.LU.64 R10, [R1+0x3e8] ;  /* 0x0003e800010a7983 */ /* 0x000f220000300a00 */
[----:B0-----:R-:W-:-:S04]  /*a180*/  PRMT R12, RZ, 0x7610, R12 ;  /* 0x00007610ff0c7816 */ /* 0x001fc8000000000c */
[----:B------:R-:W-:Y:S02]  /*a190*/  @!P3 PRMT R12, R42, 0x7610, R12 ;  /* 0x000076102a0cb816 */ /* 0x000fe4000000000c */
[----:B------:R-:W-:-:S03]  /*a1a0*/  @!P3 PRMT R53, R43, 0x7610, R53 ;  /* 0x000076102b35b816 */ /* 0x000fc60000000035 */
[----:B------:R0:W-:Y:S04]  /*a1b0*/  STL.S16 [R1+0x50c], R12 ;  /* 0x00050c0c01007387 */ /* 0x0001e80000100600 */
[----:B---3--:R1:W3:Y:S04]  /*a1c0*/  @!P5 LDG.E R4, desc[UR10][R54.64] ;  /* 0x0000000a3604d981 */ /* 0x0082e8000c1e1900 */
[----:B0-----:R-:W3:Y:S04]  /*a1d0*/  LDL.LU.64 R12, [R1+0x3d8] ;  /* 0x0003d800010c7983 */ /* 0x001ee80000300a00 */
[----:B------:R-:W1:Y:S04]  /*a1e0*/  LDL.LU R54, [R1+0x870] ;  /* 0x0008700001367983 */ /* 0x000e680000300800 */
[----:B------:R0:W-:Y:S04]  /*a1f0*/  STL.S16 [R1+0x57c], R53 ;  /* 0x00057c3501007387 */ /* 0x0001e80000100600 */
[----:B------:R-:W-:Y:S04]  /*a200*/  STL [R1+0x90], R59 ;  /* 0x0000903b01007387 */ /* 0x000fe80000100800 */
[----:B0-----:R-:W3:Y:S04]  /*a210*/  LDL.LU R53, [R1+0x874] ;  /* 0x0008740001357983 */ /* 0x001ee80000300800 */
[----:B------:R0:W-:Y:S02]  /*a220*/  STL.S16 [R1+0x5cc], R58 ;  /* 0x0005cc3a01007387 */ /* 0x0001e40000100600 */
[----:B0-----:R-:W-:-:S06]  /*a230*/  CS2R R58, SRZ ;  /* 0x00000000003a7805 */ /* 0x001fcc000001ff00 */
[----:B------:R0:W3:Y:S04]  /*a240*/  @!P2 LDG.E R58, desc[UR10][R14.64] ;  /* 0x0000000a0e3aa981 */ /* 0x0000e8000c1e1900 */
[----:B------:R-:W0:Y:S04]  /*a250*/  LDL.LU R14, [R1+0x858] ;  /* 0x00085800010e7983 */ /* 0x000e280000300800 */
[----:B------:R2:W-:Y:S02]  /*a260*/  STL [R1+0x188], R60 ;  /* 0x0001883c01007387 */ /* 0x0005e40000100800 */
[----:B--2---:R-:W-:-:S04]  /*a270*/  PRMT R60, RZ, 0x7610, R60 ;  /* 0x00007610ff3c7816 */ /* 0x004fc8000000003c */
[----:B------:R-:W-:Y:S01]  /*a280*/  @!P0 PRMT R60, R45, 0x7632, R60 ;  /* 0x000076322d3c8816 */ /* 0x000fe2000000003c */
[----:B------:R-:W-:Y:S04]  /*a290*/  STL [R1+0x8c], R61 ;  /* 0x00008c3d01007387 */ /* 0x000fe80000100800 */
[----:B------:R2:W-:Y:S02]  /*a2a0*/  STL.S16 [R1+0x5bc], R60 ;  /* 0x0005bc3c01007387 */ /* 0x0005e40000100600 */
[----:B--2---:R-:W-:Y:S02]  /*a2b0*/  CS2R R60, SRZ ;  /* 0x00000000003c7805 */ /* 0x004fe4000001ff00 */
[----:B------:R-:W-:-:S04]  /*a2c0*/  PRMT R16, RZ, 0x7610, R16 ;  /* 0x00007610ff107816 */ /* 0x000fc80000000010 */
[----:B----4-:R2:W4:Y:S04]  /*a2d0*/  @!P6 LDG.E R60, desc[UR10][R10.64] ;  /* 0x0000000a0a3ce981 */ /* 0x010528000c1e1900 */
[----:B------:R-:W2:Y:S01]  /*a2e0*/  LDL.LU R10, [R1+0x864] ;  /* 0x00086400010a7983 */ /* 0x000ea20000300800 */
[----:B------:R-:W-:-:S05]  /*a2f0*/  @!P3 PRMT R16, R42, 0x7632, R16 ;  /* 0x000076322a10b816 */ /* 0x000fca0000000010 */
[----:B------:R3:W-:Y:S04]  /*a300*/  STL.S16 [R1+0x584], R16 ;  /* 0x0005841001007387 */ /* 0x0007e80000100600 */
[----:B---3--:R-:W3:Y:S04]  /*a310*/  LDL.LU R16, [R1+0x878] ;  /* 0x0008780001107983 */ /* 0x008ee80000300800 */
[----:B------:R-:W4:Y:S01]  /*a320*/  @!P2 LDG.E R61, desc[UR10][R12.64] ;  /* 0x0000000a0c3da981 */ /* 0x000f22000c1e1900 */
[----:B-1----:R-:W-:-:S04]  /*a330*/  PRMT R54, RZ, 0x7610, R54 ;  /* 0x00007610ff367816 */ /* 0x002fc80000000036 */
[----:B------:R-:W-:Y:S01]  /*a340*/  @!P0 PRMT R54, R44, 0x7610, R54 ;  /* 0x000076102c368816 */ /* 0x000fe20000000036 */
[----:B------:R-:W4:Y:S04]  /*a350*/  LDL.LU.64 R12, [R1+0x3b8] ;  /* 0x0003b800010c7983 */ /* 0x000f280000300a00 */
[----:B------:R1:W-:Y:S01]  /*a360*/  STL.S16 [R1+0x5a4], R54 ;  /* 0x0005a43601007387 */ /* 0x0003e20000100600 */
[----:B------:R-:W-:Y:S02]  /*a370*/  LOP3.LUT P2, RZ, R56, 0x10, RZ, 0xc0, !PT ;  /* 0x0000001038ff7812 */ /* 0x000fe4000784c0ff */
[----:B------:R-:W-:Y:S01]  /*a380*/  PRMT R53, RZ, 0x7610, R53 ;  /* 0x00007610ff357816 */ /* 0x000fe20000000035 */
[----:B-1----:R-:W4:Y:S03]  /*a390*/  LDL.LU.64 R54, [R1+0x3c8] ;  /* 0x0003c80001367983 */ /* 0x002f260000300a00 */
[----:B------:R-:W-:-:S05]  /*a3a0*/  @!P0 PRMT R53, R45, 0x7610, R53 ;  /* 0x000076102d358816 */ /* 0x000fca0000000035 */
[----:B------:R1:W-:Y:S04]  /*a3b0*/  STL.S16 [R1+0x5ac], R53 ;  /* 0x0005ac3501007387 */ /* 0x0003e80000100600 */
[----:B-1----:R-:W4:Y:S01]  /*a3c0*/  LDL.LU R53, [R1+0x868] ;  /* 0x0008680001357983 */ /* 0x002f220000300800 */
[----:B0-----:R-:W-:-:S04]  /*a3d0*/  PRMT R14, RZ, 0x7610, R14 ;  /* 0x00007610ff0e7816 */ /* 0x001fc8000000000e */
[----:B------:R-:W-:-:S05]  /*a3e0*/  @!P2 PRMT R14, R48, 0x7610, R14 ;  /* 0x00007610300ea816 */ /* 0x000fca000000000e */
[----:B------:R0:W-:Y:S04]  /*a3f0*/  STL.S16 [R1+0x5c8], R14 ;  /* 0x0005c80e01007387 */ /* 0x0001e80000100600 */
[----:B0-----:R-:W4:Y:S04]  /*a400*/  LDL.LU.64 R14, [R1+0x3a0] ;  /* 0x0003a000010e7983 */ /* 0x001f280000300a00 */
[----:B------:R0:W-:Y:S01]  /*a410*/  STL [R1+0x190], R0 ;  /* 0x0001900001007387 */ /* 0x0001e20000100800 */
[----:B------:R-:W-:Y:S02]  /*a420*/  LOP3.LUT P3, RZ, R57, 0x80, RZ, 0xc0, !PT ;  /* 0x0000008039ff7812 */ /* 0x000fe4000786c0ff */
[----:B0-----:R-:W-:-:S04]  /*a430*/  PRMT R0, RZ, 0x7610, R0 ;  /* 0x00007610ff007816 */ /* 0x001fc80000000000 */
[----:B------:R-:W-:-:S05]  /*a440*/  @!P2 PRMT R0, R49, 0x7632, R0 ;  /* 0x000076323100a816 */ /* 0x000fca0000000000 */
[----:B------:R0:W-:Y:S02]  /*a450*/  STL.S16 [R1+0x5d8], R0 ;  /* 0x0005d80001007387 */ /* 0x0001e40000100600 */
[----:B0-----:R-:W-:Y:S01]  /*a460*/  HFMA2 R0, -RZ, RZ, 0, 0 ;  /* 0x00000000ff007431 */ /* 0x001fe200000001ff */
[----:B--2---:R-:W-:-:S04]  /*a470*/  PRMT R10, RZ, 0x7610, R10 ;  /* 0x00007610ff0a7816 */ /* 0x004fc8000000000a */
[----:B------:R-:W-:-:S05]  /*a480*/  @!P1 PRMT R10, R46, 0x7610, R10 ;  /* 0x000076102e0a9816 */ /* 0x000fca000000000a */
[----:B------:R0:W-:Y:S04]  /*a490*/  STL.S16 [R1+0x5b8], R10 ;  /* 0x0005b80a01007387 */ /* 0x0001e80000100600 */
[----:B0-----:R-:W2:Y:S01]  /*a4a0*/  LDL.LU.64 R10, [R1+0x3b0] ;  /* 0x0003b000010a7983 */ /* 0x001ea20000300a00 */
[----:B---3--:R-:W-:-:S03]  /*a4b0*/  PRMT R16, RZ, 0x7610, R16 ;  /* 0x00007610ff107816 */ /* 0x008fc60000000010 */
[----:B------:R0:W-:Y:S04]  /*a4c0*/  STL [R1+0x194], R29 ;  /* 0x0001941d01007387 */ /* 0x0001e80000100800 */
[----:B----4-:R-:W3:Y:S01]  /*a4d0*/  @!P3 LDG.E R0, desc[UR10][R12.64] ;  /* 0x0000000a0c00b981 */ /* 0x010ee2000c1e1900 */
[----:B0-----:R-:W-:-:S03]  /*a4e0*/  PRMT R29, RZ, 0x7610, R29 ;  /* 0x00007610ff1d7816 */ /* 0x001fc6000000001d */
[----:B------:R-:W4:Y:S01]  /*a4f0*/  @!P3 LDG.E R59, desc[UR10][R54.64] ;  /* 0x0000000a363bb981 */ /* 0x000f22000c1e1900 */
[----:B------:R-:W-:Y:S02]  /*a500*/  LOP3.LUT P3, RZ, R56, 0x8, RZ, 0xc0, !PT ;  /* 0x0000000838ff7812 */ /* 0x000fe4000786c0ff */
[----:B------:R-:W-:Y:S01]  /*a510*/  @!P0 PRMT R16, R44, 0x7632, R16 ;  /* 0x000076322c108816 */ /* 0x000fe20000000010 */
[----:B------:R-:W-:Y:S01]  /*a520*/  STL [R1+0x94], R28 ;  /* 0x0000941c01007387 */ /* 0x000fe20000100800 */
[----:B------:R-:W-:-:S03]  /*a530*/  LOP3.LUT P0, RZ, R57, 0x40, RZ, 0xc0, !PT ;  /* 0x0000004039ff7812 */ /* 0x000fc6000780c0ff */
[----:B------:R-:W3:Y:S04]  /*a540*/  LDL.LU.64 R12, [R1+0x848] ;  /* 0x00084800010c7983 */ /* 0x000ee80000300a00 */
[----:B------:R-:W4:Y:S02]  /*a550*/  LDL.LU.64 R54, [R1+0x398] ;  /* 0x0003980001367983 */ /* 0x000f240000300a00 */
[----:B------:R-:W-:Y:S02]  /*a560*/  @!P3 PRMT R29, R51, 0x7632, R29 ;  /* 0x00007632331db816 */ /* 0x000fe4000000001d */
[----:B------:R-:W-:-:S04]  /*a570*/  PRMT R53, RZ, 0x7610, R53 ;  /* 0x00007610ff357816 */ /* 0x000fc80000000035 */
[----:B------:R-:W-:Y:S01]  /*a580*/  @!P1 PRMT R53, R47, 0x7610, R53 ;  /* 0x000076102f359816 */ /* 0x000fe20000000035 */
[----:B------:R0:W-:Y:S04]  /*a590*/  STL.S16 [R1+0x5e4], R29 ;  /* 0x0005e41d01007387 */ /* 0x0001e80000100600 */
[----:B------:R1:W-:Y:S01]  /*a5a0*/  STL.S16 [R1+0x5c0], R53 ;  /* 0x0005c03501007387 */ /* 0x0003e20000100600 */
[----:B0-----:R-:W-:-:S03]  /*a5b0*/  HFMA2 R29, -RZ, RZ, 0, 0 ;  /* 0x00000000ff1d7431 */ /* 0x001fc600000001ff */
[----:B-1----:R-:W3:Y:S04]  /*a5c0*/  LDL.LU R53, [R1+0x85c] ;  /* 0x00085c0001357983 */ /* 0x002ee80000300800 */
[----:B------:R0:W4:Y:S04]  /*a5d0*/  @!P0 LDG.E R29, desc[UR10][R14.64] ;  /* 0x0000000a0e1d8981 */ /* 0x000128000c1e1900 */
[----:B------:R-:W0:Y:S01]  /*a5e0*/  LDL.LU.64 R14, [R1+0x838] ;  /* 0x00083800010e7983 */ /* 0x000e220000300a00 */
[----:B------:R-:W-:-:S03]  /*a5f0*/  MOV R28, RZ ;  /* 0x000000ff001c7202 */ /* 0x000fc60000000f00 */
[----:B------:R1:W-:Y:S04]  /*a600*/  STL.S16 [R1+0x5b4], R16 ;  /* 0x0005b41001007387 */ /* 0x0003e80000100600 */
[----:B-1----:R-:W4:Y:S04]  /*a610*/  LDL.LU R16, [R1+0x86c] ;  /* 0x00086c0001107983 */ /* 0x002f280000300800 */
[----:B--2---:R1:W2:Y:S04]  /*a620*/  @!P0 LDG.E R28, desc[UR10][R10.64] ;  /* 0x0000000a0a1c8981 */ /* 0x0042a8000c1e1900 */
        /* <DEDUP_REMOVED lines=11> */
[----:B0-----:R-:W2:Y:S01]  /*a6e0*/  LDL.LU.64 R14, [R1+0x360] ;  /* 0x00036000010e7983 */ /* 0x001ea20000300a00 */
[----:B-1----:R-:W-:Y:S02]  /*a6f0*/  MOV R11, R9 ;  /* 0x00000009000b7202 */ /* 0x002fe40000000f00 */
[----:B------:R-:W-:-:S02]  /*a700*/  PRMT R13, RZ, 0x7610, R13 ;  /* 0x00007610ff0d7816 */ /* 0x000fc4000000000d */
[----:B------:R-:W-:Y:S02]  /*a710*/  PRMT R12, RZ, 0x7610, R12 ;  /* 0x00007610ff0c7816 */ /* 0x000fe4000000000c */
[----:B------:R-:W-:Y:S02]  /*a720*/  @!P3 PRMT R13, R50, 0x7632, R13 ;  /* 0x00007632320db816 */ /* 0x000fe4000000000d */
[----:B------:R-:W-:Y:S01]  /*a730*/  @!P3 PRMT R12, R51, 0x7610, R12 ;  /* 0x00007610330cb816 */ /* 0x000fe2000000000c */
[----:B------:R-:W-:Y:S01]  /*a740*/  STL [R1+0xa0], R34 ;  /* 0x0000a02201007387 */ /* 0x000fe20000100800 */
[----:B----4-:R-:W-:-:S04]  /*a750*/  PRMT R10, RZ, 0x7610, R10 ;  /* 0x00007610ff0a7816 */ /* 0x010fc8000000000a */
[----:B------:R-:W-:-:S05]  /*a760*/  @!P3 PRMT R10, R50, 0x7610, R10 ;  /* 0x00007610320ab816 */ /* 0x000fca000000000a */
[----:B------:R0:W-:Y:S02]  /*a770*/  STL.S16 [R1+0x3b0], R10 ;  /* 0x0003b00a01007387 */ /* 0x0001e40000100600 */
[----:B0-----:R-:W-:Y:S02]  /*a780*/  MOV R10, R8 ;  /* 0x00000008000a7202 */ /* 0x001fe40000000f00 */
[----:B------:R-:W4:Y:S01]  /*a790*/  LDL.LU.64 R8, [R1+0x390] ;  /* 0x0003900001087983 */ /* 0x000f220000300a00 */
[----:B------:R-:W-:Y:S02]  /*a7a0*/  LOP3.LUT P3, RZ, R57, 0x8, RZ, 0xc0, !PT ;  /* 0x0000000839ff7812 */ /* 0x000fe4000786c0ff */
[----:B------:R-:W-:Y:S02]  /*a7b0*/  MOV R34, RZ ;  /* 0x000000ff00227202 */ /* 0x000fe40000000f00 */
[----:B------:R-:W-:-:S04]  /*a7c0*/  PRMT R16, RZ, 0x7610, R16 ;  /* 0x00007610ff107816 */ /* 0x000fc80000000010 */
[----:B------:R-:W-:-:S05]  /*a7d0*/  @!P1 PRMT R16, R46, 0x7632, R16 ;  /* 0x000076322e109816 */ /* 0x000fca0000000010 */
[----:B------:R0:W-:Y:S01]  /*a7e0*/  STL.S16 [R1+0x5c4], R16 ;  /* 0x0005c41001007387 */ /* 0x0001e20000100600 */
[----:B------:R-:W-:-:S03]  /*a7f0*/  LOP3.LUT P1, RZ, R57, 0x20, RZ, 0xc0, !PT ;  /* 0x0000002039ff7812 */ /* 0x000fc6000782c0ff */
[----:B0-----:R-:W4:Y:S04]  /*a800*/  LDL.LU R16, [R1+0x860] ;  /* 0x0008600001107983 */ /* 0x001f280000300800 */
[----:B------:R-:W-:Y:S01]  /*a810*/  STL [R1+0x98], R30 ;  /* 0x0000981e01007387 */ /* 0x000fe20000100800 */
[----:B---3--:R-:W-:-:S04]  /*a820*/  PRMT R53, RZ, 0x7610, R53 ;  /* 0x00007610ff357816 */ /* 0x008fc80000000035 */
[----:B------:R-:W-:-:S05]  /*a830*/  @!P4 PRMT R53, R2, 0x7610, R53 ;  /* 0x000076100235c816 */ /* 0x000fca0000000035 */
[----:B------:R0:W-:Y:S04]  /*a840*/  STL.S16 [R1+0x39c], R53 ;  /* 0x00039c3501007387 */ /* 0x0001e80000100600 */
[----:B0-----:R-:W3:Y:S01]  /*a850*/  LDL.LU R53, [R1+0x834] ;  /* 0x0008340001357983 */ /* 0x001ee20000300800 */
[----:B------:R-:W-:-:S06]  /*a860*/  MOV R30, RZ ;  /* 0x000000ff001e7202 */ /* 0x000fcc0000000f00 */
[----:B------:R-:W3:Y:S04]  /*a870*/  @!P1 LDG.E R30, desc[UR10][R54.64] ;  /* 0x0000000a361e9981 */ /* 0x000ee8000c1e1900 */
[----:B------:R-:W3:Y:S04]  /*a880*/  LDL.LU.64 R54, [R1+0x380] ;  /* 0x0003800001367983 */ /* 0x000ee80000300a00 */
[----:B------:R-:W-:Y:S04]  /*a890*/  STL.S16 [R1+0x5dc], R12 ;  /* 0x0005dc0c01007387 */ /* 0x000fe80000100600 */
[----:B------:R0:W-:Y:S04]  /*a8a0*/  STL.S16 [R1+0x5e0], R13 ;  /* 0x0005e00d01007387 */ /* 0x0001e80000100600 */
[----:B0-----:R-:W3:Y:S04]  /*a8b0*/  LDL.LU.64 R12, [R1+0x370] ;  /* 0x00037000010c7983 */ /* 0x001ee80000300a00 */
[----:B--2---:R-:W2:Y:S04]  /*a8c0*/  @!P3 LDG.E R34, desc[UR10][R14.64] ;  /* 0x0000000a0e22b981 */ /* 0x004ea8000c1e1900 */
[----:B------:R-:W2:Y:S04]  /*a8d0*/  LDL.LU.64 R14, [R1+0x350] ;  /* 0x00035000010e7983 */ /* 0x000ea80000300a00 */
        /* <DEDUP_REMOVED lines=12> */
[----:B----4-:R0:W4:Y:S01]  /*a9a0*/  @!P1 LDG.E R31, desc[UR10][R8.64] ;  /* 0x0000000a081f9981 */ /* 0x010122000c1e1900 */
[----:B------:R-:W-:-:S03]  /*a9b0*/  LOP3.LUT P1, RZ, R57, 0x100, RZ, 0xc0, !PT ;  /* 0x0000010039ff7812 */ /* 0x000fc6000782c0ff */
[----:B------:R-:W-:Y:S04]  /*a9c0*/  STL [R1+0x19c], R33 ;  /* 0x00019c2101007387 */ /* 0x000fe80000100800 */
[----:B------:R-:W0:Y:S06]  /*a9d0*/  LDL.LU R8, [R1+0x830] ;  /* 0x0008300001087983 */ /* 0x000e2c0000300800 */
[----:B------:R-:W-:-:S05]  /*a9e0*/  @!P1 PRMT R37, R58, 0x7632, R37 ;  /* 0x000076323a259816 */ /* 0x000fca0000000025 */
[----:B------:R1:W-:Y:S02]  /*a9f0*/  STL.S16 [R1+0x624], R37 ;  /* 0x0006242501007387 */ /* 0x0003e40000100600 */
[----:B-1----:R-:W-:Y:S01]  /*aa00*/  HFMA2 R37, -RZ, RZ, 0, 0 ;  /* 0x00000000ff257431 */ /* 0x002fe200000001ff */
[----:B------:R-:W-:Y:S02]  /*aa10*/  PRMT R16, RZ, 0x7610, R16 ;  /* 0x00007610ff107816 */ /* 0x000fe40000000010 */
[----:B------:R-:W-:Y:S02]  /*aa20*/  PRMT R33, RZ, 0x7610, R33 ;  /* 0x00007610ff217816 */ /* 0x000fe40000000021 */
[----:B------:R-:W-:Y:S02]  /*aa30*/  @!P2 PRMT R16, R48, 0x7632, R16 ;  /* 0x000076323010a816 */ /* 0x000fe40000000010 */
[----:B------:R-:W-:Y:S02]  /*aa40*/  LOP3.LUT P2, RZ, R57, 0x10, RZ, 0xc0, !PT ;  /* 0x0000001039ff7812 */ /* 0x000fe4000784c0ff */
[----:B------:R-:W-:-:S05]  /*aa50*/  @!P5 PRMT R33, R4, 0x7632, R33 ;  /* 0x000076320421d816 */ /* 0x000fca0000000021 */
[----:B------:R1:W-:Y:S02]  /*aa60*/  STL.S16 [R1+0x604], R33 ;  /* 0x0006042101007387 */ /* 0x0003e40000100600 */
[----:B-1----:R-:W-:Y:S01]  /*aa70*/  HFMA2 R33, -RZ, RZ, 0, 0 ;  /* 0x00000000ff217431 */ /* 0x002fe200000001ff */
[----:B---3--:R-:W-:-:S04]  /*aa80*/  PRMT R53, RZ, 0x7610, R53 ;  /* 0x00007610ff357816 */ /* 0x008fc80000000035 */
[----:B------:R-:W-:-:S05]  /*aa90*/  @!P5 PRMT R53, R4, 0x7610, R53 ;  /* 0x000076100435d816 */ /* 0x000fca0000000035 */
[----:B------:R1:W-:Y:S04]  /*aaa0*/  STL.S16 [R1+0x374], R53 ;  /* 0x0003743501007387 */ /* 0x0003e80000100600 */
[----:B------:R3:W4:Y:S04]  /*aab0*/  @!P2 LDG.E R33, desc[UR10][R54.64] ;  /* 0x0000000a3621a981 */ /* 0x000728000c1e1900 */
[----:B-1----:R-:W3:Y:S04]  /*aac0*/  LDL.LU R53, [R1+0x828] ;  /* 0x0008280001357983 */ /* 0x002ee80000300800 */
[----:B------:R-:W4:Y:S04]  /*aad0*/  LDL.LU R54, [R1+0x824] ;  /* 0x0008240001367983 */ /* 0x000f280000300800 */
[----:B------:R1:W-:Y:S02]  /*aae0*/  STL [R1+0x9c], R32 ;  /* 0x00009c2001007387 */ /* 0x0003e40000100800 */
[----:B-1----:R-:W-:-:S06]  /*aaf0*/  MOV R32, RZ ;  /* 0x000000ff00207202 */ /* 0x002fcc0000000f00 */
[----:B------:R-:W4:Y:S04]  /*ab00*/  @!P2 LDG.E R32, desc[UR10][R12.64] ;  /* 0x0000000a0c20a981 */ /* 0x000f28000c1e1900 */
[----:B------:R-:W4:Y:S04]  /*ab10*/  LDL.LU.64 R12, [R1+0x368] ;  /* 0x00036800010c7983 */ /* 0x000f280000300a00 */
[----:B--2---:R1:W2:Y:S04]  /*ab20*/  @!P4 LDG.E R37, desc[UR10][R14.64] ;  /* 0x0000000a0e25c981 */ /* 0x0042a8000c1e1900 */
[----:B------:R-:W1:Y:S01]  /*ab30*/  LDL.LU.64 R14, [R1+0x808] ;  /* 0x00080800010e7983 */ /* 0x000e620000300a00 */
[----:B------:R-:W-:-:S03]  /*ab40*/  LOP3.LUT P0, RZ, R57, 0x80, RZ, 0xc0, !PT ;  /* 0x0000008039ff7812 */ /* 0x000fc6000780c0ff */
[----:B------:R0:W-:Y:S04]  /*ab50*/  STL.S16 [R1+0x5d4], R16 ;  /* 0x0005d41001007387 */ /* 0x0001e80000100600 */
[----:B0-----:R-:W2:Y:S04]  /*ab60*/  LDL.LU R16, [R1+0x854] ;  /* 0x0008540001107983 */ /* 0x001ea80000300800 */
[----:B------:R0:W-:Y:S02]  /*ab70*/  STL [R1+0x1a0], R35 ;  /* 0x0001a02301007387 */ /* 0x0001e40000100800 */
[----:B0-----:R-:W-:-:S04]  /*ab80*/  PRMT R35, RZ, 0x7610, R35 ;  /* 0x00007610ff237816 */ /* 0x001fc80000000023 */
[----:B------:R-:W-:-:S05]  /*ab90*/  @!P6 PRMT R35, R60, 0x7632, R35 ;  /* 0x000076323c23e816 */ /* 0x000fca0000000023 */
[----:B------:R0:W-:Y:S01]  /*aba0*/  STL.S16 [R1+0x384], R35 ;  /* 0x0003842301007387 */ /* 0x0001e20000100600 */
[----:B------:R-:W-:-:S04]  /*abb0*/  PRMT R8, RZ, 0x7610, R8 ;  /* 0x00007610ff087816 */ /* 0x000fc80000000008 */
[----:B------:R-:W-:Y:S01]  /*abc0*/  @!P5 PRMT R8, R3, 0x7610, R8 ;  /* 0x000076100308d816 */ /* 0x000fe20000000008 */
[----:B0-----:R-:W-:-:S04]  /*abd0*/  HFMA2 R35, -RZ, RZ, 0, 0 ;  /* 0x00000000ff237431 */ /* 0x001fc800000001ff */
[----:B------:R0:W-:Y:S04]  /*abe0*/  STL.S16 [R1+0x370], R8 ;  /* 0x0003700801007387 */ /* 0x0001e80000100600 */
[----:B0-----:R-:W2:Y:S01]  /*abf0*/  LDL.LU.64 R8, [R1+0x348] ;  /* 0x0003480001087983 */ /* 0x001ea20000300a00 */
[----:B---3--:R-:W-:-:S04]  /*ac00*/  PRMT R53, RZ, 0x7610, R53 ;  /* 0x00007610ff357816 */ /* 0x008fc80000000035 */
[----:B------:R-:W-:-:S05]  /*ac10*/  @!P6 PRMT R53, R60, 0x7610, R53 ;  /* 0x000076103c35e816 */ /* 0x000fca0000000035 */
[----:B------:R0:W-:Y:S01]  /*ac20*/  STL.S16 [R1+0x364], R53 ;  /* 0x0003643501007387 */ /* 0x0001e20000100600 */
[----:B----4-:R-:W-:-:S03]  /*ac30*/  PRMT R54, RZ, 0x7610, R54 ;  /* 0x00007610ff367816 */ /* 0x010fc60000000036 */
[----:B0-----:R-:W3:Y:S01]  /*ac40*/  LDL.LU R53, [R1+0x81c] ;  /* 0x00081c0001357983 */ /* 0x001ee20000300800 */
[----:B------:R-:W-:-:S05]  /*ac50*/  @!P6 PRMT R54, R5, 0x7610, R54 ;  /* 0x000076100536e816 */ /* 0x000fca0000000036 */
[----:B------:R0:W-:Y:S04]  /*ac60*/  STL.S16 [R1+0x360], R54 ;  /* 0x0003603601007387 */ /* 0x0001e80000100600 */
[----:B0-----:R-:W4:Y:S04]  /*ac70*/  LDL.LU.64 R54, [R1+0x330] ;  /* 0x0003300001367983 */ /* 0x001f280000300a00 */
[----:B------:R-:W4:Y:S04]  /*ac80*/  @!P3 LDG.E R35, desc[UR10][R12.64] ;  /* 0x0000000a0c23b981 */ /* 0x000f28000c1e1900 */
[----:B------:R-:W4:Y:S01]  /*ac90*/  LDL.LU.64 R12, [R1+0x338] ;  /* 0x00033800010c7983 */ /* 0x000f220000300a00 */
[----:B-1----:R-:W-:-:S04]  /*aca0*/  PRMT R14, RZ, 0x7610, R14 ;  /* 0x00007610ff0e7816 */ /* 0x002fc8000000000e */
[----:B------:R-:W-:-:S05]  /*acb0*/  @!P0 PRMT R14, R59, 0x7610, R14 ;  /* 0x000076103b0e8816 */ /* 0x000fca000000000e */
[----:B------:R0:W-:Y:S04]  /*acc0*/  STL.S16 [R1+0x620], R14 ;  /* 0x0006200e01007387 */ /* 0x0001e80000100600 */
[----:B0-----:R-:W4:Y:S01]  /*acd0*/  LDL.LU R14, [R1+0x804] ;  /* 0x00080400010e7983 */ /* 0x001f220000300800 */
[----:B--2---:R-:W-:-:S04]  /*ace0*/  PRMT R16, RZ, 0x7610, R16 ;  /* 0x00007610ff107816 */ /* 0x004fc80000000010 */
        /* <DEDUP_REMOVED lines=15> */
[----:B---3--:R-:W-:-:S04]  /*ade0*/  PRMT R53, RZ, 0x7610, R53 ;  /* 0x00007610ff357816 */ /* 0x008fc80000000035 */
[----:B------:R-:W-:-:S05]  /*adf0*/  @!P1 PRMT R53, R61, 0x7610, R53 ;  /* 0x000076103d359816 */ /* 0x000fca0000000035 */
[----:B------:R0:W-:Y:S04]  /*ae00*/  STL.S16 [R1+0x34c], R53 ;  /* 0x00034c3501007387 */ /* 0x0001e80000100600 */
[----:B----4-:R-:W3:Y:S04]  /*ae10*/  @!P5 LDG.E R38, desc[UR10][R54.64] ;  /* 0x0000000a3626d981 */ /* 0x010ee8000c1e1900 */
[----:B0-----:R-:W4:Y:S04]  /*ae20*/  LDL.LU R53, [R1+0x818] ;  /* 0x0008180001357983 */ /* 0x001f280000300800 */
[----:B------:R-:W3:Y:S04]  /*ae30*/  LDL.LU.64 R54, [R1+0x328] ;  /* 0x0003280001367983 */ /* 0x000ee80000300a00 */
[----:B------:R0:W3:Y:S04]  /*ae40*/  @!P5 LDG.E R39, desc[UR10][R12.64] ;  /* 0x0000000a0c27d981 */ /* 0x0000e8000c1e1900 */
[----:B------:R-:W0:Y:S01]  /*ae50*/  LDL.LU R12, [R1+0x7f8] ;  /* 0x0007f800010c7983 */ /* 0x000e220000300800 */
[----:B------:R-:W-:-:S04]  /*ae60*/  PRMT R14, RZ, 0x7610, R14 ;  /* 0x00007610ff0e7816 */ /* 0x000fc8000000000e */
[----:B------:R-:W-:-:S05]  /*ae70*/  @!P0 PRMT R14, R0, 0x7610, R14 ;  /* 0x00007610000e8816 */ /* 0x000fca000000000e */
[----:B------:R1:W-:Y:S04]  /*ae80*/  STL.S16 [R1+0x630], R14 ;  /* 0x0006300e01007387 */ /* 0x0003e80000100600 */
[----:B-1----:R-:W3:Y:S01]  /*ae90*/  LDL.LU R14, [R1+0x7fc] ;  /* 0x0007fc00010e7983 */ /* 0x002ee20000300800 */
[----:B--2---:R-:W-:-:S04]  /*aea0*/  PRMT R16, RZ, 0x7610, R16 ;  /* 0x00007610ff107816 */ /* 0x004fc80000000010 */
[----:B------:R-:W-:Y:S02]  /*aeb0*/  @!P6 PRMT R16, R5, 0x7632, R16 ;  /* 0x000076320510e816 */ /* 0x000fe40000000010 */
[----:B------:R-:W-:-:S03]  /*aec0*/  PRMT R15, RZ, 0x7610, R15 ;  /* 0x00007610ff0f7816 */ /* 0x000fc6000000000f */
[----:B------:R1:W-:Y:S01]  /*aed0*/  STL.S16 [R1+0x380], R16 ;  /* 0x0003801001007387 */ /* 0x0003e20000100600 */
[----:B------:R-:W-:Y:S02]  /*aee0*/  @!P0 PRMT R15, R59, 0x7632, R15 ;  /* 0x000076323b0f8816 */ /* 0x000fe4000000000f */
[----:B------:R-:W-:Y:S01]  /*aef0*/  LOP3.LUT P0, RZ, R56, 0x2, RZ, 0xc0, !PT ;  /* 0x0000000238ff7812 */ /* 0x000fe2000780c0ff */
[----:B-1----:R-:W2:Y:S04]  /*af00*/  LDL.LU R16, [R1+0x820] ;  /* 0x0008200001107983 */ /* 0x002ea80000300800 */
[----:B------:R1:W-:Y:S01]  /*af10*/  STL [R1+0x1ac], R41 ;  /* 0x0001ac2901007387 */ /* 0x0003e20000100800 */
[----:B------:R-:W-:Y:S02]  /*af20*/  LOP3.LUT P6, RZ, R57, 0x1, RZ, 0xc0, !PT ;  /* 0x0000000139ff7812 */ /* 0x000fe400078cc0ff */
[----:B-1----:R-:W-:Y:S01]  /*af30*/  PRMT R41, RZ, 0x7610, R41 ;  /* 0x00007610ff297816 */ /* 0x002fe20000000029 */
[----:B------:R1:W-:Y:S04]  /*af40*/  STL.S16 [R1+0x634], R15 ;  /* 0x0006340f01007387 */ /* 0x0003e80000100600 */
[----:B------:R-:W-:Y:S01]  /*af50*/  @!P0 PRMT R41, R29, 0x7632, R41 ;  /* 0x000076321d298816 */ /* 0x000fe20000000029 */
[----:B------:R1:W-:Y:S04]  /*af60*/  STL [R1+0xac], R40 ;  /* 0x0000ac2801007387 */ /* 0x0003e80000100800 */
[----:B------:R1:W-:Y:S04]  /*af70*/  STL.S16 [R1+0x658], R41 ;  /* 0x0006582901007387 */ /* 0x0003e80000100600 */
[----:B-1----:R-:W2:Y:S01]  /*af80*/  LDL.LU R15, [R1+0x800] ;  /* 0x00080000010f7983 */ /* 0x002ea20000300800 */
[----:B------:R-:W-:Y:S01]  /*af90*/  MOV R40, RZ ;  /* 0x000000ff00287202 */ /* 0x000fe20000000f00 */
[----:B------:R-:W-:-:S05]  /*afa0*/  HFMA2 R41, -RZ, RZ, 0, 0 ;  /* 0x00000000ff297431 */ /* 0x000fca00000001ff */
[----:B------:R-:W2:Y:S04]  /*afb0*/  @!P6 LDG.E R40, desc[UR10][R8.64] ;  /* 0x0000000a0828e981 */ /* 0x000ea8000c1e1900 */
[----:B------:R-:W2:Y:S01]  /*afc0*/  LDL.LU.64 R8, [R1+0x310] ;  /* 0x0003100001087983 */ /* 0x000ea20000300a00 */
[----:B----4-:R-:W-:-:S04]  /*afd0*/  PRMT R53, RZ, 0x7610, R53 ;  /* 0x00007610ff357816 */ /* 0x010fc80000000035 */
[----:B------:R-:W-:Y:S01]  /*afe0*/  @!P1 PRMT R53, R58, 0x7610, R53 ;  /* 0x000076103a359816 */ /* 0x000fe20000000035 */
[----:B---3--:R1:W3:Y:S04]  /*aff0*/  @!P6 LDG.E R41, desc[UR10][R54.64] ;  /* 0x0000000a3629e981 */ /* 0x0082e8000c1e1900 */
[----:B------:R4:W-:Y:S04]  /*b000*/  STL.S16 [R1+0x368], R53 ;  /* 0x0003683501007387 */ /* 0x0009e80000100600 */
[----:B------:R-:W1:Y:S04]  /*b010*/  LDL.LU R54, [R1+0x7f0] ;  /* 0x0007f00001367983 */ /* 0x000e680000300800 */
[----:B----4-:R-:W4:Y:S01]  /*b020*/  LDL.LU R53, [R1+0x810] ;  /* 0x0008100001357983 */ /* 0x010f220000300800 */
[----:B0-----:R-:W-:-:S04]  /*b030*/  PRMT R12, RZ, 0x7610, R12 ;  /* 0x00007610ff0c7816 */ /* 0x001fc8000000000c */
[----:B------:R-:W-:-:S05]  /*b040*/  @!P0 PRMT R12, R28, 0x7610, R12 ;  /* 0x000076101c0c8816 */ /* 0x000fca000000000c */
[----:B------:R0:W-:Y:S04]  /*b050*/  STL.S16 [R1+0x338], R12 ;  /* 0x0003380c01007387 */ /* 0x0001e80000100600 */
[----:B0-----:R-:W3:Y:S01]  /*b060*/  LDL.LU.64 R12, [R1+0x2f0] ;  /* 0x0002f000010c7983 */ /* 0x001ee20000300a00 */
[----:B------:R-:W-:-:S04]  /*b070*/  PRMT R14, RZ, 0x7610, R14 ;  /* 0x00007610ff0e7816 */ /* 0x000fc8000000000e */
[----:B------:R-:W-:-:S05]  /*b080*/  @!P0 PRMT R14, R28, 0x7632, R14 ;  /* 0x000076321c0e8816 */ /* 0x000fca000000000e */
[----:B------:R0:W-:Y:S04]  /*b090*/  STL.S16 [R1+0x64c], R14 ;  /* 0x00064c0e01007387 */ /* 0x0001e80000100600 */
[----:B0-----:R-:W4:Y:S01]  /*b0a0*/  LDL.LU R14, [R1+0x7f4] ;  /* 0x0007f400010e7983 */ /* 0x001f220000300800 */
[----:B--2---:R-:W-:-:S04]  /*b0b0*/  PRMT R16, RZ, 0x7610, R16 ;  /* 0x00007610ff107816 */ /* 0x004fc80000000010 */
        /* <DEDUP_REMOVED lines=13> */
[----:B------:R2:W2:Y:S04]  /*b190*/  @!P0 LDG.E R43, desc[UR10][R8.64] ;  /* 0x0000000a082b8981 */ /* 0x0004a8000c1e1900 */
[----:B0-----:R-:W2:Y:S04]  /*b1a0*/  LDL.LU R15, [R1+0x7ec] ;  /* 0x0007ec00010f7983 */ /* 0x001ea80000300800 */
[----:B------:R-:W2:Y:S04]  /*b1b0*/  LDL.LU R8, [R1+0x7e4] ;  /* 0x0007e40001087983 */ /* 0x000ea80000300800 */
[----:B------:R0:W-:Y:S02]  /*b1c0*/  STL [R1+0xb4], R44 ;  /* 0x0000b42c01007387 */ /* 0x0001e40000100800 */
[----:B0-----:R-:W-:-:S02]  /*b1d0*/  MOV R44, RZ ;  /* 0x000000ff002c7202 */ /* 0x001fc40000000f00 */
[----:B-1----:R-:W-:-:S04]  /*b1e0*/  PRMT R54, RZ, 0x7610, R54 ;  /* 0x00007610ff367816 */ /* 0x002fc80000000036 */
[----:B------:R-:W-:Y:S02]  /*b1f0*/  @!P1 PRMT R54, R30, 0x7610, R54 ;  /* 0x000076101e369816 */ /* 0x000fe40000000036 */
[----:B----4-:R-:W-:-:S04]  /*b200*/  PRMT R14, RZ, 0x7610, R14 ;  /* 0x00007610ff0e7816 */ /* 0x010fc8000000000e */
[----:B------:R-:W-:-:S05]  /*b210*/  @!P1 PRMT R14, R31, 0x7610, R14 ;  /* 0x000076101f0e9816 */ /* 0x000fca000000000e */
[----:B------:R0:W-:Y:S01]  /*b220*/  STL.S16 [R1+0x660], R14 ;  /* 0x0006600e01007387 */ /* 0x0001e20000100600 */
[----:B------:R-:W-:-:S03]  /*b230*/  LOP3.LUT P1, RZ, R53, 0x80000000, RZ, 0xc0, !PT ;  /* 0x8000000035ff7812 */ /* 0x000fc6000782c0ff */
[----:B0-----:R-:W4:Y:S10]  /*b240*/  LDL.LU R14, [R1+0x7e8] ;  /* 0x0007e800010e7983 */ /* 0x001f340000300800 */
[----:B---3--:R-:W3:Y:S04]  /*b250*/  @!P1 LDG.E R44, desc[UR10][R12.64] ;  /* 0x0000000a0c2c9981 */ /* 0x008ee8000c1e1900 */
[----:B------:R-:W3:Y:S04]  /*b260*/  LDL.LU.64 R12, [R1+0x2e0] ;  /* 0x0002e000010c7983 */ /* 0x000ee80000300a00 */
[----:B------:R0:W-:Y:S04]  /*b270*/  STL [R1+0x1b4], R45 ;  /* 0x0001b42d01007387 */ /* 0x0001e80000100800 */
[----:B------:R1:W-:Y:S01]  /*b280*/  STL [R1+0x1b8], R47 ;  /* 0x0001b82f01007387 */ /* 0x0003e20000100800 */
[----:B0-----:R-:W-:-:S02]  /*b290*/  PRMT R45, RZ, 0x7610, R45 ;  /* 0x00007610ff2d7816 */ /* 0x001fc4000000002d */
[----:B--2---:R-:W-:Y:S02]  /*b2a0*/  PRMT R15, RZ, 0x7610, R15 ;  /* 0x00007610ff0f7816 */ /* 0x004fe4000000000f */
[----:B-1----:R-:W-:Y:S02]  /*b2b0*/  PRMT R47, RZ, 0x7610, R47 ;  /* 0x00007610ff2f7816 */ /* 0x002fe4000000002f */
[----:B------:R-:W-:Y:S02]  /*b2c0*/  PRMT R8, RZ, 0x7610, R8 ;  /* 0x00007610ff087816 */ /* 0x000fe40000000008 */
[C---:B------:R-:W-:Y:S02]  /*b2d0*/  @!P2 PRMT R15, R32.reuse, 0x7632, R15 ;  /* 0x00007632200fa816 */ /* 0x040fe4000000000f */
[----:B------:R-:W-:Y:S02]  /*b2e0*/  @!P2 PRMT R8, R32, 0x7610, R8 ;  /* 0x000076102008a816 */ /* 0x000fe40000000008 */
[----:B------:R-:W-:-:S02]  /*b2f0*/  @!P2 PRMT R45, R33, 0x7632, R45 ;  /* 0x00007632212da816 */ /* 0x000fc4000000002d */
[----:B------:R-:W-:-:S05]  /*b300*/  @!P3 PRMT R47, R35, 0x7632, R47 ;  /* 0x00007632232fb816 */ /* 0x000fca000000002f */
[----:B------:R0:W-:Y:S02]  /*b310*/  STL.S16 [R1+0x6a0], R47 ;  /* 0x0006a02f01007387 */ /* 0x0001e40000100600 */
[----:B0-----:R-:W-:Y:S02]  /*b320*/  MOV R47, RZ ;  /* 0x000000ff002f7202 */ /* 0x001fe40000000f00 */
[----:B------:R0:W-:Y:S04]  /*b330*/  STL.S16 [R1+0x328], R54 ;  /* 0x0003283601007387 */ /* 0x0001e80000100600 */
[----:B0-----:R-:W2:Y:S01]  /*b340*/  LDL.LU.64 R54, [R1+0x2d8] ;  /* 0x0002d80001367983 */ /* 0x001ea20000300a00 */
[----:B----4-:R-:W-:-:S04]  /*b350*/  PRMT R14, RZ, 0x7610, R14 ;  /* 0x00007610ff0e7816 */ /* 0x010fc8000000000e */
[----:B------:R-:W-:Y:S02]  /*b360*/  @!P2 PRMT R14, R33, 0x7610, R14 ;  /* 0x00007610210ea816 */ /* 0x000fe4000000000e */
[----:B------:R-:W-:-:S13]  /*b370*/  LOP3.LUT P2, RZ, R53, 0x40000000, RZ, 0xc0, !PT ;  /* 0x4000000035ff7812 */ /* 0x000fda000784c0ff */
[----:B---3--:R0:W3:Y:S04]  /*b380*/  @!P2 LDG.E R47, desc[UR10][R12.64] ;  /* 0x0000000a0c2fa981 */ /* 0x0080e8000c1e1900 */
[----:B------:R-:W0:Y:S04]  /*b390*/  LDL.LU.64 R12, [R1+0x7c8] ;  /* 0x0007c800010c7983 */ /* 0x000e280000300a00 */
[----:B------:R1:W-:Y:S04]  /*b3a0*/  STL [R1+0xb8], R46 ;  /* 0x0000b82e01007387 */ /* 0x0003e80000100800 */
[----:B------:R4:W-:Y:S01]  /*b3b0*/  STL.S16 [R1+0x67c], R14 ;  /* 0x00067c0e01007387 */ /* 0x0009e20000100600 */
[----:B-1----:R-:W-:-:S03]  /*b3c0*/  HFMA2 R46, -RZ, RZ, 0, 0 ;  /* 0x00000000ff2e7431 */ /* 0x002fc600000001ff */
[----:B----4-:R-:W4:Y:S04]  /*b3d0*/  LDL.LU R14, [R1+0x7dc] ;  /* 0x0007dc00010e7983 */ /* 0x010f280000300800 */
[----:B------:R1:W-:Y:S04]  /*b3e0*/  STL.S16 [R1+0x648], R57 ;  /* 0x0006483901007387 */ /* 0x0003e80000100600 */
[----:B-1----:R-:W3:Y:S04]  /*b3f0*/  LDL.LU.64 R56, [R1+0x308] ;  /* 0x0003080001387983 */ /* 0x002ee80000300a00 */
[----:B--2---:R-:W2:Y:S04]  /*b400*/  @!P2 LDG.E R46, desc[UR10][R54.64] ;  /* 0x0000000a362ea981 */ /* 0x004ea8000c1e1900 */
[----:B------:R-:W2:Y:S01]  /*b410*/  LDL.LU.64 R54, [R1+0x2b0] ;  /* 0x0002b00001367983 */ /* 0x000ea20000300a00 */
        /* <DEDUP_REMOVED lines=15> */
[----:B------:R4:W-:Y:S04]  /*b510*/  STL [R1+0xb0], R42 ;  /* 0x0000b02a01007387 */ /* 0x0009e80000100800 */
[----:B0-----:R-:W2:Y:S04]  /*b520*/  LDL.LU R15, [R1+0x7e0] ;  /* 0x0007e000010f7983 */ /* 0x001ea80000300800 */
[----:B-1----:R-:W2:Y:S01]  /*b530*/  LDL.LU R14, [R1+0x7d8] ;  /* 0x0007d800010e7983 */ /* 0x002ea20000300800 */
[----:B----4-:R-:W-:-:S06]  /*b540*/  MOV R42, RZ ;  /* 0x000000ff002a7202 */ /* 0x010fcc0000000f00 */
[----:B---3--:R-:W3:Y:S04]  /*b550*/  @!P0 LDG.E R42, desc[UR10][R56.64] ;  /* 0x0000000a382a8981 */ /* 0x008ee8000c1e1900 */
[----:B------:R-:W4:Y:S04]  /*b560*/  LDL.LU.64 R56, [R1+0x2f8] ;  /* 0x0002f80001387983 */ /* 0x000f280000300a00 */
[----:B------:R0:W-:Y:S04]  /*b570*/  STL.S16 [R1+0x314], R8 ;  /* 0x0003140801007387 */ /* 0x0001e80000100600 */
[----:B0-----:R-:W3:Y:S01]  /*b580*/  LDL.LU.64 R8, [R1+0x2c0] ;  /* 0x0002c00001087983 */ /* 0x001ee20000300a00 */
[----:B--2---:R-:W-:-:S04]  /*b590*/  PRMT R12, RZ, 0x7610, R12 ;  /* 0x00007610ff0c7816 */ /* 0x004fc8000000000c */
[----:B------:R-:W-:Y:S02]  /*b5a0*/  @!P4 PRMT R12, R37, 0x7610, R12 ;  /* 0x00007610250cc816 */ /* 0x000fe4000000000c */
[----:B------:R-:W-:-:S13]  /*b5b0*/  LOP3.LUT P4, RZ, R53, 0x10000000, RZ, 0xc0, !PT ;  /* 0x1000000035ff7812 */ /* 0x000fda000788c0ff */
[----:B------:R-:W2:Y:S04]  /*b5c0*/  @!P4 LDG.E R50, desc[UR10][R54.64] ;  /* 0x0000000a3632c981 */ /* 0x000ea8000c1e1900 */
[----:B------:R-:W2:Y:S04]  /*b5d0*/  LDL.LU.64 R54, [R1+0x7a8] ;  /* 0x0007a80001367983 */ /* 0x000ea80000300a00 */
[----:B------:R0:W-:Y:S01]  /*b5e0*/  STL.S16 [R1+0x68c], R45 ;  /* 0x00068c2d01007387 */ /* 0x0001e20000100600 */
[----:B------:R-:W-:Y:S01]  /*b5f0*/  PRMT R15, RZ, 0x7610, R15 ;  /* 0x00007610ff0f7816 */ /* 0x000fe2000000000f */
[----:B0-----:R-:W-:Y:S01]  /*b600*/  HFMA2 R45, -RZ, RZ, 0, 0 ;  /* 0x00000000ff2d7431 */ /* 0x001fe200000001ff */
[----:B------:R-:W-:-:S02]  /*b610*/  PRMT R14, RZ, 0x7610, R14 ;  /* 0x00007610ff0e7816 */ /* 0x000fc4000000000e */
[----:B------:R-:W-:Y:S02]  /*b620*/  @!P3 PRMT R15, R34, 0x7632, R15 ;  /* 0x00007632220fb816 */ /* 0x000fe4000000000f */
[----:B------:R-:W-:Y:S02]  /*b630*/  @!P3 PRMT R14, R35, 0x7610, R14 ;  /* 0x00007610230eb816 */ /* 0x000fe4000000000e */
[----:B------:R-:W-:Y:S01]  /*b640*/  LOP3.LUT P3, RZ, R53, 0x20000000, RZ, 0xc0, !PT ;  /* 0x2000000035ff7812 */ /* 0x000fe2000786c0ff */
[----:B------:R0:W-:Y:S04]  /*b650*/  STL [R1+0xbc], R48 ;  /* 0x0000bc3001007387 */ /* 0x0001e80000100800 */
[----:B----4-:R1:W4:Y:S01]  /*b660*/  @!P1 LDG.E R45, desc[UR10][R56.64] ;  /* 0x0000000a382d9981 */ /* 0x010322000c1e1900 */
[----:B0-----:R-:W-:Y:S01]  /*b670*/  HFMA2 R48, -RZ, RZ, 0, 0 ;  /* 0x00000000ff307431 */ /* 0x001fe200000001ff */
[----:B-1----:R-:W-:-:S02]  /*b680*/  MOV R56, R10 ;  /* 0x0000000a00387202 */ /* 0x002fc40000000f00 */
[----:B------:R-:W-:Y:S02]  /*b690*/  MOV R57, R11 ;  /* 0x0000000b00397202 */ /* 0x000fe40000000f00 */
[----:B------:R-:W4:Y:S04]  /*b6a0*/  LDL.LU.64 R10, [R1+0x2c8] ;  /* 0x0002c800010a7983 */ /* 0x000f280000300a00 */
[----:B---3--:R-:W3:Y:S04]  /*b6b0*/  @!P3 LDG.E R48, desc[UR10][R8.64] ;  /* 0x0000000a0830b981 */ /* 0x008ee8000c1e1900 */
[----:B------:R-:W3:Y:S01]  /*b6c0*/  LDL.LU.64 R8, [R1+0x290] ;  /* 0x0002900001087983 */ /* 0x000ee20000300a00 */
[----:B--2---:R-:W-:-:S04]  /*b6d0*/  PRMT R54, RZ, 0x7610, R54 ;  /* 0x00007610ff367816 */ /* 0x004fc80000000036 */
[----:B------:R-:W-:-:S05]  /*b6e0*/  @!P5 PRMT R54, R38, 0x7610, R54 ;  /* 0x000076102636d816 */ /* 0x000fca0000000036 */
[----:B------:R0:W-:Y:S04]  /*b6f0*/  STL.S16 [R1+0x2b4], R54 ;  /* 0x0002b43601007387 */ /* 0x0001e80000100600 */
[----:B0-----:R-:W2:Y:S01]  /*b700*/  LDL.LU R54, [R1+0x7a0] ;  /* 0x0007a00001367983 */ /* 0x001ea20000300800 */
[----:B------:R-:W-:-:S03]  /*b710*/  PRMT R55, RZ, 0x7610, R55 ;  /* 0x00007610ff377816 */ /* 0x000fc60000000037 */
[----:B------:R0:W-:Y:S01]  /*b720*/  STL [R1+0x1c0], R51 ;  /* 0x0001c03301007387 */ /* 0x0001e20000100800 */
[----:B------:R-:W-:-:S03]  /*b730*/  @!P5 PRMT R55, R38, 0x7632, R55 ;  /* 0x000076322637d816 */ /* 0x000fc60000000037 */
[----:B------:R1:W-:Y:S01]  /*b740*/  STL.S16 [R1+0x6ac], R49 ;  /* 0x0006ac3101007387 */ /* 0x0003e20000100600 */
[----:B0-----:R-:W-:Y:S02]  /*b750*/  PRMT R51, RZ, 0x7610, R51 ;  /* 0x00007610ff337816 */ /* 0x001fe40000000033 */
[----:B-1----:R-:W-:Y:S02]  /*b760*/  MOV R49, RZ ;  /* 0x000000ff00317202 */ /* 0x002fe40000000f00 */
[----:B------:R-:W-:Y:S01]  /*b770*/  @!P5 PRMT R51, R39, 0x7632, R51 ;  /* 0x000076322733d816 */ /* 0x000fe20000000033 */
[----:B------:R-:W-:Y:S04]  /*b780*/  STL.S16 [R1+0x36c], R16 ;  /* 0x00036c1001007387 */ /* 0x000fe80000100600 */
[----:B------:R-:W-:Y:S04]  /*b790*/  STL.S16 [R1+0x698], R15 ;  /* 0x0006980f01007387 */ /* 0x000fe80000100600 */
[----:B----4-:R-:W4:Y:S04]  /*b7a0*/  @!P3 LDG.E R49, desc[UR10][R10.64] ;  /* 0x0000000a0a31b981 */ /* 0x010f28000c1e1900 */
[----:B------:R0:W-:Y:S04]  /*b7b0*/  STL [R1+0xc4], R52 ;  /* 0x0000c43401007387 */ /* 0x0001e80000100800 */
[----:B------:R1:W-:Y:S04]  /*b7c0*/  STL.S16 [R1+0x694], R14 ;  /* 0x0006940e01007387 */ /* 0x0003e80000100600 */
[----:B------:R3:W-:Y:S01]  /*b7d0*/  STL.S16 [R1+0x6a8], R13 ;  /* 0x0006a80d01007387 */ /* 0x0007e20000100600 */
[----:B0-----:R-:W-:-:S03]  /*b7e0*/  HFMA2 R52, -RZ, RZ, 0, 0 ;  /* 0x00000000ff347431 */ /* 0x001fc600000001ff */
[----:B------:R0:W-:Y:S04]  /*b7f0*/  STL.S16 [R1+0x6a4], R12 ;  /* 0x0006a40c01007387 */ /* 0x0001e80000100600 */
[----:B------:R0:W-:Y:S04]  /*b800*/  STL.S16 [R1+0x6b4], R55 ;  /* 0x0006b43701007387 */ /* 0x0001e80000100600 */
[----:B------:R-:W5:Y:S04]  /*b810*/  LDL.LU R16, [R1+0x814] ;  /* 0x0008140001107983 */ /* 0x000f680000300800 */
[----:B------:R-:W5:Y:S04]  /*b820*/  LDL.LU R15, [R1+0x7d4] ;  /* 0x0007d400010f7983 */ /* 0x000f680000300800 */
[----:B-1----:R-:W5:Y:S04]  /*b830*/  LDL.LU R14, [R1+0x7d0] ;  /* 0x0007d000010e7983 */ /* 0x002f680000300800 */
[----:B---3--:R-:W5:Y:S04]  /*b840*/  LDL.LU R13, [R1+0x7bc] ;  /* 0x0007bc00010d7983 */ /* 0x008f680000300800 */
[----:B0-----:R-:W5:Y:S04]  /*b850*/  LDL.LU R12, [R1+0x7b8] ;  /* 0x0007b800010c7983 */ /* 0x001f680000300800 */
[----:B------:R-:W5:Y:S04]  /*b860*/  LDL.LU.64 R10, [R1+0x7b0] ;  /* 0x0007b000010a7983 */ /* 0x000f680000300a00 */
[----:B------:R-:W5:Y:S01]  /*b870*/  LDL.LU R55, [R1+0x79c] ;  /* 0x00079c0001377983 */ /* 0x000f620000300800 */
[----:B--2---:R-:W-:-:S04]  /*b880*/  PRMT R54, RZ, 0x7610, R54 ;  /* 0x00007610ff367816 */ /* 0x004fc80000000036 */
[----:B------:R-:W-:Y:S02]  /*b890*/  @!P5 PRMT R54, R39, 0x7610, R54 ;  /* 0x000076102736d816 */ /* 0x000fe40000000036 */
[----:B------:R-:W-:-:S03]  /*b8a0*/  LOP3.LUT P5, RZ, R53, 0x8000000, RZ, 0xc0, !PT ;  /* 0x0800000035ff7812 */ /* 0x000fc600078ac0ff */
[----:B------:R0:W-:Y:S04]  /*b8b0*/  STL.S16 [R1+0x6b0], R54 ;  /* 0x0006b03601007387 */ /* 0x0001e80000100600 */
[----:B0-----:R-:W5:Y:S04]  /*b8c0*/  LDL.LU R54, [R1+0x798] ;  /* 0x0007980001367983 */ /* 0x001f680000300800 */
[----:B------:R0:W-:Y:S04]  /*b8d0*/  STL.S16 [R1+0x6b8], R51 ;  /* 0x0006b83301007387 */ /* 0x0001e80000100600 */
[----:B------:R1:W2:Y:S04]  /*b8e0*/  @!P5 LDG.E R52, desc[UR10][R8.64] ;  /* 0x0000000a0834d981 */ /* 0x0002a8000c1e1900 */
[----:B------:R-:W1:Y:S01]  /*b8f0*/  LDL.LU.64 R8, [R1+0x788] ;  /* 0x0007880001087983 */ /* 0x000e620000300a00 */
[----:B0-----:R-:W-:-:S06]  /*b900*/  MOV R51, RZ ;  /* 0x000000ff00337202 */ /* 0x001fcc0000000f00 */
[----:B------:R-:W3:Y:S04]  /*b910*/  @!P4 LDG.E R51, desc[UR10][R6.64] ;  /* 0x0000000a0633c981 */ /* 0x000ee8000c1e1900 */
[----:B------:R-:W4:Y:S01]  /*b920*/  LDL.LU.64 R6, [R1+0x790] ;  /* 0x0007900001067983 */ /* 0x000f220000300a00 */
[----:B-1----:R-:W-:-:S04]  /*b930*/  PRMT R8, RZ, 0x7610, R8 ;  /* 0x00007610ff087816 */ /* 0x002fc80000000008 */
        /* <DEDUP_REMOVED lines=23> */
[----:B0-----:R-:W2:Y:S04]  /*bab0*/  LDL.LU R7, [R1+0x760] ;  /* 0x0007600001077983 */ /* 0x001ea80000300800 */
        /* <DEDUP_REMOVED lines=9> */
[----:B0-----:R-:W0:Y:S01]  /*bb50*/  S2R R4, SR_TID.X ;  /* 0x0000000000047919 */ /* 0x001e220000002100 */
[----:B---3--:R-:W-:-:S04]  /*bb60*/  PRMT R6, RZ, 0x7610, R6 ;  /* 0x00007610ff067816 */ /* 0x008fc80000000006 */
[----:B------:R-:W-:-:S05]  /*bb70*/  @!P1 PRMT R6, R45, 0x7632, R6 ;  /* 0x000076322d069816 */ /* 0x000fca0000000006 */
[----:B------:R1:W-:Y:S04]  /*bb80*/  STL.S16 [R1+0x6dc], R6 ;  /* 0x0006dc0601007387 */ /* 0x0003e80000100600 */
[----:B-1----:R-:W3:Y:S04]  /*bb90*/  LDL.LU R6, [R1+0x754] ;  /* 0x0007540001067983 */ /* 0x002ee80000300800 */
[----:B------:R1:W-:Y:S04]  /*bba0*/  STL.S16 [R1+0x6d4], R2 ;  /* 0x0006d40201007387 */ /* 0x0003e80000100600 */
[----:B------:R0:W-:Y:S01]  /*bbb0*/  STL [R1+0xc8], R3 ;  /* 0x0000c80301007387 */ /* 0x0001e20000100800 */
[----:B-1----:R-:W-:Y:S01]  /*bbc0*/  MOV R2, UR6 ;  /* 0x0000000600027c02 */ /* 0x002fe20008000f00 */
[----:B------:R-:W1:Y:S01]  /*bbd0*/  LDCU.U8 UR6, c[0x0][0x414] ;  /* 0x00008280ff0677ac */ /* 0x000e620008000000 */
[----:B0-----:R-:W-:Y:S01]  /*bbe0*/  MOV R3, UR7 ;  /* 0x0000000700037c02 */ /* 0x001fe20008000f00 */
[----:B------:R0:W-:Y:S04]  /*bbf0*/  STL [R1+0xcc], R5 ;  /* 0x0000cc0501007387 */ /* 0x0001e80000100800 */
[----:B------:R2:W-:Y:S04]  /*bc00*/  STL [R1+0x1cc], R60 ;  /* 0x0001cc3c01007387 */ /* 0x0005e80000100800 */
[----:B------:R-:W3:Y:S01]  /*bc10*/  LDG.E.64 R2, desc[UR10][R2.64] ;  /* 0x0000000a02027981 */ /* 0x000ee2000c1e1b00 */
[----:B0-----:R-:W-:-:S03]  /*bc20*/  PRMT R5, RZ, 0x7610, R5 ;  /* 0x00007610ff057816 */ /* 0x001fc60000000005 */
[----:B------:R0:W-:Y:S01]  /*bc30*/  STL [R1+0xd0], R61 ;  /* 0x0000d03d01007387 */ /* 0x0001e20000100800 */
[----:B--2---:R-:W-:Y:S02]  /*bc40*/  PRMT R60, RZ, 0x7610, R60 ;  /* 0x00007610ff3c7816 */ /* 0x004fe4000000003c */
[C---:B------:R-:W-:Y:S01]  /*bc50*/  @!P0 PRMT R5, R43.reuse, 0x7632, R5 ;  /* 0x000076322b058816 */ /* 0x040fe20000000005 */
[----:B------:R-:W-:Y:S01]  /*bc60*/  STL [R1+0xd4], R59 ;  /* 0x0000d43b01007387 */ /* 0x000fe20000100800 */
[----:B------:R-:W-:Y:S02]  /*bc70*/  @!P0 PRMT R60, R43, 0x7610, R60 ;  /* 0x000076102b3c8816 */ /* 0x000fe4000000003c */
[----:B------:R-:W-:Y:S01]  /*bc80*/  PRMT R7, RZ, 0x7610, R7 ;  /* 0x00007610ff077816 */ /* 0x000fe20000000007 */
[----:B----4-:R-:W2:Y:S01]  /*bc90*/  @!P6 LDG.E R56, desc[UR10][R8.64] ;  /* 0x0000000a0838e981 */ /* 0x010ea2000c1e1900 */
[----:B0-----:R-:W-:-:S04]  /*bca0*/  PRMT R61, RZ, 0x7610, R61 ;  /* 0x00007610ff3d7816 */ /* 0x001fc8000000003d */
[----:B------:R-:W-:Y:S02]  /*bcb0*/  @!P0 PRMT R61, R42, 0x7610, R61 ;  /* 0x000076102a3d8816 */ /* 0x000fe4000000003d */
[----:B-1----:R-:W-:Y:S02]  /*bcc0*/  ISETP.NE.AND P0, PT, RZ, UR6, PT ;  /* 0x00000006ff007c0c */ /* 0x002fe4000bf05270 */
[----:B------:R-:W-:Y:S01]  /*bcd0*/  SHF.L.U32 R4, R4, 0x1, RZ ;  /* 0x0000000104047819 */ /* 0x000fe200000006ff */
[----:B------:R0:W-:Y:S03]  /*bce0*/  STL.S16 [R1+0x6cc], R60 ;  /* 0x0006cc3c01007387 */ /* 0x0001e60000100600 */
[----:B------:R-:W-:Y:S01]  /*bcf0*/  LOP3.LUT R4, R4, 0x7e, RZ, 0xc0, !PT ;  /* 0x0000007e04047812 */ /* 0x000fe200078ec0ff */
[----:B------:R1:W-:Y:S01]  /*bd00*/  STL.S16 [R1+0x6e0], R5 ;  /* 0x0006e00501007387 */ /* 0x0003e20000100600 */
[----:B------:R-:W-:-:S03]  /*bd10*/  @!P1 PRMT R7, R45, 0x7610, R7 ;  /* 0x000076102d079816 */ /* 0x000fc60000000007 */
[----:B------:R-:W4:Y:S01]  /*bd20*/  LDL.LU.64 R8, [R1+0x770] ;  /* 0x0007700001087983 */ /* 0x000f220000300a00 */
[----:B0-----:R-:W-:-:S04]  /*bd30*/  MOV R60, UR13 ;  /* 0x0000000d003c7c02 */ /* 0x001fc80008000f00 */
[----:B------:R-:W-:Y:S02]  /*bd40*/  LEA R60, R60, R4, 0x7 ;  /* 0x000000043c3c7211 */ /* 0x000fe400078e38ff */
[----:B-1----:R-:W0:Y:S01]  /*bd50*/  @P0 LDC.64 R4, c[0x0][0x3b0] ;  /* 0x0000ec00ff040b82 */ /* 0x002e220000000a00 */
[----:B------:R1:W-:Y:S02]  /*bd60*/  STL.S16 [R1+0x2a8], R61 ;  /* 0x0002a83d01007387 */ /* 0x0003e40000100600 */
[----:B0-----:R-:W-:-:S05]  /*bd70*/  @P0 IMAD.WIDE R4, R60, 0x2, R4 ;  /* 0x000000023c040825 */ /* 0x001fca00078e0204 */
[----:B-1----:R-:W2:Y:S04]  /*bd80*/  @P0 LDG.E.U16 R61, desc[UR10][R4.64] ;  /* 0x0000000a043d0981 */ /* 0x002ea8000c1e1500 */
[----:B------:R0:W2:Y:S02]  /*bd90*/  @P0 LDG.E.U16 R59, desc[UR10][R4.64+0x2] ;  /* 0x0000020a043b0981 */ /* 0x0000a4000c1e1500 */
[----:B0-----:R-:W0:Y:S02]  /*bda0*/  LDC.64 R4, c[0x0][0x3a8] ;  /* 0x0000ea00ff047b82 */ /* 0x001e240000000a00 */
[----:B------:R1:W-:Y:S04]  /*bdb0*/  STL.S16 [R1+0x6c4], R7 ;  /* 0x0006c40701007387 */ /* 0x0003e80000100600 */
[----:B-1----:R-:W2:Y:S04]  /*bdc0*/  LDL.LU R7, [R1+0x758] ;  /* 0x0007580001077983 */ /* 0x002ea80000300800 */
[----:B------:R1:W-:Y:S01]  /*bdd0*/  STL [R1+0x1d0], R58 ;  /* 0x0001d03a01007387 */ /* 0x0003e20000100800 */
[----:B0-----:R-:W-:-:S03]  /*bde0*/  IMAD.WIDE R4, R60, 0x2, R4 ;  /* 0x000000023c047825 */ /* 0x001fc600078e0204 */
[----:B------:R-:W-:Y:S04]  /*bdf0*/  STL [R1+0x1d4], R0 ;  /* 0x0001d40001007387 */ /* 0x000fe80000100800 */
[----:B-1----:R-:W2:Y:S04]  /*be00*/  LDG.E.U16 R58, desc[UR10][R4.64] ;  /* 0x0000000a043a7981 */ /* 0x002ea8000c1e1500 */
[----:B------:R-:W-:Y:S01]  /*be10*/  STL [R1+0xd8], R28 ;  /* 0x0000d81c01007387 */ /* 0x000fe20000100800 */
[----:B---3--:R-:W-:-:S03]  /*be20*/  PRMT R6, RZ, 0x7610, R6 ;  /* 0x00007610ff067816 */ /* 0x008fc60000000006 */
[----:B------:R0:W3:Y:S01]  /*be30*/  LDG.E.U16 R5, desc[UR10][R4.64+0x2] ;  /* 0x0000020a04057981 */ /* 0x0000e2000c1e1500 */
[----:B------:R-:W-:-:S03]  /*be40*/  @!P2 PRMT R6, R46, 0x7610, R6 ;  /* 0x000076102e06a816 */ /* 0x000fc60000000006 */
[----:B------:R-:W-:Y:S04]  /*be50*/  STL [R1+0x1d8], R29 ;  /* 0x0001d81d01007387 */ /* 0x000fe80000100800 */
[----:B------:R1:W-:Y:S04]  /*be60*/  STL.S16 [R1+0x6d8], R6 ;  /* 0x0006d80601007387 */ /* 0x0003e80000100600 */
[----:B------:R-:W-:Y:S04]  /*be70*/  STL [R1+0xdc], R30 ;  /* 0x0000dc1e01007387 */ /* 0x000fe80000100800 */
[----:B------:R-:W-:Y:S04]  /*be80*/  STL [R1+0x1dc], R31 ;  /* 0x0001dc1f01007387 */ /* 0x000fe80000100800 */
[----:B-1----:R-:W3:Y:S01]  /*be90*/  LDL.LU R6, [R1+0x750] ;  /* 0x0007500001067983 */ /* 0x002ee20000300800 */
[----:B------:R-:W-:-:S03]  /*bea0*/  PRMT R0, RZ, 0x7610, R0 ;  /* 0x00007610ff007816 */ /* 0x000fc60000000000 */
[----:B------:R-:W-:Y:S01]  /*beb0*/  STL [R1+0xe0], R32 ;  /* 0x0000e02001007387 */ /* 0x000fe20000100800 */
[----:B------:R-:W-:Y:S02]  /*bec0*/  R2UR UR16, R2 ;  /* 0x00000000021072ca */ /* 0x000fe400000e0000 */
[----:B------:R-:W-:Y:S01]  /*bed0*/  @!P2 PRMT R0, R46, 0x7632, R0 ;  /* 0x000076322e00a816 */ /* 0x000fe20000000000 */
[----:B------:R-:W-:Y:S04]  /*bee0*/  STL [R1+0x1e0], R33 ;  /* 0x0001e02101007387 */ /* 0x000fe80000100800 */
[----:B------:R1:W-:Y:S04]  /*bef0*/  STL.S16 [R1+0x6e8], R0 ;  /* 0x0006e80001007387 */ /* 0x0003e80000100600 */
[----:B------:R-:W-:Y:S04]  /*bf00*/  STL [R1+0xe4], R34 ;  /* 0x0000e42201007387 */ /* 0x000fe80000100800 */
[----:B------:R-:W-:Y:S01]  /*bf10*/  STL [R1+0x1e4], R35 ;  /* 0x0001e42301007387 */ /* 0x000fe20000100800 */
[----:B-1----:R-:W-:-:S03]  /*bf20*/  MOV R0, UR16 ;  /* 0x0000001000007c02 */ /* 0x002fc60008000f00 */
[----:B------:R-:W-:Y:S02]  /*bf30*/  STL [R1+0xe8], R36 ;  /* 0x0000e82401007387 */ /* 0x000fe40000100800 */
[----:B------:R-:W-:Y:S02]  /*bf40*/  FFMA.FTZ R0, -R0, UR16, R3 ;  /* 0x0000001000007c23 */ /* 0x000fe40008010103 */
[----:B------:R1:W-:Y:S03]  /*bf50*/  STL [R1+0x1e8], R37 ;  /* 0x0001e82501007387 */ /* 0x0003e60000100800 */
[----:B------:R-:W-:Y:S01]  /*bf60*/  FSETP.GTU.FTZ.AND P1, PT, R0, RZ, PT ;  /* 0x000000ff0000720b */ /* 0x000fe20003f3c000 */
[----:B------:R-:W-:Y:S01]  /*bf70*/  STL [R1+0xec], R38 ;  /* 0x0000ec2601007387 */ /* 0x000fe20000100800 */
[----:B------:R-:W-:Y:S02]  /*bf80*/  PRMT R2, RZ, 0x7610, R2 ;  /* 0x00007610ff027816 */ /* 0x000fe40000000002 */
[----:B----4-:R-:W-:Y:S01]  /*bf90*/  PRMT R8, RZ, 0x7610, R8 ;  /* 0x00007610ff087816 */ /* 0x010fe20000000008 */
[----:B------:R-:W-:Y:S01]  /*bfa0*/  STL [R1+0x1ec], R39 ;  /* 0x0001ec2701007387 */ /* 0x000fe20000100800 */
[----:B------:R-:W-:-:S03]  /*bfb0*/  PRMT R9, RZ, 0x7610, R9 ;  /* 0x00007610ff097816 */ /* 0x000fc60000000009 */
[----:B------:R-:W-:Y:S04]  /*bfc0*/  STL [R1+0xf0], R40 ;  /* 0x0000f02801007387 */ /* 0x000fe80000100800 */
[----:B------:R-:W-:Y:S01]  /*bfd0*/  VOTEU.ANY UP0, P1 ;  /* 0x0000000000ff7886 */ /* 0x000fe20000800100 */
[----:B------:R-:W-:Y:S01]  /*bfe0*/  @!P5 PRMT R2, R53, 0x7632, R2 ;  /* 0x000076323502d816 */ /* 0x000fe20000000002 */
[----:B------:R-:W-:Y:S03]  /*bff0*/  STL [R1+0x1f0], R41 ;  /* 0x0001f02901007387 */ /* 0x000fe60000100800 */
[----:B------:R-:W4:Y:S01]  /*c000*/  @UP0 LDCU UR5, c[0x0][0x3c0] ;  /* 0x00007800ff0507ac */ /* 0x000f220008000800 */
[----:B------:R-:W-:Y:S01]  /*c010*/  PLOP3.LUT P1, PT, PT, PT, UP0, 0x80, 0x8 ;  /* 0x000000000008781c */ /* 0x000fe20003f2f008 */
[----:B------:R0:W-:Y:S01]  /*c020*/  STL.S16 [R1+0x720], R2 ;  /* 0x0007200201007387 */ /* 0x0001e20000100600 */
[----:B------:R-:W-:-:S02]  /*c030*/  PRMT R3, RZ, 0x7610, R3 ;  /* 0x00007610ff037816 */ /* 0x000fc40000000003 */
[C---:B------:R-:W-:Y:S01]  /*c040*/  @!P3 PRMT R8, R48.reuse, 0x7610, R8 ;  /* 0x000076103008b816 */ /* 0x040fe20000000008 */
[----:B------:R-:W-:Y:S01]  /*c050*/  STL [R1+0xf4], R42 ;  /* 0x0000f42a01007387 */ /* 0x000fe20000100800 */
[----:B------:R-:W-:Y:S02]  /*c060*/  @!P3 PRMT R9, R48, 0x7632, R9 ;  /* 0x000076323009b816 */ /* 0x000fe40000000009 */
[----:B-1----:R-:W-:Y:S01]  /*c070*/  PRMT R37, RZ, 0x7610, R37 ;  /* 0x00007610ff257816 */ /* 0x002fe20000000025 */
[----:B------:R-:W-:Y:S01]  /*c080*/  STL [R1+0x1f4], R43 ;  /* 0x0001f42b01007387 */ /* 0x000fe20000100800 */
[----:B------:R-:W-:Y:S02]  /*c090*/  PRMT R36, RZ, 0x7610, R36 ;  /* 0x00007610ff247816 */ /* 0x000fe40000000024 */
[----:B------:R-:W-:Y:S01]  /*c0a0*/  PRMT R35, RZ, 0x7610, R35 ;  /* 0x00007610ff237816 */ /* 0x000fe20000000023 */
[----:B------:R-:W-:Y:S01]  /*c0b0*/  STL [R1+0xf8], R44 ;  /* 0x0000f82c01007387 */ /* 0x000fe20000100800 */
[----:B----4-:R-:W-:Y:S01]  /*c0c0*/  @P1 FADD.FTZ R0, R0, UR5 ;  /* 0x0000000500001e21 */ /* 0x010fe20008010000 */
[----:B------:R-:W-:-:S02]  /*c0d0*/  @!P6 PRMT R3, R57, 0x7610, R3 ;  /* 0x000076103903e816 */ /* 0x000fc40000000003 */
[----:B------:R-:W-:Y:S01]  /*c0e0*/  STL [R1+0x1f8], R45 ;  /* 0x0001f82d01007387 */ /* 0x000fe20000100800 */
[----:B0-----:R0:W1:Y:S01]  /*c0f0*/  @P1 MUFU.RSQ R2, R0 ;  /* 0x0000000000021308 */ /* 0x0010620000001400 */
[----:B------:R-:W-:Y:S02]  /*c100*/  PRMT R34, RZ, 0x7610, R34 ;  /* 0x00007610ff227816 */ /* 0x000fe40000000022 */
[----:B------:R-:W-:Y:S01]  /*c110*/  STL [R1+0xfc], R46 ;  /* 0x0000fc2e01007387 */ /* 0x000fe20000100800 */
[----:B------:R-:W-:Y:S02]  /*c120*/  PRMT R33, RZ, 0x7610, R33 ;  /* 0x00007610ff217816 */ /* 0x000fe40000000021 */
[----:B------:R-:W-:Y:S01]  /*c130*/  PRMT R32, RZ, 0x7610, R32 ;  /* 0x00007610ff207816 */ /* 0x000fe20000000020 */
[----:B------:R-:W-:Y:S01]  /*c140*/  STL [R1+0x1fc], R47 ;  /* 0x0001fc2f01007387 */ /* 0x000fe20000100800 */
[----:B0-----:R-:W-:-:S03]  /*c150*/  PRMT R0, RZ, 0x7610, R0 ;  /* 0x00007610ff007816 */ /* 0x001fc60000000000 */
[----:B------:R-:W-:Y:S01]  /*c160*/  STL [R1+0x100], R48 ;  /* 0x0001003001007387 */ /* 0x000fe20000100800 */
[----:B------:R-:W-:-:S03]  /*c170*/  @!P6 PRMT R0, R57, 0x7632, R0 ;  /* 0x000076323900e816 */ /* 0x000fc60000000000 */
[----:B------:R-:W-:Y:S01]  /*c180*/  STL [R1+0x200], R49 ;  /* 0x0002003101007387 */ /* 0x000fe20000100800 */
[----:B------:R-:W-:Y:S02]  /*c190*/  PRMT R31, RZ, 0x7610, R31 ;  /* 0x00007610ff1f7816 */ /* 0x000fe4000000001f */
[----:B------:R-:W-:Y:S01]  /*c1a0*/  PRMT R30, RZ, 0x7610, R30 ;  /* 0x00007610ff1e7816 */ /* 0x000fe2000000001e */
[----:B------:R-:W-:Y:S01]  /*c1b0*/  STL [R1+0x104], R50 ;  /* 0x0001043201007387 */ /* 0x000fe20000100800 */
[----:B------:R-:W-:Y:S02]  /*c1c0*/  PRMT R29, RZ, 0x7610, R29 ;  /* 0x00007610ff1d7816 */ /* 0x000fe4000000001d */
[----:B------:R-:W-:Y:S01]  /*c1d0*/  PRMT R28, RZ, 0x7610, R28 ;  /* 0x00007610ff1c7816 */ /* 0x000fe2000000001c */
[----:B------:R-:W-:Y:S01]  /*c1e0*/  STL [R1+0x204], R51 ;  /* 0x0002043301007387 */ /* 0x000fe20000100800 */
[----:B--2---:R-:W-:-:S03]  /*c1f0*/  PRMT R7, RZ, 0x7610, R7 ;  /* 0x00007610ff077816 */ /* 0x004fc60000000007 */
[----:B------:R-:W-:Y:S01]  /*c200*/  STL [R1+0x108], R52 ;  /* 0x0001083401007387 */ /* 0x000fe20000100800 */
[----:B------:R-:W-:Y:S02]  /*c210*/  PRMT R4, RZ, 0x7610, R4 ;  /* 0x00007610ff047816 */ /* 0x000fe40000000004 */
[----:B------:R-:W-:Y:S01]  /*c220*/  @!P2 PRMT R7, R47, 0x7632, R7 ;  /* 0x000076322f07a816 */ /* 0x000fe20000000007 */
[----:B------:R0:W-:Y:S01]  /*c230*/  STL.S16 [R1+0x72c], R0 ;  /* 0x00072c0001007387 */ /* 0x0001e20000100600 */
[----:B-1----:R-:W-:Y:S02]  /*c240*/  @P1 R2UR UR5, R2 ;  /* 0x00000000020512ca */ /* 0x002fe400000e0000 */
[----:B------:R-:W-:Y:S01]  /*c250*/  MOV R2, RZ ;  /* 0x000000ff00027202 */ /* 0x000fe20000000f00 */
[----:B------:R1:W-:Y:S01]  /*c260*/  STL.S16 [R1+0x724], R3 ;  /* 0x0007240301007387 */ /* 0x0003e20000100600 */
[C---:B------:R-:W-:Y:S01]  /*c270*/  @!P3 PRMT R37, R49.reuse, 0x7610, R37 ;  /* 0x000076103125b816 */ /* 0x040fe20000000025 */
[----:B------:R-:W-:Y:S01]  /*c280*/  @P0 HADD2.F32 R2, -RZ, R59.H0_H0 ;  /* 0x2000003bff020230 */ /* 0x000fe20000004100 */
[----:B------:R-:W-:Y:S01]  /*c290*/  @!P3 PRMT R36, R49, 0x7632, R36 ;  /* 0x000076323124b816 */ /* 0x000fe20000000024 */
[----:B------:R2:W-:Y:S01]  /*c2a0*/  STL.S16 [R1+0x6f0], R7 ;  /* 0x0006f00701007387 */ /* 0x0005e20000100600 */
[C---:B------:R-:W-:Y:S01]  /*c2b0*/  @!P4 PRMT R35, R50.reuse, 0x7610, R35 ;  /* 0x000076103223c816 */ /* 0x040fe20000000023 */
[----:B0-----:R-:W-:Y:S01]  /*c2c0*/  HFMA2 R0, -RZ, RZ, 0, 0 ;  /* 0x00000000ff007431 */ /* 0x001fe200000001ff */
[----:B------:R-:W-:Y:S01]  /*c2d0*/  @!P4 PRMT R34, R50, 0x7632, R34 ;  /* 0x000076323222c816 */ /* 0x000fe20000000022 */
[----:B------:R0:W-:Y:S01]  /*c2e0*/  STL.S16 [R1+0x6ec], R8 ;  /* 0x0006ec0801007387 */ /* 0x0001e20000100600 */
[C---:B------:R-:W-:Y:S01]  /*c2f0*/  @!P4 PRMT R33, R51.reuse, 0x7610, R33 ;  /* 0x000076103321c816 */ /* 0x040fe20000000021 */
[----:B------:R-:W-:Y:S01]  /*c300*/  @P0 HADD2.F32 R0, -RZ, R61.H0_H0 ;  /* 0x2000003dff000230 */ /* 0x000fe20000004100 */
[----:B------:R-:W-:Y:S01]  /*c310*/  @!P4 PRMT R32, R51, 0x7632, R32 ;  /* 0x000076323320c816 */ /* 0x000fe20000000020 */
[----:B------:R4:W-:Y:S01]  /*c320*/  STL.S16 [R1+0x6f8], R9 ;  /* 0x0006f80901007387 */ /* 0x0009e20000100600 */
[C---:B------:R-:W-:Y:S01]  /*c330*/  @!P5 PRMT R31, R52.reuse, 0x7610, R31 ;  /* 0x00007610341fd816 */ /* 0x040fe2000000001f */
[----:B-1----:R-:W-:Y:S01]  /*c340*/  HADD2.F32 R3, -RZ, R58.H0_H0 ;  /* 0x2000003aff037230 */ /* 0x002fe20000004100 */
[----:B------:R-:W-:Y:S01]  /*c350*/  @!P5 PRMT R30, R52, 0x7632, R30 ;  /* 0x00007632341ed816 */ /* 0x000fe2000000001e */
[----:B------:R1:W-:Y:S01]  /*c360*/  STL [R1+0x208], R53 ;  /* 0x0002083501007387 */ /* 0x0003e20000100800 */
[----:B------:R-:W-:-:S02]  /*c370*/  @!P5 PRMT R29, R53, 0x7610, R29 ;  /* 0x00007610351dd816 */ /* 0x000fc4000000001d */
[C---:B------:R-:W-:Y:S01]  /*c380*/  @!P6 PRMT R28, R56.reuse, 0x7610, R28 ;  /* 0x00007610381ce816 */ /* 0x040fe2000000001c */
[----:B------:R1:W-:Y:S01]  /*c390*/  STL [R1+0x10c], R56 ;  /* 0x00010c3801007387 */ /* 0x0003e20000100800 */
[----:B------:R-:W-:-:S03]  /*c3a0*/  @!P6 PRMT R4, R56, 0x7632, R4 ;  /* 0x000076323804e816 */ /* 0x000fc60000000004 */
        /* <DEDUP_REMOVED lines=11> */
[----:B--2---:R2:W5:Y:S04]  /*c460*/  LDL.LU R7, [R1+0x748] ;  /* 0x0007480001077983 */ /* 0x0045680000300800 */
[----:B0-----:R2:W5:Y:S04]  /*c470*/  LDL.LU R8, [R1+0x744] ;  /* 0x0007440001087983 */ /* 0x0015680000300800 */
[----:B----4-:R2:W5:Y:S04]  /*c480*/  LDL.LU R9, [R1+0x740] ;  /* 0x0007400001097983 */ /* 0x0105680000300800 */
        /* <DEDUP_REMOVED lines=28> */
[----:B------:R-:W-:Y:S01]  /*c650*/  HADD2.F32 R5, -RZ, R5.H0_H0 ;  /* 0x20000005ff057230 */ /* 0x000fe20000004100 */
[----:B------:R-:W-:Y:S01]  /*c660*/  UMOV UR17, 0x3f800000 ;  /* 0x3f80000000117882 */ /* 0x000fe20000000000 */
[----:B------:R-:W-:-:S06]  /*c670*/  @UP0 UMOV UR17, UR5 ;  /* 0x0000000500110c82 */ /* 0x000fcc0008000000 */
[----:B--2---:R-:W-:Y:S05]  /*c680*/  BRA.U UP1, `(.L_x_572) ;  /* 0x0000005501707547 */ /* 0x004fea000b800000 */
        /* <DEDUP_REMOVED lines=1372> */
.L_x_572:
        /* <DEDUP_REMOVED lines=2954> */
.L_x_573:
        /* <DEDUP_REMOVED lines=48> */
.L_x_575:
[----:B------:R-:W-:Y:S05]  /*1d7f0*/  BSYNC.RECONVERGENT B0 ;  /* 0x0000000000007941 */ /* 0x000fea0003800200 */
.L_x_574:
        /* <DEDUP_REMOVED lines=43> */
.L_x_577:
[----:B------:R-:W-:Y:S05]  /*1dab0*/  BSYNC.RECONVERGENT B0 ;  /* 0x0000000000007941 */ /* 0x000fea0003800200 */
.L_x_576:
        /* <DEDUP_REMOVED lines=38> */
.L_x_579:
[----:B------:R-:W-:Y:S05]  /*1dd20*/  BSYNC.RECONVERGENT B0 ;  /* 0x0000000000007941 */ /* 0x000fea0003800200 */
.L_x_578:
        /* <DEDUP_REMOVED lines=28> */
.L_x_581:
[----:B------:R-:W-:Y:S05]  /*1def0*/  BSYNC.RECONVERGENT B0 ;  /* 0x0000000000007941 */ /* 0x000fea0003800200 */
.L_x_580:
        /* <DEDUP_REMOVED lines=33> */
.L_x_585:
[----:B------:R-:W2:Y:S04]  /*1e110*/  LDG.E.STRONG.GPU R4, desc[UR10][R16.64] ;  /* 0x0000000a10047981 */ /* 0x000ea8000c1ef900 */
[----:B--2---:R-:W-:Y:S04]  /*1e120*/  CCTL.IVALL ;  /* 0x00000000ff00798f */ /* 0x004fe80002000000 */
[----:B------:R2:W-:Y:S01]  /*1e130*/  STL [R1], R4 ;  /* 0x0000000401007387 */ /* 0x0005e20000100800 */
[----:B------:R-:W-:-:S13]  /*1e140*/  ISETP.NE.AND P0, PT, R4, UR5, PT ;  /* 0x0000000504007c0c */ /* 0x000fda000bf05270 */
[----:B--2---:R-:W-:Y:S05]  /*1e150*/  @P0 BRA `(.L_x_585) ;  /* 0xfffffffc00ec0947 */ /* 0x004fea000383ffff */
.L_x_584:
[----:B------:R-:W-:Y:S05]  /*1e160*/  BSYNC.RECONVERGENT B0 ;  /* 0x0000000000007941 */ /* 0x000fea0003800200 */
.L_x_583:
        /* <DEDUP_REMOVED lines=15> */
.L_x_587:
        /* <DEDUP_REMOVED lines=83> */
.L_x_586:
        /* <DEDUP_REMOVED lines=51> */
.L_x_588:
        /* <DEDUP_REMOVED lines=24> */
.L_x_589:
        /* <DEDUP_REMOVED lines=14> */
.L_x_590:
[----:B------:R-:W-:Y:S05]  /*1ed20*/  BSYNC.RECONVERGENT B0 ;  /* 0x0000000000007941 */ /* 0x000fea0003800200 */
.L_x_582:
        /* <DEDUP_REMOVED lines=18> */
.L_x_596:
        /* <DEDUP_REMOVED lines=60> */
.L_x_592:
[----:B------:R-:W-:Y:S05]  /*1f210*/  BSYNC.RECONVERGENT B0 ;  /* 0x0000000000007941 */ /* 0x000fea0003800200 */
.L_x_591:
        /* <DEDUP_REMOVED lines=32> */
.L_x_593:
        /* <DEDUP_REMOVED lines=16> */
.L_x_595:
[----:B------:R-:W-:Y:S05]  /*1f520*/  BSYNC.RECONVERGENT B0 ;  /* 0x0000000000007941 */ /* 0x000fea0003800200 */
.L_x_594:
        /* <DEDUP_REMOVED lines=10> */
.L_x_571:
        /* <DEDUP_REMOVED lines=16> */
.L_x_599:
[----:B------:R-:W-:Y:S05]  /*1f6d0*/  BSYNC.RECONVERGENT B0 ;  /* 0x0000000000007941 */ /* 0x000fea0003800200 */
.L_x_598:
        /* <DEDUP_REMOVED lines=11> */
.L_x_601:
[----:B------:R-:W2:Y:S04]  /*1f790*/  LDG.E.STRONG.GPU R5, desc[UR10][R2.64] ;  /* 0x0000000a02057981 */ /* 0x000ea8000c1ef900 */
[----:B--2---:R-:W-:Y:S01]  /*1f7a0*/  CCTL.IVALL ;  /* 0x00000000ff00798f */ /* 0x004fe20002000000 */
[----:B------:R-:W-:Y:S05]  /*1f7b0*/  YIELD ;  /* 0x0000000000007946 */ /* 0x000fea0003800000 */
[----:B------:R-:W-:-:S13]  /*1f7c0*/  ISETP.NE.AND P0, PT, R5, R0, PT ;  /* 0x000000000500720c */ /* 0x000fda0003f05270 */
[----:B------:R-:W-:Y:S05]  /*1f7d0*/  @P0 BRA `(.L_x_601) ;  /* 0xfffffffc00ec0947 */ /* 0x000fea000383ffff */
.L_x_600:
        /* <DEDUP_REMOVED lines=61> */
.L_x_604:
        /* <DEDUP_REMOVED lines=25> */
[-C--:B------:R-:W-:Y:S02]  /*1fd40*/  MOV R11, R25.reuse ;  /* 0x00000019000b7202 */ /* 0x080fe40000000f00 */
[----:B---3--:R-:W-:Y:S01]  /*1fd50*/  F2FP.F16.F32.PACK_AB R21, R17, R12 ;  /* 0x0000000c1115723e */ /* 0x008fe200000000ff */
[----:B------:R0:W-:Y:S04]  /*1fd60*/  STG.E desc[UR10][R8.64], R19 ;  /* 0x0000001308007986 */ /* 0x0001e8000c10190a */
[----:B------:R0:W-:Y:S01]  /*1fd70*/  STG.E desc[UR10][R10.64], R21 ;  /* 0x000000150a007986 */ /* 0x0001e2000c10190a */
[----:B------:R-:W-:Y:S01]  /*1fd80*/  IADD3.X R25, PT, PT, RZ, R25, RZ, P3, !PT ;  /* 0x00000019ff197210 */ /* 0x000fe20001ffe4ff */
[----:B------:R-:W-:Y:S06]  /*1fd90*/  @P1 BRA `(.L_x_604) ;  /* 0xfffffffc00841947 */ /* 0x000fec000383ffff */
.L_x_603:
[----:B------:R-:W-:Y:S05]  /*1fda0*/  BSYNC.RECONVERGENT B0 ;  /* 0x0000000000007941 */ /* 0x000fea0003800200 */
.L_x_602:
        /* <DEDUP_REMOVED lines=10> */
.L_x_605:
        /* <DEDUP_REMOVED lines=81> */
[----:B----4-:R-:W-:Y:S02]  /*20360*/  F2FP.F16.F32.PACK_AB R13, R13, R6 ;  /* 0x000000060d0d723e */ /* 0x010fe400000000ff */
[----:B-----5:R-:W-:-:S03]  /*20370*/  F2FP.F16.F32.PACK_AB R7, R11, R8 ;  /* 0x000000080b07723e */ /* 0x020fc600000000ff */
[----:B------:R3:W-:Y:S04]  /*20380*/  STG.E desc[UR10][R30.64], R13 ;  /* 0x0000000d1e007986 */ /* 0x0007e8000c10190a */
[----:B------:R3:W-:Y:S02]  /*20390*/  STG.E desc[UR10][R28.64], R7 ;  /* 0x000000071c007986 */ /* 0x0007e4000c10190a */
[----:B------:R-:W-:Y:S05]  /*203a0*/  @P0 BRA `(.L_x_605) ;  /* 0xfffffff800a80947 */ /* 0x000fea000383ffff */
[----:B------:R-:W-:Y:S05]  /*203b0*/  EXIT ;  /* 0x000000000000794d */ /* 0x000fea0003800000 */
.L_x_606:
        /* <DEDUP_REMOVED lines=12> */
.L_x_4891:


//--------------------- .text._Z35group_norm_nhwc_bwd_one_pass_kernelI11Fp16IOFp32WLi64ELi128ELi512EEv26Group_norm_nhwc_bwd_params --------------------------
	.section	.text._Z35group_norm_nhwc_bwd_one_pass_kernelI11Fp16IOFp32WLi64ELi128ELi512EEv26Group_norm_nhwc_bwd_params,"ax",@progbits
	.align	128
        .global         _Z35group_norm_nhwc_bwd_one_pass_kernelI11Fp16IOFp32WLi64ELi128ELi512EEv26Group_norm_nhwc_bwd_params
        .type           _Z35group_norm_nhwc_bwd_one_pass_kernelI11Fp16IOFp32WLi64ELi128ELi512EEv26Group_norm_nhwc_bwd_params,@function
        .size           _Z35group_norm_nhwc_bwd_one_pass_kernelI11Fp16IOFp32WLi64ELi128ELi512EEv26Group_norm_nhwc_bwd_params,(.L_x_4892 - _Z35group_norm_nhwc_bwd_one_pass_kernelI11Fp16IOFp32WLi64ELi128ELi512EEv26Group_norm_nhwc_bwd_params)
        .other          _Z35group_norm_nhwc_bwd_one_pass_kernelI11Fp16IOFp32WLi64ELi128ELi512EEv26Group_norm_nhwc_bwd_params,@"STO_CUDA_ENTRY STV_DEFAULT"
_Z35group_norm_nhwc_bwd_one_pass_kernelI11Fp16IOFp32WLi64ELi128ELi512EEv26Group_norm_nhwc_bwd_params:
.text._Z35group_norm_nhwc_bwd_one_pass_kernelI11Fp16IOFp32WLi64ELi128ELi512EEv26Group_norm_nhwc_bwd_params:
        /* <DEDUP_REMOVED lines=11> */
[----:B------:R-:W1:Y:S01]  /*00b0*/  S2R R2, SR_LANEID ;  /* 0x0000000000027919 */ /* 0x000e620000000000 */
[----:B------:R-:W-:Y:S01]  /*00c0*/  SHF.R.U32.HI R5, RZ, 0x6, R32 ;  /* 0x00000006ff057819 */ /* 0x000fe20000011620 */
[----:B------:R-:W-:Y:S01]  /*00d0*/  HFMA2 R45, -RZ, RZ, 0, 0 ;  /* 0x00000000ff2d7431 */ /* 0x000fe200000001ff */
[----:B------:R-:W-:Y:S01]  /*00e0*/  MOV R44, R0 ;  /* 0x00000000002c7202 */ /* 0x000fe20000000f00 */
[----:B------:R-:W2:Y:S03]  /*00f0*/  LDCU.U8 UR11, c[0x0][0x414] ;  /* 0x00008280ff0b77ac */ /* 0x000ea60008000000 */
[----:B------:R-:W3:Y:S08]  /*0100*/  LDC R3, c[0x0][0x374] ;  /* 0x0000dd00ff037b82 */ /* 0x000ef00000000800 */
[----:B------:R-:W4:Y:S01]  /*0110*/  LDC R4, c[0x0][0x370] ;  /* 0x0000dc00ff047b82 */ /* 0x000f220000000800 */
[----:B0-----:R-:W-:-:S05]  /*0120*/  IMAD R5, R6, UR10, R5 ;  /* 0x0000000a06057c24 */ /* 0x001fca000f8e0205 */
[C---:B------:R-:W-:Y:S02]  /*0130*/  IADD3 R48, PT, PT, R5.reuse, 0x18, RZ ;  /* 0x0000001805307810 */ /* 0x040fe40007ffe0ff */
[C---:B------:R-:W-:Y:S02]  /*0140*/  IADD3 R47, PT, PT, R5.reuse, 0x20, RZ ;  /* 0x00000020052f7810 */ /* 0x040fe40007ffe0ff */
[----:B------:R-:W-:Y:S02]  /*0150*/  IADD3 R46, PT, PT, R5, 0x38, RZ ;  /* 0x00000038052e7810 */ /* 0x000fe40007ffe0ff */
[----:B------:R-:W-:Y:S02]  /*0160*/  SHF.R.S32.HI R5, RZ, 0x1f, R48 ;  /* 0x0000001fff057819 */ /* 0x000fe40000011430 */
[----:B------:R-:W-:Y:S02]  /*0170*/  SHF.R.S32.HI R6, RZ, 0x1f, R47 ;  /* 0x0000001fff067819 */ /* 0x000fe4000001142f */
[----:B-123--:R-:W-:-:S07]  /*0180*/  SHF.R.S32.HI R7, RZ, 0x1f, R46 ;  /* 0x0000001fff077819 */ /* 0x00efce000001142e */
.L_x_650:
[----:B0-----:R-:W0:Y:S01]  /*0190*/  LDC R15, c[0x0][0x410] ;  /* 0x00010400ff0f7b82 */ /* 0x001e220000000800 */
[----:B-1----:R-:W1:Y:S01]  /*01a0*/  LDCU.128 UR12, c[0x0][0x400] ;  /* 0x00008000ff0c77ac */ /* 0x002e620008000c00 */
[----:B------:R-:W-:Y:S02]  /*01b0*/  SHF.R.U32.HI R25, RZ, 0x6, R32 ;  /* 0x00000006ff197819 */ /* 0x000fe40000011620 */
[----:B------:R-:W-:Y:S02]  /*01c0*/  CS2R R42, SRZ ;  /* 0x00000000002a7805 */ /* 0x000fe4000001ff00 */
[----:B------:R-:W-:Y:S02]  /*01d0*/  ISETP.GE.AND P0, PT, R44, RZ, PT ;  /* 0x000000ff2c00720c */ /* 0x000fe40003f06270 */
[----:B------:R-:W-:Y:S01]  /*01e0*/  SHF.L.U32 R24, R32, 0x1, RZ ;  /* 0x0000000120187819 */ /* 0x000fe200000006ff */
[----:B------:R-:W2:Y:S03]  /*01f0*/  LDC R14, c[0x0][0x41c] ;  /* 0x00010700ff0e7b82 */ /* 0x000ea60000000800 */
[----:B------:R-:W-:-:S02]  /*0200*/  LOP3.LUT R24, R24, 0x7e, RZ, 0xc0, !PT ;  /* 0x0000007e18187812 */ /* 0x000fc400078ec0ff */
[----:B0-----:R-:W-:-:S04]  /*0210*/  IABS R11, R15 ;  /* 0x0000000f000b7213 */ /* 0x001fc80000000000 */
[----:B------:R-:W0:Y:S01]  /*0220*/  I2F.RP R10, R11 ;  /* 0x0000000b000a7306 */ /* 0x000e220000209400 */
[----:B--2---:R-:W-:-:S05]  /*0230*/  IMAD R25, R14, UR10, R25 ;  /* 0x0000000a0e197c24 */ /* 0x004fca000f8e0219 */
[C---:B-1----:R-:W-:Y:S02]  /*0240*/  ISETP.GE.U32.AND P2, PT, R25.reuse, UR12, PT ;  /* 0x0000000c19007c0c */ /* 0x042fe4000bf46070 */
[----:B------:R-:W-:Y:S02]  /*0250*/  SHF.R.S32.HI R19, RZ, 0x1f, R25 ;  /* 0x0000001fff137819 */ /* 0x000fe40000011419 */
[----:B------:R-:W-:Y:S01]  /*0260*/  IADD3 R27, PT, PT, R25, 0x8, RZ ;  /* 0x00000008191b7810 */ /* 0x000fe20007ffe0ff */
[----:B0-----:R-:W0:Y:S01]  /*0270*/  MUFU.RCP R10, R10 ;  /* 0x0000000a000a7308 */ /* 0x001e220000001000 */
[----:B------:R-:W-:Y:S02]  /*0280*/  ISETP.GE.AND.EX P2, PT, R19, UR13, PT, P2 ;  /* 0x0000000d13007c0c */ /* 0x000fe4000bf46320 */
[----:B------:R-:W-:Y:S02]  /*0290*/  SHF.R.S32.HI R31, RZ, 0x1f, R27 ;  /* 0x0000001fff1f7819 */ /* 0x000fe4000001141b */
[----:B------:R-:W-:-:S02]  /*02a0*/  IADD3 R28, PT, PT, R25, 0x10, RZ ;  /* 0x00000010191c7810 */ /* 0x000fc40007ffe0ff */
[----:B------:R-:W-:Y:S02]  /*02b0*/  IADD3 R18, PT, PT, R25, 0x28, RZ ;  /* 0x0000002819127810 */ /* 0x000fe40007ffe0ff */
[----:B------:R-:W-:-:S05]  /*02c0*/  SHF.R.S32.HI R29, RZ, 0x1f, R28 ;  /* 0x0000001fff1d7819 */ /* 0x000fca000001141c */
[----:B------:R-:W1:Y:S01]  /*02d0*/  @!P2 LDC.64 R20, c[0x0][0x3a0] ;  /* 0x0000e800ff14ab82 */ /* 0x000e620000000a00 */
[----:B0-----:R-:W-:-:S04]  /*02e0*/  IADD3 R8, PT, PT, R10, 0xffffffe, RZ ;  /* 0x0ffffffe0a087810 */ /* 0x001fc80007ffe0ff */
[----:B------:R0:W2:Y:S03]  /*02f0*/  F2I.FTZ.U32.TRUNC.NTZ R9, R8 ;  /* 0x0000000800097305 */ /* 0x0000a6000021f000 */
[----:B------:R-:W3:Y:S01]  /*0300*/  @!P2 LDC.64 R16, c[0x0][0x398] ;  /* 0x0000e600ff10ab82 */ /* 0x000ee20000000a00 */
[----:B0-----:R-:W-:Y:S02]  /*0310*/  MOV R8, RZ ;  /* 0x000000ff00087202 */ /* 0x001fe40000000f00 */
[----:B--2---:R-:W-:-:S05]  /*0320*/  IADD3 R12, PT, PT, RZ, -R9, RZ ;  /* 0x80000009ff0c7210 */ /* 0x004fca0007ffe0ff */
[----:B------:R-:W-:Y:S01]  /*0330*/  IMAD R13, R12, R11, RZ ;  /* 0x0000000b0c0d7224 */ /* 0x000fe200078e02ff */
[----:B------:R-:W-:-:S03]  /*0340*/  IABS R12, R44 ;  /* 0x0000002c000c7213 */ /* 0x000fc60000000000 */
[----:B------:R-:W-:Y:S01]  /*0350*/  IMAD.HI.U32 R9, R9, R13, R8 ;  /* 0x0000000d09097227 */ /* 0x000fe200078e0008 */
[----:B------:R-:W-:-:S05]  /*0360*/  LOP3.LUT R13, RZ, R15, RZ, 0x33, !PT ;  /* 0x0000000fff0d7212 */ /* 0x000fca00078e33ff */
        /* <DEDUP_REMOVED lines=11> */
[----:B------:R-:W-:-:S02]  /*0420*/  ISETP.GE.U32.AND P3, PT, R27, UR12, PT ;  /* 0x0000000c1b007c0c */ /* 0x000fc4000bf66070 */
[----:B------:R-:W-:Y:S02]  /*0430*/  SEL R8, R11, R8, !P5 ;  /* 0x000000080b087207 */ /* 0x000fe40006800000 */
[----:B------:R-:W-:Y:S01]  /*0440*/  ISETP.GE.AND.EX P3, PT, R31, UR13, PT, P3 ;  /* 0x0000000d1f007c0c */ /* 0x000fe2000bf66330 */
[----:B------:R-:W0:Y:S01]  /*0450*/  @!P2 LDC.64 R10, c[0x0][0x3f8] ;  /* 0x0000fe00ff0aab82 */ /* 0x000e220000000a00 */
[----:B------:R-:W-:Y:S02]  /*0460*/  @!P0 IADD3 R8, PT, PT, -R8, RZ, RZ ;  /* 0x000000ff08088210 */ /* 0x000fe40007ffe1ff */
[----:B------:R-:W-:Y:S02]  /*0470*/  @P4 IADD3 R9, PT, PT, R9, 0x1, RZ ;  /* 0x0000000109094810 */ /* 0x000fe40007ffe0ff */
[----:B------:R-:W-:Y:S02]  /*0480*/  ISETP.NE.AND P4, PT, R15, RZ, PT ;  /* 0x000000ff0f00720c */ /* 0x000fe40003f85270 */
[----:B------:R-:W-:-:S02]  /*0490*/  @!P1 IADD3 R9, PT, PT, -R9, RZ, RZ ;  /* 0x000000ff09099210 */ /* 0x000fc40007ffe1ff */
[C---:B------:R-:W-:Y:S02]  /*04a0*/  SEL R55, R13.reuse, R8, !P4 ;  /* 0x000000080d377207 */ /* 0x040fe40006000000 */
[----:B------:R-:W-:Y:S02]  /*04b0*/  SEL R13, R13, R9, !P4 ;  /* 0x000000090d0d7207 */ /* 0x000fe40006000000 */
[----:B------:R-:W-:Y:S01]  /*04c0*/  SHF.L.U32 R15, R55, 0x7, RZ ;  /* 0x00000007370f7819 */ /* 0x000fe200000006ff */
[----:B------:R-:W2:Y:S01]  /*04d0*/  @!P3 LDC.64 R8, c[0x0][0x3f8] ;  /* 0x0000fe00ff08bb82 */ /* 0x000ea20000000a00 */
[----:B------:R-:W-:Y:S02]  /*04e0*/  SHF.R.S32.HI R12, RZ, 0x1f, R13 ;  /* 0x0000001fff0c7819 */ /* 0x000fe4000001140d */
[----:B------:R-:W-:Y:S02]  /*04f0*/  SHF.R.S32.HI R57, RZ, 0x1f, R15 ;  /* 0x0000001fff397819 */ /* 0x000fe4000001140f */
[----:B------:R-:W-:Y:S01]  /*0500*/  LOP3.LUT R56, R15, R24, RZ, 0xfc, !PT ;  /* 0x000000180f387212 */ /* 0x000fe200078efcff */
[----:B------:R-:W-:Y:S01]  /*0510*/  IMAD R12, R12, UR14, RZ ;  /* 0x0000000e0c0c7c24 */ /* 0x000fe2000f8e02ff */
[----:B------:R-:W-:-:S02]  /*0520*/  ISETP.GE.U32.AND P1, PT, R28, UR12, PT ;  /* 0x0000000c1c007c0c */ /* 0x000fc4000bf26070 */
[----:B------:R-:W-:Y:S01]  /*0530*/  ISETP.GE.U32.AND P0, PT, R18, UR12, PT ;  /* 0x0000000c12007c0c */ /* 0x000fe2000bf06070 */
[----:B------:R-:W-:Y:S01]  /*0540*/  IMAD.WIDE.U32 R56, R13, UR14, R56 ;  /* 0x0000000e0d387c25 */ /* 0x000fe2000f8e0038 */
[----:B------:R-:W-:-:S03]  /*0550*/  ISETP.GE.AND.EX P1, PT, R29, UR13, PT, P1 ;  /* 0x0000000d1d007c0c */ /* 0x000fc6000bf26310 */
[----:B------:R-:W-:Y:S01]  /*0560*/  IMAD R13, R13, UR15, R12 ;  /* 0x0000000f0d0d7c24 */ /* 0x000fe2000f8e020c */
[----:B------:R-:W-:Y:S01]  /*0570*/  @!P2 MOV R58, R56 ;  /* 0x00000038003aa202 */ /* 0x000fe20000000f00 */
[----:B0-----:R-:W-:-:S03]  /*0580*/  @!P2 IMAD R12, R19, R10, RZ ;  /* 0x0000000a130ca224 */ /* 0x001fc600078e02ff */
[----:B------:R-:W-:Y:S01]  /*0590*/  IADD3 R59, PT, PT, R57, R13, RZ ;  /* 0x0000000d393b7210 */ /* 0x000fe20007ffe0ff */
[C---:B------:R-:W-:Y:S02]  /*05a0*/  @!P2 IMAD R19, R25.reuse, R11, R12 ;  /* 0x0000000b1913a224 */ /* 0x040fe400078e020c */
[----:B------:R-:W0:Y:S01]  /*05b0*/  @!P3 LDC.64 R12, c[0x0][0x398] ;  /* 0x0000e600ff0cbb82 */ /* 0x000e220000000a00 */
[----:B------:R-:W-:-:S04]  /*05c0*/  @!P2 IMAD.WIDE.U32 R22, R25, R10, R58 ;  /* 0x0000000a1916a225 */ /* 0x000fc800078e003a */
[----:B--2---:R-:W-:Y:S01]  /*05d0*/  @!P3 IMAD R30, R31, R8, RZ ;  /* 0x000000081f1eb224 */ /* 0x004fe200078e02ff */
[----:B------:R-:W-:Y:S02]  /*05e0*/  @!P2 IADD3 R23, PT, PT, R23, R19, RZ ;  /* 0x000000131717a210 */ /* 0x000fe40007ffe0ff */
[----:B------:R-:W2:Y:S01]  /*05f0*/  @!P3 LDC.64 R10, c[0x0][0x3a0] ;  /* 0x0000e800ff0abb82 */ /* 0x000ea20000000a00 */
[C---:B------:R-:W-:Y:S01]  /*0600*/  @!P2 SHF.L.U32 R31, R22.reuse, 0x1, RZ ;  /* 0x00000001161fa819 */ /* 0x040fe200000006ff */
[----:B------:R-:W-:Y:S01]  /*0610*/  @!P3 IMAD R33, R27, R9, R30 ;  /* 0x000000091b21b224 */ /* 0x000fe200078e021e */
[----:B------:R-:W-:Y:S02]  /*0620*/  SHF.R.S32.HI R19, RZ, 0x1f, R18 ;  /* 0x0000001fff137819 */ /* 0x000fe40000011412 */
[----:B------:R-:W-:Y:S02]  /*0630*/  @!P2 SHF.L.U64.HI R26, R22, 0x1, R23 ;  /* 0x00000001161aa819 */ /* 0x000fe40000010217 */
[----:B------:R-:W-:Y:S01]  /*0640*/  @!P3 MOV R22, R56 ;  /* 0x000000380016b202 */ /* 0x000fe20000000f00 */
[----:B------:R-:W4:Y:S01]  /*0650*/  @!P1 LDC.64 R14, c[0x0][0x3f8] ;  /* 0x0000fe00ff0e9b82 */ /* 0x000f220000000a00 */
[----:B------:R-:W-:-:S02]  /*0660*/  @!P3 MOV R23, R59 ;  /* 0x0000003b0017b202 */ /* 0x000fc40000000f00 */
[----:B------:R-:W-:Y:S02]  /*0670*/  ISETP.GE.AND.EX P0, PT, R19, UR13, PT, P0 ;  /* 0x0000000d13007c0c */ /* 0x000fe4000bf06300 */
[----:B-1----:R-:W-:Y:S01]  /*0680*/  @!P2 IADD3 R20, P4, PT, R31, R20, RZ ;  /* 0x000000141f14a210 */ /* 0x002fe20007f9e0ff */
[----:B------:R-:W-:-:S03]  /*0690*/  @!P3 IMAD.WIDE.U32 R8, R27, R8, R22 ;  /* 0x000000081b08b225 */ /* 0x000fc600078e0016 */
[----:B------:R-:W-:Y:S02]  /*06a0*/  @!P2 IADD3.X R21, PT, PT, R26, R21, RZ, P4, !PT ;  /* 0x000000151a15a210 */ /* 0x000fe400027fe4ff */
[----:B------:R-:W-:Y:S02]  /*06b0*/  @!P3 IADD3 R9, PT, PT, R9, R33, RZ ;  /* 0x000000210909b210 */ /* 0x000fe40007ffe0ff */
[C---:B------:R-:W-:Y:S02]  /*06c0*/  @!P3 SHF.L.U32 R23, R8.reuse, 0x1, RZ ;  /* 0x000000010817b819 */ /* 0x040fe400000006ff */
[----:B------:R-:W-:Y:S02]  /*06d0*/  CS2R R40, SRZ ;  /* 0x0000000000287805 */ /* 0x000fe4000001ff00 */
[----:B------:R-:W-:Y:S01]  /*06e0*/  @!P3 SHF.L.U64.HI R22, R8, 0x1, R9 ;  /* 0x000000010816b819 */ /* 0x000fe20000010209 */
[----:B------:R1:W5:Y:S01]  /*06f0*/  @!P2 LDG.E R43, desc[UR8][R20.64] ;  /* 0x00000008142ba981 */ /* 0x000362000c1e1900 */
[----:B------:R-:W1:Y:S01]  /*0700*/  @!P0 LDC.64 R8, c[0x0][0x3f8] ;  /* 0x0000fe00ff088b82 */ /* 0x000e620000000a00 */
[----:B---3--:R-:W-:-:S02]  /*0710*/  @!P2 IADD3 R16, P4, PT, R31, R16, RZ ;  /* 0x000000101f10a210 */ /* 0x008fc40007f9e0ff */
[C---:B0-----:R-:W-:Y:S02]  /*0720*/  @!P3 IADD3 R12, P5, PT, R23.reuse, R12, RZ ;  /* 0x0000000c170cb210 */ /* 0x041fe40007fbe0ff */
[----:B------:R-:W-:Y:S02]  /*0730*/  @!P2 IADD3.X R17, PT, PT, R26, R17, RZ, P4, !PT ;  /* 0x000000111a11a210 */ /* 0x000fe400027fe4ff */
[----:B--2---:R-:W-:Y:S01]  /*0740*/  @!P3 IADD3 R10, P4, PT, R23, R10, RZ ;  /* 0x0000000a170ab210 */ /* 0x004fe20007f9e0ff */
[----:B----4-:R-:W-:Y:S01]  /*0750*/  @!P1 IMAD R29, R29, R14, RZ ;  /* 0x0000000e1d1d9224 */ /* 0x010fe200078e02ff */
[----:B------:R-:W-:Y:S01]  /*0760*/  IADD3 R25, PT, PT, R25, 0x30, RZ ;  /* 0x0000003019197810 */ /* 0x000fe20007ffe0ff */
[----:B------:R0:W5:Y:S01]  /*0770*/  @!P2 LDG.E R42, desc[UR8][R16.64] ;  /* 0x00000008102aa981 */ /* 0x000162000c1e1900 */
[----:B------:R-:W-:Y:S01]  /*0780*/  @!P3 IADD3.X R11, PT, PT, R22, R11, RZ, P4, !PT ;  /* 0x0000000b160bb210 */ /* 0x000fe200027fe4ff */
[----:B-1----:R-:W-:Y:S01]  /*0790*/  @!P1 IMAD R21, R28, R15, R29 ;  /* 0x0000000f1c159224 */ /* 0x002fe200078e021d */
[----:B------:R-:W-:Y:S01]  /*07a0*/  @!P3 IADD3.X R13, PT, PT, R22, R13, RZ, P5, !PT ;  /* 0x0000000d160db210 */ /* 0x000fe20002ffe4ff */
[----:B------:R-:W1:Y:S01]  /*07b0*/  @!P1 LDC.64 R26, c[0x0][0x3a0] ;  /* 0x0000e800ff1a9b82 */ /* 0x000e620000000a00 */
[----:B------:R-:W-:Y:S01]  /*07c0*/  ISETP.GE.U32.AND P2, PT, R25, UR12, PT ;  /* 0x0000000c19007c0c */ /* 0x000fe2000bf46070 */
[----:B------:R2:W5:Y:S01]  /*07d0*/  @!P3 LDG.E R41, desc[UR8][R10.64] ;  /* 0x000000080a29b981 */ /* 0x000562000c1e1900 */
[----:B------:R-:W-:-:S02]  /*07e0*/  SHF.R.S32.HI R29, RZ, 0x1f, R25 ;  /* 0x0000001fff1d7819 */ /* 0x000fc40000011419 */
[----:B0-----:R-:W-:Y:S01]  /*07f0*/  @!P1 MOV R16, R56 ;  /* 0x0000003800109202 */ /* 0x001fe20000000f00 */
[----:B------:R0:W5:Y:S01]  /*0800*/  @!P3 LDG.E R40, desc[UR8][R12.64] ;  /* 0x000000080c28b981 */ /* 0x000162000c1e1900 */
[-C--:B------:R-:W-:Y:S01]  /*0810*/  @!P1 MOV R17, R59.reuse ;  /* 0x0000003b00119202 */ /* 0x080fe20000000f00 */
[----:B------:R-:W3:Y:S01]  /*0820*/  @!P1 LDC.64 R22, c[0x0][0x398] ;  /* 0x0000e600ff169b82 */ /* 0x000ee20000000a00 */
[----:B------:R-:W-:Y:S01]  /*0830*/  ISETP.GE.AND.EX P3, PT, R29, UR13, PT, P2 ;  /* 0x0000000d1d007c0c */ /* 0x000fe2000bf66320 */
[----:B------:R-:W-:Y:S01]  /*0840*/  @!P1 IMAD.WIDE.U32 R14, R28, R14, R16 ;  /* 0x0000000e1c0e9225 */ /* 0x000fe200078e0010 */
[----:B--2---:R-:W-:Y:S02]  /*0850*/  @!P0 MOV R10, R56 ;  /* 0x00000038000a8202 */ /* 0x004fe40000000f00 */
[----:B------:R-:W-:Y:S01]  /*0860*/  @!P0 MOV R11, R59 ;  /* 0x0000003b000b8202 */ /* 0x000fe20000000f00 */
[----:B------:R-:W-:Y:S01]  /*0870*/  @!P0 IMAD R19, R19, R8, RZ ;  /* 0x0000000813138224 */ /* 0x000fe200078e02ff */
[----:B------:R-:W-:Y:S01]  /*0880*/  @!P1 IADD3 R17, PT, PT, R15, R21, RZ ;  /* 0x000000150f119210 */ /* 0x000fe20007ffe0ff */
[----:B0-----:R-:W0:Y:S01]  /*0890*/  LDC.64 R12, c[0x0][0x3b8] ;  /* 0x0000ee00ff0c7b82 */ /* 0x001e220000000a00 */
[----:B------:R-:W-:Y:S01]  /*08a0*/  ISETP.GE.U32.AND P4, PT, R47, UR12, PT ;  /* 0x0000000c2f007c0c */ /* 0x000fe2000bf86070 */
[----:B------:R-:W-:-:S06]  /*08b0*/  @!P0 IMAD R31, R18, R9, R19 ;  /* 0x00000009121f8224 */ /* 0x000fcc00078e0213 */
[----:B------:R-:W2:Y:S01]  /*08c0*/  @!P0 LDC.64 R20, c[0x0][0x3a0] ;  /* 0x0000e800ff148b82 */ /* 0x000ea20000000a00 */
[----:B------:R-:W-:Y:S01]  /*08d0*/  ISETP.GE.AND.EX P4, PT, R6, UR13, PT, P4 ;  /* 0x0000000d06007c0c */ /* 0x000fe2000bf86340 */
[----:B------:R-:W-:Y:S01]  /*08e0*/  @!P0 IMAD.WIDE.U32 R8, R18, R8, R10 ;  /* 0x0000000812088225 */ /* 0x000fe200078e000a */
[C---:B------:R-:W-:Y:S02]  /*08f0*/  @!P1 SHF.L.U32 R15, R14.reuse, 0x1, RZ ;  /* 0x000000010e0f9819 */ /* 0x040fe400000006ff */
[----:B------:R-:W-:-:S03]  /*0900*/  @!P1 SHF.L.U64.HI R14, R14, 0x1, R17 ;  /* 0x000000010e0e9819 */ /* 0x000fc60000010211 */
[----:B------:R-:W4:Y:S01]  /*0910*/  @!P3 LDC.64 R18, c[0x0][0x3f8] ;  /* 0x0000fe00ff12bb82 */ /* 0x000f220000000a00 */
[----:B------:R-:W-:-:S07]  /*0920*/  @!P0 IADD3 R9, PT, PT, R9, R31, RZ ;  /* 0x0000001f09098210 */ /* 0x000fce0007ffe0ff */
[----:B------:R-:W0:Y:S01]  /*0930*/  @!P0 LDC.64 R16, c[0x0][0x398] ;  /* 0x0000e600ff108b82 */ /* 0x000e220000000a00 */
[C---:B-1----:R-:W-:Y:S02]  /*0940*/  @!P1 IADD3 R26, P2, PT, R15.reuse, R26, RZ ;  /* 0x0000001a0f1a9210 */ /* 0x042fe40007f5e0ff */
[----:B---3--:R-:W-:Y:S02]  /*0950*/  @!P1 IADD3 R22, P6, PT, R15, R22, RZ ;  /* 0x000000160f169210 */ /* 0x008fe40007fde0ff */
[----:B------:R-:W-:-:S03]  /*0960*/  @!P0 SHF.L.U32 R31, R8, 0x1, RZ ;  /* 0x00000001081f8819 */ /* 0x000fc600000006ff */
[----:B------:R-:W1:Y:S01]  /*0970*/  @!P4 LDC.64 R10, c[0x0][0x3f8] ;  /* 0x0000fe00ff0acb82 */ /* 0x000e620000000a00 */
[----:B------:R-:W-:Y:S02]  /*0980*/  @!P0 SHF.L.U64.HI R28, R8, 0x1, R9 ;  /* 0x00000001081c8819 */ /* 0x000fe40000010209 */
[----:B------:R-:W-:Y:S02]  /*0990*/  CS2R R38, SRZ ;  /* 0x0000000000267805 */ /* 0x000fe4000001ff00 */
[C---:B------:R-:W-:Y:S02]  /*09a0*/  @!P1 IADD3.X R27, PT, PT, R14.reuse, R27, RZ, P2, !PT ;  /* 0x0000001b0e1b9210 */ /* 0x040fe400017fe4ff */
[----:B------:R-:W-:Y:S01]  /*09b0*/  @!P1 IADD3.X R23, PT, PT, R14, R23, RZ, P6, !PT ;  /* 0x000000170e179210 */ /* 0x000fe200037fe4ff */
[----:B------:R-:W3:Y:S01]  /*09c0*/  @!P3 LDC.64 R8, c[0x0][0x3a0] ;  /* 0x0000e800ff08bb82 */ /* 0x000ee20000000a00 */
[----:B--2---:R-:W-:Y:S02]  /*09d0*/  @!P0 IADD3 R20, P6, PT, R31, R20, RZ ;  /* 0x000000141f148210 */ /* 0x004fe40007fde0ff */
[----:B------:R-:W-:Y:S01]  /*09e0*/  CS2R R36, SRZ ;  /* 0x0000000000247805 */ /* 0x000fe2000001ff00 */
[----:B------:R2:W5:Y:S01]  /*09f0*/  @!P1 LDG.E R38, desc[UR8][R22.64] ;  /* 0x0000000816269981 */ /* 0x000562000c1e1900 */
[----:B------:R-:W-:-:S03]  /*0a00*/  ISETP.GE.U32.AND P2, PT, R48, UR12, PT ;  /* 0x0000000c30007c0c */ /* 0x000fc6000bf46070 */
[----:B------:R4:W5:Y:S01]  /*0a10*/  @!P1 LDG.E R39, desc[UR8][R26.64] ;  /* 0x000000081a279981 */ /* 0x000962000c1e1900 */
[----:B------:R-:W3:Y:S01]  /*0a20*/  @!P3 LDC.64 R14, c[0x0][0x398] ;  /* 0x0000e600ff0ebb82 */ /* 0x000ee20000000a00 */
[----:B------:R-:W-:Y:S02]  /*0a30*/  @!P0 IADD3.X R21, PT, PT, R28, R21, RZ, P6, !PT ;  /* 0x000000151c158210 */ /* 0x000fe400037fe4ff */
[----:B--2---:R-:W-:-:S03]  /*0a40*/  @!P3 MOV R22, R56 ;  /* 0x000000380016b202 */ /* 0x004fc60000000f00 */
[----:B------:R0:W5:Y:S01]  /*0a50*/  @!P0 LDG.E R36, desc[UR8][R20.64] ;  /* 0x0000000814248981 */ /* 0x000162000c1e1900 */
[----:B------:R-:W-:Y:S01]  /*0a60*/  @!P3 MOV R23, R59 ;  /* 0x0000003b0017b202 */ /* 0x000fe20000000f00 */
[-C--:B----4-:R-:W-:Y:S01]  /*0a70*/  @!P3 IMAD R26, R29, R18.reuse, RZ ;  /* 0x000000121d1ab224 */ /* 0x090fe200078e02ff */
[----:B------:R-:W-:Y:S01]  /*0a80*/  ISETP.GE.U32.AND P5, PT, R46, UR12, PT ;  /* 0x0000000c2e007c0c */ /* 0x000fe2000bfa6070 */
[----:B------:R-:W-:Y:S01]  /*0a90*/  @!P3 IMAD.WIDE.U32 R22, R25, R18, R22 ;  /* 0x000000121916b225 */ /* 0x000fe200078e0016 */
[----:B------:R-:W-:Y:S02]  /*0aa0*/  ISETP.GE.AND.EX P2, PT, R5, UR13, PT, P2 ;  /* 0x0000000d05007c0c */ /* 0x000fe4000bf46320 */
[----:B0-----:R-:W-:Y:S01]  /*0ab0*/  @!P0 IADD3 R20, P1, PT, R31, R16, RZ ;  /* 0x000000101f148210 */ /* 0x001fe20007f3e0ff */
[----:B------:R-:W-:Y:S01]  /*0ac0*/  @!P3 IMAD R27, R25, R19, R26 ;  /* 0x00000013191bb224 */ /* 0x000fe200078e021a */
[----:B------:R-:W-:Y:S02]  /*0ad0*/  CS2R R34, SRZ ;  /* 0x0000000000227805 */ /* 0x000fe4000001ff00 */
[----:B------:R-:W-:-:S02]  /*0ae0*/  @!P0 IADD3.X R21, PT, PT, R28, R17, RZ, P1, !PT ;  /* 0x000000111c158210 */ /* 0x000fc40000ffe4ff */
[----:B------:R-:W-:Y:S01]  /*0af0*/  @!P3 IADD3 R25, PT, PT, R23, R27, RZ ;  /* 0x0000001b1719b210 */ /* 0x000fe20007ffe0ff */
[----:B-1----:R-:W-:Y:S01]  /*0b00*/  @!P4 IMAD R26, R6, R10, RZ ;  /* 0x0000000a061ac224 */ /* 0x002fe200078e02ff */
[----:B------:R-:W-:Y:S01]  /*0b10*/  ISETP.GE.AND.EX P5, PT, R7, UR13, PT, P5 ;  /* 0x0000000d07007c0c */ /* 0x000fe2000bfa6350 */
[----:B------:R-:W0:Y:S01]  /*0b20*/  @!P4 LDC.64 R16, c[0x0][0x3a0] ;  /* 0x0000e800ff10cb82 */ /* 0x000e220000000a00 */
[C---:B------:R-:W-:Y:S01]  /*0b30*/  @!P3 SHF.L.U32 R23, R22.reuse, 0x1, RZ ;  /* 0x000000011617b819 */ /* 0x040fe200000006ff */
[----:B------:R1:W5:Y:S01]  /*0b40*/  @!P0 LDG.E R35, desc[UR8][R20.64] ;  /* 0x0000000814238981 */ /* 0x000362000c1e1900 */
[----:B------:R-:W-:Y:S01]  /*0b50*/  @!P3 SHF.L.U64.HI R28, R22, 0x1, R25 ;  /* 0x00000001161cb819 */ /* 0x000fe20000010219 */
[----:B------:R-:W-:Y:S01]  /*0b60*/  IMAD.WIDE R12, R44, 0x8, R12 ;  /* 0x000000082c0c7825 */ /* 0x000fe200078e020c */
[----:B---3--:R-:W-:Y:S02]  /*0b70*/  @!P3 IADD3 R22, P0, PT, R23, R8, RZ ;  /* 0x000000081716b210 */ /* 0x008fe40007f1e0ff */
[----:B------:R-:W-:Y:S01]  /*0b80*/  @!P4 MOV R27, R59 ;  /* 0x0000003b001bc202 */ /* 0x000fe20000000f00 */
[----:B------:R-:W-:Y:S01]  /*0b90*/  @!P4 IMAD R25, R47, R11, R26 ;  /* 0x0000000b2f19c224 */ /* 0x000fe200078e021a */
[----:B------:R-:W-:Y:S01]  /*0ba0*/  @!P4 MOV R26, R56 ;  /* 0x00000038001ac202 */ /* 0x000fe20000000f00 */
[----:B------:R-:W2:Y:S01]  /*0bb0*/  @!P2 LDC.64 R18, c[0x0][0x3f8] ;  /* 0x0000fe00ff12ab82 */ /* 0x000ea20000000a00 */
[----:B-1----:R-:W-:-:S02]  /*0bc0*/  @!P3 IADD3 R20, P1, PT, R23, R14, RZ ;  /* 0x0000000e1714b210 */ /* 0x002fc40007f3e0ff */
[----:B------:R-:W-:Y:S02]  /*0bd0*/  @!P3 IADD3.X R23, PT, PT, R28, R9, RZ, P0, !PT ;  /* 0x000000091c17b210 */ /* 0x000fe400007fe4ff */
[----:B------:R1:W3:Y:S01]  /*0be0*/  LDG.E.64 R8, desc[UR8][R12.64] ;  /* 0x000000080c087981 */ /* 0x0002e2000c1e1b00 */
[----:B------:R-:W-:Y:S02]  /*0bf0*/  @!P4 IMAD.WIDE.U32 R26, R47, R10, R26 ;  /* 0x0000000a2f1ac225 */ /* 0x000fe400078e001a */
[----:B------:R-:W4:Y:S01]  /*0c00*/  @!P4 LDC.64 R10, c[0x0][0x398] ;  /* 0x0000e600ff0acb82 */ /* 0x000f220000000a00 */
[----:B------:R0:W5:Y:S07]  /*0c10*/  @!P3 LDG.E R34, desc[UR8][R22.64] ;  /* 0x000000081622b981 */ /* 0x00016e000c1e1900 */
[----:B-1----:R-:W1:Y:S01]  /*0c20*/  @!P5 LDC.64 R12, c[0x0][0x3f8] ;  /* 0x0000fe00ff0cdb82 */ /* 0x002e620000000a00 */
[----:B------:R-:W-:-:S02]  /*0c30*/  @!P4 IADD3 R25, PT, PT, R27, R25, RZ ;  /* 0x000000191b19c210 */ /* 0x000fc40007ffe0ff */
[----:B------:R-:W-:Y:S02]  /*0c40*/  @!P4 SHF.L.U32 R27, R26, 0x1, RZ ;  /* 0x000000011a1bc819 */ /* 0x000fe400000006ff */
[----:B------:R-:W-:Y:S02]  /*0c50*/  @!P3 IADD3.X R21, PT, PT, R28, R15, RZ, P1, !PT ;  /* 0x0000000f1c15b210 */ /* 0x000fe40000ffe4ff */
[----:B------:R-:W-:Y:S01]  /*0c60*/  @!P4 SHF.L.U64.HI R30, R26, 0x1, R25 ;  /* 0x000000011a1ec819 */ /* 0x000fe20000010219 */
[----:B------:R-:W1:Y:S01]  /*0c70*/  @!P2 LDC.64 R14, c[0x0][0x3a0] ;  /* 0x0000e800ff0eab82 */ /* 0x000e620000000a00 */
[----:B0-----:R-:W-:Y:S02]  /*0c80*/  @!P4 IADD3 R22, P0, PT, R27, R16, RZ ;  /* 0x000000101b16c210 */ /* 0x001fe40007f1e0ff */
[----:B------:R-:W-:Y:S02]  /*0c90*/  ISETP.NE.AND P1, PT, RZ, UR11, PT ;  /* 0x0000000bff007c0c */ /* 0x000fe4000bf25270 */
[----:B------:R-:W-:Y:S01]  /*0ca0*/  @!P4 IADD3.X R23, PT, PT, R30, R17, RZ, P0, !PT ;  /* 0x000000111e17c210 */ /* 0x000fe200007fe4ff */
[----:B--2---:R-:W-:Y:S01]  /*0cb0*/  @!P2 IMAD R25, R5, R18, RZ ;  /* 0x000000120519a224 */ /* 0x004fe200078e02ff */
[----:B------:R-:W-:Y:S01]  /*0cc0*/  MOV R33, RZ ;  /* 0x000000ff00217202 */ /* 0x000fe20000000f00 */
[----:B------:R-:W0:Y:S01]  /*0cd0*/  @!P2 LDC.64 R16, c[0x0][0x398] ;  /* 0x0000e600ff10ab82 */ /* 0x000e220000000a00 */
[----:B------:R-:W-:-:S02]  /*0ce0*/  @!P2 MOV R28, R56 ;  /* 0x00000038001ca202 */ /* 0x000fc40000000f00 */
[----:B------:R-:W-:Y:S01]  /*0cf0*/  @!P2 MOV R29, R59 ;  /* 0x0000003b001da202 */ /* 0x000fe20000000f00 */
[C---:B------:R-:W-:Y:S01]  /*0d00*/  @!P2 IMAD R25, R48.reuse, R19, R25 ;  /* 0x000000133019a224 */ /* 0x040fe200078e0219 */
[----:B----4-:R-:W-:Y:S01]  /*0d10*/  @!P4 IADD3 R26, P0, PT, R27, R10, RZ ;  /* 0x0000000a1b1ac210 */ /* 0x010fe20007f1e0ff */
[----:B------:R2:W5:Y:S01]  /*0d20*/  @!P3 LDG.E R33, desc[UR8][R20.64] ;  /* 0x000000081421b981 */ /* 0x000562000c1e1900 */
[----:B------:R-:W-:Y:S02]  /*0d30*/  @!P2 IMAD.WIDE.U32 R28, R48, R18, R28 ;  /* 0x00000012301ca225 */ /* 0x000fe400078e001c */
[----:B------:R-:W4:Y:S01]  /*0d40*/  @!P5 LDC.64 R18, c[0x0][0x3a0] ;  /* 0x0000e800ff12db82 */ /* 0x000f220000000a00 */
[----:B------:R2:W5:Y:S01]  /*0d50*/  @!P4 LDG.E R37, desc[UR8][R22.64] ;  /* 0x000000081625c981 */ /* 0x000562000c1e1900 */
[----:B-1----:R-:W-:Y:S01]  /*0d60*/  @!P5 IMAD R10, R7, R12, RZ ;  /* 0x0000000c070ad224 */ /* 0x002fe200078e02ff */
[----:B------:R-:W-:Y:S02]  /*0d70*/  @!P2 IADD3 R29, PT, PT, R29, R25, RZ ;  /* 0x000000191d1da210 */ /* 0x000fe40007ffe0ff */
[----:B------:R-:W-:-:S03]  /*0d80*/  @!P4 IADD3.X R27, PT, PT, R30, R11, RZ, P0, !PT ;  /* 0x0000000b1e1bc210 */ /* 0x000fc600007fe4ff */
[----:B--2---:R-:W1:Y:S01]  /*0d90*/  @!P5 LDC.64 R20, c[0x0][0x398] ;  /* 0x0000e600ff14db82 */ /* 0x004e620000000a00 */
[----:B------:R-:W-:Y:S01]  /*0da0*/  @!P5 IMAD R31, R46, R13, R10 ;  /* 0x0000000d2e1fd224 */ /* 0x000fe200078e020a */
[C---:B------:R-:W-:Y:S02]  /*0db0*/  @!P2 SHF.L.U32 R25, R28.reuse, 0x1, RZ ;  /* 0x000000011c19a819 */ /* 0x040fe400000006ff */
[----:B------:R-:W-:-:S04]  /*0dc0*/  @!P2 SHF.L.U64.HI R30, R28, 0x1, R29 ;  /* 0x000000011c1ea819 */ /* 0x000fc8000001021d */
[----:B------:R-:W2:Y:S01]  /*0dd0*/  @P1 LDC.64 R10, c[0x0][0x3b0] ;  /* 0x0000ec00ff0a1b82 */ /* 0x000ea20000000a00 */
[----:B------:R-:W-:Y:S02]  /*0de0*/  @!P5 MOV R28, R56 ;  /* 0x00000038001cd202 */ /* 0x000fe40000000f00 */
[----:B------:R-:W-:-:S05]  /*0df0*/  @!P5 MOV R29, R59 ;  /* 0x0000003b001dd202 */ /* 0x000fca0000000f00 */
[----:B------:R-:W2:Y:S01]  /*0e00*/  LDC.64 R22, c[0x0][0x3a8] ;  /* 0x0000ea00ff167b82 */ /* 0x000ea20000000a00 */
[----:B------:R-:W-:Y:S01]  /*0e10*/  @!P2 IADD3 R14, P0, PT, R25, R14, RZ ;  /* 0x0000000e190ea210 */ /* 0x000fe20007f1e0ff */
[----:B------:R-:W-:-:S03]  /*0e20*/  @!P5 IMAD.WIDE.U32 R12, R46, R12, R28 ;  /* 0x0000000c2e0cd225 */ /* 0x000fc600078e001c */
[----:B------:R-:W-:Y:S02]  /*0e30*/  @!P2 IADD3.X R15, PT, PT, R30, R15, RZ, P0, !PT ;  /* 0x0000000f1e0fa210 */ /* 0x000fe400007fe4ff */
[----:B0-----:R-:W-:Y:S02]  /*0e40*/  @!P2 IADD3 R16, P0, PT, R25, R16, RZ ;  /* 0x000000101910a210 */ /* 0x001fe40007f1e0ff */
[----:B------:R-:W-:Y:S02]  /*0e50*/  @!P5 IADD3 R25, PT, PT, R13, R31, RZ ;  /* 0x0000001f0d19d210 */ /* 0x000fe40007ffe0ff */
[----:B------:R-:W-:Y:S02]  /*0e60*/  CS2R R50, SRZ ;  /* 0x0000000000327805 */ /* 0x000fe4000001ff00 */
[C---:B------:R-:W-:Y:S02]  /*0e70*/  @!P5 SHF.L.U32 R13, R12.reuse, 0x1, RZ ;  /* 0x000000010c0dd819 */ /* 0x040fe400000006ff */
[----:B------:R-:W-:-:S02]  /*0e80*/  @!P5 SHF.L.U64.HI R12, R12, 0x1, R25 ;  /* 0x000000010c0cd819 */ /* 0x000fc40000010219 */
[----:B------:R-:W-:Y:S01]  /*0e90*/  @!P2 IADD3.X R17, PT, PT, R30, R17, RZ, P0, !PT ;  /* 0x000000111e11a210 */ /* 0x000fe200007fe4ff */
[----:B------:R2:W5:Y:S01]  /*0ea0*/  @!P2 LDG.E R50, desc[UR8][R14.64] ;  /* 0x000000080e32a981 */ /* 0x000562000c1e1900 */
[----:B------:R-:W-:Y:S02]  /*0eb0*/  LEA R25, R55, R24, 0x7 ;  /* 0x0000001837197211 */ /* 0x000fe400078e38ff */
[C---:B----4-:R-:W-:Y:S02]  /*0ec0*/  @!P5 IADD3 R18, P0, PT, R13.reuse, R18, RZ ;  /* 0x000000120d12d210 */ /* 0x050fe40007f1e0ff */
[----:B------:R-:W-:Y:S02]  /*0ed0*/  CS2R R52, SRZ ;  /* 0x0000000000347805 */ /* 0x000fe4000001ff00 */
[----:B-1----:R-:W-:Y:S01]  /*0ee0*/  @!P5 IADD3 R20, P3, PT, R13, R20, RZ ;  /* 0x000000140d14d210 */ /* 0x002fe20007f7e0ff */
[----:B------:R0:W5:Y:S01]  /*0ef0*/  @!P2 LDG.E R51, desc[UR8][R16.64] ;  /* 0x000000081033a981 */ /* 0x000162000c1e1900 */
[----:B------:R-:W-:-:S02]  /*0f00*/  @!P5 IADD3.X R19, PT, PT, R12, R19, RZ, P0, !PT ;  /* 0x000000130c13d210 */ /* 0x000fc400007fe4ff */
[----:B------:R-:W-:Y:S01]  /*0f10*/  @!P5 IADD3.X R21, PT, PT, R12, R21, RZ, P3, !PT ;  /* 0x000000150c15d210 */ /* 0x000fe20001ffe4ff */
[C---:B--2---:R-:W-:Y:S01]  /*0f20*/  @P1 IMAD.WIDE R14, R25.reuse, 0x4, R10 ;  /* 0x00000004190e1825 */ /* 0x044fe200078e020a */
[----:B------:R-:W-:Y:S02]  /*0f30*/  MOV R49, RZ ;  /* 0x000000ff00317202 */ /* 0x000fe40000000f00 */
[----:B------:R-:W-:Y:S01]  /*0f40*/  CS2R R10, SRZ ;  /* 0x00000000000a7805 */ /* 0x000fe2000001ff00 */
[----:B------:R1:W5:Y:S01]  /*0f50*/  @!P5 LDG.E R53, desc[UR8][R18.64] ;  /* 0x000000081235d981 */ /* 0x000362000c1e1900 */
[----:B------:R-:W-:-:S03]  /*0f60*/  IMAD.WIDE R12, R25, 0x4, R22 ;  /* 0x00000004190c7825 */ /* 0x000fc600078e0216 */
[----:B------:R1:W5:Y:S04]  /*0f70*/  @!P4 LDG.E R49, desc[UR8][R26.64] ;  /* 0x000000081a31c981 */ /* 0x000368000c1e1900 */
[----:B------:R1:W5:Y:S04]  /*0f80*/  @!P5 LDG.E R52, desc[UR8][R20.64] ;  /* 0x000000081434d981 */ /* 0x000368000c1e1900 */
[----:B------:R1:W5:Y:S04]  /*0f90*/  @P1 LDG.E.64 R10, desc[UR8][R14.64] ;  /* 0x000000080e0a1981 */ /* 0x000368000c1e1b00 */
[----:B------:R-:W5:Y:S01]  /*0fa0*/  LDG.E.64 R12, desc[UR8][R12.64] ;  /* 0x000000080c0c7981 */ /* 0x000f62000c1e1b00 */
[----:B------:R-:W-:Y:S01]  /*0fb0*/  UISETP.NE.AND UP0, UPT, UR11, URZ, UPT ;  /* 0x000000ff0b00728c */ /* 0x000fe2000bf05270 */
[----:B---3--:R-:W-:-:S05]  /*0fc0*/  FFMA.FTZ R9, -R8, R8, R9 ;  /* 0x0000000808097223 */ /* 0x008fca0000010109 */
[----:B------:R-:W-:-:S13]  /*0fd0*/  FSETP.GTU.FTZ.AND P0, PT, R9, RZ, PT ;  /* 0x000000ff0900720b */ /* 0x000fda0003f1c000 */
[----:B0-----:R-:W0:Y:S02]  /*0fe0*/  @P0 LDC R16, c[0x0][0x3c0] ;  /* 0x0000f000ff100b82 */ /* 0x001e240000000800 */
[----:B0-----:R-:W-:Y:S01]  /*0ff0*/  @P0 FADD.FTZ R16, R9, R16 ;  /* 0x0000001009100221 */ /* 0x001fe20000010000 */
[----:B------:R-:W-:-:S06]  /*1000*/  MOV R9, 0x3f800000 ;  /* 0x3f80000000097802 */ /* 0x000fcc0000000f00 */
[----:B------:R1:W0:Y:S01]  /*1010*/  @P0 MUFU.RSQ R9, R16 ;  /* 0x0000001000090308 */ /* 0x0002220000001400 */
[----:B------:R-:W-:Y:S05]  /*1020*/  BRA.U UP0, `(.L_x_608) ;  /* 0x0000000900447547 */ /* 0x000fea000b800000 */
[--C-:B-----5:R-:W-:Y:S02]  /*1030*/  HADD2.F32 R17, -RZ, R43.reuse.H0_H0 ;  /* 0x2000002bff117230 */ /* 0x120fe40000004100 */
[----:B-1----:R-:W-:Y:S02]  /*1040*/  HADD2.F32 R19, -RZ, R43.H1_H1 ;  /* 0x3000002bff137230 */ /* 0x002fe40000004100 */
[--C-:B------:R-:W-:Y:S02]  /*1050*/  HADD2.F32 R15, -RZ, R42.reuse.H0_H0 ;  /* 0x2000002aff0f7230 */ /* 0x100fe40000004100 */
[C---:B------:R-:W-:Y:S01]  /*1060*/  FADD.FTZ R16, -R8.reuse, R17 ;  /* 0x0000001108107221 */ /* 0x040fe20000010100 */
[----:B------:R-:W-:Y:S02]  /*1070*/  HADD2.F32 R14, -RZ, R42.H1_H1 ;  /* 0x3000002aff0e7230 */ /* 0x000fe40000004100 */
[----:B------:R-:W-:Y:S01]  /*1080*/  FADD.FTZ R18, -R8, R19 ;  /* 0x0000001308127221 */ /* 0x000fe20000010100 */
[----:B------:R-:W-:-:S02]  /*1090*/  HADD2.F32 R23, -RZ, R41.H0_H0 ;  /* 0x20000029ff177230 */ /* 0x000fc40000004100 */
[----:B------:R-:W-:Y:S01]  /*10a0*/  FMUL.FTZ R17, R12, R15 ;  /* 0x0000000f0c117220 */ /* 0x000fe20000410000 */
[-C--:B0-----:R-:W-:Y:S01]  /*10b0*/  FMUL.FTZ R16, R16, R9.reuse ;  /* 0x0000000910107220 */ /* 0x081fe20000410000 */
[----:B------:R-:W-:Y:S02]  /*10c0*/  HADD2.F32 R25, -RZ, R41.H1_H1 ;  /* 0x30000029ff197230 */ /* 0x000fe40000004100 */
[----:B------:R-:W-:Y:S01]  /*10d0*/  FMUL.FTZ R20, R13, R14 ;  /* 0x0000000e0d147220 */ /* 0x000fe20000410000 */
[----:B------:R-:W-:Y:S01]  /*10e0*/  FMUL.FTZ R21, R18, R9 ;  /* 0x0000000912157220 */ /* 0x000fe20000410000 */
[----:B------:R-:W-:Y:S01]  /*10f0*/  FADD.FTZ R19, RZ, R17 ;  /* 0x00000011ff137221 */ /* 0x000fe20000010000 */
[----:B------:R-:W-:Y:S01]  /*1100*/  FFMA.FTZ R18, R16, R17, RZ ;  /* 0x0000001110127223 */ /* 0x000fe200000100ff */
[--C-:B------:R-:W-:Y:S02]  /*1110*/  HADD2.F32 R27, -RZ, R40.reuse.H0_H0 ;  /* 0x20000028ff1b7230 */ /* 0x100fe40000004100 */
[C---:B------:R-:W-:Y:S01]  /*1120*/  FADD.FTZ R22, -R8.reuse, R23 ;  /* 0x0000001708167221 */ /* 0x040fe20000010100 */
[----:B------:R-:W-:Y:S01]  /*1130*/  FADD.FTZ R24, -R8, R25 ;  /* 0x0000001908187221 */ /* 0x000fe20000010100 */
[----:B------:R-:W-:Y:S01]  /*1140*/  FADD.FTZ R17, R20, R19 ;  /* 0x0000001314117221 */ /* 0x000fe20000010000 */
[----:B------:R-:W-:Y:S01]  /*1150*/  FFMA.FTZ R20, R21, R20, R18 ;  /* 0x0000001415147223 */ /* 0x000fe20000010012 */
[----:B------:R-:W-:Y:S01]  /*1160*/  FFMA.FTZ R26, R15, R16, RZ ;  /* 0x000000100f1a7223 */ /* 0x000fe200000100ff */
[----:B------:R-:W-:-:S02]  /*1170*/  HADD2.F32 R18, -RZ, R40.H1_H1 ;  /* 0x30000028ff127230 */ /* 0x000fc40000004100 */
[----:B------:R-:W-:Y:S01]  /*1180*/  FADD.FTZ R16, RZ, R15 ;  /* 0x0000000fff107221 */ /* 0x000fe20000010000 */
[----:B------:R-:W-:Y:S01]  /*1190*/  FMUL.FTZ R23, R22, R9 ;  /* 0x0000000916177220 */ /* 0x000fe20000410000 */
[----:B------:R-:W-:Y:S01]  /*11a0*/  FFMA.FTZ R29, R14, R21, RZ ;  /* 0x000000150e1d7223 */ /* 0x000fe200000100ff */
[----:B------:R-:W-:Y:S01]  /*11b0*/  FADD.FTZ R15, RZ, R14 ;  /* 0x0000000eff0f7221 */ /* 0x000fe20000010000 */
[----:B------:R-:W-:Y:S01]  /*11c0*/  FMUL.FTZ R25, R24, R9 ;  /* 0x0000000918197220 */ /* 0x000fe20000410000 */
[----:B------:R-:W-:Y:S01]  /*11d0*/  FMUL.FTZ R22, R12, R27 ;  /* 0x0000001b0c167220 */ /* 0x000fe20000410000 */
[----:B------:R-:W-:Y:S02]  /*11e0*/  HADD2.F32 R19, -RZ, R39.H0_H0 ;  /* 0x20000027ff137230 */ /* 0x000fe40000004100 */
[C---:B------:R-:W-:Y:S01]  /*11f0*/  FADD.FTZ R15, R18.reuse, R15 ;  /* 0x0000000f120f7221 */ /* 0x040fe20000010000 */
[----:B------:R-:W-:Y:S01]  /*1200*/  FFMA.FTZ R14, R18, R25, R29 ;  /* 0x00000019120e7223 */ /* 0x000fe2000001001d */
[----:B------:R-:W-:Y:S01]  /*1210*/  FMUL.FTZ R18, R13, R18 ;  /* 0x000000120d127220 */ /* 0x000fe20000410000 */
[----:B------:R-:W-:Y:S01]  /*1220*/  FADD.FTZ R17, R17, R22 ;  /* 0x0000001611117221 */ /* 0x000fe20000010000 */
[----:B------:R-:W-:Y:S01]  /*1230*/  FFMA.FTZ R20, R23, R22, R20 ;  /* 0x0000001617147223 */ /* 0x000fe20000010014 */
[----:B------:R-:W-:-:S02]  /*1240*/  HADD2.F32 R22, -RZ, R38.H0_H0 ;  /* 0x20000026ff167230 */ /* 0x000fc40000004100 */
[----:B------:R-:W-:Y:S01]  /*1250*/  FADD.FTZ R24, -R8, R19 ;  /* 0x0000001308187221 */ /* 0x000fe20000010100 */
[----:B------:R-:W-:Y:S01]  /*1260*/  FADD.FTZ R17, R18, R17 ;  /* 0x0000001112117221 */ /* 0x000fe20000010000 */
[----:B------:R-:W-:Y:S01]  /*1270*/  FFMA.FTZ R21, R27, R23, R26 ;  /* 0x000000171b157223 */ /* 0x000fe2000001001a */
[----:B------:R-:W-:Y:S01]  /*1280*/  FFMA.FTZ R18, R25, R18, R20 ;  /* 0x0000001219127223 */ /* 0x000fe20000010014 */
[----:B------:R-:W-:Y:S01]  /*1290*/  FMUL.FTZ R23, R24, R9 ;  /* 0x0000000918177220 */ /* 0x000fe20000410000 */
[----:B------:R-:W-:Y:S02]  /*12a0*/  HADD2.F32 R19, -RZ, R39.H1_H1 ;  /* 0x30000027ff137230 */ /* 0x000fe40000004100 */
[----:B------:R-:W-:Y:S01]  /*12b0*/  FMUL.FTZ R20, R12, R22 ;  /* 0x000000160c147220 */ /* 0x000fe20000410000 */
[----:B------:R-:W-:Y:S01]  /*12c0*/  FADD.FTZ R16, R27, R16 ;  /* 0x000000101b107221 */ /* 0x000fe20000010000 */
[----:B------:R-:W-:Y:S02]  /*12d0*/  HADD2.F32 R25, -RZ, R50.H0_H0 ;  /* 0x20000032ff197230 */ /* 0x000fe40000004100 */
[----:B------:R-:W-:Y:S01]  /*12e0*/  FFMA.FTZ R21, R22, R23, R21 ;  /* 0x0000001716157223 */ /* 0x000fe20000010015 */
[----:B------:R-:W-:Y:S01]  /*12f0*/  FADD.FTZ R17, R17, R20 ;  /* 0x0000001411117221 */ /* 0x000fe20000010000 */
[----:B------:R-:W-:Y:S01]  /*1300*/  FFMA.FTZ R18, R23, R20, R18 ;  /* 0x0000001417127223 */ /* 0x000fe20000010012 */
[----:B------:R-:W-:Y:S01]  /*1310*/  FADD.FTZ R16, R16, R22 ;  /* 0x0000001610107221 */ /* 0x000fe20000010000 */
[----:B------:R-:W-:Y:S01]  /*1320*/  FADD.FTZ R20, -R8, R19 ;  /* 0x0000001308147221 */ /* 0x000fe20000010100 */
[----:B------:R-:W-:-:S02]  /*1330*/  HADD2.F32 R19, -RZ, R38.H1_H1 ;  /* 0x30000026ff137230 */ /* 0x000fc40000004100 */
[----:B------:R-:W-:Y:S01]  /*1340*/  FADD.FTZ R22, -R8, R25 ;  /* 0x0000001908167221 */ /* 0x000fe20000010100 */
[----:B------:R-:W-:Y:S02]  /*1350*/  HADD2.F32 R25, -RZ, R50.H1_H1 ;  /* 0x30000032ff197230 */ /* 0x000fe40000004100 */
[-C--:B------:R-:W-:Y:S01]  /*1360*/  FMUL.FTZ R23, R20, R9.reuse ;  /* 0x0000000914177220 */ /* 0x080fe20000410000 */
[--C-:B------:R-:W-:Y:S02]  /*1370*/  HADD2.F32 R24, -RZ, R51.reuse.H0_H0 ;  /* 0x20000033ff187230 */ /* 0x100fe40000004100 */
[----:B------:R-:W-:Y:S01]  /*1380*/  FMUL.FTZ R20, R22, R9 ;  /* 0x0000000916147220 */ /* 0x000fe20000410000 */
[----:B------:R-:W-:Y:S01]  /*1390*/  FMUL.FTZ R22, R13, R19 ;  /* 0x000000130d167220 */ /* 0x000fe20000410000 */
[----:B------:R-:W-:Y:S01]  /*13a0*/  FFMA.FTZ R14, R19, R23, R14 ;  /* 0x00000017130e7223 */ /* 0x000fe2000001000e */
[----:B------:R-:W-:Y:S01]  /*13b0*/  FADD.FTZ R15, R15, R19 ;  /* 0x000000130f0f7221 */ /* 0x000fe20000010000 */
[----:B------:R-:W-:Y:S01]  /*13c0*/  FADD.FTZ R16, R16, R24 ;  /* 0x0000001810107221 */ /* 0x000fe20000010000 */
[----:B------:R-:W-:Y:S01]  /*13d0*/  FFMA.FTZ R23, R23, R22, R18 ;  /* 0x0000001617177223 */ /* 0x000fe20000010012 */
[----:B------:R-:W-:Y:S01]  /*13e0*/  FADD.FTZ R18, -R8, R25 ;  /* 0x0000001908127221 */ /* 0x000fe20000010100 */
[----:B------:R-:W-:Y:S01]  /*13f0*/  FFMA.FTZ R21, R24, R20, R21 ;  /* 0x0000001418157223 */ /* 0x000fe20000010015 */
[----:B------:R-:W-:Y:S01]  /*1400*/  FMUL.FTZ R24, R12, R24 ;  /* 0x000000180c187220 */ /* 0x000fe20000410000 */
[----:B------:R-:W-:-:S02]  /*1410*/  HADD2.F32 R19, -RZ, R51.H1_H1 ;  /* 0x30000033ff137230 */ /* 0x000fc40000004100 */
[----:B------:R-:W-:Y:S01]  /*1420*/  FMUL.FTZ R18, R18, R9 ;  /* 0x0000000912127220 */ /* 0x000fe20000410000 */
[----:B------:R-:W-:Y:S01]  /*1430*/  FADD.FTZ R17, R22, R17 ;  /* 0x0000001116117221 */ /* 0x000fe20000010000 */
[--C-:B------:R-:W-:Y:S02]  /*1440*/  HADD2.F32 R27, -RZ, R37.reuse.H0_H0 ;  /* 0x20000025ff1b7230 */ /* 0x100fe40000004100 */
[----:B------:R-:W-:Y:S01]  /*1450*/  FFMA.FTZ R25, R20, R24, R23 ;  /* 0x0000001814197223 */ /* 0x000fe20000010017 */
[----:B------:R-:W-:Y:S01]  /*1460*/  FMUL.FTZ R23, R13, R19 ;  /* 0x000000130d177220 */ /* 0x000fe20000410000 */
[----:B------:R-:W-:Y:S01]  /*1470*/  FADD.FTZ R15, R15, R19 ;  /* 0x000000130f0f7221 */ /* 0x000fe20000010000 */
[----:B------:R-:W-:Y:S01]  /*1480*/  FFMA.FTZ R14, R19, R18, R14 ;  /* 0x00000012130e7223 */ /* 0x000fe2000001000e */
[----:B------:R-:W-:Y:S01]  /*1490*/  FADD.FTZ R22, R17, R24 ;  /* 0x0000001811167221 */ /* 0x000fe20000010000 */
[----:B------:R-:W-:Y:S02]  /*14a0*/  HADD2.F32 R19, -RZ, R37.H1_H1 ;  /* 0x30000025ff137230 */ /* 0x000fe40000004100 */
[----:B------:R-:W-:Y:S01]  /*14b0*/  FADD.FTZ R24, -R8, R27 ;  /* 0x0000001b08187221 */ /* 0x000fe20000010100 */
[----:B------:R-:W-:Y:S01]  /*14c0*/  FFMA.FTZ R18, R18, R23, R25 ;  /* 0x0000001712127223 */ /* 0x000fe20000010019 */
[----:B------:R-:W-:Y:S01]  /*14d0*/  FADD.FTZ R17, R23, R22 ;  /* 0x0000001617117221 */ /* 0x000fe20000010000 */
[----:B------:R-:W-:-:S02]  /*14e0*/  HADD2.F32 R20, -RZ, R49.H0_H0 ;  /* 0x20000031ff147230 */ /* 0x000fc40000004100 */
[----:B------:R-:W-:Y:S01]  /*14f0*/  FADD.FTZ R26, -R8, R19 ;  /* 0x00000013081a7221 */ /* 0x000fe20000010100 */
[-C--:B------:R-:W-:Y:S01]  /*1500*/  FMUL.FTZ R23, R24, R9.reuse ;  /* 0x0000000918177220 */ /* 0x080fe20000410000 */
[----:B------:R-:W-:Y:S02]  /*1510*/  HADD2.F32 R22, -RZ, R49.H1_H1 ;  /* 0x30000031ff167230 */ /* 0x000fe40000004100 */
[----:B------:R-:W-:Y:S02]  /*1520*/  HADD2.F32 R25, -RZ, R36.H0_H0 ;  /* 0x20000024ff197230 */ /* 0x000fe40000004100 */
[----:B------:R-:W-:Y:S01]  /*1530*/  FMUL.FTZ R19, R26, R9 ;  /* 0x000000091a137220 */ /* 0x000fe20000410000 */
[----:B------:R-:W-:Y:S01]  /*1540*/  FADD.FTZ R16, R16, R20 ;  /* 0x0000001410107221 */ /* 0x000fe20000010000 */
[----:B------:R-:W-:Y:S01]  /*1550*/  FFMA.FTZ R21, R20, R23, R21 ;  /* 0x0000001714157223 */ /* 0x000fe20000010015 */
[----:B------:R-:W-:Y:S01]  /*1560*/  FMUL.FTZ R20, R12, R20 ;  /* 0x000000140c147220 */ /* 0x000fe20000410000 */
[----:B------:R-:W-:Y:S01]  /*1570*/  FADD.FTZ R15, R15, R22 ;  /* 0x000000160f0f7221 */ /* 0x000fe20000010000 */
[----:B------:R-:W-:Y:S01]  /*1580*/  FFMA.FTZ R14, R22, R19, R14 ;  /* 0x00000013160e7223 */ /* 0x000fe2000001000e */
[----:B------:R-:W-:Y:S01]  /*1590*/  FMUL.FTZ R22, R13, R22 ;  /* 0x000000160d167220 */ /* 0x000fe20000410000 */
[----:B------:R-:W-:Y:S01]  /*15a0*/  FFMA.FTZ R18, R23, R20, R18 ;  /* 0x0000001417127223 */ /* 0x000fe20000010012 */
[----:B------:R-:W-:Y:S01]  /*15b0*/  FADD.FTZ R26, -R8, R25 ;  /* 0x00000019081a7221 */ /* 0x000fe20000010100 */
[----:B------:R-:W-:-:S02]  /*15c0*/  HADD2.F32 R24, -RZ, R35.H0_H0 ;  /* 0x20000023ff187230 */ /* 0x000fc40000004100 */
[----:B------:R-:W-:Y:S01]  /*15d0*/  FADD.FTZ R17, R17, R20 ;  /* 0x0000001411117221 */ /* 0x000fe20000010000 */
[----:B------:R-:W-:Y:S01]  /*15e0*/  FFMA.FTZ R18, R19, R22, R18 ;  /* 0x0000001613127223 */ /* 0x000fe20000010012 */
[----:B------:R-:W-:Y:S01]  /*15f0*/  FMUL.FTZ R23, R26, R9 ;  /* 0x000000091a177220 */ /* 0x000fe20000410000 */
[----:B------:R-:W-:Y:S02]  /*1600*/  HADD2.F32 R19, -RZ, R36.H1_H1 ;  /* 0x30000024ff137230 */ /* 0x000fe40000004100 */
[----:B------:R-:W-:Y:S01]  /*1610*/  FADD.FTZ R20, R22, R17 ;  /* 0x0000001116147221 */ /* 0x000fe20000010000 */
[----:B------:R-:W-:Y:S01]  /*1620*/  FMUL.FTZ R25, R12, R24 ;  /* 0x000000180c197220 */ /* 0x000fe20000410000 */
[----:B------:R-:W-:Y:S01]  /*1630*/  FFMA.FTZ R21, R24, R23, R21 ;  /* 0x0000001718157223 */ /* 0x000fe20000010015 */
[----:B------:R-:W-:Y:S02]  /*1640*/  HADD2.F32 R17, -RZ, R35.H1_H1 ;  /* 0x30000023ff117230 */ /* 0x000fe40000004100 */
[----:B------:R-:W-:Y:S01]  /*1650*/  FADD.FTZ R22, -R8, R19 ;  /* 0x0000001308167221 */ /* 0x000fe20000010100 */
[----:B------:R-:W-:Y:S01]  /*1660*/  FADD.FTZ R20, R20, R25 ;  /* 0x0000001914147221 */ /* 0x000fe20000010000 */
[----:B------:R-:W-:Y:S01]  /*1670*/  FFMA.FTZ R23, R23, R25, R18 ;  /* 0x0000001917177223 */ /* 0x000fe20000010012 */
[----:B------:R-:W-:-:S02]  /*1680*/  HADD2.F32 R25, -RZ, R34.H0_H0 ;  /* 0x20000022ff197230 */ /* 0x000fc40000004100 */
[----:B------:R-:W-:Y:S01]  /*1690*/  FMUL.FTZ R19, R13, R17 ;  /* 0x000000110d137220 */ /* 0x000fe20000410000 */
[--C-:B------:R-:W-:Y:S02]  /*16a0*/  HADD2.F32 R18, -RZ, R33.reuse.H0_H0 ;  /* 0x20000021ff127230 */ /* 0x100fe40000004100 */
[----:B------:R-:W-:Y:S01]  /*16b0*/  FMUL.FTZ R22, R22, R9 ;  /* 0x0000000916167220 */ /* 0x000fe20000410000 */
[----:B------:R-:W-:Y:S02]  /*16c0*/  HADD2.F32 R27, -RZ, R34.H1_H1 ;  /* 0x30000022ff1b7230 */ /* 0x000fe40000004100 */
[----:B------:R-:W-:Y:S01]  /*16d0*/  FADD.FTZ R26, -R8, R25 ;  /* 0x00000019081a7221 */ /* 0x000fe20000010100 */
[----:B------:R-:W-:Y:S01]  /*16e0*/  FADD.FTZ R16, R16, R24 ;  /* 0x0000001810107221 */ /* 0x000fe20000010000 */
[----:B------:R-:W-:Y:S01]  /*16f0*/  FADD.FTZ R25, R19, R20 ;  /* 0x0000001413197221 */ /* 0x000fe20000010000 */
[----:B------:R-:W-:Y:S01]  /*1700*/  FFMA.FTZ R24, R22, R19, R23 ;  /* 0x0000001316187223 */ /* 0x000fe20000010017 */
[----:B------:R-:W-:Y:S01]  /*1710*/  FMUL.FTZ R28, R12, R18 ;  /* 0x000000120c1c7220 */ /* 0x000fe20000410000 */
[----:B------:R-:W-:Y:S01]  /*1720*/  FMUL.FTZ R19, R26, R9 ;  /* 0x000000091a137220 */ /* 0x000fe20000410000 */
[----:B------:R-:W-:-:S02]  /*1730*/  HADD2.F32 R20, -RZ, R33.H1_H1 ;  /* 0x30000021ff147230 */ /* 0x000fc40000004100 */
[----:B------:R-:W-:Y:S01]  /*1740*/  FADD.FTZ R26, -R8, R27 ;  /* 0x0000001b081a7221 */ /* 0x000fe20000010100 */
[----:B------:R-:W-:Y:S01]  /*1750*/  FADD.FTZ R27, R25, R28 ;  /* 0x0000001c191b7221 */ /* 0x000fe20000010000 */
[----:B------:R-:W-:Y:S01]  /*1760*/  FFMA.FTZ R28, R19, R28, R24 ;  /* 0x0000001c131c7223 */ /* 0x000fe20000010018 */
[----:B------:R-:W-:Y:S02]  /*1770*/  HADD2.F32 R29, -RZ, R53.H0_H0 ;  /* 0x20000035ff1d7230 */ /* 0x000fe40000004100 */
[----:B------:R-:W-:Y:S01]  /*1780*/  FMUL.FTZ R24, R13, R20 ;  /* 0x000000140d187220 */ /* 0x000fe20000410000 */
[----:B------:R-:W-:Y:S01]  /*1790*/  FMUL.FTZ R23, R26, R9 ;  /* 0x000000091a177220 */ /* 0x000fe20000410000 */
[----:B------:R-:W-:Y:S01]  /*17a0*/  FADD.FTZ R25, R15, R17 ;  /* 0x000000110f197221 */ /* 0x000fe20000010000 */
[----:B------:R-:W-:Y:S01]  /*17b0*/  FFMA.FTZ R17, R17, R22, R14 ;  /* 0x0000001611117223 */ /* 0x000fe2000001000e */
[----:B------:R-:W-:Y:S01]  /*17c0*/  FADD.FTZ R22, R24, R27 ;  /* 0x0000001b18167221 */ /* 0x000fe20000010000 */
[----:B------:R-:W-:-:S02]  /*17d0*/  HADD2.F32 R15, -RZ, R52.H0_H0 ;  /* 0x20000034ff0f7230 */ /* 0x000fc40000004100 */
[----:B------:R-:W-:Y:S01]  /*17e0*/  FFMA.FTZ R27, R23, R24, R28 ;  /* 0x00000018171b7223 */ /* 0x000fe2000001001c */
[----:B------:R-:W-:Y:S01]  /*17f0*/  FADD.FTZ R24, -R8, R29 ;  /* 0x0000001d08187221 */ /* 0x000fe20000010100 */
[----:B------:R-:W-:Y:S02]  /*1800*/  HADD2.F32 R29, -RZ, R53.H1_H1 ;  /* 0x30000035ff1d7230 */ /* 0x000fe40000004100 */
[----:B------:R-:W-:Y:S01]  /*1810*/  FADD.FTZ R16, R16, R18 ;  /* 0x0000001210107221 */ /* 0x000fe20000010000 */
[----:B------:R-:W-:Y:S02]  /*1820*/  HADD2.F32 R14, -RZ, R52.H1_H1 ;  /* 0x30000034ff0e7230 */ /* 0x000fe40000004100 */
[----:B------:R-:W-:Y:S01]  /*1830*/  FMUL.FTZ R31, R12, R15 ;  /* 0x0000000f0c1f7220 */ /* 0x000fe20000410000 */
[----:B------:R-:W-:Y:S01]  /*1840*/  FMUL.FTZ R24, R24, R9 ;  /* 0x0000000918187220 */ /* 0x000fe20000410000 */
[----:B------:R-:W-:Y:S01]  /*1850*/  FADD.FTZ R26, -R8, R29 ;  /* 0x0000001d081a7221 */ /* 0x000fe20000010100 */
[----:B------:R-:W-:Y:S01]  /*1860*/  FFMA.FTZ R18, R18, R19, R21 ;  /* 0x0000001312127223 */ /* 0x000fe20000010015 */
[----:B------:R-:W-:Y:S01]  /*1870*/  FADD.FTZ R21, R22, R31 ;  /* 0x0000001f16157221 */ /* 0x000fe20000010000 */
        /* <DEDUP_REMOVED lines=9> */
[----:B------:R-:W-:Y:S01]  /*1910*/  FFMA.FTZ R24, R15, R24, R18 ;  /* 0x000000180f187223 */ /* 0x000fe20000010012 */
[----:B------:R-:W-:Y:S01]  /*1920*/  FFMA.FTZ R25, R14, R19, R23 ;  /* 0x000000130e197223 */ /* 0x000fe20000010017 */
[----:B------:R-:W-:Y:S06]  /*1930*/  BRA `(.L_x_609) ;  /* 0x0000001000807947 */ /* 0x000fec0003800000 */
.L_x_608:
[--C-:B-1---5:R-:W-:Y:S02]  /*1940*/  HADD2.F32 R15, -RZ, R43.reuse.H0_H0 ;  /* 0x2000002bff0f7230 */ /* 0x122fe40000004100 */
[----:B------:R-:W-:Y:S02]  /*1950*/  HADD2.F32 R17, -RZ, R43.H1_H1 ;  /* 0x3000002bff117230 */ /* 0x000fe40000004100 */
[----:B------:R-:W-:Y:S02]  /*1960*/  HADD2.F32 R25, -RZ, R41.H1_H1 ;  /* 0x30000029ff197230 */ /* 0x000fe40000004100 */
[----:B------:R-:W-:Y:S01]  /*1970*/  FADD.FTZ R14, -R8, R15 ;  /* 0x0000000f080e7221 */ /* 0x000fe20000010100 */
[----:B------:R-:W-:Y:S02]  /*1980*/  HADD2.F32 R24, -RZ, R42.H0_H0 ;  /* 0x2000002aff187230 */ /* 0x000fe40000004100 */
[----:B------:R-:W-:Y:S02]  /*1990*/  HADD2.F32 R31, -RZ, R39.H1_H1 ;  /* 0x30000027ff1f7230 */ /* 0x000fe40000004100 */
[----:B0-----:R-:W-:Y:S01]  /*19a0*/  FMUL.FTZ R15, R14, R9 ;  /* 0x000000090e0f7220 */ /* 0x001fe20000410000 */
[----:B------:R-:W-:Y:S01]  /*19b0*/  FADD.FTZ R14, -R8, R17 ;  /* 0x00000011080e7221 */ /* 0x000fe20000010100 */
[----:B------:R-:W-:-:S02]  /*19c0*/  HADD2.F32 R17, -RZ, R41.H0_H0 ;  /* 0x20000029ff117230 */ /* 0x000fc40000004100 */
[----:B------:R-:W-:Y:S01]  /*19d0*/  FADD.FTZ R54, -R8, R25 ;  /* 0x0000001908367221 */ /* 0x000fe20000010100 */
[----:B------:R-:W-:Y:S01]  /*19e0*/  FFMA.FTZ R19, R12, R15, R10 ;  /* 0x0000000f0c137223 */ /* 0x000fe2000001000a */
[-C--:B------:R-:W-:Y:S01]  /*19f0*/  FMUL.FTZ R14, R14, R9.reuse ;  /* 0x000000090e0e7220 */ /* 0x080fe20000410000 */
[----:B------:R-:W-:Y:S02]  /*1a00*/  HADD2.F32 R25, -RZ, R39.H0_H0 ;  /* 0x20000027ff197230 */ /* 0x000fe40000004100 */
[----:B------:R-:W-:Y:S01]  /*1a10*/  FADD.FTZ R28, -R8, R17 ;  /* 0x00000011081c7221 */ /* 0x000fe20000010100 */
[----:B------:R-:W-:Y:S01]  /*1a20*/  FMUL.FTZ R17, R19, -1.4426950216293334961 ;  /* 0xbfb8aa3b13117820 */ /* 0x000fe20000410000 */
[----:B------:R-:W-:Y:S01]  /*1a30*/  FFMA.FTZ R18, R13, R14, R11 ;  /* 0x0000000e0d127223 */ /* 0x000fe2000001000b */
[-C--:B------:R-:W-:Y:S01]  /*1a40*/  FMUL.FTZ R54, R54, R9.reuse ;  /* 0x0000000936367220 */ /* 0x080fe20000410000 */
[----:B------:R-:W-:Y:S01]  /*1a50*/  FMUL.FTZ R28, R28, R9 ;  /* 0x000000091c1c7220 */ /* 0x000fe20000410000 */
[----:B------:R-:W-:-:S02]  /*1a60*/  HADD2.F32 R29, -RZ, R42.H1_H1 ;  /* 0x3000002aff1d7230 */ /* 0x000fc40000004100 */
[----:B------:R-:W-:Y:S01]  /*1a70*/  FMUL.FTZ R22, R18, -1.4426950216293334961 ;  /* 0xbfb8aa3b12167820 */ /* 0x000fe20000410000 */
[----:B------:R-:W0:Y:S01]  /*1a80*/  MUFU.EX2 R17, R17 ;  /* 0x0000001100117308 */ /* 0x000e220000000800 */
[----:B------:R-:W-:Y:S01]  /*1a90*/  FFMA.FTZ R16, R12, R28, R10 ;  /* 0x0000001c0c107223 */ /* 0x000fe2000001000a */
[----:B------:R-:W-:Y:S01]  /*1aa0*/  FFMA.FTZ R61, R13, R54, R11 ;  /* 0x000000360d3d7223 */ /* 0x000fe2000001000b */
[----:B------:R-:W-:Y:S02]  /*1ab0*/  HADD2.F32 R60, -RZ, R38.H0_H0 ;  /* 0x20000026ff3c7230 */ /* 0x000fe40000004100 */
[----:B------:R-:W1:Y:S01]  /*1ac0*/  MUFU.EX2 R22, R22 ;  /* 0x0000001600167308 */ /* 0x000e620000000800 */
[----:B------:R-:W-:-:S06]  /*1ad0*/  FMUL.FTZ R23, R16, -1.4426950216293334961 ;  /* 0xbfb8aa3b10177820 */ /* 0x000fcc0000410000 */
[----:B------:R-:W2:Y:S01]  /*1ae0*/  MUFU.EX2 R23, R23 ;  /* 0x0000001700177308 */ /* 0x000ea20000000800 */
[----:B0-----:R-:W-:Y:S01]  /*1af0*/  FADD.FTZ R21, R17, 1 ;  /* 0x3f80000011157421 */ /* 0x001fe20000010000 */
[----:B-1----:R-:W-:-:S05]  /*1b00*/  FADD.FTZ R20, R22, 1 ;  /* 0x3f80000016147421 */ /* 0x002fca0000010000 */
[----:B------:R-:W0:Y:S01]  /*1b10*/  MUFU.RCP R21, R21 ;  /* 0x0000001500157308 */ /* 0x000e220000001000 */
[----:B--2---:R-:W-:-:S07]  /*1b20*/  FADD.FTZ R17, R23, 1 ;  /* 0x3f80000017117421 */ /* 0x004fce0000010000 */
[----:B------:R-:W1:Y:S08]  /*1b30*/  MUFU.RCP R20, R20 ;  /* 0x0000001400147308 */ /* 0x000e700000001000 */
[----:B------:R-:W2:Y:S01]  /*1b40*/  MUFU.RCP R17, R17 ;  /* 0x0000001100117308 */ /* 0x000ea20000001000 */
[----:B0-----:R-:W-:Y:S01]  /*1b50*/  FADD.FTZ R22, -R21, 1 ;  /* 0x3f80000015167421 */ /* 0x001fe20000010100 */
[----:B------:R-:W-:-:S03]  /*1b60*/  FMUL.FTZ R24, R24, R21 ;  /* 0x0000001518187220 */ /* 0x000fc60000410000 */
[----:B------:R-:W-:Y:S01]  /*1b70*/  FFMA.FTZ R19, R19, R22, 1 ;  /* 0x3f80000013137423 */ /* 0x000fe20000010016 */
[----:B------:R-:W-:Y:S02]  /*1b80*/  HADD2.F32 R22, -RZ, R40.H0_H0 ;  /* 0x20000028ff167230 */ /* 0x000fe40000004100 */
[----:B-1----:R-:W-:Y:S01]  /*1b90*/  FADD.FTZ R23, -R20, 1 ;  /* 0x3f80000014177421 */ /* 0x002fe20000010100 */
[----:B------:R-:W-:Y:S01]  /*1ba0*/  FMUL.FTZ R24, R24, R19 ;  /* 0x0000001318187220 */ /* 0x000fe20000410000 */
[----:B------:R-:W-:Y:S01]  /*1bb0*/  FMUL.FTZ R19, R61, -1.4426950216293334961 ;  /* 0xbfb8aa3b3d137820 */ /* 0x000fe20000410000 */
[----:B------:R-:W-:Y:S01]  /*1bc0*/  FMUL.FTZ R20, R29, R20 ;  /* 0x000000141d147220 */ /* 0x000fe20000410000 */
[----:B------:R-:W-:Y:S01]  /*1bd0*/  FFMA.FTZ R23, R18, R23, 1 ;  /* 0x3f80000012177423 */ /* 0x000fe20000010017 */
[----:B------:R-:W-:Y:S01]  /*1be0*/  FADD.FTZ R18, -R8, R25 ;  /* 0x0000001908127221 */ /* 0x000fe20000010100 */
[----:B--2---:R-:W-:-:S03]  /*1bf0*/  FADD.FTZ R27, -R17, 1 ;  /* 0x3f800000111b7421 */ /* 0x004fc60000010100 */
[----:B------:R-:W-:Y:S01]  /*1c00*/  FMUL.FTZ R21, R18, R9 ;  /* 0x0000000912157220 */ /* 0x000fe20000410000 */
[----:B------:R-:W0:Y:S01]  /*1c10*/  MUFU.EX2 R19, R19 ;  /* 0x0000001300137308 */ /* 0x000e220000000800 */
[----:B------:R-:W-:Y:S01]  /*1c20*/  FADD.FTZ R18, -R8, R31 ;  /* 0x0000001f08127221 */ /* 0x000fe20000010100 */
[----:B------:R-:W-:Y:S01]  /*1c30*/  FFMA.FTZ R27, R16, R27, 1 ;  /* 0x3f800000101b7423 */ /* 0x000fe2000001001b */
[----:B------:R-:W-:Y:S01]  /*1c40*/  FFMA.FTZ R25, R12, R21, R10 ;  /* 0x000000150c197223 */ /* 0x000fe2000001000a */
[----:B------:R-:W-:Y:S01]  /*1c50*/  FMUL.FTZ R22, R22, R17 ;  /* 0x0000001116167220 */ /* 0x000fe20000410000 */
[----:B------:R-:W-:Y:S01]  /*1c60*/  FMUL.FTZ R18, R18, R9 ;  /* 0x0000000912127220 */ /* 0x000fe20000410000 */
[----:B------:R-:W-:Y:S02]  /*1c70*/  HADD2.F32 R17, -RZ, R50.H0_H0 ;  /* 0x20000032ff117230 */ /* 0x000fe40000004100 */
[----:B------:R-:W-:Y:S01]  /*1c80*/  FMUL.FTZ R16, R25, -1.4426950216293334961 ;  /* 0xbfb8aa3b19107820 */ /* 0x000fe20000410000 */
[----:B------:R-:W-:Y:S01]  /*1c90*/  FMUL.FTZ R23, R20, R23 ;  /* 0x0000001714177220 */ /* 0x000fe20000410000 */
[----:B------:R-:W-:Y:S01]  /*1ca0*/  FMUL.FTZ R27, R22, R27 ;  /* 0x0000001b161b7220 */ /* 0x000fe20000410000 */
[----:B------:R-:W-:-:S03]  /*1cb0*/  FADD.FTZ R26, -R8, R17 ;  /* 0x00000011081a7221 */ /* 0x000fc60000010100 */
[----:B------:R-:W1:Y:S01]  /*1cc0*/  MUFU.EX2 R16, R16 ;  /* 0x0000001000107308 */ /* 0x000e620000000800 */
[----:B0-----:R-:W-:Y:S01]  /*1cd0*/  FADD.FTZ R20, R19, 1 ;  /* 0x3f80000013147421 */ /* 0x001fe20000010000 */
[----:B------:R-:W-:Y:S01]  /*1ce0*/  FFMA.FTZ R19, R13, R18, R11 ;  /* 0x000000120d137223 */ /* 0x000fe2000001000b */
[----:B------:R-:W-:-:S03]  /*1cf0*/  FMUL.FTZ R17, R26, R9 ;  /* 0x000000091a117220 */ /* 0x000fc60000410000 */
[----:B------:R-:W-:Y:S01]  /*1d00*/  FMUL.FTZ R30, R19, -1.4426950216293334961 ;  /* 0xbfb8aa3b131e7820 */ /* 0x000fe20000410000 */
[----:B------:R-:W0:Y:S01]  /*1d10*/  MUFU.RCP R20, R20 ;  /* 0x0000001400147308 */ /* 0x000e220000001000 */
[----:B-1----:R-:W-:-:S07]  /*1d20*/  FADD.FTZ R26, R16, 1 ;  /* 0x3f800000101a7421 */ /* 0x002fce0000010000 */
[----:B------:R1:W2:Y:S01]  /*1d30*/  MUFU.EX2 R22, R30 ;  /* 0x0000001e00167308 */ /* 0x0002a20000000800 */
[----:B------:R-:W-:-:S03]  /*1d40*/  FFMA.FTZ R16, R12, R17, R10 ;  /* 0x000000110c107223 */ /* 0x000fc6000001000a */
[----:B------:R-:W3:Y:S01]  /*1d50*/  MUFU.RCP R26, R26 ;  /* 0x0000001a001a7308 */ /* 0x000ee20000001000 */
[----:B------:R-:W-:Y:S01]  /*1d60*/  FMUL.FTZ R29, R16, -1.4426950216293334961 ;  /* 0xbfb8aa3b101d7820 */ /* 0x000fe20000410000 */
[----:B-1----:R-:W-:-:S06]  /*1d70*/  HADD2.F32 R30, -RZ, R40.H1_H1 ;  /* 0x30000028ff1e7230 */ /* 0x002fcc0000004100 */
[----:B------:R-:W1:Y:S01]  /*1d80*/  MUFU.EX2 R29, R29 ;  /* 0x0000001d001d7308 */ /* 0x000e620000000800 */
[----:B--2---:R-:W-:Y:S01]  /*1d90*/  FADD.FTZ R31, R22, 1 ;  /* 0x3f800000161f7421 */ /* 0x004fe20000010000 */
[----:B0-----:R-:W-:Y:S01]  /*1da0*/  FADD.FTZ R22, -R20, 1 ;  /* 0x3f80000014167421 */ /* 0x001fe20000010100 */
[----:B------:R-:W-:-:S03]  /*1db0*/  FMUL.FTZ R20, R30, R20 ;  /* 0x000000141e147220 */ /* 0x000fc60000410000 */
[----:B------:R-:W-:Y:S02]  /*1dc0*/  FFMA.FTZ R61, R61, R22, 1 ;  /* 0x3f8000003d3d7423 */ /* 0x000fe40000010016 */
[----:B------:R-:W0:Y:S01]  /*1dd0*/  MUFU.RCP R22, R31 ;  /* 0x0000001f00167308 */ /* 0x000e220000001000 */
[----:B---3--:R-:W-:Y:S01]  /*1de0*/  FADD.FTZ R30, -R26, 1 ;  /* 0x3f8000001a1e7421 */ /* 0x008fe20000010100 */
[----:B------:R-:W-:Y:S01]  /*1df0*/  FMUL.FTZ R26, R60, R26 ;  /* 0x0000001a3c1a7220 */ /* 0x000fe20000410000 */
[----:B------:R-:W-:Y:S02]  /*1e00*/  FMUL.FTZ R61, R20, R61 ;  /* 0x0000003d143d7220 */ /* 0x000fe40000410000 */
[----:B------:R-:W-:Y:S01]  /*1e10*/  FFMA.FTZ R25, R25, R30, 1 ;  /* 0x3f80000019197423 */ /* 0x000fe2000001001e */
[----:B-1----:R-:W-:-:S03]  /*1e20*/  FADD.FTZ R30, R29, 1 ;  /* 0x3f8000001d1e7421 */ /* 0x002fc60000010000 */
[----:B------:R-:W-:-:S03]  /*1e30*/  FMUL.FTZ R25, R26, R25 ;  /* 0x000000191a197220 */ /* 0x000fc60000410000 */
[----:B------:R-:W1:Y:S01]  /*1e40*/  MUFU.RCP R30, R30 ;  /* 0x0000001e001e7308 */ /* 0x000e620000001000 */
[----:B0-----:R-:W-:-:S04]  /*1e50*/  FADD.FTZ R60, -R22, 1 ;  /* 0x3f800000163c7421 */ /* 0x001fc80000010100 */
[----:B------:R-:W-:Y:S01]  /*1e60*/  FFMA.FTZ R29, R19, R60, 1 ;  /* 0x3f800000131d7423 */ /* 0x000fe2000001003c */
[----:B------:R-:W-:-:S05]  /*1e70*/  HADD2.F32 R19, -RZ, R38.H1_H1 ;  /* 0x30000026ff137230 */ /* 0x000fca0000004100 */
[----:B------:R-:W-:Y:S01]  /*1e80*/  FMUL.FTZ R22, R19, R22 ;  /* 0x0000001613167220 */ /* 0x000fe20000410000 */
[----:B------:R-:W-:Y:S02]  /*1e90*/  HADD2.F32 R19, -RZ, R51.H0_H0 ;  /* 0x20000033ff137230 */ /* 0x000fe40000004100 */
[----:B-1----:R-:W-:Y:S01]  /*1ea0*/  FADD.FTZ R31, -R30, 1 ;  /* 0x3f8000001e1f7421 */ /* 0x002fe20000010100 */
[----:B------:R-:W-:Y:S02]  /*1eb0*/  FMUL.FTZ R29, R22, R29 ;  /* 0x0000001d161d7220 */ /* 0x000fe40000410000 */
[----:B------:R-:W-:Y:S01]  /*1ec0*/  FMUL.FTZ R19, R19, R30 ;  /* 0x0000001e13137220 */ /* 0x000fe20000410000 */
[----:B------:R-:W-:Y:S01]  /*1ed0*/  FFMA.FTZ R16, R16, R31, 1 ;  /* 0x3f80000010107423 */ /* 0x000fe2000001001f */
[----:B------:R-:W-:-:S03]  /*1ee0*/  HADD2.F32 R31, -RZ, R50.H1_H1 ;  /* 0x30000032ff1f7230 */ /* 0x000fc60000004100 */
[----:B------:R-:W-:Y:S01]  /*1ef0*/  FMUL.FTZ R19, R19, R16 ;  /* 0x0000001013137220 */ /* 0x000fe20000410000 */
[----:B------:R-:W-:Y:S01]  /*1f00*/  FMUL.FTZ R16, R12, R24 ;  /* 0x000000180c107220 */ /* 0x000fe20000410000 */
[----:B------:R-:W-:Y:S01]  /*1f10*/  FADD.FTZ R20, -R8, R31 ;  /* 0x0000001f08147221 */ /* 0x000fe20000010100 */
[----:B------:R-:W-:Y:S02]  /*1f20*/  FMUL.FTZ R31, R13, R23 ;  /* 0x000000170d1f7220 */ /* 0x000fe40000410000 */
[----:B------:R-:W-:Y:S01]  /*1f30*/  FFMA.FTZ R30, R15, R16, RZ ;  /* 0x000000100f1e7223 */ /* 0x000fe200000100ff */
[----:B------:R-:W-:Y:S01]  /*1f40*/  FADD.FTZ R26, RZ, R16 ;  /* 0x00000010ff1a7221 */ /* 0x000fe20000010000 */
[----:B------:R-:W-:Y:S02]  /*1f50*/  FMUL.FTZ R16, R20, R9 ;  /* 0x0000000914107220 */ /* 0x000fe40000410000 */
[----:B------:R-:W-:Y:S01]  /*1f60*/  FFMA.FTZ R30, R14, R31, R30 ;  /* 0x0000001f0e1e7223 */ /* 0x000fe2000001001e */
[----:B------:R-:W-:Y:S01]  /*1f70*/  FADD.FTZ R26, R31, R26 ;  /* 0x0000001a1f1a7221 */ /* 0x000fe20000010000 */
[----:B------:R-:W-:Y:S01]  /*1f80*/  FFMA.FTZ R20, R13, R16, R11 ;  /* 0x000000100d147223 */ /* 0x000fe2000001000b */
[----:B------:R-:W-:Y:S01]  /*1f90*/  FFMA.FTZ R31, R15, R24, RZ ;  /* 0x000000180f1f7223 */ /* 0x000fe200000100ff */
[----:B------:R-:W-:Y:S01]  /*1fa0*/  FADD.FTZ R24, RZ, R24 ;  /* 0x00000018ff187221 */ /* 0x000fe20000010000 */
[----:B------:R-:W-:-:S02]  /*1fb0*/  HADD2.F32 R15, -RZ, R51.H1_H1 ;  /* 0x30000033ff0f7230 */ /* 0x000fc40000004100 */
[----:B------:R-:W-:Y:S01]  /*1fc0*/  FMUL.FTZ R60, R20, -1.4426950216293334961 ;  /* 0xbfb8aa3b143c7820 */ /* 0x000fe20000410000 */
[-C--:B------:R-:W-:Y:S01]  /*1fd0*/  FFMA.FTZ R31, R28, R27.reuse, R31 ;  /* 0x0000001b1c1f7223 */ /* 0x080fe2000001001f */
[----:B------:R-:W-:Y:S01]  /*1fe0*/  FADD.FTZ R24, R24, R27 ;  /* 0x0000001b18187221 */ /* 0x000fe20000010000 */
[----:B------:R-:W-:Y:S01]  /*1ff0*/  FMUL.FTZ R27, R12, R27 ;  /* 0x0000001b0c1b7220 */ /* 0x000fe20000410000 */
[----:B------:R-:W-:Y:S02]  /*2000*/  FFMA.FTZ R14, R14, R23, RZ ;  /* 0x000000170e0e7223 */ /* 0x000fe400000100ff */
[----:B------:R-:W0:Y:S01]  /*2010*/  MUFU.EX2 R60, R60 ;  /* 0x0000003c003c7308 */ /* 0x000e220000000800 */
[----:B------:R-:W-:Y:S01]  /*2020*/  FFMA.FTZ R28, R28, R27, R30 ;  /* 0x0000001b1c1c7223 */ /* 0x000fe2000001001e */
[----:B------:R-:W-:Y:S01]  /*2030*/  FADD.FTZ R26, R26, R27 ;  /* 0x0000001b1a1a7221 */ /* 0x000fe20000010000 */
[----:B------:R-:W-:-:S04]  /*2040*/  FADD.FTZ R24, R24, R25 ;  /* 0x0000001918187221 */ /* 0x000fc80000010000 */
[----:B------:R-:W-:Y:S01]  /*2050*/  FADD.FTZ R24, R24, R19 ;  /* 0x0000001318187221 */ /* 0x000fe20000010000 */
[----:B0-----:R-:W-:Y:S01]  /*2060*/  FADD.FTZ R22, R60, 1 ;  /* 0x3f8000003c167421 */ /* 0x001fe20000010000 */
[----:B------:R-:W-:Y:S01]  /*2070*/  FADD.FTZ R60, RZ, R23 ;  /* 0x00000017ff3c7221 */ /* 0x000fe20000010000 */
[-C--:B------:R-:W-:Y:S01]  /*2080*/  FFMA.FTZ R23, R54, R61.reuse, R14 ;  /* 0x0000003d36177223 */ /* 0x080fe2000001000e */
[----:B------:R-:W-:Y:S02]  /*2090*/  HADD2.F32 R14, -RZ, R49.H0_H0 ;  /* 0x20000031ff0e7230 */ /* 0x000fe40000004100 */
[----:B------:R-:W-:Y:S01]  /*20a0*/  FADD.FTZ R60, R60, R61 ;  /* 0x0000003d3c3c7221 */ /* 0x000fe20000010000 */
[----:B------:R-:W0:Y:S01]  /*20b0*/  MUFU.RCP R22, R22 ;  /* 0x0000001600167308 */ /* 0x000e220000001000 */
[----:B------:R-:W-:Y:S01]  /*20c0*/  FMUL.FTZ R61, R13, R61 ;  /* 0x0000003d0d3d7220 */ /* 0x000fe20000410000 */
[----:B------:R-:W-:-:S03]  /*20d0*/  FFMA.FTZ R23, R18, R29, R23 ;  /* 0x0000001d12177223 */ /* 0x000fc60000010017 */
[----:B------:R-:W-:Y:S01]  /*20e0*/  FFMA.FTZ R54, R54, R61, R28 ;  /* 0x0000003d36367223 */ /* 0x000fe2000001001c */
[----:B------:R-:W-:Y:S01]  /*20f0*/  FADD.FTZ R26, R61, R26 ;  /* 0x0000001a3d1a7221 */ /* 0x000fe20000010000 */
[----:B0-----:R-:W-:Y:S01]  /*2100*/  FMUL.FTZ R15, R15, R22 ;  /* 0x000000160f0f7220 */ /* 0x001fe20000410000 */
[----:B------:R-:W-:Y:S01]  /*2110*/  FADD.FTZ R30, -R22, 1 ;  /* 0x3f800000161e7421 */ /* 0x000fe20000010100 */
[----:B------:R-:W-:-:S03]  /*2120*/  HADD2.F32 R22, -RZ, R37.H0_H0 ;  /* 0x20000025ff167230 */ /* 0x000fc60000004100 */
        /* <DEDUP_REMOVED lines=8> */
[----:B0-----:R-:W-:-:S06]  /*21b0*/  FADD.FTZ R27, R30, 1 ;  /* 0x3f8000001e1b7421 */ /* 0x001fcc0000010000 */
[----:B------:R-:W0:Y:S02]  /*21c0*/  MUFU.RCP R27, R27 ;  /* 0x0000001b001b7308 */ /* 0x000e240000001000 */
[----:B0-----:R-:W-:Y:S01]  /*21d0*/  FMUL.FTZ R14, R14, R27 ;  /* 0x0000001b0e0e7220 */ /* 0x001fe20000410000 */
[----:B------:R-:W-:Y:S01]  /*21e0*/  FADD.FTZ R28, -R27, 1 ;  /* 0x3f8000001b1c7421 */ /* 0x000fe20000010100 */
[----:B------:R-:W-:-:S03]  /*21f0*/  HADD2.F32 R27, -RZ, R37.H1_H1 ;  /* 0x30000025ff1b7230 */ /* 0x000fc60000004100 */
[----:B------:R-:W-:Y:S02]  /*2200*/  FFMA.FTZ R28, R22, R28, 1 ;  /* 0x3f800000161c7423 */ /* 0x000fe4000001001c */
[----:B------:R-:W-:Y:S02]  /*2210*/  FADD.FTZ R22, -R8, R27 ;  /* 0x0000001b08167221 */ /* 0x000fe40000010100 */
[----:B------:R-:W-:Y:S01]  /*2220*/  FMUL.FTZ R27, R14, R28 ;  /* 0x0000001c0e1b7220 */ /* 0x000fe20000410000 */
[----:B------:R-:W-:Y:S01]  /*2230*/  FFMA.FTZ R14, R21, R25, R31 ;  /* 0x00000019150e7223 */ /* 0x000fe2000001001f */
[----:B------:R-:W-:Y:S01]  /*2240*/  FMUL.FTZ R22, R22, R9 ;  /* 0x0000000916167220 */ /* 0x000fe20000410000 */
[----:B------:R-:W-:Y:S02]  /*2250*/  FMUL.FTZ R25, R12, R25 ;  /* 0x000000190c197220 */ /* 0x000fe40000410000 */
[----:B------:R-:W-:Y:S01]  /*2260*/  FFMA.FTZ R14, R17, R19, R14 ;  /* 0x00000013110e7223 */ /* 0x000fe2000001000e */
[----:B------:R-:W-:Y:S01]  /*2270*/  FFMA.FTZ R28, R13, R22, R11 ;  /* 0x000000160d1c7223 */ /* 0x000fe2000001000b */
[----:B------:R-:W-:Y:S01]  /*2280*/  FFMA.FTZ R54, R21, R25, R54 ;  /* 0x0000001915367223 */ /* 0x000fe20000010036 */
[----:B------:R-:W-:-:S02]  /*2290*/  HADD2.F32 R21, -RZ, R49.H1_H1 ;  /* 0x30000031ff157230 */ /* 0x000fc40000004100 */
[----:B------:R-:W-:Y:S01]  /*22a0*/  FADD.FTZ R26, R26, R25 ;  /* 0x000000191a1a7221 */ /* 0x000fe20000010000 */
[----:B------:R-:W-:Y:S01]  /*22b0*/  FMUL.FTZ R61, R28, -1.4426950216293334961 ;  /* 0xbfb8aa3b1c3d7820 */ /* 0x000fe20000410000 */
[----:B------:R-:W-:Y:S01]  /*22c0*/  FADD.FTZ R25, R60, R29 ;  /* 0x0000001d3c197221 */ /* 0x000fe20000010000 */
[----:B------:R-:W-:Y:S01]  /*22d0*/  FMUL.FTZ R29, R13, R29 ;  /* 0x0000001d0d1d7220 */ /* 0x000fe20000410000 */
[----:B------:R-:W-:Y:S01]  /*22e0*/  FMUL.FTZ R19, R12, R19 ;  /* 0x000000130c137220 */ /* 0x000fe20000410000 */
[----:B------:R-:W-:Y:S01]  /*22f0*/  FFMA.FTZ R14, R15, R27, R14 ;  /* 0x0000001b0f0e7223 */ /* 0x000fe2000001000e */
[----:B------:R-:W-:Y:S01]  /*2300*/  FADD.FTZ R25, R25, R20 ;  /* 0x0000001419197221 */ /* 0x000fe20000010000 */
[----:B------:R-:W0:Y:S01]  /*2310*/  MUFU.EX2 R61, R61 ;  /* 0x0000003d003d7308 */ /* 0x000e220000000800 */
[----:B------:R-:W-:Y:S01]  /*2320*/  FFMA.FTZ R54, R18, R29, R54 ;  /* 0x0000001d12367223 */ /* 0x000fe20000010036 */
[----:B------:R-:W-:Y:S02]  /*2330*/  HADD2.F32 R18, -RZ, R35.H0_H0 ;  /* 0x20000023ff127230 */ /* 0x000fe40000004100 */
[----:B------:R-:W-:Y:S01]  /*2340*/  FMUL.FTZ R20, R13, R20 ;  /* 0x000000140d147220 */ /* 0x000fe20000410000 */
[----:B------:R-:W-:-:S04]  /*2350*/  FFMA.FTZ R17, R17, R19, R54 ;  /* 0x0000001311117223 */ /* 0x000fc80000010036 */
[----:B------:R-:W-:Y:S01]  /*2360*/  FFMA.FTZ R16, R16, R20, R17 ;  /* 0x0000001410107223 */ /* 0x000fe20000010011 */
[----:B------:R-:W-:Y:S02]  /*2370*/  HADD2.F32 R17, -RZ, R33.H0_H0 ;  /* 0x20000021ff117230 */ /* 0x000fe40000004100 */
[----:B0-----:R-:W-:-:S06]  /*2380*/  FADD.FTZ R30, R61, 1 ;  /* 0x3f8000003d1e7421 */ /* 0x001fcc0000010000 */
[----:B------:R-:W0:Y:S02]  /*2390*/  MUFU.RCP R30, R30 ;  /* 0x0000001e001e7308 */ /* 0x000e240000001000 */
[----:B0-----:R-:W-:Y:S01]  /*23a0*/  FADD.FTZ R31, -R30, 1 ;  /* 0x3f8000001e1f7421 */ /* 0x001fe20000010100 */
[----:B------:R-:W-:-:S03]  /*23b0*/  FMUL.FTZ R21, R21, R30 ;  /* 0x0000001e15157220 */ /* 0x000fc60000410000 */
[----:B------:R-:W-:Y:S01]  /*23c0*/  FFMA.FTZ R28, R28, R31, 1 ;  /* 0x3f8000001c1c7423 */ /* 0x000fe2000001001f */
[----:B------:R-:W-:-:S03]  /*23d0*/  HADD2.F32 R31, -RZ, R36.H0_H0 ;  /* 0x20000024ff1f7230 */ /* 0x000fc60000004100 */
[----:B------:R-:W-:Y:S02]  /*23e0*/  FMUL.FTZ R28, R21, R28 ;  /* 0x0000001c151c7220 */ /* 0x000fe40000410000 */
[----:B------:R-:W-:Y:S02]  /*23f0*/  FADD.FTZ R31, -R8, R31 ;  /* 0x0000001f081f7221 */ /* 0x000fe40000010100 */
[----:B------:R-:W-:Y:S01]  /*2400*/  FADD.FTZ R25, R25, R28 ;  /* 0x0000001c19197221 */ /* 0x000fe20000010000 */
[-C--:B------:R-:W-:Y:S01]  /*2410*/  FFMA.FTZ R23, R22, R28.reuse, R23 ;  /* 0x0000001c16177223 */ /* 0x080fe20000010017 */
[----:B------:R-:W-:Y:S01]  /*2420*/  FMUL.FTZ R21, R31, R9 ;  /* 0x000000091f157220 */ /* 0x000fe20000410000 */
[----:B------:R-:W-:-:S03]  /*2430*/  FMUL.FTZ R28, R13, R28 ;  /* 0x0000001c0d1c7220 */ /* 0x000fc60000410000 */
[----:B------:R-:W-:-:S04]  /*2440*/  FFMA.FTZ R30, R12, R21, R10 ;  /* 0x000000150c1e7223 */ /* 0x000fc8000001000a */
[----:B------:R-:W-:-:S06]  /*2450*/  FMUL.FTZ R61, R30, -1.4426950216293334961 ;  /* 0xbfb8aa3b1e3d7820 */ /* 0x000fcc0000410000 */
[----:B------:R-:W0:Y:S02]  /*2460*/  MUFU.EX2 R61, R61 ;  /* 0x0000003d003d7308 */ /* 0x000e240000000800 */
[----:B0-----:R-:W-:Y:S01]  /*2470*/  FADD.FTZ R31, R61, 1 ;  /* 0x3f8000003d1f7421 */ /* 0x001fe20000010000 */
[----:B------:R-:W-:-:S05]  /*2480*/  HADD2.F32 R61, -RZ, R36.H1_H1 ;  /* 0x30000024ff3d7230 */ /* 0x000fca0000004100 */
[----:B------:R-:W0:Y:S02]  /*2490*/  MUFU.RCP R31, R31 ;  /* 0x0000001f001f7308 */ /* 0x000e240000001000 */
[----:B0-----:R-:W-:Y:S01]  /*24a0*/  FADD.FTZ R60, -R31, 1 ;  /* 0x3f8000001f3c7421 */ /* 0x001fe20000010100 */
[----:B------:R-:W-:Y:S01]  /*24b0*/  FMUL.FTZ R18, R18, R31 ;  /* 0x0000001f12127220 */ /* 0x000fe20000410000 */
[----:B------:R-:W-:Y:S02]  /*24c0*/  FADD.FTZ R31, R29, R26 ;  /* 0x0000001a1d1f7221 */ /* 0x000fe40000010000 */
[----:B------:R-:W-:Y:S01]  /*24d0*/  FFMA.FTZ R60, R30, R60, 1 ;  /* 0x3f8000001e3c7423 */ /* 0x000fe2000001003c */
[----:B------:R-:W-:Y:S01]  /*24e0*/  FADD.FTZ R30, -R8, R61 ;  /* 0x0000003d081e7221 */ /* 0x000fe20000010100 */
[----:B------:R-:W-:Y:S02]  /*24f0*/  HADD2.F32 R61, -RZ, R35.H1_H1 ;  /* 0x30000023ff3d7230 */ /* 0x000fe40000004100 */
[----:B------:R-:W-:Y:S01]  /*2500*/  FMUL.FTZ R18, R18, R60 ;  /* 0x0000003c12127220 */ /* 0x000fe20000410000 */
[----:B------:R-:W-:-:S03]  /*2510*/  FMUL.FTZ R30, R30, R9 ;  /* 0x000000091e1e7220 */ /* 0x000fc60000410000 */
[----:B------:R-:W-:Y:S01]  /*2520*/  FFMA.FTZ R14, R21, R18, R14 ;  /* 0x00000012150e7223 */ /* 0x000fe2000001000e */
        /* <DEDUP_REMOVED lines=8> */
[----:B------:R-:W-:-:S03]  /*25b0*/  HADD2.F32 R29, -RZ, R34.H0_H0 ;  /* 0x20000022ff1d7230 */ /* 0x000fc60000004100 */
[----:B------:R-:W-:Y:S01]  /*25c0*/  FMUL.FTZ R26, R54, R61 ;  /* 0x0000003d361a7220 */ /* 0x000fe20000410000 */
[----:B------:R-:W-:Y:S01]  /*25d0*/  FADD.FTZ R54, R31, R19 ;  /* 0x000000131f367221 */ /* 0x000fe20000010000 */
[----:B------:R-:W-:Y:S02]  /*25e0*/  FADD.FTZ R60, -R8, R29 ;  /* 0x0000001d083c7221 */ /* 0x000fe40000010100 */
[----:B------:R-:W-:Y:S01]  /*25f0*/  FFMA.FTZ R23, R30, R26, R23 ;  /* 0x0000001a1e177223 */ /* 0x000fe20000010017 */
[----:B------:R-:W-:Y:S01]  /*2600*/  FADD.FTZ R54, R20, R54 ;  /* 0x0000003614367221 */ /* 0x000fe20000010000 */
        /* <DEDUP_REMOVED lines=10> */
[----:B------:R-:W-:-:S03]  /*26b0*/  HADD2.F32 R31, -RZ, R34.H1_H1 ;  /* 0x30000022ff1f7230 */ /* 0x000fc60000004100 */
[----:B------:R-:W-:Y:S02]  /*26c0*/  FMUL.FTZ R17, R17, R61 ;  /* 0x0000003d11117220 */ /* 0x000fe40000410000 */
[----:B------:R-:W-:Y:S01]  /*26d0*/  FADD.FTZ R60, -R8, R31 ;  /* 0x0000001f083c7221 */ /* 0x000fe20000010100 */
[----:B------:R-:W-:Y:S01]  /*26e0*/  FADD.FTZ R31, R24, R27 ;  /* 0x0000001b181f7221 */ /* 0x000fe20000010000 */
[----:B------:R-:W-:Y:S01]  /*26f0*/  FMUL.FTZ R27, R12, R27 ;  /* 0x0000001b0c1b7220 */ /* 0x000fe20000410000 */
[----:B------:R-:W-:Y:S01]  /*2700*/  FFMA.FTZ R14, R29, R17, R14 ;  /* 0x000000111d0e7223 */ /* 0x000fe2000001000e */
[----:B------:R-:W-:Y:S02]  /*2710*/  FMUL.FTZ R60, R60, R9 ;  /* 0x000000093c3c7220 */ /* 0x000fe40000410000 */
[----:B------:R-:W-:Y:S01]  /*2720*/  FFMA.FTZ R15, R15, R27, R16 ;  /* 0x0000001b0f0f7223 */ /* 0x000fe20000010010 */
[----:B------:R-:W-:Y:S02]  /*2730*/  HADD2.F32 R16, -RZ, R33.H1_H1 ;  /* 0x30000021ff107230 */ /* 0x000fe40000004100 */
[----:B------:R-:W-:Y:S01]  /*2740*/  FFMA.FTZ R20, R13, R60, R11 ;  /* 0x0000003c0d147223 */ /* 0x000fe2000001000b */
[----:B------:R-:W-:Y:S01]  /*2750*/  FADD.FTZ R54, R54, R27 ;  /* 0x0000001b36367221 */ /* 0x000fe20000010000 */
[----:B------:R-:W-:Y:S01]  /*2760*/  FFMA.FTZ R22, R22, R28, R15 ;  /* 0x0000001c16167223 */ /* 0x000fe2000001000f */
[----:B------:R-:W-:-:S02]  /*2770*/  HADD2.F32 R15, -RZ, R52.H0_H0 ;  /* 0x20000034ff0f7230 */ /* 0x000fc40000004100 */
[----:B------:R-:W-:Y:S01]  /*2780*/  FMUL.FTZ R61, R20, -1.4426950216293334961 ;  /* 0xbfb8aa3b143d7820 */ /* 0x000fe20000410000 */
[----:B------:R-:W-:-:S05]  /*2790*/  FADD.FTZ R54, R28, R54 ;  /* 0x000000361c367221 */ /* 0x000fca0000010000 */
[----:B------:R-:W0:Y:S02]  /*27a0*/  MUFU.EX2 R61, R61 ;  /* 0x0000003d003d7308 */ /* 0x000e240000000800 */
[----:B0-----:R-:W-:Y:S01]  /*27b0*/  FADD.FTZ R19, R61, 1 ;  /* 0x3f8000003d137421 */ /* 0x001fe20000010000 */
[----:B------:R-:W-:-:S05]  /*27c0*/  HADD2.F32 R61, -RZ, R53.H0_H0 ;  /* 0x20000035ff3d7230 */ /* 0x000fca0000004100 */
[----:B------:R-:W0:Y:S02]  /*27d0*/  MUFU.RCP R19, R19 ;  /* 0x0000001300137308 */ /* 0x000e240000001000 */
[----:B0-----:R-:W-:Y:S01]  /*27e0*/  FADD.FTZ R24, -R19, 1 ;  /* 0x3f80000013187421 */ /* 0x001fe20000010100 */
[----:B------:R-:W-:-:S03]  /*27f0*/  FMUL.FTZ R16, R16, R19 ;  /* 0x0000001310107220 */ /* 0x000fc60000410000 */
[----:B------:R-:W-:Y:S01]  /*2800*/  FFMA.FTZ R24, R20, R24, 1 ;  /* 0x3f80000014187423 */ /* 0x000fe20000010018 */
[----:B------:R-:W-:-:S03]  /*2810*/  FADD.FTZ R20, -R8, R61 ;  /* 0x0000003d08147221 */ /* 0x000fc60000010100 */
[----:B------:R-:W-:Y:S01]  /*2820*/  FMUL.FTZ R16, R16, R24 ;  /* 0x0000001810107220 */ /* 0x000fe20000410000 */
[----:B------:R-:W-:-:S03]  /*2830*/  FMUL.FTZ R19, R20, R9 ;  /* 0x0000000914137220 */ /* 0x000fc60000410000 */
[----:B------:R-:W-:Y:S01]  /*2840*/  FFMA.FTZ R23, R60, R16, R23 ;  /* 0x000000103c177223 */ /* 0x000fe20000010017 */
[----:B------:R-:W-:-:S04]  /*2850*/  FFMA.FTZ R24, R12, R19, R10 ;  /* 0x000000130c187223 */ /* 0x000fc8000001000a */
[----:B------:R-:W-:-:S06]  /*2860*/  FMUL.FTZ R27, R24, -1.4426950216293334961 ;  /* 0xbfb8aa3b181b7820 */ /* 0x000fcc0000410000 */
[----:B------:R-:W0:Y:S02]  /*2870*/  MUFU.EX2 R27, R27 ;  /* 0x0000001b001b7308 */ /* 0x000e240000000800 */
[----:B0-----:R-:W-:Y:S01]  /*2880*/  FADD.FTZ R20, R27, 1 ;  /* 0x3f8000001b147421 */ /* 0x001fe20000010000 */
[----:B------:R-:W-:-:S05]  /*2890*/  HADD2.F32 R27, -RZ, R53.H1_H1 ;  /* 0x30000035ff1b7230 */ /* 0x000fca0000004100 */
[----:B------:R-:W0:Y:S01]  /*28a0*/  MUFU.RCP R20, R20 ;  /* 0x0000001400147308 */ /* 0x000e220000001000 */
[----:B------:R-:W-:Y:S01]  /*28b0*/  FADD.FTZ R27, -R8, R27 ;  /* 0x0000001b081b7221 */ /* 0x000fe20000010100 */
[----:B0-----:R-:W-:Y:S01]  /*28c0*/  FMUL.FTZ R15, R15, R20 ;  /* 0x000000140f0f7220 */ /* 0x001fe20000410000 */
[----:B------:R-:W-:Y:S02]  /*28d0*/  FADD.FTZ R61, -R20, 1 ;  /* 0x3f800000143d7421 */ /* 0x000fe40000010100 */
[----:B------:R-:W-:Y:S02]  /*28e0*/  FMUL.FTZ R20, R27, R9 ;  /* 0x000000091b147220 */ /* 0x000fe40000410000 */
[----:B------:R-:W-:Y:S02]  /*28f0*/  FFMA.FTZ R24, R24, R61, 1 ;  /* 0x3f80000018187423 */ /* 0x000fe4000001003d */
[----:B------:R-:W-:Y:S02]  /*2900*/  FFMA.FTZ R28, R13, R20, R11 ;  /* 0x000000140d1c7223 */ /* 0x000fe4000001000b */
[----:B------:R-:W-:-:S02]  /*2910*/  FMUL.FTZ R15, R15, R24 ;  /* 0x000000180f0f7220 */ /* 0x000fc40000410000 */
[----:B------:R-:W-:Y:S01]  /*2920*/  FMUL.FTZ R61, R28, -1.4426950216293334961 ;  /* 0xbfb8aa3b1c3d7820 */ /* 0x000fe20000410000 */
[----:B------:R-:W-:Y:S01]  /*2930*/  FADD.FTZ R24, R31, R18 ;  /* 0x000000121f187221 */ /* 0x000fe20000010000 */
[----:B------:R-:W-:Y:S01]  /*2940*/  FMUL.FTZ R31, R12, R18 ;  /* 0x000000120c1f7220 */ /* 0x000fe20000410000 */
[----:B------:R-:W-:-:S03]  /*2950*/  HADD2.F32 R18, -RZ, R52.H1_H1 ;  /* 0x30000034ff127230 */ /* 0x000fc60000004100 */
[----:B------:R-:W0:Y:S01]  /*2960*/  MUFU.EX2 R61, R61 ;  /* 0x0000003d003d7308 */ /* 0x000e220000000800 */
[----:B------:R-:W-:Y:S01]  /*2970*/  FFMA.FTZ R21, R21, R31, R22 ;  /* 0x0000001f15157223 */ /* 0x000fe20000010016 */
[----:B------:R-:W-:Y:S01]  /*2980*/  FADD.FTZ R31, R54, R31 ;  /* 0x0000001f361f7221 */ /* 0x000fe20000010000 */
[----:B0-----:R-:W-:-:S06]  /*2990*/  FADD.FTZ R27, R61, 1 ;  /* 0x3f8000003d1b7421 */ /* 0x001fcc0000010000 */
[----:B------:R-:W0:Y:S02]  /*29a0*/  MUFU.RCP R27, R27 ;  /* 0x0000001b001b7308 */ /* 0x000e240000001000 */
[----:B0-----:R-:W-:Y:S01]  /*29b0*/  FADD.FTZ R22, -R27, 1 ;  /* 0x3f8000001b167421 */ /* 0x001fe20000010100 */
[----:B------:R-:W-:-:S03]  /*29c0*/  FMUL.FTZ R18, R18, R27 ;  /* 0x0000001b12127220 */ /* 0x000fc60000410000 */
[----:B------:R-:W-:-:S04]  /*29d0*/  FFMA.FTZ R22, R28, R22, 1 ;  /* 0x3f8000001c167423 */ /* 0x000fc80000010016 */
[----:B------:R-:W-:Y:S01]  /*29e0*/  FMUL.FTZ R27, R18, R22 ;  /* 0x00000016121b7220 */ /* 0x000fe20000410000 */
[----:B------:R-:W-:Y:S01]  /*29f0*/  FMUL.FTZ R18, R13, R26 ;  /* 0x0000001a0d127220 */ /* 0x000fe20000410000 */
[----:B------:R-:W-:Y:S01]  /*2a00*/  FADD.FTZ R26, R24, R17 ;  /* 0x00000011181a7221 */ /* 0x000fe20000010000 */
[----:B------:R-:W-:Y:S02]  /*2a10*/  FFMA.FTZ R24, R19, R15, R14 ;  /* 0x0000000f13187223 */ /* 0x000fe4000001000e */
[----:B------:R-:W-:Y:S01]  /*2a20*/  FFMA.FTZ R30, R30, R18, R21 ;  /* 0x000000121e1e7223 */ /* 0x000fe20000010015 */
[----:B------:R-:W-:Y:S01]  /*2a30*/  FADD.FTZ R31, R18, R31 ;  /* 0x0000001f121f7221 */ /* 0x000fe20000010000 */
[C---:B------:R-:W-:Y:S01]  /*2a40*/  FMUL.FTZ R18, R12.reuse, R17 ;  /* 0x000000110c127220 */ /* 0x040fe20000410000 */
[C---:B------:R-:W-:Y:S01]  /*2a50*/  FMUL.FTZ R21, R13.reuse, R16 ;  /* 0x000000100d157220 */ /* 0x040fe20000410000 */
[----:B------:R-:W-:Y:S01]  /*2a60*/  FMUL.FTZ R17, R13, R27 ;  /* 0x0000001b0d117220 */ /* 0x000fe20000410000 */
        /* <DEDUP_REMOVED lines=10> */
[----:B------:R-:W-:-:S03]  /*2b10*/  FADD.FTZ R22, R22, R29 ;  /* 0x0000001d16167221 */ /* 0x000fc60000010000 */
[----:B------:R-:W-:Y:S01]  /*2b20*/  FFMA.FTZ R21, R20, R17, R21 ;  /* 0x0000001114157223 */ /* 0x000fe20000010015 */
[----:B------:R-:W-:-:S07]  /*2b30*/  FADD.FTZ R17, R17, R22 ;  /* 0x0000001611117221 */ /* 0x000fce0000010000 */
.L_x_609:
[----:B------:R-:W0:Y:S01]  /*2b40*/  SHFL.DOWN PT, R14, R21, 0x1, 0x1f ;  /* 0x08201f00150e7f89 */ /* 0x000e2200000e0000 */
[C---:B------:R-:W-:Y:S01]  /*2b50*/  ISETP.GT.AND P0, PT, R2.reuse, 0x1e, PT ;  /* 0x0000001e0200780c */ /* 0x040fe20003f04270 */
[----:B------:R-:W1:Y:S01]  /*2b60*/  S2UR UR7, SR_CgaCtaId ;  /* 0x00000000000779c3 */ /* 0x000e620000008800 */
[----:B------:R-:W-:Y:S01]  /*2b70*/  UMOV UR6, 0x400 ;  /* 0x0000040000067882 */ /* 0x000fe20000000000 */
[----:B------:R-:W2:Y:S01]  /*2b80*/  SHFL.DOWN PT, R15, R17, 0x1, 0x1f ;  /* 0x08201f00110f7f89 */ /* 0x000ea200000e0000 */
[----:B------:R-:W-:Y:S01]  /*2b90*/  UIADD3 UR5, UPT, UPT, UR6, 0xa0, URZ ;  /* 0x000000a006057890 */ /* 0x000fe2000fffe0ff */
[C---:B------:R-:W-:Y:S01]  /*2ba0*/  ISETP.GT.AND P6, PT, R2.reuse, 0xf, PT ;  /* 0x0000000f0200780c */ /* 0x040fe20003fc4270 */
[----:B------:R-:W-:Y:S01]  /*2bb0*/  BSSY.RECONVERGENT B0, `(.L_x_610) ;  /* 0x0000025000007945 */ /* 0x000fe20003800200 */
[----:B------:R-:W-:Y:S02]  /*2bc0*/  ISETP.GT.AND P5, PT, R2, 0x17, PT ;  /* 0x000000170200780c */ /* 0x000fe40003fa4270 */
[----:B------:R-:W-:-:S02]  /*2bd0*/  ISETP.NE.AND P3, PT, R32, RZ, PT ;  /* 0x000000ff2000720c */ /* 0x000fc40003f65270 */
[----:B------:R-:W-:Y:S02]  /*2be0*/  ISETP.GE.U32.AND P4, PT, R4, 0x2, PT ;  /* 0x000000020400780c */ /* 0x000fe40003f86070 */
        /* <DEDUP_REMOVED lines=19> */
[----:B-1----:R-:W-:-:S04]  /*2d20*/  FADD.FTZ R20, R17, R15 ;  /* 0x0000000f11147221 */ /* 0x002fc80000010000 */
[----:B------:R-:W-:Y:S02]  /*2d30*/  FSEL R14, R21, R18, P5 ;  /* 0x00000012150e7208 */ /* 0x000fe40002800000 */
        /* <DEDUP_REMOVED lines=12> */
.L_x_611:
[----:B------:R-:W-:Y:S05]  /*2e00*/  BSYNC.RECONVERGENT B0 ;  /* 0x0000000000007941 */ /* 0x000fea0003800200 */
.L_x_610:
[----:B------:R-:W-:Y:S06]  /*2e10*/  BAR.SYNC.DEFER_BLOCKING 0x0 ;  /* 0x0000000000007b1d */ /* 0x000fec0000010000 */
[----:B------:R-:W-:Y:S04]  /*2e20*/  BSSY.RECONVERGENT B0, `(.L_x_612) ;  /* 0x0000029000007945 */ /* 0x000fe80003800200 */
[----:B------:R-:W-:Y:S05]  /*2e30*/  @P3 BRA `(.L_x_613) ;  /* 0x00000000009c3947 */ /* 0x000fea0003800000 */
[----:B------:R-:W-:-:S09]  /*2e40*/  ULEA UR5, UR7, UR6, 0x18 ;  /* 0x0000000607057291 */ /* 0x000fd2000f8ec0ff */
[----:B------:R-:W4:Y:S04]  /*2e50*/  LDS.64 R28, [UR5+0x18] ;  /* 0x00001805ff1c7984 */ /* 0x000f280008000a00 */
[----:B-123--:R-:W1:Y:S04]  /*2e60*/  LDS.128 R16, [UR5+0x20] ;  /* 0x00002005ff107984 */ /* 0x00ee680008000c00 */
[----:B------:R-:W2:Y:S01]  /*2e70*/  LDS.128 R20, [UR5+0x30] ;  /* 0x00003005ff147984 */ /* 0x000ea20008000c00 */
[----:B----4-:R-:W-:Y:S01]  /*2e80*/  FADD.FTZ R31, R14, R28 ;  /* 0x0000001c0e1f7221 */ /* 0x010fe20000010000 */
        /* <DEDUP_REMOVED lines=10> */
[----:B------:R-:W-:Y:S02]  /*2f30*/  FADD.FTZ R14, R14, R23 ;  /* 0x000000170e0e7221 */ /* 0x000fe40000010000 */
[----:B------:R-:W2:Y:S01]  /*2f40*/  LDS.128 R20, [UR5+0x60] ;  /* 0x00006005ff147984 */ /* 0x000ea20008000c00 */
[----:B0-----:R-:W-:Y:S01]  /*2f50*/  FADD.FTZ R15, R15, R28 ;  /* 0x0000001c0f0f7221 */ /* 0x001fe20000010000 */
[----:B------:R-:W-:-:S03]  /*2f60*/  FADD.FTZ R14, R14, R29 ;  /* 0x0000001d0e0e7221 */ /* 0x000fc60000010000 */
[----:B------:R-:W-:Y:S01]  /*2f70*/  FADD.FTZ R15, R15, R30 ;  /* 0x0000001e0f0f7221 */ /* 0x000fe20000010000 */
[----:B------:R-:W-:Y:S02]  /*2f80*/  FADD.FTZ R14, R14, R31 ;  /* 0x0000001f0e0e7221 */ /* 0x000fe40000010000 */
[----:B------:R-:W0:Y:S01]  /*2f90*/  LDS.128 R28, [UR5+0x70] ;  /* 0x00007005ff1c7984 */ /* 0x000e220008000c00 */
[----:B-1----:R-:W-:Y:S01]  /*2fa0*/  FADD.FTZ R15, R15, R16 ;  /* 0x000000100f0f7221 */ /* 0x002fe20000010000 */
[----:B------:R-:W-:-:S03]  /*2fb0*/  FADD.FTZ R14, R14, R17 ;  /* 0x000000110e0e7221 */ /* 0x000fc60000010000 */
[----:B------:R-:W-:Y:S01]  /*2fc0*/  FADD.FTZ R15, R15, R18 ;  /* 0x000000120f0f7221 */ /* 0x000fe20000010000 */
[----:B------:R-:W-:Y:S02]  /*2fd0*/  FADD.FTZ R14, R14, R19 ;  /* 0x000000130e0e7221 */ /* 0x000fe40000010000 */
[----:B------:R-:W1:Y:S01]  /*2fe0*/  LDS.128 R16, [UR5+0x80] ;  /* 0x00008005ff107984 */ /* 0x000e620008000c00 */
[----:B--2---:R-:W-:Y:S01]  /*2ff0*/  FADD.FTZ R15, R15, R20 ;  /* 0x000000140f0f7221 */ /* 0x004fe20000010000 */
        /* <DEDUP_REMOVED lines=11> */
.L_x_613:
[----:B------:R-:W-:Y:S05]  /*30b0*/  BSYNC.RECONVERGENT B0 ;  /* 0x0000000000007941 */ /* 0x000fea0003800200 */
.L_x_612:
[----:B------:R-:W-:Y:S01]  /*30c0*/  BAR.SYNC.DEFER_BLOCKING 0x0 ;  /* 0x0000000000007b1d */ /* 0x000fe20000010000 */
[----:B------:R-:W-:-:S05]  /*30d0*/  LEA R55, R55, R32, 0x6 ;  /* 0x0000002037377211 */ /* 0x000fca00078e30ff */
[----:B------:R-:W-:Y:S04]  /*30e0*/  BSSY.RECONVERGENT B0, `(.L_x_614) ;  /* 0x0000025000007945 */ /* 0x000fe80003800200 */
[----:B------:R-:W-:Y:S05]  /*30f0*/  @P0 BRA `(.L_x_615) ;  /* 0x00000000008c0947 */ /* 0x000fea0003800000 */
[----:B------:R-:W4:Y:S04]  /*3100*/  LDS.128 R28, [R54+0x400] ;  /* 0x00040000361c7984 */ /* 0x000f280000000c00 */
[----:B------:R-:W5:Y:S04]  /*3110*/  LDS.128 R20, [R54+0x800] ;  /* 0x0008000036147984 */ /* 0x000f680000000c00 */
[----:B-123--:R-:W1:Y:S01]  /*3120*/  LDS.128 R16, [R54+0xc00] ;  /* 0x000c000036107984 */ /* 0x00ee620000000c00 */
[----:B----4-:R-:W-:Y:S01]  /*3130*/  FADD.FTZ R60, R25, R29 ;  /* 0x0000001d193c7221 */ /* 0x010fe20000010000 */
[----:B------:R-:W-:Y:S01]  /*3140*/  FADD.FTZ R29, R26, R30 ;  /* 0x0000001e1a1d7221 */ /* 0x000fe20000010000 */
[----:B------:R-:W-:Y:S01]  /*3150*/  FADD.FTZ R28, R24, R28 ;  /* 0x0000001c181c7221 */ /* 0x000fe20000010000 */
[----:B------:R-:W-:Y:S01]  /*3160*/  FADD.FTZ R30, R27, R31 ;  /* 0x0000001f1b1e7221 */ /* 0x000fe20000010000 */
[----:B-----5:R-:W-:Y:S01]  /*3170*/  FADD.FTZ R60, R60, R21 ;  /* 0x000000153c3c7221 */ /* 0x020fe20000010000 */
[----:B------:R-:W2:Y:S01]  /*3180*/  LDS.128 R24, [R54+0x1000] ;  /* 0x0010000036187984 */ /* 0x000ea20000000c00 */
[----:B------:R-:W-:Y:S01]  /*3190*/  FADD.FTZ R31, R28, R20 ;  /* 0x000000141c1f7221 */ /* 0x000fe20000010000 */
[----:B------:R-:W-:Y:S01]  /*31a0*/  FADD.FTZ R29, R29, R22 ;  /* 0x000000161d1d7221 */ /* 0x000fe20000010000 */
[----:B------:R-:W-:Y:S01]  /*31b0*/  FADD.FTZ R30, R30, R23 ;  /* 0x000000171e1e7221 */ /* 0x000fe20000010000 */
[----:B-1----:R-:W-:Y:S01]  /*31c0*/  FADD.FTZ R20, R60, R17 ;  /* 0x000000113c147221 */ /* 0x002fe20000010000 */
[----:B------:R-:W-:Y:S01]  /*31d0*/  FADD.FTZ R31, R31, R16 ;  /* 0x000000101f1f7221 */ /* 0x000fe20000010000 */
[----:B------:R-:W-:Y:S01]  /*31e0*/  FADD.FTZ R29, R29, R18 ;  /* 0x000000121d1d7221 */ /* 0x000fe20000010000 */
[----:B------:R-:W-:-:S02]  /*31f0*/  FADD.FTZ R60, R30, R19 ;  /* 0x000000131e3c7221 */ /* 0x000fc40000010000 */
[----:B------:R-:W1:Y:S01]  /*3200*/  LDS.128 R16, [R54+0x1400] ;  /* 0x0014000036107984 */ /* 0x000e620000000c00 */
[----:B--2---:R-:W-:Y:S01]  /*3210*/  FADD.FTZ R61, R31, R24 ;  /* 0x000000181f3d7221 */ /* 0x004fe20000010000 */
[----:B------:R-:W-:Y:S01]  /*3220*/  FADD.FTZ R24, R20, R25 ;  /* 0x0000001914187221 */ /* 0x000fe20000010000 */
[----:B------:R-:W-:Y:S01]  /*3230*/  FADD.FTZ R25, R29, R26 ;  /* 0x0000001a1d197221 */ /* 0x000fe20000010000 */
[----:B------:R-:W2:Y:S01]  /*3240*/  LDS.128 R20, [R54+0x1800] ;  /* 0x0018000036147984 */ /* 0x000ea20000000c00 */
[----:B------:R-:W-:-:S03]  /*3250*/  FADD.FTZ R60, R60, R27 ;  /* 0x0000001b3c3c7221 */ /* 0x000fc60000010000 */
[----:B------:R-:W3:Y:S01]  /*3260*/  LDS.128 R28, [R54+0x1c00] ;  /* 0x001c0000361c7984 */ /* 0x000ee20000000c00 */
        /* <DEDUP_REMOVED lines=11> */
[----:B------:R-:W-:-:S07]  /*3320*/  FADD.FTZ R27, R60, R31 ;  /* 0x0000001f3c1b7221 */ /* 0x000fce0000010000 */
.L_x_615:
[----:B------:R-:W-:Y:S05]  /*3330*/  BSYNC.RECONVERGENT B0 ;  /* 0x0000000000007941 */ /* 0x000fea0003800200 */
.L_x_614:
[----:B------:R-:W-:Y:S04]  /*3340*/  BSSY.RECONVERGENT B0, `(.L_x_616) ;  /* 0x000001c000007945 */ /* 0x000fe80003800200 */
[----:B------:R-:W-:Y:S05]  /*3350*/  @P0 BRA `(.L_x_617) ;  /* 0x0000000000680947 */ /* 0x000fea0003800000 */
[----:B-1-3--:R-:W1:Y:S08]  /*3360*/  LDC.64 R16, c[0x0][0x3f8] ;  /* 0x0000fe00ff107b82 */ /* 0x00ae700000000a00 */
[----:B--2---:R-:W2:Y:S01]  /*3370*/  LDC.64 R18, c[0x0][0x3d8] ;  /* 0x0000f600ff127b82 */ /* 0x004ea20000000a00 */
[----:B-1----:R-:W-:Y:S01]  /*3380*/  IMAD.WIDE.U32 R20, R16, 0x3, RZ ;  /* 0x0000000310147825 */ /* 0x002fe200078e00ff */
[----:B------:R-:W-:-:S02]  /*3390*/  LEA R29, R17, R17, 0x1 ;  /* 0x00000011111d7211 */ /* 0x000fc400078e08ff */
[----:B------:R-:W-:Y:S02]  /*33a0*/  LEA.HI R23, P0, R17, R16, RZ, 0x1 ;  /* 0x0000001011177211 */ /* 0x000fe400078108ff */
[----:B------:R-:W-:Y:S02]  /*33b0*/  IADD3 R21, PT, PT, R21, R29, RZ ;  /* 0x0000001d15157210 */ /* 0x000fe40007ffe0ff */
[----:B------:R-:W-:Y:S01]  /*33c0*/  IADD3.X R22, PT, PT, RZ, R17, RZ, P0, !PT ;  /* 0x00000011ff167210 */ /* 0x000fe200007fe4ff */
[----:B--2---:R-:W-:Y:S01]  /*33d0*/  IMAD.WIDE R18, R55, 0x4, R18 ;  /* 0x0000000437127825 */ /* 0x004fe200078e0212 */
        /* <DEDUP_REMOVED lines=18> */
.L_x_617:
[----:B------:R-:W-:Y:S05]  /*3500*/  BSYNC.RECONVERGENT B0 ;  /* 0x0000000000007941 */ /* 0x000fea0003800200 */
.L_x_616:
[----:B------:R-:W-:Y:S05]  /*3510*/  @!P4 BRA `(.L_x_618) ;  /* 0x000000080090c947 */ /* 0x000fea0003800000 */
[----:B------:R-:W5:Y:S01]  /*3520*/  LDC.64 R54, c[0x0][0x3d0] ;  /* 0x0000f400ff367b82 */ /* 0x000f620000000a00 */
[----:B---34-:R-:W-:Y:S02]  /*3530*/  LOP3.LUT R16, R45, 0x1, RZ, 0xc0, !PT ;  /* 0x000000012d107812 */ /* 0x018fe400078ec0ff */
[----:B------:R-:W-:-:S03]  /*3540*/  ISETP.GE.U32.AND P4, PT, R4, 0x8, PT ;  /* 0x000000080400780c */ /* 0x000fc60003f86070 */
[----:B--2---:R-:W-:-:S04]  /*3550*/  IMAD R19, R16, R3, RZ ;  /* 0x0000000310137224 */ /* 0x004fc800078e02ff */
[----:B------:R-:W-:-:S05]  /*3560*/  IMAD R16, R19, R4, RZ ;  /* 0x0000000413107224 */ /* 0x000fca00078e02ff */
[----:B-1----:R-:W-:-:S05]  /*3570*/  SHF.L.U32 R17, R16, 0x1, RZ ;  /* 0x0000000110117819 */ /* 0x002fca00000006ff */
[----:B-----5:R-:W-:Y:S01]  /*3580*/  IMAD.WIDE R54, R17, 0x4, R54 ;  /* 0x0000000411367825 */ /* 0x020fe200078e0236 */
[----:B------:R-:W-:Y:S06]  /*3590*/  @P3 BRA `(.L_x_619) ;  /* 0x0000000000503947 */ /* 0x000fec0003800000 */
[----:B------:R-:W1:Y:S01]  /*35a0*/  LDC.64 R16, c[0x0][0x3c8] ;  /* 0x0000f200ff107b82 */ /* 0x000e620000000a00 */
[----:B------:R-:W-:Y:S01]  /*35b0*/  LOP3.LUT P0, R20, R45, 0x2, RZ, 0xc0, !PT ;  /* 0x000000022d147812 */ /* 0x000fe2000780c0ff */
[----:B------:R-:W-:Y:S01]  /*35c0*/  IMAD R21, R3, UR10, R0 ;  /* 0x0000000a03157c24 */ /* 0x000fe2000f8e0200 */
[----:B------:R-:W-:Y:S02]  /*35d0*/  IADD3 R19, PT, PT, R19, R0, RZ ;  /* 0x0000000013137210 */ /* 0x000fe40007ffe0ff */
[----:B------:R-:W-:-:S04]  /*35e0*/  SEL R23, R4, RZ, !P0 ;  /* 0x000000ff04177207 */ /* 0x000fc80004000000 */
[----:B------:R-:W-:Y:S01]  /*35f0*/  ISETP.NE.AND P0, PT, R23, -0x1, PT ;  /* 0xffffffff1700780c */ /* 0x000fe20003f05270 */
[----:B-1----:R-:W-:-:S04]  /*3600*/  IMAD.WIDE.U32 R16, R19, 0x4, R16 ;  /* 0x0000000413107825 */ /* 0x002fc800078e0010 */
[----:B------:R-:W-:Y:S01]  /*3610*/  IMAD.WIDE.U32 R18, R21, 0x8, R54 ;  /* 0x0000000815127825 */ /* 0x000fe200078e0036 */
[----:B------:R-:W-:-:S04]  /*3620*/  IADD3 R21, PT, PT, -R20, 0x1, RZ ;  /* 0x0000000114157810 */ /* 0x000fc80007ffe1ff */
[----:B------:R1:W-:Y:S01]  /*3630*/  STG.E.64 desc[UR8][R18.64], R14 ;  /* 0x0000000e12007986 */ /* 0x0003e2000c101b08 */
[----:B------:R-:W-:Y:S06]  /*3640*/  MEMBAR.ALL.GPU ;  /* 0x0000000000007992 */ /* 0x000fec000000a000 */
[----:B------:R-:W-:-:S00]  /*3650*/  ERRBAR ;  /* 0x00000000000079ab */ /* 0x000fc00000000000 */
[----:B------:R-:W-:Y:S06]  /*3660*/  CGAERRBAR ;  /* 0x00000000000075ab */ /* 0x000fec0000000000 */
[----:B------:R1:W-:Y:S01]  /*3670*/  REDG.E.ADD.S32.STRONG.GPU desc[UR8][R16.64], R21 ;  /* 0x000000151000798e */ /* 0x0003e2000c12e308 */
[----:B------:R-:W-:Y:S05]  /*3680*/  @!P0 BRA `(.L_x_619) ;  /* 0x0000000000148947 */ /* 0x000fea0003800000 */
.L_x_620:
[----:B-1----:R-:W2:Y:S04]  /*3690*/  LDG.E.STRONG.GPU R18, desc[UR8][R16.64] ;  /* 0x0000000810127981 */ /* 0x002ea8000c1ef900 */
[----:B--2---:R-:W-:Y:S01]  /*36a0*/  CCTL.IVALL ;  /* 0x00000000ff00798f */ /* 0x004fe20002000000 */
[----:B------:R-:W-:Y:S05]  /*36b0*/  YIELD ;  /* 0x0000000000007946 */ /* 0x000fea0003800000 */
[----:B------:R-:W-:-:S13]  /*36c0*/  ISETP.NE.AND P0, PT, R18, R23, PT ;  /* 0x000000171200720c */ /* 0x000fda0003f05270 */
[----:B------:R-:W-:Y:S05]  /*36d0*/  @P0 BRA `(.L_x_620) ;  /* 0xfffffffc00ec0947 */ /* 0x000fea000383ffff */
.L_x_619:
[----:B------:R-:W-:Y:S05]  /*36e0*/  WARPSYNC.ALL ;  /* 0x0000000000007948 */ /* 0x000fea0003800000 */
[----:B------:R-:W-:Y:S01]  /*36f0*/  BAR.SYNC.DEFER_BLOCKING 0x0 ;  /* 0x0000000000007b1d */ /* 0x000fe20000010000 */
[----:B------:R-:W-:-:S05]  /*3700*/  HFMA2 R25, -RZ, RZ, 0, 0 ;  /* 0x00000000ff197431 */ /* 0x000fca00000001ff */
        /* <DEDUP_REMOVED lines=8> */
[----:B------:R-:W-:Y:S01]  /*3790*/  MOV R23, RZ ;  /* 0x000000ff00177202 */ /* 0x000fe20000000f00 */
[----:B------:R-:W-:Y:S01]  /*37a0*/  UIADD3 UR5, UPT, UPT, -UR10, URZ, URZ ;  /* 0x000000ff0a057290 */ /* 0x000fe2000fffe1ff */
[----:B------:R-:W-:Y:S02]  /*37b0*/  MOV R24, R0 ;  /* 0x0000000000187202 */ /* 0x000fe40000000f00 */
[----:B------:R-:W-:-:S09]  /*37c0*/  LOP3.LUT R25, R4, 0x7ffffff8, RZ, 0xc0, !PT ;  /* 0x7ffffff804197812 */ /* 0x000fd200078ec0ff */
.L_x_622:
[----:B------:R-:W-:Y:S02]  /*37d0*/  ISETP.EQ.OR P0, PT, RZ, UR5, P3 ;  /* 0x00000005ff007c0c */ /* 0x000fe40009f02670 */
[----:B-1----:R-:W-:-:S04]  /*37e0*/  IADD3 R16, PT, PT, R23, 0x1, RZ ;  /* 0x0000000117107810 */ /* 0x002fc80007ffe0ff */
[----:B------:R-:W-:-:S07]  /*37f0*/  ISETP.EQ.OR P5, PT, R16, UR10, P3 ;  /* 0x0000000a10007c0c */ /* 0x000fce0009fa2670 */
[----:B------:R-:W-:-:S06]  /*3800*/  @!P0 IMAD.WIDE.U32 R16, R24, 0x8, R54 ;  /* 0x0000000818108825 */ /* 0x000fcc00078e0036 */
[----:B------:R-:W0:Y:S01]  /*3810*/  @!P0 LDG.E.64 R16, desc[UR8][R16.64] ;  /* 0x0000000810108981 */ /* 0x000e22000c1e1b00 */
[----:B------:R-:W-:-:S06]  /*3820*/  @!P5 IMAD.WIDE.U32 R20, R22, 0x8, R54 ;  /* 0x000000081614d825 */ /* 0x000fcc00078e0036 */
[----:B------:R-:W2:Y:S01]  /*3830*/  @!P5 LDG.E.64 R20, desc[UR8][R20.64] ;  /* 0x000000081414d981 */ /* 0x000ea2000c1e1b00 */
[C---:B------:R-:W-:Y:S02]  /*3840*/  IADD3 R18, PT, PT, R23.reuse, 0x2, RZ ;  /* 0x0000000217127810 */ /* 0x040fe40007ffe0ff */
[C---:B------:R-:W-:Y:S02]  /*3850*/  IADD3 R60, PT, PT, R23.reuse, 0x4, RZ ;  /* 0x00000004173c7810 */ /* 0x040fe40007ffe0ff */
[----:B------:R-:W-:Y:S02]  /*3860*/  ISETP.EQ.OR P6, PT, R18, UR10, P3 ;  /* 0x0000000a12007c0c */ /* 0x000fe40009fc2670 */
[----:B------:R-:W-:-:S04]  /*3870*/  IADD3 R18, PT, PT, R23, 0x3, RZ ;  /* 0x0000000317127810 */ /* 0x000fc80007ffe0ff */
[----:B------:R-:W-:-:S07]  /*3880*/  ISETP.EQ.OR P4, PT, R18, UR10, P3 ;  /* 0x0000000a12007c0c */ /* 0x000fce0009f82670 */
[----:B------:R-:W-:-:S06]  /*3890*/  @!P6 IMAD.WIDE.U32 R18, R26, 0x8, R54 ;  /* 0x000000081a12e825 */ /* 0x000fcc00078e0036 */
[----:B------:R-:W3:Y:S01]  /*38a0*/  @!P6 LDG.E.64 R18, desc[UR8][R18.64] ;  /* 0x000000081212e981 */ /* 0x000ee2000c1e1b00 */
[----:B0-----:R-:W-:Y:S01]  /*38b0*/  @!P0 FADD.FTZ R14, R14, R16 ;  /* 0x000000100e0e8221 */ /* 0x001fe20000010000 */
[----:B------:R-:W-:Y:S01]  /*38c0*/  @!P0 FADD.FTZ R15, R15, R17 ;  /* 0x000000110f0f8221 */ /* 0x000fe20000010000 */
[----:B------:R-:W-:Y:S01]  /*38d0*/  @!P4 IMAD.WIDE.U32 R16, R27, 0x8, R54 ;  /* 0x000000081b10c825 */ /* 0x000fe200078e0036 */
[----:B------:R-:W-:-:S03]  /*38e0*/  ISETP.EQ.OR P0, PT, R60, UR10, P3 ;  /* 0x0000000a3c007c0c */ /* 0x000fc60009f02670 */
[----:B--2---:R-:W-:Y:S02]  /*38f0*/  @!P5 FADD.FTZ R14, R14, R20 ;  /* 0x000000140e0ed221 */ /* 0x004fe40000010000 */
[----:B------:R-:W2:Y:S01]  /*3900*/  @!P4 LDG.E.64 R16, desc[UR8][R16.64] ;  /* 0x000000081010c981 */ /* 0x000ea2000c1e1b00 */
[----:B------:R-:W-:-:S07]  /*3910*/  @!P5 FADD.FTZ R15, R15, R21 ;  /* 0x000000150f0fd221 */ /* 0x000fce0000010000 */
[----:B------:R-:W-:-:S06]  /*3920*/  @!P0 IMAD.WIDE.U32 R20, R28, 0x8, R54 ;  /* 0x000000081c148825 */ /* 0x000fcc00078e0036 */
[----:B------:R-:W4:Y:S01]  /*3930*/  @!P0 LDG.E.64 R20, desc[UR8][R20.64] ;  /* 0x0000000814148981 */ /* 0x000f22000c1e1b00 */
[----:B------:R-:W-:Y:S01]  /*3940*/  IADD3 R60, PT, PT, R23, 0x5, RZ ;  /* 0x00000005173c7810 */ /* 0x000fe20007ffe0ff */
[----:B---3--:R-:W-:Y:S01]  /*3950*/  @!P6 FADD.FTZ R14, R14, R18 ;  /* 0x000000120e0ee221 */ /* 0x008fe20000010000 */
[----:B------:R-:W-:Y:S02]  /*3960*/  @!P6 FADD.FTZ R15, R15, R19 ;  /* 0x000000130f0fe221 */ /* 0x000fe40000010000 */
[----:B------:R-:W-:Y:S02]  /*3970*/  ISETP.EQ.OR P6, PT, R60, UR10, P3 ;  /* 0x0000000a3c007c0c */ /* 0x000fe40009fc2670 */
[----:B------:R-:W-:-:S04]  /*3980*/  IADD3 R18, PT, PT, R23, 0x6, RZ ;  /* 0x0000000617127810 */ /* 0x000fc80007ffe0ff */
[----:B------:R-:W-:-:S13]  /*3990*/  ISETP.EQ.OR P5, PT, R18, UR10, P3 ;  /* 0x0000000a12007c0c */ /* 0x000fda0009fa2670 */
[----:B------:R-:W-:-:S06]  /*39a0*/  @!P5 IMAD.WIDE.U32 R18, R31, 0x8, R54 ;  /* 0x000000081f12d825 */ /* 0x000fcc00078e0036 */
[----:B------:R-:W3:Y:S01]  /*39b0*/  @!P5 LDG.E.64 R18, desc[UR8][R18.64] ;  /* 0x000000081212d981 */ /* 0x000ee2000c1e1b00 */
[----:B--2---:R-:W-:Y:S01]  /*39c0*/  @!P4 FADD.FTZ R14, R14, R16 ;  /* 0x000000100e0ec221 */ /* 0x004fe20000010000 */
[----:B------:R-:W-:Y:S01]  /*39d0*/  IADD3 R16, PT, PT, R23, 0x7, RZ ;  /* 0x0000000717107810 */ /* 0x000fe20007ffe0ff */
[----:B------:R-:W-:-:S03]  /*39e0*/  @!P4 FADD.FTZ R15, R15, R17 ;  /* 0x000000110f0fc221 */ /* 0x000fc60000010000 */
[----:B------:R-:W-:Y:S01]  /*39f0*/  ISETP.EQ.OR P4, PT, R16, UR10, P3 ;  /* 0x0000000a10007c0c */ /* 0x000fe20009f82670 */
[----:B------:R-:W-:-:S06]  /*3a00*/  @!P6 IMAD.WIDE.U32 R16, R30, 0x8, R54 ;  /* 0x000000081e10e825 */ /* 0x000fcc00078e0036 */
[----:B------:R-:W2:Y:S01]  /*3a10*/  @!P6 LDG.E.64 R16, desc[UR8][R16.64] ;  /* 0x000000081010e981 */ /* 0x000ea2000c1e1b00 */
[----:B----4-:R-:W-:Y:S01]  /*3a20*/  @!P0 FADD.FTZ R14, R14, R20 ;  /* 0x000000140e0e8221 */ /* 0x010fe20000010000 */
[----:B------:R-:W-:-:S04]  /*3a30*/  @!P0 FADD.FTZ R15, R15, R21 ;  /* 0x000000150f0f8221 */ /* 0x000fc80000010000 */
[----:B------:R-:W-:-:S06]  /*3a40*/  @!P4 IMAD.WIDE.U32 R20, R29, 0x8, R54 ;  /* 0x000000081d14c825 */ /* 0x000fcc00078e0036 */
[----:B------:R-:W4:Y:S01]  /*3a50*/  @!P4 LDG.E.64 R20, desc[UR8][R20.64] ;  /* 0x000000081414c981 */ /* 0x000f22000c1e1b00 */
[----:B------:R-:W-:-:S04]  /*3a60*/  IADD3 R23, PT, PT, R23, 0x8, RZ ;  /* 0x0000000817177810 */ /* 0x000fc80007ffe0ff */
[----:B------:R-:W-:Y:S01]  /*3a70*/  ISETP.NE.AND P0, PT, R23, R25, PT ;  /* 0x000000191700720c */ /* 0x000fe20003f05270 */
[----:B------:R-:W-:Y:S01]  /*3a80*/  UIADD3 UR5, UPT, UPT, UR5, 0x8, URZ ;  /* 0x0000000805057890 */ /* 0x000fe2000fffe0ff */
[C---:B------:R-:W-:Y:S02]  /*3a90*/  LEA R24, R3.reuse, R24, 0x3 ;  /* 0x0000001803187211 */ /* 0x040fe400078e18ff */
[C---:B------:R-:W-:Y:S02]  /*3aa0*/  LEA R22, R3.reuse, R22, 0x3 ;  /* 0x0000001603167211 */ /* 0x040fe400078e18ff */
[C---:B------:R-:W-:Y:S02]  /*3ab0*/  LEA R26, R3.reuse, R26, 0x3 ;  /* 0x0000001a031a7211 */ /* 0x040fe400078e18ff */
[C---:B------:R-:W-:Y:S02]  /*3ac0*/  LEA R27, R3.reuse, R27, 0x3 ;  /* 0x0000001b031b7211 */ /* 0x040fe400078e18ff */
[----:B------:R-:W-:-:S02]  /*3ad0*/  LEA R28, R3, R28, 0x3 ;  /* 0x0000001c031c7211 */ /* 0x000fc400078e18ff */
[C---:B------:R-:W-:Y:S02]  /*3ae0*/  LEA R30, R3.reuse, R30, 0x3 ;  /* 0x0000001e031e7211 */ /* 0x040fe400078e18ff */
[C---:B------:R-:W-:Y:S02]  /*3af0*/  LEA R31, R3.reuse, R31, 0x3 ;  /* 0x0000001f031f7211 */ /* 0x040fe400078e18ff */
[----:B------:R-:W-:Y:S01]  /*3b00*/  LEA R29, R3, R29, 0x3 ;  /* 0x0000001d031d7211 */ /* 0x000fe200078e18ff */
[----:B--2---:R-:W-:Y:S01]  /*3b10*/  @!P6 FADD.FTZ R14, R14, R16 ;  /* 0x000000100e0ee221 */ /* 0x004fe20000010000 */
[----:B------:R-:W-:-:S03]  /*3b20*/  @!P6 FADD.FTZ R15, R15, R17 ;  /* 0x000000110f0fe221 */ /* 0x000fc60000010000 */
[----:B---3--:R-:W-:Y:S01]  /*3b30*/  @!P5 FADD.FTZ R14, R14, R18 ;  /* 0x000000120e0ed221 */ /* 0x008fe20000010000 */
[----:B------:R-:W-:-:S03]  /*3b40*/  @!P5 FADD.FTZ R15, R15, R19 ;  /* 0x000000130f0fd221 */ /* 0x000fc60000010000 */
[----:B----4-:R-:W-:Y:S01]  /*3b50*/  @!P4 FADD.FTZ R14, R14, R20 ;  /* 0x000000140e0ec221 */ /* 0x010fe20000010000 */
[----:B------:R-:W-:Y:S01]  /*3b60*/  @!P4 FADD.FTZ R15, R15, R21 ;  /* 0x000000150f0fc221 */ /* 0x000fe20000010000 */
[----:B------:R-:W-:Y:S06]  /*3b70*/  @P0 BRA `(.L_x_622) ;  /* 0xfffffffc00140947 */ /* 0x000fec000383ffff */
.L_x_621:
[----:B-1----:R-:W-:-:S13]  /*3b80*/  LOP3.LUT P0, R16, R4, 0x7, RZ, 0xc0, !PT ;  /* 0x0000000704107812 */ /* 0x002fda000780c0ff */
        /* <DEDUP_REMOVED lines=8> */
[----:B------:R-:W0:Y:S01]  /*3c10*/  @!P6 LDG.E.64 R16, desc[UR8][R16.64] ;  /* 0x000000081010e981 */ /* 0x000e22000c1e1b00 */
[C---:B------:R-:W-:Y:S02]  /*3c20*/  IADD3 R19, PT, PT, R25.reuse, 0x1, RZ ;  /* 0x0000000119137810 */ /* 0x040fe40007ffe0ff */
[----:B------:R-:W-:Y:S02]  /*3c30*/  IADD3 R21, PT, PT, R25, 0x2, RZ ;  /* 0x0000000219157810 */ /* 0x000fe40007ffe0ff */
[----:B------:R-:W-:Y:S02]  /*3c40*/  ISETP.EQ.OR P5, PT, R19, UR10, P3 ;  /* 0x0000000a13007c0c */ /* 0x000fe40009fa2670 */
[----:B------:R-:W-:Y:S02]  /*3c50*/  IADD3 R23, PT, PT, R25, 0x3, RZ ;  /* 0x0000000319177810 */ /* 0x000fe40007ffe0ff */
[----:B------:R-:W-:-:S09]  /*3c60*/  ISETP.EQ.OR P4, PT, R21, UR10, P3 ;  /* 0x0000000a15007c0c */ /* 0x000fd20009f82670 */
[----:B------:R-:W-:-:S04]  /*3c70*/  @!P5 IMAD R19, R19, R3, R0 ;  /* 0x000000031313d224 */ /* 0x000fc800078e0200 */
[----:B------:R-:W-:Y:S02]  /*3c80*/  @!P4 IMAD R21, R21, R3, R0 ;  /* 0x000000031515c224 */ /* 0x000fe400078e0200 */
[----:B0-----:R-:W-:Y:S01]  /*3c90*/  @!P6 FADD.FTZ R14, R14, R16 ;  /* 0x000000100e0ee221 */ /* 0x001fe20000010000 */
[----:B------:R-:W-:Y:S01]  /*3ca0*/  @!P6 FADD.FTZ R15, R15, R17 ;  /* 0x000000110f0fe221 */ /* 0x000fe20000010000 */
[----:B------:R-:W-:Y:S01]  /*3cb0*/  ISETP.EQ.OR P6, PT, R23, UR10, P3 ;  /* 0x0000000a17007c0c */ /* 0x000fe20009fc2670 */
[----:B------:R-:W-:-:S04]  /*3cc0*/  @!P5 IMAD.WIDE.U32 R16, R19, 0x8, R54 ;  /* 0x000000081310d825 */ /* 0x000fc800078e0036 */
[----:B------:R-:W-:Y:S02]  /*3cd0*/  @!P4 IMAD.WIDE.U32 R18, R21, 0x8, R54 ;  /* 0x000000081512c825 */ /* 0x000fe400078e0036 */
[----:B------:R-:W2:Y:S04]  /*3ce0*/  @!P5 LDG.E.64 R16, desc[UR8][R16.64] ;  /* 0x000000081010d981 */ /* 0x000ea8000c1e1b00 */
[----:B------:R-:W3:Y:S02]  /*3cf0*/  @!P4 LDG.E.64 R18, desc[UR8][R18.64] ;  /* 0x000000081212c981 */ /* 0x000ee4000c1e1b00 */
[----:B------:R-:W-:-:S04]  /*3d00*/  @!P6 IMAD R23, R23, R3, R0 ;  /* 0x000000031717e224 */ /* 0x000fc800078e0200 */
[----:B------:R-:W-:-:S06]  /*3d10*/  @!P6 IMAD.WIDE.U32 R20, R23, 0x8, R54 ;  /* 0x000000081714e825 */ /* 0x000fcc00078e0036 */
        /* <DEDUP_REMOVED lines=8> */
.L_x_623:
        /* <DEDUP_REMOVED lines=9> */
[----:B------:R-:W-:-:S04]  /*3e30*/  @!P4 IMAD.WIDE.U32 R16, R17, 0x8, R54 ;  /* 0x000000081110c825 */ /* 0x000fc800078e0036 */
[----:B------:R-:W-:Y:S02]  /*3e40*/  @!P0 IMAD.WIDE.U32 R18, R19, 0x8, R54 ;  /* 0x0000000813128825 */ /* 0x000fe400078e0036 */
[----:B------:R-:W0:Y:S04]  /*3e50*/  @!P4 LDG.E.64 R16, desc[UR8][R16.64] ;  /* 0x000000081010c981 */ /* 0x000e28000c1e1b00 */
[----:B------:R-:W2:Y:S01]  /*3e60*/  @!P0 LDG.E.64 R18, desc[UR8][R18.64] ;  /* 0x0000000812128981 */ /* 0x000ea2000c1e1b00 */
[----:B------:R-:W-:Y:S01]  /*3e70*/  IADD3 R25, PT, PT, R25, 0x2, RZ ;  /* 0x0000000219197810 */ /* 0x000fe20007ffe0ff */
[----:B0-----:R-:W-:Y:S01]  /*3e80*/  @!P4 FADD.FTZ R14, R14, R16 ;  /* 0x000000100e0ec221 */ /* 0x001fe20000010000 */
[----:B------:R-:W-:-:S03]  /*3e90*/  @!P4 FADD.FTZ R15, R15, R17 ;  /* 0x000000110f0fc221 */ /* 0x000fc60000010000 */
[----:B--2---:R-:W-:Y:S01]  /*3ea0*/  @!P0 FADD.FTZ R14, R14, R18 ;  /* 0x000000120e0e8221 */ /* 0x004fe20000010000 */
[----:B------:R-:W-:-:S07]  /*3eb0*/  @!P0 FADD.FTZ R15, R15, R19 ;  /* 0x000000130f0f8221 */ /* 0x000fce0000010000 */
.L_x_624:
[----:B------:R-:W-:Y:S01]  /*3ec0*/  ISETP.EQ.OR P0, PT, R25, UR10, P3 ;  /* 0x0000000a19007c0c */ /* 0x000fe20009f02670 */
[----:B------:R-:W-:Y:S03]  /*3ed0*/  BSSY.RECONVERGENT B0, `(.L_x_618) ;  /* 0x0000008000007945 */ /* 0x000fe60003800200 */
[----:B------:R-:W-:-:S13]  /*3ee0*/  ISETP.NE.U32.OR P0, PT, R20, 0x1, P0 ;  /* 0x000000011400780c */ /* 0x000fda0000705470 */
[----:B------:R-:W-:Y:S05]  /*3ef0*/  @P0 BRA `(.L_x_625) ;  /* 0x0000000000140947 */ /* 0x000fea0003800000 */
[----:B------:R-:W-:-:S04]  /*3f00*/  IMAD R17, R3, R25, R0 ;  /* 0x0000001903117224 */ /* 0x000fc800078e0200 */
[----:B------:R-:W-:-:S06]  /*3f10*/  IMAD.WIDE.U32 R16, R17, 0x8, R54 ;  /* 0x0000000811107825 */ /* 0x000fcc00078e0036 */
[----:B------:R-:W0:Y:S02]  /*3f20*/  LDG.E.64 R16, desc[UR8][R16.64] ;  /* 0x0000000810107981 */ /* 0x000e24000c1e1b00 */
[----:B0-----:R-:W-:Y:S01]  /*3f30*/  FADD.FTZ R14, R14, R16 ;  /* 0x000000100e0e7221 */ /* 0x001fe20000010000 */
[----:B------:R-:W-:-:S07]  /*3f40*/  FADD.FTZ R15, R15, R17 ;  /* 0x000000110f0f7221 */ /* 0x000fce0000010000 */
.L_x_625:
[----:B------:R-:W-:Y:S05]  /*3f50*/  BSYNC.RECONVERGENT B0 ;  /* 0x0000000000007941 */ /* 0x000fea0003800200 */
.L_x_618:
[----:B------:R-:W5:Y:S01]  /*3f60*/  S2UR UR6, SR_CgaCtaId ;  /* 0x00000000000679c3 */ /* 0x000f620000008800 */
[----:B------:R-:W-:Y:S01]  /*3f70*/  UMOV UR5, 0x400 ;  /* 0x0000040000057882 */ /* 0x000fe20000000000 */
[----:B------:R-:W0:Y:S01]  /*3f80*/  LDCU.64 UR12, c[0x0][0x400] ;  /* 0x00008000ff0c77ac */ /* 0x000e220008000a00 */
[----:B---34-:R-:W-:Y:S01]  /*3f90*/  SHF.R.U32.HI R16, RZ, 0x6, R32 ;  /* 0x00000006ff107819 */ /* 0x018fe20000011620 */
[----:B------:R-:W-:Y:S02]  /*3fa0*/  HADD2.F32 R27, -RZ, R41.H0_H0 ;  /* 0x20000029ff1b7230 */ /* 0x000fe40000004100 */
[--C-:B------:R-:W-:Y:S02]  /*3fb0*/  HADD2.F32 R25, -RZ, R37.reuse.H0_H0 ;  /* 0x20000025ff197230 */ /* 0x100fe40000004100 */
[----:B-1----:R-:W1:Y:S01]  /*3fc0*/  LDC R17, c[0x0][0x41c] ;  /* 0x00010700ff117b82 */ /* 0x002e620000000800 */
[----:B------:R-:W-:Y:S02]  /*3fd0*/  HADD2.F32 R18, -RZ, R50.H1_H1 ;  /* 0x30000032ff127230 */ /* 0x000fe40000004100 */
[----:B------:R-:W-:Y:S01]  /*3fe0*/  FADD.FTZ R60, -R8, R27 ;  /* 0x0000001b083c7221 */ /* 0x000fe20000010100 */
[----:B------:R-:W-:-:S02]  /*3ff0*/  HADD2.F32 R37, -RZ, R37.H1_H1 ;  /* 0x30000025ff257230 */ /* 0x000fc40000004100 */
[C---:B------:R-:W-:Y:S01]  /*4000*/  FADD.FTZ R26, -R8.reuse, R25 ;  /* 0x00000019081a7221 */ /* 0x040fe20000010100 */
[--C-:B------:R-:W-:Y:S02]  /*4010*/  HADD2.F32 R23, -RZ, R36.reuse.H0_H0 ;  /* 0x20000024ff177230 */ /* 0x100fe40000004100 */
[C---:B------:R-:W-:Y:S01]  /*4020*/  FADD.FTZ R27, -R8.reuse, R18 ;  /* 0x00000012081b7221 */ /* 0x040fe20000010100 */
[----:B------:R-:W-:Y:S02]  /*4030*/  HADD2.F32 R21, -RZ, R43.H0_H0 ;  /* 0x2000002bff157230 */ /* 0x000fe40000004100 */
[C---:B------:R-:W-:Y:S01]  /*4040*/  FADD.FTZ R25, -R8.reuse, R37 ;  /* 0x0000002508197221 */ /* 0x040fe20000010100 */
[----:B------:R-:W-:Y:S02]  /*4050*/  HADD2.F32 R31, -RZ, R36.H1_H1 ;  /* 0x30000024ff1f7230 */ /* 0x000fe40000004100 */
[----:B------:R-:W-:Y:S01]  /*4060*/  FADD.FTZ R24, -R8, R23 ;  /* 0x0000001708187221 */ /* 0x000fe20000010100 */
[----:B--2---:R-:W-:-:S02]  /*4070*/  HADD2.F32 R19, -RZ, R34.H0_H0 ;  /* 0x20000022ff137230 */ /* 0x004fc40000004100 */
[----:B------:R-:W-:Y:S02]  /*4080*/  HADD2.F32 R43, -RZ, R43.H1_H1 ;  /* 0x3000002bff2b7230 */ /* 0x000fe40000004100 */
[C---:B------:R-:W-:Y:S01]  /*4090*/  FADD.FTZ R23, -R8.reuse, R31 ;  /* 0x0000001f08177221 */ /* 0x040fe20000010100 */
[----:B------:R-:W-:Y:S01]  /*40a0*/  HADD2.F32 R29, -RZ, R34.H1_H1 ;  /* 0x30000022ff1d7230 */ /* 0x000fe20000004100 */
[----:B-----5:R-:W-:Y:S01]  /*40b0*/  ULEA UR5, UR6, UR5, 0x18 ;  /* 0x0000000506057291 */ /* 0x020fe2000f8ec0ff */
[----:B------:R-:W-:Y:S01]  /*40c0*/  HADD2.F32 R41, -RZ, R41.H1_H1 ;  /* 0x30000029ff297230 */ /* 0x000fe20000004100 */
[----:B------:R-:W2:Y:S01]  /*40d0*/  LDCU UR6, c[0x0][0x42c] ;  /* 0x00008580ff0677ac */ /* 0x000ea20008000800 */
[--C-:B------:R-:W-:Y:S02]  /*40e0*/  HADD2.F32 R55, -RZ, R39.reuse.H0_H0 ;  /* 0x20000027ff377230 */ /* 0x100fe40000004100 */
[----:B------:R-:W-:Y:S01]  /*40f0*/  FADD.FTZ R22, -R8, R19 ;  /* 0x0000001308167221 */ /* 0x000fe20000010100 */
[----:B------:R-:W-:-:S02]  /*4100*/  HADD2.F32 R61, -RZ, R39.H1_H1 ;  /* 0x30000027ff3d7230 */ /* 0x000fc40000004100 */
[C---:B------:R-:W-:Y:S01]  /*4110*/  FADD.FTZ R39, -R8.reuse, R21 ;  /* 0x0000001508277221 */ /* 0x040fe20000010100 */
[----:B------:R-:W-:Y:S02]  /*4120*/  HADD2.F32 R28, -RZ, R50.H0_H0 ;  /* 0x20000032ff1c7230 */ /* 0x000fe40000004100 */
[C---:B------:R-:W-:Y:S01]  /*4130*/  FADD.FTZ R21, -R8.reuse, R43 ;  /* 0x0000002b08157221 */ /* 0x040fe20000010100 */
[----:B------:R-:W-:Y:S01]  /*4140*/  @!P3 STS.64 [UR5+0x98], R14 ;  /* 0x0000980eff00b988 */ /* 0x000fe20008000a05 */
[----:B-1----:R-:W-:Y:S02]  /*4150*/  IMAD R16, R17, UR10, R16 ;  /* 0x0000000a11107c24 */ /* 0x002fe4000f8e0210 */
[----:B------:R-:W-:Y:S01]  /*4160*/  FADD.FTZ R19, -R8, R29 ;  /* 0x0000001d08137221 */ /* 0x000fe20000010100 */
[--C-:B------:R-:W-:Y:S01]  /*4170*/  HADD2.F32 R17, -RZ, R53.reuse.H0_H0 ;  /* 0x20000035ff117230 */ /* 0x100fe20000004100 */
[----:B------:R-:W-:Y:S01]  /*4180*/  BAR.SYNC.DEFER_BLOCKING 0x0 ;  /* 0x0000000000007b1d */ /* 0x000fe20000010000 */
[----:B------:R-:W-:Y:S01]  /*4190*/  HADD2.F32 R53, -RZ, R53.H1_H1 ;  /* 0x30000035ff357230 */ /* 0x000fe20000004100 */
[----:B------:R-:W-:Y:S01]  /*41a0*/  IADD3 R37, PT, PT, R16, 0x8, RZ ;  /* 0x0000000810257810 */ /* 0x000fe20007ffe0ff */
[----:B------:R-:W-:Y:S01]  /*41b0*/  FADD.FTZ R54, -R8, R41 ;  /* 0x0000002908367221 */ /* 0x000fe20000010100 */
[----:B------:R-:W-:Y:S01]  /*41c0*/  IADD3 R18, PT, PT, R16, 0x10, RZ ;  /* 0x0000001010127810 */ /* 0x000fe20007ffe0ff */
[----:B------:R-:W-:Y:S01]  /*41d0*/  FADD.FTZ R50, -R8, R55 ;  /* 0x0000003708327221 */ /* 0x000fe20000010100 */
[----:B0-----:R-:W-:Y:S01]  /*41e0*/  ISETP.GE.U32.AND P0, PT, R16, UR12, PT ;  /* 0x0000000c10007c0c */ /* 0x001fe2000bf06070 */
[C---:B------:R-:W-:Y:S01]  /*41f0*/  FADD.FTZ R36, -R8.reuse, R61 ;  /* 0x0000003d08247221 */ /* 0x040fe20000010100 */
[----:B------:R-:W-:Y:S01]  /*4200*/  SHF.R.S32.HI R20, RZ, 0x1f, R16 ;  /* 0x0000001fff147819 */ /* 0x000fe20000011410 */
[C---:B------:R-:W-:Y:S01]  /*4210*/  FADD.FTZ R28, -R8.reuse, R28 ;  /* 0x0000001c081c7221 */ /* 0x040fe20000010100 */
[----:B------:R-:W-:Y:S01]  /*4220*/  ISETP.GE.U32.AND P3, PT, R37, UR12, PT ;  /* 0x0000000c25007c0c */ /* 0x000fe2000bf66070 */
[----:B------:R-:W-:Y:S01]  /*4230*/  FADD.FTZ R17, -R8, R17 ;  /* 0x0000001108117221 */ /* 0x000fe20000010100 */
[----:B------:R-:W-:Y:S01]  /*4240*/  ISETP.GE.U32.AND P4, PT, R18, UR12, PT ;  /* 0x0000000c12007c0c */ /* 0x000fe2000bf86070 */
[----:B------:R-:W-:Y:S01]  /*4250*/  FADD.FTZ R8, -R8, R53 ;  /* 0x0000003508087221 */ /* 0x000fe20000010100 */
[----:B------:R-:W-:Y:S01]  /*4260*/  SHF.R.S32.HI R34, RZ, 0x1f, R37 ;  /* 0x0000001fff227819 */ /* 0x000fe20000011425 */
[-C--:B------:R-:W-:Y:S01]  /*4270*/  FMUL.FTZ R39, R39, R9.reuse ;  /* 0x0000000927277220 */ /* 0x080fe20000410000 */
[----:B------:R-:W-:Y:S01]  /*4280*/  SHF.R.S32.HI R31, RZ, 0x1f, R18 ;  /* 0x0000001fff1f7819 */ /* 0x000fe20000011412 */
[----:B------:R-:W-:Y:S01]  /*4290*/  FMUL.FTZ R21, R21, R9 ;  /* 0x0000000915157220 */ /* 0x000fe20000410000 */
[----:B------:R-:W-:-:S02]  /*42a0*/  ISETP.GE.AND.EX P0, PT, R20, UR13, PT, P0 ;  /* 0x0000000d14007c0c */ /* 0x000fc4000bf06300 */
[----:B------:R-:W-:Y:S02]  /*42b0*/  ISETP.GE.AND.EX P3, PT, R34, UR13, PT, P3 ;  /* 0x0000000d22007c0c */ /* 0x000fe4000bf66330 */
[----:B------:R-:W-:Y:S01]  /*42c0*/  ISETP.GE.AND.EX P4, PT, R31, UR13, PT, P4 ;  /* 0x0000000d1f007c0c */ /* 0x000fe2000bf86340 */
[----:B------:R-:W2:Y:S02]  /*42d0*/  LDS.64 R14, [UR5+0x98] ;  /* 0x00009805ff0e7984 */ /* 0x000ea40008000a00 */
[----:B--2---:R-:W-:Y:S01]  /*42e0*/  FMUL.FTZ R29, R14, UR6 ;  /* 0x000000060e1d7c20 */ /* 0x004fe20008410000 */
[----:B------:R-:W-:Y:S01]  /*42f0*/  FMUL.FTZ R30, R15, UR6 ;  /* 0x000000060f1e7c20 */ /* 0x000fe20008410000 */
[--C-:B------:R-:W-:Y:S02]  /*4300*/  HADD2.F32 R15, -RZ, R42.reuse.H0_H0 ;  /* 0x2000002aff0f7230 */ /* 0x100fe40000004100 */
[----:B------:R-:W-:Y:S01]  /*4310*/  HADD2.F32 R42, -RZ, R42.H1_H1 ;  /* 0x3000002aff2a7230 */ /* 0x000fe20000004100 */
        /* <DEDUP_REMOVED lines=11> */
[----:B0-----:R-:W-:Y:S01]  /*43d0*/  FMUL.FTZ R15, R15, R43 ;  /* 0x0000002b0f0f7220 */ /* 0x001fe20000410000 */
[----:B------:R-:W-:-:S04]  /*43e0*/  FADD.FTZ R43, -R43, 1 ;  /* 0x3f8000002b2b7421 */ /* 0x000fc80000010100 */
[----:B------:R-:W-:Y:S01]  /*43f0*/  FFMA.FTZ R14, R14, R43, 1 ;  /* 0x3f8000000e0e7423 */ /* 0x000fe2000001002b */
[----:B-1----:R-:W-:Y:S01]  /*4400*/  FMUL.FTZ R42, R42, R53 ;  /* 0x000000352a2a7220 */ /* 0x002fe20000410000 */
[----:B------:R-:W-:Y:S02]  /*4410*/  FADD.FTZ R53, -R53, 1 ;  /* 0x3f80000035357421 */ /* 0x000fe40000010100 */
[----:B------:R-:W-:Y:S02]  /*4420*/  FMUL.FTZ R15, R15, R14 ;  /* 0x0000000e0f0f7220 */ /* 0x000fe40000410000 */
[----:B------:R-:W-:-:S04]  /*4430*/  FFMA.FTZ R41, R41, R53, 1 ;  /* 0x3f80000029297423 */ /* 0x000fc80000010035 */
[----:B------:R-:W-:-:S07]  /*4440*/  FMUL.FTZ R42, R42, R41 ;  /* 0x000000292a2a7220 */ /* 0x000fce0000410000 */
.L_x_626:
[C-C-:B------:R-:W-:Y:S01]  /*4450*/  FFMA.FTZ R39, R29.reuse, R39, R30.reuse ;  /* 0x000000271d277223 */ /* 0x140fe2000001001e */
[----:B------:R-:W-:Y:S01]  /*4460*/  FFMA.FTZ R14, R29, R21, R30 ;  /* 0x000000151d0e7223 */ /* 0x000fe2000001001e */
[----:B------:R-:W-:Y:S02]  /*4470*/  BSSY.RECONVERGENT B0, `(.L_x_627) ;  /* 0x0000013000007945 */ /* 0x000fe40003800200 */
[----:B------:R-:W-:Y:S01]  /*4480*/  FFMA.FTZ R21, R12, R15, -R39 ;  /* 0x0000000f0c157223 */ /* 0x000fe20000010827 */
        /* <DEDUP_REMOVED lines=14> */
[----:B------:R-:W-:Y:S02]  /*4570*/  F2FP.F16.F32.PACK_AB R41, R41, R42 ;  /* 0x0000002a2929723e */ /* 0x000fe400000000ff */
[----:B------:R-:W-:-:S05]  /*4580*/  LEA.HI.X R21, R14, UR7, R43, 0x1, P0 ;  /* 0x000000070e157c11 */ /* 0x000fca00080f0c2b */
[----:B------:R0:W-:Y:S02]  /*4590*/  STG.E desc[UR8][R20.64], R41 ;  /* 0x0000002914007986 */ /* 0x0001e4000c101908 */
.L_x_628:
[----:B------:R-:W-:Y:S05]  /*45a0*/  BSYNC.RECONVERGENT B0 ;  /* 0x0000000000007941 */ /* 0x000fea0003800200 */
.L_x_627:
[--C-:B------:R-:W-:Y:S02]  /*45b0*/  HADD2.F32 R15, -RZ, R40.reuse.H0_H0 ;  /* 0x20000028ff0f7230 */ /* 0x100fe40000004100 */
[----:B0-----:R-:W-:Y:S01]  /*45c0*/  FFMA.FTZ R21, R29, R39, R30 ;  /* 0x000000271d157223 */ /* 0x001fe2000001001e */
[----:B------:R-:W-:Y:S02]  /*45d0*/  HADD2.F32 R40, -RZ, R40.H1_H1 ;  /* 0x30000028ff287230 */ /* 0x000fe40000004100 */
[----:B------:R-:W-:Y:S01]  /*45e0*/  FMUL.FTZ R54, R54, R9 ;  /* 0x0000000936367220 */ /* 0x000fe20000410000 */
        /* <DEDUP_REMOVED lines=14> */
[----:B-1----:R-:W-:Y:S01]  /*46d0*/  FMUL.FTZ R15, R15, R42 ;  /* 0x0000002a0f0f7220 */ /* 0x002fe20000410000 */
[----:B------:R-:W-:Y:S02]  /*46e0*/  FADD.FTZ R42, -R42, 1 ;  /* 0x3f8000002a2a7421 */ /* 0x000fe40000010100 */
[----:B------:R-:W-:Y:S02]  /*46f0*/  FMUL.FTZ R40, R40, R55 ;  /* 0x0000003728287220 */ /* 0x000fe40000410000 */
[----:B------:R-:W-:-:S04]  /*4700*/  FFMA.FTZ R42, R39, R42, 1 ;  /* 0x3f800000272a7423 */ /* 0x000fc8000001002a */
[----:B------:R-:W-:-:S07]  /*4710*/  FMUL.FTZ R15, R15, R42 ;  /* 0x0000002a0f0f7220 */ /* 0x000fce0000410000 */
.L_x_629:
        /* <DEDUP_REMOVED lines=14> */
[-C--:B------:R-:W-:Y:S01]  /*4800*/  FMUL.FTZ R37, R20, R9.reuse ;  /* 0x0000000914257220 */ /* 0x080fe20000410000 */
[----:B------:R-:W-:Y:S01]  /*4810*/  FMUL.FTZ R34, R54, R9 ;  /* 0x0000000936227220 */ /* 0x000fe20000410000 */
[----:B-1----:R-:W-:Y:S02]  /*4820*/  LEA R20, P0, R14, UR14, 0x1 ;  /* 0x0000000e0e147c11 */ /* 0x002fe4000f8008ff */
[----:B------:R-:W-:Y:S02]  /*4830*/  IADD3 R21, PT, PT, R15, R21, RZ ;  /* 0x000000150f157210 */ /* 0x000fe40007ffe0ff */
[----:B------:R-:W-:Y:S02]  /*4840*/  F2FP.F16.F32.PACK_AB R15, R34, R37 ;  /* 0x00000025220f723e */ /* 0x000fe400000000ff */
[----:B------:R-:W-:-:S05]  /*4850*/  LEA.HI.X R21, R14, UR15, R21, 0x1, P0 ;  /* 0x0000000f0e157c11 */ /* 0x000fca00080f0c15 */
[----:B------:R0:W-:Y:S02]  /*4860*/  STG.E desc[UR8][R20.64], R15 ;  /* 0x0000000f14007986 */ /* 0x0001e4000c101908 */
.L_x_631:
[----:B------:R-:W-:Y:S05]  /*4870*/  BSYNC.RECONVERGENT B0 ;  /* 0x0000000000007941 */ /* 0x000fea0003800200 */
.L_x_630:
[--C-:B0-----:R-:W-:Y:S02]  /*4880*/  HADD2.F32 R20, -RZ, R38.reuse.H0_H0 ;  /* 0x20000026ff147230 */ /* 0x101fe40000004100 */
[C-C-:B------:R-:W-:Y:S01]  /*4890*/  FFMA.FTZ R15, R29.reuse, R39, R30.reuse ;  /* 0x000000271d0f7223 */ /* 0x140fe2000001001e */
[----:B------:R-:W-:Y:S01]  /*48a0*/  FFMA.FTZ R14, R29, R36, R30 ;  /* 0x000000241d0e7223 */ /* 0x000fe2000001001e */
        /* <DEDUP_REMOVED lines=20> */
.L_x_632:
[----:B------:R-:W-:Y:S01]  /*49f0*/  BSSY.RECONVERGENT B0, `(.L_x_633) ;  /* 0x0000012000007945 */ /* 0x000fe20003800200 */
[----:B------:R-:W-:Y:S01]  /*4a00*/  FFMA.FTZ R20, R12, R20, -R15 ;  /* 0x000000140c147223 */ /* 0x000fe2000001080f */
[----:B------:R-:W-:Y:S02]  /*4a10*/  FFMA.FTZ R38, R13, R38, -R14 ;  /* 0x000000260d267223 */ /* 0x000fe4000001080e */
[----:B------:R-:W-:Y:S05]  /*4a20*/  @P4 BRA `(.L_x_634) ;  /* 0x0000000000384947 */ /* 0x000fea0003800000 */
        /* <DEDUP_REMOVED lines=14> */
.L_x_634:
[----:B------:R-:W-:Y:S05]  /*4b10*/  BSYNC.RECONVERGENT B0 ;  /* 0x0000000000007941 */ /* 0x000fea0003800200 */
.L_x_633:
[--C-:B0-----:R-:W-:Y:S02]  /*4b20*/  HADD2.F32 R15, -RZ, R51.reuse.H0_H0 ;  /* 0x20000033ff0f7230 */ /* 0x101fe40000004100 */
[-C--:B------:R-:W-:Y:S01]  /*4b30*/  FMUL.FTZ R43, R28, R9.reuse ;  /* 0x000000091c2b7220 */ /* 0x080fe20000410000 */
        /* <DEDUP_REMOVED lines=21> */
.L_x_635:
[----:B------:R-:W-:Y:S04]  /*4c90*/  BSSY.RECONVERGENT B0, `(.L_x_636) ;  /* 0x0000014000007945 */ /* 0x000fe80003800200 */
[----:B------:R-:W-:Y:S05]  /*4ca0*/  @P2 BRA `(.L_x_637) ;  /* 0x0000000000482947 */ /* 0x000fea0003800000 */
[----:B------:R-:W0:Y:S01]  /*4cb0*/  LDCU.64 UR6, c[0x0][0x3f8] ;  /* 0x00007f00ff0677ac */ /* 0x000e220008000a00 */
[C-C-:B------:R-:W-:Y:S01]  /*4cc0*/  FFMA.FTZ R21, R29.reuse, R43, R30.reuse ;  /* 0x0000002b1d157223 */ /* 0x140fe2000001001e */
[----:B------:R-:W-:Y:S01]  /*4cd0*/  FFMA.FTZ R20, R29, R36, R30 ;  /* 0x000000241d147223 */ /* 0x000fe2000001001e */
[----:B------:R-:W1:Y:S02]  /*4ce0*/  LDCU.64 UR14, c[0x0][0x380] ;  /* 0x00007000ff0e77ac */ /* 0x000e640008000a00 */
[----:B------:R-:W-:Y:S01]  /*4cf0*/  FFMA.FTZ R18, R12, R15, -R21 ;  /* 0x0000000f0c127223 */ /* 0x000fe20000010815 */
[----:B------:R-:W-:Y:S01]  /*4d00*/  FFMA.FTZ R20, R13, R14, -R20 ;  /* 0x0000000e0d147223 */ /* 0x000fe20000010814 */
[----:B------:R-:W-:Y:S02]  /*4d10*/  MOV R14, R56 ;  /* 0x00000038000e7202 */ /* 0x000fe40000000f00 */
[----:B------:R-:W-:Y:S01]  /*4d20*/  MOV R15, R59 ;  /* 0x0000003b000f7202 */ /* 0x000fe20000000f00 */
[-C--:B------:R-:W-:Y:S01]  /*4d30*/  FMUL.FTZ R27, R18, R9.reuse ;  /* 0x00000009121b7220 */ /* 0x080fe20000410000 */
[----:B------:R-:W-:Y:S01]  /*4d40*/  FMUL.FTZ R18, R20, R9 ;  /* 0x0000000914127220 */ /* 0x000fe20000410000 */
[----:B0-----:R-:W-:-:S02]  /*4d50*/  IMAD R21, R5, UR6, RZ ;  /* 0x0000000605157c24 */ /* 0x001fc4000f8e02ff */
[----:B------:R-:W-:-:S04]  /*4d60*/  IMAD.WIDE.U32 R14, R48, UR6, R14 ;  /* 0x00000006300e7c25 */ /* 0x000fc8000f8e000e */
[----:B------:R-:W-:Y:S01]  /*4d70*/  IMAD R21, R48, UR7, R21 ;  /* 0x0000000730157c24 */ /* 0x000fe2000f8e0215 */
[----:B-1----:R-:W-:-:S04]  /*4d80*/  LEA R20, P0, R14, UR14, 0x1 ;  /* 0x0000000e0e147c11 */ /* 0x002fc8000f8008ff */
[----:B------:R-:W-:Y:S02]  /*4d90*/  IADD3 R21, PT, PT, R15, R21, RZ ;  /* 0x000000150f157210 */ /* 0x000fe40007ffe0ff */
[----:B------:R-:W-:Y:S02]  /*4da0*/  F2FP.F16.F32.PACK_AB R15, R18, R27 ;  /* 0x0000001b120f723e */ /* 0x000fe400000000ff */
[----:B------:R-:W-:-:S05]  /*4db0*/  LEA.HI.X R21, R14, UR15, R21, 0x1, P0 ;  /* 0x0000000f0e157c11 */ /* 0x000fca00080f0c15 */
[----:B------:R0:W-:Y:S02]  /*4dc0*/  STG.E desc[UR8][R20.64], R15 ;  /* 0x0000000f14007986 */ /* 0x0001e4000c101908 */
.L_x_637:
[----:B------:R-:W-:Y:S05]  /*4dd0*/  BSYNC.RECONVERGENT B0 ;  /* 0x0000000000007941 */ /* 0x000fea0003800200 */
.L_x_636:
[----:B------:R-:W-:Y:S01]  /*4de0*/  UISETP.NE.AND UP0, UPT, UR11, URZ, UPT ;  /* 0x000000ff0b00728c */ /* 0x000fe2000bf05270 */
[-C--:B------:R-:W-:Y:S01]  /*4df0*/  FMUL.FTZ R39, R26, R9.reuse ;  /* 0x000000091a277220 */ /* 0x080fe20000410000 */
[-C--:B------:R-:W-:Y:S01]  /*4e00*/  FMUL.FTZ R26, R23, R9.reuse ;  /* 0x00000009171a7220 */ /* 0x080fe20000410000 */
[----:B------:R-:W-:Y:S01]  /*4e10*/  IADD3 R23, PT, PT, R16, 0x28, RZ ;  /* 0x0000002810177810 */ /* 0x000fe20007ffe0ff */
[-C--:B0-----:R-:W-:Y:S01]  /*4e20*/  FMUL.FTZ R21, R22, R9.reuse ;  /* 0x0000000916157220 */ /* 0x081fe20000410000 */
[----:B------:R-:W-:Y:S01]  /*4e30*/  IADD3 R18, PT, PT, R16, 0x30, RZ ;  /* 0x0000003010127810 */ /* 0x000fe20007ffe0ff */
[-C--:B------:R-:W-:Y:S01]  /*4e40*/  FMUL.FTZ R22, R19, R9.reuse ;  /* 0x0000000913167220 */ /* 0x080fe20000410000 */
[-C--:B------:R-:W-:Y:S01]  /*4e50*/  FMUL.FTZ R38, R25, R9.reuse ;  /* 0x0000000919267220 */ /* 0x080fe20000410000 */
[-C--:B------:R-:W-:Y:S01]  /*4e60*/  FMUL.FTZ R27, R24, R9.reuse ;  /* 0x00000009181b7220 */ /* 0x080fe20000410000 */
[-C--:B------:R-:W-:Y:S01]  /*4e70*/  FMUL.FTZ R19, R17, R9.reuse ;  /* 0x0000000911137220 */ /* 0x080fe20000410000 */
[----:B------:R-:W-:Y:S01]  /*4e80*/  ISETP.GE.U32.AND P1, PT, R47, UR12, PT ;  /* 0x0000000c2f007c0c */ /* 0x000fe2000bf26070 */
[----:B------:R-:W-:Y:S01]  /*4e90*/  FMUL.FTZ R8, R8, R9 ;  /* 0x0000000908087220 */ /* 0x000fe20000410000 */
[----:B------:R-:W-:Y:S01]  /*4ea0*/  ISETP.GE.U32.AND P2, PT, R23, UR12, PT ;  /* 0x0000000c17007c0c */ /* 0x000fe2000bf46070 */
[C-C-:B------:R-:W-:Y:S01]  /*4eb0*/  FFMA.FTZ R15, R29.reuse, R39, R30.reuse ;  /* 0x000000271d0f7223 */ /* 0x140fe2000001001e */
[----:B------:R-:W-:Y:S01]  /*4ec0*/  ISETP.GE.U32.AND P3, PT, R18, UR12, PT ;  /* 0x0000000c12007c0c */ /* 0x000fe2000bf66070 */
[C-C-:B------:R-:W-:Y:S01]  /*4ed0*/  FFMA.FTZ R14, R29.reuse, R38, R30.reuse ;  /* 0x000000261d0e7223 */ /* 0x140fe2000001001e */
[----:B------:R-:W-:Y:S01]  /*4ee0*/  SHF.R.S32.HI R28, RZ, 0x1f, R23 ;  /* 0x0000001fff1c7819 */ /* 0x000fe20000011417 */
[C---:B------:R-:W-:Y:S01]  /*4ef0*/  FFMA.FTZ R37, R29.reuse, R27, R30 ;  /* 0x0000001b1d257223 */ /* 0x040fe2000001001e */
[----:B------:R-:W-:Y:S01]  /*4f00*/  SHF.R.S32.HI R20, RZ, 0x1f, R18 ;  /* 0x0000001fff147819 */ /* 0x000fe20000011412 */
[C-C-:B------:R-:W-:Y:S01]  /*4f10*/  FFMA.FTZ R34, R29.reuse, R26, R30.reuse ;  /* 0x0000001a1d227223 */ /* 0x140fe2000001001e */
[C-C-:B------:R-:W-:Y:S01]  /*4f20*/  FFMA.FTZ R31, R29.reuse, R21, R30.reuse ;  /* 0x000000151d1f7223 */ /* 0x140fe2000001001e */
[C-C-:B------:R-:W-:Y:S01]  /*4f30*/  FFMA.FTZ R24, R29.reuse, R22, R30.reuse ;  /* 0x000000161d187223 */ /* 0x140fe2000001001e */
[C-C-:B------:R-:W-:Y:S01]  /*4f40*/  FFMA.FTZ R25, R29.reuse, R19, R30.reuse ;  /* 0x000000131d197223 */ /* 0x140fe2000001001e */
[--C-:B------:R-:W-:Y:S01]  /*4f50*/  HADD2.F32 R16, -RZ, R49.reuse.H0_H0 ;  /* 0x20000031ff107230 */ /* 0x100fe20000004100 */
[----:B------:R-:W-:Y:S01]  /*4f60*/  ISETP.GE.U32.AND P0, PT, R46, UR12, PT ;  /* 0x0000000c2e007c0c */ /* 0x000fe2000bf06070 */
[----:B------:R-:W-:Y:S01]  /*4f70*/  FFMA.FTZ R30, R29, R8, R30 ;  /* 0x000000081d1e7223 */ /* 0x000fe2000001001e */
[----:B------:R-:W-:Y:S01]  /*4f80*/  ISETP.GE.AND.EX P1, PT, R6, UR13, PT, P1 ;  /* 0x0000000d06007c0c */ /* 0x000fe2000bf26310 */
[----:B------:R-:W-:Y:S01]  /*4f90*/  HADD2.F32 R49, -RZ, R49.H1_H1 ;  /* 0x30000031ff317230 */ /* 0x000fe20000004100 */
[----:B------:R-:W-:-:S02]  /*4fa0*/  ISETP.GE.AND.EX P2, PT, R28, UR13, PT, P2 ;  /* 0x0000000d1c007c0c */ /* 0x000fc4000bf46320 */
[----:B------:R-:W-:Y:S01]  /*4fb0*/  ISETP.GE.AND.EX P3, PT, R20, UR13, PT, P3 ;  /* 0x0000000d14007c0c */ /* 0x000fe2000bf66330 */
[----:B------:R-:W-:-:S12]  /*4fc0*/  BRA.U !UP0, `(.L_x_638) ;  /* 0x0000000108487547 */ /* 0x000fd8000b800000 */
        /* <DEDUP_REMOVED lines=18> */
.L_x_638:
        /* <DEDUP_REMOVED lines=18> */
.L_x_640:
[----:B------:R-:W-:Y:S05]  /*5210*/  BSYNC.RECONVERGENT B0 ;  /* 0x0000000000007941 */ /* 0x000fea0003800200 */
.L_x_639:
[--C-:B------:R-:W-:Y:S02]  /*5220*/  HADD2.F32 R14, -RZ, R35.reuse.H0_H0 ;  /* 0x20000023ff0e7230 */ /* 0x100fe40000004100 */
[----:B------:R-:W-:Y:S01]  /*5230*/  HADD2.F32 R35, -RZ, R35.H1_H1 ;  /* 0x30000023ff237230 */ /* 0x000fe20000004100 */
        /* <DEDUP_REMOVED lines=19> */
.L_x_641:
[----:B------:R-:W-:Y:S01]  /*5370*/  BSSY.RECONVERGENT B0, `(.L_x_642) ;  /* 0x0000012000007945 */ /* 0x000fe20003800200 */
[----:B0-----:R-:W-:Y:S01]  /*5380*/  FFMA.FTZ R16, R12, R14, -R37 ;  /* 0x0000000e0c107223 */ /* 0x001fe20000010825 */
        /* <DEDUP_REMOVED lines=16> */
.L_x_643:
[----:B------:R-:W-:Y:S05]  /*5490*/  BSYNC.RECONVERGENT B0 ;  /* 0x0000000000007941 */ /* 0x000fea0003800200 */
.L_x_642:
        /* <DEDUP_REMOVED lines=21> */
.L_x_644:
        /* <DEDUP_REMOVED lines=15> */
[----:B------:R-:W-:Y:S02]  /*56e0*/  F2FP.F16.F32.PACK_AB R15, R18, R21 ;  /* 0x00000015120f723e */ /* 0x000fe400000000ff */
[----:B------:R-:W-:-:S05]  /*56f0*/  LEA.HI.X R17, R14, UR15, R17, 0x1, P1 ;  /* 0x0000000f0e117c11 */ /* 0x000fca00088f0c11 */
[----:B------:R0:W-:Y:S02]  /*5700*/  STG.E desc[UR8][R16.64], R15 ;  /* 0x0000000f10007986 */ /* 0x0001e4000c101908 */
.L_x_646:
[----:B------:R-:W-:Y:S05]  /*5710*/  BSYNC.RECONVERGENT B0 ;  /* 0x0000000000007941 */ /* 0x000fea0003800200 */
.L_x_645:
        /* <DEDUP_REMOVED lines=21> */
.L_x_647:
[----:B------:R-:W-:Y:S01]  /*5870*/  ISETP.GE.AND.EX P0, PT, R7, UR13, PT, P0 ;  /* 0x0000000d07007c0c */ /* 0x000fe2000bf06300 */
[----:B------:R-:W-:Y:S01]  /*5880*/  FFMA.FTZ R12, R12, R14, -R25 ;  /* 0x0000000e0c0c7223 */ /* 0x000fe20000010819 */
[----:B------:R-:W-:Y:S01]  /*5890*/  FFMA.FTZ R30, R13, R52, -R30 ;  /* 0x000000340d1e7223 */ /* 0x000fe2000001081e */
[----:B------:R-:W-:Y:S02]  /*58a0*/  BSSY.RECONVERGENT B0, `(.L_x_648) ;  /* 0x000000f000007945 */ /* 0x000fe40003800200 */
[-C--:B------:R-:W-:Y:S01]  /*58b0*/  FMUL.FTZ R11, R12, R9.reuse ;  /* 0x000000090c0b7220 */ /* 0x080fe20000410000 */
[----:B------:R-:W-:-:S07]  /*58c0*/  FMUL.FTZ R30, R30, R9 ;  /* 0x000000091e1e7220 */ /* 0x000fce0000410000 */
[----:B------:R-:W-:Y:S05]  /*58d0*/  @P0 BRA `(.L_x_649) ;  /* 0x00000000002c0947 */ /* 0x000fea0003800000 */
[----:B------:R-:W1:Y:S01]  /*58e0*/  LDCU.64 UR6, c[0x0][0x3f8] ;  /* 0x00007f00ff0677ac */ /* 0x000e620008000a00 */
[----:B------:R-:W-:Y:S02]  /*58f0*/  MOV R57, R59 ;  /* 0x0000003b00397202 */ /* 0x000fe40000000f00 */
[----:B------:R-:W-:Y:S01]  /*5900*/  F2FP.F16.F32.PACK_AB R11, R30, R11 ;  /* 0x0000000b1e0b723e */ /* 0x000fe200000000ff */
        /* <DEDUP_REMOVED lines=8> */
.L_x_649:
[----:B------:R-:W-:Y:S05]  /*5990*/  BSYNC.RECONVERGENT B0 ;  /* 0x0000000000007941 */ /* 0x000fea0003800200 */
.L_x_648:
[----:B------:R-:W-:Y:S02]  /*59a0*/  IADD3 R44, PT, PT, R3, R44, RZ ;  /* 0x0000002c032c7210 */ /* 0x000fe40007ffe0ff */
[----:B------:R-:W-:Y:S02]  /*59b0*/  IADD3 R45, PT, PT, R45, 0x1, RZ ;  /* 0x000000012d2d7810 */ /* 0x000fe40007ffe0ff */
[----:B------:R-:W-:-:S13]  /*59c0*/  ISETP.GE.AND P0, PT, R44, UR4, PT ;  /* 0x000000042c007c0c */ /* 0x000fda000bf06270 */
[----:B------:R-:W-:Y:S05]  /*59d0*/  @!P0 BRA `(.L_x_650) ;  /* 0xffffffa400ec8947 */ /* 0x000fea000383ffff */
.L_x_607:
[----:B------:R-:W2:Y:S01]  /*59e0*/  LDC R4, c[0x0][0x370] ;  /* 0x0000dc00ff047b82 */ /* 0x000ea20000000800 */
[----:B------:R-:W-:Y:S01]  /*59f0*/  ISETP.NE.AND P2, PT, R32, RZ, PT ;  /* 0x000000ff2000720c */ /* 0x000fe20003f45270 */
[----:B------:R-:W-:Y:S06]  /*5a00*/  BSSY.RECONVERGENT B0, `(.L_x_651) ;  /* 0x0000011000007945 */ /* 0x000fec0003800200 */
[----:B------:R-:W3:Y:S08]  /*5a10*/  LDC R7, c[0x0][0x374] ;  /* 0x0000dd00ff077b82 */ /* 0x000ef00000000800 */
[----:B------:R-:W4:Y:S01]  /*5a20*/  LDC.64 R2, c[0x0][0x3c8] ;  /* 0x0000f200ff027b82 */ /* 0x000f220000000a00 */
[----:B--2---:R-:W-:-:S02]  /*5a30*/  ISETP.NE.AND P1, PT, R4, 0x1, PT ;  /* 0x000000010400780c */ /* 0x004fc40003f25270 */
[----:B------:R-:W-:Y:S02]  /*5a40*/  IADD3 R6, PT, PT, R4, -0x1, RZ ;  /* 0xffffffff04067810 */ /* 0x000fe40007ffe0ff */
[----:B---3--:R-:W-:-:S04]  /*5a50*/  IADD3 R5, PT, PT, R7, -0x1, RZ ;  /* 0xffffffff07057810 */ /* 0x008fc80007ffe0ff */
[----:B------:R-:W-:Y:S02]  /*5a60*/  ISETP.NE.AND P0, PT, R0, R5, PT ;  /* 0x000000050000720c */ /* 0x000fe40003f05270 */
[----:B------:R-:W-:Y:S02]  /*5a70*/  SHF.L.U32 R0, R7, 0x1, RZ ;  /* 0x0000000107007819 */ /* 0x000fe400000006ff */
[----:B------:R-:W-:Y:S02]  /*5a80*/  ISETP.NE.OR P0, PT, R6, UR10, P0 ;  /* 0x0000000a06007c0c */ /* 0x000fe40008705670 */
[----:B------:R-:W-:-:S05]  /*5a90*/  SEL R5, R0, RZ, P1 ;  /* 0x000000ff00057207 */ /* 0x000fca0000800000 */
[----:B----4-:R-:W-:Y:S01]  /*5aa0*/  IMAD.WIDE.U32 R2, R5, 0x4, R2 ;  /* 0x0000000405027825 */ /* 0x010fe200078e0002 */
[----:B------:R-:W-:Y:S06]  /*5ab0*/  @P2 BRA `(.L_x_652) ;  /* 0x0000000000142947 */ /* 0x000fec0003800000 */
[----:B------:R-:W-:Y:S01]  /*5ac0*/  HFMA2 R5, -RZ, RZ, 0, 5.9604644775390625e-08 ;  /* 0x00000001ff057431 */ /* 0x000fe200000001ff */
[----:B------:R-:W-:Y:S06]  /*5ad0*/  MEMBAR.ALL.GPU ;  /* 0x0000000000007992 */ /* 0x000fec000000a000 */
[----:B------:R-:W-:-:S00]  /*5ae0*/  ERRBAR ;  /* 0x00000000000079ab */ /* 0x000fc00000000000 */
[----:B------:R-:W-:Y:S06]  /*5af0*/  CGAERRBAR ;  /* 0x00000000000075ab */ /* 0x000fec0000000000 */
[----:B------:R2:W-:Y:S02]  /*5b00*/  REDG.E.ADD.S32.STRONG.GPU desc[UR8][R2.64], R5 ;  /* 0x000000050200798e */ /* 0x0005e4000c12e308 */
.L_x_652:
[----:B------:R-:W-:Y:S05]  /*5b10*/  BSYNC.RECONVERGENT B0 ;  /* 0x0000000000007941 */ /* 0x000fea0003800200 */
.L_x_651:
[----:B------:R-:W-:Y:S05]  /*5b20*/  @P0 EXIT ;  /* 0x000000000000094d */ /* 0x000fea0003800000 */
[----:B------:R-:W-:Y:S05]  /*5b30*/  @P2 BRA `(.L_x_653) ;  /* 0x0000000000202947 */ /* 0x000fea0003800000 */
[----:B------:R-:W-:-:S05]  /*5b40*/  IMAD R0, R4, R7, RZ ;  /* 0x0000000704007224 */ /* 0x000fca00078e02ff */
[----:B------:R-:W-:-:S13]  /*5b50*/  ISETP.NE.AND P0, PT, R0, -0x1, PT ;  /* 0xffffffff0000780c */ /* 0x000fda0003f05270 */
[----:B------:R-:W-:Y:S05]  /*5b60*/  @!P0 BRA `(.L_x_653) ;  /* 0x0000000000148947 */ /* 0x000fea0003800000 */
.L_x_654:
[----:B--2---:R-:W2:Y:S04]  /*5b70*/  LDG.E.STRONG.GPU R5, desc[UR8][R2.64] ;  /* 0x0000000802057981 */ /* 0x004ea8000c1ef900 */
[----:B--2---:R-:W-:Y:S01]  /*5b80*/  CCTL.IVALL ;  /* 0x00000000ff00798f */ /* 0x004fe20002000000 */
[----:B------:R-:W-:Y:S05]  /*5b90*/  YIELD ;  /* 0x0000000000007946 */ /* 0x000fea0003800000 */
[----:B------:R-:W-:-:S13]  /*5ba0*/  ISETP.NE.AND P0, PT, R5, R0, PT ;  /* 0x000000000500720c */ /* 0x000fda0003f05270 */
[----:B------:R-:W-:Y:S05]  /*5bb0*/  @P0 BRA `(.L_x_654) ;  /* 0xfffffffc00ec0947 */ /* 0x000fea000383ffff */
.L_x_653:
[----:B------:R-:W-:Y:S05]  /*5bc0*/  WARPSYNC.ALL ;  /* 0x0000000000007948 */ /* 0x000fea0003800000 */
[----:B------:R-:W2:Y:S08]  /*5bd0*/  LDC.64 R6, c[0x0][0x3f8] ;  /* 0x0000fe00ff067b82 */ /* 0x000eb00000000a00 */
[----:B------:R-:W-:Y:S01]  /*5be0*/  BAR.SYNC.DEFER_BLOCKING 0x0 ;  /* 0x0000000000007b1d */ /* 0x000fe20000010000 */
[----:B--2---:R-:W-:-:S04]  /*5bf0*/  LEA.HI R3, P0, R7, R6, RZ, 0x1 ;  /* 0x0000000607037211 */ /* 0x004fc800078108ff */
[----:B------:R-:W-:-:S04]  /*5c00*/  IADD3.X R0, PT, PT, RZ, R7, RZ, P0, !PT ;  /* 0x00000007ff007210 */ /* 0x000fc800007fe4ff */
[--C-:B------:R-:W-:Y:S02]  /*5c10*/  SHF.R.S64 R3, R3, 0x1, R0.reuse ;  /* 0x0000000103037819 */ /* 0x100fe40000001000 */
[----:B------:R-:W-:Y:S02]  /*5c20*/  SHF.R.S32.HI R0, RZ, 0x1, R0 ;  /* 0x00000001ff007819 */ /* 0x000fe40000011400 */
[----:B------:R-:W-:-:S04]  /*5c30*/  ISETP.GT.U32.AND P0, PT, R3, R32, PT ;  /* 0x000000200300720c */ /* 0x000fc80003f04070 */
[----:B------:R-:W-:-:S13]  /*5c40*/  ISETP.GT.AND.EX P0, PT, R0, RZ, PT, P0 ;  /* 0x000000ff0000720c */ /* 0x000fda0003f04300 */
[----:B------:R-:W-:Y:S05]  /*5c50*/  @!P0 EXIT ;  /* 0x000000000000894d */ /* 0x000fea0003800000 */
[----:B------:R-:W-:Y:S01]  /*5c60*/  IADD3 R4, P1, PT, R32, 0x200, RZ ;  /* 0x0000020020047810 */ /* 0x000fe20007f3e0ff */
[----:B------:R-:W-:Y:S01]  /*5c70*/  BSSY.RECONVERGENT B0, `(.L_x_655) ;  /* 0x000004e000007945 */ /* 0x000fe20003800200 */
[----:B-1----:R-:W-:Y:S02]  /*5c80*/  MOV R11, RZ ;  /* 0x000000ff000b7202 */ /* 0x002fe40000000f00 */
        /* <DEDUP_REMOVED lines=22> */
[----:B------:R-:W1:Y:S01]  /*5df0*/  LDCU.64 UR4, c[0x0][0x3d8] ;  /* 0x00007b00ff0477ac */ /* 0x000e620008000a00 */
[----:B------:R-:W-:Y:S02]  /*5e00*/  SHF.R.U64 R2, R8, 0x9, R9 ;  /* 0x0000000908027819 */ /* 0x000fe40000001209 */
[----:B------:R-:W-:Y:S01]  /*5e10*/  SHF.L.U32 R22, R32, 0x3, RZ ;  /* 0x0000000320167819 */ /* 0x000fe200000006ff */
[----:B------:R-:W2:Y:S01]  /*5e20*/  LDCU.64 UR6, c[0x0][0x390] ;  /* 0x00007200ff0677ac */ /* 0x000ea20008000a00 */
[----:B------:R-:W-:Y:S02]  /*5e30*/  IADD3 R2, PT, PT, R2, 0x1, RZ ;  /* 0x0000000102027810 */ /* 0x000fe40007ffe0ff */
[----:B------:R-:W-:Y:S01]  /*5e40*/  SHF.L.U64.HI R23, R32, 0x3, R11 ;  /* 0x0000000320177819 */ /* 0x000fe2000001020b */
[----:B------:R-:W3:Y:S01]  /*5e50*/  LDCU.64 UR10, c[0x0][0x388] ;  /* 0x00007100ff0a77ac */ /* 0x000ee20008000a00 */
[C---:B------:R-:W-:Y:S02]  /*5e60*/  SHF.L.U32 R5, R2.reuse, 0x9, RZ ;  /* 0x0000000902057819 */ /* 0x040fe400000006ff */
[----:B------:R-:W-:-:S02]  /*5e70*/  LOP3.LUT R2, R2, 0x3, RZ, 0xc0, !PT ;  /* 0x0000000302027812 */ /* 0x000fc400078ec0ff */
[----:B------:R-:W-:Y:S02]  /*5e80*/  LOP3.LUT R5, R5, 0x600, RZ, 0xc0, !PT ;  /* 0x0000060005057812 */ /* 0x000fe400078ec0ff */
[----:B------:R-:W-:Y:S02]  /*5e90*/  SHF.L.U32 R9, R7, 0x2, RZ ;  /* 0x0000000207097819 */ /* 0x000fe400000006ff */
[----:B------:R-:W-:Y:S02]  /*5ea0*/  IADD3 R2, P3, PT, RZ, -R2, RZ ;  /* 0x80000002ff027210 */ /* 0x000fe40007f7e0ff */
[----:B-1----:R-:W-:Y:S02]  /*5eb0*/  LEA R26, P1, R32, UR4, 0x2 ;  /* 0x00000004201a7c11 */ /* 0x002fe4000f8210ff */
[----:B------:R-:W-:Y:S02]  /*5ec0*/  SHF.L.U64.HI R34, R3, 0x2, R0 ;  /* 0x0000000203227819 */ /* 0x000fe40000010200 */
[----:B--2---:R-:W-:-:S02]  /*5ed0*/  IADD3 R24, P2, PT, R22, UR6, RZ ;  /* 0x0000000616187c10 */ /* 0x004fc4000ff5e0ff */
[----:B------:R-:W-:Y:S02]  /*5ee0*/  LEA.HI.X R27, R32, UR5, R11, 0x2, P1 ;  /* 0x00000005201b7c11 */ /* 0x000fe400088f140b */
[----:B------:R-:W-:Y:S02]  /*5ef0*/  IADD3.X R25, PT, PT, R23, UR7, RZ, P2, !PT ;  /* 0x0000000717197c10 */ /* 0x000fe400097fe4ff */
[----:B------:R-:W-:Y:S01]  /*5f00*/  IADD3 R32, P2, PT, R5, R32, RZ ;  /* 0x0000002005207210 */ /* 0x000fe20007f5e0ff */
[----:B------:R-:W-:Y:S01]  /*5f10*/  IMAD.WIDE.U32 R4, R6, 0x4, RZ ;  /* 0x0000000406047825 */ /* 0x000fe200078e00ff */
[----:B---3--:R-:W-:Y:S02]  /*5f20*/  IADD3 R22, P1, PT, R22, UR10, RZ ;  /* 0x0000000a16167c10 */ /* 0x008fe4000ff3e0ff */
[----:B------:R-:W-:Y:S02]  /*5f30*/  SHF.L.U64.HI R28, R29, 0x2, R36 ;  /* 0x000000021d1c7819 */ /* 0x000fe40000010224 */
[----:B------:R-:W-:-:S02]  /*5f40*/  IADD3.X R23, PT, PT, R23, UR11, RZ, P1, !PT ;  /* 0x0000000b17177c10 */ /* 0x000fc40008ffe4ff */
[----:B------:R-:W-:Y:S02]  /*5f50*/  IADD3 R30, PT, PT, R5, R9, RZ ;  /* 0x00000009051e7210 */ /* 0x000fe40007ffe0ff */
[----:B------:R-:W-:Y:S02]  /*5f60*/  IADD3.X R10, PT, PT, RZ, -0x1, RZ, P3, !PT ;  /* 0xffffffffff0a7810 */ /* 0x000fe40001ffe4ff */
[----:B------:R-:W-:-:S07]  /*5f70*/  IADD3.X R11, PT, PT, RZ, R11, RZ, P2, !PT ;  /* 0x0000000bff0b7210 */ /* 0x000fce00017fe4ff */
.L_x_657:
[----:B-1----:R-:W-:Y:S02]  /*5f80*/  LEA R12, P1, R3, R26, 0x2 ;  /* 0x0000001a030c7211 */ /* 0x002fe400078210ff */
[----:B------:R-:W-:Y:S02]  /*5f90*/  IADD3 R14, P2, PT, R26, R4, RZ ;  /* 0x000000041a0e7210 */ /* 0x000fe40007f5e0ff */
[----:B0-----:R-:W-:Y:S02]  /*5fa0*/  LEA R16, P3, R29, R26, 0x2 ;  /* 0x0000001a1d107211 */ /* 0x001fe400078610ff */
        /* <DEDUP_REMOVED lines=26> */
.L_x_656:
[----:B------:R-:W-:Y:S05]  /*6150*/  BSYNC.RECONVERGENT B0 ;  /* 0x0000000000007941 */ /* 0x000fea0003800200 */
.L_x_655:
[----:B------:R-:W-:Y:S05]  /*6160*/  @!P0 EXIT ;  /* 0x000000000000894d */ /* 0x000fea0003800000 */
[C---:B------:R-:W-:Y:S01]  /*6170*/  SHF.L.U64.HI R2, R6.reuse, 0x2, R7 ;  /* 0x0000000206027819 */ /* 0x040fe20000010207 */
[----:B------:R-:W2:Y:S01]  /*6180*/  LDCU.64 UR4, c[0x0][0x3d8] ;  /* 0x00007b00ff0477ac */ /* 0x000ea20008000a00 */
[----:B------:R-:W-:Y:S02]  /*6190*/  SHF.L.U32 R6, R6, 0x2, RZ ;  /* 0x0000000206067819 */ /* 0x000fe400000006ff */
[C---:B------:R-:W-:Y:S01]  /*61a0*/  SHF.L.U64.HI R7, R29.reuse, 0x2, R36 ;  /* 0x000000021d077819 */ /* 0x040fe20000010224 */
[----:B------:R-:W3:Y:S01]  /*61b0*/  LDCU.64 UR6, c[0x0][0x388] ;  /* 0x00007100ff0677ac */ /* 0x000ee20008000a00 */
[----:B-1----:R-:W-:Y:S02]  /*61c0*/  SHF.L.U32 R8, R29, 0x2, RZ ;  /* 0x000000021d087819 */ /* 0x002fe400000006ff */
[C---:B------:R-:W-:Y:S01]  /*61d0*/  SHF.L.U64.HI R4, R3.reuse, 0x2, R0 ;  /* 0x0000000203047819 */ /* 0x040fe20000010200 */
[----:B------:R-:W1:Y:S01]  /*61e0*/  LDCU.64 UR10, c[0x0][0x390] ;  /* 0x00007200ff0a77ac */ /* 0x000e620008000a00 */
[----:B------:R-:W-:-:S07]  /*61f0*/  SHF.L.U32 R5, R3, 0x2, RZ ;  /* 0x0000000203057819 */ /* 0x000fce00000006ff */
.L_x_658:
[C---:B------:R-:W-:Y:S02]  /*6200*/  SHF.L.U32 R10, R32.reuse, 0x2, RZ ;  /* 0x00000002200a7819 */ /* 0x040fe400000006ff */
[----:B0-----:R-:W-:Y:S02]  /*6210*/  SHF.L.U64.HI R19, R32, 0x2, R11 ;  /* 0x0000000220137819 */ /* 0x001fe4000001020b */
[----:B--2---:R-:W-:-:S04]  /*6220*/  IADD3 R12, P0, PT, R10, UR4, RZ ;  /* 0x000000040a0c7c10 */ /* 0x004fc8000ff1e0ff */
[----:B------:R-:W-:Y:S02]  /*6230*/  IADD3.X R13, PT, PT, R19, UR5, RZ, P0, !PT ;  /* 0x00000005130d7c10 */ /* 0x000fe400087fe4ff */
[C---:B------:R-:W-:Y:S02]  /*6240*/  IADD3 R14, P0, PT, R12.reuse, R5, RZ ;  /* 0x000000050c0e7210 */ /* 0x040fe40007f1e0ff */
[C---:B------:R-:W-:Y:S01]  /*6250*/  IADD3 R20, P1, PT, R12.reuse, R8, RZ ;  /* 0x000000080c147210 */ /* 0x040fe20007f3e0ff */
[----:B------:R2:W4:Y:S01]  /*6260*/  LDG.E R26, desc[UR8][R12.64] ;  /* 0x000000080c1a7981 */ /* 0x000522000c1e1900 */
[C---:B0-----:R-:W-:Y:S02]  /*6270*/  IADD3.X R15, PT, PT, R13.reuse, R4, RZ, P0, !PT ;  /* 0x000000040d0f7210 */ /* 0x041fe400007fe4ff */
        /* <DEDUP_REMOVED lines=10> */
[----:B---3--:R-:W-:Y:S02]  /*6320*/  IADD3 R22, P0, PT, R24, UR6, RZ ;  /* 0x0000000618167c10 */ /* 0x008fe4000ff1e0ff */
[----:B--2---:R-:W-:Y:S02]  /*6330*/  LOP3.LUT R13, R18, 0x3, RZ, 0xc0, !PT ;  /* 0x00000003120d7812 */ /* 0x004fe400078ec0ff */
[----:B-1----:R-:W-:Y:S02]  /*6340*/  IADD3 R24, P1, PT, R24, UR10, RZ ;  /* 0x0000000a18187c10 */ /* 0x002fe4000ff3e0ff */
[----:B------:R-:W-:Y:S02]  /*6350*/  LOP3.LUT R11, R19, 0x3, RZ, 0xc0, !PT ;  /* 0x00000003130b7812 */ /* 0x000fe400078ec0ff */
[----:B------:R-:W-:Y:S02]  /*6360*/  IADD3 R12, P2, PT, R10, UR4, RZ ;  /* 0x000000040a0c7c10 */ /* 0x000fe4000ff5e0ff */
[----:B------:R-:W-:-:S02]  /*6370*/  IADD3.X R23, PT, PT, R13, UR7, RZ, P0, !PT ;  /* 0x000000070d177c10 */ /* 0x000fc400087fe4ff */
[----:B------:R-:W-:Y:S02]  /*6380*/  IADD3.X R25, PT, PT, R13, UR11, RZ, P1, !PT ;  /* 0x0000000b0d197c10 */ /* 0x000fe40008ffe4ff */
[----:B------:R-:W-:Y:S02]  /*6390*/  IADD3.X R13, PT, PT, R11, UR5, RZ, P2, !PT ;  /* 0x000000050b0d7c10 */ /* 0x000fe400097fe4ff */
[C---:B0-----:R-:W-:Y:S02]  /*63a0*/  IADD3 R14, P0, PT, R12.reuse, R5, RZ ;  /* 0x000000050c0e7210 */ /* 0x041fe40007f1e0ff */
        /* <DEDUP_REMOVED lines=55> */
.L_x_659:
        /* <DEDUP_REMOVED lines=14> */
.L_x_4892:


//--------------------- .text._Z35group_norm_nhwc_bwd_one_pass_kernelI11Fp16IOFp32WLi128ELi128ELi512EEv26Group_norm_nhwc_bwd_params --------------------------
	.section	.text._Z35group_norm_nhwc_bwd_one_pass_kernelI11Fp16IOFp32WLi128ELi128ELi512EEv26Group_norm_nhwc_bwd_params,"ax",@progbits
	.align	128
        .global         _Z35group_norm_nhwc_bwd_one_pass_kernelI11Fp16IOFp32WLi128ELi128ELi512EEv26Group_norm_nhwc_bwd_params
        .type           _Z35group_norm_nhwc_bwd_one_pass_kernelI11Fp16IOFp32WLi128ELi128ELi512EEv26Group_norm_nhwc_bwd_params,@function
        .size           _Z35group_norm_nhwc_bwd_one_pass_kernelI11Fp16IOFp32WLi128ELi128ELi512EEv26Group_norm_nhwc_bwd_params,(.L_x_4893 - _Z35group_norm_nhwc_bwd_one_pass_kernelI11Fp16IOFp32WLi128ELi128ELi512EEv26Group_norm_nhwc_bwd_params)
        .other          _Z35group_norm_nhwc_bwd_one_pass_kernelI11Fp16IOFp32WLi128ELi128ELi512EEv26Group_norm_nhwc_bwd_params,@"STO_CUDA_ENTRY STV_DEFAULT"
_Z35group_norm_nhwc_bwd_one_pass_kernelI11Fp16IOFp32WLi128ELi128ELi512EEv26Group_norm_nhwc_bwd_params:
.text._Z35group_norm_nhwc_bwd_one_pass_kernelI11Fp16IOFp32WLi128ELi128ELi512EEv26Group_norm_nhwc_bwd_params:
        /* <DEDUP_REMOVED lines=8> */
[----:B------:R-:W-:-:S05]  /*0080*/  UMOV UR4, URZ ;  /* 0x000000ff00047c82 */ /* 0x000fca0008000000 */
.L_x_727:
[----:B0-----:R-:W0:Y:S01]  /*0090*/  LDC R6, c[0x0][0x410] ;  /* 0x00010400ff067b82 */ /* 0x001e220000000800 */
[----:B------:R-:W1:Y:S01]  /*00a0*/  S2R R22, SR_TID.X ;  /* 0x0000000000167919 */ /* 0x000e620000002100 */
[----:B------:R-:W2:Y:S01]  /*00b0*/  LDCU UR5, c[0x0][0x41c] ;  /* 0x00008380ff0577ac */ /* 0x000ea20008000800 */
[----:B------:R-:W-:Y:S02]  /*00c0*/  ISETP.LE.AND P4, PT, RZ, UR6, PT ;  /* 0x00000006ff007c0c */ /* 0x000fe4000bf83270 */
[----:B------:R-:W-:Y:S01]  /*00d0*/  CS2R R46, SRZ ;  /* 0x00000000002e7805 */ /* 0x000fe2000001ff00 */
[----:B------:R-:W3:Y:S01]  /*00e0*/  LDCU.128 UR12, c[0x0][0x400] ;  /* 0x00008000ff0c77ac */ /* 0x000ee20008000c00 */
[----:B------:R-:W-:Y:S02]  /*00f0*/  CS2R R44, SRZ ;  /* 0x00000000002c7805 */ /* 0x000fe4000001ff00 */
[----:B------:R-:W-:Y:S02]  /*0100*/  CS2R R42, SRZ ;  /* 0x00000000002a7805 */ /* 0x000fe4000001ff00 */
[----:B------:R-:W-:-:S02]  /*0110*/  CS2R R40, SRZ ;  /* 0x0000000000287805 */ /* 0x000fc4000001ff00 */
[----:B------:R-:W-:Y:S02]  /*0120*/  CS2R R38, SRZ ;  /* 0x0000000000267805 */ /* 0x000fe4000001ff00 */
[----:B------:R-:W-:Y:S02]  /*0130*/  CS2R R36, SRZ ;  /* 0x0000000000247805 */ /* 0x000fe4000001ff00 */
[----:B------:R-:W-:Y:S01]  /*0140*/  CS2R R34, SRZ ;  /* 0x0000000000227805 */ /* 0x000fe2000001ff00 */
[----:B------:R-:W4:Y:S01]  /*0150*/  LDCU.64 UR8, c[0x0][0x3b8] ;  /* 0x00007700ff0877ac */ /* 0x000f220008000a00 */
[----:B------:R-:W4:Y:S01]  /*0160*/  LDCU.U8 UR7, c[0x0][0x414] ;  /* 0x00008280ff0777ac */ /* 0x000f220008000000 */
[----:B0-----:R-:W-:-:S04]  /*0170*/  IABS R5, R6 ;  /* 0x0000000600057213 */ /* 0x001fc80000000000 */
[----:B------:R-:W0:Y:S01]  /*0180*/  I2F.RP R4, R5 ;  /* 0x0000000500047306 */ /* 0x000e220000209400 */
[----:B-1----:R-:W-:Y:S02]  /*0190*/  SHF.R.U32.HI R25, RZ, 0x6, R22 ;  /* 0x00000006ff197819 */ /* 0x002fe40000011616 */
[----:B------:R-:W-:-:S04]  /*01a0*/  SHF.L.U32 R24, R22, 0x1, RZ ;  /* 0x0000000116187819 */ /* 0x000fc800000006ff */
[----:B------:R-:W-:Y:S01]  /*01b0*/  LOP3.LUT R24, R24, 0x7e, RZ, 0xc0, !PT ;  /* 0x0000007e18187812 */ /* 0x000fe200078ec0ff */
[----:B0-----:R-:W0:Y:S02]  /*01c0*/  MUFU.RCP R4, R4 ;  /* 0x0000000400047308 */ /* 0x001e240000001000 */
[----:B0-----:R-:W-:Y:S02]  /*01d0*/  IADD3 R2, PT, PT, R4, 0xffffffe, RZ ;  /* 0x0ffffffe04027810 */ /* 0x001fe40007ffe0ff */
[----:B------:R-:W-:-:S04]  /*01e0*/  IABS R4, UR6 ;  /* 0x0000000600047c13 */ /* 0x000fc80008000000 */
[----:B------:R0:W1:Y:S02]  /*01f0*/  F2I.FTZ.U32.TRUNC.NTZ R3, R2 ;  /* 0x0000000200037305 */ /* 0x000064000021f000 */
[----:B0-----:R-:W-:Y:S01]  /*0200*/  HFMA2 R2, -RZ, RZ, 0, 0 ;  /* 0x00000000ff027431 */ /* 0x001fe200000001ff */
[----:B-1----:R-:W-:-:S05]  /*0210*/  IADD3 R0, PT, PT, RZ, -R3, RZ ;  /* 0x80000003ff007210 */ /* 0x002fca0007ffe0ff */
[----:B------:R-:W-:Y:S02]  /*0220*/  IMAD R7, R0, R5, RZ ;  /* 0x0000000500077224 */ /* 0x000fe400078e02ff */
[----:B------:R-:W2:Y:S02]  /*0230*/  S2R R0, SR_CTAID.X ;  /* 0x0000000000007919 */ /* 0x000ea40000002500 */
[----:B------:R-:W-:-:S06]  /*0240*/  IMAD.HI.U32 R3, R3, R7, R2 ;  /* 0x0000000703037227 */ /* 0x000fcc00078e0002 */
[----:B------:R-:W-:-:S05]  /*0250*/  IMAD.HI.U32 R3, R3, R4, RZ ;  /* 0x0000000403037227 */ /* 0x000fca00078e00ff */
[----:B------:R-:W-:-:S05]  /*0260*/  IADD3 R2, PT, PT, -R3, RZ, RZ ;  /* 0x000000ff03027210 */ /* 0x000fca0007ffe1ff */
[----:B------:R-:W-:Y:S01]  /*0270*/  IMAD R2, R5, R2, R4 ;  /* 0x0000000205027224 */ /* 0x000fe200078e0204 */
[----:B------:R-:W-:-:S04]  /*0280*/  LOP3.LUT R4, R6, UR6, RZ, 0x3c, !PT ;  /* 0x0000000606047c12 */ /* 0x000fc8000f8e3cff */
[----:B------:R-:W-:Y:S02]  /*0290*/  ISETP.GT.U32.AND P1, PT, R5, R2, PT ;  /* 0x000000020500720c */ /* 0x000fe40003f24070 */
[----:B------:R-:W-:Y:S01]  /*02a0*/  ISETP.GE.AND P5, PT, R4, RZ, PT ;  /* 0x000000ff0400720c */ /* 0x000fe20003fa6270 */
[----:B--2---:R-:W-:-:S10]  /*02b0*/  IMAD R25, R0, UR5, R25 ;  /* 0x0000000500197c24 */ /* 0x004fd4000f8e0219 */
[-C--:B------:R-:W-:Y:S02]  /*02c0*/  @!P1 IADD3 R2, PT, PT, R2, -R5.reuse, RZ ;  /* 0x8000000502029210 */ /* 0x080fe40007ffe0ff */
[----:B---3--:R-:W-:Y:S02]  /*02d0*/  ISETP.GE.U32.AND P3, PT, R25, UR12, PT ;  /* 0x0000000c19007c0c */ /* 0x008fe4000bf66070 */
[----:B------:R-:W-:Y:S02]  /*02e0*/  SHF.R.S32.HI R9, RZ, 0x1f, R25 ;  /* 0x0000001fff097819 */ /* 0x000fe40000011419 */
[----:B------:R-:W-:Y:S02]  /*02f0*/  ISETP.GE.U32.AND P0, PT, R2, R5, PT ;  /* 0x000000050200720c */ /* 0x000fe40003f06070 */
[----:B------:R-:W-:Y:S02]  /*0300*/  ISETP.GE.AND.EX P3, PT, R9, UR13, PT, P3 ;  /* 0x0000000d09007c0c */ /* 0x000fe4000bf66330 */
[----:B------:R-:W-:-:S02]  /*0310*/  ISETP.GT.U32.AND P2, PT, R5, R2, PT ;  /* 0x000000020500720c */ /* 0x000fc40003f44070 */
[----:B------:R-:W-:Y:S02]  /*0320*/  @!P1 IADD3 R3, PT, PT, R3, 0x1, RZ ;  /* 0x0000000103039810 */ /* 0x000fe40007ffe0ff */
[----:B------:R-:W-:Y:S02]  /*0330*/  IADD3 R5, PT, PT, R2, -R5, RZ ;  /* 0x8000000502057210 */ /* 0x000fe40007ffe0ff */
[----:B------:R-:W-:Y:S02]  /*0340*/  IADD3 R21, PT, PT, R25, 0x8, RZ ;  /* 0x0000000819157810 */ /* 0x000fe40007ffe0ff */
[----:B------:R-:W-:Y:S02]  /*0350*/  SEL R2, R5, R2, !P2 ;  /* 0x0000000205027207 */ /* 0x000fe40005000000 */
[----:B------:R-:W-:Y:S01]  /*0360*/  @P0 IADD3 R3, PT, PT, R3, 0x1, RZ ;  /* 0x0000000103030810 */ /* 0x000fe20007ffe0ff */
[----:B------:R-:W0:Y:S01]  /*0370*/  @!P3 LDC.64 R12, c[0x0][0x3f8] ;  /* 0x0000fe00ff0cbb82 */ /* 0x000e220000000a00 */
[----:B------:R-:W-:-:S02]  /*0380*/  ISETP.NE.AND P1, PT, R6, RZ, PT ;  /* 0x000000ff0600720c */ /* 0x000fc40003f25270 */
[----:B------:R-:W-:Y:S02]  /*0390*/  LOP3.LUT R5, RZ, R6, RZ, 0x33, !PT ;  /* 0x00000006ff057212 */ /* 0x000fe400078e33ff */
[----:B------:R-:W-:Y:S02]  /*03a0*/  @!P5 IADD3 R3, PT, PT, -R3, RZ, RZ ;  /* 0x000000ff0303d210 */ /* 0x000fe40007ffe1ff */
[----:B------:R-:W-:Y:S02]  /*03b0*/  @!P4 IADD3 R2, PT, PT, -R2, RZ, RZ ;  /* 0x000000ff0202c210 */ /* 0x000fe40007ffe1ff */
[----:B------:R-:W-:Y:S02]  /*03c0*/  ISETP.GE.U32.AND P0, PT, R21, UR12, PT ;  /* 0x0000000c15007c0c */ /* 0x000fe4000bf06070 */
[----:B------:R-:W-:Y:S02]  /*03d0*/  SHF.R.S32.HI R15, RZ, 0x1f, R21 ;  /* 0x0000001fff0f7819 */ /* 0x000fe40000011415 */
[----:B------:R-:W-:-:S02]  /*03e0*/  SEL R7, R5, R3, !P1 ;  /* 0x0000000305077207 */ /* 0x000fc40004800000 */
[----:B------:R-:W-:Y:S02]  /*03f0*/  SEL R23, R5, R2, !P1 ;  /* 0x0000000205177207 */ /* 0x000fe40004800000 */
[----:B------:R-:W-:Y:S01]  /*0400*/  ISETP.GE.AND.EX P0, PT, R15, UR13, PT, P0 ;  /* 0x0000000d0f007c0c */ /* 0x000fe2000bf06300 */
[----:B------:R-:W1:Y:S01]  /*0410*/  @!P3 LDC.64 R4, c[0x0][0x3a0] ;  /* 0x0000e800ff04bb82 */ /* 0x000e620000000a00 */
[----:B------:R-:W-:Y:S02]  /*0420*/  SHF.R.S32.HI R2, RZ, 0x1f, R7 ;  /* 0x0000001fff027819 */ /* 0x000fe40000011407 */
[----:B------:R-:W-:Y:S02]  /*0430*/  SHF.L.U32 R3, R23, 0x7, RZ ;  /* 0x0000000717037819 */ /* 0x000fe400000006ff */
[----:B------:R-:W-:Y:S01]  /*0440*/  IADD3 R11, PT, PT, R25, 0x10, RZ ;  /* 0x00000010190b7810 */ /* 0x000fe20007ffe0ff */
[----:B------:R-:W-:Y:S01]  /*0450*/  IMAD R6, R2, UR14, RZ ;  /* 0x0000000e02067c24 */ /* 0x000fe2000f8e02ff */
[----:B------:R-:W-:Y:S01]  /*0460*/  SHF.R.S32.HI R59, RZ, 0x1f, R3 ;  /* 0x0000001fff3b7819 */ /* 0x000fe20000011403 */
[----:B0-----:R-:W-:Y:S01]  /*0470*/  @!P3 IMAD R8, R9, R12, RZ ;  /* 0x0000000c0908b224 */ /* 0x001fe200078e02ff */
[----:B------:R-:W-:Y:S01]  /*0480*/  LOP3.LUT R58, R3, R24, RZ, 0xfc, !PT ;  /* 0x00000018033a7212 */ /* 0x000fe200078efcff */
[----:B------:R-:W-:Y:S01]  /*0490*/  IMAD R61, R7, UR15, R6 ;  /* 0x0000000f073d7c24 */ /* 0x000fe2000f8e0206 */
[----:B------:R-:W0:Y:S01]  /*04a0*/  @!P3 LDC.64 R2, c[0x0][0x398] ;  /* 0x0000e600ff02bb82 */ /* 0x000e220000000a00 */
[----:B------:R-:W-:Y:S01]  /*04b0*/  ISETP.GE.U32.AND P1, PT, R11, UR12, PT ;  /* 0x0000000c0b007c0c */ /* 0x000fe2000bf26070 */
[----:B------:R-:W-:Y:S01]  /*04c0*/  @!P3 IMAD R13, R25, R13, R8 ;  /* 0x0000000d190db224 */ /* 0x000fe200078e0208 */
[----:B------:R-:W-:Y:S01]  /*04d0*/  SHF.R.S32.HI R27, RZ, 0x1f, R11 ;  /* 0x0000001fff1b7819 */ /* 0x000fe2000001140b */
[----:B------:R-:W-:Y:S01]  /*04e0*/  IMAD.WIDE.U32 R58, R7, UR14, R58 ;  /* 0x0000000e073a7c25 */ /* 0x000fe2000f8e003a */
[----:B------:R-:W-:-:S02]  /*04f0*/  IADD3 R14, PT, PT, R25, 0x18, RZ ;  /* 0x00000018190e7810 */ /* 0x000fc40007ffe0ff */
[----:B------:R-:W-:Y:S01]  /*0500*/  ISETP.GE.AND.EX P1, PT, R27, UR13, PT, P1 ;  /* 0x0000000d1b007c0c */ /* 0x000fe2000bf26310 */
[----:B------:R-:W2:Y:S01]  /*0510*/  @!P0 LDC.64 R6, c[0x0][0x3f8] ;  /* 0x0000fe00ff068b82 */ /* 0x000ea20000000a00 */
[----:B------:R-:W-:Y:S02]  /*0520*/  IADD3 R61, PT, PT, R59, R61, RZ ;  /* 0x0000003d3b3d7210 */ /* 0x000fe40007ffe0ff */
[----:B------:R-:W-:-:S05]  /*0530*/  @!P3 MOV R60, R58 ;  /* 0x0000003a003cb202 */ /* 0x000fca0000000f00 */
[----:B------:R-:W-:-:S05]  /*0540*/  @!P3 IMAD.WIDE.U32 R8, R25, R12, R60 ;  /* 0x0000000c1908b225 */ /* 0x000fca00078e003c */
[----:B------:R-:W-:Y:S02]  /*0550*/  @!P3 IADD3 R9, PT, PT, R9, R13, RZ ;  /* 0x0000000d0909b210 */ /* 0x000fe40007ffe0ff */
[C---:B------:R-:W-:Y:S01]  /*0560*/  @!P3 SHF.L.U32 R19, R8.reuse, 0x1, RZ ;  /* 0x000000010813b819 */ /* 0x040fe200000006ff */
[----:B------:R-:W3:Y:S01]  /*0570*/  @!P0 LDC.64 R12, c[0x0][0x3a0] ;  /* 0x0000e800ff0c8b82 */ /* 0x000ee20000000a00 */
[----:B------:R-:W-:Y:S02]  /*0580*/  @!P3 SHF.L.U64.HI R10, R8, 0x1, R9 ;  /* 0x00000001080ab819 */ /* 0x000fe40000010209 */
[C---:B-1----:R-:W-:Y:S02]  /*0590*/  @!P3 IADD3 R16, P2, PT, R19.reuse, R4, RZ ;  /* 0x000000041310b210 */ /* 0x042fe40007f5e0ff */
[----:B0-----:R-:W-:Y:S02]  /*05a0*/  @!P3 IADD3 R18, P4, PT, R19, R2, RZ ;  /* 0x000000021312b210 */ /* 0x001fe40007f9e0ff */
[----:B------:R-:W-:Y:S01]  /*05b0*/  @!P3 IADD3.X R17, PT, PT, R10, R5, RZ, P2, !PT ;  /* 0x000000050a11b210 */ /* 0x000fe200017fe4ff */
[----:B------:R-:W0:Y:S01]  /*05c0*/  @!P1 LDC.64 R8, c[0x0][0x3f8] ;  /* 0x0000fe00ff089b82 */ /* 0x000e220000000a00 */
[----:B--2---:R-:W-:Y:S01]  /*05d0*/  @!P0 IMAD R2, R15, R6, RZ ;  /* 0x000000060f028224 */ /* 0x004fe200078e02ff */
[----:B------:R-:W-:-:S02]  /*05e0*/  @!P0 MOV R4, R58 ;  /* 0x0000003a00048202 */ /* 0x000fc40000000f00 */
[----:B------:R-:W-:Y:S01]  /*05f0*/  @!P0 MOV R5, R61 ;  /* 0x0000003d00058202 */ /* 0x000fe20000000f00 */
[C---:B------:R-:W-:Y:S01]  /*0600*/  @!P0 IMAD R29, R21.reuse, R7, R2 ;  /* 0x00000007151d8224 */ /* 0x040fe200078e0202 */
[----:B------:R-:W-:Y:S01]  /*0610*/  ISETP.GE.U32.AND P2, PT, R14, UR12, PT ;  /* 0x0000000c0e007c0c */ /* 0x000fe2000bf46070 */
[----:B------:R1:W5:Y:S01]  /*0620*/  @!P3 LDG.E R47, desc[UR10][R16.64] ;  /* 0x0000000a102fb981 */ /* 0x000362000c1e1900 */
[----:B------:R-:W-:Y:S01]  /*0630*/  SHF.R.S32.HI R15, RZ, 0x1f, R14 ;  /* 0x0000001fff0f7819 */ /* 0x000fe2000001140e */
[----:B------:R-:W-:Y:S01]  /*0640*/  @!P0 IMAD.WIDE.U32 R6, R21, R6, R4 ;  /* 0x0000000615068225 */ /* 0x000fe200078e0004 */
[----:B------:R-:W-:Y:S02]  /*0650*/  @!P3 IADD3.X R19, PT, PT, R10, R3, RZ, P4, !PT ;  /* 0x000000030a13b210 */ /* 0x000fe400027fe4ff */
[----:B------:R-:W-:Y:S01]  /*0660*/  ISETP.GE.AND.EX P2, PT, R15, UR13, PT, P2 ;  /* 0x0000000d0f007c0c */ /* 0x000fe2000bf46320 */
[----:B------:R-:W2:Y:S01]  /*0670*/  @!P0 LDC.64 R2, c[0x0][0x398] ;  /* 0x0000e600ff028b82 */ /* 0x000ea20000000a00 */
[----:B------:R-:W-:Y:S01]  /*0680*/  @!P0 IADD3 R5, PT, PT, R7, R29, RZ ;  /* 0x0000001d07058210 */ /* 0x000fe20007ffe0ff */
[----:B------:R4:W5:Y:S01]  /*0690*/  @!P3 LDG.E R46, desc[UR10][R18.64] ;  /* 0x0000000a122eb981 */ /* 0x000962000c1e1900 */
[----:B------:R-:W-:-:S02]  /*06a0*/  @!P0 SHF.L.U32 R29, R6, 0x1, RZ ;  /* 0x00000001061d8819 */ /* 0x000fc400000006ff */
[----:B------:R-:W-:-:S03]  /*06b0*/  @!P0 SHF.L.U64.HI R28, R6, 0x1, R5 ;  /* 0x00000001061c8819 */ /* 0x000fc60000010205 */
[----:B------:R-:W4:Y:S01]  /*06c0*/  @!P1 LDC.64 R6, c[0x0][0x3a0] ;  /* 0x0000e800ff069b82 */ /* 0x000f220000000a00 */
[----:B------:R-:W-:Y:S02]  /*06d0*/  IADD3 R10, PT, PT, R25, 0x20, RZ ;  /* 0x00000020190a7810 */ /* 0x000fe40007ffe0ff */
[----:B---3--:R-:W-:Y:S02]  /*06e0*/  @!P0 IADD3 R20, P4, PT, R29, R12, RZ ;  /* 0x0000000c1d148210 */ /* 0x008fe40007f9e0ff */
[----:B------:R-:W-:Y:S02]  /*06f0*/  ISETP.GE.U32.AND P3, PT, R10, UR12, PT ;  /* 0x0000000c0a007c0c */ /* 0x000fe4000bf66070 */
[----:B-1----:R-:W-:Y:S01]  /*0700*/  SHF.R.S32.HI R17, RZ, 0x1f, R10 ;  /* 0x0000001fff117819 */ /* 0x002fe2000001140a */
[----:B------:R-:W1:Y:S01]  /*0710*/  @!P2 LDC.64 R4, c[0x0][0x3f8] ;  /* 0x0000fe00ff04ab82 */ /* 0x000e620000000a00 */
[----:B------:R-:W-:Y:S01]  /*0720*/  @!P0 IADD3.X R21, PT, PT, R28, R13, RZ, P4, !PT ;  /* 0x0000000d1c158210 */ /* 0x000fe200027fe4ff */
[----:B0-----:R-:W-:Y:S01]  /*0730*/  @!P1 IMAD R26, R27, R8, RZ ;  /* 0x000000081b1a9224 */ /* 0x001fe200078e02ff */
[----:B------:R-:W-:-:S02]  /*0740*/  @!P1 MOV R12, R58 ;  /* 0x0000003a000c9202 */ /* 0x000fc40000000f00 */
[----:B------:R-:W-:Y:S02]  /*0750*/  @!P1 MOV R13, R61 ;  /* 0x0000003d000d9202 */ /* 0x000fe40000000f00 */
[----:B------:R-:W-:Y:S01]  /*0760*/  ISETP.GE.AND.EX P3, PT, R17, UR13, PT, P3 ;  /* 0x0000000d11007c0c */ /* 0x000fe2000bf66330 */
[C---:B------:R-:W-:Y:S01]  /*0770*/  @!P1 IMAD R27, R11.reuse, R9, R26 ;  /* 0x000000090b1b9224 */ /* 0x040fe200078e021a */
[----:B------:R0:W5:Y:S01]  /*0780*/  @!P0 LDG.E R45, desc[UR10][R20.64] ;  /* 0x0000000a142d8981 */ /* 0x000162000c1e1900 */
[----:B------:R-:W-:Y:S01]  /*0790*/  @!P1 IMAD.WIDE.U32 R8, R11, R8, R12 ;  /* 0x000000080b089225 */ /* 0x000fe200078e000c */
[----:B--2---:R-:W-:Y:S01]  /*07a0*/  @!P0 IADD3 R26, P4, PT, R29, R2, RZ ;  /* 0x000000021d1a8210 */ /* 0x004fe20007f9e0ff */
[----:B------:R-:W2:Y:S01]  /*07b0*/  @!P1 LDC.64 R12, c[0x0][0x398] ;  /* 0x0000e600ff0c9b82 */ /* 0x000ea20000000a00 */
[----:B------:R-:W-:Y:S02]  /*07c0*/  IADD3 R11, PT, PT, R25, 0x28, RZ ;  /* 0x00000028190b7810 */ /* 0x000fe40007ffe0ff */
[----:B------:R-:W-:-:S02]  /*07d0*/  @!P1 IADD3 R9, PT, PT, R9, R27, RZ ;  /* 0x0000001b09099210 */ /* 0x000fc40007ffe0ff */
[----:B------:R-:W-:Y:S02]  /*07e0*/  @!P0 IADD3.X R27, PT, PT, R28, R3, RZ, P4, !PT ;  /* 0x000000031c1b8210 */ /* 0x000fe400027fe4ff */
[C---:B------:R-:W-:Y:S01]  /*07f0*/  @!P1 SHF.L.U32 R31, R8.reuse, 0x1, RZ ;  /* 0x00000001081f9819 */ /* 0x040fe200000006ff */
[----:B------:R-:W3:Y:S01]  /*0800*/  @!P3 LDC.64 R2, c[0x0][0x3f8] ;  /* 0x0000fe00ff02bb82 */ /* 0x000ee20000000a00 */
[----:B------:R-:W-:Y:S01]  /*0810*/  ISETP.GE.U32.AND P4, PT, R11, UR12, PT ;  /* 0x0000000c0b007c0c */ /* 0x000fe2000bf86070 */
[----:B------:R3:W5:Y:S01]  /*0820*/  @!P0 LDG.E R44, desc[UR10][R26.64] ;  /* 0x0000000a1a2c8981 */ /* 0x000762000c1e1900 */
[----:B----4-:R-:W-:Y:S02]  /*0830*/  SHF.R.S32.HI R19, RZ, 0x1f, R11 ;  /* 0x0000001fff137819 */ /* 0x010fe4000001140b */
[----:B------:R-:W-:Y:S02]  /*0840*/  @!P1 SHF.L.U64.HI R16, R8, 0x1, R9 ;  /* 0x0000000108109819 */ /* 0x000fe40000010209 */
[----:B------:R-:W-:Y:S01]  /*0850*/  @!P1 IADD3 R28, P5, PT, R31, R6, RZ ;  /* 0x000000061f1c9210 */ /* 0x000fe20007fbe0ff */
[----:B------:R-:W4:Y:S01]  /*0860*/  @!P2 LDC.64 R8, c[0x0][0x3a0] ;  /* 0x0000e800ff08ab82 */ /* 0x000f220000000a00 */
[----:B------:R-:W-:Y:S01]  /*0870*/  ISETP.GE.AND.EX P4, PT, R19, UR13, PT, P4 ;  /* 0x0000000d13007c0c */ /* 0x000fe2000bf86340 */
[----:B-1----:R-:W-:Y:S01]  /*0880*/  @!P2 IMAD R15, R15, R4, RZ ;  /* 0x000000040f0fa224 */ /* 0x002fe200078e02ff */
[----:B------:R-:W-:-:S02]  /*0890*/  @!P1 IADD3.X R29, PT, PT, R16, R7, RZ, P5, !PT ;  /* 0x00000007101d9210 */ /* 0x000fc40002ffe4ff */
[----:B------:R-:W-:Y:S02]  /*08a0*/  @!P2 MOV R6, R58 ;  /* 0x0000003a0006a202 */ /* 0x000fe40000000f00 */
[----:B------:R-:W-:Y:S01]  /*08b0*/  @!P2 MOV R7, R61 ;  /* 0x0000003d0007a202 */ /* 0x000fe20000000f00 */
[C---:B0-----:R-:W-:Y:S01]  /*08c0*/  @!P2 IMAD R21, R14.reuse, R5, R15 ;  /* 0x000000050e15a224 */ /* 0x041fe200078e020f */
[----:B--2---:R-:W-:Y:S01]  /*08d0*/  @!P1 IADD3 R20, P0, PT, R31, R12, RZ ;  /* 0x0000000c1f149210 */ /* 0x004fe20007f1e0ff */
[----:B------:R0:W5:Y:S01]  /*08e0*/  @!P1 LDG.E R43, desc[UR10][R28.64] ;  /* 0x0000000a1c2b9981 */ /* 0x000162000c1e1900 */
[----:B------:R-:W-:Y:S02]  /*08f0*/  @!P2 IMAD.WIDE.U32 R14, R14, R4, R6 ;  /* 0x000000040e0ea225 */ /* 0x000fe400078e0006 */
[----:B------:R-:W1:Y:S03]  /*0900*/  @!P2 LDC.64 R4, c[0x0][0x398] ;  /* 0x0000e600ff04ab82 */ /* 0x000e660000000a00 */
[----:B------:R-:W-:-:S05]  /*0910*/  @!P2 IADD3 R15, PT, PT, R15, R21, RZ ;  /* 0x000000150f0fa210 */ /* 0x000fca0007ffe0ff */
[----:B------:R-:W2:Y:S01]  /*0920*/  @!P4 LDC.64 R6, c[0x0][0x3f8] ;  /* 0x0000fe00ff06cb82 */ /* 0x000ea20000000a00 */
[----:B------:R-:W-:Y:S02]  /*0930*/  @!P1 IADD3.X R21, PT, PT, R16, R13, RZ, P0, !PT ;  /* 0x0000000d10159210 */ /* 0x000fe400007fe4ff */
[C---:B------:R-:W-:Y:S02]  /*0940*/  @!P2 SHF.L.U32 R31, R14.reuse, 0x1, RZ ;  /* 0x000000010e1fa819 */ /* 0x040fe400000006ff */
[----:B------:R-:W-:Y:S01]  /*0950*/  @!P2 SHF.L.U64.HI R16, R14, 0x1, R15 ;  /* 0x000000010e10a819 */ /* 0x000fe2000001020f */
[----:B---3--:R-:W-:Y:S01]  /*0960*/  @!P3 IMAD R17, R17, R2, RZ ;  /* 0x000000021111b224 */ /* 0x008fe200078e02ff */
[----:B------:R-:W-:Y:S01]  /*0970*/  @!P3 MOV R26, R58 ;  /* 0x0000003a001ab202 */ /* 0x000fe20000000f00 */
[----:B------:R-:W3:Y:S01]  /*0980*/  @!P3 LDC.64 R14, c[0x0][0x3a0] ;  /* 0x0000e800ff0ebb82 */ /* 0x000ee20000000a00 */
[----:B----4-:R-:W-:Y:S01]  /*0990*/  @!P2 IADD3 R8, P0, PT, R31, R8, RZ ;  /* 0x000000081f08a210 */ /* 0x010fe20007f1e0ff */
[----:B------:R-:W-:Y:S01]  /*09a0*/  @!P3 IMAD R3, R10, R3, R17 ;  /* 0x000000030a03b224 */ /* 0x000fe200078e0211 */
[----:B------:R-:W-:Y:S01]  /*09b0*/  @!P3 MOV R27, R61 ;  /* 0x0000003d001bb202 */ /* 0x000fe20000000f00 */
[----:B------:R4:W5:Y:S01]  /*09c0*/  @!P1 LDG.E R42, desc[UR10][R20.64] ;  /* 0x0000000a142a9981 */ /* 0x000962000c1e1900 */
[----:B------:R-:W-:-:S02]  /*09d0*/  IADD3 R17, PT, PT, R25, 0x30, RZ ;  /* 0x0000003019117810 */ /* 0x000fc40007ffe0ff */
[----:B------:R-:W-:Y:S01]  /*09e0*/  @!P2 IADD3.X R9, PT, PT, R16, R9, RZ, P0, !PT ;  /* 0x000000091009a210 */ /* 0x000fe200007fe4ff */
[----:B------:R-:W-:Y:S01]  /*09f0*/  @!P3 IMAD.WIDE.U32 R26, R10, R2, R26 ;  /* 0x000000020a1ab225 */ /* 0x000fe200078e001a */
[----:B------:R-:W-:Y:S01]  /*0a00*/  ISETP.GE.U32.AND P0, PT, R17, UR12, PT ;  /* 0x0000000c11007c0c */ /* 0x000fe2000bf06070 */
[----:B------:R-:W3:Y:S01]  /*0a10*/  @!P3 LDC.64 R12, c[0x0][0x398] ;  /* 0x0000e600ff0cbb82 */ /* 0x000ee20000000a00 */
[----:B0-----:R-:W-:Y:S01]  /*0a20*/  SHF.R.S32.HI R29, RZ, 0x1f, R17 ;  /* 0x0000001fff1d7819 */ /* 0x001fe20000011411 */
[----:B------:R0:W5:Y:S01]  /*0a30*/  @!P2 LDG.E R41, desc[UR10][R8.64] ;  /* 0x0000000a0829a981 */ /* 0x000162000c1e1900 */
[----:B-1----:R-:W-:Y:S02]  /*0a40*/  @!P2 IADD3 R2, P1, PT, R31, R4, RZ ;  /* 0x000000041f02a210 */ /* 0x002fe40007f3e0ff */
[----:B------:R-:W-:Y:S01]  /*0a50*/  ISETP.GE.AND.EX P0, PT, R29, UR13, PT, P0 ;  /* 0x0000000d1d007c0c */ /* 0x000fe2000bf06300 */
[----:B--2---:R-:W-:Y:S01]  /*0a60*/  @!P4 IMAD R4, R19, R6, RZ ;  /* 0x000000061304c224 */ /* 0x004fe200078e02ff */
[----:B----4-:R-:W-:-:S02]  /*0a70*/  @!P3 IADD3 R21, PT, PT, R27, R3, RZ ;  /* 0x000000031b15b210 */ /* 0x010fc40007ffe0ff */
[C---:B------:R-:W-:Y:S02]  /*0a80*/  @!P3 SHF.L.U32 R19, R26.reuse, 0x1, RZ ;  /* 0x000000011a13b819 */ /* 0x040fe400000006ff */
[----:B------:R-:W-:Y:S01]  /*0a90*/  @!P3 SHF.L.U64.HI R26, R26, 0x1, R21 ;  /* 0x000000011a1ab819 */ /* 0x000fe20000010215 */
[----:B------:R-:W-:Y:S01]  /*0aa0*/  @!P4 IMAD R21, R11, R7, R4 ;  /* 0x000000070b15c224 */ /* 0x000fe200078e0204 */
[----:B------:R-:W-:Y:S01]  /*0ab0*/  @!P2 IADD3.X R3, PT, PT, R16, R5, RZ, P1, !PT ;  /* 0x000000051003a210 */ /* 0x000fe20000ffe4ff */
[----:B0-----:R-:W0:Y:S01]  /*0ac0*/  @!P4 LDC.64 R8, c[0x0][0x398] ;  /* 0x0000e600ff08cb82 */ /* 0x001e220000000a00 */
[----:B------:R-:W-:Y:S02]  /*0ad0*/  @!P4 MOV R4, R58 ;  /* 0x0000003a0004c202 */ /* 0x000fe40000000f00 */
[----:B------:R-:W-:Y:S01]  /*0ae0*/  @!P4 MOV R5, R61 ;  /* 0x0000003d0005c202 */ /* 0x000fe20000000f00 */
[----:B------:R1:W5:Y:S01]  /*0af0*/  @!P2 LDG.E R40, desc[UR10][R2.64] ;  /* 0x0000000a0228a981 */ /* 0x000362000c1e1900 */
[----:B---3--:R-:W-:-:S02]  /*0b00*/  @!P3 IADD3 R14, P1, PT, R19, R14, RZ ;  /* 0x0000000e130eb210 */ /* 0x008fc40007f3e0ff */
[----:B------:R-:W-:Y:S01]  /*0b10*/  IADD3 R27, PT, PT, R25, 0x38, RZ ;  /* 0x00000038191b7810 */ /* 0x000fe20007ffe0ff */
[----:B------:R-:W-:Y:S01]  /*0b20*/  @!P4 IMAD.WIDE.U32 R4, R11, R6, R4 ;  /* 0x000000060b04c225 */ /* 0x000fe200078e0004 */
[----:B------:R-:W-:Y:S01]  /*0b30*/  @!P3 IADD3.X R15, PT, PT, R26, R15, RZ, P1, !PT ;  /* 0x0000000f1a0fb210 */ /* 0x000fe20000ffe4ff */
[----:B------:R-:W2:Y:S01]  /*0b40*/  @!P0 LDC.64 R6, c[0x0][0x3f8] ;  /* 0x0000fe00ff068b82 */ /* 0x000ea20000000a00 */
[----:B------:R-:W-:Y:S02]  /*0b50*/  ISETP.GE.U32.AND P1, PT, R27, UR12, PT ;  /* 0x0000000c1b007c0c */ /* 0x000fe4000bf26070 */
[----:B------:R-:W-:Y:S01]  /*0b60*/  SHF.R.S32.HI R31, RZ, 0x1f, R27 ;  /* 0x0000001fff1f7819 */ /* 0x000fe2000001141b */
[----:B------:R-:W5:Y:S03]  /*0b70*/  @!P3 LDG.E R39, desc[UR10][R14.64] ;  /* 0x0000000a0e27b981 */ /* 0x000f66000c1e1900 */
[----:B------:R-:W-:Y:S01]  /*0b80*/  ISETP.GE.AND.EX P1, PT, R31, UR13, PT, P1 ;  /* 0x0000000d1f007c0c */ /* 0x000fe2000bf26310 */
[----:B------:R-:W3:Y:S01]  /*0b90*/  @!P4 LDC.64 R10, c[0x0][0x3a0] ;  /* 0x0000e800ff0acb82 */ /* 0x000ee20000000a00 */
[----:B------:R-:W-:-:S02]  /*0ba0*/  @!P4 IADD3 R5, PT, PT, R5, R21, RZ ;  /* 0x000000150505c210 */ /* 0x000fc40007ffe0ff */
[----:B------:R-:W-:Y:S02]  /*0bb0*/  @!P3 IADD3 R12, P2, PT, R19, R12, RZ ;  /* 0x0000000c130cb210 */ /* 0x000fe40007f5e0ff */
[C---:B------:R-:W-:Y:S02]  /*0bc0*/  @!P4 SHF.L.U32 R33, R4.reuse, 0x1, RZ ;  /* 0x000000010421c819 */ /* 0x040fe400000006ff */
[----:B------:R-:W-:Y:S01]  /*0bd0*/  @!P4 SHF.L.U64.HI R18, R4, 0x1, R5 ;  /* 0x000000010412c819 */ /* 0x000fe20000010205 */
[----:B-1----:R-:W1:Y:S01]  /*0be0*/  @!P0 LDC.64 R2, c[0x0][0x3a0] ;  /* 0x0000e800ff028b82 */ /* 0x002e620000000a00 */
[----:B------:R-:W-:Y:S02]  /*0bf0*/  @!P3 IADD3.X R13, PT, PT, R26, R13, RZ, P2, !PT ;  /* 0x0000000d1a0db210 */ /* 0x000fe400017fe4ff */
[----:B------:R-:W-:-:S03]  /*0c00*/  IADD3 R21, PT, PT, R25, 0x40, RZ ;  /* 0x0000004019157810 */ /* 0x000fc60007ffe0ff */
[----:B------:R4:W5:Y:S02]  /*0c10*/  @!P3 LDG.E R38, desc[UR10][R12.64] ;  /* 0x0000000a0c26b981 */ /* 0x000964000c1e1900 */
[----:B------:R-:W1:Y:S01]  /*0c20*/  @!P1 LDC.64 R4, c[0x0][0x3f8] ;  /* 0x0000fe00ff049b82 */ /* 0x000e620000000a00 */
[----:B--2---:R-:W-:Y:S01]  /*0c30*/  @!P0 IMAD R16, R29, R6, RZ ;  /* 0x000000061d108224 */ /* 0x004fe200078e02ff */
[----:B------:R-:W-:Y:S02]  /*0c40*/  ISETP.GE.U32.AND P2, PT, R21, UR12, PT ;  /* 0x0000000c15007c0c */ /* 0x000fe4000bf46070 */
[----:B------:R-:W-:Y:S02]  /*0c50*/  SHF.R.S32.HI R19, RZ, 0x1f, R21 ;  /* 0x0000001fff137819 */ /* 0x000fe40000011415 */
[----:B----4-:R-:W-:Y:S02]  /*0c60*/  @!P0 MOV R12, R58 ;  /* 0x0000003a000c8202 */ /* 0x010fe40000000f00 */
[----:B------:R-:W2:Y:S01]  /*0c70*/  @!P0 LDC.64 R14, c[0x0][0x398] ;  /* 0x0000e600ff0e8b82 */ /* 0x000ea20000000a00 */
[----:B------:R-:W-:Y:S01]  /*0c80*/  @!P0 MOV R13, R61 ;  /* 0x0000003d000d8202 */ /* 0x000fe20000000f00 */
[----:B------:R-:W-:Y:S01]  /*0c90*/  @!P0 IMAD R29, R17, R7, R16 ;  /* 0x00000007111d8224 */ /* 0x000fe200078e0210 */
[----:B------:R-:W-:Y:S01]  /*0ca0*/  ISETP.GE.AND.EX P2, PT, R19, UR13, PT, P2 ;  /* 0x0000000d13007c0c */ /* 0x000fe2000bf46320 */
[----:B------:R-:W-:Y:S01]  /*0cb0*/  @!P0 IMAD.WIDE.U32 R16, R17, R6, R12 ;  /* 0x0000000611108225 */ /* 0x000fe200078e000c */
[----:B---3--:R-:W-:-:S03]  /*0cc0*/  @!P4 IADD3 R10, P5, PT, R33, R10, RZ ;  /* 0x0000000a210ac210 */ /* 0x008fc60007fbe0ff */
[----:B------:R-:W3:Y:S01]  /*0cd0*/  @!P1 LDC.64 R48, c[0x0][0x398] ;  /* 0x0000e600ff309b82 */ /* 0x000ee20000000a00 */
[----:B0-----:R-:W-:Y:S02]  /*0ce0*/  @!P4 IADD3 R8, P3, PT, R33, R8, RZ ;  /* 0x000000082108c210 */ /* 0x001fe40007f7e0ff */
[----:B------:R-:W-:Y:S02]  /*0cf0*/  @!P0 IADD3 R17, PT, PT, R17, R29, RZ ;  /* 0x0000001d11118210 */ /* 0x000fe40007ffe0ff */
[C---:B------:R-:W-:Y:S02]  /*0d00*/  @!P4 IADD3.X R11, PT, PT, R18.reuse, R11, RZ, P5, !PT ;  /* 0x0000000b120bc210 */ /* 0x040fe40002ffe4ff */
[----:B------:R-:W-:Y:S01]  /*0d10*/  @!P4 IADD3.X R9, PT, PT, R18, R9, RZ, P3, !PT ;  /* 0x000000091209c210 */ /* 0x000fe20001ffe4ff */
[----:B------:R-:W0:Y:S01]  /*0d20*/  @!P2 LDC.64 R6, c[0x0][0x3f8] ;  /* 0x0000fe00ff06ab82 */ /* 0x000e220000000a00 */
[C---:B------:R-:W-:Y:S01]  /*0d30*/  @!P0 SHF.L.U32 R13, R16.reuse, 0x1, RZ ;  /* 0x00000001100d8819 */ /* 0x040fe200000006ff */
[----:B------:R4:W5:Y:S01]  /*0d40*/  @!P4 LDG.E R37, desc[UR10][R10.64] ;  /* 0x0000000a0a25c981 */ /* 0x000962000c1e1900 */
[----:B------:R-:W-:-:S02]  /*0d50*/  @!P0 SHF.L.U64.HI R16, R16, 0x1, R17 ;  /* 0x0000000110108819 */ /* 0x000fc40000010211 */
[----:B------:R-:W-:Y:S01]  /*0d60*/  IADD3 R17, PT, PT, R25, 0x48, RZ ;  /* 0x0000004819117810 */ /* 0x000fe20007ffe0ff */
[----:B------:R4:W5:Y:S01]  /*0d70*/  @!P4 LDG.E R36, desc[UR10][R8.64] ;  /* 0x0000000a0824c981 */ /* 0x000962000c1e1900 */
[----:B-1----:R-:W-:Y:S02]  /*0d80*/  @!P1 IMAD R18, R31, R4, RZ ;  /* 0x000000041f129224 */ /* 0x002fe400078e02ff */
[----:B------:R-:W-:Y:S02]  /*0d90*/  ISETP.GE.U32.AND P4, PT, R17, UR12, PT ;  /* 0x0000000c11007c0c */ /* 0x000fe4000bf86070 */
[----:B------:R-:W-:Y:S01]  /*0da0*/  SHF.R.S32.HI R31, RZ, 0x1f, R17 ;  /* 0x0000001fff1f7819 */ /* 0x000fe20000011411 */
[----:B----4-:R-:W-:Y:S01]  /*0db0*/  @!P1 IMAD R11, R27, R5, R18 ;  /* 0x000000051b0b9224 */ /* 0x010fe200078e0212 */
[----:B------:R-:W-:Y:S02]  /*0dc0*/  @!P1 MOV R8, R58 ;  /* 0x0000003a00089202 */ /* 0x000fe40000000f00 */
[----:B------:R-:W-:-:S02]  /*0dd0*/  @!P1 MOV R9, R61 ;  /* 0x0000003d00099202 */ /* 0x000fc40000000f00 */
[----:B------:R-:W-:Y:S02]  /*0de0*/  ISETP.GE.AND.EX P4, PT, R31, UR13, PT, P4 ;  /* 0x0000000d1f007c0c */ /* 0x000fe4000bf86340 */
[----:B------:R-:W-:Y:S01]  /*0df0*/  @!P0 IADD3 R2, P3, PT, R13, R2, RZ ;  /* 0x000000020d028210 */ /* 0x000fe20007f7e0ff */
[----:B------:R-:W-:Y:S01]  /*0e00*/  @!P1 IMAD.WIDE.U32 R4, R27, R4, R8 ;  /* 0x000000041b049225 */ /* 0x000fe200078e0008 */
[----:B--2---:R-:W-:Y:S02]  /*0e10*/  @!P0 IADD3 R14, P5, PT, R13, R14, RZ ;  /* 0x0000000e0d0e8210 */ /* 0x004fe40007fbe0ff */
[----:B------:R-:W1:Y:S02]  /*0e20*/  @!P1 LDC.64 R12, c[0x0][0x3a0] ;  /* 0x0000e800ff0c9b82 */ /* 0x000e640000000a00 */
[----:B------:R-:W-:Y:S02]  /*0e30*/  @!P1 IADD3 R5, PT, PT, R5, R11, RZ ;  /* 0x0000000b05059210 */ /* 0x000fe40007ffe0ff */
[----:B------:R-:W-:-:S02]  /*0e40*/  @!P0 IADD3.X R3, PT, PT, R16, R3, RZ, P3, !PT ;  /* 0x0000000310038210 */ /* 0x000fc40001ffe4ff */
[----:B------:R-:W-:Y:S02]  /*0e50*/  @!P0 IADD3.X R15, PT, PT, R16, R15, RZ, P5, !PT ;  /* 0x0000000f100f8210 */ /* 0x000fe40002ffe4ff */
[C---:B------:R-:W-:Y:S01]  /*0e60*/  @!P1 SHF.L.U32 R29, R4.reuse, 0x1, RZ ;  /* 0x00000001041d9819 */ /* 0x040fe200000006ff */
[----:B0-----:R-:W-:Y:S01]  /*0e70*/  @!P2 IMAD R8, R19, R6, RZ ;  /* 0x000000061308a224 */ /* 0x001fe200078e02ff */
[----:B------:R-:W-:Y:S01]  /*0e80*/  @!P1 SHF.L.U64.HI R16, R4, 0x1, R5 ;  /* 0x0000000104109819 */ /* 0x000fe20000010205 */
[----:B------:R0:W5:Y:S01]  /*0e90*/  @!P0 LDG.E R35, desc[UR10][R2.64] ;  /* 0x0000000a02238981 */ /* 0x000162000c1e1900 */
[----:B------:R-:W2:Y:S01]  /*0ea0*/  @!P4 LDC.64 R4, c[0x0][0x3f8] ;  /* 0x0000fe00ff04cb82 */ /* 0x000ea20000000a00 */
[----:B------:R-:W-:Y:S02]  /*0eb0*/  IADD3 R27, PT, PT, R25, 0x50, RZ ;  /* 0x00000050191b7810 */ /* 0x000fe40007ffe0ff */
[----:B------:R-:W-:Y:S02]  /*0ec0*/  @!P2 MOV R10, R58 ;  /* 0x0000003a000aa202 */ /* 0x000fe40000000f00 */
[----:B------:R-:W-:-:S02]  /*0ed0*/  CS2R R32, SRZ ;  /* 0x0000000000207805 */ /* 0x000fc4000001ff00 */
[----:B------:R-:W-:Y:S01]  /*0ee0*/  @!P2 MOV R11, R61 ;  /* 0x0000003d000ba202 */ /* 0x000fe20000000f00 */
[----:B------:R4:W5:Y:S01]  /*0ef0*/  @!P0 LDG.E R34, desc[UR10][R14.64] ;  /* 0x0000000a0e228981 */ /* 0x000962000c1e1900 */
[----:B------:R-:W-:Y:S02]  /*0f00*/  ISETP.GE.U32.AND P3, PT, R27, UR12, PT ;  /* 0x0000000c1b007c0c */ /* 0x000fe4000bf66070 */
[----:B------:R-:W-:Y:S01]  /*0f10*/  SHF.R.S32.HI R19, RZ, 0x1f, R27 ;  /* 0x0000001fff137819 */ /* 0x000fe2000001141b */
[C---:B------:R-:W-:Y:S01]  /*0f20*/  @!P2 IMAD R51, R21.reuse, R7, R8 ;  /* 0x000000071533a224 */ /* 0x040fe200078e0208 */
[----:B0-----:R-:W0:Y:S01]  /*0f30*/  @!P2 LDC.64 R2, c[0x0][0x398] ;  /* 0x0000e600ff02ab82 */ /* 0x001e220000000a00 */
[----:B------:R-:W-:Y:S01]  /*0f40*/  @!P2 IMAD.WIDE.U32 R6, R21, R6, R10 ;  /* 0x000000061506a225 */ /* 0x000fe200078e000a */
[----:B-1----:R-:W-:Y:S02]  /*0f50*/  @!P1 IADD3 R12, P5, PT, R29, R12, RZ ;  /* 0x0000000c1d0c9210 */ /* 0x002fe40007fbe0ff */
[----:B------:R-:W-:-:S04]  /*0f60*/  ISETP.GE.AND.EX P3, PT, R19, UR13, PT, P3 ;  /* 0x0000000d13007c0c */ /* 0x000fc8000bf66330 */
[----:B------:R-:W1:Y:S01]  /*0f70*/  @!P2 LDC.64 R8, c[0x0][0x3a0] ;  /* 0x0000e800ff08ab82 */ /* 0x000e620000000a00 */
[C---:B------:R-:W-:Y:S02]  /*0f80*/  @!P1 IADD3.X R13, PT, PT, R16.reuse, R13, RZ, P5, !PT ;  /* 0x0000000d100d9210 */ /* 0x040fe40002ffe4ff */
[----:B---3--:R-:W-:Y:S02]  /*0f90*/  @!P1 IADD3 R48, P0, PT, R29, R48, RZ ;  /* 0x000000301d309210 */ /* 0x008fe40007f1e0ff */
[----:B------:R-:W-:Y:S01]  /*0fa0*/  @!P2 IADD3 R7, PT, PT, R7, R51, RZ ;  /* 0x000000330707a210 */ /* 0x000fe20007ffe0ff */
[----:B------:R2:W5:Y:S01]  /*0fb0*/  @!P1 LDG.E R33, desc[UR10][R12.64] ;  /* 0x0000000a0c219981 */ /* 0x000562000c1e1900 */
[----:B------:R-:W-:Y:S01]  /*0fc0*/  IADD3 R21, PT, PT, R25, 0x58, RZ ;  /* 0x0000005819157810 */ /* 0x000fe20007ffe0ff */
[----:B----4-:R-:W3:Y:S01]  /*0fd0*/  @!P4 LDC.64 R14, c[0x0][0x398] ;  /* 0x0000e600ff0ecb82 */ /* 0x010ee20000000a00 */
[----:B------:R-:W-:Y:S02]  /*0fe0*/  @!P1 IADD3.X R49, PT, PT, R16, R49, RZ, P0, !PT ;  /* 0x0000003110319210 */ /* 0x000fe400007fe4ff */
[----:B------:R-:W-:-:S02]  /*0ff0*/  @!P2 SHF.L.U32 R51, R6, 0x1, RZ ;  /* 0x000000010633a819 */ /* 0x000fc400000006ff */
[----:B------:R-:W-:Y:S01]  /*1000*/  @!P2 SHF.L.U64.HI R18, R6, 0x1, R7 ;  /* 0x000000010612a819 */ /* 0x000fe20000010207 */
[----:B------:R-:W5:Y:S01]  /*1010*/  @!P1 LDG.E R32, desc[UR10][R48.64] ;  /* 0x0000000a30209981 */ /* 0x000f62000c1e1900 */
[----:B------:R-:W-:Y:S01]  /*1020*/  ISETP.GE.U32.AND P0, PT, R21, UR12, PT ;  /* 0x0000000c15007c0c */ /* 0x000fe2000bf06070 */
[----:B------:R-:W4:Y:S01]  /*1030*/  @!P4 LDC.64 R6, c[0x0][0x3a0] ;  /* 0x0000e800ff06cb82 */ /* 0x000f220000000a00 */
[----:B------:R-:W-:Y:S01]  /*1040*/  SHF.R.S32.HI R29, RZ, 0x1f, R21 ;  /* 0x0000001fff1d7819 */ /* 0x000fe20000011415 */
[----:B--2---:R-:W-:Y:S01]  /*1050*/  @!P4 IMAD R12, R31, R4, RZ ;  /* 0x000000041f0cc224 */ /* 0x004fe200078e02ff */
[----:B------:R-:W-:Y:S02]  /*1060*/  @!P4 MOV R13, R61 ;  /* 0x0000003d000dc202 */ /* 0x000fe40000000f00 */
[----:B------:R-:W-:Y:S01]  /*1070*/  ISETP.GE.AND.EX P0, PT, R29, UR13, PT, P0 ;  /* 0x0000000d1d007c0c */ /* 0x000fe2000bf06300 */
[----:B------:R-:W-:Y:S02]  /*1080*/  @!P4 IMAD R5, R17, R5, R12 ;  /* 0x000000051105c224 */ /* 0x000fe400078e020c */
[----:B------:R-:W2:Y:S01]  /*1090*/  @!P3 LDC.64 R10, c[0x0][0x3f8] ;  /* 0x0000fe00ff0abb82 */ /* 0x000ea20000000a00 */
[----:B------:R-:W-:-:S02]  /*10a0*/  @!P4 MOV R12, R58 ;  /* 0x0000003a000cc202 */ /* 0x000fc40000000f00 */
[----:B-1----:R-:W-:-:S03]  /*10b0*/  @!P2 IADD3 R30, P5, PT, R51, R8, RZ ;  /* 0x00000008331ea210 */ /* 0x002fc60007fbe0ff */
[----:B------:R-:W-:Y:S01]  /*10c0*/  @!P4 IMAD.WIDE.U32 R12, R17, R4, R12 ;  /* 0x00000004110cc225 */ /* 0x000fe200078e000c */
[----:B0-----:R-:W-:Y:S02]  /*10d0*/  @!P2 IADD3 R16, P6, PT, R51, R2, RZ ;  /* 0x000000023310a210 */ /* 0x001fe40007fde0ff */
[C---:B------:R-:W-:Y:S02]  /*10e0*/  @!P2 IADD3.X R31, PT, PT, R18.reuse, R9, RZ, P5, !PT ;  /* 0x00000009121fa210 */ /* 0x040fe40002ffe4ff */
[----:B------:R-:W-:Y:S02]  /*10f0*/  @!P4 IADD3 R13, PT, PT, R13, R5, RZ ;  /* 0x000000050d0dc210 */ /* 0x000fe40007ffe0ff */
[----:B------:R-:W0:Y:S01]  /*1100*/  @!P0 LDC.64 R4, c[0x0][0x3f8] ;  /* 0x0000fe00ff048b82 */ /* 0x000e220000000a00 */
[----:B------:R-:W-:Y:S01]  /*1110*/  HFMA2 R9, -RZ, RZ, 0, 0 ;  /* 0x00000000ff097431 */ /* 0x000fe200000001ff */
[----:B------:R-:W-:Y:S02]  /*1120*/  @!P2 IADD3.X R17, PT, PT, R18, R3, RZ, P6, !PT ;  /* 0x000000031211a210 */ /* 0x000fe400037fe4ff */
[----:B------:R-:W-:-:S02]  /*1130*/  @!P4 SHF.L.U32 R3, R12, 0x1, RZ ;  /* 0x000000010c03c819 */ /* 0x000fc400000006ff */
[----:B------:R-:W-:Y:S01]  /*1140*/  @!P4 SHF.L.U64.HI R8, R12, 0x1, R13 ;  /* 0x000000010c08c819 */ /* 0x000fe2000001020d */
[----:B------:R1:W5:Y:S01]  /*1150*/  @!P2 LDG.E R9, desc[UR10][R30.64] ;  /* 0x0000000a1e09a981 */ /* 0x000362000c1e1900 */
[----:B----4-:R-:W-:Y:S01]  /*1160*/  @!P4 IADD3 R18, P1, PT, R3, R6, RZ ;  /* 0x000000060312c210 */ /* 0x010fe20007f3e0ff */
[----:B------:R-:W-:Y:S02]  /*1170*/  HFMA2 R2, -RZ, RZ, 0, 0 ;  /* 0x00000000ff027431 */ /* 0x000fe400000001ff */
[----:B--2---:R-:W-:Y:S01]  /*1180*/  @!P3 IMAD R12, R19, R10, RZ ;  /* 0x0000000a130cb224 */ /* 0x004fe200078e02ff */
[----:B------:R-:W-:Y:S02]  /*1190*/  @!P4 IADD3.X R19, PT, PT, R8, R7, RZ, P1, !PT ;  /* 0x000000070813c210 */ /* 0x000fe40000ffe4ff */
[----:B------:R-:W2:Y:S01]  /*11a0*/  @!P3 LDC.64 R6, c[0x0][0x3a0] ;  /* 0x0000e800ff06bb82 */ /* 0x000ea20000000a00 */
[----:B------:R4:W5:Y:S01]  /*11b0*/  @!P2 LDG.E R2, desc[UR10][R16.64] ;  /* 0x0000000a1002a981 */ /* 0x000962000c1e1900 */
[----:B-1----:R-:W-:-:S04]  /*11c0*/  IADD3 R30, PT, PT, R25, 0x60, RZ ;  /* 0x00000060191e7810 */ /* 0x002fc80007ffe0ff */
[----:B------:R-:W-:Y:S02]  /*11d0*/  ISETP.GE.U32.AND P1, PT, R30, UR12, PT ;  /* 0x0000000c1e007c0c */ /* 0x000fe4000bf26070 */
[----:B------:R-:W-:Y:S02]  /*11e0*/  SHF.R.S32.HI R31, RZ, 0x1f, R30 ;  /* 0x0000001fff1f7819 */ /* 0x000fe4000001141e */
[----:B----4-:R-:W-:Y:S02]  /*11f0*/  @!P3 MOV R16, R58 ;  /* 0x0000003a0010b202 */ /* 0x010fe40000000f00 */
[----:B------:R-:W-:Y:S02]  /*1200*/  @!P3 MOV R17, R61 ;  /* 0x0000003d0011b202 */ /* 0x000fe40000000f00 */
[----:B------:R-:W-:Y:S01]  /*1210*/  ISETP.GE.AND.EX P1, PT, R31, UR13, PT, P1 ;  /* 0x0000000d1f007c0c */ /* 0x000fe2000bf26310 */
[C---:B------:R-:W-:Y:S02]  /*1220*/  @!P3 IMAD R49, R27.reuse, R11, R12 ;  /* 0x0000000b1b31b224 */ /* 0x040fe400078e020c */
[----:B------:R-:W1:Y:S01]  /*1230*/  @!P3 LDC.64 R12, c[0x0][0x398] ;  /* 0x0000e600ff0cbb82 */ /* 0x000e620000000a00 */
[----:B------:R-:W-:Y:S01]  /*1240*/  @!P3 IMAD.WIDE.U32 R10, R27, R10, R16 ;  /* 0x0000000a1b0ab225 */ /* 0x000fe200078e0010 */
[----:B---3--:R-:W-:-:S03]  /*1250*/  @!P4 IADD3 R26, P2, PT, R3, R14, RZ ;  /* 0x0000000e031ac210 */ /* 0x008fc60007f5e0ff */
[----:B0-----:R-:W-:Y:S01]  /*1260*/  @!P0 IMAD R14, R29, R4, RZ ;  /* 0x000000041d0e8224 */ /* 0x001fe200078e02ff */
[----:B------:R-:W-:Y:S02]  /*1270*/  @!P3 IADD3 R11, PT, PT, R11, R49, RZ ;  /* 0x000000310b0bb210 */ /* 0x000fe40007ffe0ff */
[----:B------:R-:W0:Y:S01]  /*1280*/  @!P0 LDC.64 R16, c[0x0][0x3a0] ;  /* 0x0000e800ff108b82 */ /* 0x000e220000000a00 */
[----:B------:R-:W-:Y:S01]  /*1290*/  @!P4 IADD3.X R27, PT, PT, R8, R15, RZ, P2, !PT ;  /* 0x0000000f081bc210 */ /* 0x000fe200017fe4ff */
[----:B------:R-:W-:Y:S01]  /*12a0*/  @!P0 IMAD R5, R21, R5, R14 ;  /* 0x0000000515058224 */ /* 0x000fe200078e020e */
[C---:B------:R-:W-:Y:S02]  /*12b0*/  @!P3 SHF.L.U32 R51, R10.reuse, 0x1, RZ ;  /* 0x000000010a33b819 */ /* 0x040fe400000006ff */
[----:B------:R-:W-:-:S03]  /*12c0*/  @!P3 SHF.L.U64.HI R28, R10, 0x1, R11 ;  /* 0x000000010a1cb819 */ /* 0x000fc6000001020b */
[----:B------:R-:W3:Y:S01]  /*12d0*/  @!P1 LDC.64 R14, c[0x0][0x3f8] ;  /* 0x0000fe00ff0e9b82 */ /* 0x000ee20000000a00 */
[----:B------:R-:W-:Y:S02]  /*12e0*/  IADD3 R8, PT, PT, R25, 0x68, RZ ;  /* 0x0000006819087810 */ /* 0x000fe40007ffe0ff */
[----:B------:R-:W-:-:S05]  /*12f0*/  MOV R3, RZ ;  /* 0x000000ff00037202 */ /* 0x000fca0000000f00 */
[----:B------:R-:W4:Y:S01]  /*1300*/  @!P0 LDC.64 R10, c[0x0][0x398] ;  /* 0x0000e600ff0a8b82 */ /* 0x000f220000000a00 */
[----:B------:R-:W-:Y:S01]  /*1310*/  ISETP.GE.U32.AND P2, PT, R8, UR12, PT ;  /* 0x0000000c08007c0c */ /* 0x000fe2000bf46070 */
[----:B------:R1:W5:Y:S01]  /*1320*/  @!P4 LDG.E R3, desc[UR10][R18.64] ;  /* 0x0000000a1203c981 */ /* 0x000362000c1e1900 */
[----:B------:R-:W-:Y:S02]  /*1330*/  SHF.R.S32.HI R29, RZ, 0x1f, R8 ;  /* 0x0000001fff1d7819 */ /* 0x000fe40000011408 */
[----:B------:R-:W-:Y:S02]  /*1340*/  @!P0 MOV R48, R58 ;  /* 0x0000003a00308202 */ /* 0x000fe40000000f00 */
[----:B------:R-:W-:Y:S02]  /*1350*/  @!P0 MOV R49, R61 ;  /* 0x0000003d00318202 */ /* 0x000fe40000000f00 */
[----:B------:R-:W-:Y:S02]  /*1360*/  ISETP.GE.AND.EX P2, PT, R29, UR13, PT, P2 ;  /* 0x0000000d1d007c0c */ /* 0x000fe4000bf46320 */
[----:B--2---:R-:W-:Y:S01]  /*1370*/  @!P3 IADD3 R20, P5, PT, R51, R6, RZ ;  /* 0x000000063314b210 */ /* 0x004fe20007fbe0ff */
[----:B------:R-:W-:Y:S01]  /*1380*/  @!P0 IMAD.WIDE.U32 R48, R21, R4, R48 ;  /* 0x0000000415308225 */ /* 0x000fe200078e0030 */
[----:B-1----:R-:W-:-:S03]  /*1390*/  @!P3 IADD3 R18, P6, PT, R51, R12, RZ ;  /* 0x0000000c3312b210 */ /* 0x002fc60007fde0ff */
[----:B------:R-:W-:Y:S01]  /*13a0*/  HFMA2 R4, -RZ, RZ, 0, 0 ;  /* 0x00000000ff047431 */ /* 0x000fe200000001ff */
[C---:B------:R-:W-:Y:S02]  /*13b0*/  @!P3 IADD3.X R21, PT, PT, R28.reuse, R7, RZ, P5, !PT ;  /* 0x000000071c15b210 */ /* 0x040fe40002ffe4ff */
[----:B------:R-:W-:Y:S02]  /*13c0*/  CS2R R6, SRZ ;  /* 0x0000000000067805 */ /* 0x000fe4000001ff00 */
[----:B------:R-:W-:Y:S01]  /*13d0*/  @!P0 IADD3 R5, PT, PT, R49, R5, RZ ;  /* 0x0000000531058210 */ /* 0x000fe20007ffe0ff */
[----:B------:R-:W-:Y:S01]  /*13e0*/  UIMAD.WIDE UR8, UR6, 0x8, UR8 ;  /* 0x00000008060878a5 */ /* 0x000fe2000f8e0208 */
[----:B------:R-:W-:Y:S01]  /*13f0*/  @!P3 IADD3.X R19, PT, PT, R28, R13, RZ, P6, !PT ;  /* 0x0000000d1c13b210 */ /* 0x000fe200037fe4ff */
[----:B------:R-:W5:Y:S01]  /*1400*/  @!P4 LDG.E R4, desc[UR10][R26.64] ;  /* 0x0000000a1a04c981 */ /* 0x000f62000c1e1900 */
[C---:B------:R-:W-:Y:S01]  /*1410*/  @!P0 SHF.L.U32 R51, R48.reuse, 0x1, RZ ;  /* 0x0000000130338819 */ /* 0x040fe200000006ff */
[----:B---3--:R-:W-:Y:S01]  /*1420*/  @!P1 IMAD R31, R31, R14, RZ ;  /* 0x0000000e1f1f9224 */ /* 0x008fe200078e02ff */
[----:B------:R-:W-:Y:S01]  /*1430*/  @!P0 SHF.L.U64.HI R28, R48, 0x1, R5 ;  /* 0x00000001301c8819 */ /* 0x000fe20000010205 */
[----:B------:R1:W5:Y:S01]  /*1440*/  @!P3 LDG.E R6, desc[UR10][R18.64] ;  /* 0x0000000a1206b981 */ /* 0x000362000c1e1900 */
[----:B0-----:R-:W-:Y:S01]  /*1450*/  @!P0 IADD3 R52, P4, PT, R51, R16, RZ ;  /* 0x0000001033348210 */ /* 0x001fe20007f9e0ff */
[----:B------:R-:W0:Y:S01]  /*1460*/  @!P2 LDC.64 R12, c[0x0][0x3f8] ;  /* 0x0000fe00ff0cab82 */ /* 0x000e220000000a00 */
[----:B------:R-:W-:-:S02]  /*1470*/  MOV R48, UR8 ;  /* 0x0000000800307c02 */ /* 0x000fc40008000f00 */
[----:B------:R-:W-:Y:S02]  /*1480*/  MOV R49, UR9 ;  /* 0x0000000900317c02 */ /* 0x000fe40008000f00 */
[----:B------:R-:W-:Y:S02]  /*1490*/  @!P0 IADD3.X R53, PT, PT, R28, R17, RZ, P4, !PT ;  /* 0x000000111c358210 */ /* 0x000fe400027fe4ff */
[----:B-1----:R-:W-:Y:S01]  /*14a0*/  @!P1 MOV R18, R58 ;  /* 0x0000003a00129202 */ /* 0x002fe20000000f00 */
[----:B------:R-:W1:Y:S01]  /*14b0*/  @!P1 LDC.64 R16, c[0x0][0x3a0] ;  /* 0x0000e800ff109b82 */ /* 0x000e620000000a00 */
[----:B------:R-:W-:Y:S01]  /*14c0*/  @!P1 MOV R19, R61 ;  /* 0x0000003d00139202 */ /* 0x000fe20000000f00 */
[----:B------:R-:W5:Y:S01]  /*14d0*/  @!P0 LDG.E R7, desc[UR10][R52.64] ;  /* 0x0000000a34078981 */ /* 0x000f62000c1e1900 */
[----:B----4-:R-:W-:Y:S01]  /*14e0*/  @!P0 IADD3 R50, P4, PT, R51, R10, RZ ;  /* 0x0000000a33328210 */ /* 0x010fe20007f9e0ff */
[C---:B------:R-:W-:Y:S01]  /*14f0*/  @!P1 IMAD R51, R30.reuse, R15, R31 ;  /* 0x0000000f1e339224 */ /* 0x040fe200078e021f */
[----:B------:R-:W-:Y:S01]  /*1500*/  MOV R5, RZ ;  /* 0x000000ff00057202 */ /* 0x000fe20000000f00 */
[----:B------:R-:W-:-:S02]  /*1510*/  @!P1 IMAD.WIDE.U32 R30, R30, R14, R18 ;  /* 0x0000000e1e1e9225 */ /* 0x000fc400078e0012 */
[----:B------:R-:W2:Y:S01]  /*1520*/  LDG.E.64 R14, desc[UR10][R48.64] ;  /* 0x0000000a300e7981 */ /* 0x000ea2000c1e1b00 */
[----:B------:R-:W-:Y:S01]  /*1530*/  IADD3 R26, PT, PT, R25, 0x70, RZ ;  /* 0x00000070191a7810 */ /* 0x000fe20007ffe0ff */
[----:B------:R-:W3:Y:S02]  /*1540*/  @!P1 LDC.64 R18, c[0x0][0x398] ;  /* 0x0000e600ff129b82 */ /* 0x000ee40000000a00 */
[----:B------:R4:W5:Y:S01]  /*1550*/  @!P3 LDG.E R5, desc[UR10][R20.64] ;  /* 0x0000000a1405b981 */ /* 0x000962000c1e1900 */
[----:B------:R-:W-:Y:S02]  /*1560*/  ISETP.GE.U32.AND P3, PT, R26, UR12, PT ;  /* 0x0000000c1a007c0c */ /* 0x000fe4000bf66070 */
[----:B------:R-:W-:-:S04]  /*1570*/  SHF.R.S32.HI R27, RZ, 0x1f, R26 ;  /* 0x0000001fff1b7819 */ /* 0x000fc8000001141a */
[----:B------:R-:W-:Y:S02]  /*1580*/  ISETP.GE.AND.EX P3, PT, R27, UR13, PT, P3 ;  /* 0x0000000d1b007c0c */ /* 0x000fe4000bf66330 */
[----:B------:R-:W-:Y:S01]  /*1590*/  @!P1 IADD3 R31, PT, PT, R31, R51, RZ ;  /* 0x000000331f1f9210 */ /* 0x000fe20007ffe0ff */
[----:B0-----:R-:W-:Y:S01]  /*15a0*/  @!P2 IMAD R29, R29, R12, RZ ;  /* 0x0000000c1d1da224 */ /* 0x001fe200078e02ff */
[----:B------:R-:W-:Y:S01]  /*15b0*/  @!P0 IADD3.X R51, PT, PT, R28, R11, RZ, P4, !PT ;  /* 0x0000000b1c338210 */ /* 0x000fe200027fe4ff */
[----:B----4-:R-:W0:Y:S01]  /*15c0*/  @!P2 LDC.64 R20, c[0x0][0x3a0] ;  /* 0x0000e800ff14ab82 */ /* 0x010e220000000a00 */
[----:B------:R-:W-:Y:S02]  /*15d0*/  @!P2 MOV R54, R58 ;  /* 0x0000003a0036a202 */ /* 0x000fe40000000f00 */
[----:B------:R-:W-:Y:S02]  /*15e0*/  @!P2 MOV R55, R61 ;  /* 0x0000003d0037a202 */ /* 0x000fe40000000f00 */
[----:B------:R-:W-:-:S03]  /*15f0*/  @!P1 SHF.L.U32 R53, R30, 0x1, RZ ;  /* 0x000000011e359819 */ /* 0x000fc600000006ff */
[----:B------:R-:W4:Y:S01]  /*1600*/  @!P2 LDC.64 R10, c[0x0][0x398] ;  /* 0x0000e600ff0aab82 */ /* 0x000f220000000a00 */
[----:B------:R-:W-:Y:S01]  /*1610*/  @!P1 SHF.L.U64.HI R30, R30, 0x1, R31 ;  /* 0x000000011e1e9819 */ /* 0x000fe2000001021f */
[C---:B------:R-:W-:Y:S02]  /*1620*/  @!P2 IMAD R31, R8.reuse, R13, R29 ;  /* 0x0000000d081fa224 */ /* 0x040fe400078e021d */
[----:B------:R-:W-:-:S04]  /*1630*/  @!P2 IMAD.WIDE.U32 R54, R8, R12, R54 ;  /* 0x0000000c0836a225 */ /* 0x000fc800078e0036 */
[----:B------:R-:W-:Y:S01]  /*1640*/  HFMA2 R8, -RZ, RZ, 0, 0 ;  /* 0x00000000ff087431 */ /* 0x000fe200000001ff */
[----:B------:R-:W0:Y:S01]  /*1650*/  @!P3 LDC.64 R12, c[0x0][0x3f8] ;  /* 0x0000fe00ff0cbb82 */ /* 0x000e220000000a00 */
[----:B------:R-:W-:-:S04]  /*1660*/  IADD3 R25, PT, PT, R25, 0x78, RZ ;  /* 0x0000007819197810 */ /* 0x000fc80007ffe0ff */
[----:B------:R3:W5:Y:S01]  /*1670*/  @!P0 LDG.E R8, desc[UR10][R50.64] ;  /* 0x0000000a32088981 */ /* 0x000762000c1e1900 */
[----:B-1----:R-:W-:Y:S02]  /*1680*/  @!P1 IADD3 R16, P5, PT, R53, R16, RZ ;  /* 0x0000001035109210 */ /* 0x002fe40007fbe0ff */
[----:B------:R-:W-:Y:S02]  /*1690*/  ISETP.GE.U32.AND P4, PT, R25, UR12, PT ;  /* 0x0000000c19007c0c */ /* 0x000fe4000bf86070 */
[----:B------:R-:W-:Y:S02]  /*16a0*/  SHF.R.S32.HI R29, RZ, 0x1f, R25 ;  /* 0x0000001fff1d7819 */ /* 0x000fe40000011419 */
[----:B---3--:R-:W-:Y:S02]  /*16b0*/  @!P1 IADD3 R52, P0, PT, R53, R18, RZ ;  /* 0x0000001235349210 */ /* 0x008fe40007f1e0ff */
[----:B------:R-:W-:Y:S02]  /*16c0*/  CS2R R48, SRZ ;  /* 0x0000000000307805 */ /* 0x000fe4000001ff00 */
[----:B------:R-:W-:-:S02]  /*16d0*/  ISETP.GE.AND.EX P4, PT, R29, UR13, PT, P4 ;  /* 0x0000000d1d007c0c */ /* 0x000fc4000bf86340 */
[----:B------:R-:W-:Y:S02]  /*16e0*/  CS2R R50, SRZ ;  /* 0x0000000000327805 */ /* 0x000fe4000001ff00 */
[C---:B------:R-:W-:Y:S02]  /*16f0*/  @!P1 IADD3.X R17, PT, PT, R30.reuse, R17, RZ, P5, !PT ;  /* 0x000000111e119210 */ /* 0x040fe40002ffe4ff */
[----:B------:R-:W-:Y:S02]  /*1700*/  @!P1 IADD3.X R53, PT, PT, R30, R19, RZ, P0, !PT ;  /* 0x000000131e359210 */ /* 0x000fe400007fe4ff */
[----:B------:R-:W-:Y:S01]  /*1710*/  @!P2 IADD3 R31, PT, PT, R55, R31, RZ ;  /* 0x0000001f371fa210 */ /* 0x000fe20007ffe0ff */
[----:B------:R1:W5:Y:S01]  /*1720*/  @!P1 LDG.E R48, desc[UR10][R16.64] ;  /* 0x0000000a10309981 */ /* 0x000362000c1e1900 */
[C---:B------:R-:W-:Y:S02]  /*1730*/  @!P2 SHF.L.U32 R55, R54.reuse, 0x1, RZ ;  /* 0x000000013637a819 */ /* 0x040fe400000006ff */
[----:B------:R-:W-:Y:S01]  /*1740*/  @!P2 SHF.L.U64.HI R28, R54, 0x1, R31 ;  /* 0x00000001361ca819 */ /* 0x000fe2000001021f */
[----:B------:R3:W5:Y:S01]  /*1750*/  @!P1 LDG.E R50, desc[UR10][R52.64] ;  /* 0x0000000a34329981 */ /* 0x000762000c1e1900 */
[----:B----4-:R-:W-:Y:S01]  /*1760*/  @!P2 IADD3 R54, P1, PT, R55, R10, RZ ;  /* 0x0000000a3736a210 */ /* 0x010fe20007f3e0ff */
[----:B0-----:R-:W-:Y:S01]  /*1770*/  @!P3 IMAD R27, R27, R12, RZ ;  /* 0x0000000c1b1bb224 */ /* 0x001fe200078e02ff */
[----:B------:R-:W-:Y:S01]  /*1780*/  @!P2 IADD3 R20, P5, PT, R55, R20, RZ ;  /* 0x000000143714a210 */ /* 0x000fe20007fbe0ff */
[----:B------:R-:W0:Y:S01]  /*1790*/  @!P4 LDC.64 R18, c[0x0][0x3f8] ;  /* 0x0000fe00ff12cb82 */ /* 0x000e220000000a00 */
[----:B------:R-:W-:-:S02]  /*17a0*/  @!P2 IADD3.X R55, PT, PT, R28, R11, RZ, P1, !PT ;  /* 0x0000000b1c37a210 */ /* 0x000fc40000ffe4ff */
[----:B------:R-:W-:Y:S02]  /*17b0*/  @!P3 MOV R10, R58 ;  /* 0x0000003a000ab202 */ /* 0x000fe40000000f00 */
[----:B------:R-:W-:Y:S02]  /*17c0*/  @!P3 MOV R11, R61 ;  /* 0x0000003d000bb202 */ /* 0x000fe40000000f00 */
[----:B------:R-:W-:Y:S01]  /*17d0*/  ISETP.NE.AND P0, PT, RZ, UR7, PT ;  /* 0x00000007ff007c0c */ /* 0x000fe2000bf05270 */
[C---:B------:R-:W-:Y:S01]  /*17e0*/  @!P3 IMAD R57, R26.reuse, R13, R27 ;  /* 0x0000000d1a39b224 */ /* 0x040fe200078e021b */
[----:B-1----:R-:W1:Y:S01]  /*17f0*/  @!P3 LDC.64 R16, c[0x0][0x3a0] ;  /* 0x0000e800ff10bb82 */ /* 0x002e620000000a00 */
[----:B------:R-:W-:Y:S01]  /*1800*/  @!P3 IMAD.WIDE.U32 R12, R26, R12, R10 ;  /* 0x0000000c1a0cb225 */ /* 0x000fe200078e000a */
[----:B------:R-:W-:Y:S01]  /*1810*/  @!P2 IADD3.X R21, PT, PT, R28, R21, RZ, P5, !PT ;  /* 0x000000151c15a210 */ /* 0x000fe20002ffe4ff */
[----:B------:R-:W5:Y:S03]  /*1820*/  @!P2 LDG.E R51, desc[UR10][R54.64] ;  /* 0x0000000a3633a981 */ /* 0x000f66000c1e1900 */
[----:B------:R-:W-:Y:S01]  /*1830*/  @!P3 IADD3 R13, PT, PT, R13, R57, RZ ;  /* 0x000000390d0db210 */ /* 0x000fe20007ffe0ff */
[----:B------:R4:W5:Y:S01]  /*1840*/  @!P2 LDG.E R49, desc[UR10][R20.64] ;  /* 0x0000000a1431a981 */ /* 0x000962000c1e1900 */
[----:B------:R-:W1:Y:S01]  /*1850*/  @!P3 LDC.64 R10, c[0x0][0x398] ;  /* 0x0000e600ff0abb82 */ /* 0x000e620000000a00 */
[----:B---3--:R-:W-:-:S02]  /*1860*/  @!P3 SHF.L.U32 R53, R12, 0x1, RZ ;  /* 0x000000010c35b819 */ /* 0x008fc400000006ff */
[----:B------:R-:W-:-:S05]  /*1870*/  @!P3 SHF.L.U64.HI R28, R12, 0x1, R13 ;  /* 0x000000010c1cb819 */ /* 0x000fca000001020d */
[----:B------:R-:W3:Y:S08]  /*1880*/  LDC.64 R30, c[0x0][0x3a8] ;  /* 0x0000ea00ff1e7b82 */ /* 0x000ef00000000a00 */
[----:B------:R-:W3:Y:S08]  /*1890*/  @P0 LDC.64 R26, c[0x0][0x3b0] ;  /* 0x0000ec00ff1a0b82 */ /* 0x000ef00000000a00 */
[----:B------:R-:W3:Y:S08]  /*18a0*/  @!P4 LDC.64 R12, c[0x0][0x3a0] ;  /* 0x0000e800ff0ccb82 */ /* 0x000ef00000000a00 */
[----:B----4-:R-:W4:Y:S01]  /*18b0*/  @!P4 LDC.64 R20, c[0x0][0x398] ;  /* 0x0000e600ff14cb82 */ /* 0x010f220000000a00 */
[----:B0-----:R-:W-:Y:S01]  /*18c0*/  @!P4 IMAD R52, R29, R18, RZ ;  /* 0x000000121d34c224 */ /* 0x001fe200078e02ff */
[----:B------:R-:W-:-:S02]  /*18d0*/  @!P4 MOV R54, R58 ;  /* 0x0000003a0036c202 */ /* 0x000fc40000000f00 */
[----:B------:R-:W-:Y:S01]  /*18e0*/  @!P4 MOV R55, R61 ;  /* 0x0000003d0037c202 */ /* 0x000fe20000000f00 */
[----:B------:R-:W-:Y:S01]  /*18f0*/  @!P4 IMAD R29, R25, R19, R52 ;  /* 0x00000013191dc224 */ /* 0x000fe200078e0234 */
[----:B-1----:R-:W-:Y:S01]  /*1900*/  @!P3 IADD3 R16, P1, PT, R53, R16, RZ ;  /* 0x000000103510b210 */ /* 0x002fe20007f3e0ff */
[----:B------:R-:W-:Y:S01]  /*1910*/  @!P4 IMAD.WIDE.U32 R18, R25, R18, R54 ;  /* 0x000000121912c225 */ /* 0x000fe200078e0036 */
[----:B------:R-:W-:Y:S02]  /*1920*/  LEA R25, R23, R24, 0x7 ;  /* 0x0000001817197211 */ /* 0x000fe400078e38ff */
[----:B------:R-:W-:Y:S02]  /*1930*/  @!P3 IADD3.X R17, PT, PT, R28, R17, RZ, P1, !PT ;  /* 0x000000111c11b210 */ /* 0x000fe40000ffe4ff */
[----:B------:R-:W-:Y:S02]  /*1940*/  @!P3 IADD3 R24, P1, PT, R53, R10, RZ ;  /* 0x0000000a3518b210 */ /* 0x000fe40007f3e0ff */
[----:B------:R-:W-:-:S02]  /*1950*/  @!P4 IADD3 R29, PT, PT, R19, R29, RZ ;  /* 0x0000001d131dc210 */ /* 0x000fc40007ffe0ff */
[C---:B------:R-:W-:Y:S01]  /*1960*/  @!P4 SHF.L.U32 R19, R18.reuse, 0x1, RZ ;  /* 0x000000011213c819 */ /* 0x040fe200000006ff */
[----:B---3--:R-:W-:Y:S01]  /*1970*/  IMAD.WIDE R30, R25, 0x4, R30 ;  /* 0x00000004191e7825 */ /* 0x008fe200078e021e */
[----:B------:R-:W-:-:S03]  /*1980*/  @!P4 SHF.L.U64.HI R10, R18, 0x1, R29 ;  /* 0x00000001120ac819 */ /* 0x000fc6000001021d */
[----:B------:R-:W-:Y:S01]  /*1990*/  @P0 IMAD.WIDE R26, R25, 0x4, R26 ;  /* 0x00000004191a0825 */ /* 0x000fe200078e021a */
[----:B------:R-:W-:Y:S02]  /*19a0*/  @!P3 IADD3.X R25, PT, PT, R28, R11, RZ, P1, !PT ;  /* 0x0000000b1c19b210 */ /* 0x000fe40000ffe4ff */
[C---:B------:R-:W-:Y:S02]  /*19b0*/  @!P4 IADD3 R18, P1, PT, R19.reuse, R12, RZ ;  /* 0x0000000c1312c210 */ /* 0x040fe40007f3e0ff */
[----:B----4-:R-:W-:Y:S01]  /*19c0*/  @!P4 IADD3 R20, P2, PT, R19, R20, RZ ;  /* 0x000000141314c210 */ /* 0x010fe20007f5e0ff */
[----:B------:R-:W-:Y:S01]  /*19d0*/  HFMA2 R52, -RZ, RZ, 0, 0 ;  /* 0x00000000ff347431 */ /* 0x000fe200000001ff */
[----:B------:R-:W-:Y:S02]  /*19e0*/  MOV R53, RZ ;  /* 0x000000ff00357202 */ /* 0x000fe40000000f00 */
[----:B------:R-:W-:Y:S02]  /*19f0*/  CS2R R54, SRZ ;  /* 0x0000000000367805 */ /* 0x000fe4000001ff00 */
[----:B------:R-:W-:-:S02]  /*1a00*/  @!P4 IADD3.X R19, PT, PT, R10, R13, RZ, P1, !PT ;  /* 0x0000000d0a13c210 */ /* 0x000fc40000ffe4ff */
[----:B------:R-:W-:Y:S01]  /*1a10*/  @!P4 IADD3.X R21, PT, PT, R10, R21, RZ, P2, !PT ;  /* 0x000000150a15c210 */ /* 0x000fe200017fe4ff */
[----:B------:R0:W5:Y:S04]  /*1a20*/  @!P3 LDG.E R52, desc[UR10][R16.64] ;  /* 0x0000000a1034b981 */ /* 0x000168000c1e1900 */
[----:B------:R0:W5:Y:S04]  /*1a30*/  @!P3 LDG.E R53, desc[UR10][R24.64] ;  /* 0x0000000a1835b981 */ /* 0x000168000c1e1900 */
[----:B------:R0:W5:Y:S04]  /*1a40*/  @!P4 LDG.E R55, desc[UR10][R18.64] ;  /* 0x0000000a1237c981 */ /* 0x000168000c1e1900 */
[----:B------:R0:W5:Y:S04]  /*1a50*/  @!P4 LDG.E R54, desc[UR10][R20.64] ;  /* 0x0000000a1436c981 */ /* 0x000168000c1e1900 */
[----:B------:R0:W5:Y:S01]  /*1a60*/  LDG.E.64 R12, desc[UR10][R30.64] ;  /* 0x0000000a1e0c7981 */ /* 0x000162000c1e1b00 */
[----:B------:R-:W-:-:S06]  /*1a70*/  CS2R R10, SRZ ;  /* 0x00000000000a7805 */ /* 0x000fcc000001ff00 */
[----:B------:R0:W5:Y:S01]  /*1a80*/  @P0 LDG.E.64 R10, desc[UR10][R26.64] ;  /* 0x0000000a1a0a0981 */ /* 0x000162000c1e1b00 */
[----:B------:R-:W-:Y:S01]  /*1a90*/  UISETP.NE.AND UP1, UPT, UR7, URZ, UPT ;  /* 0x000000ff0700728c */ /* 0x000fe2000bf25270 */
[----:B------:R-:W-:Y:S01]  /*1aa0*/  UMOV UR12, 0x3f800000 ;  /* 0x3f800000000c7882 */ /* 0x000fe20000000000 */
[----:B--2---:R-:W-:-:S13]  /*1ab0*/  R2UR UR9, R14 ;  /* 0x000000000e0972ca */ /* 0x004fda00000e0000 */
[----:B------:R-:W-:-:S05]  /*1ac0*/  MOV R14, UR9 ;  /* 0x00000009000e7c02 */ /* 0x000fca0008000f00 */
[----:B------:R-:W-:-:S05]  /*1ad0*/  FFMA.FTZ R15, -R14, UR9, R15 ;  /* 0x000000090e0f7c23 */ /* 0x000fca000801010f */
[----:B------:R-:W-:-:S13]  /*1ae0*/  FSETP.GTU.FTZ.AND P0, PT, R15, RZ, PT ;  /* 0x000000ff0f00720b */ /* 0x000fda0003f1c000 */
[----:B------:R-:W-:-:S05]  /*1af0*/  VOTEU.ANY UP0, P0 ;  /* 0x0000000000ff7886 */ /* 0x000fca0000000100 */
[----:B------:R-:W1:Y:S01]  /*1b00*/  @UP0 LDCU UR5, c[0x0][0x3c0] ;  /* 0x00007800ff0507ac */ /* 0x000e620008000800 */
[----:B------:R-:W-:-:S13]  /*1b10*/  PLOP3.LUT P0, PT, PT, PT, UP0, 0x80, 0x8 ;  /* 0x000000000008781c */ /* 0x000fda0003f0f008 */
[----:B-1----:R-:W-:-:S06]  /*1b20*/  @P0 FADD.FTZ R14, R15, UR5 ;  /* 0x000000050f0e0e21 */ /* 0x002fcc0008010000 */
[----:B------:R-:W1:Y:S02]  /*1b30*/  @P0 MUFU.RSQ R14, R14 ;  /* 0x0000000e000e0308 */ /* 0x000e640000001400 */
[----:B-1----:R-:W-:-:S13]  /*1b40*/  @P0 R2UR UR5, R14 ;  /* 0x000000000e0502ca */ /* 0x002fda00000e0000 */
[----:B------:R-:W-:Y:S01]  /*1b50*/  @UP0 UMOV UR12, UR5 ;  /* 0x00000005000c0c82 */ /* 0x000fe20008000000 */
[----:B0-----:R-:W-:Y:S05]  /*1b60*/  BRA.U UP1, `(.L_x_661) ;  /* 0x0000001101847547 */ /* 0x001fea000b800000 */
[--C-:B-----5:R-:W-:Y:S02]  /*1b70*/  HADD2.F32 R16, -RZ, R47.reuse.H0_H0 ;  /* 0x2000002fff107230 */ /* 0x120fe40000004100 */
[----:B------:R-:W-:Y:S02]  /*1b80*/  HADD2.F32 R17, -RZ, R47.H1_H1 ;  /* 0x3000002fff117230 */ /* 0x000fe40000004100 */
[--C-:B------:R-:W-:Y:S02]  /*1b90*/  HADD2.F32 R15, -RZ, R46.reuse.H0_H0 ;  /* 0x2000002eff0f7230 */ /* 0x100fe40000004100 */
[----:B------:R-:W-:Y:S01]  /*1ba0*/  FADD.FTZ R16, R16, -UR9 ;  /* 0x8000000910107e21 */ /* 0x000fe20008010000 */
[----:B------:R-:W-:Y:S02]  /*1bb0*/  HADD2.F32 R24, -RZ, R45.H0_H0 ;  /* 0x2000002dff187230 */ /* 0x000fe40000004100 */
[----:B------:R-:W-:Y:S01]  /*1bc0*/  FADD.FTZ R17, R17, -UR9 ;  /* 0x8000000911117e21 */ /* 0x000fe20008010000 */
[----:B------:R-:W-:-:S02]  /*1bd0*/  HADD2.F32 R14, -RZ, R46.H1_H1 ;  /* 0x3000002eff0e7230 */ /* 0x000fc40000004100 */
[----:B------:R-:W-:Y:S01]  /*1be0*/  FMUL.FTZ R19, R12, R15 ;  /* 0x0000000f0c137220 */ /* 0x000fe20000410000 */
[----:B------:R-:W-:Y:S01]  /*1bf0*/  FMUL.FTZ R16, R16, UR12 ;  /* 0x0000000c10107c20 */ /* 0x000fe20008410000 */
[----:B------:R-:W-:Y:S02]  /*1c00*/  HADD2.F32 R25, -RZ, R44.H0_H0 ;  /* 0x2000002cff197230 */ /* 0x000fe40000004100 */
[----:B------:R-:W-:Y:S01]  /*1c10*/  FADD.FTZ R24, R24, -UR9 ;  /* 0x8000000918187e21 */ /* 0x000fe20008010000 */
[----:B------:R-:W-:Y:S01]  /*1c20*/  FMUL.FTZ R18, R13, R14 ;  /* 0x0000000e0d127220 */ /* 0x000fe20000410000 */
[----:B------:R-:W-:Y:S01]  /*1c30*/  FMUL.FTZ R17, R17, UR12 ;  /* 0x0000000c11117c20 */ /* 0x000fe20008410000 */
[----:B------:R-:W-:Y:S01]  /*1c40*/  FADD.FTZ R21, RZ, R19 ;  /* 0x00000013ff157221 */ /* 0x000fe20000010000 */
[----:B------:R-:W-:Y:S01]  /*1c50*/  FFMA.FTZ R20, R16, R19, RZ ;  /* 0x0000001310147223 */ /* 0x000fe200000100ff */
[----:B------:R-:W-:Y:S01]  /*1c60*/  FMUL.FTZ R27, R24, UR12 ;  /* 0x0000000c181b7c20 */ /* 0x000fe20008410000 */
[----:B------:R-:W-:Y:S01]  /*1c70*/  FMUL.FTZ R24, R12, R25 ;  /* 0x000000190c187220 */ /* 0x000fe20000410000 */
[----:B------:R-:W-:Y:S01]  /*1c80*/  FADD.FTZ R21, R18, R21 ;  /* 0x0000001512157221 */ /* 0x000fe20000010000 */
[----:B------:R-:W-:Y:S01]  /*1c90*/  FFMA.FTZ R20, R17, R18, R20 ;  /* 0x0000001211147223 */ /* 0x000fe20000010014 */
[----:B------:R-:W-:-:S02]  /*1ca0*/  HADD2.F32 R19, -RZ, R45.H1_H1 ;  /* 0x3000002dff137230 */ /* 0x000fc40000004100 */
[----:B------:R-:W-:Y:S01]  /*1cb0*/  FFMA.FTZ R16, R15, R16, RZ ;  /* 0x000000100f107223 */ /* 0x000fe200000100ff */
[----:B------:R-:W-:Y:S01]  /*1cc0*/  FADD.FTZ R18, RZ, R15 ;  /* 0x0000000fff127221 */ /* 0x000fe20000010000 */
[----:B------:R-:W-:Y:S01]  /*1cd0*/  FFMA.FTZ R26, R27, R24, R20 ;  /* 0x000000181b1a7223 */ /* 0x000fe20000010014 */
[----:B------:R-:W-:Y:S02]  /*1ce0*/  HADD2.F32 R20, -RZ, R44.H1_H1 ;  /* 0x3000002cff147230 */ /* 0x000fe40000004100 */
[C---:B------:R-:W-:Y:S01]  /*1cf0*/  FFMA.FTZ R16, R25.reuse, R27, R16 ;  /* 0x0000001b19107223 */ /* 0x040fe20000010010 */
[----:B------:R-:W-:Y:S01]  /*1d00*/  FADD.FTZ R15, R25, R18 ;  /* 0x00000012190f7221 */ /* 0x000fe20000010000 */
[----:B------:R-:W-:Y:S01]  /*1d10*/  FADD.FTZ R19, R19, -UR9 ;  /* 0x8000000913137e21 */ /* 0x000fe20008010000 */
[--C-:B------:R-:W-:Y:S02]  /*1d20*/  HADD2.F32 R25, -RZ, R43.reuse.H0_H0 ;  /* 0x2000002bff197230 */ /* 0x100fe40000004100 */
[----:B------:R-:W-:Y:S01]  /*1d30*/  FADD.FTZ R18, R21, R24 ;  /* 0x0000001815127221 */ /* 0x000fe20000010000 */
[----:B------:R-:W-:Y:S01]  /*1d40*/  FFMA.FTZ R17, R14, R17, RZ ;  /* 0x000000110e117223 */ /* 0x000fe200000100ff */
[----:B------:R-:W-:Y:S01]  /*1d50*/  FADD.FTZ R21, RZ, R14 ;  /* 0x0000000eff157221 */ /* 0x000fe20000010000 */
[----:B------:R-:W-:Y:S01]  /*1d60*/  FMUL.FTZ R19, R19, UR12 ;  /* 0x0000000c13137c20 */ /* 0x000fe20008410000 */
[----:B------:R-:W-:Y:S01]  /*1d70*/  FMUL.FTZ R24, R13, R20 ;  /* 0x000000140d187220 */ /* 0x000fe20000410000 */
[----:B------:R-:W-:Y:S01]  /*1d80*/  FADD.FTZ R25, R25, -UR9 ;  /* 0x8000000919197e21 */ /* 0x000fe20008010000 */
[C---:B------:R-:W-:Y:S01]  /*1d90*/  FADD.FTZ R14, R20.reuse, R21 ;  /* 0x00000015140e7221 */ /* 0x040fe20000010000 */
[----:B------:R-:W-:Y:S01]  /*1da0*/  FFMA.FTZ R17, R20, R19, R17 ;  /* 0x0000001314117223 */ /* 0x000fe20000010011 */
[----:B------:R-:W-:-:S02]  /*1db0*/  HADD2.F32 R20, -RZ, R43.H1_H1 ;  /* 0x3000002bff147230 */ /* 0x000fc40000004100 */
[----:B------:R-:W-:Y:S01]  /*1dc0*/  FFMA.FTZ R19, R19, R24, R26 ;  /* 0x0000001813137223 */ /* 0x000fe2000001001a */
[--C-:B------:R-:W-:Y:S02]  /*1dd0*/  HADD2.F32 R21, -RZ, R42.reuse.H0_H0 ;  /* 0x2000002aff157230 */ /* 0x100fe40000004100 */
[----:B------:R-:W-:Y:S01]  /*1de0*/  FMUL.FTZ R26, R25, UR12 ;  /* 0x0000000c191a7c20 */ /* 0x000fe20008410000 */
[----:B------:R-:W-:Y:S01]  /*1df0*/  FADD.FTZ R18, R24, R18 ;  /* 0x0000001218127221 */ /* 0x000fe20000010000 */
[----:B------:R-:W-:Y:S01]  /*1e00*/  FADD.FTZ R24, R20, -UR9 ;  /* 0x8000000914187e21 */ /* 0x000fe20008010000 */
[----:B------:R-:W-:Y:S02]  /*1e10*/  HADD2.F32 R28, -RZ, R42.H1_H1 ;  /* 0x3000002aff1c7230 */ /* 0x000fe40000004100 */
[----:B------:R-:W-:Y:S01]  /*1e20*/  FADD.FTZ R15, R15, R21 ;  /* 0x000000150f0f7221 */ /* 0x000fe20000010000 */
[----:B------:R-:W-:Y:S01]  /*1e30*/  FFMA.FTZ R16, R21, R26, R16 ;  /* 0x0000001a15107223 */ /* 0x000fe20000010010 */
[----:B------:R-:W-:-:S02]  /*1e40*/  HADD2.F32 R20, -RZ, R41.H0_H0 ;  /* 0x20000029ff147230 */ /* 0x000fc40000004100 */
[----:B------:R-:W-:Y:S01]  /*1e50*/  FMUL.FTZ R21, R12, R21 ;  /* 0x000000150c157220 */ /* 0x000fe20000410000 */
[----:B------:R-:W-:Y:S01]  /*1e60*/  FMUL.FTZ R24, R24, UR12 ;  /* 0x0000000c18187c20 */ /* 0x000fe20008410000 */
[----:B------:R-:W-:Y:S01]  /*1e70*/  FMUL.FTZ R25, R13, R28 ;  /* 0x0000001c0d197220 */ /* 0x000fe20000410000 */
[----:B------:R-:W-:Y:S02]  /*1e80*/  HADD2.F32 R27, -RZ, R38.H0_H0 ;  /* 0x20000026ff1b7230 */ /* 0x000fe40000004100 */
[----:B------:R-:W-:Y:S01]  /*1e90*/  FFMA.FTZ R19, R26, R21, R19 ;  /* 0x000000151a137223 */ /* 0x000fe20000010013 */
[----:B------:R-:W-:Y:S01]  /*1ea0*/  FADD.FTZ R20, R20, -UR9 ;  /* 0x8000000914147e21 */ /* 0x000fe20008010000 */
[----:B------:R-:W-:Y:S01]  /*1eb0*/  FADD.FTZ R18, R18, R21 ;  /* 0x0000001512127221 */ /* 0x000fe20000010000 */
[----:B------:R-:W-:Y:S01]  /*1ec0*/  FFMA.FTZ R17, R28, R24, R17 ;  /* 0x000000181c117223 */ /* 0x000fe20000010011 */
[----:B------:R-:W-:Y:S02]  /*1ed0*/  HADD2.F32 R21, -RZ, R40.H0_H0 ;  /* 0x20000028ff157230 */ /* 0x000fe40000004100 */
[----:B------:R-:W-:Y:S01]  /*1ee0*/  FFMA.FTZ R19, R24, R25, R19 ;  /* 0x0000001918137223 */ /* 0x000fe20000010013 */
[----:B------:R-:W-:Y:S01]  /*1ef0*/  FMUL.FTZ R24, R20, UR12 ;  /* 0x0000000c14187c20 */ /* 0x000fe20008410000 */
[----:B------:R-:W-:-:S02]  /*1f00*/  HADD2.F32 R20, -RZ, R41.H1_H1 ;  /* 0x30000029ff147230 */ /* 0x000fc40000004100 */
[----:B------:R-:W-:Y:S01]  /*1f10*/  FADD.FTZ R18, R25, R18 ;  /* 0x0000001219127221 */ /* 0x000fe20000010000 */
[----:B------:R-:W-:Y:S01]  /*1f20*/  FMUL.FTZ R25, R12, R21 ;  /* 0x000000150c197220 */ /* 0x000fe20000410000 */
[----:B------:R-:W-:Y:S01]  /*1f30*/  FADD.FTZ R15, R15, R21 ;  /* 0x000000150f0f7221 */ /* 0x000fe20000010000 */
[----:B------:R-:W-:Y:S01]  /*1f40*/  FFMA.FTZ R16, R21, R24, R16 ;  /* 0x0000001815107223 */ /* 0x000fe20000010010 */
[--C-:B------:R-:W-:Y:S02]  /*1f50*/  HADD2.F32 R21, -RZ, R39.reuse.H0_H0 ;  /* 0x20000027ff157230 */ /* 0x100fe40000004100 */
[----:B------:R-:W-:Y:S01]  /*1f60*/  FADD.FTZ R20, R20, -UR9 ;  /* 0x8000000914147e21 */ /* 0x000fe20008010000 */
[----:B------:R-:W-:Y:S02]  /*1f70*/  HADD2.F32 R26, -RZ, R40.H1_H1 ;  /* 0x30000028ff1a7230 */ /* 0x000fe40000004100 */
[----:B------:R-:W-:Y:S01]  /*1f80*/  FFMA.FTZ R19, R24, R25, R19 ;  /* 0x0000001918137223 */ /* 0x000fe20000010013 */
[----:B------:R-:W-:Y:S01]  /*1f90*/  FADD.FTZ R18, R18, R25 ;  /* 0x0000001912127221 */ /* 0x000fe20000010000 */
[----:B------:R-:W-:Y:S01]  /*1fa0*/  FADD.FTZ R21, R21, -UR9 ;  /* 0x8000000915157e21 */ /* 0x000fe20008010000 */
[----:B------:R-:W-:Y:S01]  /*1fb0*/  FMUL.FTZ R24, R20, UR12 ;  /* 0x0000000c14187c20 */ /* 0x000fe20008410000 */
[----:B------:R-:W-:-:S02]  /*1fc0*/  HADD2.F32 R20, -RZ, R39.H1_H1 ;  /* 0x30000027ff147230 */ /* 0x000fc40000004100 */
[----:B------:R-:W-:Y:S01]  /*1fd0*/  FMUL.FTZ R25, R13, R26 ;  /* 0x0000001a0d197220 */ /* 0x000fe20000410000 */
[----:B------:R-:W-:Y:S01]  /*1fe0*/  FMUL.FTZ R21, R21, UR12 ;  /* 0x0000000c15157c20 */ /* 0x000fe20008410000 */
[----:B------:R-:W-:Y:S01]  /*1ff0*/  FFMA.FTZ R17, R26, R24, R17 ;  /* 0x000000181a117223 */ /* 0x000fe20000010011 */
[----:B------:R-:W-:Y:S01]  /*2000*/  FADD.FTZ R14, R14, R28 ;  /* 0x0000001c0e0e7221 */ /* 0x000fe20000010000 */
[----:B------:R-:W-:Y:S01]  /*2010*/  FFMA.FTZ R24, R24, R25, R19 ;  /* 0x0000001918187223 */ /* 0x000fe20000010013 */
[----:B------:R-:W-:Y:S01]  /*2020*/  FADD.FTZ R19, R20, -UR9 ;  /* 0x8000000914137e21 */ /* 0x000fe20008010000 */
[----:B------:R-:W-:Y:S01]  /*2030*/  FADD.FTZ R15, R15, R27 ;  /* 0x0000001b0f0f7221 */ /* 0x000fe20000010000 */
[----:B------:R-:W-:Y:S01]  /*2040*/  FFMA.FTZ R16, R27, R21, R16 ;  /* 0x000000151b107223 */ /* 0x000fe20000010010 */
[----:B------:R-:W-:Y:S01]  /*2050*/  FMUL.FTZ R27, R12, R27 ;  /* 0x0000001b0c1b7220 */ /* 0x000fe20000410000 */
[----:B------:R-:W-:Y:S01]  /*2060*/  FADD.FTZ R18, R25, R18 ;  /* 0x0000001219127221 */ /* 0x000fe20000010000 */
[----:B------:R-:W-:-:S02]  /*2070*/  HADD2.F32 R20, -RZ, R38.H1_H1 ;  /* 0x30000026ff147230 */ /* 0x000fc40000004100 */
[----:B------:R-:W-:Y:S01]  /*2080*/  FADD.FTZ R14, R14, R26 ;  /* 0x0000001a0e0e7221 */ /* 0x000fe20000010000 */
[----:B------:R-:W-:Y:S01]  /*2090*/  FMUL.FTZ R19, R19, UR12 ;  /* 0x0000000c13137c20 */ /* 0x000fe20008410000 */
[----:B------:R-:W-:Y:S01]  /*20a0*/  FADD.FTZ R25, R18, R27 ;  /* 0x0000001b12197221 */ /* 0x000fe20000010000 */
[----:B------:R-:W-:Y:S01]  /*20b0*/  FFMA.FTZ R26, R21, R27, R24 ;  /* 0x0000001b151a7223 */ /* 0x000fe20000010018 */
[--C-:B------:R-:W-:Y:S02]  /*20c0*/  HADD2.F32 R21, -RZ, R37.reuse.H0_H0 ;  /* 0x20000025ff157230 */ /* 0x100fe40000004100 */
[----:B------:R-:W-:Y:S01]  /*20d0*/  FMUL.FTZ R24, R13, R20 ;  /* 0x000000140d187220 */ /* 0x000fe20000410000 */
[----:B------:R-:W-:Y:S01]  /*20e0*/  FADD.FTZ R14, R14, R20 ;  /* 0x000000140e0e7221 */ /* 0x000fe20000010000 */
[----:B------:R-:W-:Y:S01]  /*20f0*/  FFMA.FTZ R18, R20, R19, R17 ;  /* 0x0000001314127223 */ /* 0x000fe20000010011 */
[----:B------:R-:W-:Y:S02]  /*2100*/  HADD2.F32 R20, -RZ, R37.H1_H1 ;  /* 0x30000025ff147230 */ /* 0x000fe40000004100 */
[----:B------:R-:W-:Y:S01]  /*2110*/  FADD.FTZ R17, R24, R25 ;  /* 0x0000001918117221 */ /* 0x000fe20000010000 */
[----:B------:R-:W-:Y:S01]  /*2120*/  FFMA.FTZ R19, R19, R24, R26 ;  /* 0x0000001813137223 */ /* 0x000fe2000001001a */
[----:B------:R-:W-:Y:S01]  /*2130*/  FADD.FTZ R21, R21, -UR9 ;  /* 0x8000000915157e21 */ /* 0x000fe20008010000 */
[----:B------:R-:W-:-:S02]  /*2140*/  HADD2.F32 R25, -RZ, R36.H0_H0 ;  /* 0x20000024ff197230 */ /* 0x000fc40000004100 */
[----:B------:R-:W-:Y:S01]  /*2150*/  FADD.FTZ R26, R20, -UR9 ;  /* 0x80000009141a7e21 */ /* 0x000fe20008010000 */
[----:B------:R-:W-:Y:S02]  /*2160*/  HADD2.F32 R27, -RZ, R36.H1_H1 ;  /* 0x30000024ff1b7230 */ /* 0x000fe40000004100 */
[----:B------:R-:W-:Y:S01]  /*2170*/  FMUL.FTZ R24, R21, UR12 ;  /* 0x0000000c15187c20 */ /* 0x000fe20008410000 */
[----:B------:R-:W-:Y:S02]  /*2180*/  HADD2.F32 R20, -RZ, R35.H0_H0 ;  /* 0x20000023ff147230 */ /* 0x000fe40000004100 */
[----:B------:R-:W-:Y:S01]  /*2190*/  FMUL.FTZ R21, R26, UR12 ;  /* 0x0000000c1a157c20 */ /* 0x000fe20008410000 */
[----:B------:R-:W-:Y:S01]  /*21a0*/  FMUL.FTZ R26, R12, R25 ;  /* 0x000000190c1a7220 */ /* 0x000fe20000410000 */
[----:B------:R-:W-:Y:S01]  /*21b0*/  FFMA.FTZ R16, R25, R24, R16 ;  /* 0x0000001819107223 */ /* 0x000fe20000010010 */
[----:B------:R-:W-:Y:S01]  /*21c0*/  FMUL.FTZ R28, R13, R27 ;  /* 0x0000001b0d1c7220 */ /* 0x000fe20000410000 */
[----:B------:R-:W-:Y:S01]  /*21d0*/  FADD.FTZ R20, R20, -UR9 ;  /* 0x8000000914147e21 */ /* 0x000fe20008010000 */
[----:B------:R-:W-:Y:S01]  /*21e0*/  FFMA.FTZ R24, R24, R26, R19 ;  /* 0x0000001a18187223 */ /* 0x000fe20000010013 */
[----:B------:R-:W-:Y:S01]  /*21f0*/  FADD.FTZ R15, R15, R25 ;  /* 0x000000190f0f7221 */ /* 0x000fe20000010000 */
[----:B------:R-:W-:-:S02]  /*2200*/  HADD2.F32 R25, -RZ, R34.H0_H0 ;  /* 0x20000022ff197230 */ /* 0x000fc40000004100 */
[----:B------:R-:W-:Y:S01]  /*2210*/  FADD.FTZ R17, R17, R26 ;  /* 0x0000001a11117221 */ /* 0x000fe20000010000 */
[----:B------:R-:W-:Y:S01]  /*2220*/  FFMA.FTZ R19, R21, R28, R24 ;  /* 0x0000001c15137223 */ /* 0x000fe20000010018 */
[----:B------:R-:W-:Y:S01]  /*2230*/  FMUL.FTZ R24, R20, UR12 ;  /* 0x0000000c14187c20 */ /* 0x000fe20008410000 */
[----:B------:R-:W-:Y:S02]  /*2240*/  HADD2.F32 R20, -RZ, R35.H1_H1 ;  /* 0x30000023ff147230 */ /* 0x000fe40000004100 */
[----:B------:R-:W-:Y:S01]  /*2250*/  FMUL.FTZ R26, R12, R25 ;  /* 0x000000190c1a7220 */ /* 0x000fe20000410000 */
[----:B------:R-:W-:Y:S01]  /*2260*/  FADD.FTZ R15, R15, R25 ;  /* 0x000000190f0f7221 */ /* 0x000fe20000010000 */
[----:B------:R-:W-:Y:S01]  /*2270*/  FFMA.FTZ R16, R25, R24, R16 ;  /* 0x0000001819107223 */ /* 0x000fe20000010010 */
[----:B------:R-:W-:Y:S01]  /*2280*/  FFMA.FTZ R18, R27, R21, R18 ;  /* 0x000000151b127223 */ /* 0x000fe20000010012 */
[----:B------:R-:W-:Y:S01]  /*2290*/  FADD.FTZ R17, R28, R17 ;  /* 0x000000111c117221 */ /* 0x000fe20000010000 */
[----:B------:R-:W-:Y:S01]  /*22a0*/  FADD.FTZ R20, R20, -UR9 ;  /* 0x8000000914147e21 */ /* 0x000fe20008010000 */
[----:B------:R-:W-:-:S02]  /*22b0*/  HADD2.F32 R25, -RZ, R34.H1_H1 ;  /* 0x30000022ff197230 */ /* 0x000fc40000004100 */
[----:B------:R-:W-:Y:S01]  /*22c0*/  FFMA.FTZ R19, R24, R26, R19 ;  /* 0x0000001a18137223 */ /* 0x000fe20000010013 */
[--C-:B------:R-:W-:Y:S02]  /*22d0*/  HADD2.F32 R21, -RZ, R33.reuse.H0_H0 ;  /* 0x20000021ff157230 */ /* 0x100fe40000004100 */
[----:B------:R-:W-:Y:S01]  /*22e0*/  FADD.FTZ R14, R14, R27 ;  /* 0x0000001b0e0e7221 */ /* 0x000fe20000010000 */
[----:B------:R-:W-:Y:S01]  /*22f0*/  FADD.FTZ R17, R17, R26 ;  /* 0x0000001a11117221 */ /* 0x000fe20000010000 */
[----:B------:R-:W-:Y:S01]  /*2300*/  FMUL.FTZ R24, R20, UR12 ;  /* 0x0000000c14187c20 */ /* 0x000fe20008410000 */
[--C-:B------:R-:W-:Y:S02]  /*2310*/  HADD2.F32 R27, -RZ, R32.reuse.H0_H0 ;  /* 0x20000020ff1b7230 */ /* 0x100fe40000004100 */
[----:B------:R-:W-:Y:S01]  /*2320*/  FMUL.FTZ R26, R13, R25 ;  /* 0x000000190d1a7220 */ /* 0x000fe20000410000 */
[----:B------:R-:W-:Y:S02]  /*2330*/  HADD2.F32 R20, -RZ, R33.H1_H1 ;  /* 0x30000021ff147230 */ /* 0x000fe40000004100 */
[----:B------:R-:W-:Y:S01]  /*2340*/  FADD.FTZ R21, R21, -UR9 ;  /* 0x8000000915157e21 */ /* 0x000fe20008010000 */
[----:B------:R-:W-:Y:S01]  /*2350*/  FFMA.FTZ R18, R25, R24, R18 ;  /* 0x0000001819127223 */ /* 0x000fe20000010012 */
[----:B------:R-:W-:Y:S01]  /*2360*/  FFMA.FTZ R24, R24, R26, R19 ;  /* 0x0000001a18187223 */ /* 0x000fe20000010013 */
[----:B------:R-:W-:Y:S01]  /*2370*/  FMUL.FTZ R28, R12, R27 ;  /* 0x0000001b0c1c7220 */ /* 0x000fe20000410000 */
[----:B------:R-:W-:Y:S01]  /*2380*/  FMUL.FTZ R21, R21, UR12 ;  /* 0x0000000c15157c20 */ /* 0x000fe20008410000 */
[----:B------:R-:W-:Y:S01]  /*2390*/  FADD.FTZ R20, R20, -UR9 ;  /* 0x8000000914147e21 */ /* 0x000fe20008010000 */
[----:B------:R-:W-:-:S02]  /*23a0*/  HADD2.F32 R19, -RZ, R32.H1_H1 ;  /* 0x30000020ff137230 */ /* 0x000fc40000004100 */
[----:B------:R-:W-:Y:S01]  /*23b0*/  FADD.FTZ R14, R14, R25 ;  /* 0x000000190e0e7221 */ /* 0x000fe20000010000 */
[----:B------:R-:W-:Y:S01]  /*23c0*/  FFMA.FTZ R16, R27, R21, R16 ;  /* 0x000000151b107223 */ /* 0x000fe20000010010 */
[----:B------:R-:W-:Y:S01]  /*23d0*/  FADD.FTZ R17, R26, R17 ;  /* 0x000000111a117221 */ /* 0x000fe20000010000 */
[----:B------:R-:W-:Y:S01]  /*23e0*/  FFMA.FTZ R25, R21, R28, R24 ;  /* 0x0000001c15197223 */ /* 0x000fe20000010018 */
[----:B------:R-:W-:Y:S01]  /*23f0*/  FMUL.FTZ R20, R20, UR12 ;  /* 0x0000000c14147c20 */ /* 0x000fe20008410000 */
[--C-:B------:R-:W-:Y:S02]  /*2400*/  HADD2.F32 R24, -RZ, R9.reuse.H0_H0 ;  /* 0x20000009ff187230 */ /* 0x100fe40000004100 */
[----:B------:R-:W-:Y:S01]  /*2410*/  FMUL.FTZ R21, R13, R19 ;  /* 0x000000130d157220 */ /* 0x000fe20000410000 */
[----:B------:R-:W-:Y:S01]  /*2420*/  FADD.FTZ R15, R15, R27 ;  /* 0x0000001b0f0f7221 */ /* 0x000fe20000010000 */
[----:B------:R-:W-:Y:S01]  /*2430*/  FADD.FTZ R26, R17, R28 ;  /* 0x0000001c111a7221 */ /* 0x000fe20000010000 */
[----:B------:R-:W-:Y:S01]  /*2440*/  FADD.FTZ R14, R14, R19 ;  /* 0x000000130e0e7221 */ /* 0x000fe20000010000 */
[----:B------:R-:W-:Y:S01]  /*2450*/  FFMA.FTZ R18, R19, R20, R18 ;  /* 0x0000001413127223 */ /* 0x000fe20000010012 */
[----:B------:R-:W-:-:S02]  /*2460*/  HADD2.F32 R27, -RZ, R9.H1_H1 ;  /* 0x30000009ff1b7230 */ /* 0x000fc40000004100 */
[----:B------:R-:W-:Y:S01]  /*2470*/  FFMA.FTZ R19, R20, R21, R25 ;  /* 0x0000001514137223 */ /* 0x000fe20000010019 */
[----:B------:R-:W-:Y:S01]  /*2480*/  FADD.FTZ R24, R24, -UR9 ;  /* 0x8000000918187e21 */ /* 0x000fe20008010000 */
[--C-:B------:R-:W-:Y:S02]  /*2490*/  HADD2.F32 R25, -RZ, R2.reuse.H0_H0 ;  /* 0x20000002ff197230 */ /* 0x100fe40000004100 */
[----:B------:R-:W-:Y:S01]  /*24a0*/  FADD.FTZ R17, R21, R26 ;  /* 0x0000001a15117221 */ /* 0x000fe20000010000 */
[----:B------:R-:W-:Y:S01]  /*24b0*/  FADD.FTZ R21, R27, -UR9 ;  /* 0x800000091b157e21 */ /* 0x000fe20008010000 */
[----:B------:R-:W-:Y:S02]  /*24c0*/  HADD2.F32 R27, -RZ, R2.H1_H1 ;  /* 0x30000002ff1b7230 */ /* 0x000fe40000004100 */
[----:B------:R-:W-:Y:S01]  /*24d0*/  FMUL.FTZ R24, R24, UR12 ;  /* 0x0000000c18187c20 */ /* 0x000fe20008410000 */
[----:B------:R-:W-:Y:S02]  /*24e0*/  HADD2.F32 R20, -RZ, R3.H0_H0 ;  /* 0x20000003ff147230 */ /* 0x000fe40000004100 */
[----:B------:R-:W-:Y:S01]  /*24f0*/  FMUL.FTZ R26, R12, R25 ;  /* 0x000000190c1a7220 */ /* 0x000fe20000410000 */
[----:B------:R-:W-:Y:S01]  /*2500*/  FMUL.FTZ R21, R21, UR12 ;  /* 0x0000000c15157c20 */ /* 0x000fe20008410000 */
[----:B------:R-:W-:Y:S01]  /*2510*/  FFMA.FTZ R16, R25, R24, R16 ;  /* 0x0000001819107223 */ /* 0x000fe20000010010 */
[----:B------:R-:W-:Y:S01]  /*2520*/  FMUL.FTZ R28, R13, R27 ;  /* 0x0000001b0d1c7220 */ /* 0x000fe20000410000 */
[----:B------:R-:W-:Y:S01]  /*2530*/  FFMA.FTZ R24, R24, R26, R19 ;  /* 0x0000001a18187223 */ /* 0x000fe20000010013 */
[----:B------:R-:W-:Y:S01]  /*2540*/  FADD.FTZ R20, R20, -UR9 ;  /* 0x8000000914147e21 */ /* 0x000fe20008010000 */
[----:B------:R-:W-:Y:S01]  /*2550*/  FADD.FTZ R15, R15, R25 ;  /* 0x000000190f0f7221 */ /* 0x000fe20000010000 */
[----:B------:R-:W-:-:S02]  /*2560*/  HADD2.F32 R25, -RZ, R4.H0_H0 ;  /* 0x20000004ff197230 */ /* 0x000fc40000004100 */
[----:B------:R-:W-:Y:S01]  /*2570*/  FFMA.FTZ R19, R21, R28, R24 ;  /* 0x0000001c15137223 */ /* 0x000fe20000010018 */
[----:B------:R-:W-:Y:S01]  /*2580*/  FMUL.FTZ R24, R20, UR12 ;  /* 0x0000000c14187c20 */ /* 0x000fe20008410000 */
[----:B------:R-:W-:Y:S02]  /*2590*/  HADD2.F32 R20, -RZ, R3.H1_H1 ;  /* 0x30000003ff147230 */ /* 0x000fe40000004100 */
[----:B------:R-:W-:Y:S01]  /*25a0*/  FADD.FTZ R17, R17, R26 ;  /* 0x0000001a11117221 */ /* 0x000fe20000010000 */
        /* <DEDUP_REMOVED lines=41> */
[----:B------:R-:W-:Y:S01]  /*2840*/  FMUL.FTZ R26, R12, R25 ;  /* 0x000000190c1a7220 */ /* 0x000fe20000410000 */
[----:B------:R-:W-:-:S02]  /*2850*/  HADD2.F32 R20, -RZ, R48.H0_H0 ;  /* 0x20000030ff147230 */ /* 0x000fc40000004100 */
[----:B------:R-:W-:Y:S01]  /*2860*/  FMUL.FTZ R21, R21, UR12 ;  /* 0x0000000c15157c20 */ /* 0x000fe20008410000 */
[----:B------:R-:W-:Y:S01]  /*2870*/  FFMA.FTZ R16, R25, R24, R16 ;  /* 0x0000001819107223 */ /* 0x000fe20000010010 */
[----:B------:R-:W-:Y:S01]  /*2880*/  FMUL.FTZ R28, R13, R27 ;  /* 0x0000001b0d1c7220 */ /* 0x000fe20000410000 */
[----:B------:R-:W-:Y:S01]  /*2890*/  FFMA.FTZ R24, R24, R26, R19 ;  /* 0x0000001a18187223 */ /* 0x000fe20000010013 */
[----:B------:R-:W-:Y:S01]  /*28a0*/  FADD.FTZ R17, R17, R26 ;  /* 0x0000001a11117221 */ /* 0x000fe20000010000 */
[----:B------:R-:W-:Y:S01]  /*28b0*/  FADD.FTZ R26, R20, -UR9 ;  /* 0x80000009141a7e21 */ /* 0x000fe20008010000 */
[----:B------:R-:W-:Y:S01]  /*28c0*/  FADD.FTZ R15, R15, R25 ;  /* 0x000000190f0f7221 */ /* 0x000fe20000010000 */
[----:B------:R-:W-:Y:S01]  /*28d0*/  FFMA.FTZ R18, R27, R21, R18 ;  /* 0x000000151b127223 */ /* 0x000fe20000010012 */
[----:B------:R-:W-:Y:S01]  /*28e0*/  FFMA.FTZ R19, R21, R28, R24 ;  /* 0x0000001c15137223 */ /* 0x000fe20000010018 */
[----:B------:R-:W-:Y:S02]  /*28f0*/  HADD2.F32 R25, -RZ, R50.H0_H0 ;  /* 0x20000032ff197230 */ /* 0x000fe40000004100 */
[----:B------:R-:W-:Y:S01]  /*2900*/  FMUL.FTZ R26, R26, UR12 ;  /* 0x0000000c1a1a7c20 */ /* 0x000fe20008410000 */
[----:B------:R-:W-:-:S02]  /*2910*/  HADD2.F32 R21, -RZ, R48.H1_H1 ;  /* 0x30000030ff157230 */ /* 0x000fc40000004100 */
[----:B------:R-:W-:Y:S01]  /*2920*/  FADD.FTZ R14, R14, R27 ;  /* 0x0000001b0e0e7221 */ /* 0x000fe20000010000 */
[----:B------:R-:W-:Y:S01]  /*2930*/  FADD.FTZ R20, R28, R17 ;  /* 0x000000111c147221 */ /* 0x000fe20000010000 */
[----:B------:R-:W-:Y:S01]  /*2940*/  FMUL.FTZ R27, R12, R25 ;  /* 0x000000190c1b7220 */ /* 0x000fe20000410000 */
[----:B------:R-:W-:Y:S01]  /*2950*/  FADD.FTZ R15, R15, R25 ;  /* 0x000000190f0f7221 */ /* 0x000fe20000010000 */
[----:B------:R-:W-:Y:S01]  /*2960*/  FFMA.FTZ R17, R25, R26, R16 ;  /* 0x0000001a19117223 */ /* 0x000fe20000010010 */
[----:B------:R-:W-:Y:S01]  /*2970*/  FADD.FTZ R24, R21, -UR9 ;  /* 0x8000000915187e21 */ /* 0x000fe20008010000 */
[----:B------:R-:W-:Y:S02]  /*2980*/  HADD2.F32 R25, -RZ, R49.H0_H0 ;  /* 0x20000031ff197230 */ /* 0x000fe40000004100 */
[----:B------:R-:W-:Y:S01]  /*2990*/  FADD.FTZ R16, R20, R27 ;  /* 0x0000001b14107221 */ /* 0x000fe20000010000 */
[----:B------:R-:W-:Y:S02]  /*29a0*/  HADD2.F32 R21, -RZ, R50.H1_H1 ;  /* 0x30000032ff157230 */ /* 0x000fe40000004100 */
[----:B------:R-:W-:Y:S01]  /*29b0*/  FMUL.FTZ R24, R24, UR12 ;  /* 0x0000000c18187c20 */ /* 0x000fe20008410000 */
[----:B------:R-:W-:Y:S01]  /*29c0*/  FFMA.FTZ R19, R26, R27, R19 ;  /* 0x0000001b1a137223 */ /* 0x000fe20000010013 */
[----:B------:R-:W-:Y:S01]  /*29d0*/  FADD.FTZ R20, R25, -UR9 ;  /* 0x8000000919147e21 */ /* 0x000fe20008010000 */
[----:B------:R-:W-:-:S02]  /*29e0*/  HADD2.F32 R26, -RZ, R51.H0_H0 ;  /* 0x20000033ff1a7230 */ /* 0x000fc40000004100 */
[----:B------:R-:W-:Y:S01]  /*29f0*/  FADD.FTZ R14, R14, R21 ;  /* 0x000000150e0e7221 */ /* 0x000fe20000010000 */
[----:B------:R-:W-:Y:S01]  /*2a00*/  FFMA.FTZ R18, R21, R24, R18 ;  /* 0x0000001815127223 */ /* 0x000fe20000010012 */
[----:B------:R-:W-:Y:S01]  /*2a10*/  FMUL.FTZ R21, R13, R21 ;  /* 0x000000150d157220 */ /* 0x000fe20000410000 */
[----:B------:R-:W-:Y:S02]  /*2a20*/  HADD2.F32 R25, -RZ, R49.H1_H1 ;  /* 0x30000031ff197230 */ /* 0x000fe40000004100 */
[----:B------:R-:W-:Y:S01]  /*2a30*/  FMUL.FTZ R20, R20, UR12 ;  /* 0x0000000c14147c20 */ /* 0x000fe20008410000 */
[----:B------:R-:W-:Y:S01]  /*2a40*/  FADD.FTZ R15, R15, R26 ;  /* 0x0000001a0f0f7221 */ /* 0x000fe20000010000 */
[----:B------:R-:W-:Y:S01]  /*2a50*/  FADD.FTZ R16, R21, R16 ;  /* 0x0000001015107221 */ /* 0x000fe20000010000 */
[----:B------:R-:W-:Y:S01]  /*2a60*/  FMUL.FTZ R27, R12, R26 ;  /* 0x0000001a0c1b7220 */ /* 0x000fe20000410000 */
[----:B------:R-:W-:Y:S01]  /*2a70*/  FFMA.FTZ R17, R26, R20, R17 ;  /* 0x000000141a117223 */ /* 0x000fe20000010011 */
[----:B------:R-:W-:Y:S01]  /*2a80*/  FFMA.FTZ R21, R24, R21, R19 ;  /* 0x0000001518157223 */ /* 0x000fe20000010013 */
[----:B------:R-:W-:Y:S01]  /*2a90*/  FADD.FTZ R26, R25, -UR9 ;  /* 0x80000009191a7e21 */ /* 0x000fe20008010000 */
[----:B------:R-:W-:-:S02]  /*2aa0*/  HADD2.F32 R25, -RZ, R51.H1_H1 ;  /* 0x30000033ff197230 */ /* 0x000fc40000004100 */
[----:B------:R-:W-:Y:S01]  /*2ab0*/  FADD.FTZ R29, R16, R27 ;  /* 0x0000001b101d7221 */ /* 0x000fe20000010000 */
[----:B------:R-:W-:Y:S01]  /*2ac0*/  FFMA.FTZ R24, R20, R27, R21 ;  /* 0x0000001b14187223 */ /* 0x000fe20000010015 */
[----:B------:R-:W-:Y:S01]  /*2ad0*/  FMUL.FTZ R19, R26, UR12 ;  /* 0x0000000c1a137c20 */ /* 0x000fe20008410000 */
[--C-:B------:R-:W-:Y:S02]  /*2ae0*/  HADD2.F32 R21, -RZ, R52.reuse.H0_H0 ;  /* 0x20000034ff157230 */ /* 0x100fe40000004100 */
[----:B------:R-:W-:Y:S01]  /*2af0*/  FADD.FTZ R14, R14, R25 ;  /* 0x000000190e0e7221 */ /* 0x000fe20000010000 */
[----:B------:R-:W-:Y:S01]  /*2b00*/  FMUL.FTZ R16, R13, R25 ;  /* 0x000000190d107220 */ /* 0x000fe20000410000 */
[----:B------:R-:W-:Y:S01]  /*2b10*/  FFMA.FTZ R18, R25, R19, R18 ;  /* 0x0000001319127223 */ /* 0x000fe20000010012 */
[----:B------:R-:W-:Y:S02]  /*2b20*/  HADD2.F32 R20, -RZ, R53.H0_H0 ;  /* 0x20000035ff147230 */ /* 0x000fe40000004100 */
[----:B------:R-:W-:Y:S01]  /*2b30*/  FADD.FTZ R21, R21, -UR9 ;  /* 0x8000000915157e21 */ /* 0x000fe20008010000 */
[----:B------:R-:W-:-:S02]  /*2b40*/  HADD2.F32 R25, -RZ, R52.H1_H1 ;  /* 0x30000034ff197230 */ /* 0x000fc40000004100 */
[----:B------:R-:W-:Y:S01]  /*2b50*/  FFMA.FTZ R24, R19, R16, R24 ;  /* 0x0000001013187223 */ /* 0x000fe20000010018 */
[----:B------:R-:W-:Y:S01]  /*2b60*/  FADD.FTZ R29, R16, R29 ;  /* 0x0000001d101d7221 */ /* 0x000fe20000010000 */
[----:B------:R-:W-:Y:S02]  /*2b70*/  HADD2.F32 R19, -RZ, R53.H1_H1 ;  /* 0x30000035ff137230 */ /* 0x000fe40000004100 */
[----:B------:R-:W-:Y:S01]  /*2b80*/  FMUL.FTZ R21, R21, UR12 ;  /* 0x0000000c15157c20 */ /* 0x000fe20008410000 */
[----:B------:R-:W-:Y:S01]  /*2b90*/  FMUL.FTZ R26, R12, R20 ;  /* 0x000000140c1a7220 */ /* 0x000fe20000410000 */
[----:B------:R-:W-:Y:S01]  /*2ba0*/  FADD.FTZ R25, R25, -UR9 ;  /* 0x8000000919197e21 */ /* 0x000fe20008010000 */
[----:B------:R-:W-:Y:S01]  /*2bb0*/  FADD.FTZ R16, R15, R20 ;  /* 0x000000140f107221 */ /* 0x000fe20000010000 */
[----:B------:R-:W-:Y:S02]  /*2bc0*/  HADD2.F32 R15, -RZ, R55.H0_H0 ;  /* 0x20000037ff0f7230 */ /* 0x000fe40000004100 */
[----:B------:R-:W-:Y:S01]  /*2bd0*/  FADD.FTZ R29, R29, R26 ;  /* 0x0000001a1d1d7221 */ /* 0x000fe20000010000 */
[----:B------:R-:W-:Y:S01]  /*2be0*/  FFMA.FTZ R28, R21, R26, R24 ;  /* 0x0000001a151c7223 */ /* 0x000fe20000010018 */
[----:B------:R-:W-:Y:S01]  /*2bf0*/  FMUL.FTZ R25, R25, UR12 ;  /* 0x0000000c19197c20 */ /* 0x000fe20008410000 */
[----:B------:R-:W-:Y:S01]  /*2c00*/  FMUL.FTZ R26, R13, R19 ;  /* 0x000000130d1a7220 */ /* 0x000fe20000410000 */
[----:B------:R-:W-:Y:S01]  /*2c10*/  FFMA.FTZ R17, R20, R21, R17 ;  /* 0x0000001514117223 */ /* 0x000fe20000010011 */
[----:B------:R-:W-:-:S02]  /*2c20*/  HADD2.F32 R24, -RZ, R54.H0_H0 ;  /* 0x20000036ff187230 */ /* 0x000fc40000004100 */
[----:B------:R-:W-:Y:S01]  /*2c30*/  FFMA.FTZ R20, R19, R25, R18 ;  /* 0x0000001913147223 */ /* 0x000fe20000010012 */
[----:B------:R-:W-:Y:S01]  /*2c40*/  FFMA.FTZ R28, R25, R26, R28 ;  /* 0x0000001a191c7223 */ /* 0x000fe2000001001c */
[----:B------:R-:W-:Y:S01]  /*2c50*/  FADD.FTZ R25, R15, -UR9 ;  /* 0x800000090f197e21 */ /* 0x000fe20008010000 */
[----:B------:R-:W-:Y:S02]  /*2c60*/  HADD2.F32 R15, -RZ, R55.H1_H1 ;  /* 0x30000037ff0f7230 */ /* 0x000fe40000004100 */
[----:B------:R-:W-:Y:S01]  /*2c70*/  FADD.FTZ R29, R26, R29 ;  /* 0x0000001d1a1d7221 */ /* 0x000fe20000010000 */
[----:B------:R-:W-:Y:S02]  /*2c80*/  HADD2.F32 R21, -RZ, R54.H1_H1 ;  /* 0x30000036ff157230 */ /* 0x000fe40000004100 */
[----:B------:R-:W-:Y:S01]  /*2c90*/  FMUL.FTZ R18, R12, R24 ;  /* 0x000000180c127220 */ /* 0x000fe20000410000 */
[----:B------:R-:W-:Y:S01]  /*2ca0*/  FMUL.FTZ R25, R25, UR12 ;  /* 0x0000000c19197c20 */ /* 0x000fe20008410000 */
[----:B------:R-:W-:Y:S01]  /*2cb0*/  FADD.FTZ R15, R15, -UR9 ;  /* 0x800000090f0f7e21 */ /* 0x000fe20008010000 */
[----:B------:R-:W-:Y:S01]  /*2cc0*/  FADD.FTZ R26, R14, R19 ;  /* 0x000000130e1a7221 */ /* 0x000fe20000010000 */
[----:B------:R-:W-:Y:S01]  /*2cd0*/  FADD.FTZ R29, R29, R18 ;  /* 0x000000121d1d7221 */ /* 0x000fe20000010000 */
[----:B------:R-:W-:Y:S01]  /*2ce0*/  FFMA.FTZ R28, R25, R18, R28 ;  /* 0x00000012191c7223 */ /* 0x000fe2000001001c */
[----:B------:R-:W-:Y:S01]  /*2cf0*/  FMUL.FTZ R18, R13, R21 ;  /* 0x000000150d127220 */ /* 0x000fe20000410000 */
[----:B------:R-:W-:Y:S01]  /*2d00*/  FMUL.FTZ R27, R15, UR12 ;  /* 0x0000000c0f1b7c20 */ /* 0x000fe20008410000 */
[----:B------:R-:W-:-:S02]  /*2d10*/  FADD.FTZ R19, R26, R21 ;  /* 0x000000151a137221 */ /* 0x000fc40000010000 */
[----:B------:R-:W-:Y:S01]  /*2d20*/  FADD.FTZ R14, R18, R29 ;  /* 0x0000001d120e7221 */ /* 0x000fe20000010000 */
[----:B------:R-:W-:Y:S01]  /*2d30*/  FFMA.FTZ R15, R27, R18, R28 ;  /* 0x000000121b0f7223 */ /* 0x000fe2000001001c */
[----:B------:R-:W-:Y:S01]  /*2d40*/  FADD.FTZ R18, R16, R24 ;  /* 0x0000001810127221 */ /* 0x000fe20000010000 */
[----:B------:R-:W-:Y:S01]  /*2d50*/  FFMA.FTZ R16, R24, R25, R17 ;  /* 0x0000001918107223 */ /* 0x000fe20000010011 */
[----:B------:R-:W-:Y:S01]  /*2d60*/  FFMA.FTZ R17, R21, R27, R20 ;  /* 0x0000001b15117223 */ /* 0x000fe20000010014 */
[----:B------:R-:W-:Y:S06]  /*2d70*/  BRA `(.L_x_662) ;  /* 0x0000002400007947 */ /* 0x000fec0003800000 */
.L_x_661:
[----:B-----5:R-:W-:Y:S02]  /*2d80*/  HADD2.F32 R14, -RZ, R47.H0_H0 ;  /* 0x2000002fff0e7230 */ /* 0x020fe40000004100 */
[--C-:B------:R-:W-:Y:S02]  /*2d90*/  HADD2.F32 R19, -RZ, R45.reuse.H0_H0 ;  /* 0x2000002dff137230 */ /* 0x100fe40000004100 */
[----:B------:R-:W-:Y:S02]  /*2da0*/  HADD2.F32 R20, -RZ, R45.H1_H1 ;  /* 0x3000002dff147230 */ /* 0x000fe40000004100 */
[----:B------:R-:W-:Y:S01]  /*2db0*/  FADD.FTZ R14, R14, -UR9 ;  /* 0x800000090e0e7e21 */ /* 0x000fe20008010000 */
[----:B------:R-:W-:Y:S02]  /*2dc0*/  HADD2.F32 R30, -RZ, R46.H0_H0 ;  /* 0x2000002eff1e7230 */ /* 0x000fe40000004100 */
[----:B------:R-:W-:Y:S01]  /*2dd0*/  FADD.FTZ R19, R19, -UR9 ;  /* 0x8000000913137e21 */ /* 0x000fe20008010000 */
[----:B------:R-:W-:-:S02]  /*2de0*/  HADD2.F32 R57, -RZ, R42.H0_H0 ;  /* 0x2000002aff397230 */ /* 0x000fc40000004100 */
[----:B------:R-:W-:Y:S01]  /*2df0*/  FMUL.FTZ R15, R14, UR12 ;  /* 0x0000000c0e0f7c20 */ /* 0x000fe20008410000 */
[----:B------:R-:W-:Y:S02]  /*2e00*/  HADD2.F32 R14, -RZ, R47.H1_H1 ;  /* 0x3000002fff0e7230 */ /* 0x000fe40000004100 */
[----:B------:R-:W-:Y:S01]  /*2e10*/  FMUL.FTZ R21, R19, UR12 ;  /* 0x0000000c13157c20 */ /* 0x000fe20008410000 */
[----:B------:R-:W-:Y:S01]  /*2e20*/  FADD.FTZ R20, R20, -UR9 ;  /* 0x8000000914147e21 */ /* 0x000fe20008010000 */
[--C-:B------:R-:W-:Y:S01]  /*2e30*/  FFMA.FTZ R18, R12, R15, R10.reuse ;  /* 0x0000000f0c127223 */ /* 0x100fe2000001000a */
[----:B------:R-:W-:Y:S01]  /*2e40*/  FADD.FTZ R14, R14, -UR9 ;  /* 0x800000090e0e7e21 */ /* 0x000fe20008010000 */
[----:B------:R-:W-:Y:S02]  /*2e50*/  FFMA.FTZ R29, R12, R21, R10 ;  /* 0x000000150c1d7223 */ /* 0x000fe4000001000a */
[----:B------:R-:W-:Y:S01]  /*2e60*/  FMUL.FTZ R16, R18, -1.4426950216293334961 ;  /* 0xbfb8aa3b12107820 */ /* 0x000fe20000410000 */
[----:B------:R-:W-:Y:S01]  /*2e70*/  FMUL.FTZ R28, R20, UR12 ;  /* 0x0000000c141c7c20 */ /* 0x000fe20008410000 */
[----:B------:R-:W-:Y:S01]  /*2e80*/  FMUL.FTZ R14, R14, UR12 ;  /* 0x0000000c0e0e7c20 */ /* 0x000fe20008410000 */
[----:B------:R-:W-:-:S03]  /*2e90*/  FMUL.FTZ R26, R29, -1.4426950216293334961 ;  /* 0xbfb8aa3b1d1a7820 */ /* 0x000fc60000410000 */
[--C-:B------:R-:W-:Y:S01]  /*2ea0*/  FFMA.FTZ R17, R13, R14, R11.reuse ;  /* 0x0000000e0d117223 */ /* 0x100fe2000001000b */
[----:B------:R-:W0:Y:S03]  /*2eb0*/  MUFU.EX2 R16, R16 ;  /* 0x0000001000107308 */ /* 0x000e260000000800 */
[----:B------:R-:W-:Y:S01]  /*2ec0*/  FMUL.FTZ R24, R17, -1.4426950216293334961 ;  /* 0xbfb8aa3b11187820 */ /* 0x000fe20000410000 */
[----:B------:R-:W-:Y:S05]  /*2ed0*/  MUFU.EX2 R26, R26 ;  /* 0x0000001a001a7308 */ /* 0x000fea0000000800 */
[----:B------:R-:W1:Y:S01]  /*2ee0*/  MUFU.EX2 R24, R24 ;  /* 0x0000001800187308 */ /* 0x000e620000000800 */
[----:B0-----:R-:W-:Y:S01]  /*2ef0*/  FADD.FTZ R19, R16, 1 ;  /* 0x3f80000010137421 */ /* 0x001fe20000010000 */
[----:B------:R-:W-:-:S04]  /*2f00*/  FFMA.FTZ R16, R13, R28, R11 ;  /* 0x0000001c0d107223 */ /* 0x000fc8000001000b */
[----:B------:R-:W-:Y:S01]  /*2f10*/  FMUL.FTZ R20, R16, -1.4426950216293334961 ;  /* 0xbfb8aa3b10147820 */ /* 0x000fe20000410000 */
[----:B------:R-:W0:Y:S01]  /*2f20*/  MUFU.RCP R19, R19 ;  /* 0x0000001300137308 */ /* 0x000e220000001000 */
[----:B-1----:R-:W-:Y:S01]  /*2f30*/  FADD.FTZ R25, R24, 1 ;  /* 0x3f80000018197421 */ /* 0x002fe20000010000 */
[----:B------:R-:W-:-:S06]  /*2f40*/  FADD.FTZ R24, R26, 1 ;  /* 0x3f8000001a187421 */ /* 0x000fcc0000010000 */
[----:B------:R-:W1:Y:S04]  /*2f50*/  MUFU.EX2 R20, R20 ;  /* 0x0000001400147308 */ /* 0x000e680000000800 */
[----:B------:R-:W2:Y:S01]  /*2f60*/  MUFU.RCP R25, R25 ;  /* 0x0000001900197308 */ /* 0x000ea20000001000 */
[----:B0-----:R-:W-:Y:S01]  /*2f70*/  FADD.FTZ R27, -R19, 1 ;  /* 0x3f800000131b7421 */ /* 0x001fe20000010100 */
[----:B------:R-:W-:-:S06]  /*2f80*/  FMUL.FTZ R19, R30, R19 ;  /* 0x000000131e137220 */ /* 0x000fcc0000410000 */
[----:B------:R-:W0:Y:S01]  /*2f90*/  MUFU.RCP R24, R24 ;  /* 0x0000001800187308 */ /* 0x000e220000001000 */
[----:B------:R-:W-:Y:S02]  /*2fa0*/  HADD2.F32 R30, -RZ, R46.H1_H1 ;  /* 0x3000002eff1e7230 */ /* 0x000fe40000004100 */
[----:B------:R-:W-:Y:S01]  /*2fb0*/  FFMA.FTZ R18, R18, R27, 1 ;  /* 0x3f80000012127423 */ /* 0x000fe2000001001b */
[----:B-1----:R-:W-:Y:S01]  /*2fc0*/  FADD.FTZ R26, R20, 1 ;  /* 0x3f800000141a7421 */ /* 0x002fe20000010000 */
[----:B------:R-:W-:Y:S02]  /*2fd0*/  HADD2.F32 R27, -RZ, R43.H0_H0 ;  /* 0x2000002bff1b7230 */ /* 0x000fe40000004100 */
[----:B------:R-:W-:Y:S01]  /*2fe0*/  FMUL.FTZ R19, R19, R18 ;  /* 0x0000001213137220 */ /* 0x000fe20000410000 */
[----:B------:R-:W1:Y:S02]  /*2ff0*/  MUFU.RCP R20, R26 ;  /* 0x0000001a00147308 */ /* 0x000e640000001000 */
[----:B------:R-:W-:Y:S01]  /*3000*/  FADD.FTZ R27, R27, -UR9 ;  /* 0x800000091b1b7e21 */ /* 0x000fe20008010000 */
[----:B--2---:R-:W-:Y:S01]  /*3010*/  FADD.FTZ R18, -R25, 1 ;  /* 0x3f80000019127421 */ /* 0x004fe20000010100 */
[----:B------:R-:W-:-:S03]  /*3020*/  FMUL.FTZ R25, R30, R25 ;  /* 0x000000191e197220 */ /* 0x000fc60000410000 */
[----:B------:R-:W-:Y:S01]  /*3030*/  FFMA.FTZ R18, R17, R18, 1 ;  /* 0x3f80000011127423 */ /* 0x000fe20000010012 */
[----:B------:R-:W-:Y:S01]  /*3040*/  FMUL.FTZ R17, R27, UR12 ;  /* 0x0000000c1b117c20 */ /* 0x000fe20008410000 */
[----:B------:R-:W-:Y:S02]  /*3050*/  HADD2.F32 R27, -RZ, R44.H0_H0 ;  /* 0x2000002cff1b7230 */ /* 0x000fe40000004100 */
[----:B------:R-:W-:Y:S01]  /*3060*/  FMUL.FTZ R25, R25, R18 ;  /* 0x0000001219197220 */ /* 0x000fe20000410000 */
[----:B------:R-:W-:Y:S01]  /*3070*/  FFMA.FTZ R18, R12, R17, R10 ;  /* 0x000000110c127223 */ /* 0x000fe2000001000a */
[----:B0-----:R-:W-:Y:S01]  /*3080*/  FADD.FTZ R30, -R24, 1 ;  /* 0x3f800000181e7421 */ /* 0x001fe20000010100 */
[----:B------:R-:W-:Y:S02]  /*3090*/  FMUL.FTZ R24, R27, R24 ;  /* 0x000000181b187220 */ /* 0x000fe40000410000 */
[----:B------:R-:W-:Y:S01]  /*30a0*/  FMUL.FTZ R31, R18, -1.4426950216293334961 ;  /* 0xbfb8aa3b121f7820 */ /* 0x000fe20000410000 */
[----:B------:R-:W-:Y:S01]  /*30b0*/  FFMA.FTZ R29, R29, R30, 1 ;  /* 0x3f8000001d1d7423 */ /* 0x000fe2000001001e */
[----:B------:R-:W-:-:S02]  /*30c0*/  HADD2.F32 R30, -RZ, R43.H1_H1 ;  /* 0x3000002bff1e7230 */ /* 0x000fc40000004100 */
[----:B-1----:R-:W-:Y:S01]  /*30d0*/  FADD.FTZ R27, -R20, 1 ;  /* 0x3f800000141b7421 */ /* 0x002fe20000010100 */
[----:B------:R-:W0:Y:S01]  /*30e0*/  MUFU.EX2 R26, R31 ;  /* 0x0000001f001a7308 */ /* 0x000e220000000800 */
[----:B------:R-:W-:Y:S02]  /*30f0*/  FMUL.FTZ R29, R24, R29 ;  /* 0x0000001d181d7220 */ /* 0x000fe40000410000 */
[----:B------:R-:W-:Y:S01]  /*3100*/  FFMA.FTZ R16, R16, R27, 1 ;  /* 0x3f80000010107423 */ /* 0x000fe2000001001b */
[----:B------:R-:W-:-:S05]  /*3110*/  HADD2.F32 R27, -RZ, R44.H1_H1 ;  /* 0x3000002cff1b7230 */ /* 0x000fca0000004100 */
[----:B------:R-:W-:Y:S01]  /*3120*/  FMUL.FTZ R27, R27, R20 ;  /* 0x000000141b1b7220 */ /* 0x000fe20000410000 */
[----:B------:R-:W-:-:S03]  /*3130*/  FADD.FTZ R20, R30, -UR9 ;  /* 0x800000091e147e21 */ /* 0x000fc60008010000 */
[----:B------:R-:W-:Y:S01]  /*3140*/  FMUL.FTZ R16, R27, R16 ;  /* 0x000000101b107220 */ /* 0x000fe20000410000 */
[----:B0-----:R-:W-:Y:S01]  /*3150*/  FADD.FTZ R30, R26, 1 ;  /* 0x3f8000001a1e7421 */ /* 0x001fe20000010000 */
[----:B------:R-:W-:-:S04]  /*3160*/  FMUL.FTZ R20, R20, UR12 ;  /* 0x0000000c14147c20 */ /* 0x000fc80008410000 */
[----:B------:R-:W-:Y:S01]  /*3170*/  FFMA.FTZ R26, R13, R20, R11 ;  /* 0x000000140d1a7223 */ /* 0x000fe2000001000b */
[----:B------:R-:W0:Y:S03]  /*3180*/  MUFU.RCP R30, R30 ;  /* 0x0000001e001e7308 */ /* 0x000e260000001000 */
[----:B------:R-:W-:-:S06]  /*3190*/  FMUL.FTZ R31, R26, -1.4426950216293334961 ;  /* 0xbfb8aa3b1a1f7820 */ /* 0x000fcc0000410000 */
[----:B------:R-:W1:Y:S01]  /*31a0*/  MUFU.EX2 R31, R31 ;  /* 0x0000001f001f7308 */ /* 0x000e620000000800 */
[----:B0-----:R-:W-:Y:S01]  /*31b0*/  FADD.FTZ R27, -R30, 1 ;  /* 0x3f8000001e1b7421 */ /* 0x001fe20000010100 */
[----:B------:R-:W-:Y:S01]  /*31c0*/  FMUL.FTZ R24, R57, R30 ;  /* 0x0000001e39187220 */ /* 0x000fe20000410000 */
[----:B------:R-:W-:Y:S02]  /*31d0*/  FMUL.FTZ R30, R12, R19 ;  /* 0x000000130c1e7220 */ /* 0x000fe40000410000 */
[----:B------:R-:W-:Y:S01]  /*31e0*/  FFMA.FTZ R27, R18, R27, 1 ;  /* 0x3f800000121b7423 */ /* 0x000fe2000001001b */
[----:B-1----:R-:W-:Y:S01]  /*31f0*/  FADD.FTZ R18, R31, 1 ;  /* 0x3f8000001f127421 */ /* 0x002fe20000010000 */
[----:B------:R-:W-:Y:S01]  /*3200*/  FFMA.FTZ R31, R15, R30, RZ ;  /* 0x0000001e0f1f7223 */ /* 0x000fe200000100ff */
[----:B------:R-:W-:Y:S01]  /*3210*/  FADD.FTZ R56, RZ, R30 ;  /* 0x0000001eff387221 */ /* 0x000fe20000010000 */
[----:B------:R-:W-:Y:S01]  /*3220*/  FMUL.FTZ R24, R24, R27 ;  /* 0x0000001b18187220 */ /* 0x000fe20000410000 */
[----:B------:R-:W-:-:S02]  /*3230*/  FMUL.FTZ R27, R13, R25 ;  /* 0x000000190d1b7220 */ /* 0x000fc40000410000 */
[----:B------:R-:W0:Y:S02]  /*3240*/  MUFU.RCP R18, R18 ;  /* 0x0000001200127308 */ /* 0x000e240000001000 */
[----:B------:R-:W-:Y:S01]  /*3250*/  FFMA.FTZ R30, R14, R27, R31 ;  /* 0x0000001b0e1e7223 */ /* 0x000fe2000001001f */
[----:B------:R-:W-:Y:S02]  /*3260*/  HADD2.F32 R31, -RZ, R42.H1_H1 ;  /* 0x3000002aff1f7230 */ /* 0x000fe40000004100 */
[----:B------:R-:W-:Y:S01]  /*3270*/  FADD.FTZ R27, R27, R56 ;  /* 0x000000381b1b7221 */ /* 0x000fe20000010000 */
[----:B------:R-:W-:Y:S01]  /*3280*/  FFMA.FTZ R56, R15, R19, RZ ;  /* 0x000000130f387223 */ /* 0x000fe200000100ff */
[----:B------:R-:W-:Y:S02]  /*3290*/  HADD2.F32 R15, -RZ, R41.H0_H0 ;  /* 0x20000029ff0f7230 */ /* 0x000fe40000004100 */
[----:B0-----:R-:W-:Y:S01]  /*32a0*/  FADD.FTZ R57, -R18, 1 ;  /* 0x3f80000012397421 */ /* 0x001fe20000010100 */
[----:B------:R-:W-:-:S03]  /*32b0*/  FMUL.FTZ R31, R31, R18 ;  /* 0x000000121f1f7220 */ /* 0x000fc60000410000 */
[----:B------:R-:W-:-:S04]  /*32c0*/  FFMA.FTZ R26, R26, R57, 1 ;  /* 0x3f8000001a1a7423 */ /* 0x000fc80000010039 */
[----:B------:R-:W-:Y:S01]  /*32d0*/  FMUL.FTZ R18, R31, R26 ;  /* 0x0000001a1f127220 */ /* 0x000fe20000410000 */
[----:B------:R-:W-:Y:S01]  /*32e0*/  FADD.FTZ R26, RZ, R19 ;  /* 0x00000013ff1a7221 */ /* 0x000fe20000010000 */
[----:B------:R-:W-:-:S03]  /*32f0*/  FADD.FTZ R19, R15, -UR9 ;  /* 0x800000090f137e21 */ /* 0x000fc60008010000 */
[----:B------:R-:W-:Y:S01]  /*3300*/  FADD.FTZ R15, R26, R29 ;  /* 0x0000001d1a0f7221 */ /* 0x000fe20000010000 */
[-C--:B------:R-:W-:Y:S01]  /*3310*/  FFMA.FTZ R26, R21, R29.reuse, R56 ;  /* 0x0000001d151a7223 */ /* 0x080fe20000010038 */
[C---:B------:R-:W-:Y:S01]  /*3320*/  FMUL.FTZ R29, R12.reuse, R29 ;  /* 0x0000001d0c1d7220 */ /* 0x040fe20000410000 */
[----:B------:R-:W-:Y:S02]  /*3330*/  FMUL.FTZ R19, R19, UR12 ;  /* 0x0000000c13137c20 */ /* 0x000fe40008410000 */
[----:B------:R-:W-:Y:S01]  /*3340*/  FFMA.FTZ R26, R17, R24, R26 ;  /* 0x00000018111a7223 */ /* 0x000fe2000001001a */
[----:B------:R-:W-:Y:S01]  /*3350*/  FFMA.FTZ R31, R21, R29, R30 ;  /* 0x0000001d151f7223 */ /* 0x000fe2000001001e */
[----:B------:R-:W-:Y:S01]  /*3360*/  FFMA.FTZ R21, R12, R19, R10 ;  /* 0x000000130c157223 */ /* 0x000fe2000001000a */
[----:B------:R-:W-:Y:S01]  /*3370*/  FADD.FTZ R30, R27, R29 ;  /* 0x0000001d1b1e7221 */ /* 0x000fe20000010000 */
[----:B------:R-:W-:Y:S02]  /*3380*/  HADD2.F32 R27, -RZ, R40.H0_H0 ;  /* 0x20000028ff1b7230 */ /* 0x000fe40000004100 */
[----:B------:R-:W-:-:S06]  /*3390*/  FMUL.FTZ R57, R21, -1.4426950216293334961 ;  /* 0xbfb8aa3b15397820 */ /* 0x000fcc0000410000 */
[----:B------:R-:W0:Y:S02]  /*33a0*/  MUFU.EX2 R57, R57 ;  /* 0x0000003900397308 */ /* 0x000e240000000800 */
[----:B0-----:R-:W-:-:S06]  /*33b0*/  FADD.FTZ R56, R57, 1 ;  /* 0x3f80000039387421 */ /* 0x001fcc0000010000 */
[----:B------:R-:W0:Y:S02]  /*33c0*/  MUFU.RCP R56, R56 ;  /* 0x0000003800387308 */ /* 0x000e240000001000 */
[----:B0-----:R-:W-:Y:S01]  /*33d0*/  FADD.FTZ R29, -R56, 1 ;  /* 0x3f800000381d7421 */ /* 0x001fe20000010100 */
[----:B------:R-:W-:-:S03]  /*33e0*/  FMUL.FTZ R27, R27, R56 ;  /* 0x000000381b1b7220 */ /* 0x000fc60000410000 */
[----:B------:R-:W-:Y:S01]  /*33f0*/  FFMA.FTZ R21, R21, R29, 1 ;  /* 0x3f80000015157423 */ /* 0x000fe2000001001d */
[----:B------:R-:W-:-:S03]  /*3400*/  FADD.FTZ R29, RZ, R25 ;  /* 0x00000019ff1d7221 */ /* 0x000fc60000010000 */
[----:B------:R-:W-:Y:S01]  /*3410*/  FMUL.FTZ R21, R27, R21 ;  /* 0x000000151b157220 */ /* 0x000fe20000410000 */
[----:B------:R-:W-:Y:S01]  /*3420*/  FFMA.FTZ R27, R14, R25, RZ ;  /* 0x000000190e1b7223 */ /* 0x000fe200000100ff */
[----:B------:R-:W-:Y:S02]  /*3430*/  HADD2.F32 R14, -RZ, R41.H1_H1 ;  /* 0x30000029ff0e7230 */ /* 0x000fe40000004100 */
[----:B------:R-:W-:Y:S01]  /*3440*/  FADD.FTZ R29, R29, R16 ;  /* 0x000000101d1d7221 */ /* 0x000fe20000010000 */
[----:B------:R-:W-:Y:S01]  /*3450*/  FFMA.FTZ R26, R19, R21, R26 ;  /* 0x00000015131a7223 */ /* 0x000fe2000001001a */
[-C--:B------:R-:W-:Y:S01]  /*3460*/  FFMA.FTZ R27, R28, R16.reuse, R27 ;  /* 0x000000101c1b7223 */ /* 0x080fe2000001001b */
[----:B------:R-:W-:Y:S01]  /*3470*/  FADD.FTZ R25, R14, -UR9 ;  /* 0x800000090e197e21 */ /* 0x000fe20008010000 */
[----:B------:R-:W-:Y:S01]  /*3480*/  FMUL.FTZ R14, R13, R16 ;  /* 0x000000100d0e7220 */ /* 0x000fe20000410000 */
[----:B------:R-:W-:Y:S01]  /*3490*/  FADD.FTZ R29, R29, R18 ;  /* 0x000000121d1d7221 */ /* 0x000fe20000010000 */
[----:B------:R-:W-:Y:S01]  /*34a0*/  FFMA.FTZ R27, R20, R18, R27 ;  /* 0x00000012141b7223 */ /* 0x000fe2000001001b */
[----:B------:R-:W-:Y:S01]  /*34b0*/  FMUL.FTZ R16, R25, UR12 ;  /* 0x0000000c19107c20 */ /* 0x000fe20008410000 */
[----:B------:R-:W-:Y:S01]  /*34c0*/  FFMA.FTZ R56, R28, R14, R31 ;  /* 0x0000000e1c387223 */ /* 0x000fe2000001001f */
[----:B------:R-:W-:Y:S01]  /*34d0*/  FADD.FTZ R30, R14, R30 ;  /* 0x0000001e0e1e7221 */ /* 0x000fe20000010000 */
[----:B------:R-:W-:-:S02]  /*34e0*/  HADD2.F32 R14, -RZ, R40.H1_H1 ;  /* 0x30000028ff0e7230 */ /* 0x000fc40000004100 */
[----:B------:R-:W-:-:S04]  /*34f0*/  FFMA.FTZ R25, R13, R16, R11 ;  /* 0x000000100d197223 */ /* 0x000fc8000001000b */
[----:B------:R-:W-:-:S06]  /*3500*/  FMUL.FTZ R31, R25, -1.4426950216293334961 ;  /* 0xbfb8aa3b191f7820 */ /* 0x000fcc0000410000 */
[----:B------:R-:W0:Y:S02]  /*3510*/  MUFU.EX2 R31, R31 ;  /* 0x0000001f001f7308 */ /* 0x000e240000000800 */
[----:B0-----:R-:W-:Y:S01]  /*3520*/  FADD.FTZ R57, R31, 1 ;  /* 0x3f8000001f397421 */ /* 0x001fe20000010000 */
[----:B------:R-:W-:-:S03]  /*3530*/  FMUL.FTZ R31, R12, R24 ;  /* 0x000000180c1f7220 */ /* 0x000fc60000410000 */
[----:B------:R-:W0:Y:S01]  /*3540*/  MUFU.RCP R28, R57 ;  /* 0x00000039001c7308 */ /* 0x000e220000001000 */
[----:B------:R-:W-:Y:S01]  /*3550*/  FADD.FTZ R30, R30, R31 ;  /* 0x0000001f1e1e7221 */ /* 0x000fe20000010000 */
[----:B0-----:R-:W-:Y:S01]  /*3560*/  FMUL.FTZ R14, R14, R28 ;  /* 0x0000001c0e0e7220 */ /* 0x001fe20000410000 */
[----:B------:R-:W-:-:S04]  /*3570*/  FADD.FTZ R28, -R28, 1 ;  /* 0x3f8000001c1c7421 */ /* 0x000fc80000010100 */
[----:B------:R-:W-:Y:S01]  /*3580*/  FFMA.FTZ R25, R25, R28, 1 ;  /* 0x3f80000019197423 */ /* 0x000fe2000001001c */
[----:B------:R-:W-:-:S03]  /*3590*/  FADD.FTZ R28, R15, R24 ;  /* 0x000000180f1c7221 */ /* 0x000fc60000010000 */
[----:B------:R-:W-:Y:S01]  /*35a0*/  FMUL.FTZ R14, R14, R25 ;  /* 0x000000190e0e7220 */ /* 0x000fe20000410000 */
[----:B------:R-:W-:-:S03]  /*35b0*/  HADD2.F32 R25, -RZ, R39.H0_H0 ;  /* 0x20000027ff197230 */ /* 0x000fc60000004100 */
[----:B------:R-:W-:Y:S02]  /*35c0*/  FADD.FTZ R29, R29, R14 ;  /* 0x0000000e1d1d7221 */ /* 0x000fe40000010000 */
[----:B------:R-:W-:-:S04]  /*35d0*/  FADD.FTZ R25, R25, -UR9 ;  /* 0x8000000919197e21 */ /* 0x000fc80008010000 */
[----:B------:R-:W-:Y:S01]  /*35e0*/  FMUL.FTZ R15, R25, UR12 ;  /* 0x0000000c190f7c20 */ /* 0x000fe20008410000 */
[----:B------:R-:W-:Y:S01]  /*35f0*/  FFMA.FTZ R25, R17, R31, R56 ;  /* 0x0000001f11197223 */ /* 0x000fe20000010038 */
[----:B------:R-:W-:Y:S02]  /*3600*/  HADD2.F32 R31, -RZ, R38.H0_H0 ;  /* 0x20000026ff1f7230 */ /* 0x000fe40000004100 */
        /* <DEDUP_REMOVED lines=12> */
[----:B------:R-:W-:-:S02]  /*36d0*/  HADD2.F32 R31, -RZ, R39.H1_H1 ;  /* 0x30000027ff1f7230 */ /* 0x000fc40000004100 */
[----:B------:R-:W-:Y:S02]  /*36e0*/  HADD2.F32 R24, -RZ, R38.H1_H1 ;  /* 0x30000026ff187230 */ /* 0x000fe40000004100 */
[----:B------:R-:W-:Y:S01]  /*36f0*/  FFMA.FTZ R26, R15, R17, R26 ;  /* 0x000000110f1a7223 */ /* 0x000fe2000001001a */
        /* <DEDUP_REMOVED lines=14> */
[----:B------:R-:W-:-:S02]  /*37e0*/  HADD2.F32 R24, -RZ, R37.H0_H0 ;  /* 0x20000025ff187230 */ /* 0x000fc40000004100 */
[----:B------:R-:W-:Y:S02]  /*37f0*/  HADD2.F32 R25, -RZ, R36.H0_H0 ;  /* 0x20000024ff197230 */ /* 0x000fe40000004100 */
[----:B------:R-:W-:Y:S01]  /*3800*/  FADD.FTZ R29, R29, R20 ;  /* 0x000000141d1d7221 */ /* 0x000fe20000010000 */
[----:B------:R-:W-:Y:S01]  /*3810*/  FADD.FTZ R57, R24, -UR9 ;  /* 0x8000000918397e21 */ /* 0x000fe20008010000 */
[----:B------:R-:W-:-:S03]  /*3820*/  FADD.FTZ R24, R28, R21 ;  /* 0x000000151c187221 */ /* 0x000fc60000010000 */
[----:B------:R-:W-:Y:S01]  /*3830*/  FMUL.FTZ R21, R57, UR12 ;  /* 0x0000000c39157c20 */ /* 0x000fe20008410000 */
[----:B------:R-:W-:-:S03]  /*3840*/  FADD.FTZ R24, R24, R17 ;  /* 0x0000001118187221 */ /* 0x000fc60000010000 */
        /* <DEDUP_REMOVED lines=10> */
[----:B------:R-:W-:Y:S02]  /*38f0*/  HADD2.F32 R56, -RZ, R36.H1_H1 ;  /* 0x30000024ff387230 */ /* 0x000fe40000004100 */
[----:B------:R-:W-:Y:S01]  /*3900*/  FFMA.FTZ R57, R19, R57, 1 ;  /* 0x3f80000013397423 */ /* 0x000fe20000010039 */
[----:B------:R-:W-:-:S03]  /*3910*/  HADD2.F32 R19, -RZ, R37.H1_H1 ;  /* 0x30000025ff137230 */ /* 0x000fc60000004100 */
[----:B------:R-:W-:Y:S02]  /*3920*/  FMUL.FTZ R25, R25, R57 ;  /* 0x0000003919197220 */ /* 0x000fe40000410000 */
[----:B------:R-:W-:Y:S01]  /*3930*/  FADD.FTZ R57, R19, -UR9 ;  /* 0x8000000913397e21 */ /* 0x000fe20008010000 */
[----:B------:R-:W-:Y:S01]  /*3940*/  FFMA.FTZ R19, R16, R14, R27 ;  /* 0x0000000e10137223 */ /* 0x000fe2000001001b */
[----:B------:R-:W-:Y:S01]  /*3950*/  FADD.FTZ R24, R24, R25 ;  /* 0x0000001918187221 */ /* 0x000fe20000010000 */
[-C--:B------:R-:W-:Y:S01]  /*3960*/  FFMA.FTZ R26, R21, R25.reuse, R26 ;  /* 0x00000019151a7223 */ /* 0x080fe2000001001a */
[----:B------:R-:W-:Y:S01]  /*3970*/  FMUL.FTZ R14, R57, UR12 ;  /* 0x0000000c390e7c20 */ /* 0x000fe20008410000 */
[----:B------:R-:W-:Y:S01]  /*3980*/  FFMA.FTZ R19, R18, R20, R19 ;  /* 0x0000001412137223 */ /* 0x000fe20000010013 */
[----:B------:R-:W-:Y:S02]  /*3990*/  FMUL.FTZ R25, R12, R25 ;  /* 0x000000190c197220 */ /* 0x000fe40000410000 */
        /* <DEDUP_REMOVED lines=10> */
[----:B------:R-:W-:Y:S02]  /*3a40*/  HADD2.F32 R31, -RZ, R34.H0_H0 ;  /* 0x20000022ff1f7230 */ /* 0x000fe40000004100 */
[----:B------:R-:W-:-:S04]  /*3a50*/  FFMA.FTZ R57, R16, R57, 1 ;  /* 0x3f80000010397423 */ /* 0x000fc80000010039 */
[----:B------:R-:W-:Y:S01]  /*3a60*/  FMUL.FTZ R16, R56, R57 ;  /* 0x0000003938107220 */ /* 0x000fe20000410000 */
[----:B------:R-:W-:-:S03]  /*3a70*/  HADD2.F32 R56, -RZ, R35.H0_H0 ;  /* 0x20000023ff387230 */ /* 0x000fc60000004100 */
[----:B------:R-:W-:Y:S02]  /*3a80*/  FFMA.FTZ R19, R14, R16, R19 ;  /* 0x000000100e137223 */ /* 0x000fe40000010013 */
[----:B------:R-:W-:-:S04]  /*3a90*/  FADD.FTZ R56, R56, -UR9 ;  /* 0x8000000938387e21 */ /* 0x000fc80008010000 */
[----:B------:R-:W-:-:S04]  /*3aa0*/  FMUL.FTZ R17, R56, UR12 ;  /* 0x0000000c38117c20 */ /* 0x000fc80008410000 */
[----:B------:R-:W-:-:S04]  /*3ab0*/  FFMA.FTZ R15, R12, R17, R10 ;  /* 0x000000110c0f7223 */ /* 0x000fc8000001000a */
[----:B------:R-:W-:-:S06]  /*3ac0*/  FMUL.FTZ R56, R15, -1.4426950216293334961 ;  /* 0xbfb8aa3b0f387820 */ /* 0x000fcc0000410000 */
[----:B------:R-:W0:Y:S02]  /*3ad0*/  MUFU.EX2 R56, R56 ;  /* 0x0000003800387308 */ /* 0x000e240000000800 */
[----:B0-----:R-:W-:Y:S01]  /*3ae0*/  FADD.FTZ R28, R56, 1 ;  /* 0x3f800000381c7421 */ /* 0x001fe20000010000 */
[----:B------:R-:W-:-:S04]  /*3af0*/  FMUL.FTZ R56, R13, R20 ;  /* 0x000000140d387220 */ /* 0x000fc80000410000 */
[----:B------:R-:W-:Y:S01]  /*3b00*/  FADD.FTZ R30, R56, R30 ;  /* 0x0000001e381e7221 */ /* 0x000fe20000010000 */
[----:B------:R-:W0:Y:S03]  /*3b10*/  MUFU.RCP R28, R28 ;  /* 0x0000001c001c7308 */ /* 0x000e260000001000 */
[----:B------:R-:W-:Y:S01]  /*3b20*/  FADD.FTZ R30, R30, R25 ;  /* 0x000000191e1e7221 */ /* 0x000fe20000010000 */
[----:B0-----:R-:W-:Y:S01]  /*3b30*/  FADD.FTZ R57, -R28, 1 ;  /* 0x3f8000001c397421 */ /* 0x001fe20000010100 */
[----:B------:R-:W-:Y:S01]  /*3b40*/  FMUL.FTZ R31, R31, R28 ;  /* 0x0000001c1f1f7220 */ /* 0x000fe20000410000 */
[----:B------:R-:W-:Y:S01]  /*3b50*/  FFMA.FTZ R28, R18, R56, R27 ;  /* 0x00000038121c7223 */ /* 0x000fe2000001001b */
[----:B------:R-:W-:Y:S02]  /*3b60*/  HADD2.F32 R56, -RZ, R34.H1_H1 ;  /* 0x30000022ff387230 */ /* 0x000fe40000004100 */
[----:B------:R-:W-:-:S04]  /*3b70*/  FFMA.FTZ R15, R15, R57, 1 ;  /* 0x3f8000000f0f7423 */ /* 0x000fc80000010039 */
[----:B------:R-:W-:Y:S01]  /*3b80*/  FMUL.FTZ R15, R31, R15 ;  /* 0x0000000f1f0f7220 */ /* 0x000fe20000410000 */
[----:B------:R-:W-:-:S03]  /*3b90*/  HADD2.F32 R31, -RZ, R35.H1_H1 ;  /* 0x30000023ff1f7230 */ /* 0x000fc60000004100 */
[----:B------:R-:W-:Y:S01]  /*3ba0*/  FADD.FTZ R24, R24, R15 ;  /* 0x0000000f18187221 */ /* 0x000fe20000010000 */
[----:B------:R-:W-:Y:S01]  /*3bb0*/  FFMA.FTZ R26, R17, R15, R26 ;  /* 0x0000000f111a7223 */ /* 0x000fe2000001001a */
[----:B------:R-:W-:-:S04]  /*3bc0*/  FADD.FTZ R31, R31, -UR9 ;  /* 0x800000091f1f7e21 */ /* 0x000fc80008010000 */
[----:B------:R-:W-:-:S04]  /*3bd0*/  FMUL.FTZ R20, R31, UR12 ;  /* 0x0000000c1f147c20 */ /* 0x000fc80008410000 */
[----:B------:R-:W-:-:S04]  /*3be0*/  FFMA.FTZ R18, R13, R20, R11 ;  /* 0x000000140d127223 */ /* 0x000fc8000001000b */
[----:B------:R-:W-:-:S06]  /*3bf0*/  FMUL.FTZ R31, R18, -1.4426950216293334961 ;  /* 0xbfb8aa3b121f7820 */ /* 0x000fcc0000410000 */
[----:B------:R-:W0:Y:S02]  /*3c00*/  MUFU.EX2 R31, R31 ;  /* 0x0000001f001f7308 */ /* 0x000e240000000800 */
[----:B0-----:R-:W-:Y:S01]  /*3c10*/  FADD.FTZ R27, R31, 1 ;  /* 0x3f8000001f1b7421 */ /* 0x001fe20000010000 */
[----:B------:R-:W-:Y:S01]  /*3c20*/  FFMA.FTZ R31, R21, R25, R28 ;  /* 0x00000019151f7223 */ /* 0x000fe2000001001c */
[----:B------:R-:W-:-:S04]  /*3c30*/  HADD2.F32 R25, -RZ, R32.H0_H0 ;  /* 0x20000020ff197230 */ /* 0x000fc80000004100 */
[----:B------:R-:W0:Y:S02]  /*3c40*/  MUFU.RCP R27, R27 ;  /* 0x0000001b001b7308 */ /* 0x000e240000001000 */
[----:B0-----:R-:W-:Y:S01]  /*3c50*/  FADD.FTZ R57, -R27, 1 ;  /* 0x3f8000001b397421 */ /* 0x001fe20000010100 */
[----:B------:R-:W-:-:S03]  /*3c60*/  FMUL.FTZ R56, R56, R27 ;  /* 0x0000001b38387220 */ /* 0x000fc60000410000 */
        /* <DEDUP_REMOVED lines=274> */
[----:B------:R-:W-:Y:S02]  /*4d90*/  FADD.FTZ R24, R24, R15 ;  /* 0x0000000f18187221 */ /* 0x000fe40000010000 */
        /* <DEDUP_REMOVED lines=16> */
[----:B------:R-:W-:Y:S01]  /*4ea0*/  FFMA.FTZ R19, R20, R18, R19 ;  /* 0x0000001214137223 */ /* 0x000fe20000010013 */
[----:B------:R-:W-:Y:S01]  /*4eb0*/  FADD.FTZ R25, R25, R18 ;  /* 0x0000001219197221 */ /* 0x000fe20000010000 */
[----:B------:R-:W-:-:S04]  /*4ec0*/  FADD.FTZ R56, R56, -UR9 ;  /* 0x8000000938387e21 */ /* 0x000fc80008010000 */
[----:B------:R-:W-:-:S04]  /*4ed0*/  FMUL.FTZ R27, R56, UR12 ;  /* 0x0000000c381b7c20 */ /* 0x000fc80008410000 */
[----:B------:R-:W-:-:S04]  /*4ee0*/  FFMA.FTZ R21, R12, R27, R10 ;  /* 0x0000001b0c157223 */ /* 0x000fc8000001000a */
[----:B------:R-:W-:-:S06]  /*4ef0*/  FMUL.FTZ R56, R21, -1.4426950216293334961 ;  /* 0xbfb8aa3b15387820 */ /* 0x000fcc0000410000 */
[----:B------:R-:W0:Y:S02]  /*4f00*/  MUFU.EX2 R56, R56 ;  /* 0x0000003800387308 */ /* 0x000e240000000800 */
[----:B0-----:R-:W-:Y:S01]  /*4f10*/  FADD.FTZ R28, R56, 1 ;  /* 0x3f800000381c7421 */ /* 0x001fe20000010000 */
[----:B------:R-:W-:-:S04]  /*4f20*/  FMUL.FTZ R56, R13, R16 ;  /* 0x000000100d387220 */ /* 0x000fc80000410000 */
[----:B------:R-:W-:Y:S01]  /*4f30*/  FFMA.FTZ R14, R14, R56, R29 ;  /* 0x000000380e0e7223 */ /* 0x000fe2000001001d */
[----:B------:R-:W0:Y:S01]  /*4f40*/  MUFU.RCP R28, R28 ;  /* 0x0000001c001c7308 */ /* 0x000e220000001000 */
[----:B------:R-:W-:Y:S01]  /*4f50*/  FADD.FTZ R30, R56, R30 ;  /* 0x0000001e381e7221 */ /* 0x000fe20000010000 */
[----:B------:R-:W-:Y:S02]  /*4f60*/  HADD2.F32 R56, -RZ, R54.H1_H1 ;  /* 0x30000036ff387230 */ /* 0x000fe40000004100 */
[----:B0-----:R-:W-:Y:S01]  /*4f70*/  FADD.FTZ R57, -R28, 1 ;  /* 0x3f8000001c397421 */ /* 0x001fe20000010100 */
[----:B------:R-:W-:-:S03]  /*4f80*/  FMUL.FTZ R31, R31, R28 ;  /* 0x0000001c1f1f7220 */ /* 0x000fc60000410000 */
[----:B------:R-:W-:-:S04]  /*4f90*/  FFMA.FTZ R21, R21, R57, 1 ;  /* 0x3f80000015157423 */ /* 0x000fc80000010039 */
[----:B------:R-:W-:Y:S01]  /*4fa0*/  FMUL.FTZ R21, R31, R21 ;  /* 0x000000151f157220 */ /* 0x000fe20000410000 */
[----:B------:R-:W-:-:S05]  /*4fb0*/  HADD2.F32 R31, -RZ, R55.H1_H1 ;  /* 0x30000037ff1f7230 */ /* 0x000fca0000004100 */
[----:B------:R-:W-:-:S04]  /*4fc0*/  FADD.FTZ R31, R31, -UR9 ;  /* 0x800000091f1f7e21 */ /* 0x000fc80008010000 */
        /* <DEDUP_REMOVED lines=9> */
[-C--:B------:R-:W-:Y:S01]  /*5060*/  FFMA.FTZ R16, R17, R15.reuse, R26 ;  /* 0x0000000f11107223 */ /* 0x080fe2000001001a */
[----:B------:R-:W-:Y:S02]  /*5070*/  FMUL.FTZ R15, R12, R15 ;  /* 0x0000000f0c0f7220 */ /* 0x000fe40000410000 */
[----:B------:R-:W-:Y:S01]  /*5080*/  FMUL.FTZ R26, R29, R56 ;  /* 0x000000381d1a7220 */ /* 0x000fe20000410000 */
[----:B------:R-:W-:Y:S01]  /*5090*/  FFMA.FTZ R16, R27, R21, R16 ;  /* 0x000000151b107223 */ /* 0x000fe20000010010 */
[----:B------:R-:W-:Y:S01]  /*50a0*/  FFMA.FTZ R17, R17, R15, R14 ;  /* 0x0000000f11117223 */ /* 0x000fe2000001000e */
        /* <DEDUP_REMOVED lines=8> */
[----:B------:R-:W-:-:S03]  /*5130*/  FADD.FTZ R30, R30, R15 ;  /* 0x0000000f1e1e7221 */ /* 0x000fc60000010000 */
[C---:B------:R-:W-:Y:S01]  /*5140*/  FFMA.FTZ R15, R28.reuse, R17, R29 ;  /* 0x000000111c0f7223 */ /* 0x040fe2000001001d */
[----:B------:R-:W-:Y:S01]  /*5150*/  FADD.FTZ R14, R17, R30 ;  /* 0x0000001e110e7221 */ /* 0x000fe20000010000 */
[----:B------:R-:W-:Y:S01]  /*5160*/  FFMA.FTZ R17, R28, R26, R19 ;  /* 0x0000001a1c117223 */ /* 0x000fe20000010013 */
[----:B------:R-:W-:-:S07]  /*5170*/  FADD.FTZ R19, R25, R26 ;  /* 0x0000001a19137221 */ /* 0x000fce0000010000 */
.L_x_662:
[----:B------:R-:W0:Y:S01]  /*5180*/  S2R R24, SR_LANEID ;  /* 0x0000000000187919 */ /* 0x000e220000000000 */
[----:B------:R-:W-:Y:S01]  /*5190*/  MOV R20, R15 ;  /* 0x0000000f00147202 */ /* 0x000fe20000000f00 */
[----:B------:R-:W1:Y:S01]  /*51a0*/  S2UR UR13, SR_CgaCtaId ;  /* 0x00000000000d79c3 */ /* 0x000e620000008800 */
[----:B------:R-:W-:Y:S01]  /*51b0*/  MOV R15, R14 ;  /* 0x0000000e000f7202 */ /* 0x000fe20000000f00 */
[----:B------:R-:W-:Y:S01]  /*51c0*/  UMOV UR8, 0x400 ;  /* 0x0000040000087882 */ /* 0x000fe20000000000 */
[----:B------:R-:W-:Y:S01]  /*51d0*/  LEA R56, R23, R22, 0x6 ;  /* 0x0000001617387211 */ /* 0x000fe200078e30ff */
[----:B------:R-:W2:Y:S01]  /*51e0*/  SHFL.DOWN PT, R21, R20, 0x1, 0x1f ;  /* 0x08201f0014157f89 */ /* 0x000ea200000e0000 */
[----:B------:R-:W-:Y:S01]  /*51f0*/  UIADD3 UR5, UPT, UPT, UR8, 0xa0, URZ ;  /* 0x000000a008057890 */ /* 0x000fe2000fffe0ff */
[----:B------:R-:W-:Y:S01]  /*5200*/  BSSY.RECONVERGENT B0, `(.L_x_663) ;  /* 0x0000028000007945 */ /* 0x000fe20003800200 */
[----:B------:R-:W3:Y:S01]  /*5210*/  LDCU UR7, c[0x0][0x374] ;  /* 0x00006e80ff0777ac */ /* 0x000ee20008000800 */
[----:B------:R-:W4:Y:S01]  /*5220*/  SHFL.DOWN PT, R14, R15, 0x1, 0x1f ;  /* 0x08201f000f0e7f89 */ /* 0x000f2200000e0000 */
[----:B------:R-:W-:-:S02]  /*5230*/  ISETP.NE.AND P1, PT, R22, RZ, PT ;  /* 0x000000ff1600720c */ /* 0x000fc40003f25270 */
[----:B------:R-:W-:Y:S01]  /*5240*/  ISETP.GT.U32.AND P3, PT, R22, 0x3f, PT ;  /* 0x0000003f1600780c */ /* 0x000fe20003f64070 */
[----:B-1----:R-:W-:Y:S01]  /*5250*/  ULEA UR5, UR13, UR5, 0x18 ;  /* 0x000000050d057291 */ /* 0x002fe2000f8ec0ff */
[----:B0-----:R-:W-:-:S05]  /*5260*/  ISETP.GT.AND P0, PT, R24, 0x1e, PT ;  /* 0x0000001e1800780c */ /* 0x001fca0003f04270 */
[----:B------:R-:W-:Y:S02]  /*5270*/  LEA R57, R22, UR5, 0x4 ;  /* 0x0000000516397c11 */ /* 0x000fe4000f8e20ff */
[----:B------:R-:W-:-:S03]  /*5280*/  ISETP.GT.AND P2, PT, R24, 0xf, PT ;  /* 0x0000000f1800780c */ /* 0x000fc60003f44270 */
[----:B------:R-:W-:Y:S03]  /*5290*/  STS.128 [R57], R16 ;  /* 0x0000001039007388 */ /* 0x000fe60000000c00 */
[----:B--2---:R-:W-:Y:S01]  /*52a0*/  @!P0 FADD.FTZ R20, R21, R20 ;  /* 0x0000001415148221 */ /* 0x004fe20000010000 */
        /* <DEDUP_REMOVED lines=29> */
.L_x_664:
[----:B------:R-:W-:Y:S05]  /*5480*/  BSYNC.RECONVERGENT B0 ;  /* 0x0000000000007941 */ /* 0x000fea0003800200 */
.L_x_663:
        /* <DEDUP_REMOVED lines=24> */
[----:B------:R-:W-:Y:S01]  /*5610*/  LDS.128 R28, [UR5+0x80] ;  /* 0x00008005ff1c7984 */ /* 0x000fe20008000c00 */
[----:B-1----:R-:W-:Y:S01]  /*5620*/  FADD.FTZ R15, R15, R20 ;  /* 0x000000140f0f7221 */ /* 0x002fe20000010000 */
[----:B------:R-:W-:-:S03]  /*5630*/  FADD.FTZ R14, R14, R21 ;  /* 0x000000150e0e7221 */ /* 0x000fc60000010000 */
[----:B------:R-:W-:Y:S01]  /*5640*/  FADD.FTZ R15, R15, R22 ;  /* 0x000000160f0f7221 */ /* 0x000fe20000010000 */
[----:B------:R-:W-:Y:S02]  /*5650*/  FADD.FTZ R14, R14, R23 ;  /* 0x000000170e0e7221 */ /* 0x000fe40000010000 */
[----:B------:R-:W0:Y:S01]  /*5660*/  LDS.128 R20, [UR5+0x70] ;  /* 0x00007005ff147984 */ /* 0x000e220008000c00 */
        /* <DEDUP_REMOVED lines=8> */
[----:B------:R-:W-:Y:S01]  /*56f0*/  FADD.FTZ R15, R15, R28 ;  /* 0x0000001c0f0f7221 */ /* 0x000fe20000010000 */
[----:B------:R-:W-:-:S03]  /*5700*/  FADD.FTZ R20, R14, R29 ;  /* 0x0000001d0e147221 */ /* 0x000fc60000010000 */
[----:B------:R-:W-:Y:S01]  /*5710*/  FADD.FTZ R14, R15, R30 ;  /* 0x0000001e0f0e7221 */ /* 0x000fe20000010000 */
[----:B------:R-:W-:-:S07]  /*5720*/  FADD.FTZ R15, R20, R31 ;  /* 0x0000001f140f7221 */ /* 0x000fce0000010000 */
.L_x_666:
[----:B------:R-:W-:Y:S05]  /*5730*/  BSYNC.RECONVERGENT B0 ;  /* 0x0000000000007941 */ /* 0x000fea0003800200 */
.L_x_665:
[----:B------:R-:W-:Y:S06]  /*5740*/  BAR.SYNC.DEFER_BLOCKING 0x0 ;  /* 0x0000000000007b1d */ /* 0x000fec0000010000 */
[----:B------:R-:W-:Y:S04]  /*5750*/  BSSY.RECONVERGENT B0, `(.L_x_667) ;  /* 0x0000025000007945 */ /* 0x000fe80003800200 */
[----:B------:R-:W-:Y:S05]  /*5760*/  @P3 BRA `(.L_x_668) ;  /* 0x00000000008c3947 */ /* 0x000fea0003800000 */
[----:B-123--:R-:W1:Y:S04]  /*5770*/  LDS.128 R20, [R57+0x400] ;  /* 0x0004000039147984 */ /* 0x00ee680000000c00 */
[----:B------:R-:W2:Y:S04]  /*5780*/  LDS.128 R24, [R57+0x800] ;  /* 0x0008000039187984 */ /* 0x000ea80000000c00 */
        /* <DEDUP_REMOVED lines=9> */
[----:B------:R-:W1:Y:S01]  /*5820*/  LDS.128 R20, [R57+0x1000] ;  /* 0x0010000039147984 */ /* 0x000e620000000c00 */
[----:B---3--:R-:W-:Y:S01]  /*5830*/  FADD.FTZ R27, R17, R28 ;  /* 0x0000001c111b7221 */ /* 0x008fe20000010000 */
[----:B------:R-:W-:Y:S01]  /*5840*/  FADD.FTZ R28, R16, R29 ;  /* 0x0000001d101c7221 */ /* 0x000fe20000010000 */
[----:B------:R-:W-:Y:S01]  /*5850*/  FADD.FTZ R25, R25, R30 ;  /* 0x0000001e19197221 */ /* 0x000fe20000010000 */
[----:B------:R-:W2:Y:S01]  /*5860*/  LDS.128 R16, [R57+0x1400] ;  /* 0x0014000039107984 */ /* 0x000ea20000000c00 */
[----:B------:R-:W-:Y:S01]  /*5870*/  FADD.FTZ R24, R24, R31 ;  /* 0x0000001f18187221 */ /* 0x000fe20000010000 */
[----:B-1----:R-:W-:Y:S01]  /*5880*/  FADD.FTZ R27, R27, R20 ;  /* 0x000000141b1b7221 */ /* 0x002fe20000010000 */
[----:B------:R-:W-:Y:S01]  /*5890*/  FADD.FTZ R28, R28, R21 ;  /* 0x000000151c1c7221 */ /* 0x000fe20000010000 */
[----:B------:R-:W-:Y:S01]  /*58a0*/  FADD.FTZ R29, R25, R22 ;  /* 0x00000016191d7221 */ /* 0x000fe20000010000 */
[----:B------:R-:W-:Y:S01]  /*58b0*/  FADD.FTZ R30, R24, R23 ;  /* 0x00000017181e7221 */ /* 0x000fe20000010000 */
[----:B--2---:R-:W-:Y:S01]  /*58c0*/  FADD.FTZ R31, R27, R16 ;  /* 0x000000101b1f7221 */ /* 0x004fe20000010000 */
[----:B------:R-:W1:Y:S01]  /*58d0*/  LDS.128 R20, [R57+0x1800] ;  /* 0x0018000039147984 */ /* 0x000e620000000c00 */
[----:B------:R-:W-:Y:S01]  /*58e0*/  FADD.FTZ R28, R28, R17 ;  /* 0x000000111c1c7221 */ /* 0x000fe20000010000 */
[----:B------:R-:W-:Y:S01]  /*58f0*/  FADD.FTZ R29, R29, R18 ;  /* 0x000000121d1d7221 */ /* 0x000fe20000010000 */
[----:B------:R-:W-:Y:S01]  /*5900*/  FADD.FTZ R30, R30, R19 ;  /* 0x000000131e1e7221 */ /* 0x000fe20000010000 */
[----:B------:R-:W2:Y:S01]  /*5910*/  LDS.128 R24, [R57+0x1c00] ;  /* 0x001c000039187984 */ /* 0x000ea20000000c00 */
        /* <DEDUP_REMOVED lines=8> */
.L_x_668:
[----:B------:R-:W-:Y:S05]  /*59a0*/  BSYNC.RECONVERGENT B0 ;  /* 0x0000000000007941 */ /* 0x000fea0003800200 */
.L_x_667:
[----:B------:R-:W-:Y:S04]  /*59b0*/  BSSY.RECONVERGENT B0, `(.L_x_669) ;  /* 0x000001c000007945 */ /* 0x000fe80003800200 */
[----:B------:R-:W-:Y:S05]  /*59c0*/  @P3 BRA `(.L_x_670) ;  /* 0x0000000000683947 */ /* 0x000fea0003800000 */
[----:B-1----:R-:W1:Y:S08]  /*59d0*/  LDC.64 R20, c[0x0][0x3f8] ;  /* 0x0000fe00ff147b82 */ /* 0x002e700000000a00 */
[----:B--23--:R-:W2:Y:S01]  /*59e0*/  LDC.64 R22, c[0x0][0x3d8] ;  /* 0x0000f600ff167b82 */ /* 0x00cea20000000a00 */
[----:B-1----:R-:W-:Y:S01]  /*59f0*/  IMAD.WIDE.U32 R24, R20, 0x3, RZ ;  /* 0x0000000314187825 */ /* 0x002fe200078e00ff */
[----:B------:R-:W-:-:S04]  /*5a00*/  LEA R27, R21, R21, 0x1 ;  /* 0x00000015151b7211 */ /* 0x000fc800078e08ff */
[----:B------:R-:W-:Y:S02]  /*5a10*/  IADD3 R27, PT, PT, R25, R27, RZ ;  /* 0x0000001b191b7210 */ /* 0x000fe40007ffe0ff */
[----:B------:R-:W-:Y:S01]  /*5a20*/  LEA.HI R25, P0, R21, R20, RZ, 0x1 ;  /* 0x0000001415197211 */ /* 0x000fe200078108ff */
[----:B--2---:R-:W-:Y:S01]  /*5a30*/  IMAD.WIDE R56, R56, 0x4, R22 ;  /* 0x0000000438387825 */ /* 0x004fe200078e0216 */
[----:B------:R-:W-:Y:S02]  /*5a40*/  LEA.HI R24, P2, R27, R24, RZ, 0x1 ;  /* 0x000000181b187211 */ /* 0x000fe400078508ff */
[----:B------:R-:W-:Y:S02]  /*5a50*/  SHF.L.U32 R23, R25, 0x1, RZ ;  /* 0x0000000119177819 */ /* 0x000fe400000006ff */
[----:B------:R-:W-:Y:S01]  /*5a60*/  IADD3.X R22, PT, PT, RZ, R21, RZ, P0, !PT ;  /* 0x00000015ff167210 */ /* 0x000fe200007fe4ff */
[----:B------:R4:W-:Y:S01]  /*5a70*/  REDG.E.ADD.F32.FTZ.RN.STRONG.GPU desc[UR10][R56.64], R16 ;  /* 0x00000010380079a6 */ /* 0x0009e2000c12f30a */
[----:B------:R-:W-:-:S02]  /*5a80*/  SHF.L.U32 R29, R24, 0x1, RZ ;  /* 0x00000001181d7819 */ /* 0x000fc400000006ff */
[----:B------:R-:W-:Y:S02]  /*5a90*/  IADD3.X R27, PT, PT, RZ, R27, RZ, P2, !PT ;  /* 0x0000001bff1b7210 */ /* 0x000fe400017fe4ff */
[----:B------:R-:W-:Y:S02]  /*5aa0*/  LOP3.LUT R23, R23, 0xfffffffc, RZ, 0xc0, !PT ;  /* 0xfffffffc17177812 */ /* 0x000fe400078ec0ff */
[----:B------:R-:W-:Y:S02]  /*5ab0*/  SHF.L.U64.HI R25, R25, 0x1, R22 ;  /* 0x0000000119197819 */ /* 0x000fe40000010216 */
[----:B------:R-:W-:Y:S02]  /*5ac0*/  LEA R22, P2, R20, R56, 0x2 ;  /* 0x0000003814167211 */ /* 0x000fe400078410ff */
[----:B------:R-:W-:Y:S02]  /*5ad0*/  LOP3.LUT R29, R29, 0xfffffffc, RZ, 0xc0, !PT ;  /* 0xfffffffc1d1d7812 */ /* 0x000fe400078ec0ff */
[----:B------:R-:W-:-:S02]  /*5ae0*/  SHF.L.U64.HI R27, R24, 0x1, R27 ;  /* 0x00000001181b7819 */ /* 0x000fc4000001021b */
[----:B------:R-:W-:Y:S02]  /*5af0*/  IADD3 R24, P0, PT, R56, R23, RZ ;  /* 0x0000001738187210 */ /* 0x000fe40007f1e0ff */
[----:B------:R-:W-:Y:S02]  /*5b00*/  LEA.HI.X R23, R20, R57, R21, 0x2, P2 ;  /* 0x0000003914177211 */ /* 0x000fe400010f1415 */
[----:B------:R-:W-:Y:S02]  /*5b10*/  IADD3 R20, P2, PT, R56, R29, RZ ;  /* 0x0000001d38147210 */ /* 0x000fe40007f5e0ff */
[C---:B------:R-:W-:Y:S02]  /*5b20*/  IADD3.X R25, PT, PT, R57.reuse, R25, RZ, P0, !PT ;  /* 0x0000001939197210 */ /* 0x040fe400007fe4ff */
[----:B------:R-:W-:-:S03]  /*5b30*/  IADD3.X R21, PT, PT, R57, R27, RZ, P2, !PT ;  /* 0x0000001b39157210 */ /* 0x000fc600017fe4ff */
[----:B------:R4:W-:Y:S04]  /*5b40*/  REDG.E.ADD.F32.FTZ.RN.STRONG.GPU desc[UR10][R24.64], R17 ;  /* 0x00000011180079a6 */ /* 0x0009e8000c12f30a */
[----:B------:R4:W-:Y:S04]  /*5b50*/  REDG.E.ADD.F32.FTZ.RN.STRONG.GPU desc[UR10][R22.64], R18 ;  /* 0x00000012160079a6 */ /* 0x0009e8000c12f30a */
[----:B------:R4:W-:Y:S02]  /*5b60*/  REDG.E.ADD.F32.FTZ.RN.STRONG.GPU desc[UR10][R20.64], R19 ;  /* 0x00000013140079a6 */ /* 0x0009e4000c12f30a */
.L_x_670:
[----:B------:R-:W-:Y:S05]  /*5b70*/  BSYNC.RECONVERGENT B0 ;  /* 0x0000000000007941 */ /* 0x000fea0003800200 */
.L_x_669:
[----:B------:R-:W5:Y:S02]  /*5b80*/  LDCU UR5, c[0x0][0x370] ;  /* 0x00006e00ff0577ac */ /* 0x000f640008000800 */
[----:B-----5:R-:W-:-:S09]  /*5b90*/  UISETP.GE.U32.AND UP0, UPT, UR5, 0x2, UPT ;  /* 0x000000020500788c */ /* 0x020fd2000bf06070 */
[----:B------:R-:W-:Y:S05]  /*5ba0*/  BRA.U !UP0, `(.L_x_671) ;  /* 0x0000000908f07547 */ /* 0x000fea000b800000 */
[----:B----4-:R-:W4:Y:S01]  /*5bb0*/  LDC R16, c[0x0][0x370] ;  /* 0x0000dc00ff107b82 */ /* 0x010f220000000800 */
[----:B------:R-:W-:Y:S01]  /*5bc0*/  ULOP3.LUT UR5, UR4, 0x1, URZ, 0xc0, !UPT ;  /* 0x0000000104057892 */ /* 0x000fe2000f8ec0ff */
[----:B------:R-:W0:Y:S05]  /*5bd0*/  S2R R25, SR_CTAID.Y ;  /* 0x0000000000197919 */ /* 0x000e2a0000002600 */
[----:B------:R-:W-:Y:S01]  /*5be0*/  MOV R19, UR5 ;  /* 0x0000000500137c02 */ /* 0x000fe20008000f00 */
[----:B------:R-:W5:Y:S04]  /*5bf0*/  LDC.64 R30, c[0x0][0x3d0] ;  /* 0x0000f400ff1e7b82 */ /* 0x000f680000000a00 */
[----:B------:R-:W-:-:S04]  /*5c00*/  IMAD R19, R19, UR7, RZ ;  /* 0x0000000713137c24 */ /* 0x000fc8000f8e02ff */
[----:B----4-:R-:W-:-:S05]  /*5c10*/  IMAD R16, R19, R16, RZ ;  /* 0x0000001013107224 */ /* 0x010fca00078e02ff */
[----:B------:R-:W-:-:S05]  /*5c20*/  SHF.L.U32 R17, R16, 0x1, RZ ;  /* 0x0000000110117819 */ /* 0x000fca00000006ff */
[----:B-----5:R-:W-:Y:S01]  /*5c30*/  IMAD.WIDE R30, R17, 0x4, R30 ;  /* 0x00000004111e7825 */ /* 0x020fe200078e021e */
[----:B0-----:R-:W-:Y:S06]  /*5c40*/  @P1 BRA `(.L_x_672) ;  /* 0x00000000005c1947 */ /* 0x001fec0003800000 */
[----:B------:R-:W0:Y:S01]  /*5c50*/  LDC.64 R16, c[0x0][0x3c8] ;  /* 0x0000f200ff107b82 */ /* 0x000e220000000a00 */
[----:B------:R-:W-:Y:S01]  /*5c60*/  ULOP3.LUT UP0, UR5, UR4, 0x2, URZ, 0xc0, !UPT ;  /* 0x0000000204057892 */ /* 0x000fe2000f80c0ff */
[----:B------:R-:W-:Y:S01]  /*5c70*/  IADD3 R19, PT, PT, R19, R25, RZ ;  /* 0x0000001913137210 */ /* 0x000fe20007ffe0ff */
[----:B------:R-:W-:Y:S02]  /*5c80*/  IMAD R21, R0, UR7, R25 ;  /* 0x0000000700157c24 */ /* 0x000fe4000f8e0219 */
[----:B------:R-:W-:-:S03]  /*5c90*/  UIADD3 UR5, UPT, UPT, -UR5, 0x1, URZ ;  /* 0x0000000105057890 */ /* 0x000fc6000fffe1ff */
[----:B-1----:R-:W1:Y:S01]  /*5ca0*/  LDC R20, c[0x0][0x370] ;  /* 0x0000dc00ff147b82 */ /* 0x002e620000000800 */
[----:B------:R-:W-:Y:S02]  /*5cb0*/  PLOP3.LUT P0, PT, PT, PT, UP0, 0x80, 0x8 ;  /* 0x000000000008781c */ /* 0x000fe40003f0f008 */
[----:B--2---:R-:W-:Y:S01]  /*5cc0*/  MOV R23, UR5 ;  /* 0x0000000500177c02 */ /* 0x004fe20008000f00 */
[----:B0-----:R-:W-:-:S04]  /*5cd0*/  IMAD.WIDE.U32 R16, R19, 0x4, R16 ;  /* 0x0000000413107825 */ /* 0x001fc800078e0010 */
[----:B------:R-:W-:Y:S01]  /*5ce0*/  IMAD.WIDE.U32 R18, R21, 0x8, R30 ;  /* 0x0000000815127825 */ /* 0x000fe200078e001e */
[----:B-1----:R-:W-:-:S04]  /*5cf0*/  SEL R21, R20, RZ, !P0 ;  /* 0x000000ff14157207 */ /* 0x002fc80004000000 */
[----:B------:R0:W-:Y:S01]  /*5d00*/  STG.E.64 desc[UR10][R18.64], R14 ;  /* 0x0000000e12007986 */ /* 0x0001e2000c101b0a */
[----:B------:R-:W-:Y:S01]  /*5d10*/  ISETP.NE.AND P0, PT, R21, -0x1, PT ;  /* 0xffffffff1500780c */ /* 0x000fe20003f05270 */
[----:B------:R-:W-:Y:S06]  /*5d20*/  MEMBAR.ALL.GPU ;  /* 0x0000000000007992 */ /* 0x000fec000000a000 */
[----:B------:R-:W-:-:S00]  /*5d30*/  ERRBAR ;  /* 0x00000000000079ab */ /* 0x000fc00000000000 */
[----:B------:R-:W-:Y:S06]  /*5d40*/  CGAERRBAR ;  /* 0x00000000000075ab */ /* 0x000fec0000000000 */
[----:B------:R0:W-:Y:S01]  /*5d50*/  REDG.E.ADD.S32.STRONG.GPU desc[UR10][R16.64], R23 ;  /* 0x000000171000798e */ /* 0x0001e2000c12e30a */
[----:B------:R-:W-:Y:S05]  /*5d60*/  @!P0 BRA `(.L_x_672) ;  /* 0x0000000000148947 */ /* 0x000fea0003800000 */
.L_x_673:
[----:B0-----:R-:W2:Y:S04]  /*5d70*/  LDG.E.STRONG.GPU R18, desc[UR10][R16.64] ;  /* 0x0000000a10127981 */ /* 0x001ea8000c1ef900 */
[----:B--2---:R-:W-:Y:S01]  /*5d80*/  CCTL.IVALL ;  /* 0x00000000ff00798f */ /* 0x004fe20002000000 */
[----:B------:R-:W-:Y:S05]  /*5d90*/  YIELD ;  /* 0x0000000000007946 */ /* 0x000fea0003800000 */
[----:B------:R-:W-:-:S13]  /*5da0*/  ISETP.NE.AND P0, PT, R18, R21, PT ;  /* 0x000000151200720c */ /* 0x000fda0003f05270 */
[----:B------:R-:W-:Y:S05]  /*5db0*/  @P0 BRA `(.L_x_673) ;  /* 0xfffffffc00ec0947 */ /* 0x000fea000383ffff */
.L_x_672:
[----:B0-----:R-:W0:Y:S01]  /*5dc0*/  LDC R16, c[0x0][0x370] ;  /* 0x0000dc00ff107b82 */ /* 0x001e220000000800 */
[----:B------:R-:W-:Y:S05]  /*5dd0*/  WARPSYNC.ALL ;  /* 0x0000000000007948 */ /* 0x000fea0003800000 */
[----:B0-----:R-:W-:Y:S02]  /*5de0*/  ISETP.GE.U32.AND P0, PT, R16, 0x8, PT ;  /* 0x000000081000780c */ /* 0x001fe40003f06070 */
[----:B------:R-:W-:Y:S01]  /*5df0*/  BAR.SYNC.DEFER_BLOCKING 0x0 ;  /* 0x0000000000007b1d */ /* 0x000fe20000010000 */
[----:B------:R-:W-:-:S10]  /*5e00*/  HFMA2 R24, -RZ, RZ, 0, 0 ;  /* 0x00000000ff187431 */ /* 0x000fd400000001ff */
[----:B------:R-:W-:Y:S05]  /*5e10*/  @!P0 BRA `(.L_x_674) ;  /* 0x0000000400488947 */ /* 0x000fea0003800000 */
[----:B------:R-:W-:Y:S01]  /*5e20*/  MOV R16, UR7 ;  /* 0x0000000700107c02 */ /* 0x000fe20008000f00 */
[----:B------:R-:W-:Y:S01]  /*5e30*/  UMOV UR5, URZ ;  /* 0x000000ff00057c82 */ /* 0x000fe20008000000 */
[----:B------:R-:W-:Y:S02]  /*5e40*/  MOV R18, UR7 ;  /* 0x0000000700127c02 */ /* 0x000fe40008000f00 */
[----:B------:R-:W-:Y:S01]  /*5e50*/  MOV R26, UR7 ;  /* 0x00000007001a7c02 */ /* 0x000fe20008000f00 */
[--C-:B------:R-:W-:Y:S01]  /*5e60*/  IMAD R29, R16, 0x3, R25.reuse ;  /* 0x00000003101d7824 */ /* 0x100fe200078e0219 */
[----:B------:R-:W-:Y:S01]  /*5e70*/  MOV R24, UR7 ;  /* 0x0000000700187c02 */ /* 0x000fe20008000f00 */
[--C-:B------:R-:W-:Y:S01]  /*5e80*/  IMAD R27, R18, 0x5, R25.reuse ;  /* 0x00000005121b7824 */ /* 0x100fe200078e0219 */
[----:B------:R-:W-:Y:S01]  /*5e90*/  MOV R28, UR7 ;  /* 0x00000007001c7c02 */ /* 0x000fe20008000f00 */
[--C-:B------:R-:W-:Y:S01]  /*5ea0*/  IMAD R26, R26, 0x7, R25.reuse ;  /* 0x000000071a1a7824 */ /* 0x100fe200078e0219 */
[----:B------:R-:W-:Y:S01]  /*5eb0*/  MOV R56, UR7 ;  /* 0x0000000700387c02 */ /* 0x000fe20008000f00 */
[----:B------:R-:W-:Y:S01]  /*5ec0*/  IMAD R24, R24, 0x6, R25 ;  /* 0x0000000618187824 */ /* 0x000fe200078e0219 */
[----:B---3--:R-:W-:-:S02]  /*5ed0*/  IADD3 R22, PT, PT, R25, UR7, RZ ;  /* 0x0000000719167c10 */ /* 0x008fc4000fffe0ff */
[----:B------:R-:W-:Y:S02]  /*5ee0*/  IADD3 R21, PT, PT, -R0, RZ, RZ ;  /* 0x000000ff00157210 */ /* 0x000fe40007ffe1ff */
[-C--:B-1----:R-:W-:Y:S02]  /*5ef0*/  MOV R20, R25.reuse ;  /* 0x0000001900147202 */ /* 0x082fe40000000f00 */
[-C--:B------:R-:W-:Y:S02]  /*5f00*/  LEA R28, R28, R25.reuse, 0x1 ;  /* 0x000000191c1c7211 */ /* 0x080fe400078e08ff */
[----:B--2---:R-:W-:-:S07]  /*5f10*/  LEA R23, R56, R25, 0x2 ;  /* 0x0000001938177211 */ /* 0x004fce00078e10ff */
.L_x_675:
[----:B------:R-:W-:Y:S01]  /*5f20*/  ISETP.EQ.OR P0, PT, R21, RZ, P1 ;  /* 0x000000ff1500720c */ /* 0x000fe20000f02670 */
[----:B------:R-:W-:-:S06]  /*5f30*/  UIADD3 UR8, UPT, UPT, UR5, 0x1, URZ ;  /* 0x0000000105087890 */ /* 0x000fcc000fffe0ff */
[----:B------:R-:W-:-:S06]  /*5f40*/  ISETP.EQ.OR P2, PT, R0, UR8, P1 ;  /* 0x0000000800007c0c */ /* 0x000fcc0008f42670 */
[----:B------:R-:W-:-:S06]  /*5f50*/  @!P0 IMAD.WIDE.U32 R16, R20, 0x8, R30 ;  /* 0x0000000814108825 */ /* 0x000fcc00078e001e */
[----:B------:R-:W2:Y:S01]  /*5f60*/  @!P0 LDG.E.64 R16, desc[UR10][R16.64] ;  /* 0x0000000a10108981 */ /* 0x000ea2000c1e1b00 */
[----:B------:R-:W-:-:S06]  /*5f70*/  @!P2 IMAD.WIDE.U32 R18, R22, 0x8, R30 ;  /* 0x000000081612a825 */ /* 0x000fcc00078e001e */
[----:B------:R-:W3:Y:S01]  /*5f80*/  @!P2 LDG.E.64 R18, desc[UR10][R18.64] ;  /* 0x0000000a1212a981 */ /* 0x000ee2000c1e1b00 */
[----:B------:R-:W-:Y:S02]  /*5f90*/  UIADD3 UR8, UPT, UPT, UR5, 0x2, URZ ;  /* 0x0000000205087890 */ /* 0x000fe4000fffe0ff */
[----:B------:R-:W-:-:S04]  /*5fa0*/  UIADD3 UR13, UPT, UPT, UR5, 0x3, URZ ;  /* 0x00000003050d7890 */ /* 0x000fc8000fffe0ff */
[----:B------:R-:W-:Y:S01]  /*5fb0*/  ISETP.EQ.OR P3, PT, R0, UR8, P1 ;  /* 0x0000000800007c0c */ /* 0x000fe20008f62670 */
[----:B--2---:R-:W-:Y:S01]  /*5fc0*/  @!P0 FADD.FTZ R14, R14, R16 ;  /* 0x000000100e0e8221 */ /* 0x004fe20000010000 */
[----:B------:R-:W-:-:S11]  /*5fd0*/  @!P0 FADD.FTZ R15, R15, R17 ;  /* 0x000000110f0f8221 */ /* 0x000fd60000010000 */
[----:B------:R-:W-:Y:S01]  /*5fe0*/  @!P3 IMAD.WIDE.U32 R16, R28, 0x8, R30 ;  /* 0x000000081c10b825 */ /* 0x000fe200078e001e */
[----:B------:R-:W-:-:S03]  /*5ff0*/  ISETP.EQ.OR P0, PT, R0, UR13, P1 ;  /* 0x0000000d00007c0c */ /* 0x000fc60008f02670 */
[----:B---3--:R-:W-:Y:S02]  /*6000*/  @!P2 FADD.FTZ R14, R14, R18 ;  /* 0x000000120e0ea221 */ /* 0x008fe40000010000 */
[----:B------:R-:W2:Y:S01]  /*6010*/  @!P3 LDG.E.64 R16, desc[UR10][R16.64] ;  /* 0x0000000a1010b981 */ /* 0x000ea2000c1e1b00 */
[----:B------:R-:W-:-:S07]  /*6020*/  @!P2 FADD.FTZ R15, R15, R19 ;  /* 0x000000130f0fa221 */ /* 0x000fce0000010000 */
[----:B------:R-:W-:-:S06]  /*6030*/  @!P0 IMAD.WIDE.U32 R18, R29, 0x8, R30 ;  /* 0x000000081d128825 */ /* 0x000fcc00078e001e */
[----:B------:R-:W3:Y:S01]  /*6040*/  @!P0 LDG.E.64 R18, desc[UR10][R18.64] ;  /* 0x0000000a12128981 */ /* 0x000ee2000c1e1b00 */
[----:B------:R-:W-:-:S06]  /*6050*/  UIADD3 UR8, UPT, UPT, UR5, 0x4, URZ ;  /* 0x0000000405087890 */ /* 0x000fcc000fffe0ff */
[----:B------:R-:W-:Y:S01]  /*6060*/  ISETP.EQ.OR P2, PT, R0, UR8, P1 ;  /* 0x0000000800007c0c */ /* 0x000fe20008f42670 */
[----:B------:R-:W-:Y:S01]  /*6070*/  UIADD3 UR8, UPT, UPT, UR5, 0x5, URZ ;  /* 0x0000000505087890 */ /* 0x000fe2000fffe0ff */
[----:B--2---:R-:W-:Y:S01]  /*6080*/  @!P3 FADD.FTZ R14, R14, R16 ;  /* 0x000000100e0eb221 */ /* 0x004fe20000010000 */
[----:B------:R-:W-:-:S10]  /*6090*/  @!P3 FADD.FTZ R15, R15, R17 ;  /* 0x000000110f0fb221 */ /* 0x000fd40000010000 */
[----:B------:R-:W-:-:S06]  /*60a0*/  @!P2 IMAD.WIDE.U32 R16, R23, 0x8, R30 ;  /* 0x000000081710a825 */ /* 0x000fcc00078e001e */
[----:B------:R-:W2:Y:S01]  /*60b0*/  @!P2 LDG.E.64 R16, desc[UR10][R16.64] ;  /* 0x0000000a1010a981 */ /* 0x000ea2000c1e1b00 */
[----:B------:R-:W-:Y:S01]  /*60c0*/  ISETP.EQ.OR P3, PT, R0, UR8, P1 ;  /* 0x0000000800007c0c */ /* 0x000fe20008f62670 */
[----:B---3--:R-:W-:Y:S01]  /*60d0*/  @!P0 FADD.FTZ R14, R14, R18 ;  /* 0x000000120e0e8221 */ /* 0x008fe20000010000 */
[----:B------:R-:W-:-:S11]  /*60e0*/  @!P0 FADD.FTZ R15, R15, R19 ;  /* 0x000000130f0f8221 */ /* 0x000fd60000010000 */
        /* <DEDUP_REMOVED lines=14> */
[----:B------:R-:W-:Y:S01]  /*61d0*/  UIADD3 UR5, UPT, UPT, UR5, 0x8, URZ ;  /* 0x0000000805057890 */ /* 0x000fe2000fffe0ff */
[----:B------:R-:W-:Y:S02]  /*61e0*/  MOV R56, UR7 ;  /* 0x0000000700387c02 */ /* 0x000fe40008000f00 */
[----:B------:R-:W-:Y:S02]  /*61f0*/  MOV R57, UR7 ;  /* 0x0000000700397c02 */ /* 0x000fe40008000f00 */
[----:B------:R-:W-:Y:S02]  /*6200*/  LEA R20, R56, R20, 0x3 ;  /* 0x0000001438147211 */ /* 0x000fe400078e18ff */
[----:B------:R-:W-:Y:S02]  /*6210*/  LEA R26, R57, R26, 0x3 ;  /* 0x0000001a391a7211 */ /* 0x000fe400078e18ff */
[----:B------:R-:W-:Y:S01]  /*6220*/  IADD3 R21, PT, PT, R21, 0x8, RZ ;  /* 0x0000000815157810 */ /* 0x000fe20007ffe0ff */
[----:B--2---:R-:W-:-:S02]  /*6230*/  @!P0 FADD.FTZ R14, R14, R16 ;  /* 0x000000100e0e8221 */ /* 0x004fc40000010000 */
[----:B------:R-:W0:Y:S01]  /*6240*/  LDC R16, c[0x0][0x370] ;  /* 0x0000dc00ff107b82 */ /* 0x000e220000000800 */
[----:B------:R-:W-:Y:S01]  /*6250*/  @!P0 FADD.FTZ R15, R15, R17 ;  /* 0x000000110f0f8221 */ /* 0x000fe20000010000 */
[----:B------:R-:W-:Y:S02]  /*6260*/  MOV R17, UR7 ;  /* 0x0000000700117c02 */ /* 0x000fe40008000f00 */
[----:B0-----:R-:W-:-:S04]  /*6270*/  LOP3.LUT R16, R16, 0x7ffffff8, RZ, 0xc0, !PT ;  /* 0x7ffffff810107812 */ /* 0x001fc800078ec0ff */
[----:B------:R-:W-:Y:S01]  /*6280*/  ISETP.NE.AND P0, PT, R16, UR5, PT ;  /* 0x0000000510007c0c */ /* 0x000fe2000bf05270 */
[----:B---3--:R-:W-:Y:S01]  /*6290*/  @!P2 FADD.FTZ R14, R14, R18 ;  /* 0x000000120e0ea221 */ /* 0x008fe20000010000 */
[----:B------:R-:W-:Y:S01]  /*62a0*/  MOV R18, UR7 ;  /* 0x0000000700127c02 */ /* 0x000fe20008000f00 */
[----:B------:R-:W-:Y:S01]  /*62b0*/  @!P2 FADD.FTZ R15, R15, R19 ;  /* 0x000000130f0fa221 */ /* 0x000fe20000010000 */
[----:B------:R-:W-:Y:S02]  /*62c0*/  LEA R24, R17, R24, 0x3 ;  /* 0x0000001811187211 */ /* 0x000fe400078e18ff */
[C---:B------:R-:W-:Y:S02]  /*62d0*/  LEA R27, R18.reuse, R27, 0x3 ;  /* 0x0000001b121b7211 */ /* 0x040fe400078e18ff */
[C---:B------:R-:W-:Y:S02]  /*62e0*/  LEA R23, R18.reuse, R23, 0x3 ;  /* 0x0000001712177211 */ /* 0x040fe400078e18ff */
[----:B------:R-:W-:-:S02]  /*62f0*/  LEA R29, R18, R29, 0x3 ;  /* 0x0000001d121d7211 */ /* 0x000fc400078e18ff */
[C---:B------:R-:W-:Y:S02]  /*6300*/  LEA R28, R17.reuse, R28, 0x3 ;  /* 0x0000001c111c7211 */ /* 0x040fe400078e18ff */
[----:B------:R-:W-:Y:S01]  /*6310*/  LEA R22, R17, R22, 0x3 ;  /* 0x0000001611167211 */ /* 0x000fe200078e18ff */
[----:B------:R-:W-:Y:S06]  /*6320*/  @P0 BRA `(.L_x_675) ;  /* 0xfffffff800fc0947 */ /* 0x000fec000383ffff */
[----:B------:R-:W-:-:S07]  /*6330*/  MOV R24, R16 ;  /* 0x0000001000187202 */ /* 0x000fce0000000f00 */
.L_x_674:
        /* <DEDUP_REMOVED lines=12> */
[C---:B------:R-:W-:Y:S02]  /*6400*/  IADD3 R21, PT, PT, R24.reuse, 0x2, RZ ;  /* 0x0000000218157810 */ /* 0x040fe40007ffe0ff */
[-C--:B------:R-:W-:Y:S02]  /*6410*/  ISETP.EQ.OR P2, PT, R19, R0.reuse, P1 ;  /* 0x000000001300720c */ /* 0x080fe40000f42670 */
[----:B--2---:R-:W-:Y:S02]  /*6420*/  IADD3 R23, PT, PT, R24, 0x3, RZ ;  /* 0x0000000318177810 */ /* 0x004fe40007ffe0ff */
[----:B------:R-:W-:-:S02]  /*6430*/  ISETP.EQ.OR P3, PT, R21, R0, P1 ;  /* 0x000000001500720c */ /* 0x000fc40000f62670 */
[----:B------:R-:W-:-:S03]  /*6440*/  ISETP.EQ.OR P4, PT, R23, R0, P1 ;  /* 0x000000001700720c */ /* 0x000fc60000f82670 */
[----:B------:R-:W-:-:S04]  /*6450*/  @!P0 IMAD R17, R24, UR7, R25 ;  /* 0x0000000718118c24 */ /* 0x000fc8000f8e0219 */
[----:B------:R-:W-:Y:S02]  /*6460*/  @!P2 IMAD R19, R19, UR7, R25 ;  /* 0x000000071313ac24 */ /* 0x000fe4000f8e0219 */
[----:B------:R-:W-:-:S04]  /*6470*/  @!P0 IMAD.WIDE.U32 R16, R17, 0x8, R30 ;  /* 0x0000000811108825 */ /* 0x000fc800078e001e */
[----:B------:R-:W-:Y:S02]  /*6480*/  @!P3 IMAD R21, R21, UR7, R25 ;  /* 0x000000071515bc24 */ /* 0x000fe4000f8e0219 */
[----:B------:R-:W-:Y:S01]  /*6490*/  @!P2 IMAD.WIDE.U32 R18, R19, 0x8, R30 ;  /* 0x000000081312a825 */ /* 0x000fe200078e001e */
[----:B------:R-:W2:Y:S03]  /*64a0*/  @!P0 LDG.E.64 R16, desc[UR10][R16.64] ;  /* 0x0000000a10108981 */ /* 0x000ea6000c1e1b00 */
[----:B------:R-:W-:Y:S02]  /*64b0*/  @!P4 IMAD R23, R23, UR7, R25 ;  /* 0x000000071717cc24 */ /* 0x000fe4000f8e0219 */
[--C-:B-1----:R-:W-:Y:S01]  /*64c0*/  @!P3 IMAD.WIDE.U32 R20, R21, 0x8, R30.reuse ;  /* 0x000000081514b825 */ /* 0x102fe200078e001e */
[----:B------:R-:W4:Y:S03]  /*64d0*/  @!P2 LDG.E.64 R18, desc[UR10][R18.64] ;  /* 0x0000000a1212a981 */ /* 0x000f26000c1e1b00 */
[----:B---3--:R-:W-:-:S02]  /*64e0*/  @!P4 IMAD.WIDE.U32 R22, R23, 0x8, R30 ;  /* 0x000000081716c825 */ /* 0x008fc400078e001e */
[----:B------:R-:W3:Y:S04]  /*64f0*/  @!P3 LDG.E.64 R20, desc[UR10][R20.64] ;  /* 0x0000000a1414b981 */ /* 0x000ee8000c1e1b00 */
[----:B------:R-:W5:Y:S01]  /*6500*/  @!P4 LDG.E.64 R22, desc[UR10][R22.64] ;  /* 0x0000000a1616c981 */ /* 0x000f62000c1e1b00 */
[----:B------:R-:W-:Y:S01]  /*6510*/  IADD3 R24, PT, PT, R24, 0x4, RZ ;  /* 0x0000000418187810 */ /* 0x000fe20007ffe0ff */
[----:B--2---:R-:W-:Y:S01]  /*6520*/  @!P0 FADD.FTZ R14, R14, R16 ;  /* 0x000000100e0e8221 */ /* 0x004fe20000010000 */
[----:B------:R-:W-:-:S03]  /*6530*/  @!P0 FADD.FTZ R15, R15, R17 ;  /* 0x000000110f0f8221 */ /* 0x000fc60000010000 */
[----:B----4-:R-:W-:Y:S01]  /*6540*/  @!P2 FADD.FTZ R14, R14, R18 ;  /* 0x000000120e0ea221 */ /* 0x010fe20000010000 */
[----:B------:R-:W-:-:S03]  /*6550*/  @!P2 FADD.FTZ R15, R15, R19 ;  /* 0x000000130f0fa221 */ /* 0x000fc60000010000 */
[----:B---3--:R-:W-:Y:S01]  /*6560*/  @!P3 FADD.FTZ R14, R14, R20 ;  /* 0x000000140e0eb221 */ /* 0x008fe20000010000 */
[----:B------:R-:W-:-:S03]  /*6570*/  @!P3 FADD.FTZ R15, R15, R21 ;  /* 0x000000150f0fb221 */ /* 0x000fc60000010000 */
[----:B-----5:R-:W-:Y:S01]  /*6580*/  @!P4 FADD.FTZ R14, R14, R22 ;  /* 0x000000160e0ec221 */ /* 0x020fe20000010000 */
[----:B------:R-:W-:-:S07]  /*6590*/  @!P4 FADD.FTZ R15, R15, R23 ;  /* 0x000000170f0fc221 */ /* 0x000fce0000010000 */
.L_x_676:
[----:B------:R-:W-:Y:S05]  /*65a0*/  BRA.U !UP1, `(.L_x_671) ;  /* 0x0000000109707547 */ /* 0x000fea000b800000 */
[----:B-1----:R-:W0:Y:S01]  /*65b0*/  LDC R20, c[0x0][0x370] ;  /* 0x0000dc00ff147b82 */ /* 0x002e220000000800 */
[----:B------:R-:W-:Y:S01]  /*65c0*/  UISETP.NE.AND UP0, UPT, UR8, 0x1, UPT ;  /* 0x000000010800788c */ /* 0x000fe2000bf05270 */
[----:B0-----:R-:W-:-:S08]  /*65d0*/  LOP3.LUT R20, R20, 0x1, RZ, 0xc0, !PT ;  /* 0x0000000114147812 */ /* 0x001fd000078ec0ff */
[----:B------:R-:W-:Y:S05]  /*65e0*/  BRA.U !UP0, `(.L_x_677) ;  /* 0x0000000108387547 */ /* 0x000fea000b800000 */
[C---:B------:R-:W-:Y:S02]  /*65f0*/  IADD3 R19, PT, PT, R24.reuse, 0x1, RZ ;  /* 0x0000000118137810 */ /* 0x040fe40007ffe0ff */
[-C--:B------:R-:W-:Y:S02]  /*6600*/  ISETP.EQ.OR P2, PT, R24, R0.reuse, P1 ;  /* 0x000000001800720c */ /* 0x080fe40000f42670 */
[----:B------:R-:W-:-:S11]  /*6610*/  ISETP.EQ.OR P0, PT, R19, R0, P1 ;  /* 0x000000001300720c */ /* 0x000fd60000f02670 */
[--C-:B------:R-:W-:Y:S02]  /*6620*/  @!P2 IMAD R17, R24, UR7, R25.reuse ;  /* 0x000000071811ac24 */ /* 0x100fe4000f8e0219 */
[----:B------:R-:W-:Y:S02]  /*6630*/  @!P0 IMAD R19, R19, UR7, R25 ;  /* 0x0000000713138c24 */ /* 0x000fe4000f8e0219 */
        /* <DEDUP_REMOVED lines=9> */
.L_x_677:
[----:B------:R-:W-:Y:S01]  /*66d0*/  ISETP.EQ.OR P0, PT, R24, R0, P1 ;  /* 0x000000001800720c */ /* 0x000fe20000f02670 */
[----:B------:R-:W-:Y:S03]  /*66e0*/  BSSY.RECONVERGENT B0, `(.L_x_671) ;  /* 0x0000008000007945 */ /* 0x000fe60003800200 */
[----:B------:R-:W-:-:S13]  /*66f0*/  ISETP.NE.U32.OR P0, PT, R20, 0x1, P0 ;  /* 0x000000011400780c */ /* 0x000fda0000705470 */
[----:B------:R-:W-:Y:S05]  /*6700*/  @P0 BRA `(.L_x_678) ;  /* 0x0000000000140947 */ /* 0x000fea0003800000 */
[----:B------:R-:W-:-:S04]  /*6710*/  IMAD R17, R24, UR7, R25 ;  /* 0x0000000718117c24 */ /* 0x000fc8000f8e0219 */
[----:B------:R-:W-:-:S06]  /*6720*/  IMAD.WIDE.U32 R16, R17, 0x8, R30 ;  /* 0x0000000811107825 */ /* 0x000fcc00078e001e */
[----:B------:R-:W3:Y:S02]  /*6730*/  LDG.E.64 R16, desc[UR10][R16.64] ;  /* 0x0000000a10107981 */ /* 0x000ee4000c1e1b00 */
[----:B---3--:R-:W-:Y:S01]  /*6740*/  FADD.FTZ R14, R14, R16 ;  /* 0x000000100e0e7221 */ /* 0x008fe20000010000 */
[----:B------:R-:W-:-:S07]  /*6750*/  FADD.FTZ R15, R15, R17 ;  /* 0x000000110f0f7221 */ /* 0x000fce0000010000 */
.L_x_678:
[----:B------:R-:W-:Y:S05]  /*6760*/  BSYNC.RECONVERGENT B0 ;  /* 0x0000000000007941 */ /* 0x000fea0003800200 */
.L_x_671:
[----:B------:R-:W5:Y:S01]  /*6770*/  S2UR UR8, SR_CgaCtaId ;  /* 0x00000000000879c3 */ /* 0x000f620000008800 */
[----:B------:R-:W-:Y:S01]  /*6780*/  UMOV UR5, 0x400 ;  /* 0x0000040000057882 */ /* 0x000fe20000000000 */
[----:B----4-:R-:W4:Y:S01]  /*6790*/  S2R R19, SR_TID.X ;  /* 0x0000000000137919 */ /* 0x010f220000002100 */
[--C-:B-1----:R-:W-:Y:S02]  /*67a0*/  HADD2.F32 R20, -RZ, R47.reuse.H0_H0 ;  /* 0x2000002fff147230 */ /* 0x102fe40000004100 */
[----:B------:R-:W-:Y:S02]  /*67b0*/  HADD2.F32 R47, -RZ, R47.H1_H1 ;  /* 0x3000002fff2f7230 */ /* 0x000fe40000004100 */
[--C-:B------:R-:W-:Y:S02]  /*67c0*/  HADD2.F32 R21, -RZ, R46.reuse.H0_H0 ;  /* 0x2000002eff157230 */ /* 0x100fe40000004100 */
[----:B------:R-:W-:Y:S01]  /*67d0*/  HADD2.F32 R46, -RZ, R46.H1_H1 ;  /* 0x3000002eff2e7230 */ /* 0x000fe20000004100 */
[----:B-----5:R-:W-:Y:S01]  /*67e0*/  ULEA UR5, UR8, UR5, 0x18 ;  /* 0x0000000508057291 */ /* 0x020fe2000f8ec0ff */
[----:B------:R-:W1:Y:S08]  /*67f0*/  LDCU.U8 UR8, c[0x0][0x414] ;  /* 0x00008280ff0877ac */ /* 0x000e700008000000 */
[----:B------:R0:W-:Y:S01]  /*6800*/  @!P1 STS.64 [UR5+0x98], R14 ;  /* 0x0000980eff009988 */ /* 0x0001e20008000a05 */
[----:B------:R-:W-:Y:S01]  /*6810*/  BAR.SYNC.DEFER_BLOCKING 0x0 ;  /* 0x0000000000007b1d */ /* 0x000fe20000010000 */
[----:B0--3--:R-:W-:Y:S01]  /*6820*/  FADD.FTZ R15, R47, -UR9 ;  /* 0x800000092f0f7e21 */ /* 0x009fe20008010000 */
[----:B-1----:R-:W-:-:S03]  /*6830*/  UISETP.NE.AND UP0, UPT, UR8, URZ, UPT ;  /* 0x000000ff0800728c */ /* 0x002fc6000bf05270 */
[----:B------:R-:W-:Y:S01]  /*6840*/  FMUL.FTZ R15, R15, UR12 ;  /* 0x0000000c0f0f7c20 */ /* 0x000fe20008410000 */
[----:B------:R-:W0:Y:S01]  /*6850*/  LDS.64 R16, [UR5+0x98] ;  /* 0x00009805ff107984 */ /* 0x000e220008000a00 */
[----:B------:R-:W0:Y:S02]  /*6860*/  LDCU UR5, c[0x0][0x42c] ;  /* 0x00008580ff0577ac */ /* 0x000e240008000800 */
[----:B0-----:R-:W-:Y:S01]  /*6870*/  FMUL.FTZ R18, R17, UR5 ;  /* 0x0000000511127c20 */ /* 0x001fe20008410000 */
[----:B------:R-:W-:Y:S01]  /*6880*/  FADD.FTZ R17, R20, -UR9 ;  /* 0x8000000914117e21 */ /* 0x000fe20008010000 */
[----:B------:R-:W-:-:S03]  /*6890*/  FMUL.FTZ R16, R16, UR5 ;  /* 0x0000000510107c20 */ /* 0x000fc60008410000 */
[----:B------:R-:W-:Y:S01]  /*68a0*/  FMUL.FTZ R17, R17, UR12 ;  /* 0x0000000c11117c20 */ /* 0x000fe20008410000 */
[----:B----4-:R-:W-:Y:S06]  /*68b0*/  BRA.U !UP0, `(.L_x_679) ;  /* 0x0000000108487547 */ /* 0x010fec000b800000 */
[----:B------:R-:W-:Y:S01]  /*68c0*/  FFMA.FTZ R14, R12, R17, R10 ;  /* 0x000000110c0e7223 */ /* 0x000fe2000001000a */
[----:B------:R-:W-:-:S03]  /*68d0*/  FFMA.FTZ R20, R13, R15, R11 ;  /* 0x0000000f0d147223 */ /* 0x000fc6000001000b */
[----:B------:R-:W-:Y:S01]  /*68e0*/  FMUL.FTZ R22, R14, -1.4426950216293334961 ;  /* 0xbfb8aa3b0e167820 */ /* 0x000fe20000410000 */
[----:B------:R-:W-:-:S05]  /*68f0*/  FMUL.FTZ R25, R20, -1.4426950216293334961 ;  /* 0xbfb8aa3b14197820 */ /* 0x000fca0000410000 */
[----:B------:R-:W2:Y:S04]  /*6900*/  MUFU.EX2 R22, R22 ;  /* 0x0000001600167308 */ /* 0x000ea80000000800 */
[----:B------:R-:W0:Y:S01]  /*6910*/  MUFU.EX2 R25, R25 ;  /* 0x0000001900197308 */ /* 0x000e220000000800 */
[----:B--2---:R-:W-:Y:S01]  /*6920*/  FADD.FTZ R23, R22, 1 ;  /* 0x3f80000016177421 */ /* 0x004fe20000010000 */
[----:B0-----:R-:W-:-:S03]  /*6930*/  FADD.FTZ R26, R25, 1 ;  /* 0x3f800000191a7421 */ /* 0x001fc60000010000 */
        /* <DEDUP_REMOVED lines=10> */
.L_x_679:
[----:B------:R-:W0:Y:S01]  /*69e0*/  LDCU UR8, c[0x0][0x41c] ;  /* 0x00008380ff0877ac */ /* 0x000e220008000800 */
[----:B------:R-:W-:Y:S01]  /*69f0*/  SHF.R.U32.HI R19, RZ, 0x6, R19 ;  /* 0x00000006ff137819 */ /* 0x000fe20000011613 */
[--C-:B------:R-:W-:Y:S01]  /*6a00*/  HADD2.F32 R20, -RZ, R45.reuse.H0_H0 ;  /* 0x2000002dff147230 */ /* 0x100fe20000004100 */
[----:B------:R-:W-:Y:S01]  /*6a10*/  R2UR UR5, R16 ;  /* 0x00000000100572ca */ /* 0x000fe200000e0000 */
[----:B------:R-:W1:Y:S01]  /*6a20*/  LDCU.64 UR14, c[0x0][0x400] ;  /* 0x00008000ff0e77ac */ /* 0x000e620008000a00 */
[----:B------:R-:W-:Y:S01]  /*6a30*/  BSSY.RECONVERGENT B0, `(.L_x_680) ;  /* 0x000001e000007945 */ /* 0x000fe20003800200 */
[----:B------:R-:W-:Y:S02]  /*6a40*/  HADD2.F32 R45, -RZ, R45.H1_H1 ;  /* 0x3000002dff2d7230 */ /* 0x000fe40000004100 */
[----:B------:R-:W-:-:S08]  /*6a50*/  FADD.FTZ R22, R20, -UR9 ;  /* 0x8000000914167e21 */ /* 0x000fd00008010000 */
[--C-:B------:R-:W-:Y:S01]  /*6a60*/  FFMA.FTZ R17, R17, UR5, R18.reuse ;  /* 0x0000000511117c23 */ /* 0x100fe20008010012 */
[----:B------:R-:W-:Y:S01]  /*6a70*/  FFMA.FTZ R14, R15, UR5, R18 ;  /* 0x000000050f0e7c23 */ /* 0x000fe20008010012 */
[----:B0-----:R-:W-:Y:S02]  /*6a80*/  IMAD R19, R0, UR8, R19 ;  /* 0x0000000800137c24 */ /* 0x001fe4000f8e0213 */
[----:B------:R-:W-:Y:S01]  /*6a90*/  FFMA.FTZ R17, R12, R21, -R17 ;  /* 0x000000150c117223 */ /* 0x000fe20000010811 */
[----:B------:R-:W-:Y:S02]  /*6aa0*/  FFMA.FTZ R20, R13, R46, -R14 ;  /* 0x0000002e0d147223 */ /* 0x000fe4000001080e */
[C---:B-1----:R-:W-:Y:S02]  /*6ab0*/  ISETP.GE.U32.AND P0, PT, R19.reuse, UR14, PT ;  /* 0x0000000e13007c0c */ /* 0x042fe4000bf06070 */
[----:B------:R-:W-:Y:S02]  /*6ac0*/  SHF.R.S32.HI R16, RZ, 0x1f, R19 ;  /* 0x0000001fff107819 */ /* 0x000fe40000011413 */
[----:B--2---:R-:W-:-:S02]  /*6ad0*/  IADD3 R23, PT, PT, R19, 0x8, RZ ;  /* 0x0000000813177810 */ /* 0x004fc40007ffe0ff */
[----:B------:R-:W-:Y:S02]  /*6ae0*/  ISETP.GE.AND.EX P0, PT, R16, UR15, PT, P0 ;  /* 0x0000000f10007c0c */ /* 0x000fe4000bf06300 */
[----:B------:R-:W-:Y:S02]  /*6af0*/  ISETP.GE.U32.AND P1, PT, R23, UR14, PT ;  /* 0x0000000e17007c0c */ /* 0x000fe4000bf26070 */
[----:B------:R-:W-:-:S04]  /*6b00*/  SHF.R.S32.HI R0, RZ, 0x1f, R23 ;  /* 0x0000001fff007819 */ /* 0x000fc80000011417 */
[----:B------:R-:W-:-:S05]  /*6b10*/  ISETP.GE.AND.EX P1, PT, R0, UR15, PT, P1 ;  /* 0x0000000f00007c0c */ /* 0x000fca000bf26310 */
[----:B------:R-:W-:Y:S08]  /*6b20*/  @P0 BRA `(.L_x_681) ;  /* 0x0000000000380947 */ /* 0x000ff00003800000 */
        /* <DEDUP_REMOVED lines=11> */
[----:B------:R-:W-:Y:S02]  /*6be0*/  F2FP.F16.F32.PACK_AB R15, R20, R21 ;  /* 0x00000015140f723e */ /* 0x000fe400000000ff */
[----:B------:R-:W-:-:S05]  /*6bf0*/  LEA.HI.X R17, R14, UR17, R25, 0x1, P0 ;  /* 0x000000110e117c11 */ /* 0x000fca00080f0c19 */
[----:B------:R0:W-:Y:S02]  /*6c00*/  STG.E desc[UR10][R16.64], R15 ;  /* 0x0000000f10007986 */ /* 0x0001e4000c10190a */
.L_x_681:
[----:B------:R-:W-:Y:S05]  /*6c10*/  BSYNC.RECONVERGENT B0 ;  /* 0x0000000000007941 */ /* 0x000fea0003800200 */
.L_x_680:
[----:B0-----:R-:W-:Y:S01]  /*6c20*/  FMUL.FTZ R17, R22, UR12 ;  /* 0x0000000c16117c20 */ /* 0x001fe20008410000 */
[----:B------:R-:W-:Y:S01]  /*6c30*/  FADD.FTZ R45, R45, -UR9 ;  /* 0x800000092d2d7e21 */ /* 0x000fe20008010000 */
[--C-:B------:R-:W-:Y:S02]  /*6c40*/  HADD2.F32 R14, -RZ, R44.reuse.H0_H0 ;  /* 0x2000002cff0e7230 */ /* 0x100fe40000004100 */
[----:B------:R-:W-:Y:S02]  /*6c50*/  HADD2.F32 R44, -RZ, R44.H1_H1 ;  /* 0x3000002cff2c7230 */ /* 0x000fe40000004100 */
[----:B------:R-:W-:Y:S01]  /*6c60*/  FFMA.FTZ R15, R17, UR5, R18 ;  /* 0x00000005110f7c23 */ /* 0x000fe20008010012 */
[----:B------:R-:W-:Y:S01]  /*6c70*/  FMUL.FTZ R45, R45, UR12 ;  /* 0x0000000c2d2d7c20 */ /* 0x000fe20008410000 */
        /* <DEDUP_REMOVED lines=19> */
.L_x_682:
[----:B------:R-:W-:Y:S01]  /*6db0*/  FFMA.FTZ R20, R45, UR5, R18 ;  /* 0x000000052d147c23 */ /* 0x000fe20008010012 */
[----:B------:R-:W-:Y:S01]  /*6dc0*/  BSSY.RECONVERGENT B0, `(.L_x_683) ;  /* 0x0000014000007945 */ /* 0x000fe20003800200 */
[----:B------:R-:W-:Y:S01]  /*6dd0*/  FFMA.FTZ R16, R12, R14, -R15 ;  /* 0x0000000e0c107223 */ /* 0x000fe2000001080f */
[----:B------:R-:W-:Y:S01]  /*6de0*/  IADD3 R25, PT, PT, R19, 0x10, RZ ;  /* 0x0000001013197810 */ /* 0x000fe20007ffe0ff */
[----:B------:R-:W-:Y:S01]  /*6df0*/  FFMA.FTZ R20, R13, R44, -R20 ;  /* 0x0000002c0d147223 */ /* 0x000fe20000010814 */
[----:B------:R-:W-:Y:S01]  /*6e00*/  IADD3 R21, PT, PT, R19, 0x18, RZ ;  /* 0x0000001813157810 */ /* 0x000fe20007ffe0ff */
        /* <DEDUP_REMOVED lines=12> */
[----:B------:R-:W-:Y:S02]  /*6ed0*/  F2FP.F16.F32.PACK_AB R15, R0, R23 ;  /* 0x00000017000f723e */ /* 0x000fe400000000ff */
[----:B------:R-:W-:-:S05]  /*6ee0*/  LEA.HI.X R17, R14, UR19, R17, 0x1, P0 ;  /* 0x000000130e117c11 */ /* 0x000fca00080f0c11 */
[----:B------:R0:W-:Y:S02]  /*6ef0*/  STG.E desc[UR10][R16.64], R15 ;  /* 0x0000000f10007986 */ /* 0x0001e4000c10190a */
.L_x_684:
[----:B------:R-:W-:Y:S05]  /*6f00*/  BSYNC.RECONVERGENT B0 ;  /* 0x0000000000007941 */ /* 0x000fea0003800200 */
.L_x_683:
[--C-:B0-----:R-:W-:Y:S01]  /*6f10*/  HADD2.F32 R15, -RZ, R43.reuse.H0_H0 ;  /* 0x2000002bff0f7230 */ /* 0x101fe20000004100 */
[----:B------:R-:W-:Y:S01]  /*6f20*/  ISETP.GE.U32.AND P0, PT, R25, UR14, PT ;  /* 0x0000000e19007c0c */ /* 0x000fe2000bf06070 */
[----:B------:R-:W-:Y:S01]  /*6f30*/  HADD2.F32 R43, -RZ, R43.H1_H1 ;  /* 0x3000002bff2b7230 */ /* 0x000fe20000004100 */
[----:B------:R-:W-:Y:S01]  /*6f40*/  ISETP.GE.U32.AND P1, PT, R21, UR14, PT ;  /* 0x0000000e15007c0c */ /* 0x000fe2000bf26070 */
[--C-:B------:R-:W-:Y:S02]  /*6f50*/  HADD2.F32 R16, -RZ, R42.reuse.H0_H0 ;  /* 0x2000002aff107230 */ /* 0x100fe40000004100 */
[----:B------:R-:W-:Y:S01]  /*6f60*/  FADD.FTZ R15, R15, -UR9 ;  /* 0x800000090f0f7e21 */ /* 0x000fe20008010000 */
[----:B------:R-:W-:Y:S01]  /*6f70*/  SHF.R.S32.HI R14, RZ, 0x1f, R25 ;  /* 0x0000001fff0e7819 */ /* 0x000fe20000011419 */
[----:B------:R-:W-:Y:S01]  /*6f80*/  FADD.FTZ R23, R43, -UR9 ;  /* 0x800000092b177e21 */ /* 0x000fe20008010000 */
[----:B------:R-:W-:Y:S01]  /*6f90*/  SHF.R.S32.HI R0, RZ, 0x1f, R21 ;  /* 0x0000001fff007819 */ /* 0x000fe20000011415 */
[----:B------:R-:W-:Y:S01]  /*6fa0*/  FMUL.FTZ R27, R15, UR12 ;  /* 0x0000000c0f1b7c20 */ /* 0x000fe20008410000 */
[----:B------:R-:W-:Y:S01]  /*6fb0*/  ISETP.GE.AND.EX P0, PT, R14, UR15, PT, P0 ;  /* 0x0000000f0e007c0c */ /* 0x000fe2000bf06300 */
[----:B------:R-:W-:Y:S01]  /*6fc0*/  HADD2.F32 R42, -RZ, R42.H1_H1 ;  /* 0x3000002aff2a7230 */ /* 0x000fe20000004100 */
[----:B------:R-:W-:Y:S01]  /*6fd0*/  ISETP.GE.AND.EX P1, PT, R0, UR15, PT, P1 ;  /* 0x0000000f00007c0c */ /* 0x000fe2000bf26310 */
[----:B------:R-:W-:-:S02]  /*6fe0*/  HADD2.F32 R15, -RZ, R41.H0_H0 ;  /* 0x20000029ff0f7230 */ /* 0x000fc40000004100 */
[----:B------:R-:W-:Y:S01]  /*6ff0*/  FFMA.FTZ R17, R27, UR5, R18 ;  /* 0x000000051b117c23 */ /* 0x000fe20008010012 */
[----:B------:R-:W-:Y:S01]  /*7000*/  FMUL.FTZ R23, R23, UR12 ;  /* 0x0000000c17177c20 */ /* 0x000fe20008410000 */
        /* <DEDUP_REMOVED lines=19> */
.L_x_685:
[----:B------:R-:W-:Y:S01]  /*7140*/  FFMA.FTZ R20, R23, UR5, R18 ;  /* 0x0000000517147c23 */ /* 0x000fe20008010012 */
[----:B------:R-:W-:Y:S01]  /*7150*/  BSSY.RECONVERGENT B0, `(.L_x_686) ;  /* 0x0000014000007945 */ /* 0x000fe20003800200 */
[----:B------:R-:W-:Y:S01]  /*7160*/  FFMA.FTZ R17, R12, R16, -R17 ;  /* 0x000000100c117223 */ /* 0x000fe20000010811 */
[----:B------:R-:W-:Y:S02]  /*7170*/  HADD2.F32 R41, -RZ, R41.H1_H1 ;  /* 0x30000029ff297230 */ /* 0x000fe40000004100 */
[----:B------:R-:W-:Y:S01]  /*7180*/  FADD.FTZ R22, R15, -UR9 ;  /* 0x800000090f167e21 */ /* 0x000fe20008010000 */
        /* <DEDUP_REMOVED lines=13> */
[----:B------:R-:W-:Y:S02]  /*7260*/  F2FP.F16.F32.PACK_AB R15, R20, R23 ;  /* 0x00000017140f723e */ /* 0x000fe400000000ff */
[----:B------:R-:W-:-:S05]  /*7270*/  LEA.HI.X R17, R14, UR19, R25, 0x1, P0 ;  /* 0x000000130e117c11 */ /* 0x000fca00080f0c19 */
[----:B------:R0:W-:Y:S02]  /*7280*/  STG.E desc[UR10][R16.64], R15 ;  /* 0x0000000f10007986 */ /* 0x0001e4000c10190a */
.L_x_687:
[----:B------:R-:W-:Y:S05]  /*7290*/  BSYNC.RECONVERGENT B0 ;  /* 0x0000000000007941 */ /* 0x000fea0003800200 */
.L_x_686:
        /* <DEDUP_REMOVED lines=25> */
.L_x_688:
        /* <DEDUP_REMOVED lines=18> */
[----:B------:R-:W-:Y:S02]  /*7550*/  F2FP.F16.F32.PACK_AB R15, R0, R29 ;  /* 0x0000001d000f723e */ /* 0x000fe400000000ff */
[----:B------:R-:W-:-:S05]  /*7560*/  LEA.HI.X R17, R14, UR19, R21, 0x1, P0 ;  /* 0x000000130e117c11 */ /* 0x000fca00080f0c15 */
[----:B------:R0:W-:Y:S02]  /*7570*/  STG.E desc[UR10][R16.64], R15 ;  /* 0x0000000f10007986 */ /* 0x0001e4000c10190a */
.L_x_690:
[----:B------:R-:W-:Y:S05]  /*7580*/  BSYNC.RECONVERGENT B0 ;  /* 0x0000000000007941 */ /* 0x000fea0003800200 */
.L_x_689:
        /* <DEDUP_REMOVED lines=35> */
.L_x_691:
        /* <DEDUP_REMOVED lines=18> */
[----:B------:R-:W-:Y:S02]  /*78e0*/  F2FP.F16.F32.PACK_AB R21, R21, R22 ;  /* 0x000000161515723e */ /* 0x000fe400000000ff */
[----:B------:R-:W-:-:S05]  /*78f0*/  LEA.HI.X R17, R14, UR19, R23, 0x1, P0 ;  /* 0x000000130e117c11 */ /* 0x000fca00080f0c17 */
[----:B------:R0:W-:Y:S02]  /*7900*/  STG.E desc[UR10][R16.64], R21 ;  /* 0x0000001510007986 */ /* 0x0001e4000c10190a */
.L_x_693:
[----:B------:R-:W-:Y:S05]  /*7910*/  BSYNC.RECONVERGENT B0 ;  /* 0x0000000000007941 */ /* 0x000fea0003800200 */
.L_x_692:
        /* <DEDUP_REMOVED lines=25> */
.L_x_694:
        /* <DEDUP_REMOVED lines=13> */
[----:B------:R-:W-:Y:S01]  /*7b80*/  FMUL.FTZ R0, R36, UR12 ;  /* 0x0000000c24007c20 */ /* 0x000fe20008410000 */
[----:B------:R-:W-:-:S04]  /*7b90*/  IMAD.WIDE.U32 R14, R20, UR16, R14 ;  /* 0x00000010140e7c25 */ /* 0x000fc8000f8e000e */
[----:B------:R-:W-:Y:S01]  /*7ba0*/  IMAD R17, R20, UR17, R17 ;  /* 0x0000001114117c24 */ /* 0x000fe2000f8e0211 */
[----:B-1----:R-:W-:-:S04]  /*7bb0*/  LEA R16, P0, R14, UR18, 0x1 ;  /* 0x000000120e107c11 */ /* 0x002fc8000f8008ff */
[----:B------:R-:W-:Y:S02]  /*7bc0*/  IADD3 R17, PT, PT, R15, R17, RZ ;  /* 0x000000110f117210 */ /* 0x000fe40007ffe0ff */
[----:B------:R-:W-:Y:S02]  /*7bd0*/  F2FP.F16.F32.PACK_AB R15, R0, R31 ;  /* 0x0000001f000f723e */ /* 0x000fe400000000ff */
[----:B------:R-:W-:-:S05]  /*7be0*/  LEA.HI.X R17, R14, UR19, R17, 0x1, P0 ;  /* 0x000000130e117c11 */ /* 0x000fca00080f0c11 */
[----:B------:R0:W-:Y:S02]  /*7bf0*/  STG.E desc[UR10][R16.64], R15 ;  /* 0x0000000f10007986 */ /* 0x0001e4000c10190a */
.L_x_696:
[----:B------:R-:W-:Y:S05]  /*7c00*/  BSYNC.RECONVERGENT B0 ;  /* 0x0000000000007941 */ /* 0x000fea0003800200 */
.L_x_695:
[--C-:B0-----:R-:W-:Y:S01]  /*7c10*/  HADD2.F32 R15, -RZ, R35.reuse.H0_H0 ;  /* 0x20000023ff0f7230 */ /* 0x101fe20000004100 */
[----:B------:R-:W-:Y:S01]  /*7c20*/  ISETP.GE.U32.AND P0, PT, R22, UR14, PT ;  /* 0x0000000e16007c0c */ /* 0x000fe2000bf06070 */
[----:B------:R-:W-:Y:S01]  /*7c30*/  HADD2.F32 R35, -RZ, R35.H1_H1 ;  /* 0x30000023ff237230 */ /* 0x000fe20000004100 */
[----:B------:R-:W-:Y:S01]  /*7c40*/  ISETP.GE.U32.AND P1, PT, R21, UR14, PT ;  /* 0x0000000e15007c0c */ /* 0x000fe2000bf26070 */
[----:B------:R-:W-:Y:S02]  /*7c50*/  HADD2.F32 R30, -RZ, R33.H0_H0 ;  /* 0x20000021ff1e7230 */ /* 0x000fe40000004100 */
[----:B------:R-:W-:Y:S01]  /*7c60*/  FADD.FTZ R16, R15, -UR9 ;  /* 0x800000090f107e21 */ /* 0x000fe20008010000 */
[----:B------:R-:W-:Y:S01]  /*7c70*/  SHF.R.S32.HI R14, RZ, 0x1f, R22 ;  /* 0x0000001fff0e7819 */ /* 0x000fe20000011416 */
[----:B------:R-:W-:Y:S01]  /*7c80*/  FADD.FTZ R35, R35, -UR9 ;  /* 0x8000000923237e21 */ /* 0x000fe20008010000 */
[----:B------:R-:W-:Y:S01]  /*7c90*/  SHF.R.S32.HI R0, RZ, 0x1f, R21 ;  /* 0x0000001fff007819 */ /* 0x000fe20000011415 */
[----:B------:R-:W-:Y:S01]  /*7ca0*/  FMUL.FTZ R17, R16, UR12 ;  /* 0x0000000c10117c20 */ /* 0x000fe20008410000 */
[--C-:B------:R-:W-:Y:S01]  /*7cb0*/  HADD2.F32 R15, -RZ, R34.reuse.H0_H0 ;  /* 0x20000022ff0f7230 */ /* 0x100fe20000004100 */
[----:B------:R-:W-:Y:S01]  /*7cc0*/  ISETP.GE.AND.EX P0, PT, R14, UR15, PT, P0 ;  /* 0x0000000f0e007c0c */ /* 0x000fe2000bf06300 */
[----:B------:R-:W-:Y:S01]  /*7cd0*/  HADD2.F32 R34, -RZ, R34.H1_H1 ;  /* 0x30000022ff227230 */ /* 0x000fe20000004100 */
[----:B------:R-:W-:Y:S01]  /*7ce0*/  ISETP.GE.AND.EX P1, PT, R0, UR15, PT, P1 ;  /* 0x0000000f00007c0c */ /* 0x000fe2000bf26310 */
[----:B------:R-:W-:Y:S01]  /*7cf0*/  FFMA.FTZ R31, R17, UR5, R18 ;  /* 0x00000005111f7c23 */ /* 0x000fe20008010012 */
[----:B------:R-:W-:Y:S01]  /*7d00*/  FMUL.FTZ R35, R35, UR12 ;  /* 0x0000000c23237c20 */ /* 0x000fe20008410000 */
[----:B------:R-:W-:Y:S10]  /*7d10*/  BRA.U !UP0, `(.L_x_697) ;  /* 0x0000000108487547 */ /* 0x000ff4000b800000 */
        /* <DEDUP_REMOVED lines=18> */
.L_x_697:
        /* <DEDUP_REMOVED lines=13> */
[----:B------:R-:W-:-:S03]  /*7f10*/  MOV R14, R58 ;  /* 0x0000003a000e7202 */ /* 0x000fc60000000f00 */
[C---:B------:R-:W-:Y:S02]  /*7f20*/  IMAD R17, R22.reuse, UR17, R17 ;  /* 0x0000001116117c24 */ /* 0x040fe4000f8e0211 */
[----:B------:R-:W-:-:S03]  /*7f30*/  IMAD.WIDE.U32 R14, R22, UR16, R14 ;  /* 0x00000010160e7c25 */ /* 0x000fc6000f8e000e */
[----:B-1----:R-:W-:Y:S02]  /*7f40*/  LEA R16, P0, R14, UR18, 0x1 ;  /* 0x000000120e107c11 */ /* 0x002fe4000f8008ff */
[----:B------:R-:W-:Y:S02]  /*7f50*/  IADD3 R17, PT, PT, R15, R17, RZ ;  /* 0x000000110f117210 */ /* 0x000fe40007ffe0ff */
[----:B------:R-:W-:Y:S02]  /*7f60*/  F2FP.F16.F32.PACK_AB R15, R20, R31 ;  /* 0x0000001f140f723e */ /* 0x000fe400000000ff */
[----:B------:R-:W-:-:S05]  /*7f70*/  LEA.HI.X R17, R14, UR19, R17, 0x1, P0 ;  /* 0x000000130e117c11 */ /* 0x000fca00080f0c11 */
[----:B------:R0:W-:Y:S02]  /*7f80*/  STG.E desc[UR10][R16.64], R15 ;  /* 0x0000000f10007986 */ /* 0x0001e4000c10190a */
.L_x_699:
[----:B------:R-:W-:Y:S05]  /*7f90*/  BSYNC.RECONVERGENT B0 ;  /* 0x0000000000007941 */ /* 0x000fea0003800200 */
.L_x_698:
        /* <DEDUP_REMOVED lines=25> */
.L_x_700:
        /* <DEDUP_REMOVED lines=21> */
.L_x_702:
[----:B------:R-:W-:Y:S05]  /*8280*/  BSYNC.RECONVERGENT B0 ;  /* 0x0000000000007941 */ /* 0x000fea0003800200 */
.L_x_701:
[--C-:B------:R-:W-:Y:S01]  /*8290*/  HADD2.F32 R16, -RZ, R9.reuse.H0_H0 ;  /* 0x20000009ff107230 */ /* 0x100fe20000004100 */
[----:B------:R-:W-:Y:S01]  /*82a0*/  ISETP.GE.U32.AND P0, PT, R15, UR14, PT ;  /* 0x0000000e0f007c0c */ /* 0x000fe2000bf06070 */
[----:B0-----:R-:W-:Y:S01]  /*82b0*/  HADD2.F32 R17, -RZ, R9.H1_H1 ;  /* 0x30000009ff117230 */ /* 0x001fe20000004100 */
        /* <DEDUP_REMOVED lines=32> */
.L_x_703:
        /* <DEDUP_REMOVED lines=10> */
[----:B------:R-:W-:Y:S01]  /*8560*/  MOV R3, R61 ;  /* 0x0000003d00037202 */ /* 0x000fe20000000f00 */
[----:B------:R-:W1:Y:S01]  /*8570*/  LDCU.64 UR18, c[0x0][0x380] ;  /* 0x00007000ff1277ac */ /* 0x000e620008000a00 */
[----:B------:R-:W-:-:S05]  /*8580*/  FMUL.FTZ R9, R9, UR12 ;  /* 0x0000000c09097c20 */ /* 0x000fca0008410000 */
[----:B------:R-:W-:Y:S01]  /*8590*/  F2FP.F16.F32.PACK_AB R9, R9, R20 ;  /* 0x000000140909723e */ /* 0x000fe200000000ff */
[----:B0-----:R-:W-:Y:S02]  /*85a0*/  IMAD R28, R28, UR16, RZ ;  /* 0x000000101c1c7c24 */ /* 0x001fe4000f8e02ff */
[----:B------:R-:W-:-:S04]  /*85b0*/  IMAD.WIDE.U32 R2, R15, UR16, R2 ;  /* 0x000000100f027c25 */ /* 0x000fc8000f8e0002 */
[----:B------:R-:W-:Y:S01]  /*85c0*/  IMAD R15, R15, UR17, R28 ;  /* 0x000000110f0f7c24 */ /* 0x000fe2000f8e021c */
[----:B-1----:R-:W-:-:S04]  /*85d0*/  LEA R16, P0, R2, UR18, 0x1 ;  /* 0x0000001202107c11 */ /* 0x002fc8000f8008ff */
[----:B------:R-:W-:-:S04]  /*85e0*/  IADD3 R15, PT, PT, R3, R15, RZ ;  /* 0x0000000f030f7210 */ /* 0x000fc80007ffe0ff */
[----:B------:R-:W-:-:S05]  /*85f0*/  LEA.HI.X R17, R2, UR19, R15, 0x1, P0 ;  /* 0x0000001302117c11 */ /* 0x000fca00080f0c0f */
[----:B------:R0:W-:Y:S02]  /*8600*/  STG.E desc[UR10][R16.64], R9 ;  /* 0x0000000910007986 */ /* 0x0001e4000c10190a */
.L_x_705:
[----:B------:R-:W-:Y:S05]  /*8610*/  BSYNC.RECONVERGENT B0 ;  /* 0x0000000000007941 */ /* 0x000fea0003800200 */
.L_x_704:
        /* <DEDUP_REMOVED lines=25> */
.L_x_706:
        /* <DEDUP_REMOVED lines=12> */
[----:B------:R-:W-:Y:S01]  /*8870*/  FMUL.FTZ R0, R4, UR12 ;  /* 0x0000000c04007c20 */ /* 0x000fe20008410000 */
        /* <DEDUP_REMOVED lines=8> */
.L_x_708:
[----:B------:R-:W-:Y:S05]  /*8900*/  BSYNC.RECONVERGENT B0 ;  /* 0x0000000000007941 */ /* 0x000fea0003800200 */
.L_x_707:
        /* <DEDUP_REMOVED lines=35> */
.L_x_709:
        /* <DEDUP_REMOVED lines=21> */
.L_x_711:
[----:B------:R-:W-:Y:S05]  /*8c90*/  BSYNC.RECONVERGENT B0 ;  /* 0x0000000000007941 */ /* 0x000fea0003800200 */
.L_x_710:
        /* <DEDUP_REMOVED lines=25> */
.L_x_712:
        /* <DEDUP_REMOVED lines=21> */
.L_x_714:
[----:B------:R-:W-:Y:S05]  /*8f80*/  BSYNC.RECONVERGENT B0 ;  /* 0x0000000000007941 */ /* 0x000fea0003800200 */
.L_x_713:
[--C-:B------:R-:W-:Y:S01]  /*8f90*/  HADD2.F32 R2, -RZ, R48.reuse.H0_H0 ;  /* 0x20000030ff027230 */ /* 0x100fe20000004100 */
[----:B------:R-:W-:Y:S01]  /*8fa0*/  ISETP.GE.U32.AND P0, PT, R4, UR14, PT ;  /* 0x0000000e04007c0c */ /* 0x000fe2000bf06070 */
[----:B------:R-:W-:Y:S01]  /*8fb0*/  HADD2.F32 R48, -RZ, R48.H1_H1 ;  /* 0x30000030ff307230 */ /* 0x000fe20000004100 */
[----:B------:R-:W-:Y:S01]  /*8fc0*/  ISETP.GE.U32.AND P1, PT, R3, UR14, PT ;  /* 0x0000000e03007c0c */ /* 0x000fe2000bf26070 */
[--C-:B0-----:R-:W-:Y:S02]  /*8fd0*/  HADD2.F32 R5, -RZ, R50.reuse.H0_H0 ;  /* 0x20000032ff057230 */ /* 0x101fe40000004100 */
        /* <DEDUP_REMOVED lines=30> */
.L_x_715:
        /* <DEDUP_REMOVED lines=21> */
.L_x_717:
[----:B------:R-:W-:Y:S05]  /*9310*/  BSYNC.RECONVERGENT B0 ;  /* 0x0000000000007941 */ /* 0x000fea0003800200 */
.L_x_716:
        /* <DEDUP_REMOVED lines=25> */
.L_x_718:
[----:B------:R-:W-:Y:S01]  /*94b0*/  FFMA.FTZ R4, R49, UR5, R18 ;  /* 0x0000000531047c23 */ /* 0x000fe20008010012 */
[----:B------:R-:W-:Y:S01]  /*94c0*/  BSSY.RECONVERGENT B0, `(.L_x_719) ;  /* 0x0000014000007945 */ /* 0x000fe20003800200 */
[--C-:B------:R-:W-:Y:S02]  /*94d0*/  HADD2.F32 R6, -RZ, R52.reuse.H0_H0 ;  /* 0x20000034ff067230 */ /* 0x100fe40000004100 */
[----:B------:R-:W-:Y:S01]  /*94e0*/  FFMA.FTZ R23, R12, R5, -R23 ;  /* 0x000000050c177223 */ /* 0x000fe20000010817 */
[----:B------:R-:W-:Y:S02]  /*94f0*/  HADD2.F32 R52, -RZ, R52.H1_H1 ;  /* 0x30000034ff347230 */ /* 0x000fe40000004100 */
        /* <DEDUP_REMOVED lines=16> */
.L_x_720:
[----:B------:R-:W-:Y:S05]  /*9600*/  BSYNC.RECONVERGENT B0 ;  /* 0x0000000000007941 */ /* 0x000fea0003800200 */
.L_x_719:
[----:B------:R-:W-:Y:S01]  /*9610*/  IADD3 R25, PT, PT, R19, 0x70, RZ ;  /* 0x0000007013197810 */ /* 0x000fe20007ffe0ff */
[----:B------:R-:W-:Y:S01]  /*9620*/  FADD.FTZ R6, R6, -UR9 ;  /* 0x8000000906067e21 */ /* 0x000fe20008010000 */
[----:B------:R-:W-:Y:S01]  /*9630*/  FADD.FTZ R52, R52, -UR9 ;  /* 0x8000000934347e21 */ /* 0x000fe20008010000 */
[----:B------:R-:W-:Y:S01]  /*9640*/  HADD2.F32 R16, -RZ, R55.H0_H0 ;  /* 0x20000037ff107230 */ /* 0x000fe20000004100 */
[----:B------:R-:W-:Y:S01]  /*9650*/  ISETP.GE.U32.AND P0, PT, R25, UR14, PT ;  /* 0x0000000e19007c0c */ /* 0x000fe2000bf06070 */
[--C-:B0-----:R-:W-:Y:S02]  /*9660*/  HADD2.F32 R3, -RZ, R53.reuse.H0_H0 ;  /* 0x20000035ff037230 */ /* 0x101fe40000004100 */
[----:B------:R-:W-:Y:S01]  /*9670*/  FMUL.FTZ R21, R6, UR12 ;  /* 0x0000000c06157c20 */ /* 0x000fe20008410000 */
[----:B------:R-:W-:Y:S01]  /*9680*/  HADD2.F32 R0, -RZ, R53.H1_H1 ;  /* 0x30000035ff007230 */ /* 0x000fe20000004100 */
[----:B------:R-:W-:Y:S01]  /*9690*/  IADD3 R19, PT, PT, R19, 0x78, RZ ;  /* 0x0000007813137810 */ /* 0x000fe20007ffe0ff */
[----:B------:R-:W-:Y:S01]  /*96a0*/  HADD2.F32 R55, -RZ, R55.H1_H1 ;  /* 0x30000037ff377230 */ /* 0x000fe20000004100 */
[----:B------:R-:W-:Y:S01]  /*96b0*/  SHF.R.S32.HI R14, RZ, 0x1f, R25 ;  /* 0x0000001fff0e7819 */ /* 0x000fe20000011419 */
        /* <DEDUP_REMOVED lines=20> */
.L_x_721:
[----:B------:R-:W-:Y:S01]  /*9800*/  ISETP.GE.AND.EX P0, PT, R14, UR15, PT, P0 ;  /* 0x0000000f0e007c0c */ /* 0x000fe2000bf06300 */
[--C-:B------:R-:W-:Y:S01]  /*9810*/  FFMA.FTZ R5, R21, UR5, R18.reuse ;  /* 0x0000000515057c23 */ /* 0x100fe20008010012 */
[----:B------:R-:W-:Y:S01]  /*9820*/  FADD.FTZ R16, R16, -UR9 ;  /* 0x8000000910107e21 */ /* 0x000fe20008010000 */
[----:B------:R-:W-:Y:S01]  /*9830*/  FADD.FTZ R55, R55, -UR9 ;  /* 0x8000000937377e21 */ /* 0x000fe20008010000 */
[----:B------:R-:W-:Y:S01]  /*9840*/  FFMA.FTZ R2, R23, UR5, R18 ;  /* 0x0000000517027c23 */ /* 0x000fe20008010012 */
[----:B------:R-:W-:Y:S01]  /*9850*/  BSSY.RECONVERGENT B0, `(.L_x_722) ;  /* 0x0000015000007945 */ /* 0x000fe20003800200 */
[----:B------:R-:W-:Y:S01]  /*9860*/  ISETP.GE.U32.AND P1, PT, R19, UR14, PT ;  /* 0x0000000e13007c0c */ /* 0x000fe2000bf26070 */
[----:B------:R-:W-:Y:S01]  /*9870*/  FFMA.FTZ R6, R12, R3, -R5 ;  /* 0x000000030c067223 */ /* 0x000fe20000010805 */
[----:B------:R-:W-:Y:S01]  /*9880*/  FMUL.FTZ R15, R16, UR12 ;  /* 0x0000000c100f7c20 */ /* 0x000fe20008410000 */
[----:B------:R-:W-:Y:S01]  /*9890*/  FMUL.FTZ R55, R55, UR12 ;  /* 0x0000000c37377c20 */ /* 0x000fe20008410000 */
[----:B------:R-:W-:-:S03]  /*98a0*/  FFMA.FTZ R0, R13, R0, -R2 ;  /* 0x000000000d007223 */ /* 0x000fc60000010802 */
        /* <DEDUP_REMOVED lines=15> */
.L_x_723:
[----:B------:R-:W-:Y:S05]  /*99a0*/  BSYNC.RECONVERGENT B0 ;  /* 0x0000000000007941 */ /* 0x000fea0003800200 */
.L_x_722:
[--C-:B0-----:R-:W-:Y:S02]  /*99b0*/  HADD2.F32 R3, -RZ, R54.reuse.H0_H0 ;  /* 0x20000036ff037230 */ /* 0x101fe40000004100 */
[--C-:B------:R-:W-:Y:S01]  /*99c0*/  FFMA.FTZ R9, R15, UR5, R18.reuse ;  /* 0x000000050f097c23 */ /* 0x100fe20008010012 */
[----:B------:R-:W-:Y:S01]  /*99d0*/  FFMA.FTZ R18, R55, UR5, R18 ;  /* 0x0000000537127c23 */ /* 0x000fe20008010012 */
[----:B------:R-:W-:Y:S01]  /*99e0*/  SHF.R.S32.HI R8, RZ, 0x1f, R19 ;  /* 0x0000001fff087819 */ /* 0x000fe20000011413 */
[----:B------:R-:W-:Y:S01]  /*99f0*/  HADD2.F32 R54, -RZ, R54.H1_H1 ;  /* 0x30000036ff367230 */ /* 0x000fe20000004100 */
        /* <DEDUP_REMOVED lines=19> */
.L_x_724:
        /* <DEDUP_REMOVED lines=9> */
[----:B------:R-:W-:Y:S01]  /*9bc0*/  F2FP.F16.F32.PACK_AB R5, R18, R5 ;  /* 0x000000051205723e */ /* 0x000fe200000000ff */
        /* <DEDUP_REMOVED lines=8> */
.L_x_726:
[----:B------:R-:W-:Y:S05]  /*9c50*/  BSYNC.RECONVERGENT B0 ;  /* 0x0000000000007941 */ /* 0x000fea0003800200 */
.L_x_725:
[----:B------:R-:W1:Y:S01]  /*9c60*/  LDCU UR5, c[0x0][0x410] ;  /* 0x00008200ff0577ac */ /* 0x000e620008000800 */
[----:B------:R-:W1:Y:S01]  /*9c70*/  LDCU UR8, c[0x0][0x3e0] ;  /* 0x00007c00ff0877ac */ /* 0x000e620008000800 */
[----:B------:R-:W-:Y:S02]  /*9c80*/  UIADD3 UR6, UPT, UPT, UR7, UR6, URZ ;  /* 0x0000000607067290 */ /* 0x000fe4000fffe0ff */
[----:B------:R-:W-:Y:S02]  /*9c90*/  UIADD3 UR4, UPT, UPT, UR4, 0x1, URZ ;  /* 0x0000000104047890 */ /* 0x000fe4000fffe0ff */
[----:B-1----:R-:W-:-:S04]  /*9ca0*/  UIMAD UR5, UR5, UR8, URZ ;  /* 0x00000008050572a4 */ /* 0x002fc8000f8e02ff */
[----:B------:R-:W-:-:S09]  /*9cb0*/  UISETP.GE.AND UP0, UPT, UR6, UR5, UPT ;  /* 0x000000050600728c */ /* 0x000fd2000bf06270 */
[----:B------:R-:W-:Y:S05]  /*9cc0*/  BRA.U !UP0, `(.L_x_727) ;  /* 0xffffff6108f07547 */ /* 0x000fea000b83ffff */
.L_x_660:
[----:B------:R-:W1:Y:S01]  /*9cd0*/  S2R R9, SR_TID.X ;  /* 0x0000000000097919 */ /* 0x000e620000002100 */
[----:B------:R-:W2:Y:S01]  /*9ce0*/  LDC R4, c[0x0][0x370] ;  /* 0x0000dc00ff047b82 */ /* 0x000ea20000000800 */
[----:B------:R-:W-:Y:S07]  /*9cf0*/  BSSY.RECONVERGENT B0, `(.L_x_728) ;  /* 0x000000e000007945 */ /* 0x000fee0003800200 */
[----:B------:R-:W3:Y:S08]  /*9d00*/  LDC R7, c[0x0][0x374] ;  /* 0x0000dd00ff077b82 */ /* 0x000ef00000000800 */
[----:B0-----:R-:W0:Y:S01]  /*9d10*/  LDC.64 R2, c[0x0][0x3c8] ;  /* 0x0000f200ff027b82 */ /* 0x001e220000000a00 */
[----:B--2---:R-:W-:-:S02]  /*9d20*/  ISETP.NE.AND P0, PT, R4, 0x1, PT ;  /* 0x000000010400780c */ /* 0x004fc40003f05270 */
[----:B-1----:R-:W-:Y:S02]  /*9d30*/  ISETP.NE.AND P1, PT, R9, RZ, PT ;  /* 0x000000ff0900720c */ /* 0x002fe40003f25270 */
[----:B---3--:R-:W-:-:S04]  /*9d40*/  SHF.L.U32 R0, R7, 0x1, RZ ;  /* 0x0000000107007819 */ /* 0x008fc800000006ff */
[----:B------:R-:W-:-:S05]  /*9d50*/  SEL R5, R0, RZ, P0 ;  /* 0x000000ff00057207 */ /* 0x000fca0000000000 */
[----:B0-----:R-:W-:Y:S02]  /*9d60*/  IMAD.WIDE.U32 R2, R5, 0x4, R2 ;  /* 0x0000000405027825 */ /* 0x001fe400078e0002 */
[----:B------:R-:W-:Y:S05]  /*9d70*/  @P1 BRA `(.L_x_729) ;  /* 0x0000000000141947 */ /* 0x000fea0003800000 */
[----:B------:R-:W-:Y:S01]  /*9d80*/  HFMA2 R5, -RZ, RZ, 0, 5.9604644775390625e-08 ;  /* 0x00000001ff057431 */ /* 0x000fe200000001ff */
[----:B------:R-:W-:Y:S06]  /*9d90*/  MEMBAR.ALL.GPU ;  /* 0x0000000000007992 */ /* 0x000fec000000a000 */
[----:B------:R-:W-:-:S00]  /*9da0*/  ERRBAR ;  /* 0x00000000000079ab */ /* 0x000fc00000000000 */
[----:B------:R-:W-:Y:S06]  /*9db0*/  CGAERRBAR ;  /* 0x00000000000075ab */ /* 0x000fec0000000000 */
[----:B------:R0:W-:Y:S02]  /*9dc0*/  REDG.E.ADD.S32.STRONG.GPU desc[UR10][R2.64], R5 ;  /* 0x000000050200798e */ /* 0x0001e4000c12e30a */
.L_x_729:
[----:B------:R-:W-:Y:S05]  /*9dd0*/  BSYNC.RECONVERGENT B0 ;  /* 0x0000000000007941 */ /* 0x000fea0003800200 */
.L_x_728:
        /* <DEDUP_REMOVED lines=11> */
.L_x_731:
[----:B------:R-:W2:Y:S04]  /*9e90*/  LDG.E.STRONG.GPU R5, desc[UR10][R2.64] ;  /* 0x0000000a02057981 */ /* 0x000ea8000c1ef900 */
[----:B--2---:R-:W-:Y:S01]  /*9ea0*/  CCTL.IVALL ;  /* 0x00000000ff00798f */ /* 0x004fe20002000000 */
[----:B------:R-:W-:Y:S05]  /*9eb0*/  YIELD ;  /* 0x0000000000007946 */ /* 0x000fea0003800000 */
[----:B------:R-:W-:-:S13]  /*9ec0*/  ISETP.NE.AND P0, PT, R5, R0, PT ;  /* 0x000000000500720c */ /* 0x000fda0003f05270 */
[----:B------:R-:W-:Y:S05]  /*9ed0*/  @P0 BRA `(.L_x_731) ;  /* 0xfffffffc00ec0947 */ /* 0x000fea000383ffff */
.L_x_730:
        /* <DEDUP_REMOVED lines=61> */
.L_x_734:
        /* <DEDUP_REMOVED lines=29> */
.L_x_733:
[----:B------:R-:W-:Y:S05]  /*a480*/  BSYNC.RECONVERGENT B0 ;  /* 0x0000000000007941 */ /* 0x000fea0003800200 */
.L_x_732:
        /* <DEDUP_REMOVED lines=10> */
.L_x_735:
        /* <DEDUP_REMOVED lines=82> */
.L_x_736:
        /* <DEDUP_REMOVED lines=11> */
.L_x_4893:


//--------------------- .text._Z35group_norm_nhwc_bwd_one_pass_kernelI11Fp16IOFp32WLi256ELi128ELi512EEv26Group_norm_nhwc_bwd_params --------------------------
	.section	.text._Z35group_norm_nhwc_bwd_one_pass_kernelI11Fp16IOFp32WLi256ELi128ELi512EEv26Group_norm_nhwc_bwd_params,"ax",@progbits
	.align	128
        .global         _Z35group_norm_nhwc_bwd_one_pass_kernelI11Fp16IOFp32WLi256ELi128ELi512EEv26Group_norm_nhwc_bwd_params
        .type           _Z35group_norm_nhwc_bwd_one_pass_kernelI11Fp16IOFp32WLi256ELi128ELi512EEv26Group_norm_nhwc_bwd_params,@function
        .size           _Z35group_norm_nhwc_bwd_one_pass_kernelI11Fp16IOFp32WLi256ELi128ELi512EEv26Group_norm_nhwc_bwd_params,(.L_x_4894 - _Z35group_norm_nhwc_bwd_one_pass_kernelI11Fp16IOFp32WLi256ELi128ELi512EEv26Group_norm_nhwc_bwd_params)
        .other          _Z35group_norm_nhwc_bwd_one_pass_kernelI11Fp16IOFp32WLi256ELi128ELi512EEv26Group_norm_nhwc_bwd_params,@"STO_CUDA_ENTRY STV_DEFAULT"
_Z35group_norm_nhwc_bwd_one_pass_kernelI11Fp16IOFp32WLi256ELi128ELi512EEv26Group_norm_nhwc_bwd_params:
.text._Z35group_norm_nhwc_bwd_one_pass_kernelI11Fp16IOFp32WLi256ELi128ELi512EEv26Group_norm_nhwc_bwd_params:
        /* <DEDUP_REMOVED lines=11> */
.L_x_763:
[----:B0-----:R-:W0:Y:S01]  /*00b0*/  LDCU UR14, c[0x0][0x410] ;  /* 0x00008200ff0e77ac */ /* 0x001e220008000800 */
[----:B------:R-:W1:Y:S01]  /*00c0*/  S2R R3, SR_TID.X ;  /* 0x0000000000037919 */ /* 0x000e620000002100 */
[----:B------:R-:W-:Y:S01]  /*00d0*/  IABS R4, UR8 ;  /* 0x0000000800047c13 */ /* 0x000fe20008000000 */
[----:B------:R-:W2:Y:S01]  /*00e0*/  S2UR UR20, SR_CTAID.X ;  /* 0x00000000001479c3 */ /* 0x000ea20000002500 */
[----:B------:R-:W-:Y:S01]  /*00f0*/  UMOV UR6, URZ ;  /* 0x000000ff00067c82 */ /* 0x000fe20008000000 */
[----:B------:R-:W3:Y:S01]  /*0100*/  LDCU UR12, c[0x0][0x41c] ;  /* 0x00008380ff0c77ac */ /* 0x000ee20008000800 */
[----:B------:R-:W-:Y:S01]  /*0110*/  R2UR UR9, R4 ;  /* 0x00000000040972ca */ /* 0x000fe200000e0000 */
[----:B------:R-:W-:Y:S01]  /*0120*/  HFMA2 R86, -RZ, RZ, 0, 0 ;  /* 0x00000000ff567431 */ /* 0x000fe200000001ff */
[----:B------:R-:W-:Y:S01]  /*0130*/  LOP3.LUT R25, R25, 0xfeffffff, RZ, 0xc0, !PT ;  /* 0xfeffffff19197812 */ /* 0x000fe200078ec0ff */
[----:B------:R-:W4:Y:S01]  /*0140*/  LDCU.128 UR16, c[0x0][0x400] ;  /* 0x00008000ff1077ac */ /* 0x000f220008000c00 */
[----:B------:R-:W-:Y:S01]  /*0150*/  UISETP.GE.AND UP4, UPT, UR8, URZ, UPT ;  /* 0x000000ff0800728c */ /* 0x000fe2000bf86270 */
[----:B0-----:R-:W-:Y:S01]  /*0160*/  MOV R0, UR14 ;  /* 0x0000000e00007c02 */ /* 0x001fe20008000f00 */
[----:B------:R-:W-:-:S03]  /*0170*/  UISETP.NE.AND UP0, UPT, UR14, URZ, UPT ;  /* 0x000000ff0e00728c */ /* 0x000fc6000bf05270 */
[----:B------:R-:W-:-:S04]  /*0180*/  IABS R0, R0 ;  /* 0x0000000000007213 */ /* 0x000fc80000000000 */
[----:B------:R-:W-:Y:S02]  /*0190*/  R2UR UR13, R0 ;  /* 0x00000000000d72ca */ /* 0x000fe400000e0000 */
[----:B----4-:R-:W-:Y:S02]  /*01a0*/  MOV R11, UR18 ;  /* 0x00000012000b7c02 */ /* 0x010fe40008000f00 */
[----:B-1----:R-:W-:-:S09]  /*01b0*/  SHF.R.U32.HI R29, RZ, 0x6, R3 ;  /* 0x00000006ff1d7819 */ /* 0x002fd20000011603 */
[----:B------:R-:W0:Y:S08]  /*01c0*/  I2F.RP R0, UR13 ;  /* 0x0000000d00007d06 */ /* 0x000e300008209400 */
[----:B0-----:R-:W0:Y:S02]  /*01d0*/  MUFU.RCP R0, R0 ;  /* 0x0000000000007308 */ /* 0x001e240000001000 */
[----:B0-----:R-:W-:-:S02]  /*01e0*/  IADD3 R2, PT, PT, R0, 0xffffffe, RZ ;  /* 0x0ffffffe00027810 */ /* 0x001fc40007ffe0ff */
[----:B---3--:R-:W-:Y:S01]  /*01f0*/  MOV R0, UR12 ;  /* 0x0000000c00007c02 */ /* 0x008fe20008000f00 */
[----:B------:R-:W-:-:S03]  /*0200*/  ULOP3.LUT UR12, UR8, UR14, URZ, 0x3c, !UPT ;  /* 0x0000000e080c7292 */ /* 0x000fc6000f8e3cff */
[----:B------:R-:W0:Y:S01]  /*0210*/  F2I.FTZ.U32.TRUNC.NTZ R2, R2 ;  /* 0x0000000200027305 */ /* 0x000e22000021f000 */
[----:B--2---:R-:W-:Y:S01]  /*0220*/  IMAD R29, R0, UR20, R29 ;  /* 0x00000014001d7c24 */ /* 0x004fe2000f8e021d */
[----:B------:R-:W-:Y:S01]  /*0230*/  UISETP.GE.AND UP5, UPT, UR12, URZ, UPT ;  /* 0x000000ff0c00728c */ /* 0x000fe2000bfa6270 */
[----:B------:R-:W-:-:S03]  /*0240*/  SHF.L.U32 R0, R3, 0x1, RZ ;  /* 0x0000000103007819 */ /* 0x000fc600000006ff */
[----:B------:R-:W-:Y:S02]  /*0250*/  ISETP.GE.U32.AND P0, PT, R29, UR16, PT ;  /* 0x000000101d007c0c */ /* 0x000fe4000bf06070 */
[----:B------:R-:W-:Y:S02]  /*0260*/  SHF.R.S32.HI R5, RZ, 0x1f, R29 ;  /* 0x0000001fff057819 */ /* 0x000fe4000001141d */
[----:B------:R-:W-:Y:S02]  /*0270*/  LOP3.LUT R0, R0, 0x7e, RZ, 0xc0, !PT ;  /* 0x0000007e00007812 */ /* 0x000fe400078ec0ff */
[----:B------:R-:W-:Y:S02]  /*0280*/  ISETP.GE.AND.EX P3, PT, R5, UR17, PT, P0 ;  /* 0x0000001105007c0c */ /* 0x000fe4000bf66300 */
[----:B------:R-:W-:Y:S02]  /*0290*/  IADD3 R7, PT, PT, R29, 0x8, RZ ;  /* 0x000000081d077810 */ /* 0x000fe40007ffe0ff */
[----:B0-----:R-:W-:-:S02]  /*02a0*/  R2UR UR7, R2 ;  /* 0x00000000020772ca */ /* 0x001fc400000e0000 */
[----:B------:R-:W-:Y:S02]  /*02b0*/  ISETP.GE.U32.AND P0, PT, R7, UR16, PT ;  /* 0x0000001007007c0c */ /* 0x000fe4000bf06070 */
[----:B------:R-:W-:Y:S02]  /*02c0*/  SHF.R.S32.HI R13, RZ, 0x1f, R7 ;  /* 0x0000001fff0d7819 */ /* 0x000fe40000011407 */
[----:B------:R-:W-:Y:S02]  /*02d0*/  IADD3 R9, PT, PT, R29, 0x10, RZ ;  /* 0x000000101d097810 */ /* 0x000fe40007ffe0ff */
[----:B------:R-:W-:Y:S01]  /*02e0*/  ISETP.GE.AND.EX P4, PT, R13, UR17, PT, P0 ;  /* 0x000000110d007c0c */ /* 0x000fe2000bf86300 */
[----:B------:R-:W0:Y:S01]  /*02f0*/  @!P3 LDC.64 R14, c[0x0][0x3f8] ;  /* 0x0000fe00ff0ebb82 */ /* 0x000e220000000a00 */
[----:B------:R-:W-:Y:S02]  /*0300*/  ISETP.GE.U32.AND P0, PT, R9, UR16, PT ;  /* 0x0000001009007c0c */ /* 0x000fe4000bf06070 */
[----:B------:R-:W-:Y:S01]  /*0310*/  SHF.R.S32.HI R17, RZ, 0x1f, R9 ;  /* 0x0000001fff117819 */ /* 0x000fe20000011409 */
[----:B------:R-:W-:Y:S01]  /*0320*/  UIADD3 UR5, UPT, UPT, URZ, -UR7, URZ ;  /* 0x80000007ff057290 */ /* 0x000fe2000fffe0ff */
[----:B------:R-:W-:-:S02]  /*0330*/  @P3 LOP3.LUT R25, R25, 0x1000000, RZ, 0xfc, !PT ;  /* 0x0100000019193812 */ /* 0x000fc400078efcff */
[----:B------:R-:W-:Y:S01]  /*0340*/  ISETP.GE.AND.EX P6, PT, R17, UR17, PT, P0 ;  /* 0x0000001111007c0c */ /* 0x000fe2000bfc6300 */
[----:B------:R-:W-:Y:S01]  /*0350*/  UIMAD UR5, UR5, UR13, URZ ;  /* 0x0000000d050572a4 */ /* 0x000fe2000f8e02ff */
[----:B------:R-:W1:Y:S01]  /*0360*/  @!P3 LDC.64 R20, c[0x0][0x398] ;  /* 0x0000e600ff14bb82 */ /* 0x000e620000000a00 */
[----:B------:R-:W-:Y:S02]  /*0370*/  LOP3.LUT R25, R25, 0xff7fffff, RZ, 0xc0, !PT ;  /* 0xff7fffff19197812 */ /* 0x000fe400078ec0ff */
[----:B------:R-:W-:Y:S02]  /*0380*/  UIMAD.WIDE.U32 UR6, UR7, UR5, UR6 ;  /* 0x00000005070672a5 */ /* 0x000fe4000f8e0006 */
[----:B------:R-:W-:Y:S02]  /*0390*/  @P4 LOP3.LUT R25, R25, 0x800000, RZ, 0xfc, !PT ;  /* 0x0080000019194812 */ /* 0x000fe400078efcff */
[----:B------:R-:W-:Y:S01]  /*03a0*/  UIMAD.WIDE.U32 UR6, UR7, UR9, URZ ;  /* 0x00000009070672a5 */ /* 0x000fe2000f8e00ff */
[----:B------:R-:W2:Y:S01]  /*03b0*/  @!P3 LDC.64 R66, c[0x0][0x3a0] ;  /* 0x0000e800ff42bb82 */ /* 0x000ea20000000a00 */
[----:B------:R-:W-:-:S02]  /*03c0*/  LOP3.LUT R25, R25, 0xffbfffff, RZ, 0xc0, !PT ;  /* 0xffbfffff19197812 */ /* 0x000fc400078ec0ff */
[----:B------:R-:W-:Y:S02]  /*03d0*/  UIADD3 UR5, UPT, UPT, -UR7, URZ, URZ ;  /* 0x000000ff07057290 */ /* 0x000fe4000fffe1ff */
[----:B------:R-:W-:Y:S02]  /*03e0*/  @P6 LOP3.LUT R25, R25, 0x400000, RZ, 0xfc, !PT ;  /* 0x0040000019196812 */ /* 0x000fe400078efcff */
[----:B------:R-:W-:Y:S01]  /*03f0*/  UIMAD UR5, UR13, UR5, UR9 ;  /* 0x000000050d0572a4 */ /* 0x000fe2000f8e0209 */
[----:B------:R-:W3:Y:S01]  /*0400*/  @!P4 LDC.64 R22, c[0x0][0x3f8] ;  /* 0x0000fe00ff16cb82 */ /* 0x000ee20000000a00 */
[----:B------:R-:W-:Y:S02]  /*0410*/  ULOP3.LUT UR9, URZ, UR14, URZ, 0x33, !UPT ;  /* 0x0000000eff097292 */ /* 0x000fe4000f8e33ff */
[----:B------:R-:W-:-:S05]  /*0420*/  UISETP.GT.U32.AND UP2, UPT, UR13, UR5, UPT ;  /* 0x000000050d00728c */ /* 0x000fca000bf44070 */
[----:B------:R-:W4:Y:S06]  /*0430*/  @!P6 LDC.64 R30, c[0x0][0x3f8] ;  /* 0x0000fe00ff1eeb82 */ /* 0x000f2c0000000a00 */
[----:B------:R-:W-:Y:S02]  /*0440*/  @!UP2 UIADD3 UR5, UPT, UPT, UR5, -UR13, URZ ;  /* 0x8000000d0505a290 */ /* 0x000fe4000fffe0ff */
[----:B------:R-:W-:Y:S01]  /*0450*/  @!UP2 UIADD3 UR7, UPT, UPT, UR7, 0x1, URZ ;  /* 0x000000010707a890 */ /* 0x000fe2000fffe0ff */
[----:B------:R-:W2:Y:S01]  /*0460*/  @!P4 LDC.64 R64, c[0x0][0x3a0] ;  /* 0x0000e800ff40cb82 */ /* 0x000ea20000000a00 */
[----:B------:R-:W-:-:S02]  /*0470*/  UIADD3 UR6, UPT, UPT, UR5, -UR13, URZ ;  /* 0x8000000d05067290 */ /* 0x000fc4000fffe0ff */
[----:B------:R-:W-:Y:S02]  /*0480*/  UISETP.GT.U32.AND UP3, UPT, UR13, UR5, UPT ;  /* 0x000000050d00728c */ /* 0x000fe4000bf64070 */
[----:B------:R-:W-:Y:S02]  /*0490*/  UISETP.GE.U32.AND UP1, UPT, UR5, UR13, UPT ;  /* 0x0000000d0500728c */ /* 0x000fe4000bf26070 */
[----:B------:R-:W-:Y:S01]  /*04a0*/  USEL UR5, UR6, UR5, !UP3 ;  /* 0x0000000506057287 */ /* 0x000fe2000d800000 */
[----:B------:R-:W2:Y:S03]  /*04b0*/  @!P6 LDC.64 R32, c[0x0][0x3a0] ;  /* 0x0000e800ff20eb82 */ /* 0x000ea60000000a00 */
[----:B------:R-:W-:-:S04]  /*04c0*/  @!UP4 UIADD3 UR5, UPT, UPT, -UR5, URZ, URZ ;  /* 0x000000ff0505c290 */ /* 0x000fc8000fffe1ff */
[----:B------:R-:W-:Y:S01]  /*04d0*/  USEL UR13, UR9, UR5, !UP0 ;  /* 0x00000005090d7287 */ /* 0x000fe2000c000000 */
[----:B----4-:R-:W-:Y:S01]  /*04e0*/  @!P6 IMAD R2, R17, R30, RZ ;  /* 0x0000001e1102e224 */ /* 0x010fe200078e02ff */
[----:B------:R-:W-:Y:S02]  /*04f0*/  @UP1 UIADD3 UR7, UPT, UPT, UR7, 0x1, URZ ;  /* 0x0000000107071890 */ /* 0x000fe4000fffe0ff */
[----:B------:R-:W-:Y:S02]  /*0500*/  USHF.L.U32 UR5, UR13, 0x7, URZ ;  /* 0x000000070d057899 */ /* 0x000fe400080006ff */
[----:B------:R-:W-:Y:S02]  /*0510*/  @!UP5 UIADD3 UR7, UPT, UPT, -UR7, URZ, URZ ;  /* 0x000000ff0707d290 */ /* 0x000fe4000fffe1ff */
[----:B------:R-:W-:Y:S02]  /*0520*/  USHF.R.S32.HI UR6, URZ, 0x1f, UR5 ;  /* 0x0000001fff067899 */ /* 0x000fe40008011405 */
[----:B------:R-:W-:Y:S01]  /*0530*/  USEL UR7, UR9, UR7, !UP0 ;  /* 0x0000000709077287 */ /* 0x000fe2000c000000 */
[----:B------:R-:W-:Y:S01]  /*0540*/  LOP3.LUT R38, R0, UR5, RZ, 0xfc, !PT ;  /* 0x0000000500267c12 */ /* 0x000fe2000f8efcff */
[----:B0-----:R-:W-:Y:S01]  /*0550*/  @!P3 IMAD R0, R5, R14, RZ ;  /* 0x0000000e0500b224 */ /* 0x001fe200078e02ff */
[----:B------:R-:W-:Y:S01]  /*0560*/  CS2R R84, SRZ ;  /* 0x0000000000547805 */ /* 0x000fe2000001ff00 */
[----:B------:R-:W-:Y:S01]  /*0570*/  USHF.R.S32.HI UR5, URZ, 0x1f, UR7 ;  /* 0x0000001fff057899 */ /* 0x000fe20008011407 */
[----:B------:R-:W-:Y:S01]  /*0580*/  MOV R39, UR6 ;  /* 0x0000000600277c02 */ /* 0x000fe20008000f00 */
[----:B------:R-:W-:Y:S01]  /*0590*/  @!P3 IMAD R15, R29, R15, R0 ;  /* 0x0000000f1d0fb224 */ /* 0x000fe200078e0200 */
[----:B------:R-:W-:Y:S01]  /*05a0*/  CS2R R80, SRZ ;  /* 0x0000000000507805 */ /* 0x000fe2000001ff00 */
[----:B------:R-:W-:Y:S01]  /*05b0*/  UIMAD UR5, UR5, UR18, URZ ;  /* 0x00000012050572a4 */ /* 0x000fe2000f8e02ff */
[----:B---3--:R-:W-:Y:S01]  /*05c0*/  @!P4 IMAD R0, R13, R22, RZ ;  /* 0x000000160d00c224 */ /* 0x008fe200078e02ff */
[----:B------:R-:W-:Y:S01]  /*05d0*/  IADD3 R13, PT, PT, R29, 0x20, RZ ;  /* 0x000000201d0d7810 */ /* 0x000fe20007ffe0ff */
[----:B------:R-:W-:Y:S01]  /*05e0*/  IMAD.WIDE.U32 R38, R11, UR7, R38 ;  /* 0x000000070b267c25 */ /* 0x000fe2000f8e0026 */
[----:B------:R-:W-:Y:S01]  /*05f0*/  UIMAD UR5, UR7, UR19, UR5 ;  /* 0x00000013070572a4 */ /* 0x000fe2000f8e0205 */
[----:B------:R-:W-:-:S02]  /*0600*/  IADD3 R11, PT, PT, R29, 0x18, RZ ;  /* 0x000000181d0b7810 */ /* 0x000fc40007ffe0ff */
[----:B------:R-:W-:Y:S02]  /*0610*/  CS2R R78, SRZ ;  /* 0x00000000004e7805 */ /* 0x000fe4000001ff00 */
[----:B------:R-:W-:Y:S01]  /*0620*/  MOV R72, RZ ;  /* 0x000000ff00487202 */ /* 0x000fe20000000f00 */
[----:B------:R-:W0:Y:S01]  /*0630*/  LDCU.U8 UR9, c[0x0][0x414] ;  /* 0x00008280ff0977ac */ /* 0x000e220008000000 */
[----:B------:R-:W-:Y:S02]  /*0640*/  @!P3 MOV R36, R38 ;  /* 0x000000260024b202 */ /* 0x000fe40000000f00 */
[----:B------:R-:W-:Y:S01]  /*0650*/  IADD3 R37, PT, PT, R39, UR5, RZ ;  /* 0x0000000527257c10 */ /* 0x000fe2000fffe0ff */
[----:B------:R-:W3:Y:S01]  /*0660*/  LDCU.64 UR6, c[0x0][0x3b8] ;  /* 0x00007700ff0677ac */ /* 0x000ee20008000a00 */
[----:B------:R-:W-:Y:S02]  /*0670*/  ISETP.GE.U32.AND P0, PT, R11, UR16, PT ;  /* 0x000000100b007c0c */ /* 0x000fe4000bf06070 */
[----:B------:R-:W-:Y:S01]  /*0680*/  SHF.R.S32.HI R19, RZ, 0x1f, R11 ;  /* 0x0000001fff137819 */ /* 0x000fe2000001140b */
[----:B------:R-:W-:-:S03]  /*0690*/  @!P3 IMAD.WIDE.U32 R4, R29, R14, R36 ;  /* 0x0000000e1d04b225 */ /* 0x000fc600078e0024 */
[----:B------:R-:W-:Y:S02]  /*06a0*/  ISETP.GE.AND.EX P5, PT, R19, UR17, PT, P0 ;  /* 0x0000001113007c0c */ /* 0x000fe4000bfa6300 */
[----:B------:R-:W-:Y:S02]  /*06b0*/  @!P3 IADD3 R5, PT, PT, R5, R15, RZ ;  /* 0x0000000f0505b210 */ /* 0x000fe40007ffe0ff */
[C---:B------:R-:W-:Y:S02]  /*06c0*/  @!P3 SHF.L.U32 R63, R4.reuse, 0x1, RZ ;  /* 0x00000001043fb819 */ /* 0x040fe400000006ff */
[----:B------:R-:W-:Y:S02]  /*06d0*/  @!P3 SHF.L.U64.HI R4, R4, 0x1, R5 ;  /* 0x000000010404b819 */ /* 0x000fe40000010205 */
[C---:B-1----:R-:W-:Y:S02]  /*06e0*/  @!P3 IADD3 R62, P2, PT, R63.reuse, R20, RZ ;  /* 0x000000143f3eb210 */ /* 0x042fe40007f5e0ff */
[----:B--2---:R-:W-:-:S02]  /*06f0*/  @!P3 IADD3 R66, P1, PT, R63, R66, RZ ;  /* 0x000000423f42b210 */ /* 0x004fc40007f3e0ff */
[C---:B------:R-:W-:Y:S01]  /*0700*/  @!P3 IADD3.X R63, PT, PT, R4.reuse, R21, RZ, P2, !PT ;  /* 0x00000015043fb210 */ /* 0x040fe200017fe4ff */
[----:B------:R-:W1:Y:S01]  /*0710*/  @!P5 LDC.64 R34, c[0x0][0x3f8] ;  /* 0x0000fe00ff22db82 */ /* 0x000e620000000a00 */
[----:B------:R-:W-:Y:S02]  /*0720*/  LOP3.LUT P2, RZ, R25, 0x800000, RZ, 0xc0, !PT ;  /* 0x0080000019ff7812 */ /* 0x000fe4000784c0ff */
[----:B------:R-:W-:Y:S02]  /*0730*/  @!P3 IADD3.X R67, PT, PT, R4, R67, RZ, P1, !PT ;  /* 0x000000430443b210 */ /* 0x000fe40000ffe4ff */
[----:B------:R-:W-:Y:S02]  /*0740*/  ISETP.GE.U32.AND P0, PT, R13, UR16, PT ;  /* 0x000000100d007c0c */ /* 0x000fe4000bf06070 */
[----:B------:R-:W-:Y:S01]  /*0750*/  SHF.R.S32.HI R21, RZ, 0x1f, R13 ;  /* 0x0000001fff157819 */ /* 0x000fe2000001140d */
[----:B------:R-:W2:Y:S01]  /*0760*/  @!P5 LDC.64 R58, c[0x0][0x3a0] ;  /* 0x0000e800ff3adb82 */ /* 0x000ea20000000a00 */
[----:B------:R-:W-:-:S02]  /*0770*/  IADD3 R15, PT, PT, R29, 0x28, RZ ;  /* 0x000000281d0f7810 */ /* 0x000fc40007ffe0ff */
[----:B------:R-:W-:Y:S02]  /*0780*/  ISETP.GE.AND.EX P4, PT, R21, UR17, PT, P0 ;  /* 0x0000001115007c0c */ /* 0x000fe4000bf86300 */
[----:B------:R-:W-:Y:S01]  /*0790*/  ISETP.GE.U32.AND P1, PT, R15, UR16, PT ;  /* 0x000000100f007c0c */ /* 0x000fe2000bf26070 */
[----:B------:R-:W-:Y:S01]  /*07a0*/  @!P2 IMAD R23, R7, R23, R0 ;  /* 0x000000170717a224 */ /* 0x000fe200078e0200 */
[----:B------:R-:W-:Y:S01]  /*07b0*/  @!P2 MOV R4, R38 ;  /* 0x000000260004a202 */ /* 0x000fe20000000f00 */
[----:B------:R-:W4:Y:S01]  /*07c0*/  @!P2 LDC.64 R26, c[0x0][0x398] ;  /* 0x0000e600ff1aab82 */ /* 0x000f220000000a00 */
[----:B------:R-:W-:Y:S02]  /*07d0*/  @!P2 MOV R5, R37 ;  /* 0x000000250005a202 */ /* 0x000fe40000000f00 */
[----:B------:R-:W-:Y:S02]  /*07e0*/  SHF.R.S32.HI R17, RZ, 0x1f, R15 ;  /* 0x0000001fff117819 */ /* 0x000fe4000001140f */
[----:B------:R-:W-:Y:S01]  /*07f0*/  LOP3.LUT R25, R25, 0xffdfffff, RZ, 0xc0, !PT ;  /* 0xffdfffff19197812 */ /* 0x000fe200078ec0ff */
[----:B------:R-:W-:Y:S01]  /*0800*/  @!P2 IMAD.WIDE.U32 R4, R7, R22, R4 ;  /* 0x000000160704a225 */ /* 0x000fe200078e0004 */
[----:B------:R-:W-:Y:S01]  /*0810*/  ISETP.GE.AND.EX P3, PT, R17, UR17, PT, P1 ;  /* 0x0000001111007c0c */ /* 0x000fe2000bf66310 */
[----:B------:R-:W0:Y:S01]  /*0820*/  @!P4 LDC.64 R54, c[0x0][0x3a0] ;  /* 0x0000e800ff36cb82 */ /* 0x000e220000000a00 */
[----:B------:R-:W-:Y:S01]  /*0830*/  @P5 LOP3.LUT R25, R25, 0x200000, RZ, 0xfc, !PT ;  /* 0x0020000019195812 */ /* 0x000fe200078efcff */
[----:B------:R-:W-:Y:S01]  /*0840*/  @!P6 IMAD R7, R9, R31, R2 ;  /* 0x0000001f0907e224 */ /* 0x000fe200078e0202 */
[----:B------:R-:W-:Y:S01]  /*0850*/  @!P2 IADD3 R5, PT, PT, R5, R23, RZ ;  /* 0x000000170505a210 */ /* 0x000fe20007ffe0ff */
[----:B-1----:R-:W-:Y:S01]  /*0860*/  @!P5 IMAD R2, R19, R34, RZ ;  /* 0x000000221302d224 */ /* 0x002fe200078e02ff */
[----:B------:R-:W-:-:S02]  /*0870*/  @!P2 SHF.L.U32 R61, R4, 0x1, RZ ;  /* 0x00000001043da819 */ /* 0x000fc400000006ff */
[----:B------:R-:W-:Y:S01]  /*0880*/  @!P2 SHF.L.U64.HI R0, R4, 0x1, R5 ;  /* 0x000000010400a819 */ /* 0x000fe20000010205 */
[----:B------:R-:W1:Y:S01]  /*0890*/  @!P6 LDC.64 R22, c[0x0][0x398] ;  /* 0x0000e600ff16eb82 */ /* 0x000e620000000a00 */
[----:B------:R-:W-:Y:S02]  /*08a0*/  @!P6 MOV R4, R38 ;  /* 0x000000260004e202 */ /* 0x000fe40000000f00 */
[----:B------:R-:W-:Y:S02]  /*08b0*/  @!P6 MOV R5, R37 ;  /* 0x000000250005e202 */ /* 0x000fe40000000f00 */
[----:B------:R-:W-:Y:S02]  /*08c0*/  @!P2 IADD3 R64, P0, PT, R61, R64, RZ ;  /* 0x000000403d40a210 */ /* 0x000fe40007f1e0ff */
[----:B------:R-:W-:Y:S01]  /*08d0*/  LOP3.LUT R25, R25, 0xffefffff, RZ, 0xc0, !PT ;  /* 0xffefffff19197812 */ /* 0x000fe200078ec0ff */
[----:B------:R-:W-:Y:S01]  /*08e0*/  @!P6 IMAD.WIDE.U32 R4, R9, R30, R4 ;  /* 0x0000001e0904e225 */ /* 0x000fe200078e0004 */
[----:B------:R-:W-:Y:S01]  /*08f0*/  @!P2 IADD3.X R65, PT, PT, R0, R65, RZ, P0, !PT ;  /* 0x000000410041a210 */ /* 0x000fe200007fe4ff */
[----:B------:R-:W3:Y:S01]  /*0900*/  @!P4 LDC.64 R30, c[0x0][0x3f8] ;  /* 0x0000fe00ff1ecb82 */ /* 0x000ee20000000a00 */
[----:B----4-:R-:W-:Y:S01]  /*0910*/  @!P2 IADD3 R60, P0, PT, R61, R26, RZ ;  /* 0x0000001a3d3ca210 */ /* 0x010fe20007f1e0ff */
[----:B------:R-:W-:Y:S01]  /*0920*/  @!P5 IMAD R9, R11, R35, R2 ;  /* 0x000000230b09d224 */ /* 0x000fe200078e0202 */
[----:B------:R-:W-:-:S02]  /*0930*/  @!P6 IADD3 R5, PT, PT, R5, R7, RZ ;  /* 0x000000070505e210 */ /* 0x000fc40007ffe0ff */
[----:B------:R-:W-:Y:S02]  /*0940*/  @!P2 IADD3.X R61, PT, PT, R0, R27, RZ, P0, !PT ;  /* 0x0000001b003da210 */ /* 0x000fe400007fe4ff */
[C---:B------:R-:W-:Y:S01]  /*0950*/  @!P6 SHF.L.U32 R57, R4.reuse, 0x1, RZ ;  /* 0x000000010439e819 */ /* 0x040fe200000006ff */
[----:B------:R-:W4:Y:S01]  /*0960*/  @!P5 LDC.64 R26, c[0x0][0x398] ;  /* 0x0000e600ff1adb82 */ /* 0x000f220000000a00 */
[----:B------:R-:W-:Y:S02]  /*0970*/  @!P6 SHF.L.U64.HI R0, R4, 0x1, R5 ;  /* 0x000000010400e819 */ /* 0x000fe40000010205 */
[----:B------:R-:W-:Y:S02]  /*0980*/  @!P5 MOV R4, R38 ;  /* 0x000000260004d202 */ /* 0x000fe40000000f00 */
[----:B------:R-:W-:Y:S02]  /*0990*/  @!P5 MOV R5, R37 ;  /* 0x000000250005d202 */ /* 0x000fe40000000f00 */
[----:B------:R-:W-:Y:S01]  /*09a0*/  @!P6 IADD3 R6, P0, PT, R57, R32, RZ ;  /* 0x000000203906e210 */ /* 0x000fe20007f1e0ff */
[----:B------:R-:W0:Y:S01]  /*09b0*/  @!P3 LDC.64 R18, c[0x0][0x3f8] ;  /* 0x0000fe00ff12bb82 */ /* 0x000e220000000a00 */
[----:B------:R-:W-:Y:S01]  /*09c0*/  @P4 LOP3.LUT R25, R25, 0x100000, RZ, 0xfc, !PT ;  /* 0x0010000019194812 */ /* 0x000fe200078efcff */
[----:B------:R-:W-:Y:S01]  /*09d0*/  @!P5 IMAD.WIDE.U32 R4, R11, R34, R4 ;  /* 0x000000220b04d225 */ /* 0x000fe200078e0004 */
[----:B------:R-:W-:-:S02]  /*09e0*/  @!P6 IADD3.X R7, PT, PT, R0, R33, RZ, P0, !PT ;  /* 0x000000210007e210 */ /* 0x000fc400007fe4ff */
[----:B-1----:R-:W-:Y:S02]  /*09f0*/  @!P6 IADD3 R56, P0, PT, R57, R22, RZ ;  /* 0x000000163938e210 */ /* 0x002fe40007f1e0ff */
[----:B------:R-:W-:Y:S01]  /*0a00*/  @!P5 IADD3 R5, PT, PT, R5, R9, RZ ;  /* 0x000000090505d210 */ /* 0x000fe20007ffe0ff */
[----:B------:R-:W1:Y:S01]  /*0a10*/  @!P4 LDC.64 R10, c[0x0][0x398] ;  /* 0x0000e600ff0acb82 */ /* 0x000e620000000a00 */
[----:B------:R-:W-:Y:S01]  /*0a20*/  @!P6 IADD3.X R57, PT, PT, R0, R23, RZ, P0, !PT ;  /* 0x000000170039e210 */ /* 0x000fe200007fe4ff */
[----:B---3--:R-:W-:Y:S01]  /*0a30*/  @!P4 IMAD R2, R21, R30, RZ ;  /* 0x0000001e1502c224 */ /* 0x008fe200078e02ff */
[C---:B------:R-:W-:Y:S02]  /*0a40*/  @!P5 SHF.L.U32 R49, R4.reuse, 0x1, RZ ;  /* 0x000000010431d819 */ /* 0x040fe400000006ff */
[----:B------:R-:W-:Y:S01]  /*0a50*/  @!P5 SHF.L.U64.HI R0, R4, 0x1, R5 ;  /* 0x000000010400d819 */ /* 0x000fe20000010205 */
[----:B------:R-:W-:Y:S01]  /*0a60*/  @!P4 IMAD R9, R13, R31, R2 ;  /* 0x0000001f0d09c224 */ /* 0x000fe200078e0202 */
[----:B------:R-:W-:Y:S01]  /*0a70*/  @!P4 MOV R4, R38 ;  /* 0x000000260004c202 */ /* 0x000fe20000000f00 */
[----:B------:R-:W3:Y:S01]  /*0a80*/  @!P3 LDC.64 R42, c[0x0][0x3a0] ;  /* 0x0000e800ff2abb82 */ /* 0x000ee20000000a00 */
[----:B------:R-:W-:-:S02]  /*0a90*/  @!P4 MOV R5, R37 ;  /* 0x000000250005c202 */ /* 0x000fc40000000f00 */
[----:B--2---:R-:W-:Y:S02]  /*0aa0*/  @!P5 IADD3 R58, P0, PT, R49, R58, RZ ;  /* 0x0000003a313ad210 */ /* 0x004fe40007f1e0ff */
[----:B------:R-:W-:Y:S01]  /*0ab0*/  LOP3.LUT R25, R25, 0xfff7ffff, RZ, 0xc0, !PT ;  /* 0xfff7ffff19197812 */ /* 0x000fe200078ec0ff */
[----:B------:R-:W-:Y:S01]  /*0ac0*/  @!P4 IMAD.WIDE.U32 R4, R13, R30, R4 ;  /* 0x0000001e0d04c225 */ /* 0x000fe200078e0004 */
[C---:B------:R-:W-:Y:S01]  /*0ad0*/  @!P5 IADD3.X R59, PT, PT, R0.reuse, R59, RZ, P0, !PT ;  /* 0x0000003b003bd210 */ /* 0x040fe200007fe4ff */
[----:B------:R-:W2:Y:S01]  /*0ae0*/  @!P3 LDC.64 R12, c[0x0][0x398] ;  /* 0x0000e600ff0cbb82 */ /* 0x000ea20000000a00 */
[----:B----4-:R-:W-:Y:S01]  /*0af0*/  @!P5 IADD3 R48, P0, PT, R49, R26, RZ ;  /* 0x0000001a3130d210 */ /* 0x010fe20007f1e0ff */
[----:B0-----:R-:W-:Y:S01]  /*0b00*/  @!P3 IMAD R2, R17, R18, RZ ;  /* 0x000000121102b224 */ /* 0x001fe200078e02ff */
[----:B------:R-:W-:Y:S02]  /*0b10*/  @!P4 IADD3 R5, PT, PT, R5, R9, RZ ;  /* 0x000000090505c210 */ /* 0x000fe40007ffe0ff */
[----:B------:R-:W-:Y:S01]  /*0b20*/  @!P5 IADD3.X R49, PT, PT, R0, R27, RZ, P0, !PT ;  /* 0x0000001b0031d210 */ /* 0x000fe200007fe4ff */
[----:B------:R-:W-:Y:S01]  /*0b30*/  @!P3 IMAD R9, R15, R19, R2 ;  /* 0x000000130f09b224 */ /* 0x000fe200078e0202 */
[----:B------:R-:W-:-:S02]  /*0b40*/  @!P4 SHF.L.U32 R45, R4, 0x1, RZ ;  /* 0x00000001042dc819 */ /* 0x000fc400000006ff */
[----:B------:R-:W-:Y:S02]  /*0b50*/  @!P4 SHF.L.U64.HI R0, R4, 0x1, R5 ;  /* 0x000000010400c819 */ /* 0x000fe40000010205 */
[----:B------:R-:W-:Y:S02]  /*0b60*/  @!P3 MOV R4, R38 ;  /* 0x000000260004b202 */ /* 0x000fe40000000f00 */
[----:B------:R-:W-:Y:S02]  /*0b70*/  @!P3 MOV R5, R37 ;  /* 0x000000250005b202 */ /* 0x000fe40000000f00 */
[----:B------:R-:W-:Y:S02]  /*0b80*/  @!P4 IADD3 R54, P0, PT, R45, R54, RZ ;  /* 0x000000362d36c210 */ /* 0x000fe40007f1e0ff */
[----:B------:R-:W-:Y:S01]  /*0b90*/  @P3 LOP3.LUT R25, R25, 0x80000, RZ, 0xfc, !PT ;  /* 0x0008000019193812 */ /* 0x000fe200078efcff */
[----:B------:R-:W-:Y:S01]  /*0ba0*/  @!P3 IMAD.WIDE.U32 R4, R15, R18, R4 ;  /* 0x000000120f04b225 */ /* 0x000fe200078e0004 */
[----:B------:R-:W-:-:S02]  /*0bb0*/  @!P4 IADD3.X R55, PT, PT, R0, R55, RZ, P0, !PT ;  /* 0x000000370037c210 */ /* 0x000fc400007fe4ff */
[----:B-1----:R-:W-:Y:S02]  /*0bc0*/  @!P4 IADD3 R44, P0, PT, R45, R10, RZ ;  /* 0x0000000a2d2cc210 */ /* 0x002fe40007f1e0ff */
[----:B------:R-:W-:Y:S02]  /*0bd0*/  @!P3 IADD3 R5, PT, PT, R5, R9, RZ ;  /* 0x000000090505b210 */ /* 0x000fe40007ffe0ff */
[----:B------:R-:W-:Y:S02]  /*0be0*/  @!P3 SHF.L.U32 R41, R4, 0x1, RZ ;  /* 0x000000010429b819 */ /* 0x000fe400000006ff */
[----:B------:R-:W-:Y:S02]  /*0bf0*/  @!P4 IADD3.X R45, PT, PT, R0, R11, RZ, P0, !PT ;  /* 0x0000000b002dc210 */ /* 0x000fe400007fe4ff */
[----:B------:R-:W-:Y:S02]  /*0c00*/  @!P3 SHF.L.U64.HI R4, R4, 0x1, R5 ;  /* 0x000000010404b819 */ /* 0x000fe40000010205 */
[----:B---3--:R-:W-:-:S02]  /*0c10*/  @!P3 IADD3 R42, P0, PT, R41, R42, RZ ;  /* 0x0000002a292ab210 */ /* 0x008fc40007f1e0ff */
[----:B------:R-:W-:Y:S02]  /*0c20*/  IADD3 R9, PT, PT, R29, 0x30, RZ ;  /* 0x000000301d097810 */ /* 0x000fe40007ffe0ff */
[C---:B------:R-:W-:Y:S02]  /*0c30*/  @!P3 IADD3.X R43, PT, PT, R4.reuse, R43, RZ, P0, !PT ;  /* 0x0000002b042bb210 */ /* 0x040fe400007fe4ff */
[----:B--2---:R-:W-:Y:S02]  /*0c40*/  @!P3 IADD3 R40, P0, PT, R41, R12, RZ ;  /* 0x0000000c2928b210 */ /* 0x004fe40007f1e0ff */
[----:B------:R-:W-:Y:S02]  /*0c50*/  SHF.R.S32.HI R5, RZ, 0x1f, R9 ;  /* 0x0000001fff057819 */ /* 0x000fe40000011409 */
[----:B------:R-:W-:Y:S02]  /*0c60*/  @!P3 IADD3.X R41, PT, PT, R4, R13, RZ, P0, !PT ;  /* 0x0000000d0429b210 */ /* 0x000fe400007fe4ff */
[----:B------:R-:W-:-:S02]  /*0c70*/  ISETP.GE.U32.AND P0, PT, R9, UR16, PT ;  /* 0x0000001009007c0c */ /* 0x000fc4000bf06070 */
[----:B------:R-:W-:Y:S02]  /*0c80*/  LOP3.LUT R25, R25, 0xfffbffff, RZ, 0xc0, !PT ;  /* 0xfffbffff19197812 */ /* 0x000fe400078ec0ff */
        /* <DEDUP_REMOVED lines=63> */
[----:B------:R-:W-:-:S04]  /*1080*/  ISETP.GE.AND.EX P1, PT, R5, UR17, PT, P0 ;  /* 0x0000001105007c0c */ /* 0x000fc8000bf26300 */
[----:B------:R-:W-:-:S09]  /*1090*/  P2R R24, PR, RZ, 0x2 ;  /* 0x00000002ff187803 */ /* 0x000fd20000000000 */
        /* <DEDUP_REMOVED lines=51> */
[----:B------:R-:W-:Y:S02]  /*13d0*/  @!P2 IMAD.WIDE.U32 R4, R27, R30, R4 ;  /* 0x0000001e1b04a225 */ /* 0x000fe400078e0004 */
[----:B------:R-:W0:Y:S03]  /*13e0*/  @!P2 LDC.64 R26, c[0x0][0x398] ;  /* 0x0000e600ff1aab82 */ /* 0x000e260000000a00 */
[----:B------:R-:W-:Y:S02]  /*13f0*/  @!P2 IADD3 R5, PT, PT, R5, R31, RZ ;  /* 0x0000001f0505a210 */ /* 0x000fe40007ffe0ff */
[C---:B------:R-:W-:Y:S02]  /*1400*/  @!P2 SHF.L.U32 R47, R4.reuse, 0x1, RZ ;  /* 0x00000001042fa819 */ /* 0x040fe400000006ff */
[----:B------:R-:W-:-:S02]  /*1410*/  @!P2 SHF.L.U64.HI R4, R4, 0x1, R5 ;  /* 0x000000010404a819 */ /* 0x000fc40000010205 */
        /* <DEDUP_REMOVED lines=79> */
[C---:B------:R-:W-:Y:S01]  /*1910*/  @!P4 IMAD R51, R35.reuse, R51, R0 ;  /* 0x000000332333c224 */ /* 0x040fe200078e0200 */
[----:B------:R-:W-:Y:S01]  /*1920*/  P2R R0, PR, RZ, 0x10 ;  /* 0x00000010ff007803 */ /* 0x000fe20000000000 */
        /* <DEDUP_REMOVED lines=15> */
[C---:B------:R-:W-:Y:S02]  /*1a20*/  LOP3.LUT P2, RZ, R25.reuse, 0x1000000, RZ, 0xc0, !PT ;  /* 0x0100000019ff7812 */ /* 0x040fe4000784c0ff */
[----:B------:R-:W-:Y:S01]  /*1a30*/  LOP3.LUT R25, R25, 0xffffff7f, RZ, 0xc0, !PT ;  /* 0xffffff7f19197812 */ /* 0x000fe200078ec0ff */
[----:B------:R-:W1:Y:S10]  /*1a40*/  @!P1 LDC.64 R70, c[0x0][0x3a0] ;  /* 0x0000e800ff469b82 */ /* 0x000e740000000a00 */
[----:B------:R2:W3:Y:S04]  /*1a50*/  @!P2 LDG.E R86, desc[UR10][R66.64] ;  /* 0x0000000a4256a981 */ /* 0x0004e8000c1e1900 */
[----:B------:R4:W3:Y:S01]  /*1a60*/  @!P2 LDG.E R84, desc[UR10][R62.64] ;  /* 0x0000000a3e54a981 */ /* 0x0008e2000c1e1900 */
        /* <DEDUP_REMOVED lines=34> */
[----:B------:R-:W-:Y:S02]  /*1c90*/  IADD3 R69, PT, PT, R29, 0x90, RZ ;  /* 0x000000901d457810 */ /* 0x000fe40007ffe0ff */
[----:B------:R-:W-:Y:S02]  /*1ca0*/  LOP3.LUT P5, RZ, R25, 0x800000, RZ, 0xc0, !PT ;  /* 0x0080000019ff7812 */ /* 0x000fe400078ac0ff */
[----:B------:R-:W-:Y:S02]  /*1cb0*/  SHF.R.S32.HI R51, RZ, 0x1f, R69 ;  /* 0x0000001fff337819 */ /* 0x000fe40000011445 */
[----:B------:R-:W-:Y:S02]  /*1cc0*/  ISETP.GE.U32.AND P0, PT, R69, UR16, PT ;  /* 0x0000001045007c0c */ /* 0x000fe4000bf06070 */
[----:B------:R-:W-:-:S02]  /*1cd0*/  LOP3.LUT R25, R25, 0xffffffbf, RZ, 0xc0, !PT ;  /* 0xffffffbf19197812 */ /* 0x000fc400078ec0ff */
[----:B------:R-:W-:-:S05]  /*1ce0*/  ISETP.GE.AND.EX P6, PT, R51, UR17, PT, P0 ;  /* 0x0000001133007c0c */ /* 0x000fca000bfc6300 */
[----:B------:R-:W3:Y:S04]  /*1cf0*/  @!P5 LDG.E R85, desc[UR10][R64.64] ;  /* 0x0000000a4055d981 */ /* 0x000ee8000c1e1900 */
[----:B------:R-:W3:Y:S04]  /*1d00*/  @!P5 LDG.E R80, desc[UR10][R60.64] ;  /* 0x0000000a3c50d981 */ /* 0x000ee8000c1e1900 */
        /* <DEDUP_REMOVED lines=14> */
[----:B------:R-:W-:-:S05]  /*1df0*/  @!P6 IADD3.X R51, PT, PT, R68, R77, RZ, P0, !PT ;  /* 0x0000004d4433e210 */ /* 0x000fca00007fe4ff */
[----:B------:R-:W3:Y:S01]  /*1e00*/  @!P6 LDG.E R81, desc[UR10][R50.64] ;  /* 0x0000000a3251e981 */ /* 0x000ee2000c1e1900 */
[----:B0-----:R-:W-:-:S04]  /*1e10*/  @!P6 IADD3 R74, P0, PT, R75, R70, RZ ;  /* 0x000000464b4ae210 */ /* 0x001fc80007f1e0ff */
[----:B------:R-:W-:Y:S02]  /*1e20*/  @!P6 IADD3.X R75, PT, PT, R68, R71, RZ, P0, !PT ;  /* 0x00000047444be210 */ /* 0x000fe400007fe4ff */
[----:B------:R-:W-:-:S04]  /*1e30*/  IADD3 R71, PT, PT, R29, 0x98, RZ ;  /* 0x000000981d477810 */ /* 0x000fc80007ffe0ff */
        /* <DEDUP_REMOVED lines=22> */
[----:B------:R-:W-:-:S04]  /*1fa0*/  ISETP.GE.U32.AND P0, PT, R71, UR16, PT ;  /* 0x0000001047007c0c */ /* 0x000fc8000bf06070 */
[----:B------:R-:W-:-:S13]  /*1fb0*/  ISETP.GE.AND.EX P3, PT, R69, UR17, PT, P0 ;  /* 0x0000001145007c0c */ /* 0x000fda000bf66300 */
[----:B------:R-:W0:Y:S08]  /*1fc0*/  @!P3 LDC.64 R76, c[0x0][0x3f8] ;  /* 0x0000fe00ff4cbb82 */ /* 0x000e300000000a00 */
[----:B------:R-:W1:Y:S08]  /*1fd0*/  @!P3 LDC.64 R82, c[0x0][0x3a0] ;  /* 0x0000e800ff52bb82 */ /* 0x000e700000000a00 */
[----:B--2---:R-:W2:Y:S01]  /*1fe0*/  @!P3 LDC.64 R66, c[0x0][0x398] ;  /* 0x0000e600ff42bb82 */ /* 0x004ea20000000a00 */
[----:B0-----:R-:W-:Y:S01]  /*1ff0*/  @!P3 IMAD R68, R69, R76, RZ ;  /* 0x0000004c4544b224 */ /* 0x001fe200078e02ff */
[----:B------:R-:W-:-:S03]  /*2000*/  @!P3 MOV R69, R37 ;  /* 0x000000250045b202 */ /* 0x000fc60000000f00 */
[----:B------:R-:W-:Y:S01]  /*2010*/  @!P3 IMAD R77, R71, R77, R68 ;  /* 0x0000004d474db224 */ /* 0x000fe200078e0244 */
[----:B------:R-:W-:-:S05]  /*2020*/  @!P3 MOV R68, R38 ;  /* 0x000000260044b202 */ /* 0x000fca0000000f00 */
[----:B------:R-:W-:-:S05]  /*2030*/  @!P3 IMAD.WIDE.U32 R68, R71, R76, R68 ;  /* 0x0000004c4744b225 */ /* 0x000fca00078e0044 */
[----:B------:R-:W-:-:S04]  /*2040*/  @!P3 IADD3 R69, PT, PT, R69, R77, RZ ;  /* 0x0000004d4545b210 */ /* 0x000fc80007ffe0ff */
[C---:B------:R-:W-:Y:S02]  /*2050*/  @!P3 SHF.L.U64.HI R70, R68.reuse, 0x1, R69 ;  /* 0x000000014446b819 */ /* 0x040fe40000010245 */
[----:B------:R-:W-:-:S04]  /*2060*/  @!P3 SHF.L.U32 R69, R68, 0x1, RZ ;  /* 0x000000014445b819 */ /* 0x000fc800000006ff */
[----:B-1----:R-:W-:-:S04]  /*2070*/  @!P3 IADD3 R82, P0, PT, R69, R82, RZ ;  /* 0x000000524552b210 */ /* 0x002fc80007f1e0ff */
[----:B------:R-:W-:Y:S02]  /*2080*/  @!P3 IADD3.X R83, PT, PT, R70, R83, RZ, P0, !PT ;  /* 0x000000534653b210 */ /* 0x000fe400007fe4ff */
[----:B--2---:R-:W-:-:S04]  /*2090*/  @!P3 IADD3 R68, P0, PT, R69, R66, RZ ;  /* 0x000000424544b210 */ /* 0x004fc80007f1e0ff */
[----:B------:R-:W-:Y:S02]  /*20a0*/  @!P3 IADD3.X R69, PT, PT, R70, R67, RZ, P0, !PT ;  /* 0x000000434645b210 */ /* 0x000fe400007fe4ff */
[----:B------:R-:W-:Y:S02]  /*20b0*/  IADD3 R67, PT, PT, R29, 0xa8, RZ ;  /* 0x000000a81d437810 */ /* 0x000fe40007ffe0ff */
[----:B------:R-:W-:Y:S02]  /*20c0*/  LOP3.LUT R25, R25, 0xffffffef, RZ, 0xc0, !PT ;  /* 0xffffffef19197812 */ /* 0x000fe400078ec0ff */
[----:B------:R-:W-:Y:S02]  /*20d0*/  SHF.R.S32.HI R71, RZ, 0x1f, R67 ;  /* 0x0000001fff477819 */ /* 0x000fe40000011443 */
[----:B------:R-:W-:Y:S02]  /*20e0*/  ISETP.GE.U32.AND P0, PT, R67, UR16, PT ;  /* 0x0000001043007c0c */ /* 0x000fe4000bf06070 */
[----:B------:R-:W-:-:S02]  /*20f0*/  @P3 LOP3.LUT R25, R25, 0x10, RZ, 0xfc, !PT ;  /* 0x0000001019193812 */ /* 0x000fc400078efcff */
[----:B------:R-:W-:-:S13]  /*2100*/  ISETP.GE.AND.EX P3, PT, R71, UR17, PT, P0 ;  /* 0x0000001147007c0c */ /* 0x000fda000bf66300 */
[----:B------:R-:W0:Y:S01]  /*2110*/  @!P3 LDC.64 R76, c[0x0][0x3f8] ;  /* 0x0000fe00ff4cbb82 */ /* 0x000e220000000a00 */
[----:B----4-:R-:W-:Y:S01]  /*2120*/  @!P3 MOV R63, R37 ;  /* 0x00000025003fb202 */ /* 0x010fe20000000f00 */
[----:B------:R-:W-:-:S06]  /*2130*/  HFMA2 R70, -RZ, RZ, 0, 0 ;  /* 0x00000000ff467431 */ /* 0x000fcc00000001ff */
[----:B------:R1:W2:Y:S02]  /*2140*/  @!P1 LDG.E R70, desc[UR10][R6.64] ;  /* 0x0000000a06469981 */ /* 0x0002a4000c1e1900 */
[----:B-1----:R-:W1:Y:S01]  /*2150*/  @!P3 LDC.64 R6, c[0x0][0x398] ;  /* 0x0000e600ff06bb82 */ /* 0x002e620000000a00 */
[----:B0-----:R-:W-:-:S04]  /*2160*/  @!P3 IMAD R62, R71, R76, RZ ;  /* 0x0000004c473eb224 */ /* 0x001fc800078e02ff */
[----:B------:R-:W-:Y:S01]  /*2170*/  @!P3 IMAD R65, R67, R77, R62 ;  /* 0x0000004d4341b224 */ /* 0x000fe200078e023e */
[----:B------:R-:W-:-:S05]  /*2180*/  @!P3 MOV R62, R38 ;  /* 0x00000026003eb202 */ /* 0x000fca0000000f00 */
[----:B------:R-:W-:Y:S02]  /*2190*/  @!P3 IMAD.WIDE.U32 R62, R67, R76, R62 ;  /* 0x0000004c433eb225 */ /* 0x000fe400078e003e */
[----:B------:R-:W0:Y:S03]  /*21a0*/  @!P3 LDC.64 R66, c[0x0][0x3a0] ;  /* 0x0000e800ff42bb82 */ /* 0x000e260000000a00 */
[----:B------:R-:W-:Y:S02]  /*21b0*/  @!P3 IADD3 R63, PT, PT, R63, R65, RZ ;  /* 0x000000413f3fb210 */ /* 0x000fe40007ffe0ff */
[C---:B------:R-:W-:Y:S02]  /*21c0*/  @!P3 SHF.L.U32 R61, R62.reuse, 0x1, RZ ;  /* 0x000000013e3db819 */ /* 0x040fe400000006ff */
[----:B------:R-:W-:Y:S02]  /*21d0*/  @!P3 SHF.L.U64.HI R64, R62, 0x1, R63 ;  /* 0x000000013e40b819 */ /* 0x000fe4000001023f */
[----:B------:R-:W-:-:S02]  /*21e0*/  IADD3 R65, PT, PT, R29, 0xb0, RZ ;  /* 0x000000b01d417810 */ /* 0x000fc40007ffe0ff */
[C---:B------:R-:W-:Y:S02]  /*21f0*/  LOP3.LUT P4, RZ, R25.reuse, 0x200000, RZ, 0xc0, !PT ;  /* 0x0020000019ff7812 */ /* 0x040fe4000788c0ff */
[C---:B------:R-:W-:Y:S02]  /*2200*/  LOP3.LUT P2, RZ, R25.reuse, 0x100000, RZ, 0xc0, !PT ;  /* 0x0010000019ff7812 */ /* 0x040fe4000784c0ff */
[----:B------:R-:W-:Y:S02]  /*2210*/  LOP3.LUT R25, R25, 0xfffffff7, RZ, 0xc0, !PT ;  /* 0xfffffff719197812 */ /* 0x000fe400078ec0ff */
[----:B0-----:R-:W-:-:S07]  /*2220*/  @!P3 IADD3 R62, P0, PT, R61, R66, RZ ;  /* 0x000000423d3eb210 */ /* 0x001fce0007f1e0ff */
[----:B------:R-:W4:Y:S01]  /*2230*/  @!P4 LDG.E R79, desc[UR10][R48.64] ;  /* 0x0000000a304fc981 */ /* 0x000f22000c1e1900 */
[----:B------:R-:W-:-:S03]  /*2240*/  @!P3 IADD3.X R63, PT, PT, R64, R67, RZ, P0, !PT ;  /* 0x00000043403fb210 */ /* 0x000fc600007fe4ff */
[----:B------:R0:W4:Y:S01]  /*2250*/  @!P2 LDG.E R78, desc[UR10][R54.64] ;  /* 0x0000000a364ea981 */ /* 0x000122000c1e1900 */
[----:B-1----:R-:W-:Y:S02]  /*2260*/  @!P3 IADD3 R6, P0, PT, R61, R6, RZ ;  /* 0x000000063d06b210 */ /* 0x002fe40007f1e0ff */
[----:B------:R-:W-:Y:S02]  /*2270*/  SHF.R.S32.HI R67, RZ, 0x1f, R65 ;  /* 0x0000001fff437819 */ /* 0x000fe40000011441 */
[----:B------:R-:W-:Y:S02]  /*2280*/  @!P3 IADD3.X R7, PT, PT, R64, R7, RZ, P0, !PT ;  /* 0x000000074007b210 */ /* 0x000fe400007fe4ff */
[----:B------:R-:W-:Y:S02]  /*2290*/  ISETP.GE.U32.AND P0, PT, R65, UR16, PT ;  /* 0x0000001041007c0c */ /* 0x000fe4000bf06070 */
[----:B------:R-:W-:Y:S02]  /*22a0*/  @P3 LOP3.LUT R25, R25, 0x8, RZ, 0xfc, !PT ;  /* 0x0000000819193812 */ /* 0x000fe400078efcff */
[----:B------:R-:W-:-:S13]  /*22b0*/  ISETP.GE.AND.EX P3, PT, R67, UR17, PT, P0 ;  /* 0x0000001143007c0c */ /* 0x000fda000bf66300 */
[----:B------:R-:W1:Y:S01]  /*22c0*/  @!P3 LDC.64 R76, c[0x0][0x3f8] ;  /* 0x0000fe00ff4cbb82 */ /* 0x000e620000000a00 */
[----:B------:R-:W-:Y:S01]  /*22d0*/  HFMA2 R64, -RZ, RZ, 0, 0 ;  /* 0x00000000ff407431 */ /* 0x000fe200000001ff */
[----:B------:R-:W-:-:S05]  /*22e0*/  MOV R61, RZ ;  /* 0x000000ff003d7202 */ /* 0x000fca0000000f00 */
[----:B------:R1:W4:Y:S01]  /*22f0*/  @!P1 LDG.E R64, desc[UR10][R56.64] ;  /* 0x0000000a38409981 */ /* 0x000322000c1e1900 */
[----:B0-----:R-:W0:Y:S03]  /*2300*/  @!P3 LDC.64 R54, c[0x0][0x398] ;  /* 0x0000e600ff36bb82 */ /* 0x001e260000000a00 */
[----:B------:R3:W4:Y:S01]  /*2310*/  @!P4 LDG.E R61, desc[UR10][R58.64] ;  /* 0x0000000a3a3dc981 */ /* 0x000722000c1e1900 */
[----:B-1----:R-:W-:-:S04]  /*2320*/  @!P3 IMAD R56, R67, R76, RZ ;  /* 0x0000004c4338b224 */ /* 0x002fc800078e02ff */
[----:B------:R-:W1:Y:S01]  /*2330*/  @!P3 LDC.64 R66, c[0x0][0x3a0] ;  /* 0x0000e800ff42bb82 */ /* 0x000e620000000a00 */
[----:B------:R-:W-:Y:S01]  /*2340*/  @!P3 MOV R57, R37 ;  /* 0x000000250039b202 */ /* 0x000fe20000000f00 */
[----:B---3--:R-:W-:Y:S01]  /*2350*/  @!P3 IMAD R59, R65, R77, R56 ;  /* 0x0000004d413bb224 */ /* 0x008fe200078e0238 */
[----:B------:R-:W-:-:S05]  /*2360*/  @!P3 MOV R56, R38 ;  /* 0x000000260038b202 */ /* 0x000fca0000000f00 */
[----:B------:R-:W-:-:S05]  /*2370*/  @!P3 IMAD.WIDE.U32 R56, R65, R76, R56 ;  /* 0x0000004c4138b225 */ /* 0x000fca00078e0038 */
[----:B------:R-:W-:Y:S02]  /*2380*/  @!P3 IADD3 R57, PT, PT, R57, R59, RZ ;  /* 0x0000003b3939b210 */ /* 0x000fe40007ffe0ff */
[C---:B------:R-:W-:Y:S02]  /*2390*/  @!P3 SHF.L.U32 R49, R56.reuse, 0x1, RZ ;  /* 0x000000013831b819 */ /* 0x040fe400000006ff */
[----:B------:R-:W-:Y:S02]  /*23a0*/  @!P3 SHF.L.U64.HI R58, R56, 0x1, R57 ;  /* 0x00000001383ab819 */ /* 0x000fe40000010239 */
[----:B-1----:R-:W-:-:S04]  /*23b0*/  @!P3 IADD3 R56, P0, PT, R49, R66, RZ ;  /* 0x000000423138b210 */ /* 0x002fc80007f1e0ff */
[C---:B------:R-:W-:Y:S02]  /*23c0*/  @!P3 IADD3.X R57, PT, PT, R58.reuse, R67, RZ, P0, !PT ;  /* 0x000000433a39b210 */ /* 0x040fe400007fe4ff */
[----:B0-----:R-:W-:Y:S02]  /*23d0*/  @!P3 IADD3 R54, P0, PT, R49, R54, RZ ;  /* 0x000000363136b210 */ /* 0x001fe40007f1e0ff */
[----:B------:R-:W-:Y:S02]  /*23e0*/  IADD3 R49, PT, PT, R29, 0xb8, RZ ;  /* 0x000000b81d317810 */ /* 0x000fe40007ffe0ff */
[----:B------:R-:W-:Y:S02]  /*23f0*/  @!P3 IADD3.X R55, PT, PT, R58, R55, RZ, P0, !PT ;  /* 0x000000373a37b210 */ /* 0x000fe400007fe4ff */
[----:B------:R-:W-:Y:S02]  /*2400*/  SHF.R.S32.HI R59, RZ, 0x1f, R49 ;  /* 0x0000001fff3b7819 */ /* 0x000fe40000011431 */
[----:B------:R-:W-:-:S04]  /*2410*/  ISETP.GE.U32.AND P0, PT, R49, UR16, PT ;  /* 0x0000001031007c0c */ /* 0x000fc8000bf06070 */
[----:B------:R-:W-:Y:S02]  /*2420*/  ISETP.GE.AND.EX P4, PT, R59, UR17, PT, P0 ;  /* 0x000000113b007c0c */ /* 0x000fe4000bf86300 */
[----:B------:R-:W-:-:S11]  /*2430*/  LOP3.LUT P5, RZ, R25, 0x80000, RZ, 0xc0, !PT ;  /* 0x0008000019ff7812 */ /* 0x000fd600078ac0ff */
[----:B------:R-:W0:Y:S01]  /*2440*/  @!P4 LDC.64 R108, c[0x0][0x3f8] ;  /* 0x0000fe00ff6ccb82 */ /* 0x000e220000000a00 */
[----:B------:R-:W-:Y:S01]  /*2450*/  HFMA2 R71, -RZ, RZ, 0, 0 ;  /* 0x00000000ff477431 */ /* 0x000fe200000001ff */
[----:B------:R-:W-:Y:S02]  /*2460*/  CS2R R66, SRZ ;  /* 0x0000000000427805 */ /* 0x000fe4000001ff00 */
[----:B------:R-:W-:Y:S02]  /*2470*/  LOP3.LUT P1, RZ, R25, 0x40000, RZ, 0xc0, !PT ;  /* 0x0004000019ff7812 */ /* 0x000fe4000782c0ff */
[----:B------:R-:W-:Y:S01]  /*2480*/  CS2R R76, SRZ ;  /* 0x00000000004c7805 */ /* 0x000fe2000001ff00 */
[----:B------:R-:W3:Y:S04]  /*2490*/  @!P5 LDG.E R72, desc[UR10][R40.64] ;  /* 0x0000000a2848d981 */ /* 0x000ee8000c1e1900 */
[----:B------:R1:W3:Y:S04]  /*24a0*/  @!P5 LDG.E R71, desc[UR10][R42.64] ;  /* 0x0000000a2a47d981 */ /* 0x0002e8000c1e1900 */
[----:B------:R0:W3:Y:S04]  /*24b0*/  @!P2 LDG.E R67, desc[UR10][R44.64] ;  /* 0x0000000a2c43a981 */ /* 0x0000e8000c1e1900 */
[----:B------:R0:W3:Y:S01]  /*24c0*/  @!P1 LDG.E R77, desc[UR10][R8.64] ;  /* 0x0000000a084d9981 */ /* 0x0000e2000c1e1900 */
[----:B-1----:R-:W-:-:S02]  /*24d0*/  @!P4 MOV R42, R38 ;  /* 0x00000026002ac202 */ /* 0x002fc40000000f00 */
[----:B------:R-:W-:Y:S01]  /*24e0*/  @!P4 MOV R43, R37 ;  /* 0x00000025002bc202 */ /* 0x000fe20000000f00 */
[----:B------:R1:W3:Y:S01]  /*24f0*/  @!P1 LDG.E R66, desc[UR10][R32.64] ;  /* 0x0000000a20429981 */ /* 0x0002e2000c1e1900 */
[-C--:B0-----:R-:W-:Y:S02]  /*2500*/  @!P4 IMAD R44, R59, R108.reuse, RZ ;  /* 0x0000006c3b2cc224 */ /* 0x081fe400078e02ff */
[----:B------:R-:W-:Y:S01]  /*2510*/  @!P4 IMAD.WIDE.U32 R42, R49, R108, R42 ;  /* 0x0000006c312ac225 */ /* 0x000fe200078e002a */
[----:B------:R-:W0:Y:S01]  /*2520*/  @!P4 LDC.64 R8, c[0x0][0x398] ;  /* 0x0000e600ff08cb82 */ /* 0x000e220000000a00 */
[----:B------:R-:W-:Y:S02]  /*2530*/  LOP3.LUT R25, R25, 0xfffffffb, RZ, 0xc0, !PT ;  /* 0xfffffffb19197812 */ /* 0x000fe400078ec0ff */
[----:B------:R-:W-:Y:S02]  /*2540*/  HFMA2 R65, -RZ, RZ, 0, 0 ;  /* 0x00000000ff417431 */ /* 0x000fe400000001ff */
[----:B------:R-:W-:Y:S01]  /*2550*/  @!P4 IMAD R45, R49, R109, R44 ;  /* 0x0000006d312dc224 */ /* 0x000fe200078e022c */
[----:B------:R-:W3:Y:S02]  /*2560*/  @!P6 LDG.E R76, desc[UR10][R74.64] ;  /* 0x0000000a4a4ce981 */ /* 0x000ee4000c1e1900 */
[----:B------:R-:W1:Y:S02]  /*2570*/  @!P4 LDC.64 R48, c[0x0][0x3a0] ;  /* 0x0000e800ff30cb82 */ /* 0x000e640000000a00 */
[----:B------:R-:W-:-:S04]  /*2580*/  @!P4 IADD3 R43, PT, PT, R43, R45, RZ ;  /* 0x0000002d2b2bc210 */ /* 0x000fc80007ffe0ff */
[C---:B------:R-:W-:Y:S02]  /*2590*/  @!P4 SHF.L.U64.HI R44, R42.reuse, 0x1, R43 ;  /* 0x000000012a2cc819 */ /* 0x040fe4000001022b */
[----:B------:R-:W-:Y:S02]  /*25a0*/  @!P4 SHF.L.U32 R43, R42, 0x1, RZ ;  /* 0x000000012a2bc819 */ /* 0x000fe400000006ff */
[----:B------:R-:W-:Y:S02]  /*25b0*/  IADD3 R41, PT, PT, R29, 0xc0, RZ ;  /* 0x000000c01d297810 */ /* 0x000fe40007ffe0ff */
[----:B-1----:R-:W-:-:S04]  /*25c0*/  @!P4 IADD3 R48, P0, PT, R43, R48, RZ ;  /* 0x000000302b30c210 */ /* 0x002fc80007f1e0ff */
[C---:B------:R-:W-:Y:S02]  /*25d0*/  @!P4 IADD3.X R49, PT, PT, R44.reuse, R49, RZ, P0, !PT ;  /* 0x000000312c31c210 */ /* 0x040fe400007fe4ff */
[----:B0-----:R-:W-:Y:S02]  /*25e0*/  @!P4 IADD3 R8, P0, PT, R43, R8, RZ ;  /* 0x000000082b08c210 */ /* 0x001fe40007f1e0ff */
[----:B------:R-:W-:Y:S02]  /*25f0*/  SHF.R.S32.HI R43, RZ, 0x1f, R41 ;  /* 0x0000001fff2b7819 */ /* 0x000fe40000011429 */
[----:B------:R-:W-:Y:S02]  /*2600*/  @!P4 IADD3.X R9, PT, PT, R44, R9, RZ, P0, !PT ;  /* 0x000000092c09c210 */ /* 0x000fe400007fe4ff */
[----:B------:R-:W-:-:S04]  /*2610*/  ISETP.GE.U32.AND P0, PT, R41, UR16, PT ;  /* 0x0000001029007c0c */ /* 0x000fc8000bf06070 */
[----:B------:R-:W-:Y:S02]  /*2620*/  ISETP.GE.AND.EX P1, PT, R43, UR17, PT, P0 ;  /* 0x000000112b007c0c */ /* 0x000fe4000bf26300 */
[----:B------:R-:W-:-:S04]  /*2630*/  @P3 LOP3.LUT R25, R25, 0x4, RZ, 0xfc, !PT ;  /* 0x0000000419193812 */ /* 0x000fc800078efcff */
[----:B------:R-:W-:-:S07]  /*2640*/  LOP3.LUT P3, RZ, R25, 0x20000, RZ, 0xc0, !PT ;  /* 0x0002000019ff7812 */ /* 0x000fce000786c0ff */
[----:B------:R-:W0:Y:S01]  /*2650*/  @!P1 LDC.64 R108, c[0x0][0x3f8] ;  /* 0x0000fe00ff6c9b82 */ /* 0x000e220000000a00 */
[----:B------:R-:W-:Y:S02]  /*2660*/  LOP3.LUT P2, RZ, R25, 0x10000, RZ, 0xc0, !PT ;  /* 0x0001000019ff7812 */ /* 0x000fe4000784c0ff */
[----:B------:R-:W-:Y:S02]  /*2670*/  CS2R R44, SRZ ;  /* 0x00000000002c7805 */ /* 0x000fe4000001ff00 */
[----:B------:R-:W-:Y:S01]  /*2680*/  MOV R59, RZ ;  /* 0x000000ff003b7202 */ /* 0x000fe20000000f00 */
[----:B------:R1:W3:Y:S01]  /*2690*/  @!P3 LDG.E R65, desc[UR10][R22.64] ;  /* 0x0000000a1641b981 */ /* 0x0002e2000c1e1900 */
[----:B------:R-:W-:Y:S02]  /*26a0*/  @!P1 MOV R32, R38 ;  /* 0x0000002600209202 */ /* 0x000fe40000000f00 */
[----:B------:R-:W-:Y:S02]  /*26b0*/  @!P1 MOV R33, R37 ;  /* 0x0000002500219202 */ /* 0x000fe40000000f00 */
[----:B------:R-:W3:Y:S01]  /*26c0*/  @!P3 LDG.E R59, desc[UR10][R10.64] ;  /* 0x0000000a0a3bb981 */ /* 0x000ee2000c1e1900 */
[----:B------:R-:W-:-:S03]  /*26d0*/  ISETP.NE.AND P3, PT, R28, RZ, PT ;  /* 0x000000ff1c00720c */ /* 0x000fc60003f65270 */
[----:B------:R2:W3:Y:S01]  /*26e0*/  @!P2 LDG.E R44, desc[UR10][R12.64] ;  /* 0x0000000a0c2ca981 */ /* 0x0004e2000c1e1900 */
[----:B-1----:R-:W1:Y:S08]  /*26f0*/  @!P1 LDC.64 R22, c[0x0][0x3a0] ;  /* 0x0000e800ff169b82 */ /* 0x002e700000000a00 */
[----:B--2---:R-:W2:Y:S01]  /*2700*/  @!P1 LDC.64 R12, c[0x0][0x398] ;  /* 0x0000e600ff0c9b82 */ /* 0x004ea20000000a00 */
[----:B0-----:R-:W-:-:S02]  /*2710*/  @!P1 IMAD R28, R43, R108, RZ ;  /* 0x0000006c2b1c9224 */ /* 0x001fc400078e02ff */
[----:B------:R-:W-:-:S04]  /*2720*/  @!P1 IMAD.WIDE.U32 R32, R41, R108, R32 ;  /* 0x0000006c29209225 */ /* 0x000fc800078e0020 */
[----:B------:R-:W-:-:S05]  /*2730*/  @!P1 IMAD R43, R41, R109, R28 ;  /* 0x0000006d292b9224 */ /* 0x000fca00078e021c */
[----:B------:R-:W-:-:S04]  /*2740*/  @!P1 IADD3 R33, PT, PT, R33, R43, RZ ;  /* 0x0000002b21219210 */ /* 0x000fc80007ffe0ff */
[C---:B------:R-:W-:Y:S02]  /*2750*/  @!P1 SHF.L.U64.HI R28, R32.reuse, 0x1, R33 ;  /* 0x00000001201c9819 */ /* 0x040fe40000010221 */
[----:B------:R-:W-:-:S04]  /*2760*/  @!P1 SHF.L.U32 R33, R32, 0x1, RZ ;  /* 0x0000000120219819 */ /* 0x000fc800000006ff */
[----:B-1----:R-:W-:-:S04]  /*2770*/  @!P1 IADD3 R10, P0, PT, R33, R22, RZ ;  /* 0x00000016210a9210 */ /* 0x002fc80007f1e0ff */
[C---:B------:R-:W-:Y:S02]  /*2780*/  @!P1 IADD3.X R11, PT, PT, R28.reuse, R23, RZ, P0, !PT ;  /* 0x000000171c0b9210 */ /* 0x040fe400007fe4ff */
[----:B--2---:R-:W-:Y:S02]  /*2790*/  @!P1 IADD3 R12, P0, PT, R33, R12, RZ ;  /* 0x0000000c210c9210 */ /* 0x004fe40007f1e0ff */
[----:B------:R-:W-:Y:S02]  /*27a0*/  IADD3 R23, PT, PT, R29, 0xc8, RZ ;  /* 0x000000c81d177810 */ /* 0x000fe40007ffe0ff */
[----:B------:R-:W-:Y:S02]  /*27b0*/  @!P1 IADD3.X R13, PT, PT, R28, R13, RZ, P0, !PT ;  /* 0x0000000d1c0d9210 */ /* 0x000fe400007fe4ff */
[----:B------:R-:W-:Y:S02]  /*27c0*/  SHF.R.S32.HI R41, RZ, 0x1f, R23 ;  /* 0x0000001fff297819 */ /* 0x000fe40000011417 */
[----:B------:R-:W-:-:S04]  /*27d0*/  ISETP.GE.U32.AND P0, PT, R23, UR16, PT ;  /* 0x0000001017007c0c */ /* 0x000fc8000bf06070 */
[----:B------:R-:W-:Y:S02]  /*27e0*/  ISETP.GE.AND.EX P0, PT, R41, UR17, PT, P0 ;  /* 0x0000001129007c0c */ /* 0x000fe4000bf06300 */
[----:B------:R-:W-:-:S04]  /*27f0*/  LOP3.LUT R25, R25, 0xfffffffd, RZ, 0xc0, !PT ;  /* 0xfffffffd19197812 */ /* 0x000fc800078ec0ff */
[----:B------:R-:W-:-:S04]  /*2800*/  @P4 LOP3.LUT R25, R25, 0x2, RZ, 0xfc, !PT ;  /* 0x0000000219194812 */ /* 0x000fc800078efcff */
[C---:B------:R-:W-:Y:S02]  /*2810*/  LOP3.LUT P4, RZ, R25.reuse, 0x4000, RZ, 0xc0, !PT ;  /* 0x0000400019ff7812 */ /* 0x040fe4000788c0ff */
[----:B------:R-:W-:Y:S01]  /*2820*/  LOP3.LUT R25, R25, 0xfffffffe, RZ, 0xc0, !PT ;  /* 0xfffffffe19197812 */ /* 0x000fe200078ec0ff */
[----:B------:R-:W0:Y:S03]  /*2830*/  @!P0 LDC.64 R108, c[0x0][0x3f8] ;  /* 0x0000fe00ff6c8b82 */ /* 0x000e260000000a00 */
[----:B------:R-:W-:Y:S02]  /*2840*/  @P1 LOP3.LUT R25, R25, 0x1, RZ, 0xfc, !PT ;  /* 0x0000000119191812 */ /* 0x000fe400078efcff */
[----:B------:R-:W-:Y:S02]  /*2850*/  ISETP.NE.AND P1, PT, R24, RZ, PT ;  /* 0x000000ff1800720c */ /* 0x000fe40003f25270 */
[----:B------:R-:W-:-:S02]  /*2860*/  CS2R R32, SRZ ;  /* 0x0000000000207805 */ /* 0x000fc4000001ff00 */
[----:B------:R-:W-:-:S06]  /*2870*/  CS2R R42, SRZ ;  /* 0x00000000002a7805 */ /* 0x000fcc000001ff00 */
[----:B------:R1:W2:Y:S04]  /*2880*/  @!P2 LDG.E R42, desc[UR10][R20.64] ;  /* 0x0000000a142aa981 */ /* 0x0002a8000c1e1900 */
[----:B------:R4:W2:Y:S01]  /*2890*/  @!P1 LDG.E R33, desc[UR10][R18.64] ;  /* 0x0000000a12219981 */ /* 0x0008a2000c1e1900 */
[----:B------:R-:W-:-:S03]  /*28a0*/  ISETP.NE.AND P2, PT, R2, RZ, PT ;  /* 0x000000ff0200720c */ /* 0x000fc60003f45270 */
[----:B------:R0:W2:Y:S01]  /*28b0*/  @!P4 LDG.E R43, desc[UR10][R16.64] ;  /* 0x0000000a102bc981 */ /* 0x0000a2000c1e1900 */
[----:B-1----:R-:W-:-:S03]  /*28c0*/  @!P0 MOV R20, R38 ;  /* 0x0000002600148202 */ /* 0x002fc60000000f00 */
[----:B------:R1:W2:Y:S01]  /*28d0*/  @!P1 LDG.E R45, desc[UR10][R14.64] ;  /* 0x0000000a0e2d9981 */ /* 0x0002a2000c1e1900 */
[----:B----4-:R-:W1:Y:S01]  /*28e0*/  @!P0 LDC.64 R18, c[0x0][0x3a0] ;  /* 0x0000e800ff128b82 */ /* 0x010e620000000a00 */
[----:B------:R-:W-:Y:S01]  /*28f0*/  @!P0 MOV R21, R37 ;  /* 0x0000002500158202 */ /* 0x000fe20000000f00 */
[----:B0-----:R-:W-:-:S06]  /*2900*/  @!P0 IMAD R2, R41, R108, RZ ;  /* 0x0000006c29028224 */ /* 0x001fcc00078e02ff */
[----:B------:R-:W0:Y:S01]  /*2910*/  @!P0 LDC.64 R16, c[0x0][0x398] ;  /* 0x0000e600ff108b82 */ /* 0x000e220000000a00 */
[C---:B------:R-:W-:Y:S02]  /*2920*/  @!P0 IMAD R41, R23.reuse, R109, R2 ;  /* 0x0000006d17298224 */ /* 0x040fe400078e0202 */
[----:B------:R-:W-:-:S05]  /*2930*/  @!P0 IMAD.WIDE.U32 R20, R23, R108, R20 ;  /* 0x0000006c17148225 */ /* 0x000fca00078e0014 */
[----:B------:R-:W-:-:S04]  /*2940*/  @!P0 IADD3 R21, PT, PT, R21, R41, RZ ;  /* 0x0000002915158210 */ /* 0x000fc80007ffe0ff */
[C---:B------:R-:W-:Y:S02]  /*2950*/  @!P0 SHF.L.U64.HI R2, R20.reuse, 0x1, R21 ;  /* 0x0000000114028819 */ /* 0x040fe40000010215 */
[----:B------:R-:W-:-:S04]  /*2960*/  @!P0 SHF.L.U32 R21, R20, 0x1, RZ ;  /* 0x0000000114158819 */ /* 0x000fc800000006ff */
[----:B-1----:R-:W-:-:S04]  /*2970*/  @!P0 IADD3 R14, P1, PT, R21, R18, RZ ;  /* 0x00000012150e8210 */ /* 0x002fc80007f3e0ff */
[C---:B------:R-:W-:Y:S02]  /*2980*/  @!P0 IADD3.X R15, PT, PT, R2.reuse, R19, RZ, P1, !PT ;  /* 0x00000013020f8210 */ /* 0x040fe40000ffe4ff */
[----:B0-----:R-:W-:Y:S02]  /*2990*/  @!P0 IADD3 R16, P1, PT, R21, R16, RZ ;  /* 0x0000001015108210 */ /* 0x001fe40007f3e0ff */
[----:B------:R-:W-:Y:S02]  /*29a0*/  IADD3 R21, PT, PT, R29, 0xd0, RZ ;  /* 0x000000d01d157810 */ /* 0x000fe40007ffe0ff */
[----:B------:R-:W-:Y:S02]  /*29b0*/  ISETP.NE.AND P5, PT, R73, RZ, PT ;  /* 0x000000ff4900720c */ /* 0x000fe40003fa5270 */
[----:B------:R-:W-:Y:S02]  /*29c0*/  @!P0 IADD3.X R17, PT, PT, R2, R17, RZ, P1, !PT ;  /* 0x0000001102118210 */ /* 0x000fe40000ffe4ff */
[----:B------:R-:W-:-:S02]  /*29d0*/  SHF.R.S32.HI R73, RZ, 0x1f, R21 ;  /* 0x0000001fff497819 */ /* 0x000fc40000011415 */
[----:B------:R-:W-:-:S04]  /*29e0*/  ISETP.GE.U32.AND P1, PT, R21, UR16, PT ;  /* 0x0000001015007c0c */ /* 0x000fc8000bf26070 */
[----:B------:R-:W-:Y:S02]  /*29f0*/  ISETP.GE.AND.EX P1, PT, R73, UR17, PT, P1 ;  /* 0x0000001149007c0c */ /* 0x000fe4000bf26310 */
[----:B------:R-:W-:-:S06]  /*2a00*/  CS2R R22, SRZ ;  /* 0x0000000000167805 */ /* 0x000fcc000001ff00 */
[----:B------:R0:W4:Y:S01]  /*2a10*/  @!P4 LDG.E R23, desc[UR10][R106.64] ;  /* 0x0000000a6a17c981 */ /* 0x000122000c1e1900 */
[----:B------:R-:W-:Y:S01]  /*2a20*/  HFMA2 R20, -RZ, RZ, 0, 0 ;  /* 0x00000000ff147431 */ /* 0x000fe200000001ff */
[----:B------:R-:W-:Y:S02]  /*2a30*/  CS2R R18, SRZ ;  /* 0x0000000000127805 */ /* 0x000fe4000001ff00 */
[----:B------:R-:W4:Y:S01]  /*2a40*/  @!P3 LDG.E R22, desc[UR10][R30.64] ;  /* 0x0000000a1e16b981 */ /* 0x000f22000c1e1900 */
[----:B------:R-:W1:Y:S08]  /*2a50*/  @!P1 LDC.64 R108, c[0x0][0x3a0] ;  /* 0x0000e800ff6c9b82 */ /* 0x000e700000000a00 */
[----:B0-----:R-:W0:Y:S01]  /*2a60*/  @!P1 LDC.64 R106, c[0x0][0x3f8] ;  /* 0x0000fe00ff6a9b82 */ /* 0x001e220000000a00 */
[----:B------:R-:W-:Y:S01]  /*2a70*/  ISETP.NE.AND P4, PT, R0, RZ, PT ;  /* 0x000000ff0000720c */ /* 0x000fe20003f85270 */
[----:B------:R1:W4:Y:S04]  /*2a80*/  @!P3 LDG.E R20, desc[UR10][R26.64] ;  /* 0x0000000a1a14b981 */ /* 0x000328000c1e1900 */
[----:B------:R-:W4:Y:S04]  /*2a90*/  @!P2 LDG.E R19, desc[UR10][R104.64] ;  /* 0x0000000a6813a981 */ /* 0x000f28000c1e1900 */
[----:B------:R3:W4:Y:S01]  /*2aa0*/  @!P2 LDG.E R18, desc[UR10][R46.64] ;  /* 0x0000000a2e12a981 */ /* 0x000722000c1e1900 */
[----:B-1----:R-:W-:-:S02]  /*2ab0*/  @!P1 MOV R26, R38 ;  /* 0x00000026001a9202 */ /* 0x002fc40000000f00 */
[----:B------:R-:W-:Y:S01]  /*2ac0*/  @!P1 MOV R27, R37 ;  /* 0x00000025001b9202 */ /* 0x000fe20000000f00 */
[----:B------:R-:W-:Y:S01]  /*2ad0*/  HFMA2 R28, -RZ, RZ, 0, 0 ;  /* 0x00000000ff1c7431 */ /* 0x000fe200000001ff */
[----:B------:R-:W-:Y:S01]  /*2ae0*/  P2R R41, PR, RZ, 0x1 ;  /* 0x00000001ff297803 */ /* 0x000fe20000000000 */
[----:B------:R-:W-:Y:S01]  /*2af0*/  HFMA2 R24, -RZ, RZ, 0, 0 ;  /* 0x00000000ff187431 */ /* 0x000fe200000001ff */
[----:B------:R-:W4:Y:S01]  /*2b00*/  @!P4 LDG.E R32, desc[UR10][R34.64] ;  /* 0x0000000a2220c981 */ /* 0x000f22000c1e1900 */
[----:B0-----:R-:W-:-:S04]  /*2b10*/  @!P1 IMAD R0, R73, R106, RZ ;  /* 0x0000006a49009224 */ /* 0x001fc800078e02ff */
[C---:B------:R-:W-:Y:S02]  /*2b20*/  @!P1 IMAD R73, R21.reuse, R107, R0 ;  /* 0x0000006b15499224 */ /* 0x040fe400078e0200 */
[----:B------:R-:W-:-:S05]  /*2b30*/  @!P1 IMAD.WIDE.U32 R106, R21, R106, R26 ;  /* 0x0000006a156a9225 */ /* 0x000fca00078e001a */
[----:B------:R-:W-:-:S04]  /*2b40*/  @!P1 IADD3 R21, PT, PT, R107, R73, RZ ;  /* 0x000000496b159210 */ /* 0x000fc80007ffe0ff */
[C---:B------:R-:W-:Y:S02]  /*2b50*/  @!P1 SHF.L.U64.HI R0, R106.reuse, 0x1, R21 ;  /* 0x000000016a009819 */ /* 0x040fe40000010215 */
[----:B------:R-:W-:Y:S02]  /*2b60*/  @!P1 SHF.L.U32 R21, R106, 0x1, RZ ;  /* 0x000000016a159819 */ /* 0x000fe400000006ff */
[----:B------:R-:W0:Y:S02]  /*2b70*/  @!P1 LDC.64 R106, c[0x0][0x398] ;  /* 0x0000e600ff6a9b82 */ /* 0x000e240000000a00 */
[----:B------:R-:W-:-:S04]  /*2b80*/  @!P1 IADD3 R108, P2, PT, R21, R108, RZ ;  /* 0x0000006c156c9210 */ /* 0x000fc80007f5e0ff */
[C---:B------:R-:W-:Y:S02]  /*2b90*/  @!P1 IADD3.X R109, PT, PT, R0.reuse, R109, RZ, P2, !PT ;  /* 0x0000006d006d9210 */ /* 0x040fe400017fe4ff */
[----:B0-----:R-:W-:Y:S02]  /*2ba0*/  @!P1 IADD3 R106, P2, PT, R21, R106, RZ ;  /* 0x0000006a156a9210 */ /* 0x001fe40007f5e0ff */
[----:B------:R-:W-:Y:S02]  /*2bb0*/  IADD3 R21, PT, PT, R29, 0xd8, RZ ;  /* 0x000000d81d157810 */ /* 0x000fe40007ffe0ff */
[----:B------:R-:W-:Y:S02]  /*2bc0*/  @!P1 IADD3.X R107, PT, PT, R0, R107, RZ, P2, !PT ;  /* 0x0000006b006b9210 */ /* 0x000fe400017fe4ff */
[----:B------:R-:W-:Y:S02]  /*2bd0*/  SHF.R.S32.HI R27, RZ, 0x1f, R21 ;  /* 0x0000001fff1b7819 */ /* 0x000fe40000011415 */
[----:B------:R-:W-:-:S04]  /*2be0*/  ISETP.GE.U32.AND P2, PT, R21, UR16, PT ;  /* 0x0000001015007c0c */ /* 0x000fc8000bf46070 */
[----:B------:R-:W-:Y:S02]  /*2bf0*/  ISETP.GE.AND.EX P2, PT, R27, UR17, PT, P2 ;  /* 0x000000111b007c0c */ /* 0x000fe4000bf46320 */
[----:B---3--:R-:W-:Y:S02]  /*2c00*/  P2R R46, PR, RZ, 0x2 ;  /* 0x00000002ff2e7803 */ /* 0x008fe40000000000 */
[----:B------:R-:W-:-:S09]  /*2c10*/  LOP3.LUT P1, RZ, R25, 0x400, RZ, 0xc0, !PT ;  /* 0x0000040019ff7812 */ /* 0x000fd2000782c0ff */
[----:B------:R-:W0:Y:S01]  /*2c20*/  @!P2 LDC.64 R30, c[0x0][0x3f8] ;  /* 0x0000fe00ff1eab82 */ /* 0x000e220000000a00 */
[----:B------:R-:W-:-:S03]  /*2c30*/  LOP3.LUT P0, RZ, R25, 0x800, RZ, 0xc0, !PT ;  /* 0x0000080019ff7812 */ /* 0x000fc6000780c0ff */
[----:B------:R1:W3:Y:S04]  /*2c40*/  @!P1 LDG.E R28, desc[UR10][R102.64] ;  /* 0x0000000a661c9981 */ /* 0x0002e8000c1e1900 */
[----:B------:R-:W2:Y:S06]  /*2c50*/  @!P2 LDC.64 R104, c[0x0][0x3a0] ;  /* 0x0000e800ff68ab82 */ /* 0x000eac0000000a00 */
[----:B------:R1:W4:Y:S02]  /*2c60*/  @!P0 LDG.E R24, desc[UR10][R100.64] ;  /* 0x0000000a64188981 */ /* 0x000324000c1e1900 */
[----:B-1----:R-:W1:Y:S01]  /*2c70*/  @!P2 LDC.64 R102, c[0x0][0x398] ;  /* 0x0000e600ff66ab82 */ /* 0x002e620000000a00 */
[----:B------:R-:W-:Y:S01]  /*2c80*/  @!P2 MOV R100, R38 ;  /* 0x000000260064a202 */ /* 0x000fe20000000f00 */
[----:B0-----:R-:W-:Y:S01]  /*2c90*/  @!P2 IMAD R0, R27, R30, RZ ;  /* 0x0000001e1b00a224 */ /* 0x001fe200078e02ff */
[----:B------:R-:W-:-:S03]  /*2ca0*/  @!P2 MOV R101, R37 ;  /* 0x000000250065a202 */ /* 0x000fc60000000f00 */
[C---:B------:R-:W-:Y:S02]  /*2cb0*/  @!P2 IMAD R31, R21.reuse, R31, R0 ;  /* 0x0000001f151fa224 */ /* 0x040fe400078e0200 */
[----:B------:R-:W-:-:S05]  /*2cc0*/  @!P2 IMAD.WIDE.U32 R100, R21, R30, R100 ;  /* 0x0000001e1564a225 */ /* 0x000fca00078e0064 */
[----:B------:R-:W-:Y:S02]  /*2cd0*/  @!P2 IADD3 R21, PT, PT, R101, R31, RZ ;  /* 0x0000001f6515a210 */ /* 0x000fe40007ffe0ff */
[C---:B------:R-:W-:Y:S02]  /*2ce0*/  @!P2 SHF.L.U32 R101, R100.reuse, 0x1, RZ ;  /* 0x000000016465a819 */ /* 0x040fe400000006ff */
[----:B------:R-:W-:Y:S02]  /*2cf0*/  @!P2 SHF.L.U64.HI R0, R100, 0x1, R21 ;  /* 0x000000016400a819 */ /* 0x000fe40000010215 */
[----:B--2---:R-:W-:Y:S02]  /*2d00*/  @!P2 IADD3 R104, P3, PT, R101, R104, RZ ;  /* 0x000000686568a210 */ /* 0x004fe40007f7e0ff */
[----:B------:R-:W-:Y:S02]  /*2d10*/  IADD3 R27, PT, PT, R29, 0xe0, RZ ;  /* 0x000000e01d1b7810 */ /* 0x000fe40007ffe0ff */
[----:B------:R-:W-:-:S02]  /*2d20*/  @!P2 IADD3.X R105, PT, PT, R0, R105, RZ, P3, !PT ;  /* 0x000000690069a210 */ /* 0x000fc40001ffe4ff */
[----:B-1----:R-:W-:Y:S02]  /*2d30*/  @!P2 IADD3 R102, P3, PT, R101, R102, RZ ;  /* 0x000000666566a210 */ /* 0x002fe40007f7e0ff */
[----:B------:R-:W-:Y:S02]  /*2d40*/  SHF.R.S32.HI R31, RZ, 0x1f, R27 ;  /* 0x0000001fff1f7819 */ /* 0x000fe4000001141b */
[----:B------:R-:W-:Y:S02]  /*2d50*/  @!P2 IADD3.X R103, PT, PT, R0, R103, RZ, P3, !PT ;  /* 0x000000670067a210 */ /* 0x000fe40001ffe4ff */
[----:B------:R-:W-:Y:S02]  /*2d60*/  ISETP.GE.U32.AND P3, PT, R27, UR16, PT ;  /* 0x000000101b007c0c */ /* 0x000fe4000bf66070 */
[----:B------:R-:W-:Y:S02]  /*2d70*/  P2R R21, PR, RZ, 0x4 ;  /* 0x00000004ff157803 */ /* 0x000fe40000000000 */
[----:B------:R-:W-:-:S02]  /*2d80*/  LOP3.LUT P2, RZ, R25, 0x100, RZ, 0xc0, !PT ;  /* 0x0000010019ff7812 */ /* 0x000fc4000784c0ff */
[----:B------:R-:W-:Y:S01]  /*2d90*/  ISETP.GE.AND.EX P3, PT, R31, UR17, PT, P3 ;  /* 0x000000111f007c0c */ /* 0x000fe2000bf66330 */
[----:B------:R-:W-:-:S10]  /*2da0*/  HFMA2 R0, -RZ, RZ, 0, 0 ;  /* 0x00000000ff007431 */ /* 0x000fd400000001ff */
[----:B------:R0:W2:Y:S01]  /*2db0*/  @!P2 LDG.E R0, desc[UR10][R4.64] ;  /* 0x0000000a0400a981 */ /* 0x0000a2000c1e1900 */
[----:B------:R-:W-:Y:S01]  /*2dc0*/  MOV R34, RZ ;  /* 0x000000ff00227202 */ /* 0x000fe20000000f00 */
[----:B------:R-:W1:Y:S05]  /*2dd0*/  @!P3 LDC.64 R100, c[0x0][0x398] ;  /* 0x0000e600ff64bb82 */ /* 0x000e6a0000000a00 */
[----:B------:R0:W2:Y:S03]  /*2de0*/  @!P4 LDG.E R34, desc[UR10][R52.64] ;  /* 0x0000000a3422c981 */ /* 0x0000a6000c1e1900 */
[----:B0-----:R-:W0:Y:S01]  /*2df0*/  @!P3 LDC.64 R4, c[0x0][0x3f8] ;  /* 0x0000fe00ff04bb82 */ /* 0x001e220000000a00 */
[----:B------:R-:W-:-:S02]  /*2e00*/  @!P3 MOV R52, R38 ;  /* 0x000000260034b202 */ /* 0x000fc40000000f00 */
[----:B------:R-:W-:Y:S01]  /*2e10*/  @!P3 MOV R53, R37 ;  /* 0x000000250035b202 */ /* 0x000fe20000000f00 */
[----:B0-----:R-:W-:-:S04]  /*2e20*/  @!P3 IMAD R2, R31, R4, RZ ;  /* 0x000000041f02b224 */ /* 0x001fc800078e02ff */
[C---:B------:R-:W-:Y:S02]  /*2e30*/  @!P3 IMAD R31, R27.reuse, R5, R2 ;  /* 0x000000051b1fb224 */ /* 0x040fe400078e0202 */
[----:B------:R-:W-:Y:S02]  /*2e40*/  @!P3 IMAD.WIDE.U32 R4, R27, R4, R52 ;  /* 0x000000041b04b225 */ /* 0x000fe400078e0034 */
[----:B------:R-:W0:Y:S03]  /*2e50*/  @!P3 LDC.64 R52, c[0x0][0x3a0] ;  /* 0x0000e800ff34bb82 */ /* 0x000e260000000a00 */
[----:B------:R-:W-:Y:S02]  /*2e60*/  @!P3 IADD3 R27, PT, PT, R5, R31, RZ ;  /* 0x0000001f051bb210 */ /* 0x000fe40007ffe0ff */
[----:B------:R-:W-:Y:S02]  /*2e70*/  MOV R26, RZ ;  /* 0x000000ff001a7202 */ /* 0x000fe40000000f00 */
[----:B------:R-:W-:-:S02]  /*2e80*/  @!P3 SHF.L.U64.HI R2, R4, 0x1, R27 ;  /* 0x000000010402b819 */ /* 0x000fc4000001021b */
[----:B------:R-:W-:Y:S02]  /*2e90*/  @!P3 SHF.L.U32 R27, R4, 0x1, RZ ;  /* 0x00000001041bb819 */ /* 0x000fe400000006ff */
[----:B------:R-:W3:Y:S01]  /*2ea0*/  @!P0 LDG.E R26, desc[UR10][R110.64] ;  /* 0x0000000a6e1a8981 */ /* 0x000ee2000c1e1900 */
[----:B------:R-:W-:Y:S02]  /*2eb0*/  IADD3 R31, PT, PT, R29, 0xe8, RZ ;  /* 0x000000e81d1f7810 */ /* 0x000fe40007ffe0ff */
[----:B0-----:R-:W-:-:S04]  /*2ec0*/  @!P3 IADD3 R52, P4, PT, R27, R52, RZ ;  /* 0x000000341b34b210 */ /* 0x001fc80007f9e0ff */
[C---:B------:R-:W-:Y:S02]  /*2ed0*/  @!P3 IADD3.X R53, PT, PT, R2.reuse, R53, RZ, P4, !PT ;  /* 0x000000350235b210 */ /* 0x040fe400027fe4ff */
[----:B-1----:R-:W-:Y:S02]  /*2ee0*/  @!P3 IADD3 R100, P4, PT, R27, R100, RZ ;  /* 0x000000641b64b210 */ /* 0x002fe40007f9e0ff */
[----:B------:R-:W-:Y:S02]  /*2ef0*/  SHF.R.S32.HI R35, RZ, 0x1f, R31 ;  /* 0x0000001fff237819 */ /* 0x000fe4000001141f */
[----:B------:R-:W-:Y:S02]  /*2f00*/  @!P3 IADD3.X R101, PT, PT, R2, R101, RZ, P4, !PT ;  /* 0x000000650265b210 */ /* 0x000fe400027fe4ff */
[----:B------:R-:W-:-:S04]  /*2f10*/  ISETP.GE.U32.AND P4, PT, R31, UR16, PT ;  /* 0x000000101f007c0c */ /* 0x000fc8000bf86070 */
[----:B------:R-:W-:Y:S01]  /*2f20*/  ISETP.GE.AND.EX P4, PT, R35, UR17, PT, P4 ;  /* 0x0000001123007c0c */ /* 0x000fe2000bf86340 */
[----:B------:R-:W-:Y:S01]  /*2f30*/  HFMA2 R30, -RZ, RZ, 0, 0 ;  /* 0x00000000ff1e7431 */ /* 0x000fe200000001ff */
[----:B------:R-:W-:-:S05]  /*2f40*/  CS2R R4, SRZ ;  /* 0x0000000000047805 */ /* 0x000fca000001ff00 */
[----:B------:R0:W2:Y:S04]  /*2f50*/  @!P1 LDG.E R30, desc[UR10][R98.64] ;  /* 0x0000000a621e9981 */ /* 0x0000a8000c1e1900 */
[----:B------:R-:W2:Y:S02]  /*2f60*/  @!P2 LDG.E R5, desc[UR10][R96.64] ;  /* 0x0000000a6005a981 */ /* 0x000ea4000c1e1900 */
[----:B------:R-:W1:Y:S02]  /*2f70*/  @!P4 LDC.64 R50, c[0x0][0x3f8] ;  /* 0x0000fe00ff32cb82 */ /* 0x000e640000000a00 */
[----:B------:R0:W2:Y:S06]  /*2f80*/  @!P5 LDG.E R4, desc[UR10][R92.64] ;  /* 0x0000000a5c04d981 */ /* 0x0000ac000c1e1900 */
[----:B0-----:R-:W0:Y:S01]  /*2f90*/  @!P4 LDC.64 R98, c[0x0][0x3a0] ;  /* 0x0000e800ff62cb82 */ /* 0x001e220000000a00 */
[----:B------:R-:W-:-:S07]  /*2fa0*/  @!P4 MOV R92, R38 ;  /* 0x00000026005cc202 */ /* 0x000fce0000000f00 */
[----:B------:R-:W0:Y:S01]  /*2fb0*/  @!P4 LDC.64 R96, c[0x0][0x398] ;  /* 0x0000e600ff60cb82 */ /* 0x000e220000000a00 */
[----:B------:R-:W-:Y:S01]  /*2fc0*/  @!P4 MOV R93, R37 ;  /* 0x00000025005dc202 */ /* 0x000fe20000000f00 */
[-C--:B-1----:R-:W-:Y:S02]  /*2fd0*/  @!P4 IMAD R40, R35, R50.reuse, RZ ;  /* 0x000000322328c224 */ /* 0x082fe400078e02ff */
[----:B------:R-:W-:-:S04]  /*2fe0*/  @!P4 IMAD.WIDE.U32 R92, R31, R50, R92 ;  /* 0x000000321f5cc225 */ /* 0x000fc800078e005c */
[----:B------:R-:W-:Y:S02]  /*2ff0*/  HFMA2 R2, -RZ, RZ, 0, 0 ;  /* 0x00000000ff027431 */ /* 0x000fe400000001ff */
[----:B------:R-:W-:-:S04]  /*3000*/  @!P4 IMAD R35, R31, R51, R40 ;  /* 0x000000331f23c224 */ /* 0x000fc800078e0228 */
[----:B------:R-:W2:Y:S01]  /*3010*/  @!P5 LDG.E R2, desc[UR10][R94.64] ;  /* 0x0000000a5e02d981 */ /* 0x000ea2000c1e1900 */
[----:B------:R-:W-:Y:S02]  /*3020*/  @!P4 IADD3 R31, PT, PT, R93, R35, RZ ;  /* 0x000000235d1fc210 */ /* 0x000fe40007ffe0ff */
[C---:B------:R-:W-:Y:S02]  /*3030*/  @!P4 SHF.L.U32 R93, R92.reuse, 0x1, RZ ;  /* 0x000000015c5dc819 */ /* 0x040fe400000006ff */
[----:B------:R-:W-:Y:S02]  /*3040*/  @!P4 SHF.L.U64.HI R40, R92, 0x1, R31 ;  /* 0x000000015c28c819 */ /* 0x000fe4000001021f */
[----:B0-----:R-:W-:Y:S02]  /*3050*/  @!P4 IADD3 R98, P5, PT, R93, R98, RZ ;  /* 0x000000625d62c210 */ /* 0x001fe40007fbe0ff */
[----:B------:R-:W-:Y:S02]  /*3060*/  IADD3 R35, PT, PT, R29, 0xf0, RZ ;  /* 0x000000f01d237810 */ /* 0x000fe40007ffe0ff */
[----:B------:R-:W-:-:S02]  /*3070*/  @!P4 IADD3.X R99, PT, PT, R40, R99, RZ, P5, !PT ;  /* 0x000000632863c210 */ /* 0x000fc40002ffe4ff */
[----:B------:R-:W-:Y:S02]  /*3080*/  @!P4 IADD3 R96, P5, PT, R93, R96, RZ ;  /* 0x000000605d60c210 */ /* 0x000fe40007fbe0ff */
[----:B------:R-:W-:Y:S02]  /*3090*/  SHF.R.S32.HI R47, RZ, 0x1f, R35 ;  /* 0x0000001fff2f7819 */ /* 0x000fe40000011423 */
[----:B------:R-:W-:Y:S02]  /*30a0*/  @!P4 IADD3.X R97, PT, PT, R40, R97, RZ, P5, !PT ;  /* 0x000000612861c210 */ /* 0x000fe40002ffe4ff */
[----:B------:R-:W-:-:S04]  /*30b0*/  ISETP.GE.U32.AND P5, PT, R35, UR16, PT ;  /* 0x0000001023007c0c */ /* 0x000fc8000bfa6070 */
[----:B------:R-:W-:Y:S02]  /*30c0*/  ISETP.GE.AND.EX P5, PT, R47, UR17, PT, P5 ;  /* 0x000000112f007c0c */ /* 0x000fe4000bfa6350 */
[----:B------:R-:W-:-:S11]  /*30d0*/  LOP3.LUT P1, RZ, R25, 0x10, RZ, 0xc0, !PT ;  /* 0x0000001019ff7812 */ /* 0x000fd6000782c0ff */
[----:B------:R-:W0:Y:S01]  /*30e0*/  @!P5 LDC.64 R50, c[0x0][0x3f8] ;  /* 0x0000fe00ff32db82 */ /* 0x000e220000000a00 */
[----:B------:R-:W-:Y:S01]  /*30f0*/  HFMA2 R73, -RZ, RZ, 0, 0 ;  /* 0x00000000ff497431 */ /* 0x000fe200000001ff */
[----:B------:R-:W-:Y:S02]  /*3100*/  P2R R27, PR, RZ, 0x8 ;  /* 0x00000008ff1b7803 */ /* 0x000fe40000000000 */
[----:B------:R-:W-:-:S03]  /*3110*/  LOP3.LUT P3, RZ, R25, 0x20, RZ, 0xc0, !PT ;  /* 0x0000002019ff7812 */ /* 0x000fc6000786c0ff */
[----:B------:R1:W2:Y:S01]  /*3120*/  @!P1 LDG.E R73, desc[UR10][R82.64] ;  /* 0x0000000a52499981 */ /* 0x0002a2000c1e1900 */
[----:B------:R-:W-:Y:S02]  /*3130*/  CS2R R74, SRZ ;  /* 0x00000000004a7805 */ /* 0x000fe4000001ff00 */
[----:B-1----:R-:W-:-:S07]  /*3140*/  @!P5 MOV R82, R38 ;  /* 0x000000260052d202 */ /* 0x002fce0000000f00 */
[----:B------:R1:W2:Y:S01]  /*3150*/  @!P3 LDG.E R74, desc[UR10][R88.64] ;  /* 0x0000000a584ab981 */ /* 0x0002a2000c1e1900 */
[----:B------:R-:W-:Y:S02]  /*3160*/  @!P5 MOV R83, R37 ;  /* 0x000000250053d202 */ /* 0x000fe40000000f00 */
[----:B------:R-:W-:Y:S01]  /*3170*/  P2R R31, PR, RZ, 0x10 ;  /* 0x00000010ff1f7803 */ /* 0x000fe20000000000 */
[----:B------:R4:W-:Y:S01]  /*3180*/  STL [R1+0x90], R84 ;  /* 0x0000905401007387 */ /* 0x0009e20000100800 */
[-C--:B0-----:R-:W-:Y:S02]  /*3190*/  @!P5 IMAD R40, R47, R50.reuse, RZ ;  /* 0x000000322f28d224 */ /* 0x081fe400078e02ff */
[C---:B------:R-:W-:Y:S01]  /*31a0*/  @!P5 IMAD.WIDE.U32 R82, R35.reuse, R50, R82 ;  /* 0x000000322352d225 */ /* 0x040fe200078e0052 */
[----:B------:R-:W-:Y:S01]  /*31b0*/  P2R R60, PR, RZ, 0x4 ;  /* 0x00000004ff3c7803 */ /* 0x000fe20000000000 */
[----:B-1----:R-:W0:Y:S01]  /*31c0*/  @!P5 LDC.64 R88, c[0x0][0x398] ;  /* 0x0000e600ff58db82 */ /* 0x002e220000000a00 */
[----:B------:R-:W-:Y:S01]  /*31d0*/  PRMT R110, RZ, 0x5410, RZ ;  /* 0x00005410ff6e7816 */ /* 0x000fe200000000ff */
[----:B------:R-:W-:Y:S01]  /*31e0*/  @!P5 IMAD R47, R35, R51, R40 ;  /* 0x00000033232fd224 */ /* 0x000fe200078e0228 */
[----:B------:R-:W-:Y:S01]  /*31f0*/  PRMT R95, RZ, 0x7610, R95 ;  /* 0x00007610ff5f7816 */ /* 0x000fe2000000005f */
[----:B------:R1:W-:Y:S04]  /*3200*/  STL [R1+0x94], R80 ;  /* 0x0000945001007387 */ /* 0x0003e80000100800 */
[----:B------:R-:W4:Y:S01]  /*3210*/  @!P5 LDC.64 R50, c[0x0][0x3a0] ;  /* 0x0000e800ff32db82 */ /* 0x000f220000000a00 */
[----:B------:R-:W-:Y:S01]  /*3220*/  @!P5 IADD3 R35, PT, PT, R83, R47, RZ ;  /* 0x0000002f5323d210 */ /* 0x000fe20007ffe0ff */
[----:B------:R1:W-:Y:S03]  /*3230*/  STL [R1+0x18], R70 ;  /* 0x0000184601007387 */ /* 0x0003e60000100800 */
[C---:B------:R-:W-:Y:S01]  /*3240*/  @!P5 SHF.L.U64.HI R40, R82.reuse, 0x1, R35 ;  /* 0x000000015228d819 */ /* 0x040fe20000010223 */
[----:B------:R1:W-:Y:S01]  /*3250*/  STL [R1+0x98], R64 ;  /* 0x0000984001007387 */ /* 0x0003e20000100800 */
[----:B------:R-:W-:-:S02]  /*3260*/  @!P5 SHF.L.U32 R35, R82, 0x1, RZ ;  /* 0x000000015223d819 */ /* 0x000fc400000006ff */
[----:B------:R-:W-:Y:S01]  /*3270*/  IADD3 R83, PT, PT, R29, 0xf8, RZ ;  /* 0x000000f81d537810 */ /* 0x000fe20007ffe0ff */
[----:B------:R-:W-:Y:S01]  /*3280*/  HFMA2 R47, -RZ, RZ, 0, 0 ;  /* 0x00000000ff2f7431 */ /* 0x000fe200000001ff */
[----:B------:R-:W-:Y:S01]  /*3290*/  PRMT R94, R94, 0x5410, RZ ;  /* 0x000054105e5e7816 */ /* 0x000fe200000000ff */
[----:B------:R-:W2:Y:S01]  /*32a0*/  @!P3 LDG.E R75, desc[UR10][R90.64] ;  /* 0x0000000a5a4bb981 */ /* 0x000ea2000c1e1900 */
[----:B------:R-:W-:Y:S02]  /*32b0*/  SHF.R.S32.HI R87, RZ, 0x1f, R83 ;  /* 0x0000001fff577819 */ /* 0x000fe40000011453 */
[----:B------:R-:W-:Y:S01]  /*32c0*/  LOP3.LUT P4, RZ, R25, 0x8, RZ, 0xc0, !PT ;  /* 0x0000000819ff7812 */ /* 0x000fe2000788c0ff */
[----:B------:R1:W2:Y:S01]  /*32d0*/  @!P1 LDG.E R47, desc[UR10][R68.64] ;  /* 0x0000000a442f9981 */ /* 0x0002a2000c1e1900 */
[----:B----4-:R-:W-:-:S04]  /*32e0*/  @!P5 IADD3 R50, P6, PT, R35, R50, RZ ;  /* 0x000000322332d210 */ /* 0x010fc80007fde0ff */
[----:B------:R-:W-:Y:S02]  /*32f0*/  @!P5 IADD3.X R51, PT, PT, R40, R51, RZ, P6, !PT ;  /* 0x000000332833d210 */ /* 0x000fe400037fe4ff */
[----:B0-----:R-:W-:-:S04]  /*3300*/  @!P5 IADD3 R88, P6, PT, R35, R88, RZ ;  /* 0x000000582358d210 */ /* 0x001fc80007fde0ff */
[----:B------:R-:W-:Y:S02]  /*3310*/  @!P5 IADD3.X R89, PT, PT, R40, R89, RZ, P6, !PT ;  /* 0x000000592859d210 */ /* 0x000fe400037fe4ff */
[----:B------:R-:W-:-:S04]  /*3320*/  ISETP.GE.U32.AND P6, PT, R83, UR16, PT ;  /* 0x0000001053007c0c */ /* 0x000fc8000bfc6070 */
[----:B------:R-:W-:Y:S02]  /*3330*/  ISETP.GE.AND.EX P6, PT, R87, UR17, PT, P6 ;  /* 0x0000001157007c0c */ /* 0x000fe4000bfc6360 */
[----:B-1----:R-:W-:-:S06]  /*3340*/  CS2R R68, SRZ ;  /* 0x0000000000447805 */ /* 0x002fcc000001ff00 */
[----:B------:R0:W4:Y:S04]  /*3350*/  @!P4 LDG.E R68, desc[UR10][R6.64] ;  /* 0x0000000a0644c981 */ /* 0x000128000c1e1900 */
[----:B------:R1:W4:Y:S01]  /*3360*/  @!P4 LDG.E R69, desc[UR10][R62.64] ;  /* 0x0000000a3e45c981 */ /* 0x000322000c1e1900 */
[----:B0-----:R-:W0:Y:S01]  /*3370*/  @!P6 LDC.64 R6, c[0x0][0x3f8] ;  /* 0x0000fe00ff06eb82 */ /* 0x001e220000000a00 */
[----:B-1----:R-:W-:Y:S02]  /*3380*/  @!P6 MOV R62, R38 ;  /* 0x00000026003ee202 */ /* 0x002fe40000000f00 */
[----:B------:R-:W-:Y:S02]  /*3390*/  @!P6 MOV R63, R37 ;  /* 0x00000025003fe202 */ /* 0x000fe40000000f00 */
[----:B------:R-:W-:-:S02]  /*33a0*/  LOP3.LUT P2, RZ, R25, 0x1000000, RZ, 0xc0, !PT ;  /* 0x0100000019ff7812 */ /* 0x000fc4000784c0ff */
[----:B------:R-:W-:Y:S01]  /*33b0*/  P2R R35, PR, RZ, 0x20 ;  /* 0x00000020ff237803 */ /* 0x000fe20000000000 */
[-C--:B0-----:R-:W-:Y:S02]  /*33c0*/  @!P6 IMAD R40, R87, R6.reuse, RZ ;  /* 0x000000065728e224 */ /* 0x081fe400078e02ff */
[----:B------:R-:W-:-:S04]  /*33d0*/  @!P6 IMAD.WIDE.U32 R62, R83, R6, R62 ;  /* 0x00000006533ee225 */ /* 0x000fc800078e003e */
[----:B------:R-:W-:Y:S02]  /*33e0*/  @!P6 IMAD R87, R83, R7, R40 ;  /* 0x000000075357e224 */ /* 0x000fe400078e0228 */
[----:B------:R-:W0:Y:S01]  /*33f0*/  @!P6 LDC.64 R82, c[0x0][0x3a0] ;  /* 0x0000e800ff52eb82 */ /* 0x000e220000000a00 */
[----:B------:R-:W-:-:S07]  /*3400*/  LOP3.LUT P5, RZ, R25, 0x800000, RZ, 0xc0, !PT ;  /* 0x0080000019ff7812 */ /* 0x000fce00078ac0ff */
[----:B------:R-:W1:Y:S01]  /*3410*/  @!P6 LDC.64 R6, c[0x0][0x398] ;  /* 0x0000e600ff06eb82 */ /* 0x000e620000000a00 */
[----:B------:R-:W-:Y:S02]  /*3420*/  @!P6 IADD3 R63, PT, PT, R63, R87, RZ ;  /* 0x000000573f3fe210 */ /* 0x000fe40007ffe0ff */
[----:B------:R-:W-:Y:S02]  /*3430*/  P2R R58, PR, RZ, 0x1 ;  /* 0x00000001ff3a7803 */ /* 0x000fe40000000000 */
[----:B------:R-:W-:Y:S02]  /*3440*/  LOP3.LUT P0, RZ, R25, 0x400000, RZ, 0xc0, !PT ;  /* 0x0040000019ff7812 */ /* 0x000fe4000780c0ff */
[----:B------:R-:W-:Y:S02]  /*3450*/  @!P2 PRMT R110, R110, 0x5410, R86 ;  /* 0x000054106e6ea816 */ /* 0x000fe40000000056 */
[----:B------:R-:W-:Y:S02]  /*3460*/  @!P2 PRMT R95, R84, 0x7610, R95 ;  /* 0x00007610545fa816 */ /* 0x000fe4000000005f */
[----:B------:R-:W-:-:S02]  /*3470*/  @!P2 PRMT R94, R94, 0x7610, R84 ;  /* 0x000076105e5ea816 */ /* 0x000fc40000000054 */
[----:B------:R-:W-:Y:S02]  /*3480*/  PRMT R84, R84, 0x5410, RZ ;  /* 0x0000541054547816 */ /* 0x000fe400000000ff */
[C---:B------:R-:W-:Y:S02]  /*3490*/  @!P6 SHF.L.U64.HI R40, R62.reuse, 0x1, R63 ;  /* 0x000000013e28e819 */ /* 0x040fe4000001023f */
[----:B------:R-:W-:Y:S02]  /*34a0*/  @!P6 SHF.L.U32 R63, R62, 0x1, RZ ;  /* 0x000000013e3fe819 */ /* 0x000fe400000006ff */
[----:B------:R-:W-:Y:S02]  /*34b0*/  @!P2 PRMT R110, R86, 0x7632, R110 ;  /* 0x00007632566ea816 */ /* 0x000fe4000000006e */
[----:B------:R-:W-:Y:S02]  /*34c0*/  PRMT R94, RZ, 0x7610, R94 ;  /* 0x00007610ff5e7816 */ /* 0x000fe4000000005e */
[----:B------:R-:W-:-:S02]  /*34d0*/  PRMT R93, R93, 0x5410, RZ ;  /* 0x000054105d5d7816 */ /* 0x000fc400000000ff */
[----:B------:R-:W-:Y:S02]  /*34e0*/  LOP3.LUT P2, RZ, R25, 0x100000, RZ, 0xc0, !PT ;  /* 0x0010000019ff7812 */ /* 0x000fe4000784c0ff */
[----:B------:R-:W-:Y:S02]  /*34f0*/  @!P5 PRMT R84, R84, 0x7610, R85 ;  /* 0x000076105454d816 */ /* 0x000fe40000000055 */
[----:B0-----:R-:W-:Y:S02]  /*3500*/  @!P6 IADD3 R82, P1, PT, R63, R82, RZ ;  /* 0x000000523f52e210 */ /* 0x001fe40007f3e0ff */
[----:B------:R-:W-:Y:S02]  /*3510*/  @!P5 PRMT R94, R80, 0x7610, R94 ;  /* 0x00007610505ed816 */ /* 0x000fe4000000005e */
[----:B------:R-:W-:Y:S02]  /*3520*/  @!P5 PRMT R93, R93, 0x7610, R80 ;  /* 0x000076105d5dd816 */ /* 0x000fe40000000050 */
[----:B------:R-:W-:-:S02]  /*3530*/  PRMT R84, RZ, 0x7610, R84 ;  /* 0x00007610ff547816 */ /* 0x000fc40000000054 */
[----:B------:R-:W-:Y:S02]  /*3540*/  PRMT R80, R80, 0x5410, RZ ;  /* 0x0000541050507816 */ /* 0x000fe400000000ff */
[----:B------:R-:W-:Y:S02]  /*3550*/  @!P6 IADD3.X R83, PT, PT, R40, R83, RZ, P1, !PT ;  /* 0x000000532853e210 */ /* 0x000fe40000ffe4ff */
[----:B-1----:R-:W-:Y:S02]  /*3560*/  @!P6 IADD3 R6, P1, PT, R63, R6, RZ ;  /* 0x000000063f06e210 */ /* 0x002fe40007f3e0ff */
[----:B------:R-:W-:Y:S02]  /*3570*/  PRMT R95, R95, 0x5410, RZ ;  /* 0x000054105f5f7816 */ /* 0x000fe400000000ff */
[----:B------:R-:W-:Y:S02]  /*3580*/  @!P0 PRMT R84, R70, 0x7610, R84 ;  /* 0x0000761046548816 */ /* 0x000fe40000000054 */
[----:B------:R-:W-:-:S02]  /*3590*/  @!P0 PRMT R80, R80, 0x7610, R70 ;  /* 0x0000761050508816 */ /* 0x000fc40000000046 */
[----:B------:R-:W-:Y:S02]  /*35a0*/  PRMT R70, R70, 0x5410, RZ ;  /* 0x0000541046467816 */ /* 0x000fe400000000ff */
[----:B------:R-:W-:Y:S02]  /*35b0*/  PRMT R62, RZ, 0x7610, R62 ;  /* 0x00007610ff3e7816 */ /* 0x000fe4000000003e */
[----:B------:R-:W-:Y:S02]  /*35c0*/  @!P6 IADD3.X R7, PT, PT, R40, R7, RZ, P1, !PT ;  /* 0x000000072807e210 */ /* 0x000fe40000ffe4ff */
[----:B------:R-:W-:Y:S02]  /*35d0*/  LOP3.LUT P1, RZ, R25, 0x200000, RZ, 0xc0, !PT ;  /* 0x0020000019ff7812 */ /* 0x000fe4000782c0ff */
[----:B------:R-:W-:Y:S02]  /*35e0*/  @!P5 PRMT R95, R95, 0x5410, R85 ;  /* 0x000054105f5fd816 */ /* 0x000fe40000000055 */
[----:B------:R-:W-:-:S02]  /*35f0*/  LOP3.LUT P5, RZ, R25, 0x80000, RZ, 0xc0, !PT ;  /* 0x0008000019ff7812 */ /* 0x000fc400078ac0ff */
[----:B------:R-:W-:Y:S02]  /*3600*/  @!P0 PRMT R70, R70, 0x5410, R64 ;  /* 0x0000541046468816 */ /* 0x000fe40000000040 */
[----:B------:R-:W-:Y:S02]  /*3610*/  @!P2 PRMT R62, R78, 0x7632, R62 ;  /* 0x000076324e3ea816 */ /* 0x000fe4000000003e */
[----:B------:R-:W-:Y:S02]  /*3620*/  PRMT R63, R63, 0x5410, RZ ;  /* 0x000054103f3f7816 */ /* 0x000fe400000000ff */
[----:B------:R-:W-:Y:S02]  /*3630*/  PRMT R62, R62, 0x5410, RZ ;  /* 0x000054103e3e7816 */ /* 0x000fe400000000ff */
[----:B------:R-:W-:Y:S01]  /*3640*/  PRMT R70, RZ, 0x7610, R70 ;  /* 0x00007610ff467816 */ /* 0x000fe20000000046 */
[----:B------:R0:W-:Y:S01]  /*3650*/  STL [R1+0xa0], R67 ;  /* 0x0000a04301007387 */ /* 0x0001e20000100800 */
[----:B------:R-:W-:-:S02]  /*3660*/  @!P0 PRMT R63, R63, 0x7610, R64 ;  /* 0x000076103f3f8816 */ /* 0x000fc40000000040 */
[----:B------:R-:W-:Y:S02]  /*3670*/  PRMT R64, RZ, 0x5410, RZ ;  /* 0x00005410ff407816 */ /* 0x000fe400000000ff */
[----:B------:R-:W-:Y:S02]  /*3680*/  @!P2 PRMT R62, R62, 0x5410, R67 ;  /* 0x000054103e3ea816 */ /* 0x000fe40000000043 */
[C---:B------:R-:W-:Y:S02]  /*3690*/  @!P2 PRMT R70, R67.reuse, 0x7632, R70 ;  /* 0x000076324346a816 */ /* 0x040fe40000000046 */
[----:B------:R-:W-:Y:S02]  /*36a0*/  PRMT R80, RZ, 0x7610, R80 ;  /* 0x00007610ff507816 */ /* 0x000fe40000000050 */
[----:B0-----:R-:W-:Y:S01]  /*36b0*/  PRMT R67, R67, 0x5410, RZ ;  /* 0x0000541043437816 */ /* 0x001fe200000000ff */
[----:B------:R0:W-:Y:S01]  /*36c0*/  STL [R1+0x24], R71 ;  /* 0x0000244701007387 */ /* 0x0001e20000100800 */
[----:B------:R-:W-:-:S02]  /*36d0*/  @!P1 PRMT R64, R64, 0x5410, R61 ;  /* 0x0000541040409816 */ /* 0x000fc4000000003d */
[----:B------:R-:W-:Y:S02]  /*36e0*/  LOP3.LUT P0, RZ, R25, 0x40000, RZ, 0xc0, !PT ;  /* 0x0004000019ff7812 */ /* 0x000fe4000780c0ff */
[----:B------:R-:W-:Y:S02]  /*36f0*/  @!P5 PRMT R67, R67, 0x5410, R71 ;  /* 0x000054104343d816 */ /* 0x000fe40000000047 */
[C---:B------:R-:W-:Y:S01]  /*3700*/  @!P5 PRMT R80, R71.reuse, 0x7632, R80 ;  /* 0x000076324750d816 */ /* 0x040fe20000000050 */
[----:B------:R1:W-:Y:S01]  /*3710*/  STL [R1+0x1c], R61 ;  /* 0x00001c3d01007387 */ /* 0x0003e20000100800 */
[----:B0-----:R-:W-:Y:S02]  /*3720*/  PRMT R71, R71, 0x5410, RZ ;  /* 0x0000541047477816 */ /* 0x001fe400000000ff */
[----:B------:R-:W-:Y:S02]  /*3730*/  @!P1 PRMT R64, R61, 0x7632, R64 ;  /* 0x000076323d409816 */ /* 0x000fe40000000040 */
[----:B------:R-:W-:-:S02]  /*3740*/  PRMT R67, RZ, 0x7610, R67 ;  /* 0x00007610ff437816 */ /* 0x000fc40000000043 */
[----:B------:R-:W-:Y:S02]  /*3750*/  @!P5 PRMT R71, R71, 0x7610, R72 ;  /* 0x000076104747d816 */ /* 0x000fe40000000048 */
[----:B-1----:R-:W-:Y:S01]  /*3760*/  PRMT R61, RZ, 0x5410, RZ ;  /* 0x00005410ff3d7816 */ /* 0x002fe200000000ff */
[----:B------:R0:W-:Y:S01]  /*3770*/  STL [R1+0xa4], R72 ;  /* 0x0000a44801007387 */ /* 0x0001e20000100800 */
[----:B------:R-:W-:Y:S02]  /*3780*/  @!P5 PRMT R67, R72, 0x7610, R67 ;  /* 0x000076104843d816 */ /* 0x000fe40000000043 */
[----:B------:R-:W-:Y:S02]  /*3790*/  @!P1 PRMT R61, R61, 0x5410, R79 ;  /* 0x000054103d3d9816 */ /* 0x000fe4000000004f */
[----:B------:R-:W-:Y:S01]  /*37a0*/  PRMT R71, RZ, 0x7610, R71 ;  /* 0x00007610ff477816 */ /* 0x000fe20000000047 */
[----:B------:R1:W-:Y:S01]  /*37b0*/  STL [R1+0x28], R77 ;  /* 0x0000284d01007387 */ /* 0x0003e20000100800 */
[----:B------:R-:W-:-:S02]  /*37c0*/  @!P1 PRMT R61, R79, 0x7632, R61 ;  /* 0x000076324f3d9816 */ /* 0x000fc4000000003d */
[----:B0-----:R-:W-:Y:S02]  /*37d0*/  PRMT R72, R72, 0x5410, RZ ;  /* 0x0000541048487816 */ /* 0x001fe400000000ff */
[----:B------:R-:W-:Y:S02]  /*37e0*/  LOP3.LUT P1, RZ, R25, 0x20000, RZ, 0xc0, !PT ;  /* 0x0002000019ff7812 */ /* 0x000fe4000782c0ff */
[C---:B------:R-:W-:Y:S02]  /*37f0*/  @!P0 PRMT R71, R77.reuse, 0x7610, R71 ;  /* 0x000076104d478816 */ /* 0x040fe40000000047 */
[----:B------:R-:W-:Y:S02]  /*3800*/  @!P0 PRMT R72, R72, 0x7610, R77 ;  /* 0x0000761048488816 */ /* 0x000fe4000000004d */
[----:B-1----:R-:W-:Y:S02]  /*3810*/  PRMT R77, R77, 0x5410, RZ ;  /* 0x000054104d4d7816 */ /* 0x002fe400000000ff */
[----:B------:R-:W-:-:S02]  /*3820*/  PRMT R63, RZ, 0x7610, R63 ;  /* 0x00007610ff3f7816 */ /* 0x000fc4000000003f */
[----:B------:R-:W-:Y:S02]  /*3830*/  PRMT R72, RZ, 0x7610, R72 ;  /* 0x00007610ff487816 */ /* 0x000fe40000000048 */
[----:B------:R-:W-:Y:S02]  /*3840*/  @!P0 PRMT R77, R77, 0x5410, R66 ;  /* 0x000054104d4d8816 */ /* 0x000fe40000000042 */
[----:B------:R-:W-:Y:S01]  /*3850*/  @!P2 PRMT R63, R78, 0x7610, R63 ;  /* 0x000076104e3fa816 */ /* 0x000fe2000000003f */
[----:B------:R0:W-:Y:S01]  /*3860*/  STL [R1+0x20], R78 ;  /* 0x0000204e01007387 */ /* 0x0001e20000100800 */
[C---:B------:R-:W-:Y:S02]  /*3870*/  LOP3.LUT P2, RZ, R25.reuse, 0x4, RZ, 0xc0, !PT ;  /* 0x0000000419ff7812 */ /* 0x040fe4000784c0ff */
[----:B------:R-:W-:Y:S02]  /*3880*/  @!P0 PRMT R72, R66, 0x7632, R72 ;  /* 0x0000763242488816 */ /* 0x000fe40000000048 */
[----:B------:R-:W-:-:S02]  /*3890*/  LOP3.LUT P0, RZ, R25, 0x8000, RZ, 0xc0, !PT ;  /* 0x0000800019ff7812 */ /* 0x000fc4000780c0ff */
[----:B------:R-:W-:Y:S01]  /*38a0*/  PRMT R77, RZ, 0x7610, R77 ;  /* 0x00007610ff4d7816 */ /* 0x000fe2000000004d */
[----:B------:R1:W-:Y:S01]  /*38b0*/  STL [R1+0x9c], R79 ;  /* 0x00009c4f01007387 */ /* 0x0003e20000100800 */
[----:B------:R-:W-:Y:S02]  /*38c0*/  P2R R29, PR, RZ, 0x10 ;  /* 0x00000010ff1d7803 */ /* 0x000fe40000000000 */
[----:B0-----:R-:W-:Y:S02]  /*38d0*/  PRMT R78, R78, 0x5410, RZ ;  /* 0x000054104e4e7816 */ /* 0x001fe400000000ff */
[----:B------:R-:W-:Y:S01]  /*38e0*/  LOP3.LUT P4, RZ, R25, 0x10000, RZ, 0xc0, !PT ;  /* 0x0001000019ff7812 */ /* 0x000fe2000788c0ff */
[----:B------:R0:W-:Y:S01]  /*38f0*/  STL [R1+0xa8], R66 ;  /* 0x0000a84201007387 */ /* 0x0001e20000100800 */
[----:B------:R-:W-:Y:S02]  /*3900*/  @!P1 PRMT R77, R65, 0x7610, R77 ;  /* 0x00007610414d9816 */ /* 0x000fe4000000004d */
[----:B------:R-:W-:Y:S01]  /*3910*/  @!P1 PRMT R78, R78, 0x7610, R65 ;  /* 0x000076104e4e9816 */ /* 0x000fe20000000041 */
[----:B------:R3:W-:Y:S01]  /*3920*/  STL [R1+0x2c], R65 ;  /* 0x00002c4101007387 */ /* 0x0007e20000100800 */
[----:B-1----:R-:W-:Y:S01]  /*3930*/  PRMT R79, R79, 0x5410, RZ ;  /* 0x000054104f4f7816 */ /* 0x002fe200000000ff */
[----:B0-----:R-:W-:-:S03]  /*3940*/  HFMA2 R66, -RZ, RZ, 0, 0 ;  /* 0x00000000ff427431 */ /* 0x001fc600000001ff */
[----:B------:R-:W-:Y:S02]  /*3950*/  @!P1 PRMT R79, R79, 0x5410, R59 ;  /* 0x000054104f4f9816 */ /* 0x000fe4000000003b */
[----:B---3--:R-:W-:Y:S01]  /*3960*/  MOV R65, RZ ;  /* 0x000000ff00417202 */ /* 0x008fe20000000f00 */
[----:B------:R0:W-:Y:S01]  /*3970*/  STL [R1+0x14], R85 ;  /* 0x0000145501007387 */ /* 0x0001e20000100800 */
[----:B------:R-:W-:Y:S02]  /*3980*/  LOP3.LUT P5, RZ, R25, 0x2, RZ, 0xc0, !PT ;  /* 0x0000000219ff7812 */ /* 0x000fe400078ac0ff */
[----:B------:R-:W-:Y:S01]  /*3990*/  PRMT R79, RZ, 0x7610, R79 ;  /* 0x00007610ff4f7816 */ /* 0x000fe2000000004f */
[----:B------:R1:W3:Y:S01]  /*39a0*/  @!P2 LDG.E R66, desc[UR10][R56.64] ;  /* 0x0000000a3842a981 */ /* 0x0002e2000c1e1900 */
[----:B------:R-:W-:Y:S02]  /*39b0*/  PRMT R92, RZ, 0x5410, RZ ;  /* 0x00005410ff5c7816 */ /* 0x000fe400000000ff */
[----:B------:R-:W-:Y:S01]  /*39c0*/  P2R R40, PR, RZ, 0x40 ;  /* 0x00000040ff287803 */ /* 0x000fe20000000000 */
[----:B------:R-:W3:Y:S01]  /*39d0*/  @!P2 LDG.E R65, desc[UR10][R54.64] ;  /* 0x0000000a3641a981 */ /* 0x000ee2000c1e1900 */
[----:B0-----:R-:W-:-:S03]  /*39e0*/  PRMT R85, RZ, 0x5410, RZ ;  /* 0x00005410ff557816 */ /* 0x001fc600000000ff */
[----:B------:R0:W-:Y:S01]  /*39f0*/  STL [R1+0x10], R86 ;  /* 0x0000105601007387 */ /* 0x0001e20000100800 */
[----:B------:R-:W-:Y:S02]  /*3a00*/  LOP3.LUT P6, RZ, R25, 0x1, RZ, 0xc0, !PT ;  /* 0x0000000119ff7812 */ /* 0x000fe400078cc0ff */
[----:B------:R-:W-:Y:S02]  /*3a10*/  PRMT R91, R91, 0x5410, RZ ;  /* 0x000054105b5b7816 */ /* 0x000fe400000000ff */
[----:B------:R-:W-:Y:S01]  /*3a20*/  @!P0 PRMT R85, R85, 0x7610, R33 ;  /* 0x0000761055558816 */ /* 0x000fe20000000021 */
[----:B------:R2:W-:Y:S01]  /*3a30*/  STL [R1+0x30], R44 ;  /* 0x0000302c01007387 */ /* 0x0005e20000100800 */
[----:B------:R-:W-:Y:S02]  /*3a40*/  @!P4 PRMT R79, R44, 0x7610, R79 ;  /* 0x000076102c4fc816 */ /* 0x000fe4000000004f */
[----:B0-----:R-:W-:Y:S02]  /*3a50*/  PRMT R86, R86, 0x5410, RZ ;  /* 0x0000541056567816 */ /* 0x001fe400000000ff */
[----:B------:R-:W-:-:S02]  /*3a60*/  @!P4 PRMT R92, R92, 0x7610, R44 ;  /* 0x000076105c5cc816 */ /* 0x000fc4000000002c */
[----:B------:R-:W-:Y:S01]  /*3a70*/  @!P0 PRMT R91, R91, 0x5410, R33 ;  /* 0x000054105b5b8816 */ /* 0x000fe20000000021 */
[----:B--2---:R-:W-:Y:S01]  /*3a80*/  HFMA2 R44, -RZ, RZ, 0, 0 ;  /* 0x00000000ff2c7431 */ /* 0x004fe200000001ff */
[----:B------:R-:W-:Y:S02]  /*3a90*/  @!P0 PRMT R86, R86, 0x5410, R45 ;  /* 0x0000541056568816 */ /* 0x000fe4000000002d */
[----:B------:R-:W-:Y:S02]  /*3aa0*/  @!P0 PRMT R85, R45, 0x7632, R85 ;  /* 0x000076322d558816 */ /* 0x000fe40000000055 */
[----:B------:R-:W-:Y:S02]  /*3ab0*/  ISETP.NE.AND P0, PT, R58, RZ, PT ;  /* 0x000000ff3a00720c */ /* 0x000fe40003f05270 */
[----:B-1----:R-:W-:Y:S01]  /*3ac0*/  CS2R R56, SRZ ;  /* 0x0000000000387805 */ /* 0x002fe2000001ff00 */
[----:B------:R0:W2:Y:S05]  /*3ad0*/  @!P5 LDG.E R44, desc[UR10][R48.64] ;  /* 0x0000000a302cd981 */ /* 0x0000aa000c1e1900 */
[----:B------:R1:W2:Y:S01]  /*3ae0*/  @!P6 LDG.E R56, desc[UR10][R12.64] ;  /* 0x0000000a0c38e981 */ /* 0x0002a2000c1e1900 */
[----:B0-----:R-:W-:-:S02]  /*3af0*/  CS2R R48, SRZ ;  /* 0x0000000000307805 */ /* 0x001fc4000001ff00 */
[----:B-1----:R-:W-:-:S04]  /*3b00*/  PRMT R12, RZ, 0x5410, RZ ;  /* 0x00005410ff0c7816 */ /* 0x002fc800000000ff */
[----:B------:R0:W2:Y:S01]  /*3b10*/  @!P5 LDG.E R49, desc[UR10][R8.64] ;  /* 0x0000000a0831d981 */ /* 0x0000a2000c1e1900 */
[----:B------:R-:W-:Y:S02]  /*3b20*/  PRMT R13, RZ, 0x5410, RZ ;  /* 0x00005410ff0d7816 */ /* 0x000fe400000000ff */
[----:B------:R-:W-:Y:S02]  /*3b30*/  @!P0 PRMT R12, R24, 0x7610, R12 ;  /* 0x00007610180c8816 */ /* 0x000fe4000000000c */
[----:B------:R-:W-:Y:S02]  /*3b40*/  @!P0 PRMT R13, R26, 0x7610, R13 ;  /* 0x000076101a0d8816 */ /* 0x000fe4000000000d */
[----:B------:R-:W-:Y:S02]  /*3b50*/  CS2R R54, SRZ ;  /* 0x0000000000367805 */ /* 0x000fe4000001ff00 */
[----:B------:R-:W-:Y:S02]  /*3b60*/  @!P0 PRMT R12, R12, 0x7610, R24 ;  /* 0x000076100c0c8816 */ /* 0x000fe40000000018 */
[----:B------:R-:W-:-:S02]  /*3b70*/  @!P0 PRMT R13, R13, 0x7610, R26 ;  /* 0x000076100d0d8816 */ /* 0x000fc4000000001a */
[----:B------:R-:W-:Y:S01]  /*3b80*/  ISETP.NE.AND P0, PT, R41, RZ, PT ;  /* 0x000000ff2900720c */ /* 0x000fe20003f05270 */
[----:B------:R1:W2:Y:S01]  /*3b90*/  @!P6 LDG.E R55, desc[UR10][R10.64] ;  /* 0x0000000a0a37e981 */ /* 0x0002a2000c1e1900 */
[----:B------:R-:W-:-:S11]  /*3ba0*/  MOV R58, RZ ;  /* 0x000000ff003a7202 */ /* 0x000fd60000000f00 */
[----:B------:R4:W2:Y:S04]  /*3bb0*/  @!P0 LDG.E R57, desc[UR10][R14.64] ;  /* 0x0000000a0e398981 */ /* 0x0008a8000c1e1900 */
[----:B------:R4:W2:Y:S01]  /*3bc0*/  @!P0 LDG.E R58, desc[UR10][R16.64] ;  /* 0x0000000a103a8981 */ /* 0x0008a2000c1e1900 */
[----:B------:R-:W-:Y:S02]  /*3bd0*/  PRMT R93, RZ, 0x7610, R93 ;  /* 0x00007610ff5d7816 */ /* 0x000fe4000000005d */
[C---:B------:R-:W-:Y:S01]  /*3be0*/  @!P4 PRMT R92, R42.reuse, 0x7632, R92 ;  /* 0x000076322a5cc816 */ /* 0x040fe2000000005c */
[----:B------:R0:W-:Y:S01]  /*3bf0*/  STL [R1+0x34], R33 ;  /* 0x0000342101007387 */ /* 0x0001e20000100800 */
[----:B------:R-:W-:Y:S02]  /*3c00*/  @!P4 PRMT R93, R42, 0x7610, R93 ;  /* 0x000076102a5dc816 */ /* 0x000fe4000000005d */
[----:B------:R-:W-:-:S02]  /*3c10*/  LOP3.LUT P4, RZ, R25, 0x2000, RZ, 0xc0, !PT ;  /* 0x0000200019ff7812 */ /* 0x000fc4000788c0ff */
[----:B0-----:R-:W-:Y:S02]  /*3c20*/  P2R R33, PR, RZ, 0x20 ;  /* 0x00000020ff217803 */ /* 0x001fe40000000000 */
[----:B------:R-:W-:Y:S02]  /*3c30*/  LOP3.LUT P5, RZ, R25, 0x1000, RZ, 0xc0, !PT ;  /* 0x0000100019ff7812 */ /* 0x000fe400078ac0ff */
[----:B------:R-:W-:Y:S02]  /*3c40*/  PRMT R8, RZ, 0x5410, RZ ;  /* 0x00005410ff087816 */ /* 0x000fe400000000ff */
[----:B------:R-:W-:Y:S02]  /*3c50*/  PRMT R9, RZ, 0x5410, RZ ;  /* 0x00005410ff097816 */ /* 0x000fe400000000ff */
[----:B-1----:R-:W-:Y:S02]  /*3c60*/  PRMT R10, RZ, 0x5410, RZ ;  /* 0x00005410ff0a7816 */ /* 0x002fe400000000ff */
[----:B------:R-:W-:-:S02]  /*3c70*/  PRMT R11, RZ, 0x5410, RZ ;  /* 0x00005410ff0b7816 */ /* 0x000fc400000000ff */
[----:B------:R-:W-:Y:S02]  /*3c80*/  @!P4 PRMT R8, R19, 0x7610, R8 ;  /* 0x000076101308c816 */ /* 0x000fe40000000008 */
[----:B------:R-:W-:Y:S02]  /*3c90*/  @!P4 PRMT R9, R18, 0x7610, R9 ;  /* 0x000076101209c816 */ /* 0x000fe40000000009 */
[----:B------:R-:W-:Y:S02]  /*3ca0*/  @!P5 PRMT R10, R20, 0x7610, R10 ;  /* 0x00007610140ad816 */ /* 0x000fe4000000000a */
[----:B------:R-:W-:Y:S02]  /*3cb0*/  @!P5 PRMT R11, R22, 0x7610, R11 ;  /* 0x00007610160bd816 */ /* 0x000fe4000000000b */
[----:B------:R-:W-:Y:S02]  /*3cc0*/  @!P4 PRMT R8, R8, 0x7610, R19 ;  /* 0x000076100808c816 */ /* 0x000fe40000000013 */
[----:B------:R-:W-:-:S02]  /*3cd0*/  @!P4 PRMT R9, R9, 0x7610, R18 ;  /* 0x000076100909c816 */ /* 0x000fc40000000012 */
[----:B------:R-:W-:Y:S02]  /*3ce0*/  @!P5 PRMT R10, R10, 0x7610, R20 ;  /* 0x000076100a0ad816 */ /* 0x000fe40000000014 */
[----:B------:R-:W-:Y:S02]  /*3cf0*/  @!P5 PRMT R11, R11, 0x7610, R22 ;  /* 0x000076100b0bd816 */ /* 0x000fe40000000016 */
[C---:B------:R-:W-:Y:S02]  /*3d00*/  LOP3.LUT P4, RZ, R25.reuse, 0x400, RZ, 0xc0, !PT ;  /* 0x0000040019ff7812 */ /* 0x040fe4000788c0ff */
[----:B------:R-:W-:Y:S02]  /*3d10*/  LOP3.LUT P5, RZ, R25, 0x200, RZ, 0xc0, !PT ;  /* 0x0000020019ff7812 */ /* 0x000fe400078ac0ff */
[----:B------:R-:W-:Y:S02]  /*3d20*/  PRMT R78, RZ, 0x7610, R78 ;  /* 0x00007610ff4e7816 */ /* 0x000fe4000000004e */
[----:B------:R-:W-:-:S02]  /*3d30*/  ISETP.NE.AND P2, PT, R60, RZ, PT ;  /* 0x000000ff3c00720c */ /* 0x000fc40003f45270 */
[----:B------:R-:W-:Y:S02]  /*3d40*/  @!P1 PRMT R78, R59, 0x7632, R78 ;  /* 0x000076323b4e9816 */ /* 0x000fe4000000004e */
[----:B------:R-:W-:Y:S02]  /*3d50*/  LOP3.LUT P1, RZ, R25, 0x4000, RZ, 0xc0, !PT ;  /* 0x0000400019ff7812 */ /* 0x000fe4000782c0ff */
[----:B----4-:R-:W-:Y:S02]  /*3d60*/  PRMT R14, RZ, 0x5410, RZ ;  /* 0x00005410ff0e7816 */ /* 0x010fe400000000ff */
[----:B------:R-:W-:Y:S02]  /*3d70*/  PRMT R15, RZ, 0x5410, RZ ;  /* 0x00005410ff0f7816 */ /* 0x000fe400000000ff */
[----:B------:R-:W-:Y:S02]  /*3d80*/  PRMT R16, RZ, 0x5410, RZ ;  /* 0x00005410ff107816 */ /* 0x000fe400000000ff */
[----:B------:R-:W-:-:S02]  /*3d90*/  PRMT R17, RZ, 0x5410, RZ ;  /* 0x00005410ff117816 */ /* 0x000fc400000000ff */
[----:B------:R-:W-:Y:S02]  /*3da0*/  @!P4 PRMT R14, R28, 0x7610, R14 ;  /* 0x000076101c0ec816 */ /* 0x000fe4000000000e */
[----:B------:R-:W-:Y:S02]  /*3db0*/  @!P4 PRMT R15, R30, 0x7610, R15 ;  /* 0x000076101e0fc816 */ /* 0x000fe4000000000f */
[----:B------:R-:W-:Y:S02]  /*3dc0*/  @!P5 PRMT R16, R32, 0x7610, R16 ;  /* 0x000076102010d816 */ /* 0x000fe40000000010 */
[----:B------:R-:W-:Y:S01]  /*3dd0*/  @!P5 PRMT R17, R34, 0x7610, R17 ;  /* 0x000076102211d816 */ /* 0x000fe20000000011 */
[----:B------:R0:W-:Y:S01]  /*3de0*/  STL [R1+0x3c], R19 ;  /* 0x00003c1301007387 */ /* 0x0001e20000100800 */
[----:B------:R-:W-:Y:S02]  /*3df0*/  @!P4 PRMT R14, R14, 0x7610, R28 ;  /* 0x000076100e0ec816 */ /* 0x000fe4000000001c */
[----:B------:R-:W-:Y:S01]  /*3e00*/  @!P4 PRMT R15, R15, 0x7610, R30 ;  /* 0x000076100f0fc816 */ /* 0x000fe2000000001e */
[----:B------:R1:W-:Y:S01]  /*3e10*/  STL [R1+0xbc], R18 ;  /* 0x0000bc1201007387 */ /* 0x0003e20000100800 */
[----:B------:R-:W-:-:S02]  /*3e20*/  @!P5 PRMT R16, R16, 0x7610, R32 ;  /* 0x000076101010d816 */ /* 0x000fc40000000020 */
[----:B------:R-:W-:Y:S02]  /*3e30*/  @!P5 PRMT R17, R17, 0x7610, R34 ;  /* 0x000076101111d816 */ /* 0x000fe40000000022 */
[----:B------:R-:W-:Y:S02]  /*3e40*/  PRMT R87, RZ, 0x5410, RZ ;  /* 0x00005410ff577816 */ /* 0x000fe400000000ff */
[----:B0-----:R-:W-:Y:S02]  /*3e50*/  PRMT R19, RZ, 0x5410, RZ ;  /* 0x00005410ff137816 */ /* 0x001fe400000000ff */
[C---:B------:R-:W-:Y:S02]  /*3e60*/  LOP3.LUT P4, RZ, R25.reuse, 0x80, RZ, 0xc0, !PT ;  /* 0x0000008019ff7812 */ /* 0x040fe4000788c0ff */
[----:B-1----:R-:W-:Y:S02]  /*3e70*/  PRMT R18, RZ, 0x5410, RZ ;  /* 0x00005410ff127816 */ /* 0x002fe400000000ff */
[----:B------:R-:W-:Y:S01]  /*3e80*/  LOP3.LUT P5, RZ, R25, 0x40, RZ, 0xc0, !PT ;  /* 0x0000004019ff7812 */ /* 0x000fe200078ac0ff */
[----:B------:R0:W-:Y:S01]  /*3e90*/  STL [R1+0xb0], R42 ;  /* 0x0000b02a01007387 */ /* 0x0001e20000100800 */
[----:B------:R-:W-:-:S02]  /*3ea0*/  @!P2 PRMT R18, R0, 0x7610, R18 ;  /* 0x000076100012a816 */ /* 0x000fc40000000012 */
[----:B------:R-:W-:Y:S02]  /*3eb0*/  @!P2 PRMT R19, R5, 0x7610, R19 ;  /* 0x000076100513a816 */ /* 0x000fe40000000013 */
[----:B------:R-:W-:Y:S01]  /*3ec0*/  @!P1 PRMT R87, R43, 0x7632, R87 ;  /* 0x000076322b579816 */ /* 0x000fe20000000057 */
[----:B------:R-:W-:Y:S01]  /*3ed0*/  STL [R1+0xb8], R23 ;  /* 0x0000b81701007387 */ /* 0x000fe20000100800 */
[----:B------:R-:W-:Y:S02]  /*3ee0*/  @!P2 PRMT R18, R18, 0x7610, R0 ;  /* 0x000076101212a816 */ /* 0x000fe40000000000 */
[----:B0-----:R-:W-:Y:S01]  /*3ef0*/  PRMT R42, RZ, 0x7610, R42 ;  /* 0x00007610ff2a7816 */ /* 0x001fe2000000002a */
[----:B------:R0:W-:Y:S01]  /*3f00*/  STL [R1+0x40], R20 ;  /* 0x0000401401007387 */ /* 0x0001e20000100800 */
[----:B------:R-:W-:Y:S02]  /*3f10*/  @!P2 PRMT R19, R19, 0x7610, R5 ;  /* 0x000076101313a816 */ /* 0x000fe40000000005 */
[----:B------:R-:W-:Y:S01]  /*3f20*/  @!P1 PRMT R87, R87, 0x5410, R23 ;  /* 0x0000541057579816 */ /* 0x000fe20000000017 */
[----:B------:R1:W-:Y:S01]  /*3f30*/  STL [R1+0xc0], R22 ;  /* 0x0000c01601007387 */ /* 0x0003e20000100800 */
[----:B------:R-:W-:-:S02]  /*3f40*/  @!P1 PRMT R42, R23, 0x7632, R42 ;  /* 0x00007632172a9816 */ /* 0x000fc4000000002a */
[----:B------:R-:W-:Y:S02]  /*3f50*/  ISETP.NE.AND P2, PT, R21, RZ, PT ;  /* 0x000000ff1500720c */ /* 0x000fe40003f45270 */
[----:B------:R-:W-:Y:S02]  /*3f60*/  PRMT R21, RZ, 0x5410, RZ ;  /* 0x00005410ff157816 */ /* 0x000fe400000000ff */
[----:B0-----:R-:W-:Y:S02]  /*3f70*/  PRMT R20, RZ, 0x5410, RZ ;  /* 0x00005410ff147816 */ /* 0x001fe400000000ff */
[----:B------:R-:W-:Y:S02]  /*3f80*/  PRMT R23, RZ, 0x5410, RZ ;  /* 0x00005410ff177816 */ /* 0x000fe400000000ff */
[----:B-1----:R-:W-:Y:S02]  /*3f90*/  PRMT R22, RZ, 0x5410, RZ ;  /* 0x00005410ff167816 */ /* 0x002fe400000000ff */
[----:B------:R-:W-:-:S02]  /*3fa0*/  @!P4 PRMT R20, R2, 0x7610, R20 ;  /* 0x000076100214c816 */ /* 0x000fc40000000014 */
[----:B------:R-:W-:Y:S01]  /*3fb0*/  @!P4 PRMT R21, R4, 0x7610, R21 ;  /* 0x000076100415c816 */ /* 0x000fe20000000015 */
[----:B------:R0:W-:Y:S01]  /*3fc0*/  STL [R1+0x44], R24 ;  /* 0x0000441801007387 */ /* 0x0001e20000100800 */
[----:B------:R-:W-:Y:S02]  /*3fd0*/  @!P5 PRMT R22, R81, 0x7610, R22 ;  /* 0x000076105116d816 */ /* 0x000fe40000000016 */
[----:B------:R-:W-:Y:S01]  /*3fe0*/  @!P5 PRMT R23, R76, 0x7610, R23 ;  /* 0x000076104c17d816 */ /* 0x000fe20000000017 */
[----:B------:R1:W-:Y:S01]  /*3ff0*/  STL [R1+0xc4], R26 ;  /* 0x0000c41a01007387 */ /* 0x0003e20000100800 */
[----:B------:R-:W-:Y:S02]  /*4000*/  @!P4 PRMT R20, R20, 0x7610, R2 ;  /* 0x000076101414c816 */ /* 0x000fe40000000002 */
[----:B------:R-:W-:Y:S01]  /*4010*/  @!P4 PRMT R21, R21, 0x7610, R4 ;  /* 0x000076101515c816 */ /* 0x000fe20000000004 */
[----:B------:R4:W-:Y:S01]  /*4020*/  STL [R1+0x48], R28 ;  /* 0x0000481c01007387 */ /* 0x0009e20000100800 */
[----:B------:R-:W-:-:S02]  /*4030*/  @!P5 PRMT R22, R22, 0x7610, R81 ;  /* 0x000076101616d816 */ /* 0x000fc40000000051 */
[----:B------:R-:W-:Y:S01]  /*4040*/  @!P5 PRMT R23, R23, 0x7610, R76 ;  /* 0x000076101717d816 */ /* 0x000fe2000000004c */
[----:B------:R4:W-:Y:S01]  /*4050*/  STL [R1+0xc8], R30 ;  /* 0x0000c81e01007387 */ /* 0x0009e20000100800 */
[C---:B------:R-:W-:Y:S02]  /*4060*/  LOP3.LUT P4, RZ, R25.reuse, 0x10, RZ, 0xc0, !PT ;  /* 0x0000001019ff7812 */ /* 0x040fe4000788c0ff */
[----:B------:R-:W-:Y:S01]  /*4070*/  LOP3.LUT P5, RZ, R25, 0x4, RZ, 0xc0, !PT ;  /* 0x0000000419ff7812 */ /* 0x000fe200078ac0ff */
[----:B------:R4:W-:Y:S01]  /*4080*/  STL [R1+0x4c], R32 ;  /* 0x00004c2001007387 */ /* 0x0009e20000100800 */
[----:B0-----:R-:W-:Y:S02]  /*4090*/  PRMT R24, RZ, 0x5410, RZ ;  /* 0x00005410ff187816 */ /* 0x001fe400000000ff */
[----:B------:R-:W-:Y:S01]  /*40a0*/  PRMT R25, RZ, 0x5410, RZ ;  /* 0x00005410ff197816 */ /* 0x000fe200000000ff */
[----:B------:R0:W-:Y:S01]  /*40b0*/  STL [R1+0xcc], R34 ;  /* 0x0000cc2201007387 */ /* 0x0001e20000100800 */
[----:B------:R-:W-:-:S02]  /*40c0*/  @!P3 PRMT R24, R75, 0x7610, R24 ;  /* 0x000076104b18b816 */ /* 0x000fc40000000018 */
[----:B------:R-:W-:Y:S01]  /*40d0*/  @!P3 PRMT R25, R74, 0x7610, R25 ;  /* 0x000076104a19b816 */ /* 0x000fe20000000019 */
[----:B------:R2:W-:Y:S01]  /*40e0*/  STL [R1+0x38], R43 ;  /* 0x0000382b01007387 */ /* 0x0005e20000100800 */
[----:B------:R-:W-:Y:S02]  /*40f0*/  @!P3 PRMT R24, R24, 0x7610, R75 ;  /* 0x000076101818b816 */ /* 0x000fe4000000004b */
[----:B------:R-:W-:Y:S01]  /*4100*/  @!P3 PRMT R25, R25, 0x7610, R74 ;  /* 0x000076101919b816 */ /* 0x000fe2000000004a */
[----:B------:R2:W-:Y:S01]  /*4110*/  STL [R1+0x50], R0 ;  /* 0x0000500001007387 */ /* 0x0005e20000100800 */
[----:B------:R-:W-:Y:S02]  /*4120*/  ISETP.NE.AND P3, PT, R27, RZ, PT ;  /* 0x000000ff1b00720c */ /* 0x000fe40003f65270 */
[----:B-1----:R-:W-:Y:S02]  /*4130*/  PRMT R26, RZ, 0x5410, RZ ;  /* 0x00005410ff1a7816 */ /* 0x002fe400000000ff */
[----:B------:R-:W-:Y:S01]  /*4140*/  SHF.L.U32 R3, R3, 0x1, RZ ;  /* 0x0000000103037819 */ /* 0x000fe200000006ff */
[----:B------:R1:W-:Y:S01]  /*4150*/  STL [R1+0x54], R2 ;  /* 0x0000540201007387 */ /* 0x0003e20000100800 */
[----:B------:R-:W-:-:S02]  /*4160*/  PRMT R27, RZ, 0x5410, RZ ;  /* 0x00005410ff1b7816 */ /* 0x000fc400000000ff */
[----:B------:R-:W-:Y:S01]  /*4170*/  @!P4 PRMT R26, R73, 0x7610, R26 ;  /* 0x00007610491ac816 */ /* 0x000fe2000000001a */
[----:B------:R-:W-:Y:S01]  /*4180*/  STL [R1+0xd0], R5 ;  /* 0x0000d00501007387 */ /* 0x000fe20000100800 */
[----:B------:R-:W-:Y:S02]  /*4190*/  @!P4 PRMT R27, R47, 0x7610, R27 ;  /* 0x000076102f1bc816 */ /* 0x000fe4000000001b */
[----:B------:R-:W-:Y:S01]  /*41a0*/  @!P4 PRMT R26, R26, 0x7610, R73 ;  /* 0x000076101a1ac816 */ /* 0x000fe20000000049 */
[----:B------:R-:W-:Y:S01]  /*41b0*/  STL [R1+0xd4], R4 ;  /* 0x0000d40401007387 */ /* 0x000fe20000100800 */
[----:B------:R-:W-:Y:S02]  /*41c0*/  @!P4 PRMT R27, R27, 0x7610, R47 ;  /* 0x000076101b1bc816 */ /* 0x000fe4000000002f */
[----:B------:R-:W-:Y:S01]  /*41d0*/  ISETP.NE.AND P4, PT, R29, RZ, PT ;  /* 0x000000ff1d00720c */ /* 0x000fe20003f85270 */
[----:B------:R-:W-:Y:S01]  /*41e0*/  UIMAD.WIDE UR6, UR8, 0x8, UR6 ;  /* 0x00000008080678a5 */ /* 0x000fe2000f8e0206 */
[----:B----4-:R-:W-:Y:S01]  /*41f0*/  PRMT R28, RZ, 0x5410, RZ ;  /* 0x00005410ff1c7816 */ /* 0x010fe200000000ff */
[----:B------:R4:W-:Y:S01]  /*4200*/  STL [R1+0xac], R59 ;  /* 0x0000ac3b01007387 */ /* 0x0009e20000100800 */
[----:B------:R-:W-:-:S02]  /*4210*/  PRMT R29, RZ, 0x5410, RZ ;  /* 0x00005410ff1d7816 */ /* 0x000fc400000000ff */
[----:B------:R-:W-:Y:S01]  /*4220*/  PRMT R30, RZ, 0x5410, RZ ;  /* 0x00005410ff1e7816 */ /* 0x000fe200000000ff */
[----:B------:R-:W4:Y:S01]  /*4230*/  @!P2 LDG.E R48, desc[UR10][R104.64] ;  /* 0x0000000a6830a981 */ /* 0x000f22000c1e1900 */
[----:B------:R-:W-:Y:S02]  /*4240*/  PRMT R41, RZ, 0x5410, RZ ;  /* 0x00005410ff297816 */ /* 0x000fe400000000ff */
[----:B------:R-:W-:Y:S01]  /*4250*/  PRMT R86, RZ, 0x7610, R86 ;  /* 0x00007610ff567816 */ /* 0x000fe20000000056 */
[----:B------:R4:W-:Y:S02]  /*4260*/  STL [R1+0xb4], R45 ;  /* 0x0000b42d01007387 */ /* 0x0009e40000100800 */
[----:B------:R-:W-:Y:S02]  /*4270*/  @!P4 PRMT R28, R69, 0x7610, R28 ;  /* 0x00007610451cc816 */ /* 0x000fe4000000001c */
[----:B------:R-:W-:Y:S01]  /*4280*/  @!P4 PRMT R29, R68, 0x7610, R29 ;  /* 0x00007610441dc816 */ /* 0x000fe2000000001d */
[----:B------:R-:W4:Y:S01]  /*4290*/  @!P2 LDG.E R54, desc[UR10][R102.64] ;  /* 0x0000000a6636a981 */ /* 0x000f22000c1e1900 */
[----:B------:R-:W-:-:S02]  /*42a0*/  @!P4 PRMT R28, R28, 0x7610, R69 ;  /* 0x000076101c1cc816 */ /* 0x000fc40000000045 */
[----:B------:R-:W-:Y:S02]  /*42b0*/  @!P4 PRMT R29, R29, 0x7610, R68 ;  /* 0x000076101d1dc816 */ /* 0x000fe40000000044 */
[----:B------:R-:W-:Y:S02]  /*42c0*/  ISETP.NE.AND P4, PT, R31, RZ, PT ;  /* 0x000000ff1f00720c */ /* 0x000fe40003f85270 */
[----:B------:R-:W-:Y:S02]  /*42d0*/  PRMT R31, RZ, 0x5410, RZ ;  /* 0x00005410ff1f7816 */ /* 0x000fe400000000ff */
[----:B------:R-:W-:Y:S02]  /*42e0*/  PRMT R32, RZ, 0x5410, RZ ;  /* 0x00005410ff207816 */ /* 0x000fe400000000ff */
[----:B0-----:R-:W-:Y:S02]  /*42f0*/  PRMT R34, RZ, 0x5410, RZ ;  /* 0x00005410ff227816 */ /* 0x001fe400000000ff */
[----:B---3--:R-:W-:-:S02]  /*4300*/  @!P5 PRMT R30, R66, 0x7610, R30 ;  /* 0x00007610421ed816 */ /* 0x008fc4000000001e */
[----:B------:R-:W-:Y:S02]  /*4310*/  @!P5 PRMT R31, R65, 0x7610, R31 ;  /* 0x00007610411fd816 */ /* 0x000fe4000000001f */
[----:B------:R-:W-:Y:S02]  /*4320*/  @!P5 PRMT R30, R30, 0x7610, R66 ;  /* 0x000076101e1ed816 */ /* 0x000fe40000000042 */
[----:B------:R-:W-:Y:S02]  /*4330*/  @!P5 PRMT R31, R31, 0x7610, R65 ;  /* 0x000076101f1fd816 */ /* 0x000fe40000000041 */
[----:B------:R-:W-:Y:S02]  /*4340*/  ISETP.NE.AND P5, PT, R33, RZ, PT ;  /* 0x000000ff2100720c */ /* 0x000fe40003fa5270 */
[----:B------:R-:W-:-:S11]  /*4350*/  PRMT R33, RZ, 0x5410, RZ ;  /* 0x00005410ff217816 */ /* 0x000fd600000000ff */
[----:B--2---:R-:W-:-:S04]  /*4360*/  @!P5 PRMT R32, R44, 0x7610, R32 ;  /* 0x000076102c20d816 */ /* 0x004fc80000000020 */
[----:B------:R-:W-:Y:S02]  /*4370*/  @!P5 PRMT R32, R32, 0x7610, R44 ;  /* 0x000076102020d816 */ /* 0x000fe4000000002c */
[----:B------:R-:W-:-:S04]  /*4380*/  @!P5 PRMT R33, R49, 0x7610, R33 ;  /* 0x000076103121d816 */ /* 0x000fc80000000021 */
[----:B------:R-:W-:Y:S02]  /*4390*/  @!P5 PRMT R33, R33, 0x7610, R49 ;  /* 0x000076102121d816 */ /* 0x000fe40000000031 */
[----:B------:R-:W-:Y:S02]  /*43a0*/  ISETP.NE.AND P5, PT, R35, RZ, PT ;  /* 0x000000ff2300720c */ /* 0x000fe40003fa5270 */
[----:B------:R-:W-:Y:S02]  /*43b0*/  PRMT R35, RZ, 0x5410, RZ ;  /* 0x00005410ff237816 */ /* 0x000fe400000000ff */
[----:B------:R-:W-:Y:S02]  /*43c0*/  @!P6 PRMT R34, R55, 0x7610, R34 ;  /* 0x000076103722e816 */ /* 0x000fe40000000022 */
[----:B------:R-:W-:Y:S02]  /*43d0*/  @!P6 PRMT R35, R56, 0x7610, R35 ;  /* 0x000076103823e816 */ /* 0x000fe40000000023 */
[----:B------:R-:W-:-:S02]  /*43e0*/  @!P6 PRMT R34, R34, 0x7610, R55 ;  /* 0x000076102222e816 */ /* 0x000fc40000000037 */
[----:B------:R-:W-:Y:S02]  /*43f0*/  @!P6 PRMT R35, R35, 0x7610, R56 ;  /* 0x000076102323e816 */ /* 0x000fe40000000038 */
[----:B------:R-:W-:Y:S02]  /*4400*/  ISETP.NE.AND P6, PT, R40, RZ, PT ;  /* 0x000000ff2800720c */ /* 0x000fe40003fc5270 */
[----:B------:R-:W-:-:S04]  /*4410*/  PRMT R40, RZ, 0x5410, RZ ;  /* 0x00005410ff287816 */ /* 0x000fc800000000ff */
[----:B------:R-:W-:Y:S02]  /*4420*/  @!P0 PRMT R40, R57, 0x7610, R40 ;  /* 0x0000761039288816 */ /* 0x000fe40000000028 */
[----:B------:R-:W-:Y:S02]  /*4430*/  @!P0 PRMT R41, R58, 0x7610, R41 ;  /* 0x000076103a298816 */ /* 0x000fe40000000029 */
[----:B------:R-:W-:Y:S01]  /*4440*/  @!P1 PRMT R86, R43, 0x7610, R86 ;  /* 0x000076102b569816 */ /* 0x000fe20000000056 */
[----:B------:R-:W-:Y:S01]  /*4450*/  HFMA2 R43, -RZ, RZ, 0, 0 ;  /* 0x00000000ff2b7431 */ /* 0x000fe200000001ff */
[----:B------:R-:W-:Y:S02]  /*4460*/  @!P0 PRMT R40, R40, 0x7610, R57 ;  /* 0x0000761028288816 */ /* 0x000fe40000000039 */
[----:B------:R-:W-:Y:S02]  /*4470*/  @!P0 PRMT R41, R41, 0x7610, R58 ;  /* 0x0000761029298816 */ /* 0x000fe4000000003a */
[----:B------:R-:W-:Y:S01]  /*4480*/  ISETP.NE.AND P0, PT, RZ, UR9, PT ;  /* 0x00000009ff007c0c */ /* 0x000fe2000bf05270 */
[----:B------:R0:W2:Y:S01]  /*4490*/  @!P5 LDG.E R43, desc[UR10][R50.64] ;  /* 0x0000000a322bd981 */ /* 0x0000a2000c1e1900 */
[----:B------:R-:W-:-:S06]  /*44a0*/  MOV R0, RZ ;  /* 0x000000ff00007202 */ /* 0x000fcc0000000f00 */
[----:B------:R3:W2:Y:S01]  /*44b0*/  @!P6 LDG.E R0, desc[UR10][R6.64] ;  /* 0x0000000a0600e981 */ /* 0x0006a2000c1e1900 */
[----:B0-----:R-:W-:-:S06]  /*44c0*/  CS2R R50, SRZ ;  /* 0x0000000000327805 */ /* 0x001fcc000001ff00 */
[----:B------:R0:W2:Y:S01]  /*44d0*/  @!P6 LDG.E R50, desc[UR10][R82.64] ;  /* 0x0000000a5232e981 */ /* 0x0000a2000c1e1900 */
[----:B---3--:R-:W3:Y:S01]  /*44e0*/  @P0 LDC.64 R6, c[0x0][0x3b0] ;  /* 0x0000ec00ff060b82 */ /* 0x008ee20000000a00 */
[----:B------:R-:W-:Y:S02]  /*44f0*/  LOP3.LUT R3, R3, 0x7e, RZ, 0xc0, !PT ;  /* 0x0000007e03037812 */ /* 0x000fe400078ec0ff */
[----:B-1----:R-:W-:Y:S02]  /*4500*/  MOV R2, UR13 ;  /* 0x0000000d00027c02 */ /* 0x002fe40008000f00 */
[----:B------:R-:W-:Y:S01]  /*4510*/  MOV R60, RZ ;  /* 0x000000ff003c7202 */ /* 0x000fe20000000f00 */
[----:B----4-:R-:W-:Y:S01]  /*4520*/  HFMA2 R59, -RZ, RZ, 0, 0 ;  /* 0x00000000ff3b7431 */ /* 0x010fe200000001ff */
[----:B------:R-:W-:Y:S01]  /*4530*/  ISETP.NE.AND P1, PT, R46, RZ, PT ;  /* 0x000000ff2e00720c */ /* 0x000fe20003f25270 */
[----:B------:R-:W4:Y:S01]  /*4540*/  @!P5 LDG.E R51, desc[UR10][R88.64] ;  /* 0x0000000a5833d981 */ /* 0x000f22000c1e1900 */
[----:B0-----:R-:W0:Y:S01]  /*4550*/  LDC.64 R82, c[0x0][0x3a8] ;  /* 0x0000ea00ff527b82 */ /* 0x001e220000000a00 */
[----:B------:R-:W-:Y:S01]  /*4560*/  LEA R2, R2, R3, 0x7 ;  /* 0x0000000302027211 */ /* 0x000fe200078e38ff */
[----:B------:R-:W-:-:S06]  /*4570*/  HFMA2 R46, -RZ, RZ, 0, 0 ;  /* 0x00000000ff2e7431 */ /* 0x000fcc00000001ff */
[----:B------:R1:W2:Y:S04]  /*4580*/  @!P3 LDG.E R46, desc[UR10][R52.64] ;  /* 0x0000000a342eb981 */ /* 0x0002a8000c1e1900 */
[----:B------:R-:W4:Y:S01]  /*4590*/  @!P1 LDG.E R60, desc[UR10][R106.64] ;  /* 0x0000000a6a3c9981 */ /* 0x000f22000c1e1900 */
[----:B---3--:R-:W-:-:S03]  /*45a0*/  @P0 IMAD.WIDE R6, R2, 0x4, R6 ;  /* 0x0000000402060825 */ /* 0x008fc600078e0206 */
[----:B------:R-:W3:Y:S01]  /*45b0*/  @!P1 LDG.E R59, desc[UR10][R108.64] ;  /* 0x0000000a6c3b9981 */ /* 0x000ee2000c1e1900 */
[----:B0-----:R-:W-:Y:S01]  /*45c0*/  IMAD.WIDE R4, R2, 0x4, R82 ;  /* 0x0000000402047825 */ /* 0x001fe200078e0252 */
[----:B------:R-:W-:Y:S02]  /*45d0*/  CS2R R2, SRZ ;  /* 0x0000000000027805 */ /* 0x000fe4000001ff00 */
[----:B-1----:R-:W-:Y:S02]  /*45e0*/  CS2R R52, SRZ ;  /* 0x0000000000347805 */ /* 0x002fe4000001ff00 */
[----:B------:R-:W-:Y:S01]  /*45f0*/  MOV R45, RZ ;  /* 0x000000ff002d7202 */ /* 0x000fe20000000f00 */
[----:B------:R-:W5:Y:S04]  /*4600*/  LDG.E.64 R4, desc[UR10][R4.64] ;  /* 0x0000000a04047981 */ /* 0x000f68000c1e1b00 */
[----:B------:R0:W5:Y:S04]  /*4610*/  @P0 LDG.E.64 R2, desc[UR10][R6.64] ;  /* 0x0000000a06020981 */ /* 0x000168000c1e1b00 */
[----:B------:R-:W3:Y:S04]  /*4620*/  @!P3 LDG.E R53, desc[UR10][R100.64] ;  /* 0x0000000a6435b981 */ /* 0x000ee8000c1e1900 */
[----:B------:R-:W3:Y:S01]  /*4630*/  @!P4 LDG.E R52, desc[UR10][R96.64] ;  /* 0x0000000a6034c981 */ /* 0x000ee2000c1e1900 */
[----:B0-----:R-:W-:-:S02]  /*4640*/  MOV R6, UR6 ;  /* 0x0000000600067c02 */ /* 0x001fc40008000f00 */
[----:B------:R-:W-:Y:S01]  /*4650*/  MOV R7, UR7 ;  /* 0x0000000700077c02 */ /* 0x000fe20008000f00 */
[----:B------:R-:W3:Y:S05]  /*4660*/  @!P4 LDG.E R45, desc[UR10][R98.64] ;  /* 0x0000000a622dc981 */ /* 0x000eea000c1e1900 */
[----:B------:R-:W2:Y:S01]  /*4670*/  LDG.E.64 R6, desc[UR10][R6.64] ;  /* 0x0000000a06067981 */ /* 0x000ea2000c1e1b00 */
[----:B------:R-:W-:-:S03]  /*4680*/  PRMT R88, R88, 0x5410, RZ ;  /* 0x0000541058587816 */ /* 0x000fc600000000ff */
[----:B------:R0:W-:Y:S02]  /*4690*/  STL [R1+0x6c], R44 ;  /* 0x00006c2c01007387 */ /* 0x0001e40000100800 */
[----:B0-----:R-:W-:Y:S02]  /*46a0*/  PRMT R44, RZ, 0x7610, R44 ;  /* 0x00007610ff2c7816 */ /* 0x001fe4000000002c */
        /* <DEDUP_REMOVED lines=12> */
[----:B------:R-:W-:Y:S01]  /*4770*/  STL [R1+0xf4], R58 ;  /* 0x0000f43a01007387 */ /* 0x000fe20000100800 */
[----:B------:R-:W-:Y:S01]  /*4780*/  PRMT R89, RZ, 0x7610, R89 ;  /* 0x00007610ff597816 */ /* 0x000fe20000000059 */
[----:B------:R-:W-:Y:S01]  /*4790*/  UISETP.NE.AND UP1, UPT, UR9, URZ, UPT ;  /* 0x000000ff0900728c */ /* 0x000fe2000bf25270 */
[----:B------:R-:W-:Y:S01]  /*47a0*/  PRMT R90, R90, 0x5410, RZ ;  /* 0x000054105a5a7816 */ /* 0x000fe200000000ff */
[----:B------:R0:W-:Y:S01]  /*47b0*/  STL [R1+0xe0], R47 ;  /* 0x0000e02f01007387 */ /* 0x0001e20000100800 */
[----:B------:R-:W-:-:S03]  /*47c0*/  @!P2 PRMT R44, R48, 0x7610, R44 ;  /* 0x00007610302ca816 */ /* 0x000fc6000000002c */
[----:B------:R-:W-:Y:S04]  /*47d0*/  STL [R1+0x7c], R48 ;  /* 0x00007c3001007387 */ /* 0x000fe80000100800 */
[----:B------:R-:W-:Y:S01]  /*47e0*/  STL [R1+0xfc], R54 ;  /* 0x0000fc3601007387 */ /* 0x000fe20000100800 */
[----:B------:R-:W-:Y:S02]  /*47f0*/  PRMT R44, R44, 0x5410, RZ ;  /* 0x000054102c2c7816 */ /* 0x000fe400000000ff */
[----:B0-----:R-:W-:Y:S01]  /*4800*/  PRMT R47, R47, 0x5410, RZ ;  /* 0x000054102f2f7816 */ /* 0x001fe200000000ff */
[----:B------:R0:W-:Y:S01]  /*4810*/  STL [R1+0xec], R49 ;  /* 0x0000ec3101007387 */ /* 0x0001e20000100800 */
[----:B------:R-:W-:Y:S02]  /*4820*/  PRMT R91, RZ, 0x7610, R91 ;  /* 0x00007610ff5b7816 */ /* 0x000fe4000000005b */
[----:B------:R-:W-:-:S02]  /*4830*/  PRMT R42, R42, 0x5410, RZ ;  /* 0x000054102a2a7816 */ /* 0x000fc400000000ff */
[----:B0-----:R-:W-:-:S04]  /*4840*/  PRMT R49, RZ, 0x5410, RZ ;  /* 0x00005410ff317816 */ /* 0x001fc800000000ff */
[----:B------:R-:W-:Y:S01]  /*4850*/  @!P2 PRMT R49, R49, 0x5410, R54 ;  /* 0x000054103131a816 */ /* 0x000fe20000000036 */
[----:B------:R-:W-:-:S03]  /*4860*/  UMOV UR17, 0x3f800000 ;  /* 0x3f80000000117882 */ /* 0x000fc60000000000 */
[----:B------:R-:W-:Y:S02]  /*4870*/  @!P2 PRMT R49, R54, 0x7632, R49 ;  /* 0x000076323631a816 */ /* 0x000fe40000000031 */
[----:B--2---:R-:W-:-:S13]  /*4880*/  R2UR UR16, R6 ;  /* 0x00000000061072ca */ /* 0x004fda00000e0000 */
[----:B------:R-:W-:-:S05]  /*4890*/  MOV R6, UR16 ;  /* 0x0000001000067c02 */ /* 0x000fca0008000f00 */
[----:B------:R-:W-:-:S05]  /*48a0*/  FFMA.FTZ R6, -R6, UR16, R7 ;  /* 0x0000001006067c23 */ /* 0x000fca0008010107 */
[----:B------:R-:W-:-:S13]  /*48b0*/  FSETP.GTU.FTZ.AND P0, PT, R6, RZ, PT ;  /* 0x000000ff0600720b */ /* 0x000fda0003f1c000 */
[----:B------:R-:W-:-:S05]  /*48c0*/  VOTEU.ANY UP0, P0 ;  /* 0x0000000000ff7886 */ /* 0x000fca0000000100 */
[----:B------:R-:W0:Y:S01]  /*48d0*/  @UP0 LDCU UR5, c[0x0][0x3c0] ;  /* 0x00007800ff0507ac */ /* 0x000e220008000800 */
[----:B------:R-:W-:Y:S02]  /*48e0*/  PLOP3.LUT P0, PT, PT, PT, UP0, 0x80, 0x8 ;  /* 0x000000000008781c */ /* 0x000fe40003f0f008 */
[----:B----4-:R-:W-:Y:S02]  /*48f0*/  @!P1 PRMT R88, R88, 0x5410, R60 ;  /* 0x0000541058589816 */ /* 0x010fe4000000003c */
[----:B------:R-:W-:Y:S02]  /*4900*/  PRMT R7, R7, 0x5410, RZ ;  /* 0x0000541007077816 */ /* 0x000fe400000000ff */
[----:B------:R-:W-:-:S07]  /*4910*/  PRMT R88, RZ, 0x7610, R88 ;  /* 0x00007610ff587816 */ /* 0x000fce0000000058 */
[----:B0-----:R-:W-:Y:S01]  /*4920*/  @P0 FADD.FTZ R6, R6, UR5 ;  /* 0x0000000506060e21 */ /* 0x001fe20008010000 */
[----:B------:R-:W-:-:S05]  /*4930*/  @!P2 PRMT R88, R48, 0x7632, R88 ;  /* 0x000076323058a816 */ /* 0x000fca0000000058 */
[----:B------:R-:W0:Y:S01]  /*4940*/  @P0 MUFU.RSQ R6, R6 ;  /* 0x0000000600060308 */ /* 0x000e220000001400 */
[----:B------:R-:W-:Y:S02]  /*4950*/  PRMT R48, RZ, 0x5410, RZ ;  /* 0x00005410ff307816 */ /* 0x000fe400000000ff */
[--C-:B------:R-:W-:Y:S01]  /*4960*/  @!P3 PRMT R7, R7, 0x5410, R46.reuse ;  /* 0x000054100707b816 */ /* 0x100fe2000000002e */
[----:B---3--:R-:W-:Y:S01]  /*4970*/  STL [R1+0x78], R59 ;  /* 0x0000783b01007387 */ /* 0x008fe20000100800 */
[----:B------:R-:W-:-:S03]  /*4980*/  @!P3 PRMT R48, R48, 0x7610, R46 ;  /* 0x000076103030b816 */ /* 0x000fc6000000002e */
[----:B------:R-:W-:Y:S01]  /*4990*/  STL [R1+0xf8], R60 ;  /* 0x0000f83c01007387 */ /* 0x000fe20000100800 */
[----:B------:R-:W-:-:S03]  /*49a0*/  PRMT R7, RZ, 0x7610, R7 ;  /* 0x00007610ff077816 */ /* 0x000fc60000000007 */
[----:B------:R-:W-:Y:S04]  /*49b0*/  STL [R1+0x100], R53 ;  /* 0x0001003501007387 */ /* 0x000fe80000100800 */
[----:B------:R-:W-:Y:S04]  /*49c0*/  STL [R1+0x104], R52 ;  /* 0x0001043401007387 */ /* 0x000fe80000100800 */
[----:B------:R-:W-:Y:S04]  /*49d0*/  STL [R1+0x108], R51 ;  /* 0x0001083301007387 */ /* 0x000fe80000100800 */
[----:B------:R-:W-:Y:S04]  /*49e0*/  STL [R1+0x8c], R50 ;  /* 0x00008c3201007387 */ /* 0x000fe80000100800 */
[----:B------:R-:W-:Y:S04]  /*49f0*/  STL [R1+0x10c], R0 ;  /* 0x00010c0001007387 */ /* 0x000fe80000100800 */
[----:B------:R1:W-:Y:S01]  /*4a00*/  STL [R1+0x80], R46 ;  /* 0x0000802e01007387 */ /* 0x0003e20000100800 */
[----:B------:R-:W-:-:S03]  /*4a10*/  @!P4 PRMT R7, R45, 0x7632, R7 ;  /* 0x000076322d07c816 */ /* 0x000fc60000000007 */
[----:B------:R2:W-:Y:S01]  /*4a20*/  STL [R1+0x84], R45 ;  /* 0x0000842d01007387 */ /* 0x0005e20000100800 */
[----:B-1----:R-:W-:-:S04]  /*4a30*/  PRMT R46, RZ, 0x5410, RZ ;  /* 0x00005410ff2e7816 */ /* 0x002fc800000000ff */
[----:B------:R-:W-:Y:S02]  /*4a40*/  @!P4 PRMT R46, R46, 0x5410, R45 ;  /* 0x000054102e2ec816 */ /* 0x000fe4000000002d */
[----:B--2---:R-:W-:Y:S01]  /*4a50*/  PRMT R45, RZ, 0x5410, RZ ;  /* 0x00005410ff2d7816 */ /* 0x004fe200000000ff */
[----:B------:R1:W-:Y:S01]  /*4a60*/  STL [R1+0x88], R43 ;  /* 0x0000882b01007387 */ /* 0x0003e20000100800 */
[----:B0-----:R-:W-:Y:S02]  /*4a70*/  @P0 R2UR UR5, R6 ;  /* 0x00000000060502ca */ /* 0x001fe400000e0000 */
[--C-:B------:R-:W-:Y:S02]  /*4a80*/  @!P5 PRMT R45, R45, 0x5410, R43.reuse ;  /* 0x000054102d2dd816 */ /* 0x100fe4000000002b */
[----:B------:R-:W-:Y:S02]  /*4a90*/  @!P5 PRMT R44, R44, 0x7610, R43 ;  /* 0x000076102c2cd816 */ /* 0x000fe4000000002b */
[----:B------:R-:W-:-:S02]  /*4aa0*/  @!P1 PRMT R47, R47, 0x5410, R59 ;  /* 0x000054102f2f9816 */ /* 0x000fc4000000003b */
[----:B------:R-:W-:Y:S02]  /*4ab0*/  @!P1 PRMT R89, R59, 0x7632, R89 ;  /* 0x000076323b599816 */ /* 0x000fe40000000059 */
[----:B------:R-:W-:Y:S02]  /*4ac0*/  @!P3 PRMT R90, R90, 0x7610, R53 ;  /* 0x000076105a5ab816 */ /* 0x000fe40000000035 */
[----:B-1----:R-:W-:Y:S02]  /*4ad0*/  PRMT R43, RZ, 0x5410, RZ ;  /* 0x00005410ff2b7816 */ /* 0x002fe400000000ff */
[----:B------:R-:W-:Y:S02]  /*4ae0*/  PRMT R47, RZ, 0x7610, R47 ;  /* 0x00007610ff2f7816 */ /* 0x000fe4000000002f */
[----:B------:R-:W-:Y:S02]  /*4af0*/  PRMT R90, RZ, 0x7610, R90 ;  /* 0x00007610ff5a7816 */ /* 0x000fe4000000005a */
[----:B------:R-:W-:-:S02]  /*4b00*/  PRMT R89, R89, 0x5410, RZ ;  /* 0x0000541059597816 */ /* 0x000fc400000000ff */
[----:B------:R-:W-:Y:S02]  /*4b10*/  @!P6 PRMT R43, R50, 0x7632, R43 ;  /* 0x00007632322be816 */ /* 0x000fe4000000002b */
[----:B------:R-:W-:Y:S02]  /*4b20*/  @!P1 PRMT R91, R60, 0x7632, R91 ;  /* 0x000076323c5b9816 */ /* 0x000fe4000000005b */
[----:B------:R-:W-:Y:S02]  /*4b30*/  @!P3 PRMT R48, R53, 0x7610, R48 ;  /* 0x000076103530b816 */ /* 0x000fe40000000030 */
[C---:B------:R-:W-:Y:S02]  /*4b40*/  @!P4 PRMT R47, R52.reuse, 0x7610, R47 ;  /* 0x00007610342fc816 */ /* 0x040fe4000000002f */
[----:B------:R-:W-:Y:S02]  /*4b50*/  @!P4 PRMT R46, R52, 0x7632, R46 ;  /* 0x00007632342ec816 */ /* 0x000fe4000000002e */
[----:B------:R-:W-:-:S02]  /*4b60*/  @!P5 PRMT R45, R51, 0x7610, R45 ;  /* 0x00007610332dd816 */ /* 0x000fc4000000002d */
[----:B------:R-:W-:Y:S02]  /*4b70*/  @!P5 PRMT R90, R51, 0x7632, R90 ;  /* 0x00007632335ad816 */ /* 0x000fe4000000005a */
[----:B------:R-:W-:Y:S02]  /*4b80*/  @!P6 PRMT R42, R42, 0x5410, R50 ;  /* 0x000054102a2ae816 */ /* 0x000fe40000000032 */
[--C-:B------:R-:W-:Y:S02]  /*4b90*/  @!P6 PRMT R43, R43, 0x5410, R0.reuse ;  /* 0x000054102b2be816 */ /* 0x100fe40000000000 */
[----:B------:R-:W-:Y:S01]  /*4ba0*/  @!P6 PRMT R89, R89, 0x7610, R0 ;  /* 0x000076105959e816 */ /* 0x000fe20000000000 */
[----:B------:R-:W-:Y:S01]  /*4bb0*/  @UP0 UMOV UR17, UR5 ;  /* 0x0000000500110c82 */ /* 0x000fe20008000000 */
[----:B------:R-:W-:Y:S05]  /*4bc0*/  BRA.U UP1, `(.L_x_738) ;  /* 0x0000002501047547 */ /* 0x000fea000b800000 */
[--C-:B------:R-:W-:Y:S02]  /*4bd0*/  HADD2.F32 R51, -RZ, R110.reuse.H1_H1 ;  /* 0x3000006eff337230 */ /* 0x100fe40000004100 */
[--C-:B------:R-:W-:Y:S02]  /*4be0*/  HADD2.F32 R55, -RZ, R95.reuse.H0_H0 ;  /* 0x2000005fff377230 */ /* 0x100fe40000004100 */
[----:B------:R-:W-:Y:S02]  /*4bf0*/  HADD2.F32 R53, -RZ, R110.H0_H0 ;  /* 0x2000006eff357230 */ /* 0x000fe40000004100 */
[----:B------:R-:W-:Y:S01]  /*4c00*/  FADD.FTZ R51, R51, -UR16 ;  /* 0x8000001033337e21 */ /* 0x000fe20008010000 */
[----:B------:R-:W-:Y:S02]  /*4c10*/  HADD2.F32 R56, -RZ, R95.H1_H1 ;  /* 0x3000005fff387230 */ /* 0x000fe40000004100 */
[----:B-----5:R-:W-:Y:S01]  /*4c20*/  FMUL.FTZ R58, R4, R55 ;  /* 0x00000037043a7220 */ /* 0x020fe20000410000 */
[----:B------:R-:W-:-:S02]  /*4c30*/  HADD2.F32 R52, -RZ, R94.H1_H1 ;  /* 0x3000005eff347230 */ /* 0x000fc40000004100 */
[----:B------:R-:W-:Y:S01]  /*4c40*/  FMUL.FTZ R51, R51, UR17 ;  /* 0x0000001133337c20 */ /* 0x000fe20008410000 */
[----:B------:R-:W-:Y:S01]  /*4c50*/  FADD.FTZ R53, R53, -UR16 ;  /* 0x8000001035357e21 */ /* 0x000fe20008010000 */
[----:B------:R-:W-:Y:S01]  /*4c60*/  FADD.FTZ R56, R56, -UR16 ;  /* 0x8000001038387e21 */ /* 0x000fe20008010000 */
[----:B------:R-:W-:Y:S01]  /*4c70*/  FADD.FTZ R6, RZ, R58 ;  /* 0x0000003aff067221 */ /* 0x000fe20000010000 */
[----:B------:R-:W-:Y:S02]  /*4c80*/  HADD2.F32 R57, -RZ, R84.H1_H1 ;  /* 0x30000054ff397230 */ /* 0x000fe40000004100 */
[----:B------:R-:W-:Y:S01]  /*4c90*/  FFMA.FTZ R58, R51, R58, RZ ;  /* 0x0000003a333a7223 */ /* 0x000fe200000100ff */
[----:B------:R-:W-:Y:S02]  /*4ca0*/  HADD2.F32 R54, -RZ, R94.H0_H0 ;  /* 0x2000005eff367230 */ /* 0x000fe40000004100 */
[----:B------:R-:W-:Y:S01]  /*4cb0*/  FFMA.FTZ R51, R55, R51, RZ ;  /* 0x0000003337337223 */ /* 0x000fe200000100ff */
[----:B------:R-:W-:Y:S01]  /*4cc0*/  FMUL.FTZ R0, R5, R52 ;  /* 0x0000003405007220 */ /* 0x000fe20000410000 */
[----:B------:R-:W-:Y:S01]  /*4cd0*/  FMUL.FTZ R53, R53, UR17 ;  /* 0x0000001135357c20 */ /* 0x000fe20008410000 */
[----:B------:R-:W-:Y:S01]  /*4ce0*/  FADD.FTZ R55, RZ, R55 ;  /* 0x00000037ff377221 */ /* 0x000fe20000010000 */
[----:B------:R-:W-:Y:S01]  /*4cf0*/  FMUL.FTZ R56, R56, UR17 ;  /* 0x0000001138387c20 */ /* 0x000fe20008410000 */
[----:B------:R-:W-:Y:S01]  /*4d00*/  FADD.FTZ R57, R57, -UR16 ;  /* 0x8000001039397e21 */ /* 0x000fe20008010000 */
[----:B------:R-:W-:Y:S01]  /*4d10*/  FADD.FTZ R6, R0, R6 ;  /* 0x0000000600067221 */ /* 0x000fe20000010000 */
[----:B------:R-:W-:Y:S01]  /*4d20*/  FFMA.FTZ R58, R53, R0, R58 ;  /* 0x00000000353a7223 */ /* 0x000fe2000001003a */
[----:B------:R-:W-:-:S02]  /*4d30*/  HADD2.F32 R50, -RZ, R84.H0_H0 ;  /* 0x20000054ff327230 */ /* 0x000fc40000004100 */
[C---:B------:R-:W-:Y:S01]  /*4d40*/  FADD.FTZ R55, R54.reuse, R55 ;  /* 0x0000003736377221 */ /* 0x040fe20000010000 */
[----:B------:R-:W-:Y:S01]  /*4d50*/  FFMA.FTZ R51, R54, R56, R51 ;  /* 0x0000003836337223 */ /* 0x000fe20000010033 */
[----:B------:R-:W-:Y:S02]  /*4d60*/  HADD2.F32 R0, -RZ, R93.H1_H1 ;  /* 0x3000005dff007230 */ /* 0x000fe40000004100 */
[----:B------:R-:W-:Y:S01]  /*4d70*/  FFMA.FTZ R53, R52, R53, RZ ;  /* 0x0000003534357223 */ /* 0x000fe200000100ff */
[----:B------:R-:W-:Y:S01]  /*4d80*/  FMUL.FTZ R54, R4, R54 ;  /* 0x0000003604367220 */ /* 0x000fe20000410000 */
[----:B------:R-:W-:Y:S01]  /*4d90*/  FADD.FTZ R52, RZ, R52 ;  /* 0x00000034ff347221 */ /* 0x000fe20000010000 */
[----:B------:R-:W-:Y:S01]  /*4da0*/  FMUL.FTZ R57, R57, UR17 ;  /* 0x0000001139397c20 */ /* 0x000fe20008410000 */
[----:B------:R-:W-:Y:S01]  /*4db0*/  FADD.FTZ R50, R50, -UR16 ;  /* 0x8000001032327e21 */ /* 0x000fe20008010000 */
[----:B------:R-:W-:Y:S01]  /*4dc0*/  FADD.FTZ R6, R6, R54 ;  /* 0x0000003606067221 */ /* 0x000fe20000010000 */
[C---:B------:R-:W-:Y:S01]  /*4dd0*/  FADD.FTZ R52, R0.reuse, R52 ;  /* 0x0000003400347221 */ /* 0x040fe20000010000 */
[----:B------:R-:W-:Y:S01]  /*4de0*/  FFMA.FTZ R53, R0, R57, R53 ;  /* 0x0000003900357223 */ /* 0x000fe20000010035 */
[----:B------:R-:W-:Y:S01]  /*4df0*/  FFMA.FTZ R54, R56, R54, R58 ;  /* 0x0000003638367223 */ /* 0x000fe2000001003a */
[----:B------:R-:W-:Y:S01]  /*4e00*/  FMUL.FTZ R0, R5, R0 ;  /* 0x0000000005007220 */ /* 0x000fe20000410000 */
[----:B------:R-:W-:-:S02]  /*4e10*/  HADD2.F32 R56, -RZ, R70.H1_H1 ;  /* 0x30000046ff387230 */ /* 0x000fc40000004100 */
[----:B------:R-:W-:Y:S01]  /*4e20*/  FMUL.FTZ R50, R50, UR17 ;  /* 0x0000001132327c20 */ /* 0x000fe20008410000 */
[----:B------:R-:W-:Y:S02]  /*4e30*/  HADD2.F32 R58, -RZ, R80.H1_H1 ;  /* 0x30000050ff3a7230 */ /* 0x000fe40000004100 */
[----:B------:R-:W-:Y:S01]  /*4e40*/  FADD.FTZ R6, R0, R6 ;  /* 0x0000000600067221 */ /* 0x000fe20000010000 */
[----:B------:R-:W-:Y:S01]  /*4e50*/  FFMA.FTZ R54, R57, R0, R54 ;  /* 0x0000000039367223 */ /* 0x000fe20000010036 */
[----:B------:R-:W-:Y:S01]  /*4e60*/  FMUL.FTZ R0, R4, R56 ;  /* 0x0000003804007220 */ /* 0x000fe20000410000 */
[----:B------:R-:W-:Y:S01]  /*4e70*/  FADD.FTZ R55, R55, R56 ;  /* 0x0000003837377221 */ /* 0x000fe20000010000 */
[----:B------:R-:W-:Y:S01]  /*4e80*/  FFMA.FTZ R56, R56, R50, R51 ;  /* 0x0000003238387223 */ /* 0x000fe20000010033 */
[----:B------:R-:W-:Y:S02]  /*4e90*/  HADD2.F32 R51, -RZ, R64.H1_H1 ;  /* 0x30000040ff337230 */ /* 0x000fe40000004100 */
[----:B------:R-:W-:Y:S01]  /*4ea0*/  FADD.FTZ R58, R58, -UR16 ;  /* 0x800000103a3a7e21 */ /* 0x000fe20008010000 */
[----:B------:R-:W-:Y:S01]  /*4eb0*/  FADD.FTZ R6, R6, R0 ;  /* 0x0000000006067221 */ /* 0x000fe20000010000 */
[----:B------:R-:W-:Y:S01]  /*4ec0*/  FFMA.FTZ R0, R50, R0, R54 ;  /* 0x0000000032007223 */ /* 0x000fe20000010036 */
[----:B------:R-:W-:-:S02]  /*4ed0*/  HADD2.F32 R54, -RZ, R63.H1_H1 ;  /* 0x3000003fff367230 */ /* 0x000fc40000004100 */
[----:B------:R-:W-:Y:S01]  /*4ee0*/  FADD.FTZ R51, R51, -UR16 ;  /* 0x8000001033337e21 */ /* 0x000fe20008010000 */
[----:B------:R-:W-:Y:S01]  /*4ef0*/  FMUL.FTZ R58, R58, UR17 ;  /* 0x000000113a3a7c20 */ /* 0x000fe20008410000 */
[----:B------:R-:W-:Y:S02]  /*4f00*/  HADD2.F32 R57, -RZ, R61.H1_H1 ;  /* 0x3000003dff397230 */ /* 0x000fe40000004100 */
[----:B------:R-:W-:Y:S01]  /*4f10*/  FMUL.FTZ R51, R51, UR17 ;  /* 0x0000001133337c20 */ /* 0x000fe20008410000 */
[----:B------:R-:W-:Y:S01]  /*4f20*/  FADD.FTZ R52, R52, R54 ;  /* 0x0000003634347221 */ /* 0x000fe20000010000 */
[----:B------:R-:W-:Y:S01]  /*4f30*/  FFMA.FTZ R53, R54, R58, R53 ;  /* 0x0000003a36357223 */ /* 0x000fe20000010035 */
[----:B------:R-:W-:Y:S02]  /*4f40*/  HADD2.F32 R50, -RZ, R64.H0_H0 ;  /* 0x20000040ff327230 */ /* 0x000fe40000004100 */
[----:B------:R-:W-:Y:S01]  /*4f50*/  FMUL.FTZ R54, R5, R54 ;  /* 0x0000003605367220 */ /* 0x000fe20000410000 */
[----:B------:R-:W-:-:S02]  /*4f60*/  HADD2.F32 R63, -RZ, R63.H0_H0 ;  /* 0x2000003fff3f7230 */ /* 0x000fc40000004100 */
[----:B------:R-:W-:Y:S01]  /*4f70*/  FADD.FTZ R55, R55, R57 ;  /* 0x0000003937377221 */ /* 0x000fe20000010000 */
[----:B------:R-:W-:Y:S01]  /*4f80*/  FFMA.FTZ R56, R57, R51, R56 ;  /* 0x0000003339387223 */ /* 0x000fe20000010038 */
[----:B------:R-:W-:Y:S01]  /*4f90*/  FMUL.FTZ R57, R4, R57 ;  /* 0x0000003904397220 */ /* 0x000fe20000410000 */
[----:B------:R-:W-:Y:S01]  /*4fa0*/  FADD.FTZ R6, R54, R6 ;  /* 0x0000000636067221 */ /* 0x000fe20000010000 */
[----:B------:R-:W-:Y:S01]  /*4fb0*/  FFMA.FTZ R0, R58, R54, R0 ;  /* 0x000000363a007223 */ /* 0x000fe20000010000 */
[----:B------:R-:W-:Y:S02]  /*4fc0*/  HADD2.F32 R61, -RZ, R61.H0_H0 ;  /* 0x2000003dff3d7230 */ /* 0x000fe40000004100 */
[----:B------:R-:W-:Y:S01]  /*4fd0*/  FADD.FTZ R50, R50, -UR16 ;  /* 0x8000001032327e21 */ /* 0x000fe20008010000 */
[--C-:B------:R-:W-:Y:S02]  /*4fe0*/  HADD2.F32 R54, -RZ, R62.reuse.H0_H0 ;  /* 0x2000003eff367230 */ /* 0x100fe40000004100 */
[----:B------:R-:W-:Y:S01]  /*4ff0*/  FADD.FTZ R63, R63, -UR16 ;  /* 0x800000103f3f7e21 */ /* 0x000fe20008010000 */
[----:B------:R-:W-:Y:S01]  /*5000*/  FFMA.FTZ R0, R51, R57, R0 ;  /* 0x0000003933007223 */ /* 0x000fe20000010000 */
[----:B------:R-:W-:Y:S01]  /*5010*/  FMUL.FTZ R50, R50, UR17 ;  /* 0x0000001132327c20 */ /* 0x000fe20008410000 */
[----:B------:R-:W-:Y:S01]  /*5020*/  FMUL.FTZ R51, R5, R61 ;  /* 0x0000003d05337220 */ /* 0x000fe20000410000 */
[----:B------:R-:W-:-:S02]  /*5030*/  HADD2.F32 R62, -RZ, R62.H1_H1 ;  /* 0x3000003eff3e7230 */ /* 0x000fc40000004100 */
[----:B------:R-:W-:Y:S01]  /*5040*/  FADD.FTZ R54, R54, -UR16 ;  /* 0x8000001036367e21 */ /* 0x000fe20008010000 */
[----:B------:R-:W-:Y:S01]  /*5050*/  FMUL.FTZ R63, R63, UR17 ;  /* 0x000000113f3f7c20 */ /* 0x000fe20008410000 */
[----:B------:R-:W-:Y:S01]  /*5060*/  FFMA.FTZ R53, R61, R50, R53 ;  /* 0x000000323d357223 */ /* 0x000fe20000010035 */
[----:B------:R-:W-:Y:S01]  /*5070*/  FFMA.FTZ R0, R50, R51, R0 ;  /* 0x0000003332007223 */ /* 0x000fe20000010000 */
[----:B------:R-:W-:Y:S02]  /*5080*/  HADD2.F32 R70, -RZ, R70.H0_H0 ;  /* 0x20000046ff467230 */ /* 0x000fe40000004100 */
[----:B------:R-:W-:Y:S01]  /*5090*/  FADD.FTZ R6, R6, R57 ;  /* 0x0000003906067221 */ /* 0x000fe20000010000 */
[----:B------:R-:W-:Y:S01]  /*50a0*/  FADD.FTZ R52, R52, R61 ;  /* 0x0000003d34347221 */ /* 0x000fe20000010000 */
[--C-:B------:R-:W-:Y:S02]  /*50b0*/  HADD2.F32 R50, -RZ, R67.reuse.H1_H1 ;  /* 0x30000043ff327230 */ /* 0x100fe40000004100 */
[----:B------:R-:W-:Y:S01]  /*50c0*/  FMUL.FTZ R54, R54, UR17 ;  /* 0x0000001136367c20 */ /* 0x000fe20008410000 */
[----:B------:R-:W-:Y:S01]  /*50d0*/  FADD.FTZ R55, R55, R62 ;  /* 0x0000003e37377221 */ /* 0x000fe20000010000 */
[----:B------:R-:W-:Y:S01]  /*50e0*/  FFMA.FTZ R56, R62, R63, R56 ;  /* 0x0000003f3e387223 */ /* 0x000fe20000010038 */
[----:B------:R-:W-:Y:S01]  /*50f0*/  FMUL.FTZ R62, R4, R62 ;  /* 0x0000003e043e7220 */ /* 0x000fe20000410000 */
[----:B------:R-:W-:Y:S01]  /*5100*/  FADD.FTZ R6, R51, R6 ;  /* 0x0000000633067221 */ /* 0x000fe20000010000 */
[----:B------:R-:W-:Y:S01]  /*5110*/  FADD.FTZ R52, R52, R70 ;  /* 0x0000004634347221 */ /* 0x000fe20000010000 */
[----:B------:R-:W-:Y:S01]  /*5120*/  FFMA.FTZ R53, R70, R54, R53 ;  /* 0x0000003646357223 */ /* 0x000fe20000010035 */
[----:B------:R-:W-:-:S02]  /*5130*/  HADD2.F32 R67, -RZ, R67.H0_H0 ;  /* 0x20000043ff437230 */ /* 0x000fc40000004100 */
[----:B------:R-:W-:Y:S01]  /*5140*/  FMUL.FTZ R70, R5, R70 ;  /* 0x0000004605467220 */ /* 0x000fe20000410000 */
[----:B------:R-:W-:Y:S01]  /*5150*/  FFMA.FTZ R63, R63, R62, R0 ;  /* 0x0000003e3f3f7223 */ /* 0x000fe20000010000 */
[----:B------:R-:W-:Y:S01]  /*5160*/  FADD.FTZ R50, R50, -UR16 ;  /* 0x8000001032327e21 */ /* 0x000fe20008010000 */
[----:B------:R-:W-:Y:S01]  /*5170*/  FADD.FTZ R6, R6, R62 ;  /* 0x0000003e06067221 */ /* 0x000fe20000010000 */
[----:B------:R-:W-:Y:S01]  /*5180*/  FMUL.FTZ R51, R4, R67 ;  /* 0x0000004304337220 */ /* 0x000fe20000410000 */
[----:B------:R-:W-:Y:S01]  /*5190*/  FFMA.FTZ R63, R54, R70, R63 ;  /* 0x00000046363f7223 */ /* 0x000fe2000001003f */
[----:B------:R-:W-:Y:S01]  /*51a0*/  FMUL.FTZ R50, R50, UR17 ;  /* 0x0000001132327c20 */ /* 0x000fe20008410000 */
[----:B------:R-:W-:Y:S02]  /*51b0*/  HADD2.F32 R0, -RZ, R71.H0_H0 ;  /* 0x20000047ff007230 */ /* 0x000fe40000004100 */
[----:B------:R-:W-:Y:S01]  /*51c0*/  FADD.FTZ R6, R70, R6 ;  /* 0x0000000646067221 */ /* 0x000fe20000010000 */
[----:B------:R-:W-:-:S02]  /*51d0*/  HADD2.F32 R80, -RZ, R80.H0_H0 ;  /* 0x20000050ff507230 */ /* 0x000fc40000004100 */
[----:B------:R-:W-:Y:S01]  /*51e0*/  FFMA.FTZ R56, R67, R50, R56 ;  /* 0x0000003243387223 */ /* 0x000fe20000010038 */
[----:B------:R-:W-:Y:S01]  /*51f0*/  FFMA.FTZ R63, R50, R51, R63 ;  /* 0x00000033323f7223 */ /* 0x000fe2000001003f */
[----:B------:R-:W-:Y:S02]  /*5200*/  HADD2.F32 R50, -RZ, R71.H1_H1 ;  /* 0x30000047ff327230 */ /* 0x000fe40000004100 */
[----:B------:R-:W-:Y:S01]  /*5210*/  FADD.FTZ R54, R0, -UR16 ;  /* 0x8000001000367e21 */ /* 0x000fe20008010000 */
[----:B------:R-:W-:Y:S01]  /*5220*/  FADD.FTZ R80, R80, -UR16 ;  /* 0x8000001050507e21 */ /* 0x000fe20008010000 */
[----:B------:R-:W-:Y:S01]  /*5230*/  FADD.FTZ R6, R6, R51 ;  /* 0x0000003306067221 */ /* 0x000fe20000010000 */
[--C-:B------:R-:W-:Y:S02]  /*5240*/  HADD2.F32 R51, -RZ, R77.reuse.H1_H1 ;  /* 0x3000004dff337230 */ /* 0x100fe40000004100 */
[----:B------:R-:W-:Y:S01]  /*5250*/  FADD.FTZ R55, R55, R67 ;  /* 0x0000004337377221 */ /* 0x000fe20000010000 */
[----:B------:R-:W-:Y:S01]  /*5260*/  FMUL.FTZ R54, R54, UR17 ;  /* 0x0000001136367c20 */ /* 0x000fe20008410000 */
[----:B------:R-:W-:Y:S01]  /*5270*/  FMUL.FTZ R0, R80, UR17 ;  /* 0x0000001150007c20 */ /* 0x000fe20008410000 */
[----:B------:R-:W-:Y:S01]  /*5280*/  FMUL.FTZ R59, R5, R50 ;  /* 0x00000032053b7220 */ /* 0x000fe20000410000 */
[----:B------:R-:W-:-:S02]  /*5290*/  HADD2.F32 R77, -RZ, R77.H0_H0 ;  /* 0x2000004dff4d7230 */ /* 0x000fc40000004100 */
[----:B------:R-:W-:Y:S01]  /*52a0*/  FADD.FTZ R55, R55, R51 ;  /* 0x0000003337377221 */ /* 0x000fe20000010000 */
[--C-:B------:R-:W-:Y:S02]  /*52b0*/  HADD2.F32 R57, -RZ, R72.reuse.H1_H1 ;  /* 0x30000048ff397230 */ /* 0x100fe40000004100 */
[----:B------:R-:W-:Y:S01]  /*52c0*/  FFMA.FTZ R56, R51, R54, R56 ;  /* 0x0000003633387223 */ /* 0x000fe20000010038 */
[----:B------:R-:W-:Y:S01]  /*52d0*/  FMUL.FTZ R51, R4, R51 ;  /* 0x0000003304337220 */ /* 0x000fe20000410000 */
[----:B------:R-:W-:Y:S01]  /*52e0*/  FADD.FTZ R6, R59, R6 ;  /* 0x000000063b067221 */ /* 0x000fe20000010000 */
[----:B------:R-:W-:Y:S01]  /*52f0*/  FFMA.FTZ R63, R0, R59, R63 ;  /* 0x0000003b003f7223 */ /* 0x000fe2000001003f */
[----:B------:R-:W-:Y:S02]  /*5300*/  HADD2.F32 R72, -RZ, R72.H0_H0 ;  /* 0x20000048ff487230 */ /* 0x000fe40000004100 */
[----:B------:R-:W-:Y:S01]  /*5310*/  FADD.FTZ R77, R77, -UR16 ;  /* 0x800000104d4d7e21 */ /* 0x000fe20008010000 */
[----:B------:R-:W-:Y:S01]  /*5320*/  FADD.FTZ R57, R57, -UR16 ;  /* 0x8000001039397e21 */ /* 0x000fe20008010000 */
[----:B------:R-:W-:Y:S01]  /*5330*/  FADD.FTZ R59, R6, R51 ;  /* 0x00000033063b7221 */ /* 0x000fe20000010000 */
[----:B------:R-:W-:Y:S01]  /*5340*/  FFMA.FTZ R54, R54, R51, R63 ;  /* 0x0000003336367223 */ /* 0x000fe2000001003f */
[----:B------:R-:W-:-:S02]  /*5350*/  HADD2.F32 R51, -RZ, R79.H1_H1 ;  /* 0x3000004fff337230 */ /* 0x000fc40000004100 */
[----:B------:R-:W-:Y:S01]  /*5360*/  FADD.FTZ R52, R52, R50 ;  /* 0x0000003234347221 */ /* 0x000fe20000010000 */
[----:B------:R-:W-:Y:S01]  /*5370*/  FFMA.FTZ R53, R50, R0, R53 ;  /* 0x0000000032357223 */ /* 0x000fe20000010035 */
[----:B------:R-:W-:Y:S01]  /*5380*/  FMUL.FTZ R77, R77, UR17 ;  /* 0x000000114d4d7c20 */ /* 0x000fe20008410000 */
[----:B------:R-:W-:Y:S01]  /*5390*/  FMUL.FTZ R6, R5, R72 ;  /* 0x0000004805067220 */ /* 0x000fe20000410000 */
[--C-:B------:R-:W-:Y:S02]  /*53a0*/  HADD2.F32 R50, -RZ, R78.reuse.H1_H1 ;  /* 0x3000004eff327230 */ /* 0x100fe40000004100 */
[----:B------:R-:W-:Y:S01]  /*53b0*/  FMUL.FTZ R57, R57, UR17 ;  /* 0x0000001139397c20 */ /* 0x000fe20008410000 */
[----:B------:R-:W-:Y:S01]  /*53c0*/  FADD.FTZ R55, R55, R51 ;  /* 0x0000003337377221 */ /* 0x000fe20000010000 */
[----:B------:R-:W-:Y:S01]  /*53d0*/  FFMA.FTZ R56, R51, R77, R56 ;  /* 0x0000004d33387223 */ /* 0x000fe20000010038 */
[----:B------:R-:W-:Y:S01]  /*53e0*/  FADD.FTZ R0, R6, R59 ;  /* 0x0000003b06007221 */ /* 0x000fe20000010000 */
[----:B------:R-:W-:-:S02]  /*53f0*/  HADD2.F32 R78, -RZ, R78.H0_H0 ;  /* 0x2000004eff4e7230 */ /* 0x000fc40000004100 */
[----:B------:R-:W-:Y:S01]  /*5400*/  FMUL.FTZ R51, R4, R51 ;  /* 0x0000003304337220 */ /* 0x000fe20000410000 */
[----:B------:R-:W-:Y:S01]  /*5410*/  FFMA.FTZ R6, R57, R6, R54 ;  /* 0x0000000639067223 */ /* 0x000fe20000010036 */
[----:B------:R-:W-:Y:S01]  /*5420*/  FADD.FTZ R50, R50, -UR16 ;  /* 0x8000001032327e21 */ /* 0x000fe20008010000 */
[----:B------:R-:W-:Y:S01]  /*5430*/  FFMA.FTZ R53, R72, R57, R53 ;  /* 0x0000003948357223 */ /* 0x000fe20000010035 */
[----:B------:R-:W-:Y:S01]  /*5440*/  FADD.FTZ R0, R0, R51 ;  /* 0x0000003300007221 */ /* 0x000fe20000010000 */
[----:B------:R-:W-:Y:S02]  /*5450*/  HADD2.F32 R79, -RZ, R79.H0_H0 ;  /* 0x2000004fff4f7230 */ /* 0x000fe40000004100 */
[----:B------:R-:W-:Y:S01]  /*5460*/  FMUL.FTZ R50, R50, UR17 ;  /* 0x0000001132327c20 */ /* 0x000fe20008410000 */
[----:B------:R-:W-:Y:S01]  /*5470*/  FMUL.FTZ R57, R5, R78 ;  /* 0x0000004e05397220 */ /* 0x000fe20000410000 */
[----:B------:R-:W-:Y:S01]  /*5480*/  FFMA.FTZ R51, R77, R51, R6 ;  /* 0x000000334d337223 */ /* 0x000fe20000010006 */
[----:B------:R-:W-:-:S02]  /*5490*/  HADD2.F32 R93, -RZ, R93.H0_H0 ;  /* 0x2000005dff5d7230 */ /* 0x000fc40000004100 */
[----:B------:R-:W-:Y:S01]  /*54a0*/  FADD.FTZ R79, R79, -UR16 ;  /* 0x800000104f4f7e21 */ /* 0x000fe20008010000 */
[----:B------:R-:W-:Y:S01]  /*54b0*/  FADD.FTZ R0, R57, R0 ;  /* 0x0000000039007221 */ /* 0x000fe20000010000 */
[----:B------:R-:W-:Y:S01]  /*54c0*/  FFMA.FTZ R51, R50, R57, R51 ;  /* 0x0000003932337223 */ /* 0x000fe20000010033 */
[--C-:B------:R-:W-:Y:S02]  /*54d0*/  HADD2.F32 R6, -RZ, R92.reuse.H1_H1 ;  /* 0x3000005cff067230 */ /* 0x100fe40000004100 */
[----:B------:R-:W-:Y:S01]  /*54e0*/  FMUL.FTZ R57, R4, R93 ;  /* 0x0000005d04397220 */ /* 0x000fe20000410000 */
[----:B------:R-:W-:Y:S02]  /*54f0*/  HADD2.F32 R58, -RZ, R91.H1_H1 ;  /* 0x3000005bff3a7230 */ /* 0x000fe40000004100 */
[----:B------:R-:W-:Y:S01]  /*5500*/  FFMA.FTZ R53, R78, R50, R53 ;  /* 0x000000324e357223 */ /* 0x000fe20000010035 */
[----:B------:R-:W-:Y:S01]  /*5510*/  FMUL.FTZ R50, R79, UR17 ;  /* 0x000000114f327c20 */ /* 0x000fe20008410000 */
[----:B------:R-:W-:Y:S01]  /*5520*/  FADD.FTZ R54, R0, R57 ;  /* 0x0000003900367221 */ /* 0x000fe20000010000 */
[----:B------:R-:W-:-:S02]  /*5530*/  HADD2.F32 R92, -RZ, R92.H0_H0 ;  /* 0x2000005cff5c7230 */ /* 0x000fc40000004100 */
[----:B------:R-:W-:Y:S01]  /*5540*/  FADD.FTZ R6, R6, -UR16 ;  /* 0x8000001006067e21 */ /* 0x000fe20008010000 */
[----:B------:R-:W-:Y:S01]  /*5550*/  FADD.FTZ R0, R58, -UR16 ;  /* 0x800000103a007e21 */ /* 0x000fe20008010000 */
[--C-:B------:R-:W-:Y:S02]  /*5560*/  HADD2.F32 R58, -RZ, R85.reuse.H1_H1 ;  /* 0x30000055ff3a7230 */ /* 0x100fe40000004100 */
[----:B------:R-:W-:Y:S01]  /*5570*/  FADD.FTZ R52, R52, R72 ;  /* 0x0000004834347221 */ /* 0x000fe20000010000 */
[----:B------:R-:W-:Y:S01]  /*5580*/  FFMA.FTZ R56, R93, R50, R56 ;  /* 0x000000325d387223 */ /* 0x000fe20000010038 */
[----:B------:R-:W-:Y:S01]  /*5590*/  FFMA.FTZ R57, R50, R57, R51 ;  /* 0x0000003932397223 */ /* 0x000fe20000010033 */
[----:B------:R-:W-:Y:S01]  /*55a0*/  FMUL.FTZ R50, R6, UR17 ;  /* 0x0000001106327c20 */ /* 0x000fe20008410000 */
[----:B------:R-:W-:Y:S01]  /*55b0*/  FMUL.FTZ R51, R5, R92 ;  /* 0x0000005c05337220 */ /* 0x000fe20000410000 */
[----:B------:R-:W-:Y:S02]  /*55c0*/  HADD2.F32 R59, -RZ, R86.H1_H1 ;  /* 0x30000056ff3b7230 */ /* 0x000fe40000004100 */
[----:B------:R-:W-:Y:S01]  /*55d0*/  FADD.FTZ R52, R52, R78 ;  /* 0x0000004e34347221 */ /* 0x000fe20000010000 */
[----:B------:R-:W-:Y:S01]  /*55e0*/  FADD.FTZ R55, R55, R93 ;  /* 0x0000005d37377221 */ /* 0x000fe20000010000 */
[----:B------:R-:W-:Y:S01]  /*55f0*/  FMUL.FTZ R60, R0, UR17 ;  /* 0x00000011003c7c20 */ /* 0x000fe20008410000 */
[----:B------:R-:W-:Y:S01]  /*5600*/  FADD.FTZ R58, R58, -UR16 ;  /* 0x800000103a3a7e21 */ /* 0x000fe20008010000 */
[----:B------:R-:W-:Y:S01]  /*5610*/  FFMA.FTZ R53, R92, R50, R53 ;  /* 0x000000325c357223 */ /* 0x000fe20000010035 */
[----:B------:R-:W-:Y:S01]  /*5620*/  FFMA.FTZ R57, R50, R51, R57 ;  /* 0x0000003332397223 */ /* 0x000fe20000010039 */
[----:B------:R-:W-:-:S02]  /*5630*/  HADD2.F32 R50, -RZ, R85.H0_H0 ;  /* 0x20000055ff327230 */ /* 0x000fc40000004100 */
[----:B------:R-:W-:Y:S01]  /*5640*/  FADD.FTZ R52, R52, R92 ;  /* 0x0000005c34347221 */ /* 0x000fe20000010000 */
[----:B------:R-:W-:Y:S01]  /*5650*/  FADD.FTZ R0, R55, R59 ;  /* 0x0000003b37007221 */ /* 0x000fe20000010000 */
[----:B------:R-:W-:Y:S01]  /*5660*/  FFMA.FTZ R6, R59, R60, R56 ;  /* 0x0000003c3b067223 */ /* 0x000fe20000010038 */
[----:B------:R-:W-:Y:S01]  /*5670*/  FMUL.FTZ R58, R58, UR17 ;  /* 0x000000113a3a7c20 */ /* 0x000fe20008410000 */
[----:B------:R-:W-:Y:S01]  /*5680*/  FMUL.FTZ R59, R4, R59 ;  /* 0x0000003b043b7220 */ /* 0x000fe20000410000 */
[----:B------:R-:W-:Y:S01]  /*5690*/  FADD.FTZ R54, R51, R54 ;  /* 0x0000003633367221 */ /* 0x000fe20000010000 */
[----:B------:R-:W-:Y:S02]  /*56a0*/  HADD2.F32 R86, -RZ, R86.H0_H0 ;  /* 0x20000056ff567230 */ /* 0x000fe40000004100 */
[----:B------:R-:W-:Y:S01]  /*56b0*/  FMUL.FTZ R51, R5, R50 ;  /* 0x0000003205337220 */ /* 0x000fe20000410000 */
[----:B------:R-:W-:Y:S01]  /*56c0*/  FADD.FTZ R52, R52, R50 ;  /* 0x0000003234347221 */ /* 0x000fe20000010000 */
[----:B------:R-:W-:Y:S01]  /*56d0*/  FFMA.FTZ R53, R50, R58, R53 ;  /* 0x0000003a32357223 */ /* 0x000fe20000010035 */
[----:B------:R-:W-:Y:S01]  /*56e0*/  FADD.FTZ R54, R54, R59 ;  /* 0x0000003b36367221 */ /* 0x000fe20000010000 */
[----:B------:R-:W-:Y:S01]  /*56f0*/  FFMA.FTZ R57, R60, R59, R57 ;  /* 0x0000003b3c397223 */ /* 0x000fe20000010039 */
[----:B------:R-:W-:-:S02]  /*5700*/  HADD2.F32 R50, -RZ, R87.H0_H0 ;  /* 0x20000057ff327230 */ /* 0x000fc40000004100 */
[----:B------:R-:W-:Y:S01]  /*5710*/  FADD.FTZ R86, R86, -UR16 ;  /* 0x8000001056567e21 */ /* 0x000fe20008010000 */
[----:B------:R-:W-:Y:S01]  /*5720*/  FADD.FTZ R54, R51, R54 ;  /* 0x0000003633367221 */ /* 0x000fe20000010000 */
[----:B------:R-:W-:Y:S01]  /*5730*/  FFMA.FTZ R57, R58, R51, R57 ;  /* 0x000000333a397223 */ /* 0x000fe20000010039 */
[----:B------:R-:W-:Y:S02]  /*5740*/  HADD2.F32 R87, -RZ, R87.H1_H1 ;  /* 0x30000057ff577230 */ /* 0x000fe40000004100 */
[----:B------:R-:W-:Y:S01]  /*5750*/  FADD.FTZ R51, R50, -UR16 ;  /* 0x8000001032337e21 */ /* 0x000fe20008010000 */
[----:B------:R-:W-:Y:S01]  /*5760*/  FMUL.FTZ R86, R86, UR17 ;  /* 0x0000001156567c20 */ /* 0x000fe20008410000 */
[----:B------:R-:W-:Y:S02]  /*5770*/  HADD2.F32 R50, -RZ, R42.H0_H0 ;  /* 0x2000002aff327230 */ /* 0x000fe40000004100 */
[----:B------:R-:W-:Y:S01]  /*5780*/  FMUL.FTZ R51, R51, UR17 ;  /* 0x0000001133337c20 */ /* 0x000fe20008410000 */
[----:B------:R-:W-:Y:S01]  /*5790*/  FADD.FTZ R0, R0, R87 ;  /* 0x0000005700007221 */ /* 0x000fe20000010000 */
[----:B------:R-:W-:Y:S01]  /*57a0*/  FFMA.FTZ R6, R87, R86, R6 ;  /* 0x0000005657067223 */ /* 0x000fe20000010006 */
[----:B------:R-:W-:-:S02]  /*57b0*/  HADD2.F32 R56, -RZ, R8.H0_H0 ;  /* 0x20000008ff387230 */ /* 0x000fc40000004100 */
[----:B------:R-:W-:Y:S01]  /*57c0*/  FMUL.FTZ R87, R4, R87 ;  /* 0x0000005704577220 */ /* 0x000fe20000410000 */
[----:B------:R-:W-:Y:S01]  /*57d0*/  FADD.FTZ R52, R52, R50 ;  /* 0x0000003234347221 */ /* 0x000fe20000010000 */
[----:B------:R-:W-:Y:S01]  /*57e0*/  FFMA.FTZ R53, R50, R51, R53 ;  /* 0x0000003332357223 */ /* 0x000fe20000010035 */
[----:B------:R-:W-:Y:S01]  /*57f0*/  FMUL.FTZ R50, R5, R50 ;  /* 0x0000003205327220 */ /* 0x000fe20000410000 */
[----:B------:R-:W-:Y:S01]  /*5800*/  FFMA.FTZ R86, R86, R87, R57 ;  /* 0x0000005756567223 */ /* 0x000fe20000010039 */
[----:B------:R-:W-:Y:S01]  /*5810*/  FADD.FTZ R56, R56, -UR16 ;  /* 0x8000001038387e21 */ /* 0x000fe20008010000 */
[----:B------:R-:W-:Y:S01]  /*5820*/  FADD.FTZ R55, R54, R87 ;  /* 0x0000005736377221 */ /* 0x000fe20000010000 */
[----:B------:R-:W-:Y:S02]  /*5830*/  HADD2.F32 R57, -RZ, R9.H0_H0 ;  /* 0x20000009ff397230 */ /* 0x000fe40000004100 */
[----:B------:R-:W-:Y:S01]  /*5840*/  FFMA.FTZ R86, R51, R50, R86 ;  /* 0x0000003233567223 */ /* 0x000fe20000010056 */
[----:B------:R-:W-:Y:S01]  /*5850*/  FMUL.FTZ R51, R56, UR17 ;  /* 0x0000001138337c20 */ /* 0x000fe20008410000 */
[----:B------:R-:W-:Y:S01]  /*5860*/  FADD.FTZ R55, R50, R55 ;  /* 0x0000003732377221 */ /* 0x000fe20000010000 */
[----:B------:R-:W-:-:S02]  /*5870*/  HADD2.F32 R8, -RZ, R8.H1_H1 ;  /* 0x30000008ff087230 */ /* 0x000fc40000004100 */
[----:B------:R-:W-:Y:S01]  /*5880*/  FMUL.FTZ R54, R4, R57 ;  /* 0x0000003904367220 */ /* 0x000fe20000410000 */
[----:B------:R-:W-:Y:S01]  /*5890*/  FADD.FTZ R50, R0, R57 ;  /* 0x0000003900327221 */ /* 0x000fe20000010000 */
[----:B------:R-:W-:Y:S01]  /*58a0*/  FFMA.FTZ R6, R57, R51, R6 ;  /* 0x0000003339067223 */ /* 0x000fe20000010006 */
[----:B------:R-:W-:Y:S02]  /*58b0*/  HADD2.F32 R57, -RZ, R10.H0_H0 ;  /* 0x2000000aff397230 */ /* 0x000fe40000004100 */
[----:B------:R-:W-:Y:S01]  /*58c0*/  FADD.FTZ R8, R8, -UR16 ;  /* 0x8000001008087e21 */ /* 0x000fe20008010000 */
[----:B------:R-:W-:Y:S02]  /*58d0*/  HADD2.F32 R0, -RZ, R9.H1_H1 ;  /* 0x30000009ff007230 */ /* 0x000fe40000004100 */
[----:B------:R-:W-:Y:S01]  /*58e0*/  FADD.FTZ R56, R55, R54 ;  /* 0x0000003637387221 */ /* 0x000fe20000010000 */
[----:B------:R-:W-:Y:S01]  /*58f0*/  FFMA.FTZ R51, R51, R54, R86 ;  /* 0x0000003633337223 */ /* 0x000fe20000010056 */
[----:B------:R-:W-:Y:S01]  /*5900*/  FADD.FTZ R57, R57, -UR16 ;  /* 0x8000001039397e21 */ /* 0x000fe20008010000 */
[----:B------:R-:W-:-:S02]  /*5910*/  HADD2.F32 R55, -RZ, R11.H0_H0 ;  /* 0x2000000bff377230 */ /* 0x000fc40000004100 */
[----:B------:R-:W-:Y:S01]  /*5920*/  FMUL.FTZ R8, R8, UR17 ;  /* 0x0000001108087c20 */ /* 0x000fe20008410000 */
[----:B------:R-:W-:Y:S02]  /*5930*/  HADD2.F32 R10, -RZ, R10.H1_H1 ;  /* 0x3000000aff0a7230 */ /* 0x000fe40000004100 */
[----:B------:R-:W-:Y:S01]  /*5940*/  FMUL.FTZ R54, R57, UR17 ;  /* 0x0000001139367c20 */ /* 0x000fe20008410000 */
[----:B------:R-:W-:Y:S01]  /*5950*/  FMUL.FTZ R9, R5, R0 ;  /* 0x0000000005097220 */ /* 0x000fe20000410000 */
[----:B------:R-:W-:Y:S01]  /*5960*/  FADD.FTZ R52, R52, R0 ;  /* 0x0000000034347221 */ /* 0x000fe20000010000 */
[----:B------:R-:W-:Y:S01]  /*5970*/  FFMA.FTZ R53, R0, R8, R53 ;  /* 0x0000000800357223 */ /* 0x000fe20000010035 */
[----:B------:R-:W-:Y:S01]  /*5980*/  FADD.FTZ R50, R50, R55 ;  /* 0x0000003732327221 */ /* 0x000fe20000010000 */
[----:B------:R-:W-:Y:S01]  /*5990*/  FFMA.FTZ R6, R55, R54, R6 ;  /* 0x0000003637067223 */ /* 0x000fe20000010006 */
[----:B------:R-:W-:Y:S02]  /*59a0*/  HADD2.F32 R0, -RZ, R11.H1_H1 ;  /* 0x3000000bff007230 */ /* 0x000fe40000004100 */
[----:B------:R-:W-:Y:S01]  /*59b0*/  FMUL.FTZ R55, R4, R55 ;  /* 0x0000003704377220 */ /* 0x000fe20000410000 */
[----:B------:R-:W-:Y:S01]  /*59c0*/  FADD.FTZ R56, R9, R56 ;  /* 0x0000003809387221 */ /* 0x000fe20000010000 */
[----:B------:R-:W-:Y:S01]  /*59d0*/  FFMA.FTZ R51, R8, R9, R51 ;  /* 0x0000000908337223 */ /* 0x000fe20000010033 */
[----:B------:R-:W-:Y:S01]  /*59e0*/  FADD.FTZ R10, R10, -UR16 ;  /* 0x800000100a0a7e21 */ /* 0x000fe20008010000 */
[----:B------:R-:W-:-:S02]  /*59f0*/  HADD2.F32 R8, -RZ, R12.H0_H0 ;  /* 0x2000000cff087230 */ /* 0x000fc40000004100 */
[----:B------:R-:W-:Y:S01]  /*5a00*/  FADD.FTZ R56, R56, R55 ;  /* 0x0000003738387221 */ /* 0x000fe20000010000 */
[----:B------:R-:W-:Y:S01]  /*5a10*/  FFMA.FTZ R51, R54, R55, R51 ;  /* 0x0000003736337223 */ /* 0x000fe20000010033 */
[----:B------:R-:W-:Y:S01]  /*5a20*/  FMUL.FTZ R10, R10, UR17 ;  /* 0x000000110a0a7c20 */ /* 0x000fe20008410000 */
[----:B------:R-:W-:Y:S01]  /*5a30*/  FMUL.FTZ R9, R5, R0 ;  /* 0x0000000005097220 */ /* 0x000fe20000410000 */
[----:B------:R-:W-:Y:S01]  /*5a40*/  FADD.FTZ R8, R8, -UR16 ;  /* 0x8000001008087e21 */ /* 0x000fe20008010000 */
[----:B------:R-:W-:Y:S02]  /*5a50*/  HADD2.F32 R12, -RZ, R12.H1_H1 ;  /* 0x3000000cff0c7230 */ /* 0x000fe40000004100 */
[----:B------:R-:W-:Y:S01]  /*5a60*/  FADD.FTZ R52, R52, R0 ;  /* 0x0000000034347221 */ /* 0x000fe20000010000 */
[----:B------:R-:W-:Y:S01]  /*5a70*/  FADD.FTZ R56, R9, R56 ;  /* 0x0000003809387221 */ /* 0x000fe20000010000 */
[----:B------:R-:W-:Y:S01]  /*5a80*/  FFMA.FTZ R51, R10, R9, R51 ;  /* 0x000000090a337223 */ /* 0x000fe20000010033 */
[----:B------:R-:W-:-:S02]  /*5a90*/  HADD2.F32 R9, -RZ, R13.H0_H0 ;  /* 0x2000000dff097230 */ /* 0x000fc40000004100 */
[----:B------:R-:W-:Y:S01]  /*5aa0*/  FMUL.FTZ R8, R8, UR17 ;  /* 0x0000001108087c20 */ /* 0x000fe20008410000 */
[----:B------:R-:W-:Y:S01]  /*5ab0*/  FFMA.FTZ R53, R0, R10, R53 ;  /* 0x0000000a00357223 */ /* 0x000fe20000010035 */
[----:B------:R-:W-:Y:S02]  /*5ac0*/  HADD2.F32 R0, -RZ, R13.H1_H1 ;  /* 0x3000000dff007230 */ /* 0x000fe40000004100 */
[----:B------:R-:W-:Y:S01]  /*5ad0*/  FADD.FTZ R12, R12, -UR16 ;  /* 0x800000100c0c7e21 */ /* 0x000fe20008010000 */
[----:B------:R-:W-:Y:S01]  /*5ae0*/  FADD.FTZ R50, R50, R9 ;  /* 0x0000000932327221 */ /* 0x000fe20000010000 */
[----:B------:R-:W-:Y:S01]  /*5af0*/  FFMA.FTZ R6, R9, R8, R6 ;  /* 0x0000000809067223 */ /* 0x000fe20000010006 */
[----:B------:R-:W-:Y:S01]  /*5b00*/  FMUL.FTZ R9, R4, R9 ;  /* 0x0000000904097220 */ /* 0x000fe20000410000 */
[----:B------:R-:W-:Y:S02]  /*5b10*/  HADD2.F32 R10, -RZ, R14.H0_H0 ;  /* 0x2000000eff0a7230 */ /* 0x000fe40000004100 */
[----:B------:R-:W-:Y:S01]  /*5b20*/  FMUL.FTZ R12, R12, UR17 ;  /* 0x000000110c0c7c20 */ /* 0x000fe20008410000 */
[----:B------:R-:W-:Y:S01]  /*5b30*/  FMUL.FTZ R11, R5, R0 ;  /* 0x00000000050b7220 */ /* 0x000fe20000410000 */
[----:B------:R-:W-:Y:S01]  /*5b40*/  FADD.FTZ R56, R56, R9 ;  /* 0x0000000938387221 */ /* 0x000fe20000010000 */
[----:B------:R-:W-:Y:S01]  /*5b50*/  FFMA.FTZ R51, R8, R9, R51 ;  /* 0x0000000908337223 */ /* 0x000fe20000010033 */
[----:B------:R-:W-:-:S02]  /*5b60*/  HADD2.F32 R9, -RZ, R15.H0_H0 ;  /* 0x2000000fff097230 */ /* 0x000fc40000004100 */
[----:B------:R-:W-:Y:S01]  /*5b70*/  FADD.FTZ R10, R10, -UR16 ;  /* 0x800000100a0a7e21 */ /* 0x000fe20008010000 */
[----:B------:R-:W-:Y:S02]  /*5b80*/  HADD2.F32 R8, -RZ, R16.H0_H0 ;  /* 0x20000010ff087230 */ /* 0x000fe40000004100 */
[----:B------:R-:W-:Y:S01]  /*5b90*/  FADD.FTZ R56, R11, R56 ;  /* 0x000000380b387221 */ /* 0x000fe20000010000 */
[----:B------:R-:W-:Y:S02]  /*5ba0*/  HADD2.F32 R14, -RZ, R14.H1_H1 ;  /* 0x3000000eff0e7230 */ /* 0x000fe40000004100 */
[----:B------:R-:W-:Y:S01]  /*5bb0*/  FFMA.FTZ R51, R12, R11, R51 ;  /* 0x0000000b0c337223 */ /* 0x000fe20000010033 */
[----:B------:R-:W-:Y:S01]  /*5bc0*/  FMUL.FTZ R10, R10, UR17 ;  /* 0x000000110a0a7c20 */ /* 0x000fe20008410000 */
[----:B------:R-:W-:Y:S01]  /*5bd0*/  FMUL.FTZ R11, R4, R9 ;  /* 0x00000009040b7220 */ /* 0x000fe20000410000 */
[----:B------:R-:W-:Y:S01]  /*5be0*/  FADD.FTZ R52, R52, R0 ;  /* 0x0000000034347221 */ /* 0x000fe20000010000 */
[----:B------:R-:W-:Y:S01]  /*5bf0*/  FFMA.FTZ R53, R0, R12, R53 ;  /* 0x0000000c00357223 */ /* 0x000fe20000010035 */
[----:B------:R-:W-:-:S02]  /*5c00*/  HADD2.F32 R0, -RZ, R15.H1_H1 ;  /* 0x3000000fff007230 */ /* 0x000fc40000004100 */
[----:B------:R-:W-:Y:S01]  /*5c10*/  FADD.FTZ R8, R8, -UR16 ;  /* 0x8000001008087e21 */ /* 0x000fe20008010000 */
[----:B------:R-:W-:Y:S01]  /*5c20*/  FADD.FTZ R14, R14, -UR16 ;  /* 0x800000100e0e7e21 */ /* 0x000fe20008010000 */
[----:B------:R-:W-:Y:S01]  /*5c30*/  FADD.FTZ R56, R56, R11 ;  /* 0x0000000b38387221 */ /* 0x000fe20000010000 */
[----:B------:R-:W-:Y:S01]  /*5c40*/  FFMA.FTZ R51, R10, R11, R51 ;  /* 0x0000000b0a337223 */ /* 0x000fe20000010033 */
[----:B------:R-:W-:Y:S02]  /*5c50*/  HADD2.F32 R11, -RZ, R17.H0_H0 ;  /* 0x20000011ff0b7230 */ /* 0x000fe40000004100 */
[----:B------:R-:W-:Y:S01]  /*5c60*/  FADD.FTZ R50, R50, R9 ;  /* 0x0000000932327221 */ /* 0x000fe20000010000 */
[----:B------:R-:W-:Y:S01]  /*5c70*/  FFMA.FTZ R6, R9, R10, R6 ;  /* 0x0000000a09067223 */ /* 0x000fe20000010006 */
[----:B------:R-:W-:Y:S01]  /*5c80*/  FMUL.FTZ R8, R8, UR17 ;  /* 0x0000001108087c20 */ /* 0x000fe20008410000 */
[----:B------:R-:W-:Y:S01]  /*5c90*/  FMUL.FTZ R14, R14, UR17 ;  /* 0x000000110e0e7c20 */ /* 0x000fe20008410000 */
[----:B------:R-:W-:Y:S01]  /*5ca0*/  FMUL.FTZ R9, R5, R0 ;  /* 0x0000000005097220 */ /* 0x000fe20000410000 */
[----:B------:R-:W-:-:S02]  /*5cb0*/  HADD2.F32 R16, -RZ, R16.H1_H1 ;  /* 0x30000010ff107230 */ /* 0x000fc40000004100 */
[----:B------:R-:W-:Y:S01]  /*5cc0*/  FADD.FTZ R50, R50, R11 ;  /* 0x0000000b32327221 */ /* 0x000fe20000010000 */
[----:B------:R-:W-:Y:S01]  /*5cd0*/  FFMA.FTZ R6, R11, R8, R6 ;  /* 0x000000080b067223 */ /* 0x000fe20000010006 */
[----:B------:R-:W-:Y:S01]  /*5ce0*/  FMUL.FTZ R11, R4, R11 ;  /* 0x0000000b040b7220 */ /* 0x000fe20000410000 */
[----:B------:R-:W-:Y:S01]  /*5cf0*/  FFMA.FTZ R51, R14, R9, R51 ;  /* 0x000000090e337223 */ /* 0x000fe20000010033 */
[----:B------:R-:W-:Y:S01]  /*5d00*/  FADD.FTZ R52, R52, R0 ;  /* 0x0000000034347221 */ /* 0x000fe20000010000 */
[----:B------:R-:W-:Y:S01]  /*5d10*/  FFMA.FTZ R53, R0, R14, R53 ;  /* 0x0000000e00357223 */ /* 0x000fe20000010035 */
[----:B------:R-:W-:Y:S02]  /*5d20*/  HADD2.F32 R0, -RZ, R17.H1_H1 ;  /* 0x30000011ff007230 */ /* 0x000fe40000004100 */
[----:B------:R-:W-:Y:S01]  /*5d30*/  FADD.FTZ R56, R9, R56 ;  /* 0x0000003809387221 */ /* 0x000fe20000010000 */
[----:B------:R-:W-:Y:S01]  /*5d40*/  FADD.FTZ R16, R16, -UR16 ;  /* 0x8000001010107e21 */ /* 0x000fe20008010000 */
[----:B------:R-:W-:Y:S01]  /*5d50*/  FFMA.FTZ R51, R8, R11, R51 ;  /* 0x0000000b08337223 */ /* 0x000fe20000010033 */
[----:B------:R-:W-:-:S02]  /*5d60*/  HADD2.F32 R8, -RZ, R18.H0_H0 ;  /* 0x20000012ff087230 */ /* 0x000fc40000004100 */
[----:B------:R-:W-:Y:S01]  /*5d70*/  FADD.FTZ R56, R56, R11 ;  /* 0x0000000b38387221 */ /* 0x000fe20000010000 */
[----:B------:R-:W-:Y:S01]  /*5d80*/  FMUL.FTZ R16, R16, UR17 ;  /* 0x0000001110107c20 */ /* 0x000fe20008410000 */
[----:B------:R-:W-:Y:S01]  /*5d90*/  FMUL.FTZ R9, R5, R0 ;  /* 0x0000000005097220 */ /* 0x000fe20000410000 */
[----:B------:R-:W-:Y:S02]  /*5da0*/  HADD2.F32 R18, -RZ, R18.H1_H1 ;  /* 0x30000012ff127230 */ /* 0x000fe40000004100 */
[----:B------:R-:W-:Y:S01]  /*5db0*/  FADD.FTZ R8, R8, -UR16 ;  /* 0x8000001008087e21 */ /* 0x000fe20008010000 */
[----:B------:R-:W-:Y:S01]  /*5dc0*/  FADD.FTZ R52, R52, R0 ;  /* 0x0000000034347221 */ /* 0x000fe20000010000 */
[----:B------:R-:W-:Y:S01]  /*5dd0*/  FADD.FTZ R56, R9, R56 ;  /* 0x0000003809387221 */ /* 0x000fe20000010000 */
[----:B------:R-:W-:Y:S01]  /*5de0*/  FFMA.FTZ R51, R16, R9, R51 ;  /* 0x0000000910337223 */ /* 0x000fe20000010033 */
[--C-:B------:R-:W-:Y:S02]  /*5df0*/  HADD2.F32 R9, -RZ, R19.reuse.H0_H0 ;  /* 0x20000013ff097230 */ /* 0x100fe40000004100 */
[----:B------:R-:W-:Y:S01]  /*5e00*/  FMUL.FTZ R8, R8, UR17 ;  /* 0x0000001108087c20 */ /* 0x000fe20008410000 */
[----:B------:R-:W-:Y:S01]  /*5e10*/  FFMA.FTZ R53, R0, R16, R53 ;  /* 0x0000001000357223 */ /* 0x000fe20000010035 */
[----:B------:R-:W-:-:S02]  /*5e20*/  HADD2.F32 R0, -RZ, R19.H1_H1 ;  /* 0x30000013ff007230 */ /* 0x000fc40000004100 */
        /* <DEDUP_REMOVED lines=155> */
[----:B------:R-:W-:Y:S02]  /*67e0*/  HADD2.F32 R10, -RZ, R47.H1_H1 ;  /* 0x3000002fff0a7230 */ /* 0x000fe40000004100 */
[----:B------:R-:W-:Y:S01]  /*67f0*/  FADD.FTZ R56, R9, R56 ;  /* 0x0000003809387221 */ /* 0x000fe20000010000 */
[----:B------:R-:W-:Y:S01]  /*6800*/  FFMA.FTZ R51, R34, R9, R51 ;  /* 0x0000000922337223 */ /* 0x000fe20000010033 */
[----:B------:R-:W-:-:S02]  /*6810*/  HADD2.F32 R9, -RZ, R41.H0_H0 ;  /* 0x20000029ff097230 */ /* 0x000fc40000004100 */
[----:B------:R-:W-:Y:S01]  /*6820*/  FMUL.FTZ R8, R8, UR17 ;  /* 0x0000001108087c20 */ /* 0x000fe20008410000 */
[----:B------:R-:W-:Y:S01]  /*6830*/  FADD.FTZ R40, R40, -UR16 ;  /* 0x8000001028287e21 */ /* 0x000fe20008010000 */
[----:B------:R-:W-:Y:S01]  /*6840*/  FADD.FTZ R52, R52, R0 ;  /* 0x0000000034347221 */ /* 0x000fe20000010000 */
[----:B------:R-:W-:Y:S01]  /*6850*/  FFMA.FTZ R53, R0, R34, R53 ;  /* 0x0000002200357223 */ /* 0x000fe20000010035 */
[----:B------:R-:W-:Y:S01]  /*6860*/  FADD.FTZ R50, R50, R9 ;  /* 0x0000000932327221 */ /* 0x000fe20000010000 */
[----:B------:R-:W-:Y:S01]  /*6870*/  FFMA.FTZ R6, R9, R8, R6 ;  /* 0x0000000809067223 */ /* 0x000fe20000010006 */
[----:B------:R-:W-:Y:S02]  /*6880*/  HADD2.F32 R0, -RZ, R41.H1_H1 ;  /* 0x30000029ff007230 */ /* 0x000fe40000004100 */
[----:B------:R-:W-:Y:S01]  /*6890*/  FMUL.FTZ R9, R4, R9 ;  /* 0x0000000904097220 */ /* 0x000fe20000410000 */
[----:B------:R-:W-:Y:S01]  /*68a0*/  FMUL.FTZ R40, R40, UR17 ;  /* 0x0000001128287c20 */ /* 0x000fe20008410000 */
[----:B------:R-:W-:Y:S01]  /*68b0*/  FADD.FTZ R10, R10, -UR16 ;  /* 0x800000100a0a7e21 */ /* 0x000fe20008010000 */
[----:B------:R-:W-:-:S02]  /*68c0*/  HADD2.F32 R42, -RZ, R42.H1_H1 ;  /* 0x3000002aff2a7230 */ /* 0x000fc40000004100 */
[----:B------:R-:W-:Y:S01]  /*68d0*/  FADD.FTZ R56, R56, R9 ;  /* 0x0000000938387221 */ /* 0x000fe20000010000 */
[----:B------:R-:W-:Y:S01]  /*68e0*/  FFMA.FTZ R51, R8, R9, R51 ;  /* 0x0000000908337223 */ /* 0x000fe20000010033 */
[----:B------:R-:W-:Y:S01]  /*68f0*/  FMUL.FTZ R11, R5, R0 ;  /* 0x00000000050b7220 */ /* 0x000fe20000410000 */
[--C-:B------:R-:W-:Y:S02]  /*6900*/  HADD2.F32 R9, -RZ, R88.reuse.H1_H1 ;  /* 0x30000058ff097230 */ /* 0x100fe40000004100 */
[----:B------:R-:W-:Y:S01]  /*6910*/  FADD.FTZ R52, R52, R0 ;  /* 0x0000000034347221 */ /* 0x000fe20000010000 */
[----:B------:R-:W-:Y:S01]  /*6920*/  FFMA.FTZ R53, R0, R40, R53 ;  /* 0x0000002800357223 */ /* 0x000fe20000010035 */
[----:B------:R-:W-:Y:S01]  /*6930*/  FMUL.FTZ R10, R10, UR17 ;  /* 0x000000110a0a7c20 */ /* 0x000fe20008410000 */
[----:B------:R-:W-:Y:S02]  /*6940*/  HADD2.F32 R0, -RZ, R89.H0_H0 ;  /* 0x20000059ff007230 */ /* 0x000fe40000004100 */
[----:B------:R-:W-:Y:S01]  /*6950*/  FADD.FTZ R56, R11, R56 ;  /* 0x000000380b387221 */ /* 0x000fe20000010000 */
[----:B------:R-:W-:Y:S01]  /*6960*/  FFMA.FTZ R51, R40, R11, R51 ;  /* 0x0000000b28337223 */ /* 0x000fe20000010033 */
[----:B------:R-:W-:Y:S01]  /*6970*/  FMUL.FTZ R11, R4, R9 ;  /* 0x00000009040b7220 */ /* 0x000fe20000410000 */
[----:B------:R-:W-:Y:S01]  /*6980*/  FADD.FTZ R50, R50, R9 ;  /* 0x0000000932327221 */ /* 0x000fe20000010000 */
[----:B------:R-:W-:Y:S01]  /*6990*/  FFMA.FTZ R9, R9, R10, R6 ;  /* 0x0000000a09097223 */ /* 0x000fe20000010006 */
[----:B------:R-:W-:Y:S01]  /*69a0*/  FADD.FTZ R6, R0, -UR16 ;  /* 0x8000001000067e21 */ /* 0x000fe20008010000 */
[----:B------:R-:W-:-:S02]  /*69b0*/  HADD2.F32 R88, -RZ, R88.H0_H0 ;  /* 0x20000058ff587230 */ /* 0x000fc40000004100 */
[----:B------:R-:W-:Y:S01]  /*69c0*/  FADD.FTZ R56, R56, R11 ;  /* 0x0000000b38387221 */ /* 0x000fe20000010000 */
[----:B------:R-:W-:Y:S02]  /*69d0*/  HADD2.F32 R0, -RZ, R91.H0_H0 ;  /* 0x2000005bff007230 */ /* 0x000fe40000004100 */
[----:B------:R-:W-:Y:S01]  /*69e0*/  FMUL.FTZ R6, R6, UR17 ;  /* 0x0000001106067c20 */ /* 0x000fe20008410000 */
[----:B------:R-:W-:Y:S02]  /*69f0*/  HADD2.F32 R8, -RZ, R44.H0_H0 ;  /* 0x2000002cff087230 */ /* 0x000fe40000004100 */
[----:B------:R-:W-:Y:S01]  /*6a00*/  FADD.FTZ R88, R88, -UR16 ;  /* 0x8000001058587e21 */ /* 0x000fe20008010000 */
[----:B------:R-:W-:Y:S01]  /*6a10*/  FFMA.FTZ R51, R10, R11, R51 ;  /* 0x0000000b0a337223 */ /* 0x000fe20000010033 */
[----:B------:R-:W-:Y:S01]  /*6a20*/  FADD.FTZ R52, R52, R0 ;  /* 0x0000000034347221 */ /* 0x000fe20000010000 */
[----:B------:R-:W-:Y:S01]  /*6a30*/  FFMA.FTZ R53, R0, R6, R53 ;  /* 0x0000000600357223 */ /* 0x000fe20000010035 */
[----:B------:R-:W-:Y:S01]  /*6a40*/  FMUL.FTZ R11, R5, R0 ;  /* 0x00000000050b7220 */ /* 0x000fe20000410000 */
[----:B------:R-:W-:-:S02]  /*6a50*/  HADD2.F32 R0, -RZ, R49.H0_H0 ;  /* 0x20000031ff007230 */ /* 0x000fc40000004100 */
[----:B------:R-:W-:Y:S01]  /*6a60*/  FMUL.FTZ R88, R88, UR17 ;  /* 0x0000001158587c20 */ /* 0x000fe20008410000 */
[----:B------:R-:W-:Y:S01]  /*6a70*/  FADD.FTZ R10, R8, -UR16 ;  /* 0x80000010080a7e21 */ /* 0x000fe20008010000 */
[----:B------:R-:W-:Y:S02]  /*6a80*/  HADD2.F32 R8, -RZ, R49.H1_H1 ;  /* 0x30000031ff087230 */ /* 0x000fe40000004100 */
[----:B------:R-:W-:Y:S01]  /*6a90*/  FADD.FTZ R56, R11, R56 ;  /* 0x000000380b387221 */ /* 0x000fe20000010000 */
[----:B------:R-:W-:Y:S01]  /*6aa0*/  FFMA.FTZ R51, R6, R11, R51 ;  /* 0x0000000b06337223 */ /* 0x000fe20000010033 */
[----:B------:R-:W-:Y:S01]  /*6ab0*/  FMUL.FTZ R11, R5, R0 ;  /* 0x00000000050b7220 */ /* 0x000fe20000410000 */
[----:B------:R-:W-:Y:S01]  /*6ac0*/  FADD.FTZ R52, R52, R0 ;  /* 0x0000000034347221 */ /* 0x000fe20000010000 */
[----:B------:R-:W-:Y:S01]  /*6ad0*/  FFMA.FTZ R53, R0, R88, R53 ;  /* 0x0000005800357223 */ /* 0x000fe20000010035 */
[----:B------:R-:W-:Y:S01]  /*6ae0*/  FMUL.FTZ R10, R10, UR17 ;  /* 0x000000110a0a7c20 */ /* 0x000fe20008410000 */
[----:B------:R-:W-:-:S02]  /*6af0*/  HADD2.F32 R0, -RZ, R48.H1_H1 ;  /* 0x30000030ff007230 */ /* 0x000fc40000004100 */
[----:B------:R-:W-:Y:S01]  /*6b00*/  FMUL.FTZ R13, R4, R8 ;  /* 0x00000008040d7220 */ /* 0x000fe20000410000 */
[----:B------:R-:W-:Y:S02]  /*6b10*/  HADD2.F32 R6, -RZ, R7.H1_H1 ;  /* 0x30000007ff067230 */ /* 0x000fe40000004100 */
[----:B------:R-:W-:Y:S01]  /*6b20*/  FADD.FTZ R50, R50, R8 ;  /* 0x0000000832327221 */ /* 0x000fe20000010000 */
[----:B------:R-:W-:Y:S01]  /*6b30*/  FFMA.FTZ R9, R8, R10, R9 ;  /* 0x0000000a08097223 */ /* 0x000fe20000010009 */
[----:B------:R-:W-:Y:S01]  /*6b40*/  FADD.FTZ R8, R0, -UR16 ;  /* 0x8000001000087e21 */ /* 0x000fe20008010000 */
[----:B------:R-:W-:Y:S01]  /*6b50*/  FADD.FTZ R56, R56, R13 ;  /* 0x0000000d38387221 */ /* 0x000fe20000010000 */
[----:B------:R-:W-:Y:S01]  /*6b60*/  FFMA.FTZ R51, R10, R13, R51 ;  /* 0x0000000d0a337223 */ /* 0x000fe20000010033 */
[----:B------:R-:W-:Y:S02]  /*6b70*/  HADD2.F32 R48, -RZ, R48.H0_H0 ;  /* 0x20000030ff307230 */ /* 0x000fe40000004100 */
[----:B------:R-:W-:Y:S01]  /*6b80*/  FADD.FTZ R6, R6, -UR16 ;  /* 0x8000001006067e21 */ /* 0x000fe20008010000 */
[----:B------:R-:W-:-:S02]  /*6b90*/  HADD2.F32 R0, -RZ, R90.H1_H1 ;  /* 0x3000005aff007230 */ /* 0x000fc40000004100 */
[----:B------:R-:W-:Y:S01]  /*6ba0*/  FMUL.FTZ R8, R8, UR17 ;  /* 0x0000001108087c20 */ /* 0x000fe20008410000 */
[----:B------:R-:W-:Y:S02]  /*6bb0*/  HADD2.F32 R10, -RZ, R46.H1_H1 ;  /* 0x3000002eff0a7230 */ /* 0x000fe40000004100 */
[----:B------:R-:W-:Y:S01]  /*6bc0*/  FADD.FTZ R56, R11, R56 ;  /* 0x000000380b387221 */ /* 0x000fe20000010000 */
[----:B------:R-:W-:Y:S01]  /*6bd0*/  FFMA.FTZ R51, R88, R11, R51 ;  /* 0x0000000b58337223 */ /* 0x000fe20000010033 */
[----:B------:R-:W-:Y:S01]  /*6be0*/  FMUL.FTZ R6, R6, UR17 ;  /* 0x0000001106067c20 */ /* 0x000fe20008410000 */
[----:B------:R-:W-:Y:S01]  /*6bf0*/  FMUL.FTZ R11, R4, R48 ;  /* 0x00000030040b7220 */ /* 0x000fe20000410000 */
[----:B------:R-:W-:Y:S01]  /*6c00*/  FADD.FTZ R52, R52, R0 ;  /* 0x0000000034347221 */ /* 0x000fe20000010000 */
[----:B------:R-:W-:Y:S01]  /*6c10*/  FFMA.FTZ R53, R0, R8, R53 ;  /* 0x0000000800357223 */ /* 0x000fe20000010035 */
[----:B------:R-:W-:Y:S01]  /*6c20*/  FMUL.FTZ R13, R5, R0 ;  /* 0x00000000050d7220 */ /* 0x000fe20000410000 */
[----:B------:R-:W-:Y:S01]  /*6c30*/  FADD.FTZ R10, R10, -UR16 ;  /* 0x800000100a0a7e21 */ /* 0x000fe20008010000 */
[----:B------:R-:W-:-:S02]  /*6c40*/  HADD2.F32 R0, -RZ, R47.H0_H0 ;  /* 0x2000002fff007230 */ /* 0x000fc40000004100 */
[----:B------:R-:W-:Y:S01]  /*6c50*/  FADD.FTZ R56, R56, R11 ;  /* 0x0000000b38387221 */ /* 0x000fe20000010000 */
[----:B------:R-:W-:Y:S02]  /*6c60*/  HADD2.F32 R7, -RZ, R7.H0_H0 ;  /* 0x20000007ff077230 */ /* 0x000fe40000004100 */
[----:B------:R-:W-:Y:S01]  /*6c70*/  FFMA.FTZ R51, R6, R11, R51 ;  /* 0x0000000b06337223 */ /* 0x000fe20000010033 */
[----:B------:R-:W-:Y:S01]  /*6c80*/  FADD.FTZ R50, R50, R48 ;  /* 0x0000003032327221 */ /* 0x000fe20000010000 */
[----:B------:R-:W-:Y:S01]  /*6c90*/  FFMA.FTZ R9, R48, R6, R9 ;  /* 0x0000000630097223 */ /* 0x000fe20000010009 */
[----:B------:R-:W-:Y:S01]  /*6ca0*/  FMUL.FTZ R10, R10, UR17 ;  /* 0x000000110a0a7c20 */ /* 0x000fe20008410000 */
[----:B------:R-:W-:Y:S02]  /*6cb0*/  HADD2.F32 R46, -RZ, R46.H0_H0 ;  /* 0x2000002eff2e7230 */ /* 0x000fe40000004100 */
[----:B------:R-:W-:Y:S01]  /*6cc0*/  FADD.FTZ R56, R13, R56 ;  /* 0x000000380d387221 */ /* 0x000fe20000010000 */
[----:B------:R-:W-:Y:S01]  /*6cd0*/  FFMA.FTZ R51, R8, R13, R51 ;  /* 0x0000000d08337223 */ /* 0x000fe20000010033 */
[----:B------:R-:W-:Y:S01]  /*6ce0*/  FMUL.FTZ R11, R4, R0 ;  /* 0x00000000040b7220 */ /* 0x000fe20000410000 */
[----:B------:R-:W-:Y:S01]  /*6cf0*/  FADD.FTZ R7, R7, -UR16 ;  /* 0x8000001007077e21 */ /* 0x000fe20008010000 */
[----:B------:R-:W-:-:S02]  /*6d00*/  HADD2.F32 R6, -RZ, R45.H1_H1 ;  /* 0x3000002dff067230 */ /* 0x000fc40000004100 */
[----:B------:R-:W-:Y:S01]  /*6d10*/  FADD.FTZ R50, R50, R0 ;  /* 0x0000000032327221 */ /* 0x000fe20000010000 */
[----:B------:R-:W-:Y:S01]  /*6d20*/  FFMA.FTZ R9, R0, R10, R9 ;  /* 0x0000000a00097223 */ /* 0x000fe20000010009 */
[----:B------:R-:W-:Y:S01]  /*6d30*/  FADD.FTZ R13, R56, R11 ;  /* 0x0000000b380d7221 */ /* 0x000fe20000010000 */
[----:B------:R-:W-:Y:S01]  /*6d40*/  FFMA.FTZ R10, R10, R11, R51 ;  /* 0x0000000b0a0a7223 */ /* 0x000fe20000010033 */
[----:B------:R-:W-:Y:S02]  /*6d50*/  HADD2.F32 R8, -RZ, R45.H0_H0 ;  /* 0x2000002dff087230 */ /* 0x000fe40000004100 */
[----:B------:R-:W-:Y:S01]  /*6d60*/  FMUL.FTZ R0, R5, R46 ;  /* 0x0000002e05007220 */ /* 0x000fe20000410000 */
[----:B------:R-:W-:Y:S01]  /*6d70*/  FMUL.FTZ R7, R7, UR17 ;  /* 0x0000001107077c20 */ /* 0x000fe20008410000 */
[----:B------:R-:W-:Y:S02]  /*6d80*/  HADD2.F32 R44, -RZ, R44.H1_H1 ;  /* 0x3000002cff2c7230 */ /* 0x000fe40000004100 */
[----:B------:R-:W-:Y:S01]  /*6d90*/  FADD.FTZ R6, R6, -UR16 ;  /* 0x8000001006067e21 */ /* 0x000fe20008010000 */
[----:B------:R-:W-:Y:S01]  /*6da0*/  FADD.FTZ R13, R0, R13 ;  /* 0x0000000d000d7221 */ /* 0x000fe20000010000 */
[----:B------:R-:W-:Y:S01]  /*6db0*/  FFMA.FTZ R10, R7, R0, R10 ;  /* 0x00000000070a7223 */ /* 0x000fe2000001000a */
[----:B------:R-:W-:Y:S01]  /*6dc0*/  FMUL.FTZ R0, R4, R8 ;  /* 0x0000000804007220 */ /* 0x000fe20000410000 */
[----:B------:R-:W-:-:S02]  /*6dd0*/  HADD2.F32 R90, -RZ, R90.H0_H0 ;  /* 0x2000005aff5a7230 */ /* 0x000fc40000004100 */
[----:B------:R-:W-:Y:S01]  /*6de0*/  FMUL.FTZ R11, R6, UR17 ;  /* 0x00000011060b7c20 */ /* 0x000fe20008410000 */
[----:B------:R-:W-:Y:S01]  /*6df0*/  FADD.FTZ R44, R44, -UR16 ;  /* 0x800000102c2c7e21 */ /* 0x000fe20008010000 */
[----:B------:R-:W-:Y:S01]  /*6e00*/  FADD.FTZ R6, R13, R0 ;  /* 0x000000000d067221 */ /* 0x000fe20000010000 */
[----:B------:R-:W-:Y:S01]  /*6e10*/  FFMA.FTZ R53, R46, R7, R53 ;  /* 0x000000072e357223 */ /* 0x000fe20000010035 */
[----:B------:R-:W-:Y:S01]  /*6e20*/  FFMA.FTZ R15, R11, R0, R10 ;  /* 0x000000000b0f7223 */ /* 0x000fe2000001000a */
[----:B------:R-:W-:Y:S01]  /*6e30*/  FMUL.FTZ R13, R5, R90 ;  /* 0x0000005a050d7220 */ /* 0x000fe20000410000 */
[----:B------:R-:W-:Y:S01]  /*6e40*/  FMUL.FTZ R44, R44, UR17 ;  /* 0x000000112c2c7c20 */ /* 0x000fe20008410000 */
[--C-:B------:R-:W-:Y:S02]  /*6e50*/  HADD2.F32 R7, -RZ, R43.reuse.H1_H1 ;  /* 0x3000002bff077230 */ /* 0x100fe40000004100 */
[----:B------:R-:W-:Y:S01]  /*6e60*/  FADD.FTZ R42, R42, -UR16 ;  /* 0x800000102a2a7e21 */ /* 0x000fe20008010000 */
[----:B------:R-:W-:-:S02]  /*6e70*/  HADD2.F32 R43, -RZ, R43.H0_H0 ;  /* 0x2000002bff2b7230 */ /* 0x000fc40000004100 */
[----:B------:R-:W-:Y:S01]  /*6e80*/  FADD.FTZ R6, R13, R6 ;  /* 0x000000060d067221 */ /* 0x000fe20000010000 */
[----:B------:R-:W-:Y:S01]  /*6e90*/  FFMA.FTZ R15, R44, R13, R15 ;  /* 0x0000000d2c0f7223 */ /* 0x000fe2000001000f */
[----:B------:R-:W-:Y:S02]  /*6ea0*/  HADD2.F32 R0, -RZ, R89.H1_H1 ;  /* 0x30000059ff007230 */ /* 0x000fe40000004100 */
[----:B------:R-:W-:Y:S01]  /*6eb0*/  FMUL.FTZ R13, R4, R7 ;  /* 0x00000007040d7220 */ /* 0x000fe20000410000 */
[----:B------:R-:W-:Y:S01]  /*6ec0*/  FMUL.FTZ R42, R42, UR17 ;  /* 0x000000112a2a7c20 */ /* 0x000fe20008410000 */
[----:B------:R-:W-:Y:S01]  /*6ed0*/  FADD.FTZ R50, R50, R8 ;  /* 0x0000000832327221 */ /* 0x000fe20000010000 */
[----:B------:R-:W-:Y:S01]  /*6ee0*/  FADD.FTZ R43, R43, -UR16 ;  /* 0x800000102b2b7e21 */ /* 0x000fe20008010000 */
        /* <DEDUP_REMOVED lines=15> */
.L_x_738:
[--C-:B------:R-:W-:Y:S02]  /*6fe0*/  HADD2.F32 R6, -RZ, R110.reuse.H1_H1 ;  /* 0x3000006eff067230 */ /* 0x100fe40000004100 */
[----:B------:R-:W-:Y:S02]  /*6ff0*/  HADD2.F32 R75, -RZ, R95.H1_H1 ;  /* 0x3000005fff4b7230 */ /* 0x000fe40000004100 */
[----:B------:R-:W-:Y:S02]  /*7000*/  HADD2.F32 R0, -RZ, R110.H0_H0 ;  /* 0x2000006eff007230 */ /* 0x000fe40000004100 */
[----:B------:R-:W-:Y:S01]  /*7010*/  FADD.FTZ R6, R6, -UR16 ;  /* 0x8000001006067e21 */ /* 0x000fe20008010000 */
[--C-:B------:R-:W-:Y:S02]  /*7020*/  HADD2.F32 R69, -RZ, R84.reuse.H1_H1 ;  /* 0x30000054ff457230 */ /* 0x100fe40000004100 */
[----:B------:R-:W-:Y:S01]  /*7030*/  FADD.FTZ R75, R75, -UR16 ;  /* 0x800000104b4b7e21 */ /* 0x000fe20008010000 */
[----:B------:R-:W-:-:S02]  /*7040*/  HADD2.F32 R84, -RZ, R84.H0_H0 ;  /* 0x20000054ff547230 */ /* 0x000fc40000004100 */
[----:B------:R-:W-:Y:S01]  /*7050*/  FMUL.FTZ R6, R6, UR17 ;  /* 0x0000001106067c20 */ /* 0x000fe20008410000 */
[----:B------:R-:W-:Y:S01]  /*7060*/  FADD.FTZ R0, R0, -UR16 ;  /* 0x8000001000007e21 */ /* 0x000fe20008010000 */
[----:B------:R-:W-:Y:S01]  /*7070*/  FMUL.FTZ R75, R75, UR17 ;  /* 0x000000114b4b7c20 */ /* 0x000fe20008410000 */
[----:B------:R-:W-:Y:S01]  /*7080*/  FADD.FTZ R69, R69, -UR16 ;  /* 0x8000001045457e21 */ /* 0x000fe20008010000 */
[--C-:B-----5:R-:W-:Y:S01]  /*7090*/  FFMA.FTZ R55, R4, R6, R2.reuse ;  /* 0x0000000604377223 */ /* 0x120fe20000010002 */
[----:B------:R-:W-:Y:S01]  /*70a0*/  FMUL.FTZ R0, R0, UR17 ;  /* 0x0000001100007c20 */ /* 0x000fe20008410000 */
[--C-:B------:R-:W-:Y:S01]  /*70b0*/  FFMA.FTZ R51, R4, R75, R2.reuse ;  /* 0x0000004b04337223 */ /* 0x100fe20000010002 */
[----:B------:R-:W-:Y:S01]  /*70c0*/  FMUL.FTZ R69, R69, UR17 ;  /* 0x0000001145457c20 */ /* 0x000fe20008410000 */
[----:B------:R-:W-:Y:S01]  /*70d0*/  FMUL.FTZ R68, R55, -1.4426950216293334961 ;  /* 0xbfb8aa3b37447820 */ /* 0x000fe20000410000 */
[--C-:B------:R-:W-:Y:S01]  /*70e0*/  FFMA.FTZ R54, R5, R0, R3.reuse ;  /* 0x0000000005367223 */ /* 0x100fe20000010003 */
[----:B------:R-:W-:Y:S01]  /*70f0*/  FADD.FTZ R84, R84, -UR16 ;  /* 0x8000001054547e21 */ /* 0x000fe20008010000 */
[----:B------:R-:W-:Y:S01]  /*7100*/  FMUL.FTZ R66, R51, -1.4426950216293334961 ;  /* 0xbfb8aa3b33427820 */ /* 0x000fe20000410000 */
[----:B------:R-:W-:Y:S01]  /*7110*/  FFMA.FTZ R53, R5, R69, R3 ;  /* 0x0000004505357223 */ /* 0x000fe20000010003 */
[----:B------:R-:W-:Y:S01]  /*7120*/  FMUL.FTZ R50, R54, -1.4426950216293334961 ;  /* 0xbfb8aa3b36327820 */ /* 0x000fe20000410000 */
[----:B------:R-:W0:Y:S01]  /*7130*/  MUFU.EX2 R68, R68 ;  /* 0x0000004400447308 */ /* 0x000e220000000800 */
[----:B------:R-:W-:Y:S01]  /*7140*/  FMUL.FTZ R84, R84, UR17 ;  /* 0x0000001154547c20 */ /* 0x000fe20008410000 */
[----:B------:R-:W-:Y:S01]  /*7150*/  FMUL.FTZ R74, R53, -1.4426950216293334961 ;  /* 0xbfb8aa3b354a7820 */ /* 0x000fe20000410000 */
[----:B------:R-:W-:Y:S01]  /*7160*/  HADD2.F32 R73, -RZ, R80.H1_H1 ;  /* 0x30000050ff497230 */ /* 0x000fe20000004100 */
[----:B------:R-:W1:Y:S01]  /*7170*/  MUFU.EX2 R66, R66 ;  /* 0x0000004200427308 */ /* 0x000e620000000800 */
[----:B------:R-:W-:Y:S01]  /*7180*/  FFMA.FTZ R52, R4, R84, R2 ;  /* 0x0000005404347223 */ /* 0x000fe20000010002 */
[----:B------:R-:W-:-:S02]  /*7190*/  HADD2.F32 R65, -RZ, R64.H1_H1 ;  /* 0x30000040ff417230 */ /* 0x000fc40000004100 */
[----:B------:R-:W2:Y:S01]  /*71a0*/  MUFU.EX2 R50, R50 ;  /* 0x0000003200327308 */ /* 0x000ea20000000800 */
[----:B------:R-:W-:Y:S01]  /*71b0*/  FMUL.FTZ R83, R52, -1.4426950216293334961 ;  /* 0xbfb8aa3b34537820 */ /* 0x000fe20000410000 */
[----:B------:R-:W-:Y:S01]  /*71c0*/  FADD.FTZ R73, R73, -UR16 ;  /* 0x8000001049497e21 */ /* 0x000fe20008010000 */
[--C-:B------:R-:W-:Y:S01]  /*71d0*/  HADD2.F32 R60, -RZ, R94.reuse.H1_H1 ;  /* 0x3000005eff3c7230 */ /* 0x100fe20000004100 */
[----:B------:R-:W3:Y:S01]  /*71e0*/  MUFU.EX2 R74, R74 ;  /* 0x0000004a004a7308 */ /* 0x000ee20000000800 */
[----:B------:R-:W-:Y:S02]  /*71f0*/  HADD2.F32 R56, -RZ, R94.H0_H0 ;  /* 0x2000005eff387230 */ /* 0x000fe40000004100 */
[----:B0-----:R-:W-:Y:S01]  /*7200*/  FADD.FTZ R68, R68, 1 ;  /* 0x3f80000044447421 */ /* 0x001fe20000010000 */
[----:B------:R-:W-:Y:S01]  /*7210*/  FMUL.FTZ R73, R73, UR17 ;  /* 0x0000001149497c20 */ /* 0x000fe20008410000 */
[----:B------:R-:W0:Y:S01]  /*7220*/  MUFU.EX2 R83, R83 ;  /* 0x0000005300537308 */ /* 0x000e220000000800 */
[----:B------:R-:W-:Y:S01]  /*7230*/  FADD.FTZ R65, R65, -UR16 ;  /* 0x8000001041417e21 */ /* 0x000fe20008010000 */
[----:B-1----:R-:W-:Y:S01]  /*7240*/  FADD.FTZ R66, R66, 1 ;  /* 0x3f80000042427421 */ /* 0x002fe20000010000 */
[----:B------:R-:W-:Y:S01]  /*7250*/  HADD2.F32 R58, -RZ, R93.H1_H1 ;  /* 0x3000005dff3a7230 */ /* 0x000fe20000004100 */
[----:B------:R-:W1:Y:S01]  /*7260*/  MUFU.RCP R68, R68 ;  /* 0x0000004400447308 */ /* 0x000e620000001000 */
[----:B------:R-:W-:Y:S01]  /*7270*/  FMUL.FTZ R65, R65, UR17 ;  /* 0x0000001141417c20 */ /* 0x000fe20008410000 */
[----:B--2---:R-:W-:Y:S01]  /*7280*/  FADD.FTZ R50, R50, 1 ;  /* 0x3f80000032327421 */ /* 0x004fe20000010000 */
[----:B------:R-:W-:-:S02]  /*7290*/  HADD2.F32 R64, -RZ, R64.H0_H0 ;  /* 0x20000040ff407230 */ /* 0x000fc40000004100 */
[--C-:B------:R-:W-:Y:S02]  /*72a0*/  HADD2.F32 R57, -RZ, R63.reuse.H1_H1 ;  /* 0x3000003fff397230 */ /* 0x100fe40000004100 */
[----:B---3--:R-:W-:Y:S01]  /*72b0*/  FADD.FTZ R74, R74, 1 ;  /* 0x3f8000004a4a7421 */ /* 0x008fe20000010000 */
[----:B------:R-:W-:Y:S01]  /*72c0*/  HADD2.F32 R63, -RZ, R63.H0_H0 ;  /* 0x2000003fff3f7230 */ /* 0x000fe20000004100 */
[----:B------:R2:W3:Y:S01]  /*72d0*/  MUFU.RCP R76, R50 ;  /* 0x00000032004c7308 */ /* 0x0004e20000001000 */
[----:B------:R-:W-:Y:S01]  /*72e0*/  FADD.FTZ R64, R64, -UR16 ;  /* 0x8000001040407e21 */ /* 0x000fe20008010000 */
[----:B0-----:R-:W-:Y:S01]  /*72f0*/  FADD.FTZ R83, R83, 1 ;  /* 0x3f80000053537421 */ /* 0x001fe20000010000 */
[--C-:B------:R-:W-:Y:S02]  /*7300*/  HADD2.F32 R99, -RZ, R17.reuse.H0_H0 ;  /* 0x20000011ff637230 */ /* 0x100fe40000004100 */
[----:B------:R-:W-:Y:S01]  /*7310*/  FADD.FTZ R63, R63, -UR16 ;  /* 0x800000103f3f7e21 */ /* 0x000fe20008010000 */
[----:B------:R-:W-:Y:S01]  /*7320*/  FMUL.FTZ R64, R64, UR17 ;  /* 0x0000001140407c20 */ /* 0x000fe20008410000 */
[----:B------:R-:W-:Y:S01]  /*7330*/  HADD2.F32 R17, -RZ, R17.H1_H1 ;  /* 0x30000011ff117230 */ /* 0x000fe20000004100 */
[----:B------:R-:W0:Y:S01]  /*7340*/  MUFU.RCP R66, R66 ;  /* 0x0000004200427308 */ /* 0x000e220000001000 */
[----:B--2---:R-:W-:-:S02]  /*7350*/  HADD2.F32 R50, -RZ, R95.H0_H0 ;  /* 0x2000005fff327230 */ /* 0x004fc40000004100 */
[----:B------:R-:W-:Y:S01]  /*7360*/  FMUL.FTZ R63, R63, UR17 ;  /* 0x000000113f3f7c20 */ /* 0x000fe20008410000 */
[--C-:B------:R-:W-:Y:S02]  /*7370*/  HADD2.F32 R95, -RZ, R15.reuse.H0_H0 ;  /* 0x2000000fff5f7230 */ /* 0x100fe40000004100 */
[----:B------:R-:W-:Y:S02]  /*7380*/  HADD2.F32 R15, -RZ, R15.H1_H1 ;  /* 0x3000000fff0f7230 */ /* 0x000fe40000004100 */
[----:B-1----:R-:W-:Y:S01]  /*7390*/  FMUL.FTZ R50, R50, R68 ;  /* 0x0000004432327220 */ /* 0x002fe20000410000 */
[----:B------:R-:W-:Y:S01]  /*73a0*/  FADD.FTZ R68, -R68, 1 ;  /* 0x3f80000044447421 */ /* 0x000fe20000010100 */
[----:B------:R-:W1:Y:S01]  /*73b0*/  MUFU.RCP R74, R74 ;  /* 0x0000004a004a7308 */ /* 0x000e620000001000 */
[--C-:B------:R-:W-:Y:S02]  /*73c0*/  HADD2.F32 R103, -RZ, R23.reuse.H0_H0 ;  /* 0x20000017ff677230 */ /* 0x100fe40000004100 */
[----:B---3--:R-:W-:Y:S01]  /*73d0*/  FMUL.FTZ R60, R60, R76 ;  /* 0x0000004c3c3c7220 */ /* 0x008fe20000410000 */
[----:B------:R-:W-:Y:S01]  /*73e0*/  FFMA.FTZ R68, R55, R68, 1 ;  /* 0x3f80000037447423 */ /* 0x000fe20000010044 */
[----:B------:R-:W-:Y:S01]  /*73f0*/  FFMA.FTZ R55, R5, R73, R3 ;  /* 0x0000004905377223 */ /* 0x000fe20000010003 */
[----:B------:R-:W-:Y:S01]  /*7400*/  FADD.FTZ R76, -R76, 1 ;  /* 0x3f8000004c4c7421 */ /* 0x000fe20000010100 */
[----:B------:R-:W-:-:S02]  /*7410*/  HADD2.F32 R23, -RZ, R23.H1_H1 ;  /* 0x30000017ff177230 */ /* 0x000fc40000004100 */
[----:B------:R-:W-:Y:S01]  /*7420*/  FMUL.FTZ R68, R50, R68 ;  /* 0x0000004432447220 */ /* 0x000fe20000410000 */
[----:B------:R-:W2:Y:S01]  /*7430*/  MUFU.RCP R83, R83 ;  /* 0x0000005300537308 */ /* 0x000ea20000001000 */
[----:B------:R-:W-:Y:S01]  /*7440*/  FMUL.FTZ R82, R55, -1.4426950216293334961 ;  /* 0xbfb8aa3b37527820 */ /* 0x000fe20000410000 */
[----:B0-----:R-:W-:Y:S01]  /*7450*/  FMUL.FTZ R56, R56, R66 ;  /* 0x0000004238387220 */ /* 0x001fe20000410000 */
[----:B------:R-:W-:Y:S01]  /*7460*/  FADD.FTZ R66, -R66, 1 ;  /* 0x3f80000042427421 */ /* 0x000fe20000010100 */
[----:B------:R-:W-:Y:S01]  /*7470*/  FFMA.FTZ R76, R54, R76, 1 ;  /* 0x3f800000364c7423 */ /* 0x000fe2000001004c */
[----:B------:R-:W-:Y:S01]  /*7480*/  FFMA.FTZ R54, R4, R65, R2 ;  /* 0x0000004104367223 */ /* 0x000fe20000010002 */
[----:B------:R-:W-:Y:S02]  /*7490*/  HADD2.F32 R50, -RZ, R62.H1_H1 ;  /* 0x3000003eff327230 */ /* 0x000fe40000004100 */
[----:B------:R-:W-:Y:S01]  /*74a0*/  FFMA.FTZ R66, R51, R66, 1 ;  /* 0x3f80000033427423 */ /* 0x000fe20000010042 */
[----:B------:R-:W0:Y:S01]  /*74b0*/  MUFU.EX2 R82, R82 ;  /* 0x0000005200527308 */ /* 0x000e220000000800 */
[----:B------:R-:W-:-:S02]  /*74c0*/  HADD2.F32 R51, -RZ, R70.H1_H1 ;  /* 0x30000046ff337230 */ /* 0x000fc40000004100 */
[----:B-1----:R-:W-:Y:S01]  /*74d0*/  FMUL.FTZ R58, R58, R74 ;  /* 0x0000004a3a3a7220 */ /* 0x002fe20000410000 */
[----:B------:R-:W-:Y:S01]  /*74e0*/  FADD.FTZ R74, -R74, 1 ;  /* 0x3f8000004a4a7421 */ /* 0x000fe20000010100 */
[----:B------:R-:W-:Y:S02]  /*74f0*/  HADD2.F32 R62, -RZ, R62.H0_H0 ;  /* 0x2000003eff3e7230 */ /* 0x000fe40000004100 */
[----:B------:R-:W-:Y:S01]  /*7500*/  FMUL.FTZ R76, R60, R76 ;  /* 0x0000004c3c4c7220 */ /* 0x000fe20000410000 */
[----:B------:R-:W-:Y:S01]  /*7510*/  FMUL.FTZ R66, R56, R66 ;  /* 0x0000004238427220 */ /* 0x000fe20000410000 */
[----:B------:R-:W-:Y:S01]  /*7520*/  FFMA.FTZ R74, R53, R74, 1 ;  /* 0x3f800000354a7423 */ /* 0x000fe2000001004a */
[----:B------:R-:W-:Y:S01]  /*7530*/  FMUL.FTZ R53, R54, -1.4426950216293334961 ;  /* 0xbfb8aa3b36357820 */ /* 0x000fe20000410000 */
[----:B------:R-:W-:Y:S01]  /*7540*/  FADD.FTZ R62, R62, -UR16 ;  /* 0x800000103e3e7e21 */ /* 0x000fe20008010000 */
[----:B--2---:R-:W-:Y:S01]  /*7550*/  FMUL.FTZ R51, R51, R83 ;  /* 0x0000005333337220 */ /* 0x004fe20000410000 */
[----:B------:R-:W-:Y:S01]  /*7560*/  FADD.FTZ R83, -R83, 1 ;  /* 0x3f80000053537421 */ /* 0x000fe20000010100 */
[----:B------:R-:W-:Y:S01]  /*7570*/  FMUL.FTZ R74, R58, R74 ;  /* 0x0000004a3a4a7220 */ /* 0x000fe20000410000 */
[----:B------:R-:W-:Y:S01]  /*7580*/  FMUL.FTZ R62, R62, UR17 ;  /* 0x000000113e3e7c20 */ /* 0x000fe20008410000 */
[----:B------:R-:W1:Y:S01]  /*7590*/  MUFU.EX2 R53, R53 ;  /* 0x0000003500357308 */ /* 0x000e620000000800 */
[----:B------:R-:W-:Y:S01]  /*75a0*/  FFMA.FTZ R83, R52, R83, 1 ;  /* 0x3f80000034537423 */ /* 0x000fe20000010053 */
[C-C-:B------:R-:W-:Y:S01]  /*75b0*/  FFMA.FTZ R52, R5.reuse, R64, R3.reuse ;  /* 0x0000004005347223 */ /* 0x140fe20000010003 */
[----:B0-----:R-:W-:Y:S01]  /*75c0*/  FADD.FTZ R82, R82, 1 ;  /* 0x3f80000052527421 */ /* 0x001fe20000010000 */
[----:B------:R-:W-:Y:S01]  /*75d0*/  FFMA.FTZ R60, R5, R62, R3 ;  /* 0x0000003e053c7223 */ /* 0x000fe20000010003 */
[----:B------:R-:W-:Y:S01]  /*75e0*/  FMUL.FTZ R83, R51, R83 ;  /* 0x0000005333537220 */ /* 0x000fe20000410000 */
[----:B------:R-:W-:Y:S01]  /*75f0*/  FMUL.FTZ R59, R52, -1.4426950216293334961 ;  /* 0xbfb8aa3b343b7820 */ /* 0x000fe20000410000 */
[----:B------:R-:W-:-:S02]  /*7600*/  HADD2.F32 R70, -RZ, R70.H0_H0 ;  /* 0x20000046ff467230 */ /* 0x000fc40000004100 */
[----:B------:R-:W-:Y:S01]  /*7610*/  FMUL.FTZ R56, R60, -1.4426950216293334961 ;  /* 0xbfb8aa3b3c387820 */ /* 0x000fe20000410000 */
[----:B------:R-:W0:Y:S01]  /*7620*/  MUFU.RCP R82, R82 ;  /* 0x0000005200527308 */ /* 0x000e220000001000 */
[----:B------:R-:W-:Y:S01]  /*7630*/  FADD.FTZ R81, RZ, R76 ;  /* 0x0000004cff517221 */ /* 0x000fe20000010000 */
[----:B-1----:R-:W-:-:S03]  /*7640*/  FADD.FTZ R53, R53, 1 ;  /* 0x3f80000035357421 */ /* 0x002fc60000010000 */
[----:B------:R-:W-:-:S03]  /*7650*/  FADD.FTZ R81, R81, R74 ;  /* 0x0000004a51517221 */ /* 0x000fc60000010000 */
[----:B------:R-:W1:Y:S04]  /*7660*/  MUFU.EX2 R59, R59 ;  /* 0x0000003b003b7308 */ /* 0x000e680000000800 */
[----:B------:R-:W2:Y:S01]  /*7670*/  MUFU.RCP R53, R53 ;  /* 0x0000003500357308 */ /* 0x000ea20000001000 */
[----:B0-----:R-:W-:Y:S01]  /*7680*/  FMUL.FTZ R57, R57, R82 ;  /* 0x0000005239397220 */ /* 0x001fe20000410000 */
[----:B------:R-:W-:-:S06]  /*7690*/  FADD.FTZ R82, -R82, 1 ;  /* 0x3f80000052527421 */ /* 0x000fcc0000010100 */
[----:B------:R-:W0:Y:S01]  /*76a0*/  MUFU.EX2 R56, R56 ;  /* 0x0000003800387308 */ /* 0x000e220000000800 */
[----:B-1----:R-:W-:Y:S01]  /*76b0*/  FADD.FTZ R59, R59, 1 ;  /* 0x3f8000003b3b7421 */ /* 0x002fe20000010000 */
[----:B------:R-:W-:Y:S01]  /*76c0*/  FFMA.FTZ R82, R55, R82, 1 ;  /* 0x3f80000037527423 */ /* 0x000fe20000010052 */
[----:B------:R-:W-:-:S03]  /*76d0*/  HADD2.F32 R55, -RZ, R61.H1_H1 ;  /* 0x3000003dff377230 */ /* 0x000fc60000004100 */
[----:B------:R-:W-:Y:S01]  /*76e0*/  FMUL.FTZ R82, R57, R82 ;  /* 0x0000005239527220 */ /* 0x000fe20000410000 */
[----:B------:R-:W1:Y:S01]  /*76f0*/  MUFU.RCP R59, R59 ;  /* 0x0000003b003b7308 */ /* 0x000e620000001000 */
[----:B--2---:R-:W-:Y:S01]  /*7700*/  FMUL.FTZ R55, R55, R53 ;  /* 0x0000003537377220 */ /* 0x004fe20000410000 */
[----:B------:R-:W-:Y:S01]  /*7710*/  FADD.FTZ R53, -R53, 1 ;  /* 0x3f80000035357421 */ /* 0x000fe20000010100 */
[----:B------:R-:W-:Y:S01]  /*7720*/  FADD.FTZ R81, R81, R82 ;  /* 0x0000005251517221 */ /* 0x000fe20000010000 */
[----:B0-----:R-:W-:Y:S02]  /*7730*/  FADD.FTZ R56, R56, 1 ;  /* 0x3f80000038387421 */ /* 0x001fe40000010000 */
[----:B------:R-:W-:Y:S01]  /*7740*/  FFMA.FTZ R53, R54, R53, 1 ;  /* 0x3f80000036357423 */ /* 0x000fe20000010035 */
[----:B------:R-:W-:Y:S02]  /*7750*/  HADD2.F32 R54, -RZ, R61.H0_H0 ;  /* 0x2000003dff367230 */ /* 0x000fe40000004100 */
[----:B------:R-:W-:Y:S01]  /*7760*/  FFMA.FTZ R61, R4, R63, R2 ;  /* 0x0000003f043d7223 */ /* 0x000fe20000010002 */
[----:B------:R-:W-:Y:S01]  /*7770*/  FMUL.FTZ R53, R55, R53 ;  /* 0x0000003537357220 */ /* 0x000fe20000410000 */
[----:B------:R-:W0:Y:S01]  /*7780*/  MUFU.RCP R56, R56 ;  /* 0x0000003800387308 */ /* 0x000e220000001000 */
[----:B------:R-:W-:-:S02]  /*7790*/  HADD2.F32 R55, -RZ, R71.H1_H1 ;  /* 0x30000047ff377230 */ /* 0x000fc40000004100 */
[----:B-1----:R-:W-:Y:S01]  /*77a0*/  FMUL.FTZ R54, R54, R59 ;  /* 0x0000003b36367220 */ /* 0x002fe20000410000 */
[----:B------:R-:W-:-:S04]  /*77b0*/  FADD.FTZ R59, -R59, 1 ;  /* 0x3f8000003b3b7421 */ /* 0x000fc80000010100 */
[----:B------:R-:W-:Y:S01]  /*77c0*/  FFMA.FTZ R59, R52, R59, 1 ;  /* 0x3f800000343b7423 */ /* 0x000fe2000001003b */
[----:B------:R-:W-:-:S03]  /*77d0*/  FMUL.FTZ R52, R61, -1.4426950216293334961 ;  /* 0xbfb8aa3b3d347820 */ /* 0x000fc60000410000 */
[----:B------:R-:W-:-:S03]  /*77e0*/  FMUL.FTZ R59, R54, R59 ;  /* 0x0000003b363b7220 */ /* 0x000fc60000410000 */
[----:B------:R-:W1:Y:S01]  /*77f0*/  MUFU.EX2 R52, R52 ;  /* 0x0000003400347308 */ /* 0x000e620000000800 */
[----:B0-----:R-:W-:Y:S01]  /*7800*/  FMUL.FTZ R70, R70, R56 ;  /* 0x0000003846467220 */ /* 0x001fe20000410000 */
[----:B------:R-:W-:Y:S01]  /*7810*/  FADD.FTZ R56, -R56, 1 ;  /* 0x3f80000038387421 */ /* 0x000fe20000010100 */
[----:B------:R-:W-:-:S03]  /*7820*/  FADD.FTZ R81, R81, R59 ;  /* 0x0000003b51517221 */ /* 0x000fc60000010000 */
[----:B------:R-:W-:Y:S01]  /*7830*/  FFMA.FTZ R56, R60, R56, 1 ;  /* 0x3f8000003c387423 */ /* 0x000fe20000010038 */
[----:B------:R-:W-:Y:S02]  /*7840*/  HADD2.F32 R60, -RZ, R80.H0_H0 ;  /* 0x20000050ff3c7230 */ /* 0x000fe40000004100 */
[----:B------:R-:W-:Y:S01]  /*7850*/  FFMA.FTZ R80, R0, R76, RZ ;  /* 0x0000004c00507223 */ /* 0x000fe200000100ff */
[----:B------:R-:W-:Y:S02]  /*7860*/  FMUL.FTZ R56, R70, R56 ;  /* 0x0000003846387220 */ /* 0x000fe40000410000 */
[----:B------:R-:W-:Y:S01]  /*7870*/  FADD.FTZ R60, R60, -UR16 ;  /* 0x800000103c3c7e21 */ /* 0x000fe20008010000 */
[-C--:B------:R-:W-:Y:S01]  /*7880*/  FFMA.FTZ R80, R69, R74.reuse, R80 ;  /* 0x0000004a45507223 */ /* 0x080fe20000010050 */
[----:B-1----:R-:W-:Y:S01]  /*7890*/  FADD.FTZ R52, R52, 1 ;  /* 0x3f80000034347421 */ /* 0x002fe20000010000 */
[----:B------:R-:W-:Y:S01]  /*78a0*/  FMUL.FTZ R74, R5, R74 ;  /* 0x0000004a054a7220 */ /* 0x000fe20000410000 */
[----:B------:R-:W-:Y:S01]  /*78b0*/  FMUL.FTZ R60, R60, UR17 ;  /* 0x000000113c3c7c20 */ /* 0x000fe20008410000 */
[-C--:B------:R-:W-:Y:S01]  /*78c0*/  FFMA.FTZ R80, R73, R82.reuse, R80 ;  /* 0x0000005249507223 */ /* 0x080fe20000010050 */
[----:B------:R-:W-:-:S02]  /*78d0*/  FMUL.FTZ R82, R5, R82 ;  /* 0x0000005205527220 */ /* 0x000fc40000410000 */
[----:B------:R-:W0:Y:S01]  /*78e0*/  MUFU.RCP R52, R52 ;  /* 0x0000003400347308 */ /* 0x000e220000001000 */
[-C--:B------:R-:W-:Y:S01]  /*78f0*/  FFMA.FTZ R80, R64, R59.reuse, R80 ;  /* 0x0000003b40507223 */ /* 0x080fe20000010050 */
[----:B------:R-:W-:Y:S01]  /*7900*/  FMUL.FTZ R59, R5, R59 ;  /* 0x0000003b053b7220 */ /* 0x000fe20000410000 */
[----:B0-----:R-:W-:Y:S01]  /*7910*/  FMUL.FTZ R50, R50, R52 ;  /* 0x0000003432327220 */ /* 0x001fe20000410000 */
[----:B------:R-:W-:-:S04]  /*7920*/  FADD.FTZ R52, -R52, 1 ;  /* 0x3f80000034347421 */ /* 0x000fc80000010100 */
[----:B------:R-:W-:Y:S01]  /*7930*/  FFMA.FTZ R52, R61, R52, 1 ;  /* 0x3f8000003d347423 */ /* 0x000fe20000010034 */
[--C-:B------:R-:W-:Y:S02]  /*7940*/  HADD2.F32 R61, -RZ, R67.reuse.H1_H1 ;  /* 0x30000043ff3d7230 */ /* 0x100fe40000004100 */
[----:B------:R-:W-:Y:S02]  /*7950*/  HADD2.F32 R67, -RZ, R67.H0_H0 ;  /* 0x20000043ff437230 */ /* 0x000fe40000004100 */
[----:B------:R-:W-:Y:S01]  /*7960*/  FMUL.FTZ R52, R50, R52 ;  /* 0x0000003432347220 */ /* 0x000fe20000410000 */
[----:B------:R-:W-:Y:S02]  /*7970*/  HADD2.F32 R50, -RZ, R77.H1_H1 ;  /* 0x3000004dff327230 */ /* 0x000fe40000004100 */
        /* <DEDUP_REMOVED lines=12> */
[----:B------:R-:W-:-:S03]  /*7a40*/  FMUL.FTZ R57, R58, -1.4426950216293334961 ;  /* 0xbfb8aa3b3a397820 */ /* 0x000fc60000410000 */
[----:B------:R-:W-:-:S03]  /*7a50*/  FMUL.FTZ R97, R4, R51 ;  /* 0x0000003304617220 */ /* 0x000fc60000410000 */
        /* <DEDUP_REMOVED lines=8> */
[--C-:B------:R-:W-:Y:S02]  /*7ae0*/  HADD2.F32 R57, -RZ, R72.reuse.H1_H1 ;  /* 0x30000048ff397230 */ /* 0x100fe40000004100 */
[----:B------:R-:W-:Y:S01]  /*7af0*/  FADD.FTZ R58, R58, -UR16 ;  /* 0x800000103a3a7e21 */ /* 0x000fe20008010000 */
[----:B------:R-:W-:-:S03]  /*7b00*/  HADD2.F32 R72, -RZ, R72.H0_H0 ;  /* 0x20000048ff487230 */ /* 0x000fc60000004100 */
[----:B------:R-:W-:Y:S01]  /*7b10*/  FMUL.FTZ R58, R58, UR17 ;  /* 0x000000113a3a7c20 */ /* 0x000fe20008410000 */
[----:B------:R-:W-:-:S03]  /*7b20*/  FADD.FTZ R57, R57, -UR16 ;  /* 0x8000001039397e21 */ /* 0x000fc60008010000 */
[----:B------:R-:W-:Y:S01]  /*7b30*/  FFMA.FTZ R54, R4, R58, R2 ;  /* 0x0000003a04367223 */ /* 0x000fe20000010002 */
[----:B------:R-:W-:-:S03]  /*7b40*/  FMUL.FTZ R57, R57, UR17 ;  /* 0x0000001139397c20 */ /* 0x000fc60008410000 */
[----:B------:R-:W-:Y:S01]  /*7b50*/  FMUL.FTZ R71, R54, -1.4426950216293334961 ;  /* 0xbfb8aa3b36477820 */ /* 0x000fe20000410000 */
[----:B------:R-:W-:-:S05]  /*7b60*/  FFMA.FTZ R70, R5, R57, R3 ;  /* 0x0000003905467223 */ /* 0x000fca0000010003 */
[----:B------:R-:W0:Y:S02]  /*7b70*/  MUFU.EX2 R71, R71 ;  /* 0x0000004700477308 */ /* 0x000e240000000800 */
[----:B0-----:R-:W-:-:S06]  /*7b80*/  FADD.FTZ R71, R71, 1 ;  /* 0x3f80000047477421 */ /* 0x001fcc0000010000 */
[----:B------:R-:W0:Y:S02]  /*7b90*/  MUFU.RCP R71, R71 ;  /* 0x0000004700477308 */ /* 0x000e240000001000 */
[----:B0-----:R-:W-:Y:S01]  /*7ba0*/  FMUL.FTZ R50, R50, R71 ;  /* 0x0000004732327220 */ /* 0x001fe20000410000 */
[----:B------:R-:W-:-:S04]  /*7bb0*/  FADD.FTZ R71, -R71, 1 ;  /* 0x3f80000047477421 */ /* 0x000fc80000010100 */
[----:B------:R-:W-:Y:S01]  /*7bc0*/  FFMA.FTZ R54, R54, R71, 1 ;  /* 0x3f80000036367423 */ /* 0x000fe20000010047 */
[----:B------:R-:W-:-:S03]  /*7bd0*/  FMUL.FTZ R71, R4, R68 ;  /* 0x0000004404477220 */ /* 0x000fc60000410000 */
[----:B------:R-:W-:Y:S01]  /*7be0*/  FMUL.FTZ R50, R50, R54 ;  /* 0x0000003632327220 */ /* 0x000fe20000410000 */
[----:B------:R-:W-:Y:S01]  /*7bf0*/  FFMA.FTZ R67, R6, R71, RZ ;  /* 0x0000004706437223 */ /* 0x000fe200000100ff */
[----:B------:R-:W-:Y:S01]  /*7c00*/  FADD.FTZ R71, RZ, R71 ;  /* 0x00000047ff477221 */ /* 0x000fe20000010000 */
[----:B------:R-:W-:-:S04]  /*7c10*/  FMUL.FTZ R54, R5, R76 ;  /* 0x0000004c05367220 */ /* 0x000fc80000410000 */
[----:B------:R-:W-:Y:S01]  /*7c20*/  FFMA.FTZ R67, R0, R54, R67 ;  /* 0x0000003600437223 */ /* 0x000fe20000010043 */
[----:B------:R-:W-:Y:S01]  /*7c30*/  FADD.FTZ R71, R54, R71 ;  /* 0x0000004736477221 */ /* 0x000fe20000010000 */
[----:B------:R-:W-:-:S06]  /*7c40*/  FMUL.FTZ R54, R70, -1.4426950216293334961 ;  /* 0xbfb8aa3b46367820 */ /* 0x000fcc0000410000 */
[----:B------:R-:W0:Y:S02]  /*7c50*/  MUFU.EX2 R54, R54 ;  /* 0x0000003600367308 */ /* 0x000e240000000800 */
[----:B0-----:R-:W-:-:S06]  /*7c60*/  FADD.FTZ R54, R54, 1 ;  /* 0x3f80000036367421 */ /* 0x001fcc0000010000 */
[----:B------:R-:W0:Y:S02]  /*7c70*/  MUFU.RCP R54, R54 ;  /* 0x0000003600367308 */ /* 0x000e240000001000 */
[----:B0-----:R-:W-:Y:S01]  /*7c80*/  FMUL.FTZ R72, R72, R54 ;  /* 0x0000003648487220 */ /* 0x001fe20000410000 */
[----:B------:R-:W-:-:S04]  /*7c90*/  FADD.FTZ R54, -R54, 1 ;  /* 0x3f80000036367421 */ /* 0x000fc80000010100 */
[----:B------:R-:W-:Y:S01]  /*7ca0*/  FFMA.FTZ R54, R70, R54, 1 ;  /* 0x3f80000046367423 */ /* 0x000fe20000010036 */
[----:B------:R-:W-:Y:S01]  /*7cb0*/  FFMA.FTZ R70, R6, R68, RZ ;  /* 0x0000004406467223 */ /* 0x000fe200000100ff */
[----:B------:R-:W-:Y:S02]  /*7cc0*/  HADD2.F32 R6, -RZ, R77.H0_H0 ;  /* 0x2000004dff067230 */ /* 0x000fe40000004100 */
[----:B------:R-:W-:Y:S01]  /*7cd0*/  FMUL.FTZ R54, R72, R54 ;  /* 0x0000003648367220 */ /* 0x000fe20000410000 */
[----:B------:R-:W-:Y:S01]  /*7ce0*/  FADD.FTZ R72, RZ, R68 ;  /* 0x00000044ff487221 */ /* 0x000fe20000010000 */
[----:B------:R-:W-:Y:S01]  /*7cf0*/  FFMA.FTZ R70, R75, R66, R70 ;  /* 0x000000424b467223 */ /* 0x000fe20000010046 */
[----:B------:R-:W-:Y:S01]  /*7d00*/  FADD.FTZ R68, R6, -UR16 ;  /* 0x8000001006447e21 */ /* 0x000fe20008010000 */
[----:B------:R-:W-:Y:S01]  /*7d10*/  FMUL.FTZ R101, R5, R54 ;  /* 0x0000003605657220 */ /* 0x000fe20000410000 */
[----:B------:R-:W-:Y:S01]  /*7d20*/  FADD.FTZ R72, R72, R66 ;  /* 0x0000004248487221 */ /* 0x000fe20000010000 */
[----:B------:R-:W-:Y:S01]  /*7d30*/  FMUL.FTZ R66, R4, R66 ;  /* 0x0000004204427220 */ /* 0x000fe20000410000 */
[----:B------:R-:W-:Y:S01]  /*7d40*/  FMUL.FTZ R68, R68, UR17 ;  /* 0x0000001144447c20 */ /* 0x000fe20008410000 */
[-C--:B------:R-:W-:Y:S01]  /*7d50*/  FFMA.FTZ R70, R84, R83.reuse, R70 ;  /* 0x0000005354467223 */ /* 0x080fe20000010046 */
[----:B------:R-:W-:Y:S01]  /*7d60*/  FADD.FTZ R72, R72, R83 ;  /* 0x0000005348487221 */ /* 0x000fe20000010000 */
[----:B------:R-:W-:Y:S01]  /*7d70*/  FFMA.FTZ R75, R75, R66, R67 ;  /* 0x000000424b4b7223 */ /* 0x000fe20000010043 */
[C---:B------:R-:W-:Y:S01]  /*7d80*/  FFMA.FTZ R77, R4.reuse, R68, R2 ;  /* 0x00000044044d7223 */ /* 0x040fe20000010002 */
[----:B------:R-:W-:Y:S01]  /*7d90*/  FADD.FTZ R71, R71, R66 ;  /* 0x0000004247477221 */ /* 0x000fe20000010000 */
[----:B------:R-:W-:Y:S01]  /*7da0*/  FMUL.FTZ R83, R4, R83 ;  /* 0x0000005304537220 */ /* 0x000fe20000410000 */
[----:B------:R-:W-:Y:S01]  /*7db0*/  FFMA.FTZ R0, R69, R74, R75 ;  /* 0x0000004a45007223 */ /* 0x000fe2000001004b */
[----:B------:R-:W-:Y:S01]  /*7dc0*/  FMUL.FTZ R6, R77, -1.4426950216293334961 ;  /* 0xbfb8aa3b4d067820 */ /* 0x000fe20000410000 */
[----:B------:R-:W-:Y:S01]  /*7dd0*/  FADD.FTZ R71, R74, R71 ;  /* 0x000000474a477221 */ /* 0x000fe20000010000 */
[----:B------:R-:W-:Y:S01]  /*7de0*/  FADD.FTZ R72, R72, R53 ;  /* 0x0000003548487221 */ /* 0x000fe20000010000 */
[----:B------:R-:W-:Y:S01]  /*7df0*/  FFMA.FTZ R84, R84, R83, R0 ;  /* 0x0000005354547223 */ /* 0x000fe20000010000 */
[-C--:B------:R-:W-:Y:S01]  /*7e00*/  FFMA.FTZ R70, R65, R53.reuse, R70 ;  /* 0x0000003541467223 */ /* 0x080fe20000010046 */
[----:B------:R-:W-:Y:S01]  /*7e10*/  FADD.FTZ R83, R71, R83 ;  /* 0x0000005347537221 */ /* 0x000fe20000010000 */
[----:B------:R-:W0:Y:S01]  /*7e20*/  MUFU.EX2 R6, R6 ;  /* 0x0000000600067308 */ /* 0x000e220000000800 */
[----:B------:R-:W-:Y:S01]  /*7e30*/  FFMA.FTZ R73, R73, R82, R84 ;  /* 0x0000005249497223 */ /* 0x000fe20000010054 */
[----:B------:R-:W-:Y:S01]  /*7e40*/  FMUL.FTZ R53, R4, R53 ;  /* 0x0000003504357220 */ /* 0x000fe20000410000 */
[----:B------:R-:W-:Y:S01]  /*7e50*/  FADD.FTZ R83, R82, R83 ;  /* 0x0000005352537221 */ /* 0x000fe20000010000 */
[----:B------:R-:W-:Y:S01]  /*7e60*/  FADD.FTZ R72, R72, R52 ;  /* 0x0000003448487221 */ /* 0x000fe20000010000 */
[-C--:B------:R-:W-:Y:S01]  /*7e70*/  FFMA.FTZ R70, R63, R52.reuse, R70 ;  /* 0x000000343f467223 */ /* 0x080fe20000010046 */
[----:B------:R-:W-:Y:S01]  /*7e80*/  FMUL.FTZ R52, R4, R52 ;  /* 0x0000003404347220 */ /* 0x000fe20000410000 */
[----:B------:R-:W-:-:S04]  /*7e90*/  FADD.FTZ R83, R83, R53 ;  /* 0x0000003553537221 */ /* 0x000fc80000010000 */
[----:B------:R-:W-:Y:S01]  /*7ea0*/  FADD.FTZ R83, R59, R83 ;  /* 0x000000533b537221 */ /* 0x000fe20000010000 */
[----:B0-----:R-:W-:-:S03]  /*7eb0*/  FADD.FTZ R6, R6, 1 ;  /* 0x3f80000006067421 */ /* 0x001fc60000010000 */
[----:B------:R-:W-:Y:S01]  /*7ec0*/  FADD.FTZ R83, R83, R52 ;  /* 0x0000003453537221 */ /* 0x000fe20000010000 */
[----:B------:R0:W1:Y:S02]  /*7ed0*/  MUFU.RCP R67, R6 ;  /* 0x0000000600437308 */ /* 0x0000640000001000 */
[--C-:B0-----:R-:W-:Y:S02]  /*7ee0*/  HADD2.F32 R6, -RZ, R79.reuse.H1_H1 ;  /* 0x3000004fff067230 */ /* 0x101fe40000004100 */
[----:B------:R-:W-:-:S05]  /*7ef0*/  HADD2.F32 R79, -RZ, R79.H0_H0 ;  /* 0x2000004fff4f7230 */ /* 0x000fca0000004100 */
[----:B------:R-:W-:Y:S01]  /*7f00*/  FADD.FTZ R79, R79, -UR16 ;  /* 0x800000104f4f7e21 */ /* 0x000fe20008010000 */
[----:B-1----:R-:W-:Y:S01]  /*7f10*/  FMUL.FTZ R6, R6, R67 ;  /* 0x0000004306067220 */ /* 0x002fe20000410000 */
[----:B------:R-:W-:Y:S02]  /*7f20*/  FADD.FTZ R67, -R67, 1 ;  /* 0x3f80000043437421 */ /* 0x000fe40000010100 */
[----:B------:R-:W-:Y:S02]  /*7f30*/  FMUL.FTZ R79, R79, UR17 ;  /* 0x000000114f4f7c20 */ /* 0x000fe40008410000 */
[----:B------:R-:W-:Y:S01]  /*7f40*/  FFMA.FTZ R77, R77, R67, 1 ;  /* 0x3f8000004d4d7423 */ /* 0x000fe20000010043 */
[--C-:B------:R-:W-:Y:S02]  /*7f50*/  HADD2.F32 R67, -RZ, R78.reuse.H1_H1 ;  /* 0x3000004eff437230 */ /* 0x100fe40000004100 */
[----:B------:R-:W-:Y:S01]  /*7f60*/  FFMA.FTZ R76, R4, R79, R2 ;  /* 0x0000004f044c7223 */ /* 0x000fe20000010002 */
[----:B------:R-:W-:-:S02]  /*7f70*/  HADD2.F32 R78, -RZ, R78.H0_H0 ;  /* 0x2000004eff4e7230 */ /* 0x000fc40000004100 */
[----:B------:R-:W-:Y:S01]  /*7f80*/  FMUL.FTZ R6, R6, R77 ;  /* 0x0000004d06067220 */ /* 0x000fe20000410000 */
[----:B------:R-:W-:Y:S01]  /*7f90*/  FADD.FTZ R67, R67, -UR16 ;  /* 0x8000001043437e21 */ /* 0x000fe20008010000 */
[----:B------:R-:W-:-:S03]  /*7fa0*/  FMUL.FTZ R69, R76, -1.4426950216293334961 ;  /* 0xbfb8aa3b4c457820 */ /* 0x000fc60000410000 */
[----:B------:R-:W-:-:S03]  /*7fb0*/  FMUL.FTZ R67, R67, UR17 ;  /* 0x0000001143437c20 */ /* 0x000fc60008410000 */
[----:B------:R-:W0:Y:S01]  /*7fc0*/  MUFU.EX2 R69, R69 ;  /* 0x0000004500457308 */ /* 0x000e220000000800 */
[----:B------:R-:W-:-:S04]  /*7fd0*/  FFMA.FTZ R77, R5, R67, R3 ;  /* 0x00000043054d7223 */ /* 0x000fc80000010003 */
[----:B------:R-:W-:-:S06]  /*7fe0*/  FMUL.FTZ R66, R77, -1.4426950216293334961 ;  /* 0xbfb8aa3b4d427820 */ /* 0x000fcc0000410000 */
[----:B------:R-:W1:Y:S01]  /*7ff0*/  MUFU.EX2 R66, R66 ;  /* 0x0000004200427308 */ /* 0x000e620000000800 */
[----:B0-----:R-:W-:-:S04]  /*8000*/  FADD.FTZ R69, R69, 1 ;  /* 0x3f80000045457421 */ /* 0x001fc80000010000 */
[----:B------:R0:W2:Y:S01]  /*8010*/  MUFU.RCP R75, R69 ;  /* 0x00000045004b7308 */ /* 0x0000a20000001000 */
[----:B-1----:R-:W-:Y:S01]  /*8020*/  FADD.FTZ R66, R66, 1 ;  /* 0x3f80000042427421 */ /* 0x002fe20000010000 */
[----:B0-----:R-:W-:Y:S02]  /*8030*/  HADD2.F32 R69, -RZ, R93.H0_H0 ;  /* 0x2000005dff457230 */ /* 0x001fe40000004100 */
[----:B------:R-:W-:-:S04]  /*8040*/  FMUL.FTZ R93, R5, R56 ;  /* 0x00000038055d7220 */ /* 0x000fc80000410000 */
[----:B------:R-:W0:Y:S01]  /*8050*/  MUFU.RCP R66, R66 ;  /* 0x0000004200427308 */ /* 0x000e220000001000 */
[----:B------:R-:W-:Y:S01]  /*8060*/  FADD.FTZ R83, R93, R83 ;  /* 0x000000535d537221 */ /* 0x000fe20000010000 */
[----:B--2---:R-:W-:Y:S01]  /*8070*/  FMUL.FTZ R69, R69, R75 ;  /* 0x0000004b45457220 */ /* 0x004fe20000410000 */
[----:B------:R-:W-:Y:S02]  /*8080*/  FADD.FTZ R75, -R75, 1 ;  /* 0x3f8000004b4b7421 */ /* 0x000fe40000010100 */
[----:B------:R-:W-:Y:S02]  /*8090*/  FADD.FTZ R83, R83, R97 ;  /* 0x0000006153537221 */ /* 0x000fe40000010000 */
[----:B------:R-:W-:-:S04]  /*80a0*/  FFMA.FTZ R76, R76, R75, 1 ;  /* 0x3f8000004c4c7423 */ /* 0x000fc8000001004b */
[----:B------:R-:W-:Y:S01]  /*80b0*/  FMUL.FTZ R69, R69, R76 ;  /* 0x0000004c45457220 */ /* 0x000fe20000410000 */
[----:B------:R-:W-:Y:S02]  /*80c0*/  HADD2.F32 R76, -RZ, R92.H0_H0 ;  /* 0x2000005cff4c7230 */ /* 0x000fe40000004100 */
[----:B0-----:R-:W-:Y:S01]  /*80d0*/  FMUL.FTZ R78, R78, R66 ;  /* 0x000000424e4e7220 */ /* 0x001fe20000410000 */
[----:B------:R-:W-:-:S04]  /*80e0*/  FADD.FTZ R66, -R66, 1 ;  /* 0x3f80000042427421 */ /* 0x000fc80000010100 */
[----:B------:R-:W-:Y:S01]  /*80f0*/  FFMA.FTZ R66, R77, R66, 1 ;  /* 0x3f8000004d427423 */ /* 0x000fe20000010042 */
[----:B------:R-:W-:-:S03]  /*8100*/  HADD2.F32 R77, -RZ, R91.H1_H1 ;  /* 0x3000005bff4d7230 */ /* 0x000fc60000004100 */
[----:B------:R-:W-:Y:S01]  /*8110*/  FMUL.FTZ R66, R78, R66 ;  /* 0x000000424e427220 */ /* 0x000fe20000410000 */
[----:B------:R-:W-:Y:S02]  /*8120*/  HADD2.F32 R78, -RZ, R92.H1_H1 ;  /* 0x3000005cff4e7230 */ /* 0x000fe40000004100 */
[----:B------:R-:W-:Y:S01]  /*8130*/  FADD.FTZ R77, R77, -UR16 ;  /* 0x800000104d4d7e21 */ /* 0x000fe20008010000 */
[--C-:B------:R-:W-:Y:S02]  /*8140*/  HADD2.F32 R92, -RZ, R9.reuse.H0_H0 ;  /* 0x20000009ff5c7230 */ /* 0x100fe40000004100 */
[----:B------:R-:W-:Y:S02]  /*8150*/  HADD2.F32 R9, -RZ, R9.H1_H1 ;  /* 0x30000009ff097230 */ /* 0x000fe40000004100 */
[----:B------:R-:W-:Y:S01]  /*8160*/  FADD.FTZ R78, R78, -UR16 ;  /* 0x800000104e4e7e21 */ /* 0x000fe20008010000 */
[----:B------:R-:W-:-:S03]  /*8170*/  FMUL.FTZ R77, R77, UR17 ;  /* 0x000000114d4d7c20 */ /* 0x000fc60008410000 */
        /* <DEDUP_REMOVED lines=15> */
[----:B0-----:R-:W-:-:S05]  /*8270*/  HADD2.F32 R0, -RZ, R86.H1_H1 ;  /* 0x30000056ff007230 */ /* 0x001fca0000004100 */
[----:B-1----:R-:W-:Y:S01]  /*8280*/  FMUL.FTZ R0, R0, R75 ;  /* 0x0000004b00007220 */ /* 0x002fe20000410000 */
[----:B------:R-:W-:-:S04]  /*8290*/  FADD.FTZ R75, -R75, 1 ;  /* 0x3f8000004b4b7421 */ /* 0x000fc80000010100 */
[----:B------:R-:W-:Y:S01]  /*82a0*/  FFMA.FTZ R75, R76, R75, 1 ;  /* 0x3f8000004c4b7423 */ /* 0x000fe2000001004b */
[--C-:B------:R-:W-:Y:S02]  /*82b0*/  HADD2.F32 R76, -RZ, R85.reuse.H1_H1 ;  /* 0x30000055ff4c7230 */ /* 0x100fe40000004100 */
[----:B------:R-:W-:Y:S02]  /*82c0*/  HADD2.F32 R85, -RZ, R85.H0_H0 ;  /* 0x20000055ff557230 */ /* 0x000fe40000004100 */
[----:B------:R-:W-:Y:S01]  /*82d0*/  FMUL.FTZ R0, R0, R75 ;  /* 0x0000004b00007220 */ /* 0x000fe20000410000 */
        /* <DEDUP_REMOVED lines=11> */
[----:B------:R-:W-:Y:S02]  /*8390*/  FMUL.FTZ R71, R85, R71 ;  /* 0x0000004755477220 */ /* 0x000fe40000410000 */
[----:B------:R-:W-:-:S04]  /*83a0*/  FADD.FTZ R75, R75, -UR16 ;  /* 0x800000104b4b7e21 */ /* 0x000fc80008010000 */
[----:B------:R-:W-:-:S04]  /*83b0*/  FMUL.FTZ R75, R75, UR17 ;  /* 0x000000114b4b7c20 */ /* 0x000fc80008410000 */
        /* <DEDUP_REMOVED lines=9> */
[----:B------:R-:W-:Y:S02]  /*8450*/  HADD2.F32 R85, -RZ, R87.H0_H0 ;  /* 0x20000057ff557230 */ /* 0x000fe40000004100 */
[--C-:B------:R-:W-:Y:S02]  /*8460*/  HADD2.F32 R87, -RZ, R42.reuse.H0_H0 ;  /* 0x2000002aff577230 */ /* 0x100fe40000004100 */
[----:B------:R-:W-:Y:S01]  /*8470*/  FMUL.FTZ R84, R84, R86 ;  /* 0x0000005654547220 */ /* 0x000fe20000410000 */
[----:B------:R-:W-:Y:S02]  /*8480*/  HADD2.F32 R42, -RZ, R42.H1_H1 ;  /* 0x3000002aff2a7230 */ /* 0x000fe40000004100 */
[----:B------:R-:W-:-:S04]  /*8490*/  FADD.FTZ R85, R85, -UR16 ;  /* 0x8000001055557e21 */ /* 0x000fc80008010000 */
[----:B------:R-:W-:Y:S01]  /*84a0*/  FMUL.FTZ R85, R85, UR17 ;  /* 0x0000001155557c20 */ /* 0x000fe20008410000 */
[----:B------:R-:W-:-:S03]  /*84b0*/  FADD.FTZ R42, R42, -UR16 ;  /* 0x800000102a2a7e21 */ /* 0x000fc60008010000 */
        /* <DEDUP_REMOVED lines=10> */
[--C-:B------:R-:W-:Y:S02]  /*8560*/  HADD2.F32 R82, -RZ, R8.reuse.H0_H0 ;  /* 0x20000008ff527230 */ /* 0x100fe40000004100 */
[----:B------:R-:W-:Y:S01]  /*8570*/  FFMA.FTZ R86, R64, R59, R86 ;  /* 0x0000003b40567223 */ /* 0x000fe20000010056 */
[----:B------:R-:W-:Y:S02]  /*8580*/  HADD2.F32 R8, -RZ, R8.H1_H1 ;  /* 0x30000008ff087230 */ /* 0x000fe40000004100 */
[----:B------:R-:W-:Y:S01]  /*8590*/  FADD.FTZ R82, R82, -UR16 ;  /* 0x8000001052527e21 */ /* 0x000fe20008010000 */
[----:B------:R-:W-:Y:S02]  /*85a0*/  FFMA.FTZ R86, R63, R52, R86 ;  /* 0x000000343f567223 */ /* 0x000fe40000010056 */
[----:B------:R-:W-:Y:S01]  /*85b0*/  FADD.FTZ R8, R8, -UR16 ;  /* 0x8000001008087e21 */ /* 0x000fe20008010000 */
[----:B------:R-:W-:Y:S01]  /*85c0*/  FMUL.FTZ R82, R82, UR17 ;  /* 0x0000001152527c20 */ /* 0x000fe20008410000 */
[----:B------:R-:W-:-:S02]  /*85d0*/  FFMA.FTZ R86, R62, R93, R86 ;  /* 0x0000005d3e567223 */ /* 0x000fc40000010056 */
[----:B------:R-:W-:Y:S01]  /*85e0*/  FMUL.FTZ R8, R8, UR17 ;  /* 0x0000001108087c20 */ /* 0x000fe20008410000 */
        /* <DEDUP_REMOVED lines=10> */
[----:B------:R-:W-:Y:S01]  /*8690*/  FMUL.FTZ R53, R73, -1.4426950216293334961 ;  /* 0xbfb8aa3b49357820 */ /* 0x000fe20000410000 */
[--C-:B------:R-:W-:Y:S02]  /*86a0*/  HADD2.F32 R92, -RZ, R11.reuse.H0_H0 ;  /* 0x2000000bff5c7230 */ /* 0x100fe40000004100 */
[----:B------:R-:W-:-:S03]  /*86b0*/  HADD2.F32 R11, -RZ, R11.H1_H1 ;  /* 0x3000000bff0b7230 */ /* 0x000fc60000004100 */
[----:B------:R-:W0:Y:S02]  /*86c0*/  MUFU.EX2 R53, R53 ;  /* 0x0000003500357308 */ /* 0x000e240000000800 */
[----:B0-----:R-:W-:-:S06]  /*86d0*/  FADD.FTZ R53, R53, 1 ;  /* 0x3f80000035357421 */ /* 0x001fcc0000010000 */
[----:B------:R-:W0:Y:S02]  /*86e0*/  MUFU.RCP R53, R53 ;  /* 0x0000003500357308 */ /* 0x000e240000001000 */
[----:B0-----:R-:W-:Y:S01]  /*86f0*/  FMUL.FTZ R9, R9, R53 ;  /* 0x0000003509097220 */ /* 0x001fe20000410000 */
[----:B------:R-:W-:-:S04]  /*8700*/  FADD.FTZ R53, -R53, 1 ;  /* 0x3f80000035357421 */ /* 0x000fc80000010100 */
[----:B------:R-:W-:-:S04]  /*8710*/  FFMA.FTZ R53, R73, R53, 1 ;  /* 0x3f80000049357423 */ /* 0x000fc80000010035 */
[----:B------:R-:W-:Y:S01]  /*8720*/  FMUL.FTZ R9, R9, R53 ;  /* 0x0000003509097220 */ /* 0x000fe20000410000 */
[--C-:B------:R-:W-:Y:S02]  /*8730*/  HADD2.F32 R53, -RZ, R10.reuse.H0_H0 ;  /* 0x2000000aff357230 */ /* 0x100fe40000004100 */
[----:B------:R-:W-:-:S03]  /*8740*/  HADD2.F32 R10, -RZ, R10.H1_H1 ;  /* 0x3000000aff0a7230 */ /* 0x000fc60000004100 */
[----:B------:R-:W-:Y:S02]  /*8750*/  FADD.FTZ R53, R53, -UR16 ;  /* 0x8000001035357e21 */ /* 0x000fe40008010000 */
[----:B------:R-:W-:Y:S02]  /*8760*/  FADD.FTZ R10, R10, -UR16 ;  /* 0x800000100a0a7e21 */ /* 0x000fe40008010000 */
[----:B------:R-:W-:Y:S02]  /*8770*/  FMUL.FTZ R53, R53, UR17 ;  /* 0x0000001135357c20 */ /* 0x000fe40008410000 */
[----:B------:R-:W-:Y:S02]  /*8780*/  FMUL.FTZ R10, R10, UR17 ;  /* 0x000000110a0a7c20 */ /* 0x000fe40008410000 */
        /* <DEDUP_REMOVED lines=26> */
[----:B------:R-:W-:Y:S02]  /*8930*/  FFMA.FTZ R73, R4, R59, R2 ;  /* 0x0000003b04497223 */ /* 0x000fe40000010002 */
[----:B------:R-:W-:-:S02]  /*8940*/  FFMA.FTZ R52, R5, R12, R3 ;  /* 0x0000000c05347223 */ /* 0x000fc40000010003 */
[----:B------:R-:W-:-:S06]  /*8950*/  FMUL.FTZ R63, R73, -1.4426950216293334961 ;  /* 0xbfb8aa3b493f7820 */ /* 0x000fcc0000410000 */
[----:B------:R-:W0:Y:S02]  /*8960*/  MUFU.EX2 R63, R63 ;  /* 0x0000003f003f7308 */ /* 0x000e240000000800 */
[----:B0-----:R-:W-:-:S06]  /*8970*/  FADD.FTZ R63, R63, 1 ;  /* 0x3f8000003f3f7421 */ /* 0x001fcc0000010000 */
[----:B------:R-:W0:Y:S02]  /*8980*/  MUFU.RCP R63, R63 ;  /* 0x0000003f003f7308 */ /* 0x000e240000001000 */
[----:B0-----:R-:W-:Y:S01]  /*8990*/  FMUL.FTZ R92, R92, R63 ;  /* 0x0000003f5c5c7220 */ /* 0x001fe20000410000 */
[----:B------:R-:W-:-:S04]  /*89a0*/  FADD.FTZ R63, -R63, 1 ;  /* 0x3f8000003f3f7421 */ /* 0x000fc80000010100 */
[----:B------:R-:W-:Y:S01]  /*89b0*/  FFMA.FTZ R63, R73, R63, 1 ;  /* 0x3f800000493f7423 */ /* 0x000fe2000001003f */
[----:B------:R-:W-:-:S03]  /*89c0*/  FMUL.FTZ R73, R52, -1.4426950216293334961 ;  /* 0xbfb8aa3b34497820 */ /* 0x000fc60000410000 */
[----:B------:R-:W-:Y:S01]  /*89d0*/  FMUL.FTZ R63, R92, R63 ;  /* 0x0000003f5c3f7220 */ /* 0x000fe20000410000 */
[----:B------:R-:W-:Y:S01]  /*89e0*/  FADD.FTZ R92, R81, R56 ;  /* 0x00000038515c7221 */ /* 0x000fe20000010000 */
[----:B------:R-:W-:Y:S01]  /*89f0*/  FFMA.FTZ R81, R62, R56, R80 ;  /* 0x000000383e517223 */ /* 0x000fe20000010050 */
        /* <DEDUP_REMOVED lines=9> */
[----:B------:R-:W-:-:S04]  /*8a90*/  FADD.FTZ R52, R52, -UR16 ;  /* 0x8000001034347e21 */ /* 0x000fc80008010000 */
[----:B------:R-:W-:-:S04]  /*8aa0*/  FMUL.FTZ R73, R52, UR17 ;  /* 0x0000001134497c20 */ /* 0x000fc80008410000 */
[----:B------:R-:W-:-:S04]  /*8ab0*/  FFMA.FTZ R52, R4, R73, R2 ;  /* 0x0000004904347223 */ /* 0x000fc80000010002 */
[----:B------:R-:W-:-:S06]  /*8ac0*/  FMUL.FTZ R80, R52, -1.4426950216293334961 ;  /* 0xbfb8aa3b34507820 */ /* 0x000fcc0000410000 */
[----:B------:R-:W0:Y:S02]  /*8ad0*/  MUFU.EX2 R80, R80 ;  /* 0x0000005000507308 */ /* 0x000e240000000800 */
[----:B0-----:R-:W-:-:S04]  /*8ae0*/  FADD.FTZ R94, R80, 1 ;  /* 0x3f800000505e7421 */ /* 0x001fc80000010000 */
[----:B------:R0:W1:Y:S02]  /*8af0*/  MUFU.RCP R56, R94 ;  /* 0x0000005e00387308 */ /* 0x0000640000001000 */
[----:B0-----:R-:W-:Y:S01]  /*8b00*/  FMUL.FTZ R94, R4, R65 ;  /* 0x00000041045e7220 */ /* 0x001fe20000410000 */
[----:B-1----:R-:W-:Y:S01]  /*8b10*/  FMUL.FTZ R62, R95, R56 ;  /* 0x000000385f3e7220 */ /* 0x002fe20000410000 */
[----:B------:R-:W-:-:S04]  /*8b20*/  FADD.FTZ R95, -R56, 1 ;  /* 0x3f800000385f7421 */ /* 0x000fc80000010100 */
[----:B------:R-:W-:Y:S01]  /*8b30*/  FFMA.FTZ R95, R52, R95, 1 ;  /* 0x3f800000345f7423 */ /* 0x000fe2000001005f */
[----:B------:R-:W-:-:S03]  /*8b40*/  FADD.FTZ R52, R14, -UR16 ;  /* 0x800000100e347e21 */ /* 0x000fc60008010000 */
[----:B------:R-:W-:Y:S01]  /*8b50*/  FMUL.FTZ R14, R62, R95 ;  /* 0x0000005f3e0e7220 */ /* 0x000fe20000410000 */
[----:B------:R-:W-:Y:S01]  /*8b60*/  FMUL.FTZ R52, R52, UR17 ;  /* 0x0000001134347c20 */ /* 0x000fe20008410000 */
[C---:B------:R-:W-:Y:S01]  /*8b70*/  FFMA.FTZ R95, R61.reuse, R51, R70 ;  /* 0x000000333d5f7223 */ /* 0x040fe20000010046 */
[----:B------:R-:W-:Y:S02]  /*8b80*/  FFMA.FTZ R61, R61, R97, R86 ;  /* 0x000000613d3d7223 */ /* 0x000fe40000010056 */
[----:B------:R-:W-:Y:S01]  /*8b90*/  FFMA.FTZ R56, R5, R52, R3 ;  /* 0x0000003405387223 */ /* 0x000fe20000010003 */
[----:B------:R-:W-:-:S03]  /*8ba0*/  FFMA.FTZ R95, R58, R50, R95 ;  /* 0x000000323a5f7223 */ /* 0x000fc6000001005f */
[----:B------:R-:W-:-:S06]  /*8bb0*/  FMUL.FTZ R80, R56, -1.4426950216293334961 ;  /* 0xbfb8aa3b38507820 */ /* 0x000fcc0000410000 */
[----:B------:R-:W0:Y:S02]  /*8bc0*/  MUFU.EX2 R80, R80 ;  /* 0x0000005000507308 */ /* 0x000e240000000800 */
[----:B0-----:R-:W-:-:S06]  /*8bd0*/  FADD.FTZ R62, R80, 1 ;  /* 0x3f800000503e7421 */ /* 0x001fcc0000010000 */
[----:B------:R-:W0:Y:S02]  /*8be0*/  MUFU.RCP R62, R62 ;  /* 0x0000003e003e7308 */ /* 0x000e240000001000 */
[----:B0-----:R-:W-:Y:S01]  /*8bf0*/  FADD.FTZ R93, -R62, 1 ;  /* 0x3f8000003e5d7421 */ /* 0x001fe20000010100 */
[----:B------:R-:W-:-:S03]  /*8c00*/  FMUL.FTZ R15, R15, R62 ;  /* 0x0000003e0f0f7220 */ /* 0x000fc60000410000 */
[----:B------:R-:W-:Y:S01]  /*8c10*/  FFMA.FTZ R56, R56, R93, 1 ;  /* 0x3f80000038387423 */ /* 0x000fe2000001005d */
[----:B------:R-:W-:-:S03]  /*8c20*/  FADD.FTZ R93, R72, R51 ;  /* 0x00000033485d7221 */ /* 0x000fc60000010000 */
[----:B------:R-:W-:Y:S01]  /*8c30*/  FMUL.FTZ R15, R15, R56 ;  /* 0x000000380f0f7220 */ /* 0x000fe20000410000 */
[--C-:B------:R-:W-:Y:S02]  /*8c40*/  HADD2.F32 R56, -RZ, R16.reuse.H0_H0 ;  /* 0x20000010ff387230 */ /* 0x100fe40000004100 */
[----:B------:R-:W-:Y:S01]  /*8c50*/  FADD.FTZ R93, R93, R50 ;  /* 0x000000325d5d7221 */ /* 0x000fe20000010000 */
        /* <DEDUP_REMOVED lines=11> */
[----:B------:R-:W-:-:S03]  /*8d10*/  FADD.FTZ R56, R16, -UR16 ;  /* 0x8000001010387e21 */ /* 0x000fc60008010000 */
[----:B------:R-:W-:Y:S01]  /*8d20*/  FMUL.FTZ R16, R62, R99 ;  /* 0x000000633e107220 */ /* 0x000fe20000410000 */
[----:B------:R-:W-:Y:S01]  /*8d30*/  FMUL.FTZ R56, R56, UR17 ;  /* 0x0000001138387c20 */ /* 0x000fe20008410000 */
[--C-:B------:R-:W-:Y:S02]  /*8d40*/  HADD2.F32 R99, -RZ, R19.reuse.H0_H0 ;  /* 0x20000013ff637230 */ /* 0x100fe40000004100 */
[----:B------:R-:W-:Y:S02]  /*8d50*/  HADD2.F32 R19, -RZ, R19.H1_H1 ;  /* 0x30000013ff137230 */ /* 0x000fe40000004100 */
        /* <DEDUP_REMOVED lines=15> */
[----:B------:R-:W-:Y:S01]  /*8e50*/  FADD.FTZ R80, R62, -UR16 ;  /* 0x800000103e507e21 */ /* 0x000fe20008010000 */
[C---:B------:R-:W-:Y:S01]  /*8e60*/  FFMA.FTZ R62, R60.reuse, R55, R81 ;  /* 0x000000373c3e7223 */ /* 0x040fe20000010051 */
[----:B------:R-:W-:Y:S01]  /*8e70*/  FFMA.FTZ R81, R60, R70, R61 ;  /* 0x000000463c517223 */ /* 0x000fe2000001003d */
[----:B------:R-:W-:Y:S01]  /*8e80*/  FADD.FTZ R97, R97, R66 ;  /* 0x0000004261617221 */ /* 0x000fe20000010000 */
[----:B------:R-:W-:Y:S01]  /*8e90*/  FMUL.FTZ R55, R80, UR17 ;  /* 0x0000001150377c20 */ /* 0x000fe20008410000 */
[----:B------:R-:W-:-:S03]  /*8ea0*/  FFMA.FTZ R62, R57, R54, R62 ;  /* 0x00000036393e7223 */ /* 0x000fc6000001003e */
        /* <DEDUP_REMOVED lines=18> */
[--C-:B------:R-:W-:Y:S02]  /*8fd0*/  HADD2.F32 R81, -RZ, R21.reuse.H0_H0 ;  /* 0x20000015ff517230 */ /* 0x100fe40000004100 */
[----:B------:R-:W-:Y:S01]  /*8fe0*/  FADD.FTZ R83, R83, R70 ;  /* 0x0000004653537221 */ /* 0x000fe20000010000 */
[----:B------:R-:W-:-:S03]  /*8ff0*/  HADD2.F32 R21, -RZ, R21.H1_H1 ;  /* 0x30000015ff157230 */ /* 0x000fc60000004100 */
[----:B------:R-:W-:Y:S01]  /*9000*/  FADD.FTZ R83, R101, R83 ;  /* 0x0000005365537221 */ /* 0x000fe20000010000 */
[----:B0-----:R-:W-:Y:S01]  /*9010*/  FADD.FTZ R80, -R72, 1 ;  /* 0x3f80000048507421 */ /* 0x001fe20000010100 */
[----:B------:R-:W-:-:S03]  /*9020*/  FMUL.FTZ R19, R19, R72 ;  /* 0x0000004813137220 */ /* 0x000fc60000410000 */
[----:B------:R-:W-:Y:S01]  /*9030*/  FFMA.FTZ R80, R61, R80, 1 ;  /* 0x3f8000003d507423 */ /* 0x000fe20000010050 */
[--C-:B------:R-:W-:Y:S02]  /*9040*/  HADD2.F32 R61, -RZ, R20.reuse.H0_H0 ;  /* 0x20000014ff3d7230 */ /* 0x100fe40000004100 */
[----:B------:R-:W-:Y:S02]  /*9050*/  HADD2.F32 R20, -RZ, R20.H1_H1 ;  /* 0x30000014ff147230 */ /* 0x000fe40000004100 */
[----:B------:R-:W-:Y:S01]  /*9060*/  FMUL.FTZ R19, R19, R80 ;  /* 0x0000005013137220 */ /* 0x000fe20000410000 */
[----:B------:R-:W-:Y:S02]  /*9070*/  FADD.FTZ R61, R61, -UR16 ;  /* 0x800000103d3d7e21 */ /* 0x000fe40008010000 */
[----:B------:R-:W-:Y:S02]  /*9080*/  FADD.FTZ R86, R20, -UR16 ;  /* 0x8000001014567e21 */ /* 0x000fe40008010000 */
        /* <DEDUP_REMOVED lines=9> */
[----:B------:R-:W-:-:S03]  /*9120*/  FFMA.FTZ R99, R57, R101, R58 ;  /* 0x0000006539637223 */ /* 0x000fc6000001003a */
[----:B------:R-:W-:Y:S01]  /*9130*/  FMUL.FTZ R20, R81, R50 ;  /* 0x0000003251147220 */ /* 0x000fe20000410000 */
[----:B------:R-:W-:-:S04]  /*9140*/  FMUL.FTZ R50, R86, UR17 ;  /* 0x0000001156327c20 */ /* 0x000fc80008410000 */
[----:B------:R-:W-:-:S04]  /*9150*/  FFMA.FTZ R70, R5, R50, R3 ;  /* 0x0000003205467223 */ /* 0x000fc80000010003 */
[----:B------:R-:W-:-:S06]  /*9160*/  FMUL.FTZ R72, R70, -1.4426950216293334961 ;  /* 0xbfb8aa3b46487820 */ /* 0x000fcc0000410000 */
[----:B------:R-:W0:Y:S02]  /*9170*/  MUFU.EX2 R72, R72 ;  /* 0x0000004800487308 */ /* 0x000e240000000800 */
[----:B0-----:R-:W-:Y:S01]  /*9180*/  FADD.FTZ R80, R72, 1 ;  /* 0x3f80000048507421 */ /* 0x001fe20000010000 */
[----:B------:R-:W-:Y:S01]  /*9190*/  FADD.FTZ R72, R93, R6 ;  /* 0x000000065d487221 */ /* 0x000fe20000010000 */
[--C-:B------:R-:W-:Y:S02]  /*91a0*/  HADD2.F32 R93, -RZ, R25.reuse.H0_H0 ;  /* 0x20000019ff5d7230 */ /* 0x100fe40000004100 */
[----:B------:R-:W-:Y:S02]  /*91b0*/  HADD2.F32 R25, -RZ, R25.H1_H1 ;  /* 0x30000019ff197230 */ /* 0x000fe40000004100 */
[----:B------:R-:W0:Y:S02]  /*91c0*/  MUFU.RCP R80, R80 ;  /* 0x0000005000507308 */ /* 0x000e240000001000 */
[----:B0-----:R-:W-:Y:S01]  /*91d0*/  FADD.FTZ R81, -R80, 1 ;  /* 0x3f80000050517421 */ /* 0x001fe20000010100 */
[----:B------:R-:W-:Y:S01]  /*91e0*/  FMUL.FTZ R21, R21, R80 ;  /* 0x0000005015157220 */ /* 0x000fe20000410000 */
[----:B------:R-:W-:-:S02]  /*91f0*/  FMUL.FTZ R80, R4, R6 ;  /* 0x0000000604507220 */ /* 0x000fc40000410000 */
        /* <DEDUP_REMOVED lines=25> */
[--C-:B------:R-:W-:Y:S02]  /*9390*/  HADD2.F32 R57, -RZ, R24.reuse.H0_H0 ;  /* 0x20000018ff397230 */ /* 0x100fe40000004100 */
[----:B------:R-:W-:Y:S02]  /*93a0*/  HADD2.F32 R24, -RZ, R24.H1_H1 ;  /* 0x30000018ff187230 */ /* 0x000fe40000004100 */
[----:B------:R-:W-:Y:S01]  /*93b0*/  FMUL.FTZ R23, R23, R70 ;  /* 0x0000004617177220 */ /* 0x000fe20000410000 */
[C---:B------:R-:W-:Y:S01]  /*93c0*/  FFMA.FTZ R70, R68.reuse, R6, R95 ;  /* 0x0000000644467223 */ /* 0x040fe2000001005f */
[----:B------:R-:W-:Y:S01]  /*93d0*/  FADD.FTZ R57, R57, -UR16 ;  /* 0x8000001039397e21 */ /* 0x000fe20008010000 */
[----:B------:R-:W-:Y:S01]  /*93e0*/  FFMA.FTZ R68, R68, R80, R99 ;  /* 0x0000005044447223 */ /* 0x000fe20000010063 */
[----:B------:R-:W-:Y:S01]  /*93f0*/  FADD.FTZ R24, R24, -UR16 ;  /* 0x8000001018187e21 */ /* 0x000fe20008010000 */
[----:B------:R-:W-:Y:S01]  /*9400*/  FADD.FTZ R80, R83, R80 ;  /* 0x0000005053507221 */ /* 0x000fe20000010000 */
[----:B------:R-:W-:Y:S01]  /*9410*/  FMUL.FTZ R57, R57, UR17 ;  /* 0x0000001139397c20 */ /* 0x000fe20008410000 */
[----:B------:R-:W-:Y:S01]  /*9420*/  FMUL.FTZ R95, R5, R66 ;  /* 0x00000042055f7220 */ /* 0x000fe20000410000 */
[----:B------:R-:W-:Y:S01]  /*9430*/  FMUL.FTZ R24, R24, UR17 ;  /* 0x0000001118187c20 */ /* 0x000fe20008410000 */
[----:B------:R-:W-:Y:S01]  /*9440*/  FFMA.FTZ R70, R79, R69, R70 ;  /* 0x000000454f467223 */ /* 0x000fe20000010046 */
[----:B------:R-:W-:Y:S01]  /*9450*/  FFMA.FTZ R6, R4, R57, R2 ;  /* 0x0000003904067223 */ /* 0x000fe20000010002 */
[----:B------:R-:W-:Y:S01]  /*9460*/  FFMA.FTZ R68, R67, R95, R68 ;  /* 0x0000005f43447223 */ /* 0x000fe20000010044 */
[----:B------:R-:W-:Y:S01]  /*9470*/  FADD.FTZ R80, R95, R80 ;  /* 0x000000505f507221 */ /* 0x000fe20000010000 */
[----:B------:R-:W-:Y:S01]  /*9480*/  FFMA.FTZ R70, R77, R0, R70 ;  /* 0x000000004d467223 */ /* 0x000fe20000010046 */
[----:B------:R-:W-:-:S06]  /*9490*/  FMUL.FTZ R58, R6, -1.4426950216293334961 ;  /* 0xbfb8aa3b063a7820 */ /* 0x000fcc0000410000 */
[----:B------:R-:W0:Y:S02]  /*94a0*/  MUFU.EX2 R58, R58 ;  /* 0x0000003a003a7308 */ /* 0x000e240000000800 */
[----:B0-----:R-:W-:Y:S01]  /*94b0*/  FADD.FTZ R86, R58, 1 ;  /* 0x3f8000003a567421 */ /* 0x001fe20000010000 */
[----:B------:R-:W-:-:S04]  /*94c0*/  FFMA.FTZ R58, R5, R24, R3 ;  /* 0x00000018053a7223 */ /* 0x000fc80000010003 */
[----:B------:R-:W-:Y:S01]  /*94d0*/  FMUL.FTZ R83, R58, -1.4426950216293334961 ;  /* 0xbfb8aa3b3a537820 */ /* 0x000fe20000410000 */
[----:B------:R-:W0:Y:S08]  /*94e0*/  MUFU.RCP R86, R86 ;  /* 0x0000005600567308 */ /* 0x000e300000001000 */
[----:B------:R-:W1:Y:S01]  /*94f0*/  MUFU.EX2 R83, R83 ;  /* 0x0000005300537308 */ /* 0x000e620000000800 */
[----:B0-----:R-:W-:Y:S01]  /*9500*/  FMUL.FTZ R92, R93, R86 ;  /* 0x000000565d5c7220 */ /* 0x001fe20000410000 */
[----:B------:R-:W-:Y:S01]  /*9510*/  FADD.FTZ R93, -R86, 1 ;  /* 0x3f800000565d7421 */ /* 0x000fe20000010100 */
[----:B-1----:R-:W-:-:S03]  /*9520*/  FADD.FTZ R86, R83, 1 ;  /* 0x3f80000053567421 */ /* 0x002fc60000010000 */
[----:B------:R-:W-:-:S04]  /*9530*/  FFMA.FTZ R93, R6, R93, 1 ;  /* 0x3f800000065d7423 */ /* 0x000fc8000001005d */
[----:B------:R-:W-:Y:S01]  /*9540*/  FMUL.FTZ R6, R92, R93 ;  /* 0x0000005d5c067220 */ /* 0x000fe20000410000 */
[----:B------:R-:W0:Y:S02]  /*9550*/  MUFU.RCP R86, R86 ;  /* 0x0000005600567308 */ /* 0x000e240000001000 */
[----:B0-----:R-:W-:Y:S01]  /*9560*/  FADD.FTZ R93, -R86, 1 ;  /* 0x3f800000565d7421 */ /* 0x001fe20000010100 */
[----:B------:R-:W-:-:S03]  /*9570*/  FMUL.FTZ R25, R25, R86 ;  /* 0x0000005619197220 */ /* 0x000fc60000410000 */
[----:B------:R-:W-:Y:S01]  /*9580*/  FFMA.FTZ R58, R58, R93, 1 ;  /* 0x3f8000003a3a7423 */ /* 0x000fe2000001005d */
[----:B------:R-:W-:Y:S01]  /*9590*/  FFMA.FTZ R93, R67, R66, R62 ;  /* 0x00000042435d7223 */ /* 0x000fe2000001003e */
[----:B------:R-:W-:Y:S02]  /*95a0*/  HADD2.F32 R67, -RZ, R27.H0_H0 ;  /* 0x2000001bff437230 */ /* 0x000fe40000004100 */
[----:B------:R-:W-:Y:S01]  /*95b0*/  FMUL.FTZ R25, R25, R58 ;  /* 0x0000003a19197220 */ /* 0x000fe20000410000 */
[--C-:B------:R-:W-:Y:S02]  /*95c0*/  HADD2.F32 R58, -RZ, R26.reuse.H0_H0 ;  /* 0x2000001aff3a7230 */ /* 0x100fe40000004100 */
[----:B------:R-:W-:Y:S01]  /*95d0*/  FFMA.FTZ R93, R78, R74, R93 ;  /* 0x0000004a4e5d7223 */ /* 0x000fe2000001005d */
[----:B------:R-:W-:Y:S02]  /*95e0*/  HADD2.F32 R26, -RZ, R26.H1_H1 ;  /* 0x3000001aff1a7230 */ /* 0x000fe40000004100 */
[----:B------:R-:W-:-:S03]  /*95f0*/  FADD.FTZ R58, R58, -UR16 ;  /* 0x800000103a3a7e21 */ /* 0x000fc60008010000 */
[----:B------:R-:W-:Y:S01]  /*9600*/  FADD.FTZ R86, R26, -UR16 ;  /* 0x800000101a567e21 */ /* 0x000fe20008010000 */
        /* <DEDUP_REMOVED lines=12> */
[----:B------:R-:W-:Y:S01]  /*96d0*/  FMUL.FTZ R58, R86, UR17 ;  /* 0x00000011563a7c20 */ /* 0x000fe20008410000 */
[----:B------:R-:W-:-:S03]  /*96e0*/  HADD2.F32 R86, -RZ, R27.H1_H1 ;  /* 0x3000001bff567230 */ /* 0x000fc60000004100 */
[----:B------:R-:W-:-:S04]  /*96f0*/  FFMA.FTZ R62, R5, R58, R3 ;  /* 0x0000003a053e7223 */ /* 0x000fc80000010003 */
[----:B------:R-:W-:-:S06]  /*9700*/  FMUL.FTZ R66, R62, -1.4426950216293334961 ;  /* 0xbfb8aa3b3e427820 */ /* 0x000fcc0000410000 */
[----:B------:R-:W0:Y:S02]  /*9710*/  MUFU.EX2 R66, R66 ;  /* 0x0000004200427308 */ /* 0x000e240000000800 */
[----:B0-----:R-:W-:-:S06]  /*9720*/  FADD.FTZ R67, R66, 1 ;  /* 0x3f80000042437421 */ /* 0x001fcc0000010000 */
[----:B------:R-:W0:Y:S02]  /*9730*/  MUFU.RCP R67, R67 ;  /* 0x0000004300437308 */ /* 0x000e240000001000 */
[----:B0-----:R-:W-:Y:S01]  /*9740*/  FADD.FTZ R95, -R67, 1 ;  /* 0x3f800000435f7421 */ /* 0x001fe20000010100 */
[----:B------:R-:W-:Y:S01]  /*9750*/  FMUL.FTZ R27, R86, R67 ;  /* 0x00000043561b7220 */ /* 0x000fe20000410000 */
[----:B------:R-:W-:Y:S02]  /*9760*/  HADD2.F32 R86, -RZ, R31.H0_H0 ;  /* 0x2000001fff567230 */ /* 0x000fe40000004100 */
[----:B------:R-:W-:Y:S01]  /*9770*/  FFMA.FTZ R62, R62, R95, 1 ;  /* 0x3f8000003e3e7423 */ /* 0x000fe2000001005f */
[----:B------:R-:W-:Y:S01]  /*9780*/  FADD.FTZ R95, R72, R69 ;  /* 0x00000045485f7221 */ /* 0x000fe20000010000 */
[----:B------:R-:W-:Y:S02]  /*9790*/  FMUL.FTZ R69, R4, R69 ;  /* 0x0000004504457220 */ /* 0x000fe40000410000 */
[----:B------:R-:W-:Y:S01]  /*97a0*/  FMUL.FTZ R27, R27, R62 ;  /* 0x0000003e1b1b7220 */ /* 0x000fe20000410000 */
[----:B------:R-:W-:-:S02]  /*97b0*/  HADD2.F32 R62, -RZ, R28.H0_H0 ;  /* 0x2000001cff3e7230 */ /* 0x000fc40000004100 */
[----:B------:R-:W-:Y:S01]  /*97c0*/  FFMA.FTZ R79, R79, R69, R68 ;  /* 0x000000454f4f7223 */ /* 0x000fe20000010044 */
[----:B------:R-:W-:Y:S02]  /*97d0*/  HADD2.F32 R28, -RZ, R28.H1_H1 ;  /* 0x3000001cff1c7230 */ /* 0x000fe40000004100 */
[----:B------:R-:W-:Y:S01]  /*97e0*/  FADD.FTZ R80, R80, R69 ;  /* 0x0000004550507221 */ /* 0x000fe20000010000 */
[----:B------:R-:W-:Y:S01]  /*97f0*/  FADD.FTZ R95, R95, R0 ;  /* 0x000000005f5f7221 */ /* 0x000fe20000010000 */
        /* <DEDUP_REMOVED lines=8> */
[----:B------:R-:W-:Y:S01]  /*9880*/  FADD.FTZ R99, -R68, 1 ;  /* 0x3f80000044637421 */ /* 0x000fe20000010100 */
[----:B------:R-:W-:Y:S01]  /*9890*/  FADD.FTZ R68, R97, R74 ;  /* 0x0000004a61447221 */ /* 0x000fe20000010000 */
[----:B------:R-:W-:Y:S02]  /*98a0*/  FMUL.FTZ R74, R5, R74 ;  /* 0x0000004a054a7220 */ /* 0x000fe40000410000 */
[----:B------:R-:W-:Y:S01]  /*98b0*/  FFMA.FTZ R99, R62, R99, 1 ;  /* 0x3f8000003e637423 */ /* 0x000fe20000010063 */
[----:B------:R-:W-:Y:S01]  /*98c0*/  FADD.FTZ R62, R28, -UR16 ;  /* 0x800000101c3e7e21 */ /* 0x000fe20008010000 */
[----:B------:R-:W-:Y:S01]  /*98d0*/  FFMA.FTZ R78, R78, R74, R79 ;  /* 0x0000004a4e4e7223 */ /* 0x000fe2000001004f */
[----:B------:R-:W-:Y:S01]  /*98e0*/  FADD.FTZ R80, R74, R80 ;  /* 0x000000504a507221 */ /* 0x000fe20000010000 */
        /* <DEDUP_REMOVED lines=25> */
[----:B------:R-:W-:-:S03]  /*9a80*/  FADD.FTZ R66, R30, -UR16 ;  /* 0x800000101e427e21 */ /* 0x000fc60008010000 */
        /* <DEDUP_REMOVED lines=11> */
[----:B------:R-:W-:-:S03]  /*9b40*/  FMUL.FTZ R97, R4, R0 ;  /* 0x0000000004617220 */ /* 0x000fc60000410000 */
[----:B------:R-:W-:Y:S01]  /*9b50*/  FMUL.FTZ R31, R31, R72 ;  /* 0x000000481f1f7220 */ /* 0x000fe20000410000 */
[--C-:B------:R-:W-:Y:S02]  /*9b60*/  HADD2.F32 R72, -RZ, R32.reuse.H0_H0 ;  /* 0x20000020ff487230 */ /* 0x100fe40000004100 */
[----:B------:R-:W-:Y:S01]  /*9b70*/  FFMA.FTZ R77, R77, R97, R78 ;  /* 0x000000614d4d7223 */ /* 0x000fe2000001004e */
[----:B------:R-:W-:Y:S02]  /*9b80*/  HADD2.F32 R32, -RZ, R32.H1_H1 ;  /* 0x30000020ff207230 */ /* 0x000fe40000004100 */
[----:B------:R-:W-:Y:S01]  /*9b90*/  FADD.FTZ R80, R80, R97 ;  /* 0x0000006150507221 */ /* 0x000fe20000010000 */
[----:B------:R-:W-:Y:S02]  /*9ba0*/  FADD.FTZ R72, R72, -UR16 ;  /* 0x8000001048487e21 */ /* 0x000fe40008010000 */
[----:B------:R-:W-:Y:S02]  /*9bb0*/  FADD.FTZ R32, R32, -UR16 ;  /* 0x8000001020207e21 */ /* 0x000fe40008010000 */
[----:B------:R-:W-:-:S02]  /*9bc0*/  FMUL.FTZ R79, R72, UR17 ;  /* 0x00000011484f7c20 */ /* 0x000fc40008410000 */
[----:B------:R-:W-:Y:S02]  /*9bd0*/  FMUL.FTZ R32, R32, UR17 ;  /* 0x0000001120207c20 */ /* 0x000fe40008410000 */
[----:B------:R-:W-:-:S04]  /*9be0*/  FFMA.FTZ R0, R4, R79, R2 ;  /* 0x0000004f04007223 */ /* 0x000fc80000010002 */
[----:B------:R-:W-:-:S06]  /*9bf0*/  FMUL.FTZ R72, R0, -1.4426950216293334961 ;  /* 0xbfb8aa3b00487820 */ /* 0x000fcc0000410000 */
[----:B------:R-:W0:Y:S02]  /*9c00*/  MUFU.EX2 R72, R72 ;  /* 0x0000004800487308 */ /* 0x000e240000000800 */
[----:B0-----:R-:W-:Y:S01]  /*9c10*/  FADD.FTZ R74, R72, 1 ;  /* 0x3f800000484a7421 */ /* 0x001fe20000010000 */
[----:B------:R-:W-:-:S05]  /*9c20*/  FFMA.FTZ R72, R5, R32, R3 ;  /* 0x0000002005487223 */ /* 0x000fca0000010003 */
[----:B------:R-:W0:Y:S02]  /*9c30*/  MUFU.RCP R74, R74 ;  /* 0x0000004a004a7308 */ /* 0x000e240000001000 */
[----:B0-----:R-:W-:Y:S01]  /*9c40*/  FMUL.FTZ R78, R99, R74 ;  /* 0x0000004a634e7220 */ /* 0x001fe20000410000 */
[----:B------:R-:W-:Y:S01]  /*9c50*/  FADD.FTZ R99, -R74, 1 ;  /* 0x3f8000004a637421 */ /* 0x000fe20000010100 */
[----:B------:R-:W-:-:S03]  /*9c60*/  FADD.FTZ R74, R68, R71 ;  /* 0x00000047444a7221 */ /* 0x000fc60000010000 */
[----:B------:R-:W-:-:S04]  /*9c70*/  FFMA.FTZ R99, R0, R99, 1 ;  /* 0x3f80000000637423 */ /* 0x000fc80000010063 */
[----:B------:R-:W-:Y:S01]  /*9c80*/  FMUL.FTZ R0, R78, R99 ;  /* 0x000000634e007220 */ /* 0x000fe20000410000 */
        /* <DEDUP_REMOVED lines=14> */
[----:B------:R-:W-:Y:S01]  /*9d70*/  FADD.FTZ R92, R72, -UR16 ;  /* 0x80000010485c7e21 */ /* 0x000fe20008010000 */
[C---:B------:R-:W-:Y:S01]  /*9d80*/  FFMA.FTZ R72, R76.reuse, R71, R93 ;  /* 0x000000474c487223 */ /* 0x040fe2000001005d */
[----:B------:R-:W-:Y:S01]  /*9d90*/  FFMA.FTZ R76, R76, R78, R77 ;  /* 0x0000004e4c4c7223 */ /* 0x000fe2000001004d */
[--C-:B------:R-:W-:Y:S02]  /*9da0*/  HADD2.F32 R93, -RZ, R35.reuse.H0_H0 ;  /* 0x20000023ff5d7230 */ /* 0x100fe40000004100 */
[----:B------:R-:W-:Y:S01]  /*9db0*/  FMUL.FTZ R71, R92, UR17 ;  /* 0x000000115c477c20 */ /* 0x000fe20008410000 */
[----:B------:R-:W-:-:S03]  /*9dc0*/  HADD2.F32 R35, -RZ, R35.H1_H1 ;  /* 0x30000023ff237230 */ /* 0x000fc60000004100 */
        /* <DEDUP_REMOVED lines=11> */
[----:B------:R-:W-:-:S03]  /*9e80*/  FFMA.FTZ R93, R75, R84, R70 ;  /* 0x000000544b5d7223 */ /* 0x000fc60000010046 */
        /* <DEDUP_REMOVED lines=11> */
[----:B------:R-:W-:Y:S01]  /*9f40*/  FADD.FTZ R78, R95, R84 ;  /* 0x000000545f4e7221 */ /* 0x000fe20000010000 */
[----:B------:R-:W-:Y:S01]  /*9f50*/  FADD.FTZ R77, R77, -UR16 ;  /* 0x800000104d4d7e21 */ /* 0x000fe20008010000 */
[----:B------:R-:W-:-:S03]  /*9f60*/  FMUL.FTZ R95, R4, R84 ;  /* 0x00000054045f7220 */ /* 0x000fc60000410000 */
[----:B------:R-:W-:Y:S01]  /*9f70*/  FMUL.FTZ R77, R77, UR17 ;  /* 0x000000114d4d7c20 */ /* 0x000fe20008410000 */
[----:B------:R-:W-:Y:S01]  /*9f80*/  FFMA.FTZ R76, R75, R95, R76 ;  /* 0x0000005f4b4c7223 */ /* 0x000fe2000001004c */
[----:B------:R-:W-:Y:S01]  /*9f90*/  FADD.FTZ R80, R80, R95 ;  /* 0x0000005f50507221 */ /* 0x000fe20000010000 */
[----:B------:R-:W-:Y:S01]  /*9fa0*/  FFMA.FTZ R95, R85, R87, R72 ;  /* 0x00000057555f7223 */ /* 0x000fe20000010048 */
[----:B------:R-:W-:-:S03]  /*9fb0*/  FFMA.FTZ R70, R4, R77, R2 ;  /* 0x0000004d04467223 */ /* 0x000fc60000010002 */
[----:B------:R-:W-:Y:S01]  /*9fc0*/  FFMA.FTZ R95, R8, R9, R95 ;  /* 0x00000009085f7223 */ /* 0x000fe2000001005f */
[----:B------:R-:W-:-:S03]  /*9fd0*/  FMUL.FTZ R75, R70, -1.4426950216293334961 ;  /* 0xbfb8aa3b464b7820 */ /* 0x000fc60000410000 */
[----:B------:R-:W-:-:S03]  /*9fe0*/  FFMA.FTZ R95, R10, R11, R95 ;  /* 0x0000000b0a5f7223 */ /* 0x000fc6000001005f */
[----:B------:R-:W0:Y:S01]  /*9ff0*/  MUFU.EX2 R75, R75 ;  /* 0x0000004b004b7308 */ /* 0x000e220000000800 */
[----:B------:R-:W-:-:S04]  /*a000*/  FFMA.FTZ R95, R12, R13, R95 ;  /* 0x0000000d0c5f7223 */ /* 0x000fc8000001005f */
[----:B------:R-:W-:-:S04]  /*a010*/  FFMA.FTZ R95, R52, R15, R95 ;  /* 0x0000000f345f7223 */ /* 0x000fc8000001005f */
[----:B------:R-:W-:-:S04]  /*a020*/  FFMA.FTZ R95, R56, R17, R95 ;  /* 0x00000011385f7223 */ /* 0x000fc8000001005f */
[----:B------:R-:W-:Y:S01]  /*a030*/  FFMA.FTZ R95, R60, R19, R95 ;  /* 0x000000133c5f7223 */ /* 0x000fe2000001005f */
[----:B0-----:R-:W-:-:S03]  /*a040*/  FADD.FTZ R84, R75, 1 ;  /* 0x3f8000004b547421 */ /* 0x001fc60000010000 */
[----:B------:R-:W-:-:S03]  /*a050*/  FFMA.FTZ R95, R50, R21, R95 ;  /* 0x00000015325f7223 */ /* 0x000fc6000001005f */
[----:B------:R-:W0:Y:S01]  /*a060*/  MUFU.RCP R84, R84 ;  /* 0x0000005400547308 */ /* 0x000e220000001000 */
[----:B------:R-:W-:-:S04]  /*a070*/  FFMA.FTZ R95, R54, R23, R95 ;  /* 0x00000017365f7223 */ /* 0x000fc8000001005f */
[----:B------:R-:W-:-:S04]  /*a080*/  FFMA.FTZ R95, R24, R25, R95 ;  /* 0x00000019185f7223 */ /* 0x000fc8000001005f */
[----:B------:R-:W-:-:S04]  /*a090*/  FFMA.FTZ R95, R58, R27, R95 ;  /* 0x0000001b3a5f7223 */ /* 0x000fc8000001005f */
[----:B------:R-:W-:-:S04]  /*a0a0*/  FFMA.FTZ R95, R62, R29, R95 ;  /* 0x0000001d3e5f7223 */ /* 0x000fc8000001005f */
[----:B------:R-:W-:Y:S01]  /*a0b0*/  FFMA.FTZ R95, R66, R31, R95 ;  /* 0x0000001f425f7223 */ /* 0x000fe2000001005f */
[----:B0-----:R-:W-:Y:S01]  /*a0c0*/  FMUL.FTZ R86, R97, R84 ;  /* 0x0000005461567220 */ /* 0x001fe20000410000 */
[----:B------:R-:W-:Y:S02]  /*a0d0*/  FADD.FTZ R97, -R84, 1 ;  /* 0x3f80000054617421 */ /* 0x000fe40000010100 */
[----:B------:R-:W-:Y:S02]  /*a0e0*/  FFMA.FTZ R95, R32, R33, R95 ;  /* 0x00000021205f7223 */ /* 0x000fe4000001005f */
[----:B------:R-:W-:Y:S01]  /*a0f0*/  FFMA.FTZ R97, R70, R97, 1 ;  /* 0x3f80000046617423 */ /* 0x000fe20000010061 */
[----:B------:R-:W-:Y:S01]  /*a100*/  FADD.FTZ R70, R40, -UR16 ;  /* 0x8000001028467e21 */ /* 0x000fe20008010000 */
[----:B------:R-:W-:Y:S02]  /*a110*/  FFMA.FTZ R95, R68, R35, R95 ;  /* 0x00000023445f7223 */ /* 0x000fe4000001005f */
[----:B------:R-:W-:Y:S01]  /*a120*/  FMUL.FTZ R40, R86, R97 ;  /* 0x0000006156287220 */ /* 0x000fe20000410000 */
[----:B------:R-:W-:Y:S01]  /*a130*/  FMUL.FTZ R70, R70, UR17 ;  /* 0x0000001146467c20 */ /* 0x000fe20008410000 */
[----:B------:R-:W-:-:S03]  /*a140*/  FMUL.FTZ R97, R5, R87 ;  /* 0x0000005705617220 */ /* 0x000fc60000410000 */
[----:B------:R-:W-:-:S04]  /*a150*/  FFMA.FTZ R75, R5, R70, R3 ;  /* 0x00000046054b7223 */ /* 0x000fc80000010003 */
[----:B------:R-:W-:-:S06]  /*a160*/  FMUL.FTZ R86, R75, -1.4426950216293334961 ;  /* 0xbfb8aa3b4b567820 */ /* 0x000fcc0000410000 */
[----:B------:R-:W0:Y:S02]  /*a170*/  MUFU.EX2 R86, R86 ;  /* 0x0000005600567308 */ /* 0x000e240000000800 */
[----:B0-----:R-:W-:-:S06]  /*a180*/  FADD.FTZ R92, R86, 1 ;  /* 0x3f800000565c7421 */ /* 0x001fcc0000010000 */
[----:B------:R-:W0:Y:S02]  /*a190*/  MUFU.RCP R92, R92 ;  /* 0x0000005c005c7308 */ /* 0x000e240000001000 */
[----:B0-----:R-:W-:Y:S01]  /*a1a0*/  FADD.FTZ R84, -R92, 1 ;  /* 0x3f8000005c547421 */ /* 0x001fe20000010100 */
[----:B------:R-:W-:Y:S01]  /*a1b0*/  FMUL.FTZ R41, R41, R92 ;  /* 0x0000005c29297220 */ /* 0x000fe20000410000 */
[----:B------:R-:W-:Y:S02]  /*a1c0*/  FADD.FTZ R92, R97, R80 ;  /* 0x00000050615c7221 */ /* 0x000fe40000010000 */
[----:B------:R-:W-:Y:S01]  /*a1d0*/  FFMA.FTZ R84, R75, R84, 1 ;  /* 0x3f8000004b547423 */ /* 0x000fe20000010054 */
[----:B------:R-:W-:Y:S02]  /*a1e0*/  HADD2.F32 R75, -RZ, R47.H1_H1 ;  /* 0x3000002fff4b7230 */ /* 0x000fe40000004100 */
[----:B------:R-:W-:Y:S01]  /*a1f0*/  FADD.FTZ R92, R92, R94 ;  /* 0x0000005e5c5c7221 */ /* 0x000fe20000010000 */
[----:B------:R-:W-:Y:S01]  /*a200*/  FMUL.FTZ R41, R41, R84 ;  /* 0x0000005429297220 */ /* 0x000fe20000410000 */
[----:B------:R-:W-:Y:S01]  /*a210*/  FADD.FTZ R84, R74, R87 ;  /* 0x000000574a547221 */ /* 0x000fe20000010000 */
[----:B------:R-:W-:Y:S01]  /*a220*/  FADD.FTZ R75, R75, -UR16 ;  /* 0x800000104b4b7e21 */ /* 0x000fe20008010000 */
[----:B------:R-:W-:Y:S01]  /*a230*/  FFMA.FTZ R87, R85, R97, R76 ;  /* 0x0000006155577223 */ /* 0x000fe2000001004c */
[----:B------:R-:W-:-:S02]  /*a240*/  HADD2.F32 R74, -RZ, R88.H1_H1 ;  /* 0x30000058ff4a7230 */ /* 0x000fc40000004100 */
[----:B------:R-:W-:Y:S01]  /*a250*/  FADD.FTZ R84, R84, R9 ;  /* 0x0000000954547221 */ /* 0x000fe20000010000 */
[----:B------:R-:W-:Y:S01]  /*a260*/  FMUL.FTZ R75, R75, UR17 ;  /* 0x000000114b4b7c20 */ /* 0x000fe20008410000 */
[----:B------:R-:W-:Y:S01]  /*a270*/  FFMA.FTZ R87, R82, R94, R87 ;  /* 0x0000005e52577223 */ /* 0x000fe20000010057 */
[----:B------:R-:W-:Y:S02]  /*a280*/  HADD2.F32 R88, -RZ, R88.H0_H0 ;  /* 0x20000058ff587230 */ /* 0x000fe40000004100 */
[----:B------:R-:W-:Y:S01]  /*a290*/  FADD.FTZ R84, R84, R11 ;  /* 0x0000000b54547221 */ /* 0x000fe20000010000 */
[----:B------:R-:W-:Y:S01]  /*a2a0*/  FFMA.FTZ R72, R4, R75, R2 ;  /* 0x0000004b04487223 */ /* 0x000fe20000010002 */
[----:B------:R-:W-:Y:S02]  /*a2b0*/  HADD2.F32 R94, -RZ, R49.H0_H0 ;  /* 0x20000031ff5e7230 */ /* 0x000fe40000004100 */
[----:B------:R-:W-:Y:S01]  /*a2c0*/  FFMA.FTZ R95, R70, R41, R95 ;  /* 0x00000029465f7223 */ /* 0x000fe2000001005f */
[----:B------:R-:W-:Y:S01]  /*a2d0*/  FADD.FTZ R88, R88, -UR16 ;  /* 0x8000001058587e21 */ /* 0x000fe20008010000 */
[----:B------:R-:W-:Y:S01]  /*a2e0*/  FMUL.FTZ R76, R72, -1.4426950216293334961 ;  /* 0xbfb8aa3b484c7820 */ /* 0x000fe20000410000 */
[----:B------:R-:W-:-:S04]  /*a2f0*/  FADD.FTZ R84, R84, R13 ;  /* 0x0000000d54547221 */ /* 0x000fc80000010000 */
[----:B------:R-:W-:Y:S01]  /*a300*/  FADD.FTZ R84, R84, R15 ;  /* 0x0000000f54547221 */ /* 0x000fe20000010000 */
[----:B------:R-:W0:Y:S01]  /*a310*/  MUFU.EX2 R76, R76 ;  /* 0x0000004c004c7308 */ /* 0x000e220000000800 */
[----:B------:R-:W-:Y:S02]  /*a320*/  FMUL.FTZ R15, R5, R15 ;  /* 0x0000000f050f7220 */ /* 0x000fe40000410000 */
[----:B------:R-:W-:-:S04]  /*a330*/  FADD.FTZ R84, R84, R17 ;  /* 0x0000001154547221 */ /* 0x000fc80000010000 */
[----:B------:R-:W-:-:S04]  /*a340*/  FADD.FTZ R84, R84, R19 ;  /* 0x0000001354547221 */ /* 0x000fc80000010000 */
[----:B------:R-:W-:Y:S01]  /*a350*/  FADD.FTZ R84, R84, R21 ;  /* 0x0000001554547221 */ /* 0x000fe20000010000 */
[----:B0-----:R-:W-:-:S03]  /*a360*/  FADD.FTZ R85, R76, 1 ;  /* 0x3f8000004c557421 */ /* 0x001fc60000010000 */
[----:B------:R-:W-:-:S04]  /*a370*/  FADD.FTZ R84, R84, R23 ;  /* 0x0000001754547221 */ /* 0x000fc80000010000 */
[----:B------:R-:W-:Y:S01]  /*a380*/  FADD.FTZ R84, R84, R25 ;  /* 0x0000001954547221 */ /* 0x000fe20000010000 */
[----:B------:R-:W0:Y:S03]  /*a390*/  MUFU.RCP R85, R85 ;  /* 0x0000005500557308 */ /* 0x000e260000001000 */
[----:B------:R-:W-:-:S04]  /*a3a0*/  FADD.FTZ R84, R84, R27 ;  /* 0x0000001b54547221 */ /* 0x000fc80000010000 */
[----:B------:R-:W-:-:S04]  /*a3b0*/  FADD.FTZ R84, R84, R29 ;  /* 0x0000001d54547221 */ /* 0x000fc80000010000 */
[----:B------:R-:W-:-:S04]  /*a3c0*/  FADD.FTZ R84, R84, R31 ;  /* 0x0000001f54547221 */ /* 0x000fc80000010000 */
[----:B------:R-:W-:Y:S01]  /*a3d0*/  FADD.FTZ R84, R84, R33 ;  /* 0x0000002154547221 */ /* 0x000fe20000010000 */
[----:B0-----:R-:W-:Y:S01]  /*a3e0*/  FADD.FTZ R99, -R85, 1 ;  /* 0x3f80000055637421 */ /* 0x001fe20000010100 */
[----:B------:R-:W-:Y:S01]  /*a3f0*/  FMUL.FTZ R74, R74, R85 ;  /* 0x000000554a4a7220 */ /* 0x000fe20000410000 */
[----:B------:R-:W-:Y:S02]  /*a400*/  HADD2.F32 R85, -RZ, R91.H0_H0 ;  /* 0x2000005bff557230 */ /* 0x000fe40000004100 */
[----:B------:R-:W-:Y:S01]  /*a410*/  FADD.FTZ R84, R84, R35 ;  /* 0x0000002354547221 */ /* 0x000fe20000010000 */
[----:B------:R-:W-:Y:S01]  /*a420*/  FFMA.FTZ R99, R72, R99, 1 ;  /* 0x3f80000048637423 */ /* 0x000fe20000010063 */
[----:B------:R-:W-:-:S05]  /*a430*/  HADD2.F32 R72, -RZ, R89.H0_H0 ;  /* 0x20000059ff487230 */ /* 0x000fca0000004100 */
[----:B------:R-:W-:Y:S01]  /*a440*/  FADD.FTZ R86, R72, -UR16 ;  /* 0x8000001048567e21 */ /* 0x000fe20008010000 */
[----:B------:R-:W-:-:S03]  /*a450*/  FMUL.FTZ R72, R74, R99 ;  /* 0x000000634a487220 */ /* 0x000fc60000410000 */
[----:B------:R-:W-:Y:S01]  /*a460*/  FMUL.FTZ R74, R86, UR17 ;  /* 0x00000011564a7c20 */ /* 0x000fe20008410000 */
[----:B------:R-:W-:-:S03]  /*a470*/  FFMA.FTZ R86, R82, R65, R93 ;  /* 0x0000004152567223 */ /* 0x000fc6000001005d */
[----:B------:R-:W-:Y:S01]  /*a480*/  FFMA.FTZ R76, R5, R74, R3 ;  /* 0x0000004a054c7223 */ /* 0x000fe20000010003 */
[----:B------:R-:W-:-:S03]  /*a490*/  FFMA.FTZ R86, R53, R64, R86 ;  /* 0x0000004035567223 */ /* 0x000fc60000010056 */
[----:B------:R-:W-:Y:S01]  /*a4a0*/  FMUL.FTZ R80, R76, -1.4426950216293334961 ;  /* 0xbfb8aa3b4c507820 */ /* 0x000fe20000410000 */
[----:B------:R-:W-:-:S04]  /*a4b0*/  FFMA.FTZ R86, R59, R63, R86 ;  /* 0x0000003f3b567223 */ /* 0x000fc80000010056 */
[----:B------:R-:W-:Y:S01]  /*a4c0*/  FFMA.FTZ R86, R73, R14, R86 ;  /* 0x0000000e49567223 */ /* 0x000fe20000010056 */
[----:B------:R-:W0:Y:S03]  /*a4d0*/  MUFU.EX2 R80, R80 ;  /* 0x0000005000507308 */ /* 0x000e260000000800 */
[----:B------:R-:W-:-:S04]  /*a4e0*/  FFMA.FTZ R86, R51, R16, R86 ;  /* 0x0000001033567223 */ /* 0x000fc80000010056 */
[----:B------:R-:W-:-:S04]  /*a4f0*/  FFMA.FTZ R86, R55, R18, R86 ;  /* 0x0000001237567223 */ /* 0x000fc80000010056 */
[----:B------:R-:W-:Y:S01]  /*a500*/  FFMA.FTZ R86, R61, R20, R86 ;  /* 0x000000143d567223 */ /* 0x000fe20000010056 */
[----:B0-----:R-:W-:Y:S01]  /*a510*/  FADD.FTZ R96, R80, 1 ;  /* 0x3f80000050607421 */ /* 0x001fe20000010000 */
[----:B------:R-:W-:Y:S02]  /*a520*/  HADD2.F32 R80, -RZ, R49.H1_H1 ;  /* 0x30000031ff507230 */ /* 0x000fe40000004100 */
[----:B------:R-:W-:-:S03]  /*a530*/  FFMA.FTZ R86, R81, R22, R86 ;  /* 0x0000001651567223 */ /* 0x000fc60000010056 */
[----:B------:R-:W0:Y:S01]  /*a540*/  MUFU.RCP R96, R96 ;  /* 0x0000006000607308 */ /* 0x000e220000001000 */
[----:B------:R-:W-:-:S04]  /*a550*/  FFMA.FTZ R86, R57, R6, R86 ;  /* 0x0000000639567223 */ /* 0x000fc80000010056 */
[----:B------:R-:W-:-:S04]  /*a560*/  FFMA.FTZ R86, R83, R26, R86 ;  /* 0x0000001a53567223 */ /* 0x000fc80000010056 */
[----:B------:R-:W-:-:S04]  /*a570*/  FFMA.FTZ R86, R67, R28, R86 ;  /* 0x0000001c43567223 */ /* 0x000fc80000010056 */
[----:B------:R-:W-:-:S04]  /*a580*/  FFMA.FTZ R86, R69, R30, R86 ;  /* 0x0000001e45567223 */ /* 0x000fc80000010056 */
[----:B------:R-:W-:Y:S01]  /*a590*/  FFMA.FTZ R86, R79, R0, R86 ;  /* 0x000000004f567223 */ /* 0x000fe20000010056 */
[----:B0-----:R-:W-:Y:S01]  /*a5a0*/  FADD.FTZ R91, -R96, 1 ;  /* 0x3f800000605b7421 */ /* 0x001fe20000010100 */
[----:B------:R-:W-:Y:S02]  /*a5b0*/  FMUL.FTZ R85, R85, R96 ;  /* 0x0000006055557220 */ /* 0x000fe40000410000 */
[----:B------:R-:W-:Y:S01]  /*a5c0*/  FFMA.FTZ R86, R71, R34, R86 ;  /* 0x0000002247567223 */ /* 0x000fe20000010056 */
[----:B------:R-:W-:-:S03]  /*a5d0*/  FFMA.FTZ R76, R76, R91, 1 ;  /* 0x3f8000004c4c7423 */ /* 0x000fc6000001005b */
[----:B------:R-:W-:Y:S01]  /*a5e0*/  FFMA.FTZ R86, R77, R40, R86 ;  /* 0x000000284d567223 */ /* 0x000fe20000010056 */
[----:B------:R-:W-:Y:S01]  /*a5f0*/  FMUL.FTZ R76, R85, R76 ;  /* 0x0000004c554c7220 */ /* 0x000fe20000410000 */
[--C-:B------:R-:W-:Y:S02]  /*a600*/  HADD2.F32 R85, -RZ, R44.reuse.H0_H0 ;  /* 0x2000002cff557230 */ /* 0x100fe40000004100 */
[----:B------:R-:W-:Y:S02]  /*a610*/  HADD2.F32 R44, -RZ, R44.H1_H1 ;  /* 0x3000002cff2c7230 */ /* 0x000fe40000004100 */
[----:B------:R-:W-:Y:S01]  /*a620*/  FFMA.FTZ R86, R75, R72, R86 ;  /* 0x000000484b567223 */ /* 0x000fe20000010056 */
[----:B------:R-:W-:Y:S01]  /*a630*/  FFMA.FTZ R95, R74, R76, R95 ;  /* 0x0000004c4a5f7223 */ /* 0x000fe2000001005f */
[----:B------:R-:W-:Y:S01]  /*a640*/  FADD.FTZ R91, R85, -UR16 ;  /* 0x80000010555b7e21 */ /* 0x000fe20008010000 */
[----:B------:R-:W-:Y:S01]  /*a650*/  FADD.FTZ R85, R78, R65 ;  /* 0x000000414e557221 */ /* 0x000fe20000010000 */
[----:B------:R-:W-:-:S02]  /*a660*/  FADD.FTZ R44, R44, -UR16 ;  /* 0x800000102c2c7e21 */ /* 0x000fc40008010000 */
[----:B------:R-:W-:Y:S02]  /*a670*/  FMUL.FTZ R65, R91, UR17 ;  /* 0x000000115b417c20 */ /* 0x000fe40008410000 */
[----:B------:R-:W-:Y:S02]  /*a680*/  FMUL.FTZ R44, R44, UR17 ;  /* 0x000000112c2c7c20 */ /* 0x000fe40008410000 */
        /* <DEDUP_REMOVED lines=9> */
[----:B------:R-:W-:-:S03]  /*a720*/  FMUL.FTZ R80, R88, UR17 ;  /* 0x0000001158507c20 */ /* 0x000fc60008410000 */
[----:B------:R-:W-:Y:S01]  /*a730*/  FFMA.FTZ R86, R65, R78, R86 ;  /* 0x0000004e41567223 */ /* 0x000fe20000010056 */
[----:B------:R-:W-:-:S04]  /*a740*/  FFMA.FTZ R82, R5, R80, R3 ;  /* 0x0000005005527223 */ /* 0x000fc80000010003 */
[----:B------:R-:W-:-:S06]  /*a750*/  FMUL.FTZ R88, R82, -1.4426950216293334961 ;  /* 0xbfb8aa3b52587820 */ /* 0x000fcc0000410000 */
[----:B------:R-:W0:Y:S02]  /*a760*/  MUFU.EX2 R88, R88 ;  /* 0x0000005800587308 */ /* 0x000e240000000800 */
[----:B0-----:R-:W-:-:S06]  /*a770*/  FADD.FTZ R91, R88, 1 ;  /* 0x3f800000585b7421 */ /* 0x001fcc0000010000 */
[----:B------:R-:W0:Y:S02]  /*a780*/  MUFU.RCP R91, R91 ;  /* 0x0000005b005b7308 */ /* 0x000e240000001000 */
[----:B0-----:R-:W-:Y:S01]  /*a790*/  FADD.FTZ R93, -R91, 1 ;  /* 0x3f8000005b5d7421 */ /* 0x001fe20000010100 */
[----:B------:R-:W-:Y:S01]  /*a7a0*/  FMUL.FTZ R49, R94, R91 ;  /* 0x0000005b5e317220 */ /* 0x000fe20000410000 */
[--C-:B------:R-:W-:Y:S02]  /*a7b0*/  HADD2.F32 R91, -RZ, R48.reuse.H0_H0 ;  /* 0x20000030ff5b7230 */ /* 0x100fe40000004100 */
[----:B------:R-:W-:Y:S01]  /*a7c0*/  FFMA.FTZ R82, R82, R93, 1 ;  /* 0x3f80000052527423 */ /* 0x000fe2000001005d */
[----:B------:R-:W-:-:S03]  /*a7d0*/  HADD2.F32 R48, -RZ, R48.H1_H1 ;  /* 0x30000030ff307230 */ /* 0x000fc60000004100 */
[----:B------:R-:W-:Y:S01]  /*a7e0*/  FMUL.FTZ R49, R49, R82 ;  /* 0x0000005231317220 */ /* 0x000fe20000410000 */
[--C-:B------:R-:W-:Y:S02]  /*a7f0*/  HADD2.F32 R82, -RZ, R7.reuse.H1_H1 ;  /* 0x30000007ff527230 */ /* 0x100fe40000004100 */
[----:B------:R-:W-:Y:S01]  /*a800*/  FADD.FTZ R48, R48, -UR16 ;  /* 0x8000001030307e21 */ /* 0x000fe20008010000 */
[----:B------:R-:W-:Y:S02]  /*a810*/  HADD2.F32 R7, -RZ, R7.H0_H0 ;  /* 0x20000007ff077230 */ /* 0x000fe40000004100 */
[----:B------:R-:W-:Y:S01]  /*a820*/  FFMA.FTZ R95, R80, R49, R95 ;  /* 0x00000031505f7223 */ /* 0x000fe2000001005f */
[----:B------:R-:W-:Y:S01]  /*a830*/  FADD.FTZ R93, R82, -UR16 ;  /* 0x80000010525d7e21 */ /* 0x000fe20008010000 */
[----:B------:R-:W-:Y:S01]  /*a840*/  FMUL.FTZ R82, R5, R9 ;  /* 0x0000000905527220 */ /* 0x000fe20000410000 */
[----:B------:R-:W-:Y:S02]  /*a850*/  FMUL.FTZ R48, R48, UR17 ;  /* 0x0000001130307c20 */ /* 0x000fe40008410000 */
[----:B------:R-:W-:Y:S01]  /*a860*/  FMUL.FTZ R9, R93, UR17 ;  /* 0x000000115d097c20 */ /* 0x000fe20008410000 */
[----:B------:R-:W-:Y:S01]  /*a870*/  FFMA.FTZ R94, R8, R82, R87 ;  /* 0x00000052085e7223 */ /* 0x000fe20000010057 */
[----:B------:R-:W-:Y:S01]  /*a880*/  FADD.FTZ R92, R82, R92 ;  /* 0x0000005c525c7221 */ /* 0x000fe20000010000 */
[----:B------:R-:W-:Y:S01]  /*a890*/  FFMA.FTZ R82, R5, R48, R3 ;  /* 0x0000003005527223 */ /* 0x000fe20000010003 */
[----:B------:R-:W-:-:S04]  /*a8a0*/  FFMA.FTZ R8, R4, R9, R2 ;  /* 0x0000000904087223 */ /* 0x000fc80000010002 */
[----:B------:R-:W-:-:S06]  /*a8b0*/  FMUL.FTZ R87, R8, -1.4426950216293334961 ;  /* 0xbfb8aa3b08577820 */ /* 0x000fcc0000410000 */
[----:B------:R-:W0:Y:S02]  /*a8c0*/  MUFU.EX2 R87, R87 ;  /* 0x0000005700577308 */ /* 0x000e240000000800 */
[----:B0-----:R-:W-:Y:S01]  /*a8d0*/  FADD.FTZ R88, R87, 1 ;  /* 0x3f80000057587421 */ /* 0x001fe20000010000 */
[----:B------:R-:W-:-:S05]  /*a8e0*/  FMUL.FTZ R87, R82, -1.4426950216293334961 ;  /* 0xbfb8aa3b52577820 */ /* 0x000fca0000410000 */
[----:B------:R-:W0:Y:S08]  /*a8f0*/  MUFU.RCP R88, R88 ;  /* 0x0000005800587308 */ /* 0x000e300000001000 */
[----:B------:R-:W1:Y:S01]  /*a900*/  MUFU.EX2 R87, R87 ;  /* 0x0000005700577308 */ /* 0x000e620000000800 */
[----:B0-----:R-:W-:Y:S01]  /*a910*/  FADD.FTZ R93, -R88, 1 ;  /* 0x3f800000585d7421 */ /* 0x001fe20000010100 */
[----:B------:R-:W-:Y:S01]  /*a920*/  FMUL.FTZ R91, R91, R88 ;  /* 0x000000585b5b7220 */ /* 0x000fe20000410000 */
[----:B------:R-:W-:-:S02]  /*a930*/  HADD2.F32 R88, -RZ, R90.H1_H1 ;  /* 0x3000005aff587230 */ /* 0x000fc40000004100 */
[----:B------:R-:W-:Y:S01]  /*a940*/  FFMA.FTZ R8, R8, R93, 1 ;  /* 0x3f80000008087423 */ /* 0x000fe2000001005d */
[----:B------:R-:W-:-:S03]  /*a950*/  HADD2.F32 R90, -RZ, R90.H0_H0 ;  /* 0x2000005aff5a7230 */ /* 0x000fc60000004100 */
[----:B------:R-:W-:Y:S01]  /*a960*/  FMUL.FTZ R8, R91, R8 ;  /* 0x000000085b087220 */ /* 0x000fe20000410000 */
[----:B-1----:R-:W-:Y:S01]  /*a970*/  FADD.FTZ R91, R87, 1 ;  /* 0x3f800000575b7421 */ /* 0x002fe20000010000 */
[----:B------:R-:W-:Y:S02]  /*a980*/  FMUL.FTZ R87, R4, R64 ;  /* 0x0000004004577220 */ /* 0x000fe40000410000 */
[----:B------:R-:W-:Y:S02]  /*a990*/  FFMA.FTZ R86, R9, R8, R86 ;  /* 0x0000000809567223 */ /* 0x000fe40000010056 */
[----:B------:R-:W-:Y:S01]  /*a9a0*/  FFMA.FTZ R94, R53, R87, R94 ;  /* 0x00000057355e7223 */ /* 0x000fe2000001005e */
[----:B------:R-:W0:Y:S01]  /*a9b0*/  MUFU.RCP R91, R91 ;  /* 0x0000005b005b7308 */ /* 0x000e220000001000 */
[----:B------:R-:W-:Y:S01]  /*a9c0*/  FADD.FTZ R92, R92, R87 ;  /* 0x000000575c5c7221 */ /* 0x000fe20000010000 */
[----:B0-----:R-:W-:Y:S01]  /*a9d0*/  FADD.FTZ R93, -R91, 1 ;  /* 0x3f8000005b5d7421 */ /* 0x001fe20000010100 */
[----:B------:R-:W-:-:S03]  /*a9e0*/  FMUL.FTZ R88, R88, R91 ;  /* 0x0000005b58587220 */ /* 0x000fc60000410000 */
[----:B------:R-:W-:-:S04]  /*a9f0*/  FFMA.FTZ R93, R82, R93, 1 ;  /* 0x3f800000525d7423 */ /* 0x000fc8000001005d */
[----:B------:R-:W-:Y:S01]  /*aa00*/  FMUL.FTZ R82, R88, R93 ;  /* 0x0000005d58527220 */ /* 0x000fe20000410000 */
[--C-:B------:R-:W-:Y:S02]  /*aa10*/  HADD2.F32 R88, -RZ, R46.reuse.H1_H1 ;  /* 0x3000002eff587230 */ /* 0x100fe40000004100 */
[----:B------:R-:W-:Y:S02]  /*aa20*/  HADD2.F32 R46, -RZ, R46.H0_H0 ;  /* 0x2000002eff2e7230 */ /* 0x000fe40000004100 */
[----:B------:R-:W-:Y:S01]  /*aa30*/  FFMA.FTZ R95, R48, R82, R95 ;  /* 0x00000052305f7223 */ /* 0x000fe2000001005f */
[----:B------:R-:W-:Y:S01]  /*aa40*/  FADD.FTZ R93, R88, -UR16 ;  /* 0x80000010585d7e21 */ /* 0x000fe20008010000 */
[----:B------:R-:W-:Y:S01]  /*aa50*/  FADD.FTZ R88, R85, R64 ;  /* 0x0000004055587221 */ /* 0x000fe20000010000 */
[----:B------:R-:W-:Y:S02]  /*aa60*/  HADD2.F32 R64, -RZ, R47.H0_H0 ;  /* 0x2000002fff407230 */ /* 0x000fe40000004100 */
        /* <DEDUP_REMOVED lines=20> */
[----:B------:R-:W-:-:S03]  /*abb0*/  HADD2.F32 R96, -RZ, R45.H0_H0 ;  /* 0x2000002dff607230 */ /* 0x000fc60000004100 */
[----:B------:R-:W-:Y:S01]  /*abc0*/  FMUL.FTZ R46, R46, R47 ;  /* 0x0000002f2e2e7220 */ /* 0x000fe20000410000 */
[----:B------:R-:W-:-:S03]  /*abd0*/  HADD2.F32 R47, -RZ, R45.H1_H1 ;  /* 0x3000002dff2f7230 */ /* 0x000fc60000004100 */
[----:B------:R-:W-:Y:S02]  /*abe0*/  FFMA.FTZ R95, R64, R46, R95 ;  /* 0x0000002e405f7223 */ /* 0x000fe4000001005f */
[----:B------:R-:W-:Y:S01]  /*abf0*/  FADD.FTZ R91, R47, -UR16 ;  /* 0x800000102f5b7e21 */ /* 0x000fe20008010000 */
[----:B------:R-:W-:-:S03]  /*ac00*/  FMUL.FTZ R47, R5, R11 ;  /* 0x0000000b052f7220 */ /* 0x000fc60000410000 */
[----:B------:R-:W-:Y:S01]  /*ac10*/  FMUL.FTZ R11, R91, UR17 ;  /* 0x000000115b0b7c20 */ /* 0x000fe20008410000 */
[----:B------:R-:W-:Y:S01]  /*ac20*/  FFMA.FTZ R94, R10, R47, R94 ;  /* 0x0000002f0a5e7223 */ /* 0x000fe2000001005e */
[----:B------:R-:W-:Y:S02]  /*ac30*/  FADD.FTZ R92, R47, R92 ;  /* 0x0000005c2f5c7221 */ /* 0x000fe40000010000 */
        /* <DEDUP_REMOVED lines=9> */
[----:B------:R-:W-:-:S04]  /*acd0*/  FFMA.FTZ R45, R5, R44, R3 ;  /* 0x0000002c052d7223 */ /* 0x000fc80000010003 */
[----:B------:R-:W-:-:S06]  /*ace0*/  FMUL.FTZ R47, R45, -1.4426950216293334961 ;  /* 0xbfb8aa3b2d2f7820 */ /* 0x000fcc0000410000 */
[----:B------:R-:W0:Y:S02]  /*acf0*/  MUFU.EX2 R47, R47 ;  /* 0x0000002f002f7308 */ /* 0x000e240000000800 */
[----:B0-----:R-:W-:Y:S01]  /*ad00*/  FADD.FTZ R87, R47, 1 ;  /* 0x3f8000002f577421 */ /* 0x001fe20000010000 */
[----:B------:R-:W-:-:S04]  /*ad10*/  FMUL.FTZ R47, R42, UR17 ;  /* 0x000000112a2f7c20 */ /* 0x000fc80008410000 */
[----:B------:R-:W-:Y:S01]  /*ad20*/  FFMA.FTZ R42, R4, R47, R2 ;  /* 0x0000002f042a7223 */ /* 0x000fe20000010002 */
[----:B------:R-:W0:Y:S02]  /*ad30*/  MUFU.RCP R87, R87 ;  /* 0x0000005700577308 */ /* 0x000e240000001000 */
[----:B0-----:R-:W-:Y:S01]  /*ad40*/  FMUL.FTZ R53, R90, R87 ;  /* 0x000000575a357220 */ /* 0x001fe20000410000 */
[----:B------:R-:W-:-:S04]  /*ad50*/  FADD.FTZ R90, -R87, 1 ;  /* 0x3f800000575a7421 */ /* 0x000fc80000010100 */
[----:B------:R-:W-:-:S04]  /*ad60*/  FFMA.FTZ R90, R45, R90, 1 ;  /* 0x3f8000002d5a7423 */ /* 0x000fc8000001005a */
[----:B------:R-:W-:Y:S01]  /*ad70*/  FMUL.FTZ R45, R53, R90 ;  /* 0x0000005a352d7220 */ /* 0x000fe20000410000 */
[----:B------:R-:W-:Y:S01]  /*ad80*/  FADD.FTZ R53, R88, R63 ;  /* 0x0000003f58357221 */ /* 0x000fe20000010000 */
[----:B------:R-:W-:Y:S01]  /*ad90*/  FMUL.FTZ R63, R4, R63 ;  /* 0x0000003f043f7220 */ /* 0x000fe20000410000 */
[--C-:B------:R-:W-:Y:S02]  /*ada0*/  HADD2.F32 R88, -RZ, R43.reuse.H1_H1 ;  /* 0x3000002bff587230 */ /* 0x100fe40000004100 */
[----:B------:R-:W-:Y:S01]  /*adb0*/  FFMA.FTZ R95, R44, R45, R95 ;  /* 0x0000002d2c5f7223 */ /* 0x000fe2000001005f */
[----:B------:R-:W-:Y:S02]  /*adc0*/  HADD2.F32 R43, -RZ, R43.H0_H0 ;  /* 0x2000002bff2b7230 */ /* 0x000fe40000004100 */
[----:B------:R-:W-:Y:S01]  /*add0*/  FFMA.FTZ R94, R59, R63, R94 ;  /* 0x0000003f3b5e7223 */ /* 0x000fe2000001005e */
[----:B------:R-:W-:Y:S01]  /*ade0*/  FMUL.FTZ R59, R42, -1.4426950216293334961 ;  /* 0xbfb8aa3b2a3b7820 */ /* 0x000fe20000410000 */
[----:B------:R-:W-:Y:S01]  /*adf0*/  FADD.FTZ R92, R92, R63 ;  /* 0x0000003f5c5c7221 */ /* 0x000fe20000010000 */
[----:B------:R-:W-:-:S04]  /*ae00*/  FADD.FTZ R53, R53, R14 ;  /* 0x0000000e35357221 */ /* 0x000fc80000010000 */
[----:B------:R-:W0:Y:S01]  /*ae10*/  MUFU.EX2 R59, R59 ;  /* 0x0000003b003b7308 */ /* 0x000e220000000800 */
[----:B------:R-:W-:-:S04]  /*ae20*/  FADD.FTZ R53, R53, R16 ;  /* 0x0000001035357221 */ /* 0x000fc80000010000 */
[----:B------:R-:W-:-:S04]  /*ae30*/  FADD.FTZ R53, R53, R18 ;  /* 0x0000001235357221 */ /* 0x000fc80000010000 */
[----:B------:R-:W-:-:S04]  /*ae40*/  FADD.FTZ R53, R53, R20 ;  /* 0x0000001435357221 */ /* 0x000fc80000010000 */
[----:B------:R-:W-:Y:S01]  /*ae50*/  FADD.FTZ R53, R53, R22 ;  /* 0x0000001635357221 */ /* 0x000fe20000010000 */
[----:B0-----:R-:W-:-:S03]  /*ae60*/  FADD.FTZ R87, R59, 1 ;  /* 0x3f8000003b577421 */ /* 0x001fc60000010000 */
[----:B------:R-:W-:-:S03]  /*ae70*/  FADD.FTZ R53, R53, R6 ;  /* 0x0000000635357221 */ /* 0x000fc60000010000 */
[----:B------:R-:W0:Y:S01]  /*ae80*/  MUFU.RCP R87, R87 ;  /* 0x0000005700577308 */ /* 0x000e220000001000 */
[----:B------:R-:W-:-:S04]  /*ae90*/  FADD.FTZ R53, R53, R26 ;  /* 0x0000001a35357221 */ /* 0x000fc80000010000 */
[----:B------:R-:W-:-:S04]  /*aea0*/  FADD.FTZ R53, R53, R28 ;  /* 0x0000001c35357221 */ /* 0x000fc80000010000 */
[----:B------:R-:W-:-:S04]  /*aeb0*/  FADD.FTZ R53, R53, R30 ;  /* 0x0000001e35357221 */ /* 0x000fc80000010000 */
[----:B------:R-:W-:-:S04]  /*aec0*/  FADD.FTZ R53, R53, R0 ;  /* 0x0000000035357221 */ /* 0x000fc80000010000 */
[----:B------:R-:W-:Y:S01]  /*aed0*/  FADD.FTZ R53, R53, R34 ;  /* 0x0000002235357221 */ /* 0x000fe20000010000 */
[----:B0-----:R-:W-:Y:S01]  /*aee0*/  FADD.FTZ R91, -R87, 1 ;  /* 0x3f800000575b7421 */ /* 0x001fe20000010100 */
[----:B------:R-:W-:Y:S02]  /*aef0*/  FMUL.FTZ R88, R88, R87 ;  /* 0x0000005758587220 */ /* 0x000fe40000410000 */
[----:B------:R-:W-:Y:S01]  /*af00*/  FADD.FTZ R53, R53, R40 ;  /* 0x0000002835357221 */ /* 0x000fe20000010000 */
[----:B------:R-:W-:Y:S01]  /*af10*/  FFMA.FTZ R91, R42, R91, 1 ;  /* 0x3f8000002a5b7423 */ /* 0x000fe2000001005b */
[----:B------:R-:W-:Y:S02]  /*af20*/  FADD.FTZ R42, R43, -UR16 ;  /* 0x800000102b2a7e21 */ /* 0x000fe40008010000 */
[----:B------:R-:W-:Y:S01]  /*af30*/  FADD.FTZ R53, R53, R72 ;  /* 0x0000004835357221 */ /* 0x000fe20000010000 */
[----:B------:R-:W-:Y:S01]  /*af40*/  FMUL.FTZ R43, R88, R91 ;  /* 0x0000005b582b7220 */ /* 0x000fe20000410000 */
[----:B------:R-:W-:Y:S01]  /*af50*/  FMUL.FTZ R42, R42, UR17 ;  /* 0x000000112a2a7c20 */ /* 0x000fe20008410000 */
[----:B------:R-:W-:-:S02]  /*af60*/  HADD2.F32 R88, -RZ, R89.H1_H1 ;  /* 0x30000059ff587230 */ /* 0x000fc40000004100 */
[----:B------:R-:W-:Y:S01]  /*af70*/  FADD.FTZ R53, R53, R78 ;  /* 0x0000004e35357221 */ /* 0x000fe20000010000 */
[----:B------:R-:W-:-:S04]  /*af80*/  FFMA.FTZ R59, R5, R42, R3 ;  /* 0x0000002a053b7223 */ /* 0x000fc80000010003 */
[----:B------:R-:W-:-:S06]  /*af90*/  FMUL.FTZ R63, R59, -1.4426950216293334961 ;  /* 0xbfb8aa3b3b3f7820 */ /* 0x000fcc0000410000 */
[----:B------:R-:W0:Y:S02]  /*afa0*/  MUFU.EX2 R63, R63 ;  /* 0x0000003f003f7308 */ /* 0x000e240000000800 */
[----:B0-----:R-:W-:Y:S01]  /*afb0*/  FADD.FTZ R87, R63, 1 ;  /* 0x3f8000003f577421 */ /* 0x001fe20000010000 */
[----:B------:R-:W-:-:S05]  /*afc0*/  FMUL.FTZ R63, R4, R14 ;  /* 0x0000000e043f7220 */ /* 0x000fca0000410000 */
[----:B------:R-:W0:Y:S02]  /*afd0*/  MUFU.RCP R87, R87 ;  /* 0x0000005700577308 */ /* 0x000e240000001000 */
[----:B0-----:R-:W-:Y:S01]  /*afe0*/  FADD.FTZ R90, -R87, 1 ;  /* 0x3f800000575a7421 */ /* 0x001fe20000010100 */
[----:B------:R-:W-:-:S03]  /*aff0*/  FMUL.FTZ R88, R88, R87 ;  /* 0x0000005758587220 */ /* 0x000fc60000410000 */
[----:B------:R-:W-:Y:S01]  /*b000*/  FFMA.FTZ R89, R59, R90, 1 ;  /* 0x3f8000003b597423 */ /* 0x000fe2000001005a */
[----:B------:R-:W-:-:S03]  /*b010*/  FMUL.FTZ R59, R5, R13 ;  /* 0x0000000d053b7220 */ /* 0x000fc60000410000 */
[----:B------:R-:W-:Y:S01]  /*b020*/  FMUL.FTZ R13, R88, R89 ;  /* 0x00000059580d7220 */ /* 0x000fe20000410000 */
[----:B------:R-:W-:Y:S01]  /*b030*/  FFMA.FTZ R94, R12, R59, R94 ;  /* 0x0000003b0c5e7223 */ /* 0x000fe2000001005e */
[----:B------:R-:W-:Y:S01]  /*b040*/  FADD.FTZ R92, R59, R92 ;  /* 0x0000005c3b5c7221 */ /* 0x000fe20000010000 */
[----:B------:R-:W-:Y:S02]  /*b050*/  FMUL.FTZ R59, R4, R16 ;  /* 0x00000010043b7220 */ /* 0x000fe40000410000 */
[----:B------:R-:W-:Y:S01]  /*b060*/  FFMA.FTZ R94, R73, R63, R94 ;  /* 0x0000003f495e7223 */ /* 0x000fe2000001005e */
[----:B------:R-:W-:-:S03]  /*b070*/  FADD.FTZ R92, R92, R63 ;  /* 0x0000003f5c5c7221 */ /* 0x000fc60000010000 */
[----:B------:R-:W-:Y:S01]  /*b080*/  FFMA.FTZ R94, R52, R15, R94 ;  /* 0x0000000f345e7223 */ /* 0x000fe2000001005e */
[----:B------:R-:W-:Y:S01]  /*b090*/  FADD.FTZ R92, R15, R92 ;  /* 0x0000005c0f5c7221 */ /* 0x000fe20000010000 */
[----:B------:R-:W-:Y:S01]  /*b0a0*/  FMUL.FTZ R15, R5, R17 ;  /* 0x00000011050f7220 */ /* 0x000fe20000410000 */
        /* <DEDUP_REMOVED lines=8> */
[----:B------:R-:W-:-:S03]  /*b130*/  FADD.FTZ R92, R92, R51 ;  /* 0x000000335c5c7221 */ /* 0x000fc60000010000 */
        /* <DEDUP_REMOVED lines=50> */
[----:B------:R-:W-:Y:S01]  /*b460*/  FMUL.FTZ R15, R5, R41 ;  /* 0x00000029050f7220 */ /* 0x000fe20000410000 */
[----:B------:R-:W-:Y:S01]  /*b470*/  FADD.FTZ R41, R84, R41 ;  /* 0x0000002954297221 */ /* 0x000fe20000010000 */
[----:B------:R-:W-:Y:S01]  /*b480*/  FFMA.FTZ R94, R77, R17, R94 ;  /* 0x000000114d5e7223 */ /* 0x000fe2000001005e */
[----:B------:R-:W-:Y:S01]  /*b490*/  FADD.FTZ R92, R92, R17 ;  /* 0x000000115c5c7221 */ /* 0x000fe20000010000 */
[----:B------:R-:W-:-:S02]  /*b4a0*/  FMUL.FTZ R17, R4, R72 ;  /* 0x0000004804117220 */ /* 0x000fc40000410000 */
[----:B------:R-:W-:Y:S01]  /*b4b0*/  FFMA.FTZ R94, R70, R15, R94 ;  /* 0x0000000f465e7223 */ /* 0x000fe2000001005e */
[----:B------:R-:W-:Y:S01]  /*b4c0*/  FADD.FTZ R92, R15, R92 ;  /* 0x0000005c0f5c7221 */ /* 0x000fe20000010000 */
[----:B------:R-:W-:Y:S01]  /*b4d0*/  FMUL.FTZ R15, R5, R76 ;  /* 0x0000004c050f7220 */ /* 0x000fe20000410000 */
[----:B------:R-:W-:Y:S01]  /*b4e0*/  FADD.FTZ R76, R41, R76 ;  /* 0x0000004c294c7221 */ /* 0x000fe20000010000 */
        /* <DEDUP_REMOVED lines=16> */
[C---:B------:R-:W-:Y:S01]  /*b5f0*/  FMUL.FTZ R9, R5.reuse, R82 ;  /* 0x0000005205097220 */ /* 0x040fe20000410000 */
[----:B------:R-:W-:Y:S01]  /*b600*/  FADD.FTZ R92, R92, R17 ;  /* 0x000000115c5c7221 */ /* 0x000fe20000010000 */
[----:B------:R-:W-:Y:S01]  /*b610*/  FMUL.FTZ R17, R5, R46 ;  /* 0x0000002e05117220 */ /* 0x000fe20000410000 */
[----:B------:R-:W-:Y:S01]  /*b620*/  FADD.FTZ R46, R49, R46 ;  /* 0x0000002e312e7221 */ /* 0x000fe20000010000 */
[----:B------:R-:W-:Y:S01]  /*b630*/  FFMA.FTZ R94, R48, R9, R94 ;  /* 0x00000009305e7223 */ /* 0x000fe2000001005e */
[----:B------:R-:W-:Y:S01]  /*b640*/  FADD.FTZ R92, R9, R92 ;  /* 0x0000005c095c7221 */ /* 0x000fe20000010000 */
[C---:B------:R-:W-:Y:S01]  /*b650*/  FFMA.FTZ R9, R85.reuse, R7, R86 ;  /* 0x0000000755097223 */ /* 0x040fe20000010056 */
[----:B------:R-:W-:Y:S01]  /*b660*/  FADD.FTZ R7, R8, R7 ;  /* 0x0000000708077221 */ /* 0x000fe20000010000 */
[----:B------:R-:W-:Y:S01]  /*b670*/  FFMA.FTZ R94, R85, R15, R94 ;  /* 0x0000000f555e7223 */ /* 0x000fe2000001005e */
[----:B------:R-:W-:Y:S01]  /*b680*/  FADD.FTZ R92, R92, R15 ;  /* 0x0000000f5c5c7221 */ /* 0x000fe20000010000 */
[-C--:B------:R-:W-:Y:S01]  /*b690*/  FMUL.FTZ R15, R4, R10.reuse ;  /* 0x0000000a040f7220 */ /* 0x080fe20000410000 */
[----:B------:R-:W-:Y:S01]  /*b6a0*/  FFMA.FTZ R8, R11, R10, R9 ;  /* 0x0000000a0b087223 */ /* 0x000fe20000010009 */
[----:B------:R-:W-:Y:S01]  /*b6b0*/  FFMA.FTZ R94, R64, R17, R94 ;  /* 0x00000011405e7223 */ /* 0x000fe2000001005e */
[----:B------:R-:W-:Y:S01]  /*b6c0*/  FADD.FTZ R92, R17, R92 ;  /* 0x0000005c115c7221 */ /* 0x000fe20000010000 */
[----:B------:R-:W-:Y:S01]  /*b6d0*/  FMUL.FTZ R17, R5, R45 ;  /* 0x0000002d05117220 */ /* 0x000fe20000410000 */
        /* <DEDUP_REMOVED lines=8> */
[C---:B------:R-:W-:Y:S01]  /*b760*/  FFMA.FTZ R8, R47.reuse, R43, R8 ;  /* 0x0000002b2f087223 */ /* 0x040fe20000010008 */
[----:B------:R-:W-:Y:S01]  /*b770*/  FFMA.FTZ R11, R47, R9, R0 ;  /* 0x000000092f0b7223 */ /* 0x000fe20000010000 */
[----:B------:R-:W-:Y:S01]  /*b780*/  FADD.FTZ R92, R92, R9 ;  /* 0x000000095c5c7221 */ /* 0x000fe20000010000 */
[----:B------:R-:W-:Y:S01]  /*b790*/  FADD.FTZ R10, R10, R43 ;  /* 0x0000002b0a0a7221 */ /* 0x000fe20000010000 */
[C---:B------:R-:W-:Y:S01]  /*b7a0*/  FFMA.FTZ R9, R42.reuse, R13, R95 ;  /* 0x0000000d2a097223 */ /* 0x040fe2000001005f */
[----:B------:R-:W-:Y:S01]  /*b7b0*/  FFMA.FTZ R6, R42, R7, R11 ;  /* 0x000000072a067223 */ /* 0x000fe2000001000b */
[----:B------:R-:W-:Y:S01]  /*b7c0*/  FADD.FTZ R12, R7, R92 ;  /* 0x0000005c070c7221 */ /* 0x000fe20000010000 */
[----:B------:R-:W-:-:S07]  /*b7d0*/  FADD.FTZ R11, R46, R13 ;  /* 0x0000000d2e0b7221 */ /* 0x000fce0000010000 */
.L_x_739:
        /* <DEDUP_REMOVED lines=49> */
.L_x_741:
[----:B------:R-:W-:Y:S05]  /*baf0*/  BSYNC.RECONVERGENT B0 ;  /* 0x0000000000007941 */ /* 0x000fea0003800200 */
.L_x_740:
[----:B------:R-:W-:Y:S01]  /*bb00*/  BAR.SYNC.DEFER_BLOCKING 0x0 ;  /* 0x0000000000007b1d */ /* 0x000fe20000010000 */
[----:B---3--:R-:W-:-:S05]  /*bb10*/  LEA R0, R17, R6, 0x6 ;  /* 0x0000000611007211 */ /* 0x008fca00078e30ff */
[----:B------:R-:W-:Y:S04]  /*bb20*/  BSSY.RECONVERGENT B0, `(.L_x_742) ;  /* 0x0000029000007945 */ /* 0x000fe80003800200 */
[----:B------:R-:W-:Y:S05]  /*bb30*/  @P0 BRA `(.L_x_743) ;  /* 0x00000000009c0947 */ /* 0x000fea0003800000 */
[----:B------:R-:W-:-:S09]  /*bb40*/  ULEA UR5, UR7, UR6, 0x18 ;  /* 0x0000000607057291 */ /* 0x000fd2000f8ec0ff */
[----:B------:R-:W3:Y:S04]  /*bb50*/  LDS.64 R20, [UR5+0x18] ;  /* 0x00001805ff147984 */ /* 0x000ee80008000a00 */
[----:B------:R-:W4:Y:S04]  /*bb60*/  LDS.128 R28, [UR5+0x20] ;  /* 0x00002005ff1c7984 */ /* 0x000f280008000c00 */
[----:B------:R-:W5:Y:S04]  /*bb70*/  LDS.128 R32, [UR5+0x30] ;  /* 0x00003005ff207984 */ /* 0x000f680008000c00 */
[----:B------:R-:W0:Y:S04]  /*bb80*/  LDS.128 R40, [UR5+0x40] ;  /* 0x00004005ff287984 */ /* 0x000e280008000c00 */
[----:B------:R-:W0:Y:S04]  /*bb90*/  LDS.128 R16, [UR5+0x50] ;  /* 0x00005005ff107984 */ /* 0x000e280008000c00 */
[----:B-12---:R-:W1:Y:S01]  /*bba0*/  LDS.128 R12, [UR5+0x60] ;  /* 0x00006005ff0c7984 */ /* 0x006e620008000c00 */
[----:B---3--:R-:W-:Y:S01]  /*bbb0*/  FADD.FTZ R23, R26, R20 ;  /* 0x000000141a177221 */ /* 0x008fe20000010000 */
[----:B------:R-:W-:-:S03]  /*bbc0*/  FADD.FTZ R24, R27, R21 ;  /* 0x000000151b187221 */ /* 0x000fc60000010000 */
[----:B----4-:R-:W-:Y:S01]  /*bbd0*/  FADD.FTZ R25, R23, R28 ;  /* 0x0000001c17197221 */ /* 0x010fe20000010000 */
[----:B------:R-:W-:Y:S01]  /*bbe0*/  FADD.FTZ R24, R24, R29 ;  /* 0x0000001d18187221 */ /* 0x000fe20000010000 */
[----:B------:R-:W2:Y:S02]  /*bbf0*/  LDS.128 R20, [UR5+0x70] ;  /* 0x00007005ff147984 */ /* 0x000ea40008000c00 */
[----:B------:R-:W-:Y:S01]  /*bc00*/  FADD.FTZ R25, R25, R30 ;  /* 0x0000001e19197221 */ /* 0x000fe20000010000 */
[----:B------:R-:W-:-:S03]  /*bc10*/  FADD.FTZ R28, R24, R31 ;  /* 0x0000001f181c7221 */ /* 0x000fc60000010000 */
[----:B-----5:R-:W-:Y:S01]  /*bc20*/  FADD.FTZ R29, R25, R32 ;  /* 0x00000020191d7221 */ /* 0x020fe20000010000 */
[----:B------:R-:W-:Y:S01]  /*bc30*/  FADD.FTZ R28, R28, R33 ;  /* 0x000000211c1c7221 */ /* 0x000fe20000010000 */
[----:B0-----:R-:W0:Y:S02]  /*bc40*/  LDS.128 R24, [UR5+0x80] ;  /* 0x00008005ff187984 */ /* 0x001e240008000c00 */
        /* <DEDUP_REMOVED lines=18> */
[----:B0-----:R-:W-:Y:S01]  /*bd70*/  FADD.FTZ R29, R29, R24 ;  /* 0x000000181d1d7221 */ /* 0x001fe20000010000 */
[----:B------:R-:W-:-:S03]  /*bd80*/  FADD.FTZ R28, R28, R25 ;  /* 0x000000191c1c7221 */ /* 0x000fc60000010000 */
[----:B------:R-:W-:Y:S01]  /*bd90*/  FADD.FTZ R26, R29, R26 ;  /* 0x0000001a1d1a7221 */ /* 0x000fe20000010000 */
[----:B------:R-:W-:-:S07]  /*bda0*/  FADD.FTZ R27, R28, R27 ;  /* 0x0000001b1c1b7221 */ /* 0x000fce0000010000 */
.L_x_743:
[----:B------:R-:W-:Y:S05]  /*bdb0*/  BSYNC.RECONVERGENT B0 ;  /* 0x0000000000007941 */ /* 0x000fea0003800200 */
.L_x_742:
[----:B------:R-:W-:Y:S06]  /*bdc0*/  BAR.SYNC.DEFER_BLOCKING 0x0 ;  /* 0x0000000000007b1d */ /* 0x000fec0000010000 */
[----:B------:R-:W-:Y:S04]  /*bdd0*/  BSSY.RECONVERGENT B0, `(.L_x_744) ;  /* 0x0000025000007945 */ /* 0x000fe80003800200 */
[----:B------:R-:W-:Y:S05]  /*bde0*/  @P3 BRA `(.L_x_745) ;  /* 0x00000000008c3947 */ /* 0x000fea0003800000 */
[----:B------:R-:W3:Y:S04]  /*bdf0*/  LDS.128 R32, [R7+0x400] ;  /* 0x0004000007207984 */ /* 0x000ee80000000c00 */
[----:B------:R-:W4:Y:S04]  /*be00*/  LDS.128 R40, [R7+0x800] ;  /* 0x0008000007287984 */ /* 0x000f280000000c00 */
[----:B------:R-:W5:Y:S04]  /*be10*/  LDS.128 R44, [R7+0xc00] ;  /* 0x000c0000072c7984 */ /* 0x000f680000000c00 */
[----:B------:R-:W5:Y:S04]  /*be20*/  LDS.128 R20, [R7+0x1000] ;  /* 0x0010000007147984 */ /* 0x000f680000000c00 */
[----:B------:R-:W5:Y:S04]  /*be30*/  LDS.128 R16, [R7+0x1400] ;  /* 0x0014000007107984 */ /* 0x000f680000000c00 */
[----:B-12---:R-:W1:Y:S04]  /*be40*/  LDS.128 R12, [R7+0x1800] ;  /* 0x00180000070c7984 */ /* 0x006e680000000c00 */
[----:B------:R2:W2:Y:S01]  /*be50*/  LDS.128 R28, [R7+0x1c00] ;  /* 0x001c0000071c7984 */ /* 0x0004a20000000c00 */
[----:B---3--:R-:W-:Y:S01]  /*be60*/  FADD.FTZ R25, R8, R32 ;  /* 0x0000002008197221 */ /* 0x008fe20000010000 */
[----:B0-----:R-:W-:Y:S01]  /*be70*/  FADD.FTZ R8, R9, R33 ;  /* 0x0000002109087221 */ /* 0x001fe20000010000 */
        /* <DEDUP_REMOVED lines=20> */
[----:B--2---:R-:W-:Y:S01]  /*bfc0*/  FADD.FTZ R7, R9, R14 ;  /* 0x0000000e09077221 */ /* 0x004fe20000010000 */
[----:B------:R-:W-:Y:S01]  /*bfd0*/  FADD.FTZ R14, R10, R15 ;  /* 0x0000000f0a0e7221 */ /* 0x000fe20000010000 */
[----:B------:R-:W-:Y:S01]  /*bfe0*/  FADD.FTZ R8, R25, R28 ;  /* 0x0000001c19087221 */ /* 0x000fe20000010000 */
[----:B------:R-:W-:Y:S01]  /*bff0*/  FADD.FTZ R9, R12, R29 ;  /* 0x0000001d0c097221 */ /* 0x000fe20000010000 */
[----:B------:R-:W-:Y:S01]  /*c000*/  FADD.FTZ R10, R7, R30 ;  /* 0x0000001e070a7221 */ /* 0x000fe20000010000 */
[----:B------:R-:W-:-:S07]  /*c010*/  FADD.FTZ R11, R14, R31 ;  /* 0x0000001f0e0b7221 */ /* 0x000fce0000010000 */
.L_x_745:
[----:B------:R-:W-:Y:S05]  /*c020*/  BSYNC.RECONVERGENT B0 ;  /* 0x0000000000007941 */ /* 0x000fea0003800200 */
.L_x_744:
[----:B------:R-:W-:Y:S04]  /*c030*/  BSSY.RECONVERGENT B0, `(.L_x_746) ;  /* 0x000001c000007945 */ /* 0x000fe80003800200 */
[----:B------:R-:W-:Y:S05]  /*c040*/  @P3 BRA `(.L_x_747) ;  /* 0x0000000000683947 */ /* 0x000fea0003800000 */
[----:B------:R-:W3:Y:S08]  /*c050*/  LDC.64 R22, c[0x0][0x3f8] ;  /* 0x0000fe00ff167b82 */ /* 0x000ef00000000a00 */
[----:B-12---:R-:W1:Y:S01]  /*c060*/  LDC.64 R12, c[0x0][0x3d8] ;  /* 0x0000f600ff0c7b82 */ /* 0x006e620000000a00 */
[----:B---3--:R-:W-:Y:S01]  /*c070*/  IMAD.WIDE.U32 R14, R22, 0x3, RZ ;  /* 0x00000003160e7825 */ /* 0x008fe200078e00ff */
[----:B0-----:R-:W-:-:S02]  /*c080*/  LEA R7, R23, R23, 0x1 ;  /* 0x0000001717077211 */ /* 0x001fc400078e08ff */
        /* <DEDUP_REMOVED lines=22> */
.L_x_747:
[----:B------:R-:W-:Y:S05]  /*c1f0*/  BSYNC.RECONVERGENT B0 ;  /* 0x0000000000007941 */ /* 0x000fea0003800200 */
.L_x_746:
        /* <DEDUP_REMOVED lines=33> */
.L_x_751:
[----:B------:R-:W2:Y:S04]  /*c410*/  LDG.E.STRONG.GPU R0, desc[UR10][R12.64] ;  /* 0x0000000a0c007981 */ /* 0x000ea8000c1ef900 */
[----:B--2---:R-:W-:Y:S04]  /*c420*/  CCTL.IVALL ;  /* 0x00000000ff00798f */ /* 0x004fe80002000000 */
[----:B------:R0:W-:Y:S01]  /*c430*/  STL [R1], R0 ;  /* 0x0000000001007387 */ /* 0x0001e20000100800 */
[----:B------:R-:W-:-:S13]  /*c440*/  ISETP.NE.AND P0, PT, R0, UR5, PT ;  /* 0x0000000500007c0c */ /* 0x000fda000bf05270 */
[----:B0-----:R-:W-:Y:S05]  /*c450*/  @P0 BRA `(.L_x_751) ;  /* 0xfffffffc00ec0947 */ /* 0x001fea000383ffff */
.L_x_750:
[----:B------:R-:W-:Y:S05]  /*c460*/  BSYNC.RECONVERGENT B0 ;  /* 0x0000000000007941 */ /* 0x000fea0003800200 */
.L_x_749:
        /* <DEDUP_REMOVED lines=15> */
.L_x_753:
        /* <DEDUP_REMOVED lines=43> */
[----:B------:R-:W5:Y:S04]  /*c810*/  @!P2 LDG.E.64 R16, desc[UR10][R16.64] ;  /* 0x0000000a1010a981 */ /* 0x000f68000c1e1b00 */
[----:B------:R-:W5:Y:S01]  /*c820*/  @!P6 LDG.E.64 R18, desc[UR10][R18.64] ;  /* 0x0000000a1212e981 */ /* 0x000f62000c1e1b00 */
        /* <DEDUP_REMOVED lines=9> */
[----:B------:R-:W5:Y:S05]  /*c8c0*/  @!P5 LDG.E.64 R10, desc[UR10][R10.64] ;  /* 0x0000000a0a0ad981 */ /* 0x000f6a000c1e1b00 */
[----:B------:R-:W5:Y:S01]  /*c8d0*/  @!P1 LDG.E.64 R12, desc[UR10][R12.64] ;  /* 0x0000000a0c0c9981 */ /* 0x000f62000c1e1b00 */
        /* <DEDUP_REMOVED lines=17> */
[----:B-----5:R-:W-:Y:S01]  /*c9f0*/  @!P2 FADD.FTZ R26, R26, R16 ;  /* 0x000000101a1aa221 */ /* 0x020fe20000010000 */
        /* <DEDUP_REMOVED lines=9> */
.L_x_752:
        /* <DEDUP_REMOVED lines=40> */
[----:B------:R-:W5:Y:S01]  /*cd10*/  @!P3 LDG.E.64 R16, desc[UR10][R16.64] ;  /* 0x0000000a1010b981 */ /* 0x000f62000c1e1b00 */
        /* <DEDUP_REMOVED lines=10> */
.L_x_754:
        /* <DEDUP_REMOVED lines=24> */
.L_x_755:
        /* <DEDUP_REMOVED lines=14> */
.L_x_756:
[----:B------:R-:W-:Y:S05]  /*d020*/  BSYNC.RECONVERGENT B0 ;  /* 0x0000000000007941 */ /* 0x000fea0003800200 */
.L_x_748:
[----:B------:R-:W4:Y:S01]  /*d030*/  S2UR UR6, SR_CgaCtaId ;  /* 0x00000000000679c3 */ /* 0x000f220000008800 */
[----:B------:R-:W-:Y:S01]  /*d040*/  ISETP.NE.AND P0, PT, R6, RZ, PT ;  /* 0x000000ff0600720c */ /* 0x000fe20003f05270 */
[----:B------:R-:W-:Y:S01]  /*d050*/  UMOV UR5, 0x400 ;  /* 0x0000040000057882 */ /* 0x000fe20000000000 */
[----:B------:R-:W5:Y:S01]  /*d060*/  LDCU.U8 UR12, c[0x0][0x414] ;  /* 0x00008280ff0c77ac */ /* 0x000f620008000000 */
[----:B---3--:R-:W-:Y:S01]  /*d070*/  HFMA2 R14, -RZ, RZ, 0, 0 ;  /* 0x00000000ff0e7431 */ /* 0x008fe200000001ff */
[----:B------:R-:W3:Y:S01]  /*d080*/  LDCU UR13, c[0x0][0x41c] ;  /* 0x00008380ff0d77ac */ /* 0x000ee20008000800 */
[----:B------:R-:W0:Y:S01]  /*d090*/  LDCU.64 UR22, c[0x0][0x3f8] ;  /* 0x00007f00ff1677ac */ /* 0x000e220008000a00 */
[----:B------:R-:W0:Y:S01]  /*d0a0*/  LDCU.64 UR18, c[0x0][0x400] ;  /* 0x00008000ff1277ac */ /* 0x000e220008000a00 */
[----:B-----5:R-:W-:Y:S02]  /*d0b0*/  UISETP.NE.AND UP0, UPT, UR12, URZ, UPT ;  /* 0x000000ff0c00728c */ /* 0x020fe4000bf05270 */
[----:B----4-:R-:W-:Y:S01]  /*d0c0*/  ULEA UR5, UR6, UR5, 0x18 ;  /* 0x0000000506057291 */ /* 0x010fe2000f8ec0ff */
[----:B------:R-:W4:Y:S03]  /*d0d0*/  LDCU.64 UR6, c[0x0][0x380] ;  /* 0x00007000ff0677ac */ /* 0x000f260008000a00 */
[----:B------:R-:W-:-:S05]  /*d0e0*/  PLOP3.LUT P2, PT, PT, PT, UP0, 0x80, 0x8 ;  /* 0x000000000008781c */ /* 0x000fca0003f4f008 */
[----:B------:R-:W-:Y:S01]  /*d0f0*/  @!P0 STS.64 [UR5+0x98], R26 ;  /* 0x0000981aff008988 */ /* 0x000fe20008000a05 */
[----:B------:R-:W-:Y:S06]  /*d100*/  BAR.SYNC.DEFER_BLOCKING 0x0 ;  /* 0x0000000000007b1d */ /* 0x000fec0000010000 */
[----:B0-----:R-:W0:Y:S01]  /*d110*/  LDS.64 R8, [UR5+0x98] ;  /* 0x00009805ff087984 */ /* 0x001e220008000a00 */
[----:B------:R-:W0:Y:S02]  /*d120*/  LDCU UR5, c[0x0][0x42c] ;  /* 0x00008580ff0577ac */ /* 0x000e240008000800 */
[----:B0-----:R-:W-:Y:S01]  /*d130*/  FMUL.FTZ R0, R8, UR5 ;  /* 0x0000000508007c20 */ /* 0x001fe20008410000 */
[----:B---34-:R-:W-:-:S07]  /*d140*/  FMUL.FTZ R7, R9, UR5 ;  /* 0x0000000509077c20 */ /* 0x018fce0008410000 */
.L_x_762:
[----:B--2---:R-:W-:-:S05]  /*d150*/  LEA R13, R14, UR15, 0x2 ;  /* 0x0000000f0e0d7c11 */ /* 0x004fca000f8e10ff */
[----:B0-----:R-:W1:Y:S04]  /*d160*/  LDL.64 R10, [R13+0x10] ;  /* 0x000010000d0a7983 */ /* 0x001e680000100a00 */
[----:B------:R-:W2:Y:S01]  /*d170*/  LDL.64 R8, [R13+0x90] ;  /* 0x000090000d087983 */ /* 0x000ea20000100a00 */
[----:B------:R-:W-:Y:S01]  /*d180*/  SHF.R.U32.HI R22, RZ, 0x6, R6 ;  /* 0x00000006ff167819 */ /* 0x000fe20000011606 */
[----:B------:R-:W-:Y:S01]  /*d190*/  BSSY.RECONVERGENT B0, `(.L_x_757) ;  /* 0x000003d000007945 */ /* 0x000fe20003800200 */
[----:B------:R-:W-:-:S05]  /*d1a0*/  MOV R25, UR13 ;  /* 0x0000000d00197c02 */ /* 0x000fca0008000f00 */
[----:B------:R-:W-:Y:S02]  /*d1b0*/  IMAD R25, R25, UR20, R22 ;  /* 0x0000001419197c24 */ /* 0x000fe4000f8e0216 */
[--C-:B-1----:R-:W-:Y:S02]  /*d1c0*/  HADD2.F32 R12, -RZ, R10.reuse.H0_H0 ;  /* 0x2000000aff0c7230 */ /* 0x102fe40000004100 */
[----:B------:R-:W-:Y:S02]  /*d1d0*/  HADD2.F32 R10, -RZ, R10.H1_H1 ;  /* 0x3000000aff0a7230 */ /* 0x000fe40000004100 */
[--C-:B--2---:R-:W-:Y:S02]  /*d1e0*/  HADD2.F32 R13, -RZ, R8.reuse.H0_H0 ;  /* 0x20000008ff0d7230 */ /* 0x104fe40000004100 */
[----:B------:R-:W-:Y:S01]  /*d1f0*/  FADD.FTZ R12, R12, -UR16 ;  /* 0x800000100c0c7e21 */ /* 0x000fe20008010000 */
[----:B------:R-:W-:Y:S02]  /*d200*/  HADD2.F32 R8, -RZ, R8.H1_H1 ;  /* 0x30000008ff087230 */ /* 0x000fe40000004100 */
[----:B------:R-:W-:Y:S01]  /*d210*/  FADD.FTZ R10, R10, -UR16 ;  /* 0x800000100a0a7e21 */ /* 0x000fe20008010000 */
[----:B------:R-:W-:-:S03]  /*d220*/  FMUL.FTZ R23, R12, UR17 ;  /* 0x000000110c177c20 */ /* 0x000fc60008410000 */
[----:B------:R-:W-:Y:S01]  /*d230*/  FMUL.FTZ R20, R10, UR17 ;  /* 0x000000110a147c20 */ /* 0x000fe20008410000 */
[----:B------:R-:W-:-:S03]  /*d240*/  @P2 FFMA.FTZ R12, R4, R23, R2 ;  /* 0x00000017040c2223 */ /* 0x000fc60000010002 */
[----:B------:R-:W-:Y:S01]  /*d250*/  @P2 FFMA.FTZ R10, R5, R20, R3 ;  /* 0x00000014050a2223 */ /* 0x000fe20000010003 */
[----:B------:R-:W-:-:S03]  /*d260*/  @P2 FMUL.FTZ R15, R12, -1.4426950216293334961 ;  /* 0xbfb8aa3b0c0f2820 */ /* 0x000fc60000410000 */
[----:B------:R-:W-:-:S03]  /*d270*/  @P2 FMUL.FTZ R17, R10, -1.4426950216293334961 ;  /* 0xbfb8aa3b0a112820 */ /* 0x000fc60000410000 */
[----:B------:R-:W0:Y:S04]  /*d280*/  @P2 MUFU.EX2 R15, R15 ;  /* 0x0000000f000f2308 */ /* 0x000e280000000800 */
[----:B------:R-:W1:Y:S01]  /*d290*/  @P2 MUFU.EX2 R17, R17 ;  /* 0x0000001100112308 */ /* 0x000e620000000800 */
[----:B0-----:R-:W-:Y:S01]  /*d2a0*/  @P2 FADD.FTZ R16, R15, 1 ;  /* 0x3f8000000f102421 */ /* 0x001fe20000010000 */
[----:B-1----:R-:W-:Y:S01]  /*d2b0*/  @P2 FADD.FTZ R18, R17, 1 ;  /* 0x3f80000011122421 */ /* 0x002fe20000010000 */
[----:B------:R-:W-:-:S04]  /*d2c0*/  LEA R17, R14, R25, 0x3 ;  /* 0x000000190e117211 */ /* 0x000fc800078e18ff */
[----:B------:R-:W0:Y:S01]  /*d2d0*/  @P2 MUFU.RCP R16, R16 ;  /* 0x0000001000102308 */ /* 0x000e220000001000 */
[C---:B------:R-:W-:Y:S02]  /*d2e0*/  ISETP.GE.U32.AND P0, PT, R17.reuse, UR18, PT ;  /* 0x0000001211007c0c */ /* 0x040fe4000bf06070 */
[----:B------:R-:W-:-:S05]  /*d2f0*/  IADD3 R25, PT, PT, R17, 0x8, RZ ;  /* 0x0000000811197810 */ /* 0x000fca0007ffe0ff */
[----:B------:R-:W1:Y:S01]  /*d300*/  @P2 MUFU.RCP R19, R18 ;  /* 0x0000001200132308 */ /* 0x000e620000001000 */
[----:B------:R-:W-:Y:S02]  /*d310*/  ISETP.GE.U32.AND P1, PT, R25, UR18, PT ;  /* 0x0000001219007c0c */ /* 0x000fe4000bf26070 */
[----:B------:R-:W-:-:S04]  /*d320*/  SHF.R.S32.HI R22, RZ, 0x1f, R25 ;  /* 0x0000001fff167819 */ /* 0x000fc80000011419 */
[----:B------:R-:W-:Y:S01]  /*d330*/  ISETP.GE.AND.EX P1, PT, R22, UR19, PT, P1 ;  /* 0x0000001316007c0c */ /* 0x000fe2000bf26310 */
[----:B0-----:R-:W-:Y:S01]  /*d340*/  @P2 FADD.FTZ R21, -R16, 1 ;  /* 0x3f80000010152421 */ /* 0x001fe20000010100 */
[----:B------:R-:W-:-:S03]  /*d350*/  @P2 FMUL.FTZ R16, R13, R16 ;  /* 0x000000100d102220 */ /* 0x000fc60000410000 */
[----:B------:R-:W-:Y:S01]  /*d360*/  @P2 FFMA.FTZ R21, R12, R21, 1 ;  /* 0x3f8000000c152423 */ /* 0x000fe20000010015 */
[----:B------:R-:W-:-:S03]  /*d370*/  HADD2.F32 R12, -RZ, R11.H1_H1 ;  /* 0x3000000bff0c7230 */ /* 0x000fc60000004100 */
[----:B------:R-:W-:Y:S01]  /*d380*/  @P2 FMUL.FTZ R13, R16, R21 ;  /* 0x00000015100d2220 */ /* 0x000fe20000410000 */
[----:B-1----:R-:W-:Y:S01]  /*d390*/  @P2 FADD.FTZ R15, -R19, 1 ;  /* 0x3f800000130f2421 */ /* 0x002fe20000010100 */
[----:B------:R-:W-:Y:S01]  /*d3a0*/  SHF.R.S32.HI R16, RZ, 0x1f, R17 ;  /* 0x0000001fff107819 */ /* 0x000fe20000011411 */
[----:B------:R-:W-:Y:S01]  /*d3b0*/  @P2 FMUL.FTZ R19, R8, R19 ;  /* 0x0000001308132220 */ /* 0x000fe20000410000 */
[----:B------:R-:W-:Y:S01]  /*d3c0*/  FADD.FTZ R12, R12, -UR16 ;  /* 0x800000100c0c7e21 */ /* 0x000fe20008010000 */
[----:B------:R-:W-:Y:S01]  /*d3d0*/  @P2 FFMA.FTZ R10, R10, R15, 1 ;  /* 0x3f8000000a0a2423 */ /* 0x000fe2000001000f */
[----:B------:R-:W-:Y:S02]  /*d3e0*/  ISETP.GE.AND.EX P0, PT, R16, UR19, PT, P0 ;  /* 0x0000001310007c0c */ /* 0x000fe4000bf06300 */
[----:B------:R-:W-:Y:S01]  /*d3f0*/  FMUL.FTZ R18, R12, UR17 ;  /* 0x000000110c127c20 */ /* 0x000fe20008410000 */
[----:B------:R-:W-:Y:S01]  /*d400*/  @P2 FMUL.FTZ R8, R19, R10 ;  /* 0x0000000a13082220 */ /* 0x000fe20000410000 */
[----:B------:R-:W-:-:S02]  /*d410*/  HADD2.F32 R10, -RZ, R11.H0_H0 ;  /* 0x2000000bff0a7230 */ /* 0x000fc40000004100 */
[--C-:B------:R-:W-:Y:S01]  /*d420*/  FFMA.FTZ R11, R0, R23, R7.reuse ;  /* 0x00000017000b7223 */ /* 0x100fe20000010007 */
[----:B------:R-:W-:Y:S02]  /*d430*/  ISETP.NE.AND P2, PT, RZ, UR12, PT ;  /* 0x0000000cff007c0c */ /* 0x000fe4000bf45270 */
[----:B------:R-:W-:Y:S01]  /*d440*/  FADD.FTZ R15, R10, -UR16 ;  /* 0x800000100a0f7e21 */ /* 0x000fe20008010000 */
[----:B------:R-:W-:Y:S01]  /*d450*/  FFMA.FTZ R10, R0, R20, R7 ;  /* 0x00000014000a7223 */ /* 0x000fe20000010007 */
[----:B------:R-:W-:Y:S02]  /*d460*/  FFMA.FTZ R13, R4, R13, -R11 ;  /* 0x0000000d040d7223 */ /* 0x000fe4000001080b */
[----:B------:R-:W-:Y:S01]  /*d470*/  FMUL.FTZ R19, R15, UR17 ;  /* 0x000000110f137c20 */ /* 0x000fe20008410000 */
[----:B------:R-:W-:Y:S01]  /*d480*/  FFMA.FTZ R12, R5, R8, -R10 ;  /* 0x00000008050c7223 */ /* 0x000fe2000001080a */
[----:B------:R-:W-:Y:S06]  /*d490*/  @P0 BRA `(.L_x_758) ;  /* 0x0000000000300947 */ /* 0x000fec0003800000 */
[----:B------:R-:W-:Y:S01]  /*d4a0*/  MOV R10, R38 ;  /* 0x00000026000a7202 */ /* 0x000fe20000000f00 */
[----:B------:R-:W-:Y:S01]  /*d4b0*/  IMAD R8, R16, UR22, RZ ;  /* 0x0000001610087c24 */ /* 0x000fe2000f8e02ff */
[----:B------:R-:W-:-:S03]  /*d4c0*/  MOV R11, R37 ;  /* 0x00000025000b7202 */ /* 0x000fc60000000f00 */
[C---:B------:R-:W-:Y:S02]  /*d4d0*/  IMAD R15, R17.reuse, UR23, R8 ;  /* 0x00000017110f7c24 */ /* 0x040fe4000f8e0208 */
[----:B------:R-:W-:Y:S01]  /*d4e0*/  FMUL.FTZ R8, R12, UR17 ;  /* 0x000000110c087c20 */ /* 0x000fe20008410000 */
[----:B------:R-:W-:-:S04]  /*d4f0*/  IMAD.WIDE.U32 R10, R17, UR22, R10 ;  /* 0x00000016110a7c25 */ /* 0x000fc8000f8e000a */
[----:B------:R-:W-:Y:S01]  /*d500*/  FMUL.FTZ R17, R13, UR17 ;  /* 0x000000110d117c20 */ /* 0x000fe20008410000 */
[----:B------:R-:W-:Y:S02]  /*d510*/  IADD3 R11, PT, PT, R11, R15, RZ ;  /* 0x0000000f0b0b7210 */ /* 0x000fe40007ffe0ff */
[----:B------:R-:W-:-:S04]  /*d520*/  LEA R12, P0, R10, UR6, 0x1 ;  /* 0x000000060a0c7c11 */ /* 0x000fc8000f8008ff */
[----:B------:R-:W-:Y:S02]  /*d530*/  LEA.HI.X R13, R10, UR7, R11, 0x1, P0 ;  /* 0x000000070a0d7c11 */ /* 0x000fe400080f0c0b */
[----:B------:R-:W-:-:S05]  /*d540*/  F2FP.F16.F32.PACK_AB R11, R8, R17 ;  /* 0x00000011080b723e */ /* 0x000fca00000000ff */
[----:B------:R0:W-:Y:S02]  /*d550*/  STG.E desc[UR10][R12.64], R11 ;  /* 0x0000000b0c007986 */ /* 0x0001e4000c10190a */
.L_x_758:
[----:B------:R-:W-:Y:S05]  /*d560*/  BSYNC.RECONVERGENT B0 ;  /* 0x0000000000007941 */ /* 0x000fea0003800200 */
.L_x_757:
        /* <DEDUP_REMOVED lines=23> */
.L_x_759:
[----:B------:R-:W-:Y:S01]  /*d6e0*/  BSSY.RECONVERGENT B0, `(.L_x_760) ;  /* 0x0000010000007945 */ /* 0x000fe20003800200 */
[----:B------:R-:W-:Y:S01]  /*d6f0*/  FFMA.FTZ R21, R4, R11, -R21 ;  /* 0x0000000b04157223 */ /* 0x000fe20000010815 */
[----:B------:R-:W-:Y:S02]  /*d700*/  FFMA.FTZ R12, R5, R8, -R20 ;  /* 0x00000008050c7223 */ /* 0x000fe40000010814 */
[----:B------:R-:W-:Y:S05]  /*d710*/  @P1 BRA `(.L_x_761) ;  /* 0x0000000000301947 */ /* 0x000fea0003800000 */
[----:B------:R-:W-:Y:S01]  /*d720*/  MOV R8, R38 ;  /* 0x0000002600087202 */ /* 0x000fe20000000f00 */
        /* <DEDUP_REMOVED lines=9> */
[----:B------:R-:W-:-:S05]  /*d7c0*/  F2FP.F16.F32.PACK_AB R9, R12, R21 ;  /* 0x000000150c09723e */ /* 0x000fca00000000ff */
[----:B------:R0:W-:Y:S02]  /*d7d0*/  STG.E desc[UR10][R10.64], R9 ;  /* 0x000000090a007986 */ /* 0x0001e4000c10190a */
.L_x_761:
[----:B------:R-:W-:Y:S05]  /*d7e0*/  BSYNC.RECONVERGENT B0 ;  /* 0x0000000000007941 */ /* 0x000fea0003800200 */
.L_x_760:
        /* <DEDUP_REMOVED lines=10> */
.L_x_737:
        /* <DEDUP_REMOVED lines=16> */
.L_x_765:
[----:B------:R-:W-:Y:S05]  /*d990*/  BSYNC.RECONVERGENT B0 ;  /* 0x0000000000007941 */ /* 0x000fea0003800200 */
.L_x_764:
        /* <DEDUP_REMOVED lines=11> */
.L_x_767:
[----:B------:R-:W2:Y:S04]  /*da50*/  LDG.E.STRONG.GPU R5, desc[UR10][R2.64] ;  /* 0x0000000a02057981 */ /* 0x000ea8000c1ef900 */
[----:B--2---:R-:W-:Y:S01]  /*da60*/  CCTL.IVALL ;  /* 0x00000000ff00798f */ /* 0x004fe20002000000 */
[----:B------:R-:W-:Y:S05]  /*da70*/  YIELD ;  /* 0x0000000000007946 */ /* 0x000fea0003800000 */
[----:B------:R-:W-:-:S13]  /*da80*/  ISETP.NE.AND P0, PT, R5, R0, PT ;  /* 0x000000000500720c */ /* 0x000fda0003f05270 */
[----:B------:R-:W-:Y:S05]  /*da90*/  @P0 BRA `(.L_x_767) ;  /* 0xfffffffc00ec0947 */ /* 0x000fea000383ffff */
.L_x_766:
        /* <DEDUP_REMOVED lines=61> */
.L_x_770:
        /* <DEDUP_REMOVED lines=29> */
.L_x_769:
[----:B------:R-:W-:Y:S05]  /*e040*/  BSYNC.RECONVERGENT B0 ;  /* 0x0000000000007941 */ /* 0x000fea0003800200 */
.L_x_768:
        /* <DEDUP_REMOVED lines=10> */
.L_x_771:
        /* <DEDUP_REMOVED lines=82> */
.L_x_772:
        /* <DEDUP_REMOVED lines=15> */
.L_x_4894:


//--------------------- .text._Z35group_norm_nhwc_bwd_one_pass_kernelI11Fp16IOFp32WLi512ELi128ELi512EEv26Group_norm_nhwc_bwd_params --------------------------
	.section	.text._Z35group_norm_nhwc_bwd_one_pass_kernelI11Fp16IOFp32WLi512ELi128ELi512EEv26Group_norm_nhwc_bwd_params,"ax",@progbits
	.align	128
        .global         _Z35group_norm_nhwc_bwd_one_pass_kernelI11Fp16IOFp32WLi512ELi128ELi512EEv26Group_norm_nhwc_bwd_params
        .type           _Z35group_norm_nhwc_bwd_one_pass_kernelI11Fp16IOFp32WLi512ELi128ELi512EEv26Group_norm_nhwc_bwd_params,@function
        .size           _Z35group_norm_nhwc_bwd_one_pass_kernelI11Fp16IOFp32WLi512ELi128ELi512EEv26Group_norm_nhwc_bwd_params,(.L_x_4895 - _Z35group_norm_nhwc_bwd_one_pass_kernelI11Fp16IOFp32WLi512ELi128ELi512EEv26Group_norm_nhwc_bwd_params)
        .other          _Z35group_norm_nhwc_bwd_one_pass_kernelI11Fp16IOFp32WLi512ELi128ELi512EEv26Group_norm_nhwc_bwd_params,@"STO_CUDA_ENTRY STV_DEFAULT"
_Z35group_norm_nhwc_bwd_one_pass_kernelI11Fp16IOFp32WLi512ELi128ELi512EEv26Group_norm_nhwc_bwd_params:
.text._Z35group_norm_nhwc_bwd_one_pass_kernelI11Fp16IOFp32WLi512ELi128ELi512EEv26Group_norm_nhwc_bwd_params:
        /* <DEDUP_REMOVED lines=11> */
.L_x_799:
[----:B0-----:R-:W0:Y:S01]  /*00b0*/  LDCU UR14, c[0x0][0x410] ;  /* 0x00008200ff0e77ac */ /* 0x001e220008000800 */
[----:B-----5:R-:W1:Y:S01]  /*00c0*/  S2R R7, SR_TID.X ;  /* 0x0000000000077919 */ /* 0x020e620000002100 */
[----:B------:R-:W-:Y:S01]  /*00d0*/  IABS R6, UR8 ;  /* 0x0000000800067c13 */ /* 0x000fe20008000000 */
[----:B------:R-:W2:Y:S01]  /*00e0*/  S2UR UR20, SR_CTAID.X ;  /* 0x00000000001479c3 */ /* 0x000ea20000002500 */
[----:B------:R-:W3:Y:S01]  /*00f0*/  LDCU UR12, c[0x0][0x41c] ;  /* 0x00008380ff0c77ac */ /* 0x000ee20008000800 */
[----:B------:R-:W-:Y:S02]  /*0100*/  LOP3.LUT R2, R2, 0xfeffffff, RZ, 0xc0, !PT ;  /* 0xfeffffff02027812 */ /* 0x000fe400078ec0ff */
[----:B------:R-:W-:Y:S01]  /*0110*/  R2UR UR9, R6 ;  /* 0x00000000060972ca */ /* 0x000fe200000e0000 */
[----:B------:R-:W-:Y:S01]  /*0120*/  UMOV UR6, URZ ;  /* 0x000000ff00067c82 */ /* 0x000fe20008000000 */
[----:B------:R-:W4:Y:S01]  /*0130*/  LDCU.128 UR16, c[0x0][0x400] ;  /* 0x00008000ff1077ac */ /* 0x000f220008000c00 */
[----:B------:R-:W-:-:S02]  /*0140*/  LOP3.LUT R3, R3, 0xfffffffb, RZ, 0xc0, !PT ;  /* 0xfffffffb03037812 */ /* 0x000fc400078ec0ff */
[----:B------:R-:W-:Y:S01]  /*0150*/  LOP3.LUT R0, R0, 0x7fffffff, RZ, 0xc0, !PT ;  /* 0x7fffffff00007812 */ /* 0x000fe200078ec0ff */
[----:B------:R-:W-:Y:S01]  /*0160*/  UISETP.GE.AND UP4, UPT, UR8, URZ, UPT ;  /* 0x000000ff0800728c */ /* 0x000fe2000bf86270 */
[----:B0-----:R-:W-:Y:S01]  /*0170*/  MOV R4, UR14 ;  /* 0x0000000e00047c02 */ /* 0x001fe20008000f00 */
[----:B------:R-:W-:-:S03]  /*0180*/  UISETP.NE.AND UP0, UPT, UR14, URZ, UPT ;  /* 0x000000ff0e00728c */ /* 0x000fc6000bf05270 */
[----:B------:R-:W-:-:S04]  /*0190*/  IABS R4, R4 ;  /* 0x0000000400047213 */ /* 0x000fc80000000000 */
[----:B------:R-:W-:Y:S02]  /*01a0*/  R2UR UR13, R4 ;  /* 0x00000000040d72ca */ /* 0x000fe400000e0000 */
[----:B----4-:R-:W-:-:S11]  /*01b0*/  MOV R11, UR18 ;  /* 0x00000012000b7c02 */ /* 0x010fd60008000f00 */
[----:B------:R-:W0:Y:S08]  /*01c0*/  I2F.RP R4, UR13 ;  /* 0x0000000d00047d06 */ /* 0x000e300008209400 */
[----:B0-----:R-:W0:Y:S02]  /*01d0*/  MUFU.RCP R4, R4 ;  /* 0x0000000400047308 */ /* 0x001e240000001000 */
[----:B0-----:R-:W-:-:S02]  /*01e0*/  IADD3 R5, PT, PT, R4, 0xffffffe, RZ ;  /* 0x0ffffffe04057810 */ /* 0x001fc40007ffe0ff */
[----:B-1----:R-:W-:-:S04]  /*01f0*/  SHF.R.U32.HI R4, RZ, 0x6, R7 ;  /* 0x00000006ff047819 */ /* 0x002fc80000011607 */
[----:B------:R-:W0:Y:S02]  /*0200*/  F2I.FTZ.U32.TRUNC.NTZ R5, R5 ;  /* 0x0000000500057305 */ /* 0x000e24000021f000 */
[----:B0-----:R-:W-:Y:S02]  /*0210*/  R2UR UR7, R5 ;  /* 0x00000000050772ca */ /* 0x001fe400000e0000 */
[----:B---3--:R-:W-:Y:S01]  /*0220*/  MOV R5, UR12 ;  /* 0x0000000c00057c02 */ /* 0x008fe20008000f00 */
[----:B------:R-:W-:-:S04]  /*0230*/  ULOP3.LUT UR12, UR8, UR14, URZ, 0x3c, !UPT ;  /* 0x0000000e080c7292 */ /* 0x000fc8000f8e3cff */
[----:B--2---:R-:W-:Y:S01]  /*0240*/  IMAD R4, R5, UR20, R4 ;  /* 0x0000001405047c24 */ /* 0x004fe2000f8e0204 */
[----:B------:R-:W-:Y:S01]  /*0250*/  UISETP.GE.AND UP5, UPT, UR12, URZ, UPT ;  /* 0x000000ff0c00728c */ /* 0x000fe2000bfa6270 */
[----:B------:R-:W-:-:S03]  /*0260*/  SHF.L.U32 R5, R7, 0x1, RZ ;  /* 0x0000000107057819 */ /* 0x000fc600000006ff */
[C---:B------:R-:W-:Y:S01]  /*0270*/  ISETP.GE.U32.AND P0, PT, R4.reuse, UR16, PT ;  /* 0x0000001004007c0c */ /* 0x040fe2000bf06070 */
[----:B------:R-:W-:Y:S01]  /*0280*/  UIADD3 UR5, UPT, UPT, URZ, -UR7, URZ ;  /* 0x80000007ff057290 */ /* 0x000fe2000fffe0ff */
[----:B------:R-:W-:Y:S02]  /*0290*/  SHF.R.S32.HI R9, RZ, 0x1f, R4 ;  /* 0x0000001fff097819 */ /* 0x000fe40000011404 */
[----:B------:R-:W-:Y:S01]  /*02a0*/  IADD3 R13, PT, PT, R4, 0x8, RZ ;  /* 0x00000008040d7810 */ /* 0x000fe20007ffe0ff */
[----:B------:R-:W-:Y:S01]  /*02b0*/  UIMAD UR5, UR5, UR13, URZ ;  /* 0x0000000d050572a4 */ /* 0x000fe2000f8e02ff */
[----:B------:R-:W-:Y:S02]  /*02c0*/  ISETP.GE.AND.EX P3, PT, R9, UR17, PT, P0 ;  /* 0x0000001109007c0c */ /* 0x000fe4000bf66300 */
[----:B------:R-:W-:Y:S01]  /*02d0*/  LOP3.LUT R5, R5, 0x7e, RZ, 0xc0, !PT ;  /* 0x0000007e05057812 */ /* 0x000fe200078ec0ff */
[----:B------:R-:W-:Y:S01]  /*02e0*/  UIMAD.WIDE.U32 UR6, UR7, UR5, UR6 ;  /* 0x00000005070672a5 */ /* 0x000fe2000f8e0006 */
[----:B------:R-:W-:-:S02]  /*02f0*/  ISETP.GE.U32.AND P0, PT, R13, UR16, PT ;  /* 0x000000100d007c0c */ /* 0x000fc4000bf06070 */
[----:B------:R-:W-:Y:S01]  /*0300*/  SHF.R.S32.HI R17, RZ, 0x1f, R13 ;  /* 0x0000001fff117819 */ /* 0x000fe2000001140d */
[----:B------:R-:W-:Y:S01]  /*0310*/  UIMAD.WIDE.U32 UR6, UR7, UR9, URZ ;  /* 0x00000009070672a5 */ /* 0x000fe2000f8e00ff */
[----:B------:R-:W-:Y:S02]  /*0320*/  IADD3 R15, PT, PT, R4, 0x18, RZ ;  /* 0x00000018040f7810 */ /* 0x000fe40007ffe0ff */
[----:B------:R-:W-:Y:S01]  /*0330*/  ISETP.GE.AND.EX P4, PT, R17, UR17, PT, P0 ;  /* 0x0000001111007c0c */ /* 0x000fe2000bf86300 */
[----:B------:R-:W-:Y:S02]  /*0340*/  UIADD3 UR5, UPT, UPT, -UR7, URZ, URZ ;  /* 0x000000ff07057290 */ /* 0x000fe4000fffe1ff */
[----:B------:R-:W0:Y:S01]  /*0350*/  @!P3 LDC.64 R20, c[0x0][0x3f8] ;  /* 0x0000fe00ff14bb82 */ /* 0x000e220000000a00 */
[----:B------:R-:W-:Y:S01]  /*0360*/  @P3 LOP3.LUT R2, R2, 0x1000000, RZ, 0xfc, !PT ;  /* 0x0100000002023812 */ /* 0x000fe200078efcff */
[----:B------:R-:W-:Y:S02]  /*0370*/  UIMAD UR5, UR13, UR5, UR9 ;  /* 0x000000050d0572a4 */ /* 0x000fe4000f8e0209 */
[----:B------:R-:W-:Y:S01]  /*0380*/  ULOP3.LUT UR9, URZ, UR14, URZ, 0x33, !UPT ;  /* 0x0000000eff097292 */ /* 0x000fe2000f8e33ff */
[----:B------:R-:W-:Y:S01]  /*0390*/  LOP3.LUT R2, R2, 0xff7fffff, RZ, 0xc0, !PT ;  /* 0xff7fffff02027812 */ /* 0x000fe200078ec0ff */
[----:B------:R-:W-:-:S02]  /*03a0*/  UISETP.GT.U32.AND UP2, UPT, UR13, UR5, UPT ;  /* 0x000000050d00728c */ /* 0x000fc4000bf44070 */
[----:B------:R-:W1:Y:S02]  /*03b0*/  @!P3 LDC.64 R116, c[0x0][0x3a0] ;  /* 0x0000e800ff74bb82 */ /* 0x000e640000000a00 */
[----:B------:R-:W-:-:S04]  /*03c0*/  @P4 LOP3.LUT R2, R2, 0x800000, RZ, 0xfc, !PT ;  /* 0x0080000002024812 */ /* 0x000fc800078efcff */
[----:B------:R-:W-:Y:S02]  /*03d0*/  LOP3.LUT R2, R2, 0xffbfffff, RZ, 0xc0, !PT ;  /* 0xffbfffff02027812 */ /* 0x000fe400078ec0ff */
[----:B------:R-:W2:Y:S01]  /*03e0*/  @!P3 LDC.64 R22, c[0x0][0x398] ;  /* 0x0000e600ff16bb82 */ /* 0x000ea20000000a00 */
[----:B------:R-:W-:Y:S02]  /*03f0*/  @!UP2 UIADD3 UR5, UPT, UPT, UR5, -UR13, URZ ;  /* 0x8000000d0505a290 */ /* 0x000fe4000fffe0ff */
[----:B------:R-:W-:Y:S02]  /*0400*/  @!UP2 UIADD3 UR7, UPT, UPT, UR7, 0x1, URZ ;  /* 0x000000010707a890 */ /* 0x000fe4000fffe0ff */
[----:B------:R-:W-:Y:S02]  /*0410*/  UIADD3 UR6, UPT, UPT, UR5, -UR13, URZ ;  /* 0x8000000d05067290 */ /* 0x000fe4000fffe0ff */
[----:B------:R-:W-:Y:S01]  /*0420*/  UISETP.GT.U32.AND UP3, UPT, UR13, UR5, UPT ;  /* 0x000000050d00728c */ /* 0x000fe2000bf64070 */
[----:B0-----:R-:W-:Y:S01]  /*0430*/  @!P3 IMAD R8, R9, R20, RZ ;  /* 0x000000140908b224 */ /* 0x001fe200078e02ff */
[----:B------:R-:W-:Y:S01]  /*0440*/  UISETP.GE.U32.AND UP1, UPT, UR5, UR13, UPT ;  /* 0x0000000d0500728c */ /* 0x000fe2000bf26070 */
[----:B------:R-:W0:Y:S01]  /*0450*/  @!P4 LDC.64 R24, c[0x0][0x3f8] ;  /* 0x0000fe00ff18cb82 */ /* 0x000e220000000a00 */
[----:B------:R-:W-:Y:S01]  /*0460*/  USEL UR5, UR6, UR5, !UP3 ;  /* 0x0000000506057287 */ /* 0x000fe2000d800000 */
[----:B------:R-:W-:-:S03]  /*0470*/  @!P3 IMAD R21, R4, R21, R8 ;  /* 0x000000150415b224 */ /* 0x000fc600078e0208 */
[----:B------:R-:W-:-:S03]  /*0480*/  @!UP4 UIADD3 UR5, UPT, UPT, -UR5, URZ, URZ ;  /* 0x000000ff0505c290 */ /* 0x000fc6000fffe1ff */
[----:B------:R-:W3:Y:S01]  /*0490*/  @!P4 LDC.64 R122, c[0x0][0x3a0] ;  /* 0x0000e800ff7acb82 */ /* 0x000ee20000000a00 */
[----:B------:R-:W-:Y:S02]  /*04a0*/  USEL UR13, UR9, UR5, !UP0 ;  /* 0x00000005090d7287 */ /* 0x000fe4000c000000 */
[----:B------:R-:W-:Y:S02]  /*04b0*/  @UP1 UIADD3 UR7, UPT, UPT, UR7, 0x1, URZ ;  /* 0x0000000107071890 */ /* 0x000fe4000fffe0ff */
[----:B------:R-:W-:Y:S02]  /*04c0*/  USHF.L.U32 UR5, UR13, 0x7, URZ ;  /* 0x000000070d057899 */ /* 0x000fe400080006ff */
[----:B------:R-:W-:Y:S01]  /*04d0*/  @!UP5 UIADD3 UR7, UPT, UPT, -UR7, URZ, URZ ;  /* 0x000000ff0707d290 */ /* 0x000fe2000fffe1ff */
[----:B------:R-:W4:Y:S01]  /*04e0*/  @!P4 LDC.64 R26, c[0x0][0x398] ;  /* 0x0000e600ff1acb82 */ /* 0x000f220000000a00 */
[----:B------:R-:W-:Y:S02]  /*04f0*/  USHF.R.S32.HI UR6, URZ, 0x1f, UR5 ;  /* 0x0000001fff067899 */ /* 0x000fe40008011405 */
[----:B------:R-:W-:Y:S01]  /*0500*/  USEL UR7, UR9, UR7, !UP0 ;  /* 0x0000000709077287 */ /* 0x000fe2000c000000 */
[----:B------:R-:W-:Y:S01]  /*0510*/  LOP3.LUT R6, R5, UR5, RZ, 0xfc, !PT ;  /* 0x0000000505067c12 */ /* 0x000fe2000f8efcff */
[----:B------:R-:W-:Y:S01]  /*0520*/  STL.S16 [R1+0x296], RZ ;  /* 0x000296ff01007387 */ /* 0x000fe20000100600 */
[C---:B------:R-:W-:Y:S01]  /*0530*/  IADD3 R5, PT, PT, R4.reuse, 0x10, RZ ;  /* 0x0000001004057810 */ /* 0x040fe20007ffe0ff */
[----:B------:R-:W-:Y:S01]  /*0540*/  USHF.R.S32.HI UR5, URZ, 0x1f, UR7 ;  /* 0x0000001fff057899 */ /* 0x000fe20008011407 */
[----:B------:R-:W-:Y:S01]  /*0550*/  MOV R7, UR6 ;  /* 0x0000000600077c02 */ /* 0x000fe20008000f00 */
[----:B0-----:R-:W-:Y:S01]  /*0560*/  @!P4 IMAD R12, R17, R24, RZ ;  /* 0x00000018110cc224 */ /* 0x001fe200078e02ff */
[----:B------:R-:W-:Y:S01]  /*0570*/  ISETP.GE.U32.AND P0, PT, R5, UR16, PT ;  /* 0x0000001005007c0c */ /* 0x000fe2000bf06070 */
[----:B------:R-:W-:Y:S01]  /*0580*/  UIMAD UR5, UR5, UR18, URZ ;  /* 0x00000012050572a4 */ /* 0x000fe2000f8e02ff */
[----:B------:R-:W-:Y:S01]  /*0590*/  SHF.R.S32.HI R19, RZ, 0x1f, R5 ;  /* 0x0000001fff137819 */ /* 0x000fe20000011405 */
[----:B------:R-:W-:Y:S01]  /*05a0*/  IMAD.WIDE.U32 R6, R11, UR7, R6 ;  /* 0x000000070b067c25 */ /* 0x000fe2000f8e0006 */
[C---:B------:R-:W-:Y:S01]  /*05b0*/  IADD3 R17, PT, PT, R4.reuse, 0x20, RZ ;  /* 0x0000002004117810 */ /* 0x040fe20007ffe0ff */
[----:B------:R-:W-:Y:S01]  /*05c0*/  UIMAD UR5, UR7, UR19, UR5 ;  /* 0x00000013070572a4 */ /* 0x000fe2000f8e0205 */
[----:B------:R-:W-:Y:S01]  /*05d0*/  ISETP.GE.AND.EX P1, PT, R19, UR17, PT, P0 ;  /* 0x0000001113007c0c */ /* 0x000fe2000bf26300 */
[----:B------:R-:W-:Y:S01]  /*05e0*/  @!P4 IMAD R25, R13, R25, R12 ;  /* 0x000000190d19c224 */ /* 0x000fe200078e020c */
[----:B------:R-:W-:Y:S01]  /*05f0*/  @!P3 MOV R8, R6 ;  /* 0x000000060008b202 */ /* 0x000fe20000000f00 */
[----:B------:R-:W-:Y:S01]  /*0600*/  STL.S16 [R1+0x28a], RZ ;  /* 0x00028aff01007387 */ /* 0x000fe20000100600 */
[----:B------:R-:W-:Y:S01]  /*0610*/  ISETP.GE.U32.AND P0, PT, R15, UR16, PT ;  /* 0x000000100f007c0c */ /* 0x000fe2000bf06070 */
[----:B------:R-:W0:Y:S01]  /*0620*/  LDCU.U8 UR9, c[0x0][0x414] ;  /* 0x00008280ff0977ac */ /* 0x000e220008000000 */
[----:B------:R-:W-:Y:S01]  /*0630*/  IADD3 R9, PT, PT, R7, UR5, RZ ;  /* 0x0000000507097c10 */ /* 0x000fe2000fffe0ff */
[----:B------:R-:W-:Y:S01]  /*0640*/  STL [R1+0x374], R6 ;  /* 0x0003740601007387 */ /* 0x000fe20000100800 */
[----:B------:R-:W0:Y:S01]  /*0650*/  LDCU.64 UR6, c[0x0][0x3b8] ;  /* 0x00007700ff0677ac */ /* 0x000e220008000a00 */
[----:B------:R-:W-:-:S04]  /*0660*/  @!P3 IMAD.WIDE.U32 R10, R4, R20, R8 ;  /* 0x00000014040ab225 */ /* 0x000fc800078e0008 */
[----:B------:R-:W3:Y:S01]  /*0670*/  @!P1 LDC.64 R28, c[0x0][0x3f8] ;  /* 0x0000fe00ff1c9b82 */ /* 0x000ee20000000a00 */
[----:B------:R-:W-:Y:S02]  /*0680*/  @P1 LOP3.LUT R2, R2, 0x400000, RZ, 0xfc, !PT ;  /* 0x0040000002021812 */ /* 0x000fe400078efcff */
[----:B------:R-:W-:Y:S02]  /*0690*/  @!P3 IADD3 R11, PT, PT, R11, R21, RZ ;  /* 0x000000150b0bb210 */ /* 0x000fe40007ffe0ff */
[----:B------:R-:W-:Y:S02]  /*06a0*/  SHF.R.S32.HI R21, RZ, 0x1f, R15 ;  /* 0x0000001fff157819 */ /* 0x000fe4000001140f */
[C---:B------:R-:W-:Y:S02]  /*06b0*/  @!P3 SHF.L.U32 R119, R10.reuse, 0x1, RZ ;  /* 0x000000010a77b819 */ /* 0x040fe400000006ff */
[----:B------:R-:W-:Y:S02]  /*06c0*/  ISETP.GE.AND.EX P6, PT, R21, UR17, PT, P0 ;  /* 0x0000001115007c0c */ /* 0x000fe4000bfc6300 */
[----:B------:R-:W-:-:S02]  /*06d0*/  @!P3 SHF.L.U64.HI R10, R10, 0x1, R11 ;  /* 0x000000010a0ab819 */ /* 0x000fc4000001020b */
[C---:B-1----:R-:W-:Y:S02]  /*06e0*/  @!P3 IADD3 R116, P1, PT, R119.reuse, R116, RZ ;  /* 0x000000747774b210 */ /* 0x042fe40007f3e0ff */
[----:B--2---:R-:W-:Y:S02]  /*06f0*/  @!P3 IADD3 R118, P2, PT, R119, R22, RZ ;  /* 0x000000167776b210 */ /* 0x004fe40007f5e0ff */
[C---:B------:R-:W-:Y:S02]  /*0700*/  @!P3 IADD3.X R117, PT, PT, R10.reuse, R117, RZ, P1, !PT ;  /* 0x000000750a75b210 */ /* 0x040fe40000ffe4ff */
[----:B------:R-:W-:Y:S02]  /*0710*/  @!P3 IADD3.X R119, PT, PT, R10, R23, RZ, P2, !PT ;  /* 0x000000170a77b210 */ /* 0x000fe400017fe4ff */
[----:B------:R-:W-:Y:S01]  /*0720*/  LOP3.LUT P2, RZ, R2, 0x400000, RZ, 0xc0, !PT ;  /* 0x0040000002ff7812 */ /* 0x000fe2000784c0ff */
[----:B------:R-:W1:Y:S01]  /*0730*/  @!P6 LDC.64 R36, c[0x0][0x3f8] ;  /* 0x0000fe00ff24eb82 */ /* 0x000e620000000a00 */
[----:B------:R-:W-:Y:S01]  /*0740*/  @!P4 MOV R10, R6 ;  /* 0x00000006000ac202 */ /* 0x000fe20000000f00 */
[----:B------:R-:W-:Y:S01]  /*0750*/  STL.64 [R1+0x548], R116 ;  /* 0x0005487401007387 */ /* 0x000fe20000100a00 */
[----:B------:R-:W-:-:S02]  /*0760*/  @!P4 MOV R11, R9 ;  /* 0x00000009000bc202 */ /* 0x000fc40000000f00 */
[----:B------:R-:W-:Y:S01]  /*0770*/  ISETP.GE.U32.AND P0, PT, R17, UR16, PT ;  /* 0x0000001011007c0c */ /* 0x000fe2000bf06070 */
[----:B------:R-:W-:Y:S01]  /*0780*/  STL [R1+0x544], R119 ;  /* 0x0005447701007387 */ /* 0x000fe20000100800 */
[----:B------:R-:W-:Y:S01]  /*0790*/  SHF.R.S32.HI R23, RZ, 0x1f, R17 ;  /* 0x0000001fff177819 */ /* 0x000fe20000011411 */
[----:B------:R-:W-:Y:S01]  /*07a0*/  @!P4 IMAD.WIDE.U32 R10, R13, R24, R10 ;  /* 0x000000180d0ac225 */ /* 0x000fe200078e000a */
[----:B------:R-:W-:Y:S02]  /*07b0*/  IADD3 R13, PT, PT, R4, 0x28, RZ ;  /* 0x00000028040d7810 */ /* 0x000fe40007ffe0ff */
[----:B------:R-:W-:Y:S01]  /*07c0*/  ISETP.GE.AND.EX P5, PT, R23, UR17, PT, P0 ;  /* 0x0000001117007c0c */ /* 0x000fe2000bfa6300 */
[----:B------:R-:W2:Y:S01]  /*07d0*/  @!P2 LDC.64 R32, c[0x0][0x3a0] ;  /* 0x0000e800ff20ab82 */ /* 0x000ea20000000a00 */
[----:B------:R-:W-:Y:S01]  /*07e0*/  @!P4 IADD3 R11, PT, PT, R11, R25, RZ ;  /* 0x000000190b0bc210 */ /* 0x000fe20007ffe0ff */
[----:B---3--:R-:W-:Y:S01]  /*07f0*/  @!P2 IMAD R14, R19, R28, RZ ;  /* 0x0000001c130ea224 */ /* 0x008fe200078e02ff */
[----:B------:R-:W-:-:S02]  /*0800*/  @!P4 SHF.L.U32 R121, R10, 0x1, RZ ;  /* 0x000000010a79c819 */ /* 0x000fc400000006ff */
[----:B------:R-:W-:Y:S01]  /*0810*/  @!P4 SHF.L.U64.HI R12, R10, 0x1, R11 ;  /* 0x000000010a0cc819 */ /* 0x000fe2000001020b */
[----:B------:R-:W-:Y:S01]  /*0820*/  @!P2 IMAD R19, R5, R29, R14 ;  /* 0x0000001d0513a224 */ /* 0x000fe200078e020e */
[----:B------:R-:W-:Y:S01]  /*0830*/  @!P2 MOV R10, R6 ;  /* 0x00000006000aa202 */ /* 0x000fe20000000f00 */
[----:B------:R-:W3:Y:S01]  /*0840*/  @!P2 LDC.64 R34, c[0x0][0x398] ;  /* 0x0000e600ff22ab82 */ /* 0x000ee20000000a00 */
[----:B------:R-:W-:Y:S02]  /*0850*/  @!P2 MOV R11, R9 ;  /* 0x00000009000ba202 */ /* 0x000fe40000000f00 */
[----:B------:R-:W-:Y:S02]  /*0860*/  @!P4 IADD3 R122, P0, PT, R121, R122, RZ ;  /* 0x0000007a797ac210 */ /* 0x000fe40007f1e0ff */
[----:B------:R-:W-:Y:S01]  /*0870*/  ISETP.GE.U32.AND P1, PT, R13, UR16, PT ;  /* 0x000000100d007c0c */ /* 0x000fe2000bf26070 */
[----:B------:R-:W-:Y:S01]  /*0880*/  @!P2 IMAD.WIDE.U32 R10, R5, R28, R10 ;  /* 0x0000001c050aa225 */ /* 0x000fe200078e000a */
[----:B------:R-:W-:Y:S01]  /*0890*/  @!P4 IADD3.X R123, PT, PT, R12, R123, RZ, P0, !PT ;  /* 0x0000007b0c7bc210 */ /* 0x000fe200007fe4ff */
[----:B------:R-:W0:Y:S01]  /*08a0*/  @!P5 LDC.64 R38, c[0x0][0x3f8] ;  /* 0x0000fe00ff26db82 */ /* 0x000e220000000a00 */
[----:B----4-:R-:W-:-:S02]  /*08b0*/  @!P4 IADD3 R120, P0, PT, R121, R26, RZ ;  /* 0x0000001a7978c210 */ /* 0x010fc40007f1e0ff */
[----:B------:R-:W-:Y:S02]  /*08c0*/  SHF.R.S32.HI R25, RZ, 0x1f, R13 ;  /* 0x0000001fff197819 */ /* 0x000fe4000001140d */
[----:B------:R-:W-:Y:S02]  /*08d0*/  @!P2 IADD3 R5, PT, PT, R11, R19, RZ ;  /* 0x000000130b05a210 */ /* 0x000fe40007ffe0ff */
[----:B------:R-:W-:Y:S01]  /*08e0*/  @!P4 IADD3.X R121, PT, PT, R12, R27, RZ, P0, !PT ;  /* 0x0000001b0c79c210 */ /* 0x000fe200007fe4ff */
[----:B------:R-:W4:Y:S01]  /*08f0*/  @!P6 LDC.64 R28, c[0x0][0x3a0] ;  /* 0x0000e800ff1ceb82 */ /* 0x000f220000000a00 */
[----:B------:R-:W-:Y:S02]  /*0900*/  ISETP.GE.AND.EX P3, PT, R25, UR17, PT, P1 ;  /* 0x0000001119007c0c */ /* 0x000fe4000bf66310 */
[C---:B------:R-:W-:Y:S02]  /*0910*/  @!P2 SHF.L.U32 R31, R10.reuse, 0x1, RZ ;  /* 0x000000010a1fa819 */ /* 0x040fe400000006ff */
[----:B------:R-:W-:Y:S01]  /*0920*/  @!P2 SHF.L.U64.HI R12, R10, 0x1, R5 ;  /* 0x000000010a0ca819 */ /* 0x000fe20000010205 */
[----:B-1----:R-:W-:Y:S01]  /*0930*/  @!P6 IMAD R10, R21, R36, RZ ;  /* 0x00000024150ae224 */ /* 0x002fe200078e02ff */
[----:B------:R-:W-:Y:S01]  /*0940*/  @!P6 MOV R11, R9 ;  /* 0x00000009000be202 */ /* 0x000fe20000000f00 */
[----:B------:R-:W1:Y:S01]  /*0950*/  @!P6 LDC.64 R26, c[0x0][0x398] ;  /* 0x0000e600ff1aeb82 */ /* 0x000e620000000a00 */
[----:B--2---:R-:W-:Y:S01]  /*0960*/  @!P2 IADD3 R18, P0, PT, R31, R32, RZ ;  /* 0x000000201f12a210 */ /* 0x004fe20007f1e0ff */
[----:B------:R-:W-:Y:S01]  /*0970*/  @!P6 IMAD R5, R15, R37, R10 ;  /* 0x000000250f05e224 */ /* 0x000fe200078e020a */
[----:B------:R-:W-:-:S02]  /*0980*/  @!P6 MOV R10, R6 ;  /* 0x00000006000ae202 */ /* 0x000fc40000000f00 */
[----:B------:R-:W-:Y:S02]  /*0990*/  @!P2 IADD3.X R19, PT, PT, R12, R33, RZ, P0, !PT ;  /* 0x000000210c13a210 */ /* 0x000fe400007fe4ff */
[----:B---3--:R-:W-:Y:S01]  /*09a0*/  @!P2 IADD3 R30, P0, PT, R31, R34, RZ ;  /* 0x000000221f1ea210 */ /* 0x008fe20007f1e0ff */
[----:B------:R-:W-:Y:S01]  /*09b0*/  @!P6 IMAD.WIDE.U32 R10, R15, R36, R10 ;  /* 0x000000240f0ae225 */ /* 0x000fe200078e000a */
[----:B------:R-:W2:Y:S01]  /*09c0*/  @!P3 LDC.64 R32, c[0x0][0x3f8] ;  /* 0x0000fe00ff20bb82 */ /* 0x000ea20000000a00 */
[----:B------:R-:W-:Y:S01]  /*09d0*/  LOP3.LUT R2, R2, 0xffdfffff, RZ, 0xc0, !PT ;  /* 0xffdfffff02027812 */ /* 0x000fe200078ec0ff */
[----:B------:R-:W-:Y:S01]  /*09e0*/  STL [R1+0x540], R19 ;  /* 0x0005401301007387 */ /* 0x000fe20000100800 */
[----:B------:R-:W-:Y:S01]  /*09f0*/  @!P2 IADD3.X R31, PT, PT, R12, R35, RZ, P0, !PT ;  /* 0x000000230c1fa210 */ /* 0x000fe200007fe4ff */
[----:B0-----:R-:W-:Y:S01]  /*0a00*/  @!P5 IMAD R14, R23, R38, RZ ;  /* 0x00000026170ed224 */ /* 0x001fe200078e02ff */
[----:B------:R-:W-:Y:S02]  /*0a10*/  @!P6 IADD3 R5, PT, PT, R11, R5, RZ ;  /* 0x000000050b05e210 */ /* 0x000fe40007ffe0ff */
[C---:B------:R-:W-:Y:S01]  /*0a20*/  @!P6 SHF.L.U32 R125, R10.reuse, 0x1, RZ ;  /* 0x000000010a7de819 */ /* 0x040fe200000006ff */
[----:B------:R-:W0:Y:S01]  /*0a30*/  @!P5 LDC.64 R20, c[0x0][0x3a0] ;  /* 0x0000e800ff14db82 */ /* 0x000e220000000a00 */
[----:B------:R-:W-:Y:S01]  /*0a40*/  @!P6 SHF.L.U64.HI R12, R10, 0x1, R5 ;  /* 0x000000010a0ce819 */ /* 0x000fe20000010205 */
[----:B------:R-:W-:Y:S01]  /*0a50*/  @!P5 IMAD R5, R17, R39, R14 ;  /* 0x000000271105d224 */ /* 0x000fe200078e020e */
[----:B------:R-:W-:-:S02]  /*0a60*/  @!P5 MOV R10, R6 ;  /* 0x00000006000ad202 */ /* 0x000fc40000000f00 */
[----:B------:R-:W-:Y:S02]  /*0a70*/  @!P5 MOV R11, R9 ;  /* 0x00000009000bd202 */ /* 0x000fe40000000f00 */
[----:B----4-:R-:W-:Y:S01]  /*0a80*/  @!P6 IADD3 R40, P0, PT, R125, R28, RZ ;  /* 0x0000001c7d28e210 */ /* 0x010fe20007f1e0ff */
[----:B------:R-:W3:Y:S01]  /*0a90*/  @!P5 LDC.64 R22, c[0x0][0x398] ;  /* 0x0000e600ff16db82 */ /* 0x000ee20000000a00 */
[----:B------:R-:W-:Y:S01]  /*0aa0*/  @P6 LOP3.LUT R2, R2, 0x200000, RZ, 0xfc, !PT ;  /* 0x0020000002026812 */ /* 0x000fe200078efcff */
[----:B------:R-:W-:Y:S01]  /*0ab0*/  @!P5 IMAD.WIDE.U32 R10, R17, R38, R10 ;  /* 0x00000026110ad225 */ /* 0x000fe200078e000a */
[C---:B------:R-:W-:Y:S02]  /*0ac0*/  @!P6 IADD3.X R41, PT, PT, R12.reuse, R29, RZ, P0, !PT ;  /* 0x0000001d0c29e210 */ /* 0x040fe400007fe4ff */
[----:B-1----:R-:W-:Y:S02]  /*0ad0*/  @!P6 IADD3 R124, P0, PT, R125, R26, RZ ;  /* 0x0000001a7d7ce210 */ /* 0x002fe40007f1e0ff */
[----:B------:R-:W-:Y:S01]  /*0ae0*/  @!P5 IADD3 R5, PT, PT, R11, R5, RZ ;  /* 0x000000050b05d210 */ /* 0x000fe20007ffe0ff */
[----:B------:R-:W1:Y:S01]  /*0af0*/  @!P3 LDC.64 R34, c[0x0][0x3a0] ;  /* 0x0000e800ff22bb82 */ /* 0x000e620000000a00 */
[----:B------:R4:W-:Y:S01]  /*0b00*/  @!P6 STL.64 [R1+0x210], R40 ;  /* 0x000210280100e387 */ /* 0x0009e20000100a00 */
[----:B------:R-:W-:Y:S01]  /*0b10*/  @!P6 IADD3.X R125, PT, PT, R12, R27, RZ, P0, !PT ;  /* 0x0000001b0c7de210 */ /* 0x000fe200007fe4ff */
[----:B--2---:R-:W-:Y:S01]  /*0b20*/  @!P3 IMAD R14, R25, R32, RZ ;  /* 0x00000020190eb224 */ /* 0x004fe200078e02ff */
[----:B------:R-:W-:-:S02]  /*0b30*/  @!P5 SHF.L.U64.HI R12, R10, 0x1, R5 ;  /* 0x000000010a0cd819 */ /* 0x000fc40000010205 */
[----:B------:R-:W-:Y:S01]  /*0b40*/  @!P3 MOV R11, R9 ;  /* 0x00000009000bb202 */ /* 0x000fe20000000f00 */
[----:B------:R-:W-:Y:S01]  /*0b50*/  @!P3 IMAD R5, R13, R33, R14 ;  /* 0x000000210d05b224 */ /* 0x000fe200078e020e */
[----:B------:R-:W2:Y:S01]  /*0b60*/  @!P3 LDC.64 R16, c[0x0][0x398] ;  /* 0x0000e600ff10bb82 */ /* 0x000ea20000000a00 */
[----:B------:R-:W-:Y:S02]  /*0b70*/  LOP3.LUT R2, R2, 0xffefffff, RZ, 0xc0, !PT ;  /* 0xffefffff02027812 */ /* 0x000fe400078ec0ff */
[----:B------:R-:W-:Y:S02]  /*0b80*/  IADD3 R24, PT, PT, R4, 0xf8, RZ ;  /* 0x000000f804187810 */ /* 0x000fe40007ffe0ff */
[----:B----4-:R-:W-:Y:S02]  /*0b90*/  @!P5 SHF.L.U32 R41, R10, 0x1, RZ ;  /* 0x000000010a29d819 */ /* 0x010fe400000006ff */
[----:B------:R-:W-:Y:S02]  /*0ba0*/  @!P3 MOV R10, R6 ;  /* 0x00000006000ab202 */ /* 0x000fe40000000f00 */
[----:B0-----:R-:W-:-:S02]  /*0bb0*/  @!P5 IADD3 R26, P0, PT, R41, R20, RZ ;  /* 0x00000014291ad210 */ /* 0x001fc40007f1e0ff */
[----:B------:R-:W-:Y:S01]  /*0bc0*/  @P5 LOP3.LUT R2, R2, 0x100000, RZ, 0xfc, !PT ;  /* 0x0010000002025812 */ /* 0x000fe200078efcff */
[----:B------:R-:W-:Y:S01]  /*0bd0*/  @!P3 IMAD.WIDE.U32 R10, R13, R32, R10 ;  /* 0x000000200d0ab225 */ /* 0x000fe200078e000a */
[----:B------:R-:W-:Y:S02]  /*0be0*/  @!P5 IADD3.X R27, PT, PT, R12, R21, RZ, P0, !PT ;  /* 0x000000150c1bd210 */ /* 0x000fe400007fe4ff */
[----:B---3--:R-:W-:Y:S02]  /*0bf0*/  @!P5 IADD3 R40, P0, PT, R41, R22, RZ ;  /* 0x000000162928d210 */ /* 0x008fe40007f1e0ff */
[----:B------:R-:W-:Y:S02]  /*0c00*/  @!P3 IADD3 R11, PT, PT, R11, R5, RZ ;  /* 0x000000050b0bb210 */ /* 0x000fe40007ffe0ff */
[----:B------:R-:W-:Y:S02]  /*0c10*/  @!P3 SHF.L.U32 R5, R10, 0x1, RZ ;  /* 0x000000010a05b819 */ /* 0x000fe400000006ff */
[----:B------:R-:W-:-:S02]  /*0c20*/  @!P5 IADD3.X R41, PT, PT, R12, R23, RZ, P0, !PT ;  /* 0x000000170c29d210 */ /* 0x000fc400007fe4ff */
[----:B------:R-:W-:Y:S02]  /*0c30*/  @!P3 SHF.L.U64.HI R10, R10, 0x1, R11 ;  /* 0x000000010a0ab819 */ /* 0x000fe4000001020b */
[C---:B-1----:R-:W-:Y:S02]  /*0c40*/  @!P3 IADD3 R36, P0, PT, R5.reuse, R34, RZ ;  /* 0x000000220524b210 */ /* 0x042fe40007f1e0ff */
[----:B------:R-:W-:Y:S02]  /*0c50*/  LOP3.LUT R2, R2, 0xfff7ffff, RZ, 0xc0, !PT ;  /* 0xfff7ffff02027812 */ /* 0x000fe400078ec0ff */
[----:B------:R-:W-:Y:S02]  /*0c60*/  @!P3 IADD3.X R37, PT, PT, R10, R35, RZ, P0, !PT ;  /* 0x000000230a25b210 */ /* 0x000fe400007fe4ff */
[----:B--2---:R-:W-:Y:S02]  /*0c70*/  @!P3 IADD3 R12, P0, PT, R5, R16, RZ ;  /* 0x00000010050cb210 */ /* 0x004fe40007f1e0ff */
[----:B------:R-:W-:Y:S01]  /*0c80*/  IADD3 R5, PT, PT, R4, 0x30, RZ ;  /* 0x0000003004057810 */ /* 0x000fe20007ffe0ff */
[----:B------:R-:W-:Y:S01]  /*0c90*/  @!P3 STL.64 [R1+0x228], R36 ;  /* 0x000228240100b387 */ /* 0x000fe20000100a00 */
[----:B------:R-:W-:-:S02]  /*0ca0*/  @!P3 IADD3.X R13, PT, PT, R10, R17, RZ, P0, !PT ;  /* 0x000000110a0db210 */ /* 0x000fc400007fe4ff */
[----:B------:R-:W-:Y:S02]  /*0cb0*/  ISETP.GE.U32.AND P0, PT, R5, UR16, PT ;  /* 0x0000001005007c0c */ /* 0x000fe4000bf06070 */
[----:B------:R-:W-:Y:S01]  /*0cc0*/  SHF.R.S32.HI R11, RZ, 0x1f, R5 ;  /* 0x0000001fff0b7819 */ /* 0x000fe20000011405 */
[----:B------:R0:W-:Y:S01]  /*0cd0*/  @!P3 STL.64 [R1+0x218], R12 ;  /* 0x0002180c0100b387 */ /* 0x0001e20000100a00 */
[----:B------:R-:W-:Y:S02]  /*0ce0*/  @P3 LOP3.LUT R2, R2, 0x80000, RZ, 0xfc, !PT ;  /* 0x0008000002023812 */ /* 0x000fe400078efcff */
[----:B------:R-:W-:Y:S02]  /*0cf0*/  ISETP.GE.AND.EX P1, PT, R11, UR17, PT, P0 ;  /* 0x000000110b007c0c */ /* 0x000fe4000bf26300 */
[----:B------:R-:W-:Y:S02]  /*0d00*/  LOP3.LUT R2, R2, 0xfffbffff, RZ, 0xc0, !PT ;  /* 0xfffbffff02027812 */ /* 0x000fe400078ec0ff */
[----:B------:R-:W-:-:S09]  /*0d10*/  IADD3 R19, PT, PT, R4, 0x108, RZ ;  /* 0x0000010804137810 */ /* 0x000fd20007ffe0ff */
[----:B0-----:R-:W0:Y:S01]  /*0d20*/  @!P1 LDC.64 R12, c[0x0][0x3f8] ;  /* 0x0000fe00ff0c9b82 */ /* 0x001e220000000a00 */
        /* <DEDUP_REMOVED lines=12> */
[----:B-1----:R-:W-:Y:S02]  /*0df0*/  @!P1 IADD3 R36, P0, PT, R49, R36, RZ ;  /* 0x0000002431249210 */ /* 0x002fe40007f1e0ff */
[----:B------:R-:W-:Y:S02]  /*0e00*/  IADD3 R5, PT, PT, R4, 0x38, RZ ;  /* 0x0000003804057810 */ /* 0x000fe40007ffe0ff */
[----:B------:R-:W-:-:S02]  /*0e10*/  @!P1 IADD3.X R37, PT, PT, R10, R37, RZ, P0, !PT ;  /* 0x000000250a259210 */ /* 0x000fc400007fe4ff */
[----:B------:R-:W-:Y:S02]  /*0e20*/  SHF.R.S32.HI R11, RZ, 0x1f, R5 ;  /* 0x0000001fff0b7819 */ /* 0x000fe40000011405 */
        /* <DEDUP_REMOVED lines=19> */
[----:B------:R-:W-:Y:S01]  /*0f60*/  @!P1 STL.64 [R1+0x238], R20 ;  /* 0x0002381401009387 */ /* 0x000fe20000100a00 */
        /* <DEDUP_REMOVED lines=21> */
[----:B------:R-:W-:Y:S02]  /*10c0*/  IADD3 R5, PT, PT, R4, 0x48, RZ ;  /* 0x0000004804057810 */ /* 0x000fe40007ffe0ff */
[----:B------:R-:W-:-:S02]  /*10d0*/  @!P1 IADD3.X R47, PT, PT, R10, R47, RZ, P0, !PT ;  /* 0x0000002f0a2f9210 */ /* 0x000fc400007fe4ff */
[----:B------:R-:W-:Y:S02]  /*10e0*/  SHF.R.S32.HI R11, RZ, 0x1f, R5 ;  /* 0x0000001fff0b7819 */ /* 0x000fe40000011405 */
[----:B-1----:R-:W-:-:S04]  /*10f0*/  @!P1 IADD3 R60, P0, PT, R61, R12, RZ ;  /* 0x0000000c3d3c9210 */ /* 0x002fc80007f1e0ff */
[----:B------:R-:W-:Y:S02]  /*1100*/  @!P1 IADD3.X R61, PT, PT, R10, R13, RZ, P0, !PT ;  /* 0x0000000d0a3d9210 */ /* 0x000fe400007fe4ff */
[----:B------:R-:W-:-:S04]  /*1110*/  ISETP.GE.U32.AND P0, PT, R5, UR16, PT ;  /* 0x0000001005007c0c */ /* 0x000fc8000bf06070 */
[----:B------:R-:W-:-:S13]  /*1120*/  ISETP.GE.AND.EX P5, PT, R11, UR17, PT, P0 ;  /* 0x000000110b007c0c */ /* 0x000fda000bfa6300 */
[----:B------:R-:W1:Y:S01]  /*1130*/  @!P5 LDC.64 R12, c[0x0][0x3f8] ;  /* 0x0000fe00ff0cdb82 */ /* 0x000e620000000a00 */
[----:B------:R-:W-:Y:S02]  /*1140*/  @P5 LOP3.LUT R2, R2, 0x8000, RZ, 0xfc, !PT ;  /* 0x0000800002025812 */ /* 0x000fe400078efcff */
[----:B------:R-:W-:Y:S02]  /*1150*/  @P5 LOP3.LUT R3, R3, 0x4, RZ, 0xfc, !PT ;  /* 0x0000000403035812 */ /* 0x000fe400078efcff */
[----:B------:R-:W-:Y:S02]  /*1160*/  LOP3.LUT R2, R2, 0xffffbfff, RZ, 0xc0, !PT ;  /* 0xffffbfff02027812 */ /* 0x000fe400078ec0ff */
[----:B------:R-:W-:Y:S01]  /*1170*/  LOP3.LUT R3, R3, 0xfffffffd, RZ, 0xc0, !PT ;  /* 0xfffffffd03037812 */ /* 0x000fe200078ec0ff */
[----:B------:R-:W0:Y:S01]  /*1180*/  @!P5 LDC.64 R14, c[0x0][0x3a0] ;  /* 0x0000e800ff0edb82 */ /* 0x000e220000000a00 */
        /* <DEDUP_REMOVED lines=41> */
[----:B------:R-:W-:-:S04]  /*1420*/  @P1 LOP3.LUT R2, R2, 0x2000, RZ, 0xfc, !PT ;  /* 0x0000200002021812 */ /* 0x000fc800078efcff */
[----:B------:R-:W-:-:S03]  /*1430*/  LOP3.LUT R2, R2, 0xffffefff, RZ, 0xc0, !PT ;  /* 0xffffefff02027812 */ /* 0x000fc600078ec0ff */
        /* <DEDUP_REMOVED lines=10> */
[----:B0-----:R-:W-:Y:S02]  /*14e0*/  @!P1 IADD3 R16, P0, PT, R67, R14, RZ ;  /* 0x0000000e43109210 */ /* 0x001fe40007f1e0ff */
[----:B------:R-:W-:Y:S02]  /*14f0*/  IADD3 R5, PT, PT, R4, 0x60, RZ ;  /* 0x0000006004057810 */ /* 0x000fe40007ffe0ff */
[----:B------:R-:W-:-:S02]  /*1500*/  @!P1 IADD3.X R17, PT, PT, R10, R15, RZ, P0, !PT ;  /* 0x0000000f0a119210 */ /* 0x000fc400007fe4ff */
[----:B------:R-:W-:-:S03]  /*1510*/  SHF.R.S32.HI R11, RZ, 0x1f, R5 ;  /* 0x0000001fff0b7819 */ /* 0x000fc60000011405 */
[----:B------:R0:W-:Y:S01]  /*1520*/  @!P1 STL.64 [R1+0x250], R16 ;  /* 0x0002501001009387 */ /* 0x0001e20000100a00 */
        /* <DEDUP_REMOVED lines=261> */
[----:B------:R-:W-:-:S03]  /*2580*/  LOP3.LUT P6, RZ, R2, 0x1000000, RZ, 0xc0, !PT ;  /* 0x0100000002ff7812 */ /* 0x000fc600078cc0ff */
        /* <DEDUP_REMOVED lines=24> */
[----:B0-----:R-:W-:Y:S01]  /*2710*/  @!P1 IMAD R17, R5, R13, R14 ;  /* 0x0000000d05119224 */ /* 0x001fe200078e020e */
[----:B------:R-:W-:-:S05]  /*2720*/  @!P1 MOV R14, R6 ;  /* 0x00000006000e9202 */ /* 0x000fca0000000f00 */
[----:B------:R-:W-:-:S05]  /*2730*/  @!P1 IMAD.WIDE.U32 R12, R5, R12, R14 ;  /* 0x0000000c050c9225 */ /* 0x000fca00078e000e */
[----:B------:R-:W-:Y:S02]  /*2740*/  @!P1 IADD3 R5, PT, PT, R13, R17, RZ ;  /* 0x000000110d059210 */ /* 0x000fe40007ffe0ff */
[C---:B------:R-:W-:Y:S02]  /*2750*/  @!P1 SHF.L.U32 R21, R12.reuse, 0x1, RZ ;  /* 0x000000010c159819 */ /* 0x040fe400000006ff */
[----:B------:R-:W-:Y:S02]  /*2760*/  @!P1 SHF.L.U64.HI R12, R12, 0x1, R5 ;  /* 0x000000010c0c9819 */ /* 0x000fe40000010205 */
[----:B--2---:R-:W-:Y:S02]  /*2770*/  @!P1 IADD3 R22, P0, PT, R21, R10, RZ ;  /* 0x0000000a15169210 */ /* 0x004fe40007f1e0ff */
[----:B------:R-:W-:Y:S02]  /*2780*/  IADD3 R5, PT, PT, R4, 0xd0, RZ ;  /* 0x000000d004057810 */ /* 0x000fe40007ffe0ff */
[----:B------:R-:W-:-:S02]  /*2790*/  @!P1 IADD3.X R23, PT, PT, R12, R11, RZ, P0, !PT ;  /* 0x0000000b0c179210 */ /* 0x000fc400007fe4ff */
[----:B------:R-:W0:Y:S01]  /*27a0*/  @!P1 LDC.64 R10, c[0x0][0x398] ;  /* 0x0000e600ff0a9b82 */ /* 0x000e220000000a00 */
[----:B------:R-:W-:Y:S02]  /*27b0*/  SHF.R.S32.HI R13, RZ, 0x1f, R5 ;  /* 0x0000001fff0d7819 */ /* 0x000fe40000011405 */
[----:B------:R-:W-:Y:S01]  /*27c0*/  @!P1 STL.64 [R1+0x268], R22 ;  /* 0x0002681601009387 */ /* 0x000fe20000100a00 */
        /* <DEDUP_REMOVED lines=19> */
[----:B--2---:R-:W-:Y:S02]  /*2900*/  @!P1 IADD3 R44, P0, PT, R5, R44, RZ ;  /* 0x0000002c052c9210 */ /* 0x004fe40007f1e0ff */
[----:B------:R-:W-:Y:S02]  /*2910*/  IADD3 R5, PT, PT, R4, 0xd8, RZ ;  /* 0x000000d804057810 */ /* 0x000fe40007ffe0ff */
[----:B------:R-:W-:Y:S02]  /*2920*/  @!P1 IADD3.X R45, PT, PT, R12, R45, RZ, P0, !PT ;  /* 0x0000002d0c2d9210 */ /* 0x000fe400007fe4ff */
[----:B------:R-:W-:Y:S02]  /*2930*/  SHF.R.S32.HI R15, RZ, 0x1f, R5 ;  /* 0x0000001fff0f7819 */ /* 0x000fe40000011405 */
        /* <DEDUP_REMOVED lines=15> */
[----:B-1----:R-:W-:Y:S02]  /*2a30*/  @!P2 IADD3 R16, P0, PT, R12, R10, RZ ;  /* 0x0000000a0c10a210 */ /* 0x002fe40007f1e0ff */
[----:B------:R-:W-:Y:S02]  /*2a40*/  IADD3 R14, PT, PT, R4, 0xe8, RZ ;  /* 0x000000e8040e7810 */ /* 0x000fe40007ffe0ff */
[----:B------:R-:W-:-:S02]  /*2a50*/  @!P2 IADD3.X R17, PT, PT, R5, R11, RZ, P0, !PT ;  /* 0x0000000b0511a210 */ /* 0x000fc400007fe4ff */
[----:B--2---:R-:W-:-:S03]  /*2a60*/  @!P2 IADD3 R100, P0, PT, R12, R100, RZ ;  /* 0x000000640c64a210 */ /* 0x004fc60007f1e0ff */
[----:B------:R0:W-:Y:S01]  /*2a70*/  @!P2 STL.64 [R1+0x260], R16 ;  /* 0x000260100100a387 */ /* 0x0001e20000100a00 */
[----:B------:R-:W-:Y:S02]  /*2a80*/  @!P2 IADD3.X R101, PT, PT, R5, R101, RZ, P0, !PT ;  /* 0x000000650565a210 */ /* 0x000fe400007fe4ff */
[----:B------:R-:W-:-:S04]  /*2a90*/  IADD3 R5, PT, PT, R4, 0xe0, RZ ;  /* 0x000000e004057810 */ /* 0x000fc80007ffe0ff */
[----:B------:R-:W-:Y:S02]  /*2aa0*/  SHF.R.S32.HI R12, RZ, 0x1f, R5 ;  /* 0x0000001fff0c7819 */ /* 0x000fe40000011405 */
[----:B------:R-:W-:Y:S02]  /*2ab0*/  ISETP.GE.U32.AND P0, PT, R5, UR16, PT ;  /* 0x0000001005007c0c */ /* 0x000fe4000bf06070 */
[----:B0-----:R-:W-:Y:S02]  /*2ac0*/  IADD3 R16, PT, PT, R4, 0xf0, RZ ;  /* 0x000000f004107810 */ /* 0x001fe40007ffe0ff */
[----:B------:R-:W-:-:S13]  /*2ad0*/  ISETP.GE.AND.EX P1, PT, R12, UR17, PT, P0 ;  /* 0x000000110c007c0c */ /* 0x000fda000bf26300 */
[----:B------:R-:W0:Y:S01]  /*2ae0*/  @!P1 LDC.64 R10, c[0x0][0x3f8] ;  /* 0x0000fe00ff0a9b82 */ /* 0x000e220000000a00 */
[----:B------:R-:W-:Y:S02]  /*2af0*/  @!P1 MOV R13, R9 ;  /* 0x00000009000d9202 */ /* 0x000fe40000000f00 */
[----:B------:R-:W-:-:S04]  /*2b00*/  @P1 LOP3.LUT R0, R0, 0x10000000, RZ, 0xfc, !PT ;  /* 0x1000000000001812 */ /* 0x000fc800078efcff */
[----:B------:R-:W-:Y:S01]  /*2b10*/  LOP3.LUT R0, R0, 0xf7ffffff, RZ, 0xc0, !PT ;  /* 0xf7ffffff00007812 */ /* 0x000fe200078ec0ff */
[----:B------:R-:W1:Y:S08]  /*2b20*/  @!P1 LDC.64 R64, c[0x0][0x3a0] ;  /* 0x0000e800ff409b82 */ /* 0x000e700000000a00 */
[----:B------:R-:W2:Y:S01]  /*2b30*/  @!P1 LDC.64 R92, c[0x0][0x398] ;  /* 0x0000e600ff5c9b82 */ /* 0x000ea20000000a00 */
[----:B0-----:R-:W-:-:S04]  /*2b40*/  @!P1 IMAD R12, R12, R10, RZ ;  /* 0x0000000a0c0c9224 */ /* 0x001fc800078e02ff */
        /* <DEDUP_REMOVED lines=8> */
[----:B--2---:R-:W-:-:S04]  /*2bd0*/  @!P1 IADD3 R92, P0, PT, R10, R92, RZ ;  /* 0x0000005c0a5c9210 */ /* 0x004fc80007f1e0ff */
        /* <DEDUP_REMOVED lines=18> */
[----:B------:R-:W-:Y:S02]  /*2d00*/  @!P1 IADD3.X R23, PT, PT, R5, R23, RZ, P0, !PT ;  /* 0x0000001705179210 */ /* 0x000fe400007fe4ff */
        /* <DEDUP_REMOVED lines=13> */
[----:B------:R-:W-:-:S05]  /*2de0*/  @!P1 IMAD R5, R16, R11, R5 ;  /* 0x0000000b10059224 */ /* 0x000fca00078e0205 */
[----:B------:R-:W-:Y:S02]  /*2df0*/  @!P1 IADD3 R10, PT, PT, R15, R5, RZ ;  /* 0x000000050f0a9210 */ /* 0x000fe40007ffe0ff */
[C---:B------:R-:W-:Y:S02]  /*2e00*/  @!P1 SHF.L.U32 R5, R14.reuse, 0x1, RZ ;  /* 0x000000010e059819 */ /* 0x040fe400000006ff */
[----:B------:R-:W-:Y:S02]  /*2e10*/  @!P1 SHF.L.U64.HI R14, R14, 0x1, R10 ;  /* 0x000000010e0e9819 */ /* 0x000fe4000001020a */
[----:B------:R-:W0:Y:S01]  /*2e20*/  @!P1 LDC.64 R10, c[0x0][0x398] ;  /* 0x0000e600ff0a9b82 */ /* 0x000e220000000a00 */
[----:B-1----:R-:W-:-:S04]  /*2e30*/  @!P1 IADD3 R52, P0, PT, R5, R52, RZ ;  /* 0x0000003405349210 */ /* 0x002fc80007f1e0ff */
[C---:B------:R-:W-:Y:S02]  /*2e40*/  @!P1 IADD3.X R53, PT, PT, R14.reuse, R53, RZ, P0, !PT ;  /* 0x000000350e359210 */ /* 0x040fe400007fe4ff */
[----:B0-----:R-:W-:Y:S02]  /*2e50*/  @!P1 IADD3 R10, P0, PT, R5, R10, RZ ;  /* 0x0000000a050a9210 */ /* 0x001fe40007f1e0ff */
[----:B------:R-:W-:Y:S02]  /*2e60*/  SHF.R.S32.HI R5, RZ, 0x1f, R24 ;  /* 0x0000001fff057819 */ /* 0x000fe40000011418 */
[----:B------:R-:W-:Y:S02]  /*2e70*/  @!P1 IADD3.X R11, PT, PT, R14, R11, RZ, P0, !PT ;  /* 0x0000000b0e0b9210 */ /* 0x000fe400007fe4ff */
[----:B------:R-:W-:-:S04]  /*2e80*/  ISETP.GE.U32.AND P0, PT, R24, UR16, PT ;  /* 0x0000001018007c0c */ /* 0x000fc8000bf06070 */
[----:B------:R-:W-:-:S13]  /*2e90*/  ISETP.GE.AND.EX P3, PT, R5, UR17, PT, P0 ;  /* 0x0000001105007c0c */ /* 0x000fda000bf66300 */
[----:B------:R-:W0:Y:S01]  /*2ea0*/  @!P3 LDC.64 R14, c[0x0][0x3f8] ;  /* 0x0000fe00ff0ebb82 */ /* 0x000e220000000a00 */
[----:B------:R-:W-:Y:S02]  /*2eb0*/  @!P3 MOV R16, R6 ;  /* 0x000000060010b202 */ /* 0x000fe40000000f00 */
[----:B------:R-:W-:Y:S02]  /*2ec0*/  @!P3 MOV R17, R9 ;  /* 0x000000090011b202 */ /* 0x000fe40000000f00 */
[----:B------:R-:W-:-:S03]  /*2ed0*/  @P3 LOP3.LUT R0, R0, 0x2000000, RZ, 0xfc, !PT ;  /* 0x0200000000003812 */ /* 0x000fc600078efcff */
[----:B------:R-:W1:Y:S01]  /*2ee0*/  @!P3 LDC.64 R50, c[0x0][0x3a0] ;  /* 0x0000e800ff32bb82 */ /* 0x000e620000000a00 */
[----:B------:R-:W-:-:S07]  /*2ef0*/  LOP3.LUT R0, R0, 0xfeffffff, RZ, 0xc0, !PT ;  /* 0xfeffffff00007812 */ /* 0x000fce00078ec0ff */
[----:B------:R-:W2:Y:S01]  /*2f00*/  @!P3 LDC.64 R88, c[0x0][0x398] ;  /* 0x0000e600ff58bb82 */ /* 0x000ea20000000a00 */
[-C--:B0-----:R-:W-:Y:S02]  /*2f10*/  @!P3 IMAD R5, R5, R14.reuse, RZ ;  /* 0x0000000e0505b224 */ /* 0x081fe400078e02ff */
[----:B------:R-:W-:-:S04]  /*2f20*/  @!P3 IMAD.WIDE.U32 R16, R24, R14, R16 ;  /* 0x0000000e1810b225 */ /* 0x000fc800078e0010 */
[----:B------:R-:W-:Y:S01]  /*2f30*/  @!P3 IMAD R5, R24, R15, R5 ;  /* 0x0000000f1805b224 */ /* 0x000fe200078e0205 */
[----:B------:R-:W-:-:S04]  /*2f40*/  IADD3 R24, PT, PT, R4, 0x100, RZ ;  /* 0x0000010004187810 */ /* 0x000fc80007ffe0ff */
[----:B------:R-:W-:Y:S02]  /*2f50*/  @!P3 IADD3 R14, PT, PT, R17, R5, RZ ;  /* 0x00000005110eb210 */ /* 0x000fe40007ffe0ff */
[C---:B------:R-:W-:Y:S02]  /*2f60*/  @!P3 SHF.L.U32 R5, R16.reuse, 0x1, RZ ;  /* 0x000000011005b819 */ /* 0x040fe400000006ff */
[----:B------:R-:W-:Y:S02]  /*2f70*/  @!P3 SHF.L.U64.HI R16, R16, 0x1, R14 ;  /* 0x000000011010b819 */ /* 0x000fe4000001020e */
[----:B-1----:R-:W-:-:S04]  /*2f80*/  @!P3 IADD3 R50, P0, PT, R5, R50, RZ ;  /* 0x000000320532b210 */ /* 0x002fc80007f1e0ff */
[C---:B------:R-:W-:Y:S02]  /*2f90*/  @!P3 IADD3.X R51, PT, PT, R16.reuse, R51, RZ, P0, !PT ;  /* 0x000000331033b210 */ /* 0x040fe400007fe4ff */
[----:B--2---:R-:W-:Y:S02]  /*2fa0*/  @!P3 IADD3 R88, P0, PT, R5, R88, RZ ;  /* 0x000000580558b210 */ /* 0x004fe40007f1e0ff */
        /* <DEDUP_REMOVED lines=9> */
[----:B------:R-:W-:Y:S01]  /*3040*/  HFMA2 R119, -RZ, RZ, 0, 0 ;  /* 0x00000000ff777431 */ /* 0x000fe200000001ff */
[----:B------:R-:W-:Y:S01]  /*3050*/  LOP3.LUT R0, R0, 0xff7fffff, RZ, 0xc0, !PT ;  /* 0xff7fffff00007812 */ /* 0x000fe200078ec0ff */
[----:B0-----:R-:W-:-:S04]  /*3060*/  @!P1 IMAD R5, R5, R14, RZ ;  /* 0x0000000e05059224 */ /* 0x001fc800078e02ff */
[C---:B------:R-:W-:Y:S02]  /*3070*/  @!P1 IMAD R5, R24.reuse, R15, R5 ;  /* 0x0000000f18059224 */ /* 0x040fe400078e0205 */
[----:B------:R-:W-:Y:S02]  /*3080*/  @!P1 IMAD.WIDE.U32 R14, R24, R14, R16 ;  /* 0x0000000e180e9225 */ /* 0x000fe400078e0010 */
[----:B------:R-:W0:Y:S03]  /*3090*/  @!P1 LDC.64 R24, c[0x0][0x398] ;  /* 0x0000e600ff189b82 */ /* 0x000e260000000a00 */
[----:B------:R-:W-:Y:S02]  /*30a0*/  @!P1 IADD3 R15, PT, PT, R15, R5, RZ ;  /* 0x000000050f0f9210 */ /* 0x000fe40007ffe0ff */
[C---:B------:R-:W-:Y:S02]  /*30b0*/  @!P1 SHF.L.U32 R5, R14.reuse, 0x1, RZ ;  /* 0x000000010e059819 */ /* 0x040fe400000006ff */
[----:B------:R-:W-:-:S02]  /*30c0*/  @!P1 SHF.L.U64.HI R14, R14, 0x1, R15 ;  /* 0x000000010e0e9819 */ /* 0x000fc4000001020f */
        /* <DEDUP_REMOVED lines=14> */
[----:B------:R-:W-:Y:S02]  /*31b0*/  @!P1 IMAD.WIDE.U32 R16, R19, R16, R116 ;  /* 0x0000001013109225 */ /* 0x000fe400078e0074 */
[----:B------:R-:W2:Y:S01]  /*31c0*/  LDL.LU.64 R116, [R1+0x548] ;  /* 0x0005480001747983 */ /* 0x000ea20000300a00 */
[----:B------:R-:W-:Y:S02]  /*31d0*/  LOP3.LUT P5, RZ, R2, 0x400000, RZ, 0xc0, !PT ;  /* 0x0040000002ff7812 */ /* 0x000fe400078ac0ff */
[----:B------:R-:W-:Y:S02]  /*31e0*/  @!P1 IADD3 R5, PT, PT, R17, R5, RZ ;  /* 0x0000000511059210 */ /* 0x000fe40007ffe0ff */
[C---:B------:R-:W-:Y:S02]  /*31f0*/  @!P1 SHF.L.U32 R19, R16.reuse, 0x1, RZ ;  /* 0x0000000110139819 */ /* 0x040fe400000006ff */
[----:B------:R-:W-:-:S02]  /*3200*/  @!P1 SHF.L.U64.HI R5, R16, 0x1, R5 ;  /* 0x0000000110059819 */ /* 0x000fc40000010205 */
[----:B------:R-:W0:Y:S01]  /*3210*/  @!P1 LDC.64 R16, c[0x0][0x398] ;  /* 0x0000e600ff109b82 */ /* 0x000e220000000a00 */
[----:B-1----:R-:W-:-:S04]  /*3220*/  @!P1 IADD3 R14, P0, PT, R19, R14, RZ ;  /* 0x0000000e130e9210 */ /* 0x002fc80007f1e0ff */
[----:B------:R-:W-:Y:S02]  /*3230*/  @!P1 IADD3.X R15, PT, PT, R5, R15, RZ, P0, !PT ;  /* 0x0000000f050f9210 */ /* 0x000fe400007fe4ff */
[----:B0-----:R-:W-:Y:S02]  /*3240*/  @!P1 IADD3 R16, P0, PT, R19, R16, RZ ;  /* 0x0000001013109210 */ /* 0x001fe40007f1e0ff */
[----:B------:R-:W-:Y:S02]  /*3250*/  IADD3 R19, PT, PT, R4, 0x110, RZ ;  /* 0x0000011004137810 */ /* 0x000fe40007ffe0ff */
[----:B------:R-:W-:Y:S02]  /*3260*/  @!P1 IADD3.X R17, PT, PT, R5, R17, RZ, P0, !PT ;  /* 0x0000001105119210 */ /* 0x000fe400007fe4ff */
[----:B------:R-:W-:Y:S02]  /*3270*/  SHF.R.S32.HI R5, RZ, 0x1f, R19 ;  /* 0x0000001fff057819 */ /* 0x000fe40000011413 */
[----:B------:R-:W-:-:S04]  /*3280*/  ISETP.GE.U32.AND P0, PT, R19, UR16, PT ;  /* 0x0000001013007c0c */ /* 0x000fc8000bf06070 */
[----:B------:R-:W-:Y:S01]  /*3290*/  ISETP.GE.AND.EX P1, PT, R5, UR17, PT, P0 ;  /* 0x0000001105007c0c */ /* 0x000fe2000bf26300 */
[----:B--2---:R-:W2:Y:S04]  /*32a0*/  @!P6 LDG.E R119, desc[UR10][R116.64] ;  /* 0x0000000a7477e981 */ /* 0x004ea8000c1e1900 */
[----:B--2---:R0:W-:Y:S04]  /*32b0*/  STL [R1+0x27c], R119 ;  /* 0x00027c7701007387 */ /* 0x0041e80000100800 */
[----:B0-----:R-:W2:Y:S01]  /*32c0*/  LDL.LU R119, [R1+0x544] ;  /* 0x0005440001777983 */ /* 0x001ea20000300800 */
[----:B------:R-:W-:-:S02]  /*32d0*/  MOV R117, RZ ;  /* 0x000000ff00757202 */ /* 0x000fc40000000f00 */
[----:B------:R-:W-:Y:S02]  /*32e0*/  LOP3.LUT R0, R0, 0xffbfffff, RZ, 0xc0, !PT ;  /* 0xffbfffff00007812 */ /* 0x000fe400078ec0ff */
[----:B------:R-:W-:Y:S02]  /*32f0*/  @!P1 MOV R116, R6 ;  /* 0x0000000600749202 */ /* 0x000fe40000000f00 */
[----:B------:R-:W-:Y:S01]  /*3300*/  @P1 LOP3.LUT R0, R0, 0x400000, RZ, 0xfc, !PT ;  /* 0x0040000000001812 */ /* 0x000fe200078efcff */
[----:B--2---:R0:W2:Y:S02]  /*3310*/  @!P6 LDG.E R117, desc[UR10][R118.64] ;  /* 0x0000000a7675e981 */ /* 0x0040a4000c1e1900 */
[----:B0-----:R-:W0:Y:S02]  /*3320*/  @!P1 LDC.64 R118, c[0x0][0x3f8] ;  /* 0x0000fe00ff769b82 */ /* 0x001e240000000a00 */
[----:B0-----:R-:W-:-:S04]  /*3330*/  @!P1 IMAD R5, R5, R118, RZ ;  /* 0x0000007605059224 */ /* 0x001fc800078e02ff */
[----:B------:R-:W-:Y:S01]  /*3340*/  @!P1 IMAD R5, R19, R119, R5 ;  /* 0x0000007713059224 */ /* 0x000fe200078e0205 */
[----:B--2---:R0:W-:Y:S02]  /*3350*/  STL [R1+0x2fc], R117 ;  /* 0x0002fc7501007387 */ /* 0x0041e40000100800 */
[----:B0-----:R-:W-:-:S03]  /*3360*/  @!P1 MOV R117, R9 ;  /* 0x0000000900759202 */ /* 0x001fc60000000f00 */
[----:B------:R-:W-:-:S03]  /*3370*/  @!P1 IMAD.WIDE.U32 R118, R19, R118, R116 ;  /* 0x0000007613769225 */ /* 0x000fc600078e0074 */
[----:B------:R-:W0:Y:S02]  /*3380*/  @!P1 LDC.64 R116, c[0x0][0x3a0] ;  /* 0x0000e800ff749b82 */ /* 0x000e240000000a00 */
[----:B------:R-:W-:-:S04]  /*3390*/  @!P1 IADD3 R5, PT, PT, R119, R5, RZ ;  /* 0x0000000577059210 */ /* 0x000fc80007ffe0ff */
[C---:B------:R-:W-:Y:S02]  /*33a0*/  @!P1 SHF.L.U64.HI R19, R118.reuse, 0x1, R5 ;  /* 0x0000000176139819 */ /* 0x040fe40000010205 */
[----:B------:R-:W-:Y:S02]  /*33b0*/  @!P1 SHF.L.U32 R5, R118, 0x1, RZ ;  /* 0x0000000176059819 */ /* 0x000fe400000006ff */
[----:B------:R-:W1:Y:S02]  /*33c0*/  @!P1 LDC.64 R118, c[0x0][0x398] ;  /* 0x0000e600ff769b82 */ /* 0x000e640000000a00 */
[----:B0-----:R-:W-:-:S04]  /*33d0*/  @!P1 IADD3 R116, P0, PT, R5, R116, RZ ;  /* 0x0000007405749210 */ /* 0x001fc80007f1e0ff */
[----:B------:R-:W-:Y:S02]  /*33e0*/  @!P1 IADD3.X R117, PT, PT, R19, R117, RZ, P0, !PT ;  /* 0x0000007513759210 */ /* 0x000fe400007fe4ff */
[----:B-1----:R-:W-:Y:S01]  /*33f0*/  @!P1 IADD3 R118, P0, PT, R5, R118, RZ ;  /* 0x0000007605769210 */ /* 0x002fe20007f1e0ff */
[----:B------:R-:W-:-:S03]  /*3400*/  HFMA2 R5, -RZ, RZ, 0, 0 ;  /* 0x00000000ff057431 */ /* 0x000fc600000001ff */
[----:B------:R-:W-:Y:S02]  /*3410*/  @!P1 IADD3.X R119, PT, PT, R19, R119, RZ, P0, !PT ;  /* 0x0000007713779210 */ /* 0x000fe400007fe4ff */
[----:B------:R-:W2:Y:S01]  /*3420*/  LDL.LU R19, [R1+0x540] ;  /* 0x0005400001137983 */ /* 0x000ea20000300800 */
[----:B------:R-:W-:-:S03]  /*3430*/  LOP3.LUT P6, RZ, R2, 0x200000, RZ, 0xc0, !PT ;  /* 0x0020000002ff7812 */ /* 0x000fc600078cc0ff */
[----:B------:R-:W3:Y:S04]  /*3440*/  @!P4 LDG.E R5, desc[UR10][R122.64] ;  /* 0x0000000a7a05c981 */ /* 0x000ee8000c1e1900 */
[----:B------:R-:W4:Y:S04]  /*3450*/  LDL.LU.64 R122, [R1+0x210] ;  /* 0x00021000017a7983 */ /* 0x000f280000300a00 */
[----:B---3--:R0:W-:Y:S02]  /*3460*/  STL [R1+0x2f8], R5 ;  /* 0x0002f80501007387 */ /* 0x0081e40000100800 */
[----:B0-----:R-:W-:-:S06]  /*3470*/  MOV R5, RZ ;  /* 0x000000ff00057202 */ /* 0x001fcc0000000f00 */
[----:B------:R0:W3:Y:S01]  /*3480*/  @!P4 LDG.E R5, desc[UR10][R120.64] ;  /* 0x0000000a7805c981 */ /* 0x0000e2000c1e1900 */
[----:B------:R-:W-:Y:S01]  /*3490*/  LOP3.LUT P1, RZ, R2, 0x100000, RZ, 0xc0, !PT ;  /* 0x0010000002ff7812 */ /* 0x000fe2000782c0ff */
[----:B0-----:R-:W-:Y:S01]  /*34a0*/  HFMA2 R121, -RZ, RZ, 0, 0 ;  /* 0x00000000ff797431 */ /* 0x001fe200000001ff */
[----:B------:R-:W-:-:S04]  /*34b0*/  IADD3 R120, PT, PT, R4, 0x118, RZ ;  /* 0x0000011804787810 */ /* 0x000fc80007ffe0ff */
[----:B------:R-:W-:Y:S01]  /*34c0*/  ISETP.GE.U32.AND P0, PT, R120, UR16, PT ;  /* 0x0000001078007c0c */ /* 0x000fe2000bf06070 */
[----:B--2---:R-:W2:Y:S04]  /*34d0*/  @!P5 LDG.E R121, desc[UR10][R18.64] ;  /* 0x0000000a1279d981 */ /* 0x004ea8000c1e1900 */
[----:B---3--:R0:W-:Y:S02]  /*34e0*/  STL [R1+0x2f4], R5 ;  /* 0x0002f40501007387 */ /* 0x0081e40000100800 */
[----:B0-----:R-:W-:-:S04]  /*34f0*/  SHF.R.S32.HI R5, RZ, 0x1f, R120 ;  /* 0x0000001fff057819 */ /* 0x001fc80000011478 */
[----:B------:R-:W-:Y:S01]  /*3500*/  ISETP.GE.AND.EX P4, PT, R5, UR17, PT, P0 ;  /* 0x0000001105007c0c */ /* 0x000fe2000bf86300 */
[----:B--2---:R0:W-:Y:S02]  /*3510*/  STL [R1+0x2f0], R121 ;  /* 0x0002f07901007387 */ /* 0x0041e40000100800 */
[----:B0-----:R-:W-:-:S06]  /*3520*/  MOV R121, RZ ;  /* 0x000000ff00797202 */ /* 0x001fcc0000000f00 */
[----:B------:R0:W2:Y:S04]  /*3530*/  @!P5 LDG.E R121, desc[UR10][R30.64] ;  /* 0x0000000a1e79d981 */ /* 0x0000a8000c1e1900 */
[----:B0-----:R-:W0:Y:S01]  /*3540*/  @!P4 LDC.64 R30, c[0x0][0x3f8] ;  /* 0x0000fe00ff1ecb82 */ /* 0x001e220000000a00 */
[----:B--2---:R1:W-:Y:S02]  /*3550*/  STL [R1+0x2ec], R121 ;  /* 0x0002ec7901007387 */ /* 0x0043e40000100800 */
[----:B-1----:R-:W-:-:S06]  /*3560*/  HFMA2 R121, -RZ, RZ, 0, 0 ;  /* 0x00000000ff797431 */ /* 0x002fcc00000001ff */
[----:B----4-:R-:W2:Y:S01]  /*3570*/  @!P6 LDG.E R121, desc[UR10][R122.64] ;  /* 0x0000000a7a79e981 */ /* 0x010ea2000c1e1900 */
[----:B0-----:R-:W-:Y:S01]  /*3580*/  @!P4 IMAD R5, R5, R30, RZ ;  /* 0x0000001e0505c224 */ /* 0x001fe200078e02ff */
[----:B------:R-:W-:Y:S02]  /*3590*/  @!P4 MOV R18, R6 ;  /* 0x000000060012c202 */ /* 0x000fe40000000f00 */
[----:B------:R-:W-:Y:S01]  /*35a0*/  @!P4 MOV R19, R9 ;  /* 0x000000090013c202 */ /* 0x000fe20000000f00 */
[C---:B------:R-:W-:Y:S02]  /*35b0*/  @!P4 IMAD R5, R120.reuse, R31, R5 ;  /* 0x0000001f7805c224 */ /* 0x040fe400078e0205 */
[----:B------:R-:W-:Y:S01]  /*35c0*/  @!P4 IMAD.WIDE.U32 R30, R120, R30, R18 ;  /* 0x0000001e781ec225 */ /* 0x000fe200078e0012 */
[----:B------:R-:W3:Y:S02]  /*35d0*/  LDL.LU.64 R122, [R1+0x218] ;  /* 0x00021800017a7983 */ /* 0x000ee40000300a00 */
[----:B------:R-:W0:Y:S02]  /*35e0*/  @!P4 LDC.64 R18, c[0x0][0x3a0] ;  /* 0x0000e800ff12cb82 */ /* 0x000e240000000a00 */
[----:B------:R-:W-:-:S02]  /*35f0*/  @!P4 IADD3 R120, PT, PT, R31, R5, RZ ;  /* 0x000000051f78c210 */ /* 0x000fc40007ffe0ff */
[C---:B------:R-:W-:Y:S02]  /*3600*/  @!P4 SHF.L.U32 R5, R30.reuse, 0x1, RZ ;  /* 0x000000011e05c819 */ /* 0x040fe400000006ff */
[----:B------:R-:W-:Y:S02]  /*3610*/  @!P4 SHF.L.U64.HI R120, R30, 0x1, R120 ;  /* 0x000000011e78c819 */ /* 0x000fe40000010278 */
[----:B------:R-:W1:Y:S01]  /*3620*/  @!P4 LDC.64 R30, c[0x0][0x398] ;  /* 0x0000e600ff1ecb82 */ /* 0x000e620000000a00 */
[----:B0-----:R-:W-:-:S04]  /*3630*/  @!P4 IADD3 R18, P0, PT, R5, R18, RZ ;  /* 0x000000120512c210 */ /* 0x001fc80007f1e0ff */
[----:B------:R-:W-:Y:S02]  /*3640*/  @!P4 IADD3.X R19, PT, PT, R120, R19, RZ, P0, !PT ;  /* 0x000000137813c210 */ /* 0x000fe400007fe4ff */
[----:B-1----:R-:W-:Y:S02]  /*3650*/  @!P4 IADD3 R30, P0, PT, R5, R30, RZ ;  /* 0x0000001e051ec210 */ /* 0x002fe40007f1e0ff */
[----:B------:R-:W-:-:S06]  /*3660*/  MOV R5, RZ ;  /* 0x000000ff00057202 */ /* 0x000fcc0000000f00 */
[----:B------:R-:W4:Y:S04]  /*3670*/  @!P6 LDG.E R5, desc[UR10][R124.64] ;  /* 0x0000000a7c05e981 */ /* 0x000f28000c1e1900 */
[----:B------:R-:W3:Y:S04]  /*3680*/  LDL.LU.64 R124, [R1+0x228] ;  /* 0x00022800017c7983 */ /* 0x000ee80000300a00 */
[----:B--2---:R0:W-:Y:S02]  /*3690*/  STL [R1+0x2e8], R121 ;  /* 0x0002e87901007387 */ /* 0x0041e40000100800 */
[----:B0-----:R-:W-:-:S06]  /*36a0*/  HFMA2 R121, -RZ, RZ, 0, 0 ;  /* 0x00000000ff797431 */ /* 0x001fcc00000001ff */
[----:B------:R0:W2:Y:S01]  /*36b0*/  @!P1 LDG.E R121, desc[UR10][R26.64] ;  /* 0x0000000a1a799981 */ /* 0x0000a2000c1e1900 */
[----:B------:R-:W-:Y:S02]  /*36c0*/  @!P4 IADD3.X R31, PT, PT, R120, R31, RZ, P0, !PT ;  /* 0x0000001f781fc210 */ /* 0x000fe400007fe4ff */
[----:B------:R-:W-:-:S04]  /*36d0*/  IADD3 R120, PT, PT, R4, 0x120, RZ ;  /* 0x0000012004787810 */ /* 0x000fc80007ffe0ff */
[----:B------:R-:W-:Y:S01]  /*36e0*/  ISETP.GE.U32.AND P0, PT, R120, UR16, PT ;  /* 0x0000001078007c0c */ /* 0x000fe2000bf06070 */
[----:B----4-:R1:W-:Y:S02]  /*36f0*/  STL [R1+0x2e4], R5 ;  /* 0x0002e40501007387 */ /* 0x0103e40000100800 */
[----:B-1----:R-:W-:-:S04]  /*3700*/  SHF.R.S32.HI R5, RZ, 0x1f, R120 ;  /* 0x0000001fff057819 */ /* 0x002fc80000011478 */
[----:B------:R-:W-:-:S13]  /*3710*/  ISETP.GE.AND.EX P6, PT, R5, UR17, PT, P0 ;  /* 0x0000001105007c0c */ /* 0x000fda000bfc6300 */
[----:B0-----:R-:W0:Y:S01]  /*3720*/  @!P6 LDC.64 R26, c[0x0][0x3f8] ;  /* 0x0000fe00ff1aeb82 */ /* 0x001e220000000a00 */
[----:B--2---:R1:W-:Y:S02]  /*3730*/  STL [R1+0x2e0], R121 ;  /* 0x0002e07901007387 */ /* 0x0043e40000100800 */
[----:B-1----:R-:W-:-:S06]  /*3740*/  MOV R121, RZ ;  /* 0x000000ff00797202 */ /* 0x002fcc0000000f00 */
[----:B------:R1:W2:Y:S01]  /*3750*/  @!P1 LDG.E R121, desc[UR10][R40.64] ;  /* 0x0000000a28799981 */ /* 0x0002a2000c1e1900 */
[----:B0-----:R-:W-:-:S04]  /*3760*/  @!P6 IMAD R5, R5, R26, RZ ;  /* 0x0000001a0505e224 */ /* 0x001fc800078e02ff */
[----:B------:R-:W-:Y:S01]  /*3770*/  @!P6 IMAD R5, R120, R27, R5 ;  /* 0x0000001b7805e224 */ /* 0x000fe200078e0205 */
[----:B-1----:R-:W-:Y:S02]  /*3780*/  @!P6 MOV R40, R6 ;  /* 0x000000060028e202 */ /* 0x002fe40000000f00 */
[----:B------:R-:W-:-:S03]  /*3790*/  @!P6 MOV R41, R9 ;  /* 0x000000090029e202 */ /* 0x000fc60000000f00 */
[----:B------:R-:W-:Y:S02]  /*37a0*/  @!P6 IMAD.WIDE.U32 R40, R120, R26, R40 ;  /* 0x0000001a7828e225 */ /* 0x000fe400078e0028 */
[----:B------:R-:W0:Y:S03]  /*37b0*/  @!P6 LDC.64 R26, c[0x0][0x3a0] ;  /* 0x0000e800ff1aeb82 */ /* 0x000e260000000a00 */
[----:B------:R-:W-:Y:S02]  /*37c0*/  @!P6 IADD3 R120, PT, PT, R41, R5, RZ ;  /* 0x000000052978e210 */ /* 0x000fe40007ffe0ff */
[C---:B------:R-:W-:Y:S02]  /*37d0*/  @!P6 SHF.L.U32 R5, R40.reuse, 0x1, RZ ;  /* 0x000000012805e819 */ /* 0x040fe400000006ff */
[----:B------:R-:W-:Y:S02]  /*37e0*/  @!P6 SHF.L.U64.HI R120, R40, 0x1, R120 ;  /* 0x000000012878e819 */ /* 0x000fe40000010278 */
[----:B------:R-:W1:Y:S01]  /*37f0*/  @!P6 LDC.64 R40, c[0x0][0x398] ;  /* 0x0000e600ff28eb82 */ /* 0x000e620000000a00 */
[----:B------:R-:W-:-:S02]  /*3800*/  LOP3.LUT P5, RZ, R2, 0x80000, RZ, 0xc0, !PT ;  /* 0x0008000002ff7812 */ /* 0x000fc400078ac0ff */
[----:B0-----:R-:W-:-:S04]  /*3810*/  @!P6 IADD3 R26, P0, PT, R5, R26, RZ ;  /* 0x0000001a051ae210 */ /* 0x001fc80007f1e0ff */
[----:B------:R-:W-:Y:S02]  /*3820*/  @!P6 IADD3.X R27, PT, PT, R120, R27, RZ, P0, !PT ;  /* 0x0000001b781be210 */ /* 0x000fe400007fe4ff */
[----:B-1----:R-:W-:Y:S02]  /*3830*/  @!P6 IADD3 R40, P0, PT, R5, R40, RZ ;  /* 0x000000280528e210 */ /* 0x002fe40007f1e0ff */
[----:B------:R-:W-:-:S06]  /*3840*/  MOV R5, RZ ;  /* 0x000000ff00057202 */ /* 0x000fcc0000000f00 */
[----:B---3--:R-:W3:Y:S04]  /*3850*/  @!P5 LDG.E R5, desc[UR10][R122.64] ;  /* 0x0000000a7a05d981 */ /* 0x008ee8000c1e1900 */
[----:B--2---:R0:W-:Y:S01]  /*3860*/  STL [R1+0x224], R121 ;  /* 0x0002247901007387 */ /* 0x0041e20000100800 */
[----:B------:R-:W-:-:S03]  /*3870*/  @!P6 IADD3.X R41, PT, PT, R120, R41, RZ, P0, !PT ;  /* 0x000000297829e210 */ /* 0x000fc600007fe4ff */
[----:B------:R-:W2:Y:S01]  /*3880*/  LDL.LU.64 R122, [R1+0x230] ;  /* 0x00023000017a7983 */ /* 0x000ea20000300a00 */
[----:B0-----:R-:W-:-:S06]  /*3890*/  HFMA2 R121, -RZ, RZ, 0, 0 ;  /* 0x00000000ff797431 */ /* 0x001fcc00000001ff */
[----:B------:R-:W4:Y:S01]  /*38a0*/  @!P5 LDG.E R121, desc[UR10][R124.64] ;  /* 0x0000000a7c79d981 */ /* 0x000f22000c1e1900 */
[----:B------:R-:W-:-:S04]  /*38b0*/  IADD3 R120, PT, PT, R4, 0x128, RZ ;  /* 0x0000012804787810 */ /* 0x000fc80007ffe0ff */
[----:B------:R-:W-:Y:S01]  /*38c0*/  ISETP.GE.U32.AND P0, PT, R120, UR16, PT ;  /* 0x0000001078007c0c */ /* 0x000fe2000bf06070 */
[----:B------:R-:W2:Y:S04]  /*38d0*/  LDL.LU.64 R124, [R1+0x238] ;  /* 0x00023800017c7983 */ /* 0x000ea80000300a00 */
[----:B---3--:R0:W-:Y:S02]  /*38e0*/  STL [R1+0x2dc], R5 ;  /* 0x0002dc0501007387 */ /* 0x0081e40000100800 */
[----:B0-----:R-:W-:-:S04]  /*38f0*/  SHF.R.S32.HI R5, RZ, 0x1f, R120 ;  /* 0x0000001fff057819 */ /* 0x001fc80000011478 */
[----:B------:R-:W-:Y:S02]  /*3900*/  ISETP.GE.AND.EX P5, PT, R5, UR17, PT, P0 ;  /* 0x0000001105007c0c */ /* 0x000fe4000bfa6300 */
[----:B------:R-:W-:Y:S01]  /*3910*/  LOP3.LUT P0, RZ, R2, 0x40000, RZ, 0xc0, !PT ;  /* 0x0004000002ff7812 */ /* 0x000fe2000780c0ff */
[----:B----4-:R0:W-:Y:S02]  /*3920*/  STL [R1+0x220], R121 ;  /* 0x0002207901007387 */ /* 0x0101e40000100800 */
[----:B0-----:R-:W-:-:S10]  /*3930*/  HFMA2 R121, -RZ, RZ, 0, 0 ;  /* 0x00000000ff797431 */ /* 0x001fd400000001ff */
[----:B------:R0:W3:Y:S01]  /*3940*/  @!P0 LDG.E R121, desc[UR10][R36.64] ;  /* 0x0000000a24798981 */ /* 0x0000e2000c1e1900 */
[----:B------:R-:W-:Y:S02]  /*3950*/  LOP3.LUT P1, RZ, R2, 0x20000, RZ, 0xc0, !PT ;  /* 0x0002000002ff7812 */ /* 0x000fe4000782c0ff */
[----:B------:R-:W-:Y:S01]  /*3960*/  LOP3.LUT R0, R0, 0xffdfffff, RZ, 0xc0, !PT ;  /* 0xffdfffff00007812 */ /* 0x000fe200078ec0ff */
[----:B0-----:R-:W0:Y:S01]  /*3970*/  @!P5 LDC.64 R36, c[0x0][0x3f8] ;  /* 0x0000fe00ff24db82 */ /* 0x001e220000000a00 */
[----:B---3--:R1:W-:Y:S02]  /*3980*/  STL [R1+0x21c], R121 ;  /* 0x00021c7901007387 */ /* 0x0083e40000100800 */
[----:B-1----:R-:W-:-:S06]  /*3990*/  MOV R121, RZ ;  /* 0x000000ff00797202 */ /* 0x002fcc0000000f00 */
[----:B------:R-:W3:Y:S01]  /*39a0*/  @!P0 LDG.E R121, desc[UR10][R48.64] ;  /* 0x0000000a30798981 */ /* 0x000ee2000c1e1900 */
[----:B------:R-:W-:-:S03]  /*39b0*/  @P4 LOP3.LUT R0, R0, 0x200000, RZ, 0xfc, !PT ;  /* 0x0020000000004812 */ /* 0x000fc600078efcff */
[----:B---3--:R1:W-:Y:S02]  /*39c0*/  STL [R1+0x218], R121 ;  /* 0x0002187901007387 */ /* 0x0083e40000100800 */
[----:B-1----:R-:W-:-:S06]  /*39d0*/  HFMA2 R121, -RZ, RZ, 0, 0 ;  /* 0x00000000ff797431 */ /* 0x002fcc00000001ff */
[----:B--2---:R1:W2:Y:S02]  /*39e0*/  @!P1 LDG.E R121, desc[UR10][R124.64] ;  /* 0x0000000a7c799981 */ /* 0x0042a4000c1e1900 */
[----:B-1----:R-:W-:-:S06]  /*39f0*/  MOV R125, RZ ;  /* 0x000000ff007d7202 */ /* 0x002fcc0000000f00 */
[----:B------:R-:W3:Y:S01]  /*3a00*/  @!P1 LDG.E R125, desc[UR10][R122.64] ;  /* 0x0000000a7a7d9981 */ /* 0x000ee2000c1e1900 */
[----:B------:R-:W-:-:S04]  /*3a10*/  LOP3.LUT R0, R0, 0xffefffff, RZ, 0xc0, !PT ;  /* 0xffefffff00007812 */ /* 0x000fc800078ec0ff */
[----:B------:R-:W-:Y:S02]  /*3a20*/  @P6 LOP3.LUT R0, R0, 0x100000, RZ, 0xfc, !PT ;  /* 0x0010000000006812 */ /* 0x000fe400078efcff */
[----:B------:R-:W-:Y:S01]  /*3a30*/  LOP3.LUT P6, RZ, R2, 0x10000, RZ, 0xc0, !PT ;  /* 0x0001000002ff7812 */ /* 0x000fe200078cc0ff */
[----:B0-----:R-:W-:Y:S01]  /*3a40*/  @!P5 IMAD R5, R5, R36, RZ ;  /* 0x000000240505d224 */ /* 0x001fe200078e02ff */
[----:B------:R-:W-:Y:S02]  /*3a50*/  @!P5 MOV R48, R6 ;  /* 0x000000060030d202 */ /* 0x000fe40000000f00 */
[----:B------:R-:W-:Y:S01]  /*3a60*/  @!P5 MOV R49, R9 ;  /* 0x000000090031d202 */ /* 0x000fe20000000f00 */
[C---:B------:R-:W-:Y:S02]  /*3a70*/  @!P5 IMAD R5, R120.reuse, R37, R5 ;  /* 0x000000257805d224 */ /* 0x040fe400078e0205 */
[----:B------:R-:W-:Y:S02]  /*3a80*/  @!P5 IMAD.WIDE.U32 R48, R120, R36, R48 ;  /* 0x000000247830d225 */ /* 0x000fe400078e0030 */
[----:B------:R-:W0:Y:S03]  /*3a90*/  @!P5 LDC.64 R36, c[0x0][0x3a0] ;  /* 0x0000e800ff24db82 */ /* 0x000e260000000a00 */
[----:B------:R-:W-:-:S02]  /*3aa0*/  @!P5 IADD3 R120, PT, PT, R49, R5, RZ ;  /* 0x000000053178d210 */ /* 0x000fc40007ffe0ff */
[C---:B------:R-:W-:Y:S02]  /*3ab0*/  @!P5 SHF.L.U32 R5, R48.reuse, 0x1, RZ ;  /* 0x000000013005d819 */ /* 0x040fe400000006ff */
[----:B------:R-:W-:Y:S02]  /*3ac0*/  @!P5 SHF.L.U64.HI R120, R48, 0x1, R120 ;  /* 0x000000013078d819 */ /* 0x000fe40000010278 */
[----:B------:R-:W1:Y:S01]  /*3ad0*/  @!P5 LDC.64 R48, c[0x0][0x398] ;  /* 0x0000e600ff30db82 */ /* 0x000e620000000a00 */
[----:B0-----:R-:W-:-:S04]  /*3ae0*/  @!P5 IADD3 R36, P0, PT, R5, R36, RZ ;  /* 0x000000240524d210 */ /* 0x001fc80007f1e0ff */
[----:B------:R-:W-:Y:S02]  /*3af0*/  @!P5 IADD3.X R37, PT, PT, R120, R37, RZ, P0, !PT ;  /* 0x000000257825d210 */ /* 0x000fe400007fe4ff */
[----:B-1----:R-:W-:-:S04]  /*3b00*/  @!P5 IADD3 R48, P0, PT, R5, R48, RZ ;  /* 0x000000300530d210 */ /* 0x002fc80007f1e0ff */
[----:B------:R-:W-:Y:S02]  /*3b10*/  @!P5 IADD3.X R49, PT, PT, R120, R49, RZ, P0, !PT ;  /* 0x000000317831d210 */ /* 0x000fe400007fe4ff */
[----:B------:R-:W-:Y:S01]  /*3b20*/  IADD3 R120, PT, PT, R4, 0x130, RZ ;  /* 0x0000013004787810 */ /* 0x000fe20007ffe0ff */
[----:B--2---:R0:W-:Y:S02]  /*3b30*/  STL [R1+0x210], R121 ;  /* 0x0002107901007387 */ /* 0x0041e40000100800 */
[----:B0-----:R-:W-:-:S06]  /*3b40*/  HFMA2 R121, -RZ, RZ, 0, 0 ;  /* 0x00000000ff797431 */ /* 0x001fcc00000001ff */
[----:B------:R-:W2:Y:S04]  /*3b50*/  @!P6 LDG.E R121, desc[UR10][R46.64] ;  /* 0x0000000a2e79e981 */ /* 0x000ea8000c1e1900 */
[----:B---3--:R-:W-:Y:S04]  /*3b60*/  STL [R1+0x4c0], R125 ;  /* 0x0004c07d01007387 */ /* 0x008fe80000100800 */
[----:B------:R0:W-:Y:S04]  /*3b70*/  STL [R1+0x524], R125 ;  /* 0x0005247d01007387 */ /* 0x0001e80000100800 */
[----:B0-----:R-:W3:Y:S01]  /*3b80*/  LDL.LU.64 R124, [R1+0x240] ;  /* 0x00024000017c7983 */ /* 0x001ee20000300a00 */
[----:B------:R-:W-:-:S02]  /*3b90*/  SHF.R.S32.HI R5, RZ, 0x1f, R120 ;  /* 0x0000001fff057819 */ /* 0x000fc40000011478 */
[----:B------:R-:W-:-:S04]  /*3ba0*/  ISETP.GE.U32.AND P0, PT, R120, UR16, PT ;  /* 0x0000001078007c0c */ /* 0x000fc8000bf06070 */
[----:B------:R-:W-:Y:S02]  /*3bb0*/  ISETP.GE.AND.EX P1, PT, R5, UR17, PT, P0 ;  /* 0x0000001105007c0c */ /* 0x000fe4000bf26300 */
[----:B------:R-:W-:-:S06]  /*3bc0*/  CS2R R122, SRZ ;  /* 0x00000000007a7805 */ /* 0x000fcc000001ff00 */
[----:B------:R0:W4:Y:S05]  /*3bd0*/  @!P6 LDG.E R123, desc[UR10][R60.64] ;  /* 0x0000000a3c7be981 */ /* 0x00012a000c1e1900 */
[----:B0-----:R-:W0:Y:S01]  /*3be0*/  @!P1 LDC.64 R60, c[0x0][0x3f8] ;  /* 0x0000fe00ff3c9b82 */ /* 0x001e220000000a00 */
[----:B------:R-:W-:Y:S02]  /*3bf0*/  @!P1 MOV R46, R6 ;  /* 0x00000006002e9202 */ /* 0x000fe40000000f00 */
[----:B------:R-:W-:Y:S01]  /*3c00*/  @!P1 MOV R47, R9 ;  /* 0x00000009002f9202 */ /* 0x000fe20000000f00 */
[----:B0-----:R-:W-:-:S04]  /*3c10*/  @!P1 IMAD R5, R5, R60, RZ ;  /* 0x0000003c05059224 */ /* 0x001fc800078e02ff */
[C---:B------:R-:W-:Y:S02]  /*3c20*/  @!P1 IMAD R5, R120.reuse, R61, R5 ;  /* 0x0000003d78059224 */ /* 0x040fe400078e0205 */
[----:B------:R-:W-:Y:S02]  /*3c30*/  @!P1 IMAD.WIDE.U32 R60, R120, R60, R46 ;  /* 0x0000003c783c9225 */ /* 0x000fe400078e002e */
[----:B------:R-:W0:Y:S03]  /*3c40*/  @!P1 LDC.64 R46, c[0x0][0x3a0] ;  /* 0x0000e800ff2e9b82 */ /* 0x000e260000000a00 */
[----:B------:R-:W-:Y:S02]  /*3c50*/  @!P1 IADD3 R5, PT, PT, R61, R5, RZ ;  /* 0x000000053d059210 */ /* 0x000fe40007ffe0ff */
[C---:B------:R-:W-:Y:S02]  /*3c60*/  @!P1 SHF.L.U32 R120, R60.reuse, 0x1, RZ ;  /* 0x000000013c789819 */ /* 0x040fe400000006ff */
[----:B------:R-:W-:-:S02]  /*3c70*/  @!P1 SHF.L.U64.HI R5, R60, 0x1, R5 ;  /* 0x000000013c059819 */ /* 0x000fc40000010205 */
[----:B------:R-:W1:Y:S01]  /*3c80*/  @!P1 LDC.64 R60, c[0x0][0x398] ;  /* 0x0000e600ff3c9b82 */ /* 0x000e620000000a00 */
[----:B0-----:R-:W-:-:S04]  /*3c90*/  @!P1 IADD3 R46, P0, PT, R120, R46, RZ ;  /* 0x0000002e782e9210 */ /* 0x001fc80007f1e0ff */
[----:B------:R-:W-:Y:S02]  /*3ca0*/  @!P1 IADD3.X R47, PT, PT, R5, R47, RZ, P0, !PT ;  /* 0x0000002f052f9210 */ /* 0x000fe400007fe4ff */
[----:B-1----:R-:W-:Y:S02]  /*3cb0*/  @!P1 IADD3 R60, P0, PT, R120, R60, RZ ;  /* 0x0000003c783c9210 */ /* 0x002fe40007f1e0ff */
[----:B------:R-:W-:-:S04]  /*3cc0*/  LOP3.LUT R0, R0, 0xfff7ffff, RZ, 0xc0, !PT ;  /* 0xfff7ffff00007812 */ /* 0x000fc800078ec0ff */
[----:B------:R-:W-:Y:S02]  /*3cd0*/  @P5 LOP3.LUT R0, R0, 0x80000, RZ, 0xfc, !PT ;  /* 0x0008000000005812 */ /* 0x000fe400078efcff */
[----:B------:R-:W-:Y:S01]  /*3ce0*/  LOP3.LUT P5, RZ, R3, 0x4, RZ, 0xc0, !PT ;  /* 0x0000000403ff7812 */ /* 0x000fe200078ac0ff */
[----:B--2---:R0:W-:Y:S04]  /*3cf0*/  STL [R1+0x214], R121 ;  /* 0x0002147901007387 */ /* 0x0041e80000100800 */
[----:B0-----:R-:W2:Y:S01]  /*3d00*/  LDL.LU.64 R120, [R1+0x248] ;  /* 0x0002480001787983 */ /* 0x001ea20000300a00 */
[----:B------:R-:W-:Y:S01]  /*3d10*/  @!P1 IADD3.X R61, PT, PT, R5, R61, RZ, P0, !PT ;  /* 0x0000003d053d9210 */ /* 0x000fe200007fe4ff */
[----:B------:R-:W-:-:S06]  /*3d20*/  HFMA2 R5, -RZ, RZ, 0, 0 ;  /* 0x00000000ff057431 */ /* 0x000fcc00000001ff */
[----:B---3--:R0:W3:Y:S02]  /*3d30*/  @!P5 LDG.E R5, desc[UR10][R124.64] ;  /* 0x0000000a7c05d981 */ /* 0x0080e4000c1e1900 */
[----:B0-----:R-:W-:Y:S02]  /*3d40*/  MOV R124, RZ ;  /* 0x000000ff007c7202 */ /* 0x001fe40000000f00 */
[----:B------:R-:W-:Y:S01]  /*3d50*/  LOP3.LUT P6, RZ, R2, 0x2000, RZ, 0xc0, !PT ;  /* 0x0000200002ff7812 */ /* 0x000fe200078cc0ff */
[----:B--2---:R0:W2:Y:S04]  /*3d60*/  @!P5 LDG.E R122, desc[UR10][R120.64] ;  /* 0x0000000a787ad981 */ /* 0x0040a8000c1e1900 */
[----:B---3--:R1:W-:Y:S02]  /*3d70*/  STL [R1+0x2d8], R5 ;  /* 0x0002d80501007387 */ /* 0x0083e40000100800 */
[----:B-1----:R-:W-:-:S04]  /*3d80*/  IADD3 R5, PT, PT, R4, 0x138, RZ ;  /* 0x0000013804057810 */ /* 0x002fc80007ffe0ff */
[----:B0-----:R-:W-:Y:S02]  /*3d90*/  SHF.R.S32.HI R120, RZ, 0x1f, R5 ;  /* 0x0000001fff787819 */ /* 0x001fe40000011405 */
[----:B------:R-:W-:-:S04]  /*3da0*/  ISETP.GE.U32.AND P0, PT, R5, UR16, PT ;  /* 0x0000001005007c0c */ /* 0x000fc8000bf06070 */
[----:B------:R-:W-:Y:S02]  /*3db0*/  ISETP.GE.AND.EX P5, PT, R120, UR17, PT, P0 ;  /* 0x0000001178007c0c */ /* 0x000fe4000bfa6300 */
[----:B------:R-:W-:Y:S01]  /*3dc0*/  LOP3.LUT P0, RZ, R2, 0x4000, RZ, 0xc0, !PT ;  /* 0x0000400002ff7812 */ /* 0x000fe2000780c0ff */
[----:B------:R-:W-:-:S12]  /*3dd0*/  HFMA2 R121, -RZ, RZ, 0, 0 ;  /* 0x00000000ff797431 */ /* 0x000fd800000001ff */
[----:B------:R0:W3:Y:S04]  /*3de0*/  @!P0 LDG.E R121, desc[UR10][R72.64] ;  /* 0x0000000a48798981 */ /* 0x0000e8000c1e1900 */
[----:B------:R1:W3:Y:S01]  /*3df0*/  @!P0 LDG.E R124, desc[UR10][R56.64] ;  /* 0x0000000a387c8981 */ /* 0x0002e2000c1e1900 */
[----:B0-----:R-:W0:Y:S01]  /*3e00*/  @!P5 LDC.64 R72, c[0x0][0x3f8] ;  /* 0x0000fe00ff48db82 */ /* 0x001e220000000a00 */
[----:B-1----:R-:W-:Y:S02]  /*3e10*/  @!P5 MOV R56, R6 ;  /* 0x000000060038d202 */ /* 0x002fe40000000f00 */
        /* <DEDUP_REMOVED lines=11> */
[----:B-1----:R-:W-:-:S04]  /*3ed0*/  @!P5 IADD3 R72, P0, PT, R120, R72, RZ ;  /* 0x000000487848d210 */ /* 0x002fc80007f1e0ff */
[----:B------:R-:W-:Y:S02]  /*3ee0*/  @!P5 IADD3.X R73, PT, PT, R5, R73, RZ, P0, !PT ;  /* 0x000000490549d210 */ /* 0x000fe400007fe4ff */
[----:B------:R-:W-:Y:S02]  /*3ef0*/  MOV R5, RZ ;  /* 0x000000ff00057202 */ /* 0x000fe40000000f00 */
[----:B------:R-:W-:-:S04]  /*3f00*/  LOP3.LUT R0, R0, 0xfffbffff, RZ, 0xc0, !PT ;  /* 0xfffbffff00007812 */ /* 0x000fc800078ec0ff */
[----:B------:R0:W3:Y:S01]  /*3f10*/  @!P6 LDG.E R5, desc[UR10][R66.64] ;  /* 0x0000000a4205e981 */ /* 0x0000e2000c1e1900 */
[----:B------:R-:W-:Y:S02]  /*3f20*/  @P1 LOP3.LUT R0, R0, 0x40000, RZ, 0xfc, !PT ;  /* 0x0004000000001812 */ /* 0x000fe400078efcff */
[----:B------:R-:W-:Y:S01]  /*3f30*/  LOP3.LUT P1, RZ, R2, 0x1000, RZ, 0xc0, !PT ;  /* 0x0000100002ff7812 */ /* 0x000fe2000782c0ff */
[----:B----4-:R-:W-:Y:S04]  /*3f40*/  STL [R1+0x4b8], R123 ;  /* 0x0004b87b01007387 */ /* 0x010fe80000100800 */
[----:B------:R-:W-:Y:S01]  /*3f50*/  STL [R1+0x514], R123 ;  /* 0x0005147b01007387 */ /* 0x000fe20000100800 */
[----:B0-----:R-:W-:-:S07]  /*3f60*/  MOV R66, RZ ;  /* 0x000000ff00427202 */ /* 0x001fce0000000f00 */
[----:B------:R-:W4:Y:S04]  /*3f70*/  @!P1 LDG.E R66, desc[UR10][R86.64] ;  /* 0x0000000a56429981 */ /* 0x000f28000c1e1900 */
[----:B--2---:R-:W-:Y:S04]  /*3f80*/  STL [R1+0x4bc], R122 ;  /* 0x0004bc7a01007387 */ /* 0x004fe80000100800 */
[----:B------:R-:W-:Y:S04]  /*3f90*/  STL [R1+0x4c4], R122 ;  /* 0x0004c47a01007387 */ /* 0x000fe80000100800 */
[----:B------:R-:W-:Y:S04]  /*3fa0*/  STL [R1+0x4cc], R122 ;  /* 0x0004cc7a01007387 */ /* 0x000fe80000100800 */
[----:B------:R-:W-:Y:S04]  /*3fb0*/  STL [R1+0x4d4], R122 ;  /* 0x0004d47a01007387 */ /* 0x000fe80000100800 */
[----:B------:R-:W-:Y:S04]  /*3fc0*/  STL [R1+0x508], R122 ;  /* 0x0005087a01007387 */ /* 0x000fe80000100800 */
[----:B------:R-:W-:Y:S04]  /*3fd0*/  STL [R1+0x518], R122 ;  /* 0x0005187a01007387 */ /* 0x000fe80000100800 */
[----:B------:R0:W-:Y:S04]  /*3fe0*/  STL [R1+0x51c], R122 ;  /* 0x00051c7a01007387 */ /* 0x0001e80000100800 */
[----:B0-----:R-:W2:Y:S04]  /*3ff0*/  LDL.LU.64 R122, [R1+0x250] ;  /* 0x00025000017a7983 */ /* 0x001ea80000300a00 */
[----:B---3--:R0:W-:Y:S02]  /*4000*/  STL [R1+0x2d4], R121 ;  /* 0x0002d47901007387 */ /* 0x0081e40000100800 */
[----:B0-----:R-:W-:Y:S01]  /*4010*/  HFMA2 R121, -RZ, RZ, 0, 0 ;  /* 0x00000000ff797431 */ /* 0x001fe200000001ff */
[----:B------:R-:W-:Y:S01]  /*4020*/  LOP3.LUT R2, R2, 0x7fffffff, RZ, 0xc0, !PT ;  /* 0x7fffffff02027812 */ /* 0x000fe200078ec0ff */
[----:B------:R0:W-:Y:S02]  /*4030*/  STL [R1+0x2d0], R5 ;  /* 0x0002d00501007387 */ /* 0x0001e40000100800 */
[----:B0-----:R-:W-:-:S04]  /*4040*/  IADD3 R5, PT, PT, R4, 0x140, RZ ;  /* 0x0000014004057810 */ /* 0x001fc80007ffe0ff */
[----:B------:R-:W-:Y:S02]  /*4050*/  SHF.R.S32.HI R120, RZ, 0x1f, R5 ;  /* 0x0000001fff787819 */ /* 0x000fe40000011405 */
[----:B------:R-:W-:Y:S01]  /*4060*/  ISETP.GE.U32.AND P0, PT, R5, UR16, PT ;  /* 0x0000001005007c0c */ /* 0x000fe2000bf06070 */
[----:B----4-:R0:W-:Y:S01]  /*4070*/  STL [R1+0x2c8], R66 ;  /* 0x0002c84201007387 */ /* 0x0101e20000100800 */
[----:B------:R-:W-:Y:S02]  /*4080*/  LOP3.LUT R0, R0, 0xfffdffff, RZ, 0xc0, !PT ;  /* 0xfffdffff00007812 */ /* 0x000fe400078ec0ff */
[----:B------:R-:W-:Y:S02]  /*4090*/  @P5 LOP3.LUT R2, R2, 0x80000000, RZ, 0xfc, !PT ;  /* 0x8000000002025812 */ /* 0x000fe400078efcff */
[----:B------:R-:W-:Y:S02]  /*40a0*/  @P5 LOP3.LUT R0, R0, 0x20000, RZ, 0xfc, !PT ;  /* 0x0002000000005812 */ /* 0x000fe400078efcff */
[----:B------:R-:W-:Y:S01]  /*40b0*/  LOP3.LUT P5, RZ, R2, 0x800, RZ, 0xc0, !PT ;  /* 0x0000080002ff7812 */ /* 0x000fe200078ac0ff */
[----:B--2---:R1:W2:Y:S01]  /*40c0*/  @!P6 LDG.E R121, desc[UR10][R122.64] ;  /* 0x0000000a7a79e981 */ /* 0x0042a2000c1e1900 */
[----:B------:R-:W-:-:S13]  /*40d0*/  ISETP.GE.AND.EX P6, PT, R120, UR17, PT, P0 ;  /* 0x0000001178007c0c */ /* 0x000fda000bfc6300 */
[----:B0-----:R-:W0:Y:S01]  /*40e0*/  @!P6 LDC.64 R66, c[0x0][0x3f8] ;  /* 0x0000fe00ff42eb82 */ /* 0x001e220000000a00 */
[----:B-1----:R-:W-:-:S06]  /*40f0*/  HFMA2 R122, -RZ, RZ, 0, 0 ;  /* 0x00000000ff7a7431 */ /* 0x002fcc00000001ff */
[----:B------:R1:W3:Y:S02]  /*4100*/  @!P1 LDG.E R122, desc[UR10][R70.64] ;  /* 0x0000000a467a9981 */ /* 0x0002e4000c1e1900 */
        /* <DEDUP_REMOVED lines=14> */
[----:B------:R-:W-:-:S06]  /*41f0*/  MOV R5, RZ ;  /* 0x000000ff00057202 */ /* 0x000fcc0000000f00 */
[----:B------:R-:W4:Y:S04]  /*4200*/  @!P5 LDG.E R5, desc[UR10][R78.64] ;  /* 0x0000000a4e05d981 */ /* 0x000f28000c1e1900 */
[----:B---3--:R0:W-:Y:S02]  /*4210*/  STL [R1+0x2cc], R122 ;  /* 0x0002cc7a01007387 */ /* 0x0081e40000100800 */
[----:B0-----:R-:W-:-:S06]  /*4220*/  HFMA2 R122, -RZ, RZ, 0, 0 ;  /* 0x00000000ff7a7431 */ /* 0x001fcc00000001ff */
[----:B------:R0:W3:Y:S02]  /*4230*/  @!P5 LDG.E R122, desc[UR10][R74.64] ;  /* 0x0000000a4a7ad981 */ /* 0x0000e4000c1e1900 */
[----:B0-----:R-:W-:Y:S02]  /*4240*/  HFMA2 R75, -RZ, RZ, 0, 0 ;  /* 0x00000000ff4b7431 */ /* 0x001fe400000001ff */
[----:B----4-:R0:W-:Y:S02]  /*4250*/  STL [R1+0x2c0], R5 ;  /* 0x0002c00501007387 */ /* 0x0101e40000100800 */
[----:B0-----:R-:W-:-:S04]  /*4260*/  IADD3 R5, PT, PT, R4, 0x148, RZ ;  /* 0x0000014804057810 */ /* 0x001fc80007ffe0ff */
[----:B------:R-:W-:Y:S02]  /*4270*/  SHF.R.S32.HI R74, RZ, 0x1f, R5 ;  /* 0x0000001fff4a7819 */ /* 0x000fe40000011405 */
[----:B------:R-:W-:-:S04]  /*4280*/  ISETP.GE.U32.AND P0, PT, R5, UR16, PT ;  /* 0x0000001005007c0c */ /* 0x000fc8000bf06070 */
[----:B------:R-:W-:Y:S02]  /*4290*/  ISETP.GE.AND.EX P5, PT, R74, UR17, PT, P0 ;  /* 0x000000114a007c0c */ /* 0x000fe4000bfa6300 */
[----:B------:R-:W-:-:S11]  /*42a0*/  LOP3.LUT P0, RZ, R2, 0x400, RZ, 0xc0, !PT ;  /* 0x0000040002ff7812 */ /* 0x000fd6000780c0ff */
[----:B------:R-:W0:Y:S02]  /*42b0*/  @!P5 LDC.64 R78, c[0x0][0x3f8] ;  /* 0x0000fe00ff4edb82 */ /* 0x000e240000000a00 */
[----:B------:R-:W4:Y:S04]  /*42c0*/  @!P0 LDG.E R75, desc[UR10][R82.64] ;  /* 0x0000000a524b8981 */ /* 0x000f28000c1e1900 */
[----:B----4-:R1:W-:Y:S02]  /*42d0*/  STL [R1+0x2bc], R75 ;  /* 0x0002bc4b01007387 */ /* 0x0103e40000100800 */
[----:B-1----:R-:W-:-:S06]  /*42e0*/  MOV R75, RZ ;  /* 0x000000ff004b7202 */ /* 0x002fcc0000000f00 */
[----:B------:R-:W4:Y:S01]  /*42f0*/  @!P0 LDG.E R75, desc[UR10][R102.64] ;  /* 0x0000000a664b8981 */ /* 0x000f22000c1e1900 */
[----:B0-----:R-:W-:Y:S01]  /*4300*/  @!P5 IMAD R82, R74, R78, RZ ;  /* 0x0000004e4a52d224 */ /* 0x001fe200078e02ff */
[----:B------:R-:W-:-:S03]  /*4310*/  @!P5 MOV R74, R6 ;  /* 0x00000006004ad202 */ /* 0x000fc60000000f00 */
[----:B------:R-:W-:Y:S01]  /*4320*/  @!P5 IMAD R82, R5, R79, R82 ;  /* 0x0000004f0552d224 */ /* 0x000fe200078e0252 */
[----:B------:R-:W-:Y:S01]  /*4330*/  LOP3.LUT P1, RZ, R2, 0x200, RZ, 0xc0, !PT ;  /* 0x0000020002ff7812 */ /* 0x000fe2000782c0ff */
[----:B------:R-:W-:-:S12]  /*4340*/  HFMA2 R83, -RZ, RZ, 0, 0 ;  /* 0x00000000ff537431 */ /* 0x000fd800000001ff */
[----:B------:R-:W2:Y:S04]  /*4350*/  @!P1 LDG.E R83, desc[UR10][R90.64] ;  /* 0x0000000a5a539981 */ /* 0x000ea8000c1e1900 */
[----:B----4-:R0:W-:Y:S02]  /*4360*/  STL [R1+0x2b8], R75 ;  /* 0x0002b84b01007387 */ /* 0x0101e40000100800 */
[----:B0-----:R-:W-:-:S03]  /*4370*/  @!P5 MOV R75, R9 ;  /* 0x00000009004bd202 */ /* 0x001fc60000000f00 */
[----:B------:R-:W-:-:S03]  /*4380*/  @!P5 IMAD.WIDE.U32 R78, R5, R78, R74 ;  /* 0x0000004e054ed225 */ /* 0x000fc600078e004a */
[----:B------:R-:W0:Y:S02]  /*4390*/  @!P5 LDC.64 R74, c[0x0][0x3a0] ;  /* 0x0000e800ff4adb82 */ /* 0x000e240000000a00 */
[----:B------:R-:W-:Y:S02]  /*43a0*/  @!P5 IADD3 R5, PT, PT, R79, R82, RZ ;  /* 0x000000524f05d210 */ /* 0x000fe40007ffe0ff */
[C---:B------:R-:W-:Y:S02]  /*43b0*/  @!P5 SHF.L.U32 R82, R78.reuse, 0x1, RZ ;  /* 0x000000014e52d819 */ /* 0x040fe400000006ff */
[----:B------:R-:W-:Y:S02]  /*43c0*/  @!P5 SHF.L.U64.HI R5, R78, 0x1, R5 ;  /* 0x000000014e05d819 */ /* 0x000fe40000010205 */
[----:B------:R-:W1:Y:S01]  /*43d0*/  @!P5 LDC.64 R78, c[0x0][0x398] ;  /* 0x0000e600ff4edb82 */ /* 0x000e620000000a00 */
[----:B0-----:R-:W-:-:S04]  /*43e0*/  @!P5 IADD3 R74, P0, PT, R82, R74, RZ ;  /* 0x0000004a524ad210 */ /* 0x001fc80007f1e0ff */
[----:B------:R-:W-:Y:S02]  /*43f0*/  @!P5 IADD3.X R75, PT, PT, R5, R75, RZ, P0, !PT ;  /* 0x0000004b054bd210 */ /* 0x000fe400007fe4ff */
[----:B-1----:R-:W-:-:S04]  /*4400*/  @!P5 IADD3 R78, P0, PT, R82, R78, RZ ;  /* 0x0000004e524ed210 */ /* 0x002fc80007f1e0ff */
[----:B------:R-:W-:Y:S02]  /*4410*/  @!P5 IADD3.X R79, PT, PT, R5, R79, RZ, P0, !PT ;  /* 0x0000004f054fd210 */ /* 0x000fe400007fe4ff */
[----:B------:R-:W-:-:S06]  /*4420*/  MOV R5, RZ ;  /* 0x000000ff00057202 */ /* 0x000fcc0000000f00 */
[----:B------:R-:W4:Y:S04]  /*4430*/  @!P1 LDG.E R5, desc[UR10][R94.64] ;  /* 0x0000000a5e059981 */ /* 0x000f28000c1e1900 */
[----:B--2---:R0:W-:Y:S02]  /*4440*/  STL [R1+0x2b4], R83 ;  /* 0x0002b45301007387 */ /* 0x0041e40000100800 */
[----:B0-----:R-:W-:Y:S02]  /*4450*/  HFMA2 R83, -RZ, RZ, 0, 0 ;  /* 0x00000000ff537431 */ /* 0x001fe400000001ff */
[----:B----4-:R0:W-:Y:S02]  /*4460*/  STL [R1+0x2b0], R5 ;  /* 0x0002b00501007387 */ /* 0x0101e40000100800 */
[----:B0-----:R-:W-:-:S04]  /*4470*/  IADD3 R5, PT, PT, R4, 0x150, RZ ;  /* 0x0000015004057810 */ /* 0x001fc80007ffe0ff */
[----:B------:R-:W-:Y:S02]  /*4480*/  SHF.R.S32.HI R82, RZ, 0x1f, R5 ;  /* 0x0000001fff527819 */ /* 0x000fe40000011405 */
[----:B------:R-:W-:-:S04]  /*4490*/  ISETP.GE.U32.AND P0, PT, R5, UR16, PT ;  /* 0x0000001005007c0c */ /* 0x000fc8000bf06070 */
[----:B------:R-:W-:Y:S02]  /*44a0*/  ISETP.GE.AND.EX P1, PT, R82, UR17, PT, P0 ;  /* 0x0000001152007c0c */ /* 0x000fe4000bf26300 */
[----:B------:R-:W-:-:S13]  /*44b0*/  LOP3.LUT P0, RZ, R2, 0x100, RZ, 0xc0, !PT ;  /* 0x0000010002ff7812 */ /* 0x000fda000780c0ff */
[----:B------:R-:W2:Y:S01]  /*44c0*/  @!P0 LDG.E R83, desc[UR10][R98.64] ;  /* 0x0000000a62538981 */ /* 0x000ea2000c1e1900 */
[----:B------:R-:W-:-:S04]  /*44d0*/  LOP3.LUT R0, R0, 0xfffeffff, RZ, 0xc0, !PT ;  /* 0xfffeffff00007812 */ /* 0x000fc800078ec0ff */
[----:B------:R-:W-:Y:S02]  /*44e0*/  @P6 LOP3.LUT R0, R0, 0x10000, RZ, 0xfc, !PT ;  /* 0x0001000000006812 */ /* 0x000fe400078efcff */
[----:B------:R-:W-:Y:S01]  /*44f0*/  LOP3.LUT P6, RZ, R3, 0x2, RZ, 0xc0, !PT ;  /* 0x0000000203ff7812 */ /* 0x000fe200078cc0ff */
[----:B------:R-:W-:-:S12]  /*4500*/  HFMA2 R87, -RZ, RZ, 0, 0 ;  /* 0x00000000ff577431 */ /* 0x000fd800000001ff */
[----:B------:R-:W4:Y:S04]  /*4510*/  @!P6 LDG.E R87, desc[UR10][R106.64] ;  /* 0x0000000a6a57e981 */ /* 0x000f28000c1e1900 */
[----:B--2---:R0:W-:Y:S02]  /*4520*/  STL [R1+0x2ac], R83 ;  /* 0x0002ac5301007387 */ /* 0x0041e40000100800 */
[----:B0-----:R-:W-:-:S06]  /*4530*/  MOV R83, RZ ;  /* 0x000000ff00537202 */ /* 0x001fcc0000000f00 */
[----:B------:R0:W2:Y:S02]  /*4540*/  @!P0 LDG.E R83, desc[UR10][R34.64] ;  /* 0x0000000a22538981 */ /* 0x0000a4000c1e1900 */
[----:B0-----:R-:W0:Y:S02]  /*4550*/  @!P1 LDC.64 R34, c[0x0][0x3f8] ;  /* 0x0000fe00ff229b82 */ /* 0x001e240000000a00 */
[----:B0-----:R-:W-:Y:S01]  /*4560*/  @!P1 IMAD R86, R82, R34, RZ ;  /* 0x0000002252569224 */ /* 0x001fe200078e02ff */
[----:B------:R-:W-:-:S03]  /*4570*/  @!P1 MOV R82, R6 ;  /* 0x0000000600529202 */ /* 0x000fc60000000f00 */
[----:B------:R-:W-:Y:S01]  /*4580*/  @!P1 IMAD R86, R5, R35, R86 ;  /* 0x0000002305569224 */ /* 0x000fe200078e0256 */
[----:B------:R-:W-:-:S04]  /*4590*/  LOP3.LUT R0, R0, 0xffff7fff, RZ, 0xc0, !PT ;  /* 0xffff7fff00007812 */ /* 0x000fc800078ec0ff */
[----:B------:R-:W-:Y:S02]  /*45a0*/  @P5 LOP3.LUT R0, R0, 0x8000, RZ, 0xfc, !PT ;  /* 0x0000800000005812 */ /* 0x000fe400078efcff */
[----:B------:R-:W-:Y:S01]  /*45b0*/  LOP3.LUT P5, RZ, R2, 0x40, RZ, 0xc0, !PT ;  /* 0x0000004002ff7812 */ /* 0x000fe200078ac0ff */
[----:B----4-:R0:W-:Y:S02]  /*45c0*/  STL [R1+0x2a4], R87 ;  /* 0x0002a45701007387 */ /* 0x0101e40000100800 */
[----:B0-----:R-:W-:-:S10]  /*45d0*/  HFMA2 R87, -RZ, RZ, 0, 0 ;  /* 0x00000000ff577431 */ /* 0x001fd400000001ff */
[----:B------:R-:W4:Y:S04]  /*45e0*/  @!P5 LDG.E R87, desc[UR10][R112.64] ;  /* 0x0000000a7057d981 */ /* 0x000f28000c1e1900 */
[----:B--2---:R0:W-:Y:S02]  /*45f0*/  STL [R1+0x2a8], R83 ;  /* 0x0002a85301007387 */ /* 0x0041e40000100800 */
[----:B0-----:R-:W-:-:S03]  /*4600*/  @!P1 MOV R83, R9 ;  /* 0x0000000900539202 */ /* 0x001fc60000000f00 */
[----:B------:R-:W-:Y:S02]  /*4610*/  @!P1 IMAD.WIDE.U32 R82, R5, R34, R82 ;  /* 0x0000002205529225 */ /* 0x000fe400078e0052 */
[----:B------:R-:W0:Y:S03]  /*4620*/  @!P1 LDC.64 R34, c[0x0][0x3a0] ;  /* 0x0000e800ff229b82 */ /* 0x000e260000000a00 */
        /* <DEDUP_REMOVED lines=9> */
[----:B------:R-:W2:Y:S01]  /*46c0*/  @!P6 LDG.E R5, desc[UR10][R108.64] ;  /* 0x0000000a6c05e981 */ /* 0x000ea2000c1e1900 */
[----:B------:R-:W-:-:S06]  /*46d0*/  MOV R106, RZ ;  /* 0x000000ff006a7202 */ /* 0x000fcc0000000f00 */
[----:B------:R-:W3:Y:S04]  /*46e0*/  @!P5 LDG.E R106, desc[UR10][R80.64] ;  /* 0x0000000a506ad981 */ /* 0x000ee8000c1e1900 */
[----:B----4-:R-:W-:Y:S01]  /*46f0*/  STL [R1+0x29c], R87 ;  /* 0x00029c5701007387 */ /* 0x010fe20000100800 */
[----:B------:R-:W-:-:S04]  /*4700*/  LOP3.LUT R0, R0, 0xffffbfff, RZ, 0xc0, !PT ;  /* 0xffffbfff00007812 */ /* 0x000fc800078ec0ff */
[----:B------:R-:W-:Y:S02]  /*4710*/  @P1 LOP3.LUT R0, R0, 0x4000, RZ, 0xfc, !PT ;  /* 0x0000400000001812 */ /* 0x000fe400078efcff */
[----:B------:R-:W-:Y:S02]  /*4720*/  LOP3.LUT P1, RZ, R2, 0x20, RZ, 0xc0, !PT ;  /* 0x0000002002ff7812 */ /* 0x000fe4000782c0ff */
[----:B------:R-:W-:-:S11]  /*4730*/  CS2R R102, SRZ ;  /* 0x0000000000667805 */ /* 0x000fd6000001ff00 */
[----:B------:R-:W4:Y:S01]  /*4740*/  @!P1 LDG.E R102, desc[UR10][R62.64] ;  /* 0x0000000a3e669981 */ /* 0x000f22000c1e1900 */
[C---:B------:R-:W-:Y:S02]  /*4750*/  LOP3.LUT P5, RZ, R2.reuse, 0x8, RZ, 0xc0, !PT ;  /* 0x0000000802ff7812 */ /* 0x040fe400078ac0ff */
[----:B------:R-:W-:Y:S02]  /*4760*/  LOP3.LUT R2, R2, 0xbfffffff, RZ, 0xc0, !PT ;  /* 0xbfffffff02027812 */ /* 0x000fe400078ec0ff */
[----:B------:R-:W-:Y:S02]  /*4770*/  CS2R R98, SRZ ;  /* 0x0000000000627805 */ /* 0x000fe4000001ff00 */
[----:B------:R-:W-:-:S07]  /*4780*/  LOP3.LUT R0, R0, 0xffffdfff, RZ, 0xc0, !PT ;  /* 0xffffdfff00007812 */ /* 0x000fce00078ec0ff */
[----:B------:R0:W4:Y:S02]  /*4790*/  @!P5 LDG.E R98, desc[UR10][R96.64] ;  /* 0x0000000a6062d981 */ /* 0x000124000c1e1900 */
[----:B0-----:R-:W-:Y:S02]  /*47a0*/  CS2R R96, SRZ ;  /* 0x0000000000607805 */ /* 0x001fe4000001ff00 */
[----:B--2---:R0:W-:Y:S02]  /*47b0*/  STL [R1+0x2a0], R5 ;  /* 0x0002a00501007387 */ /* 0x0041e40000100800 */
[----:B0-----:R-:W-:-:S04]  /*47c0*/  IADD3 R5, PT, PT, R4, 0x158, RZ ;  /* 0x0000015804057810 */ /* 0x001fc80007ffe0ff */
[----:B------:R-:W-:Y:S02]  /*47d0*/  SHF.R.S32.HI R86, RZ, 0x1f, R5 ;  /* 0x0000001fff567819 */ /* 0x000fe40000011405 */
[----:B------:R-:W-:-:S04]  /*47e0*/  ISETP.GE.U32.AND P0, PT, R5, UR16, PT ;  /* 0x0000001005007c0c */ /* 0x000fc8000bf06070 */
[----:B------:R-:W-:-:S13]  /*47f0*/  ISETP.GE.AND.EX P6, PT, R86, UR17, PT, P0 ;  /* 0x0000001156007c0c */ /* 0x000fda000bfc6300 */
[----:B------:R-:W0:Y:S01]  /*4800*/  @!P6 LDC.64 R80, c[0x0][0x3f8] ;  /* 0x0000fe00ff50eb82 */ /* 0x000e220000000a00 */
[----:B------:R-:W-:Y:S01]  /*4810*/  @!P6 MOV R87, R9 ;  /* 0x000000090057e202 */ /* 0x000fe20000000f00 */
        /* <DEDUP_REMOVED lines=10> */
[C---:B------:R-:W-:Y:S02]  /*48c0*/  @!P6 IADD3.X R81, PT, PT, R5.reuse, R81, RZ, P0, !PT ;  /* 0x000000510551e210 */ /* 0x040fe400007fe4ff */
[----:B-1----:R-:W-:Y:S02]  /*48d0*/  @!P6 IADD3 R86, P0, PT, R90, R86, RZ ;  /* 0x000000565a56e210 */ /* 0x002fe40007f1e0ff */
[----:B------:R-:W-:Y:S02]  /*48e0*/  CS2R R90, SRZ ;  /* 0x00000000005a7805 */ /* 0x000fe4000001ff00 */
[----:B------:R-:W-:Y:S02]  /*48f0*/  @!P6 IADD3.X R87, PT, PT, R5, R87, RZ, P0, !PT ;  /* 0x000000570557e210 */ /* 0x000fe400007fe4ff */
[----:B------:R-:W-:Y:S02]  /*4900*/  IADD3 R5, PT, PT, R4, 0x160, RZ ;  /* 0x0000016004057810 */ /* 0x000fe40007ffe0ff */
[----:B------:R0:W2:Y:S02]  /*4910*/  @!P1 LDG.E R91, desc[UR10][R54.64] ;  /* 0x0000000a365b9981 */ /* 0x0000a4000c1e1900 */
[----:B------:R-:W-:-:S02]  /*4920*/  SHF.R.S32.HI R62, RZ, 0x1f, R5 ;  /* 0x0000001fff3e7819 */ /* 0x000fc40000011405 */
[----:B------:R-:W4:Y:S01]  /*4930*/  @!P5 LDG.E R90, desc[UR10][R110.64] ;  /* 0x0000000a6e5ad981 */ /* 0x000f22000c1e1900 */
[----:B------:R-:W-:-:S04]  /*4940*/  ISETP.GE.U32.AND P0, PT, R5, UR16, PT ;  /* 0x0000001005007c0c */ /* 0x000fc8000bf06070 */
[----:B------:R-:W-:Y:S02]  /*4950*/  ISETP.GE.AND.EX P1, PT, R62, UR17, PT, P0 ;  /* 0x000000113e007c0c */ /* 0x000fe4000bf26300 */
[----:B------:R-:W-:-:S11]  /*4960*/  @P6 LOP3.LUT R2, R2, 0x40000000, RZ, 0xfc, !PT ;  /* 0x4000000002026812 */ /* 0x000fd600078efcff */
[----:B0-----:R-:W0:Y:S01]  /*4970*/  @!P1 LDC.64 R54, c[0x0][0x3f8] ;  /* 0x0000fe00ff369b82 */ /* 0x001e220000000a00 */
[----:B------:R-:W-:Y:S02]  /*4980*/  LOP3.LUT P0, RZ, R2, 0x10, RZ, 0xc0, !PT ;  /* 0x0000001002ff7812 */ /* 0x000fe4000780c0ff */
[----:B------:R-:W-:-:S11]  /*4990*/  @!P1 MOV R63, R9 ;  /* 0x00000009003f9202 */ /* 0x000fd60000000f00 */
[----:B------:R0:W4:Y:S01]  /*49a0*/  @!P0 LDG.E R103, desc[UR10][R68.64] ;  /* 0x0000000a44678981 */ /* 0x000122000c1e1900 */
[----:B------:R-:W-:-:S03]  /*49b0*/  @P6 LOP3.LUT R0, R0, 0x2000, RZ, 0xfc, !PT ;  /* 0x0000200000006812 */ /* 0x000fc600078efcff */
[----:B------:R-:W4:Y:S01]  /*49c0*/  @!P0 LDG.E R99, desc[UR10][R104.64] ;  /* 0x0000000a68638981 */ /* 0x000f22000c1e1900 */
        /* <DEDUP_REMOVED lines=9> */
[----:B------:R-:W-:-:S04]  /*4a60*/  LOP3.LUT R0, R0, 0xffffefff, RZ, 0xc0, !PT ;  /* 0xffffefff00007812 */ /* 0x000fc800078ec0ff */
[----:B------:R-:W-:Y:S02]  /*4a70*/  @P1 LOP3.LUT R0, R0, 0x1000, RZ, 0xfc, !PT ;  /* 0x0000100000001812 */ /* 0x000fe400078efcff */
[----:B0-----:R-:W-:-:S04]  /*4a80*/  @!P1 IADD3 R62, P0, PT, R68, R62, RZ ;  /* 0x0000003e443e9210 */ /* 0x001fc80007f1e0ff */
[----:B------:R-:W-:Y:S02]  /*4a90*/  @!P1 IADD3.X R63, PT, PT, R5, R63, RZ, P0, !PT ;  /* 0x0000003f053f9210 */ /* 0x000fe400007fe4ff */
[----:B-1----:R-:W-:-:S04]  /*4aa0*/  @!P1 IADD3 R54, P0, PT, R68, R54, RZ ;  /* 0x0000003644369210 */ /* 0x002fc80007f1e0ff */
[----:B------:R-:W-:Y:S02]  /*4ab0*/  @!P1 IADD3.X R55, PT, PT, R5, R55, RZ, P0, !PT ;  /* 0x0000003705379210 */ /* 0x000fe400007fe4ff */
[----:B------:R-:W-:Y:S02]  /*4ac0*/  LOP3.LUT P1, RZ, R3, 0x1, RZ, 0xc0, !PT ;  /* 0x0000000103ff7812 */ /* 0x000fe4000782c0ff */
[----:B------:R-:W-:-:S04]  /*4ad0*/  IADD3 R3, PT, PT, R4, 0x168, RZ ;  /* 0x0000016804037810 */ /* 0x000fc80007ffe0ff */
[----:B------:R-:W-:Y:S02]  /*4ae0*/  SHF.R.S32.HI R5, RZ, 0x1f, R3 ;  /* 0x0000001fff057819 */ /* 0x000fe40000011403 */
[----:B------:R-:W-:Y:S02]  /*4af0*/  ISETP.GE.U32.AND P0, PT, R3, UR16, PT ;  /* 0x0000001003007c0c */ /* 0x000fe4000bf06070 */
[----:B------:R-:W-:Y:S02]  /*4b00*/  LOP3.LUT P6, RZ, R2, 0x4, RZ, 0xc0, !PT ;  /* 0x0000000402ff7812 */ /* 0x000fe400078cc0ff */
[----:B------:R-:W-:-:S11]  /*4b10*/  ISETP.GE.AND.EX P5, PT, R5, UR17, PT, P0 ;  /* 0x0000001105007c0c */ /* 0x000fd6000bfa6300 */
[----:B------:R0:W4:Y:S04]  /*4b20*/  @!P6 LDG.E R97, desc[UR10][R28.64] ;  /* 0x0000000a1c61e981 */ /* 0x000128000c1e1900 */
[----:B------:R1:W4:Y:S01]  /*4b30*/  @!P6 LDG.E R96, desc[UR10][R32.64] ;  /* 0x0000000a2060e981 */ /* 0x000322000c1e1900 */
[----:B0-----:R-:W0:Y:S01]  /*4b40*/  @!P5 LDC.64 R28, c[0x0][0x3f8] ;  /* 0x0000fe00ff1cdb82 */ /* 0x001e220000000a00 */
[----:B-1----:R-:W-:Y:S02]  /*4b50*/  @!P5 MOV R32, R6 ;  /* 0x000000060020d202 */ /* 0x002fe40000000f00 */
[----:B------:R-:W-:Y:S01]  /*4b60*/  @!P5 MOV R33, R9 ;  /* 0x000000090021d202 */ /* 0x000fe20000000f00 */
[-C--:B0-----:R-:W-:Y:S02]  /*4b70*/  @!P5 IMAD R5, R5, R28.reuse, RZ ;  /* 0x0000001c0505d224 */ /* 0x081fe400078e02ff */
[----:B------:R-:W-:-:S04]  /*4b80*/  @!P5 IMAD.WIDE.U32 R32, R3, R28, R32 ;  /* 0x0000001c0320d225 */ /* 0x000fc800078e0020 */
[----:B------:R-:W-:Y:S02]  /*4b90*/  @!P5 IMAD R5, R3, R29, R5 ;  /* 0x0000001d0305d224 */ /* 0x000fe400078e0205 */
[----:B------:R-:W0:Y:S03]  /*4ba0*/  @!P5 LDC.64 R28, c[0x0][0x3a0] ;  /* 0x0000e800ff1cdb82 */ /* 0x000e260000000a00 */
[----:B------:R-:W-:Y:S02]  /*4bb0*/  @!P5 IADD3 R3, PT, PT, R33, R5, RZ ;  /* 0x000000052103d210 */ /* 0x000fe40007ffe0ff */
[C---:B------:R-:W-:Y:S02]  /*4bc0*/  @!P5 SHF.L.U32 R5, R32.reuse, 0x1, RZ ;  /* 0x000000012005d819 */ /* 0x040fe400000006ff */
[----:B------:R-:W-:Y:S02]  /*4bd0*/  @!P5 SHF.L.U64.HI R3, R32, 0x1, R3 ;  /* 0x000000012003d819 */ /* 0x000fe40000010203 */
[----:B------:R-:W1:Y:S01]  /*4be0*/  @!P5 LDC.64 R32, c[0x0][0x398] ;  /* 0x0000e600ff20db82 */ /* 0x000e620000000a00 */
[----:B------:R-:W-:Y:S01]  /*4bf0*/  CS2R R94, SRZ ;  /* 0x00000000005e7805 */ /* 0x000fe2000001ff00 */
[----:B------:R-:W-:-:S05]  /*4c00*/  HFMA2 R68, -RZ, RZ, 0, 0 ;  /* 0x00000000ff447431 */ /* 0x000fca00000001ff */
[----:B------:R-:W4:Y:S04]  /*4c10*/  @!P1 LDG.E R95, desc[UR10][R84.64] ;  /* 0x0000000a545f9981 */ /* 0x000f28000c1e1900 */
[----:B------:R3:W2:Y:S01]  /*4c20*/  @!P1 LDG.E R68, desc[UR10][R38.64] ;  /* 0x0000000a26449981 */ /* 0x0006a2000c1e1900 */
[----:B0-----:R-:W-:-:S04]  /*4c30*/  @!P5 IADD3 R28, P0, PT, R5, R28, RZ ;  /* 0x0000001c051cd210 */ /* 0x001fc80007f1e0ff */
[----:B------:R-:W-:Y:S02]  /*4c40*/  @!P5 IADD3.X R29, PT, PT, R3, R29, RZ, P0, !PT ;  /* 0x0000001d031dd210 */ /* 0x000fe400007fe4ff */
[----:B-1----:R-:W-:-:S04]  /*4c50*/  @!P5 IADD3 R32, P0, PT, R5, R32, RZ ;  /* 0x000000200520d210 */ /* 0x002fc80007f1e0ff */
[----:B------:R-:W-:Y:S02]  /*4c60*/  @!P5 IADD3.X R33, PT, PT, R3, R33, RZ, P0, !PT ;  /* 0x000000210321d210 */ /* 0x000fe400007fe4ff */
[----:B------:R-:W-:-:S04]  /*4c70*/  IADD3 R3, PT, PT, R4, 0x170, RZ ;  /* 0x0000017004037810 */ /* 0x000fc80007ffe0ff */
[----:B------:R-:W-:Y:S02]  /*4c80*/  SHF.R.S32.HI R5, RZ, 0x1f, R3 ;  /* 0x0000001fff057819 */ /* 0x000fe40000011403 */
[----:B------:R-:W-:-:S04]  /*4c90*/  ISETP.GE.U32.AND P0, PT, R3, UR16, PT ;  /* 0x0000001003007c0c */ /* 0x000fc8000bf06070 */
[----:B------:R-:W-:Y:S02]  /*4ca0*/  ISETP.GE.AND.EX P1, PT, R5, UR17, PT, P0 ;  /* 0x0000001105007c0c */ /* 0x000fe4000bf26300 */
[----:B------:R-:W-:Y:S01]  /*4cb0*/  LOP3.LUT P0, RZ, R2, 0x1, RZ, 0xc0, !PT ;  /* 0x0000000102ff7812 */ /* 0x000fe2000780c0ff */
[----:B---3--:R-:W-:-:S12]  /*4cc0*/  HFMA2 R38, -RZ, RZ, 0, 0 ;  /* 0x00000000ff267431 */ /* 0x008fd800000001ff */
[----:B------:R-:W3:Y:S01]  /*4cd0*/  @!P0 LDG.E R38, desc[UR10][R114.64] ;  /* 0x0000000a72268981 */ /* 0x000ee2000c1e1900 */
[----:B------:R-:W-:-:S04]  /*4ce0*/  LOP3.LUT R0, R0, 0xfffff7ff, RZ, 0xc0, !PT ;  /* 0xfffff7ff00007812 */ /* 0x000fc800078ec0ff */
[----:B------:R-:W-:-:S04]  /*4cf0*/  @P5 LOP3.LUT R0, R0, 0x800, RZ, 0xfc, !PT ;  /* 0x0000080000005812 */ /* 0x000fc800078efcff */
[C---:B------:R-:W-:Y:S01]  /*4d00*/  LOP3.LUT P5, RZ, R0.reuse, 0x80000000, RZ, 0xc0, !PT ;  /* 0x8000000000ff7812 */ /* 0x040fe200078ac0ff */
[----:B------:R-:W-:Y:S01]  /*4d10*/  STL [R1+0x4c8], R124 ;  /* 0x0004c87c01007387 */ /* 0x000fe20000100800 */
[----:B------:R-:W-:-:S03]  /*4d20*/  LOP3.LUT P6, RZ, R0, 0x40000000, RZ, 0xc0, !PT ;  /* 0x4000000000ff7812 */ /* 0x000fc600078cc0ff */
[----:B------:R-:W-:Y:S04]  /*4d30*/  STL [R1+0x4d0], R124 ;  /* 0x0004d07c01007387 */ /* 0x000fe80000100800 */
[----:B------:R-:W-:Y:S04]  /*4d40*/  STL [R1+0x4d8], R124 ;  /* 0x0004d87c01007387 */ /* 0x000fe80000100800 */
[----:B------:R-:W-:Y:S04]  /*4d50*/  STL [R1+0x520], R124 ;  /* 0x0005207c01007387 */ /* 0x000fe80000100800 */
[----:B------:R-:W-:Y:S04]  /*4d60*/  STL [R1+0x528], R124 ;  /* 0x0005287c01007387 */ /* 0x000fe80000100800 */
[----:B------:R0:W-:Y:S04]  /*4d70*/  STL [R1+0x534], R124 ;  /* 0x0005347c01007387 */ /* 0x0001e80000100800 */
[----:B0-----:R-:W4:Y:S04]  /*4d80*/  LDL.LU.64 R124, [R1+0x268] ;  /* 0x00026800017c7983 */ /* 0x001f280000300a00 */
[----:B--2---:R0:W-:Y:S02]  /*4d90*/  STL [R1+0x28c], R68 ;  /* 0x00028c4401007387 */ /* 0x0041e40000100800 */
[----:B0-----:R-:W-:-:S06]  /*4da0*/  MOV R68, RZ ;  /* 0x000000ff00447202 */ /* 0x001fcc0000000f00 */
[----:B------:R0:W2:Y:S04]  /*4db0*/  @!P0 LDG.E R68, desc[UR10][R42.64] ;  /* 0x0000000a2a448981 */ /* 0x0000a8000c1e1900 */
[----:B---3--:R1:W-:Y:S02]  /*4dc0*/  STL [R1+0x280], R38 ;  /* 0x0002802601007387 */ /* 0x0083e40000100800 */
[----:B-1----:R-:W1:Y:S01]  /*4dd0*/  @!P1 LDC.64 R38, c[0x0][0x3f8] ;  /* 0x0000fe00ff269b82 */ /* 0x002e620000000a00 */
[----:B0-----:R-:W-:Y:S02]  /*4de0*/  @!P1 MOV R42, R6 ;  /* 0x00000006002a9202 */ /* 0x001fe40000000f00 */
[----:B------:R-:W-:Y:S01]  /*4df0*/  @!P1 MOV R43, R9 ;  /* 0x00000009002b9202 */ /* 0x000fe20000000f00 */
[----:B-1----:R-:W-:-:S04]  /*4e00*/  @!P1 IMAD R5, R5, R38, RZ ;  /* 0x0000002605059224 */ /* 0x002fc800078e02ff */
[C---:B------:R-:W-:Y:S02]  /*4e10*/  @!P1 IMAD R5, R3.reuse, R39, R5 ;  /* 0x0000002703059224 */ /* 0x040fe400078e0205 */
[----:B------:R-:W-:Y:S01]  /*4e20*/  @!P1 IMAD.WIDE.U32 R38, R3, R38, R42 ;  /* 0x0000002603269225 */ /* 0x000fe200078e002a */
[----:B----4-:R-:W3:Y:S01]  /*4e30*/  @!P5 LDG.E R94, desc[UR10][R124.64] ;  /* 0x0000000a7c5ed981 */ /* 0x010ee2000c1e1900 */
[----:B------:R-:W0:Y:S03]  /*4e40*/  @!P1 LDC.64 R42, c[0x0][0x3a0] ;  /* 0x0000e800ff2a9b82 */ /* 0x000e260000000a00 */
[----:B------:R-:W-:Y:S02]  /*4e50*/  @!P1 IADD3 R3, PT, PT, R39, R5, RZ ;  /* 0x0000000527039210 */ /* 0x000fe40007ffe0ff */
[C---:B------:R-:W-:Y:S02]  /*4e60*/  @!P1 SHF.L.U32 R5, R38.reuse, 0x1, RZ ;  /* 0x0000000126059819 */ /* 0x040fe400000006ff */
[----:B------:R-:W-:-:S02]  /*4e70*/  @!P1 SHF.L.U64.HI R3, R38, 0x1, R3 ;  /* 0x0000000126039819 */ /* 0x000fc40000010203 */
[----:B------:R-:W1:Y:S01]  /*4e80*/  @!P1 LDC.64 R38, c[0x0][0x398] ;  /* 0x0000e600ff269b82 */ /* 0x000e620000000a00 */
[----:B------:R4:W-:Y:S01]  /*4e90*/  STL [R1+0x2c4], R122 ;  /* 0x0002c47a01007387 */ /* 0x0009e20000100800 */
[----:B------:R-:W-:Y:S01]  /*4ea0*/  LOP3.LUT R0, R0, 0xfffffbff, RZ, 0xc0, !PT ;  /* 0xfffffbff00007812 */ /* 0x000fe200078ec0ff */
[----:B------:R-:W-:Y:S02]  /*4eb0*/  HFMA2 R84, -RZ, RZ, 0, 0 ;  /* 0x00000000ff547431 */ /* 0x000fe400000001ff */
[----:B------:R-:W-:Y:S04]  /*4ec0*/  STL [R1+0x298], R91 ;  /* 0x0002985b01007387 */ /* 0x000fe80000100800 */
[----:B------:R-:W-:Y:S04]  /*4ed0*/  STL [R1+0x290], R90 ;  /* 0x0002905a01007387 */ /* 0x000fe80000100800 */
[----:B----4-:R-:W4:Y:S01]  /*4ee0*/  LDL.64 R122, [R1+0x260] ;  /* 0x00026000017a7983 */ /* 0x010f220000100a00 */
[----:B0-----:R-:W-:-:S03]  /*4ef0*/  @!P1 IADD3 R42, P0, PT, R5, R42, RZ ;  /* 0x0000002a052a9210 */ /* 0x001fc60007f1e0ff */
[----:B------:R-:W3:Y:S01]  /*4f00*/  LDL.LU R124, [R1+0x27c] ;  /* 0x00027c00017c7983 */ /* 0x000ee20000300800 */
[----:B------:R-:W-:-:S03]  /*4f10*/  @!P1 IADD3.X R43, PT, PT, R3, R43, RZ, P0, !PT ;  /* 0x0000002b032b9210 */ /* 0x000fc600007fe4ff */
[----:B------:R0:W-:Y:S01]  /*4f20*/  STL [R1+0x53c], R108 ;  /* 0x00053c6c01007387 */ /* 0x0001e20000100800 */
[----:B-1----:R-:W-:-:S03]  /*4f30*/  @!P1 IADD3 R38, P0, PT, R5, R38, RZ ;  /* 0x0000002605269210 */ /* 0x002fc60007f1e0ff */
[----:B------:R-:W-:Y:S01]  /*4f40*/  STL [R1+0x4f4], R107 ;  /* 0x0004f46b01007387 */ /* 0x000fe20000100800 */
[----:B------:R-:W-:Y:S01]  /*4f50*/  @!P1 IADD3.X R39, PT, PT, R3, R39, RZ, P0, !PT ;  /* 0x0000002703279210 */ /* 0x000fe200007fe4ff */
[----:B------:R-:W-:Y:S02]  /*4f60*/  HFMA2 R3, -RZ, RZ, 0, 0 ;  /* 0x00000000ff037431 */ /* 0x000fe400000001ff */
[----:B--2---:R1:W-:Y:S04]  /*4f70*/  STL [R1+0x284], R68 ;  /* 0x0002844401007387 */ /* 0x0043e80000100800 */
[----:B------:R2:W4:Y:S01]  /*4f80*/  @!P5 LDG.E R3, desc[UR10][R20.64] ;  /* 0x0000000a1403d981 */ /* 0x000522000c1e1900 */
[----:B------:R-:W-:-:S03]  /*4f90*/  @P1 LOP3.LUT R0, R0, 0x400, RZ, 0xfc, !PT ;  /* 0x0000040000001812 */ /* 0x000fc600078efcff */
[----:B0-----:R-:W3:Y:S04]  /*4fa0*/  LDL.LU.S16 R108, [R1+0x296] ;  /* 0x00029600016c7983 */ /* 0x001ee80000300600 */
[----:B------:R-:W-:Y:S01]  /*4fb0*/  STL [R1+0x4fc], R107 ;  /* 0x0004fc6b01007387 */ /* 0x000fe20000100800 */
[----:B--2---:R-:W-:-:S03]  /*4fc0*/  HFMA2 R20, -RZ, RZ, 0, 0 ;  /* 0x00000000ff147431 */ /* 0x004fc600000001ff */
[----:B------:R-:W-:Y:S04]  /*4fd0*/  STL [R1+0x510], R107 ;  /* 0x0005106b01007387 */ /* 0x000fe80000100800 */
[----:B------:R-:W2:Y:S01]  /*4fe0*/  @!P6 LDG.E R20, desc[UR10][R44.64] ;  /* 0x0000000a2c14e981 */ /* 0x000ea2000c1e1900 */
[----:B-1----:R-:W-:-:S03]  /*4ff0*/  MOV R68, RZ ;  /* 0x000000ff00447202 */ /* 0x002fc60000000f00 */
[----:B------:R-:W-:Y:S04]  /*5000*/  STL [R1+0x530], R107 ;  /* 0x0005306b01007387 */ /* 0x000fe80000100800 */
[----:B------:R0:W3:Y:S04]  /*5010*/  @!P6 LDG.E R68, desc[UR10][R58.64] ;  /* 0x0000000a3a44e981 */ /* 0x0000e8000c1e1900 */
[----:B------:R-:W-:Y:S04]  /*5020*/  STL [R1+0x504], R109 ;  /* 0x0005046d01007387 */ /* 0x000fe80000100800 */
[----:B------:R-:W-:Y:S04]  /*5030*/  STL.S16 [R1+0x256], RZ ;  /* 0x000256ff01007387 */ /* 0x000fe80000100600 */
        /* <DEDUP_REMOVED lines=11> */
[----:B------:R-:W3:Y:S04]  /*50f0*/  LDL.LU R125, [R1+0x2f8] ;  /* 0x0002f800017d7983 */ /* 0x000ee80000300800 */
[----:B----4-:R1:W-:Y:S02]  /*5100*/  STL [R1+0x278], R3 ;  /* 0x0002780301007387 */ /* 0x0103e40000100800 */
[----:B-1----:R-:W-:-:S04]  /*5110*/  IADD3 R3, PT, PT, R4, 0x178, RZ ;  /* 0x0000017804037810 */ /* 0x002fc80007ffe0ff */
[----:B------:R-:W-:Y:S02]  /*5120*/  SHF.R.S32.HI R5, RZ, 0x1f, R3 ;  /* 0x0000001fff057819 */ /* 0x000fe40000011403 */
[----:B------:R-:W-:-:S04]  /*5130*/  ISETP.GE.U32.AND P0, PT, R3, UR16, PT ;  /* 0x0000001003007c0c */ /* 0x000fc8000bf06070 */
[----:B------:R-:W-:Y:S01]  /*5140*/  ISETP.GE.AND.EX P5, PT, R5, UR17, PT, P0 ;  /* 0x0000001105007c0c */ /* 0x000fe2000bfa6300 */
[----:B--2---:R1:W-:-:S12]  /*5150*/  STL [R1+0x270], R20 ;  /* 0x0002701401007387 */ /* 0x0043d80000100800 */
[----:B-1----:R-:W1:Y:S01]  /*5160*/  @!P5 LDC.64 R20, c[0x0][0x3f8] ;  /* 0x0000fe00ff14db82 */ /* 0x002e620000000a00 */
[----:B------:R-:W-:Y:S02]  /*5170*/  @!P5 MOV R44, R6 ;  /* 0x00000006002cd202 */ /* 0x000fe40000000f00 */
[----:B------:R-:W-:-:S05]  /*5180*/  @!P5 MOV R45, R9 ;  /* 0x00000009002dd202 */ /* 0x000fca0000000f00 */
[----:B0-----:R-:W0:Y:S01]  /*5190*/  @!P5 LDC.64 R58, c[0x0][0x398] ;  /* 0x0000e600ff3adb82 */ /* 0x001e220000000a00 */
[----:B-1----:R-:W-:-:S04]  /*51a0*/  @!P5 IMAD R5, R5, R20, RZ ;  /* 0x000000140505d224 */ /* 0x002fc800078e02ff */
[C---:B------:R-:W-:Y:S02]  /*51b0*/  @!P5 IMAD R5, R3.reuse, R21, R5 ;  /* 0x000000150305d224 */ /* 0x040fe400078e0205 */
[----:B------:R-:W-:Y:S02]  /*51c0*/  @!P5 IMAD.WIDE.U32 R20, R3, R20, R44 ;  /* 0x000000140314d225 */ /* 0x000fe400078e002c */
[----:B------:R-:W1:Y:S03]  /*51d0*/  @!P5 LDC.64 R44, c[0x0][0x3a0] ;  /* 0x0000e800ff2cdb82 */ /* 0x000e660000000a00 */
[----:B------:R-:W-:-:S04]  /*51e0*/  @!P5 IADD3 R3, PT, PT, R21, R5, RZ ;  /* 0x000000051503d210 */ /* 0x000fc80007ffe0ff */
[C---:B------:R-:W-:Y:S02]  /*51f0*/  @!P5 SHF.L.U64.HI R3, R20.reuse, 0x1, R3 ;  /* 0x000000011403d819 */ /* 0x040fe40000010203 */
[----:B------:R-:W-:-:S04]  /*5200*/  @!P5 SHF.L.U32 R20, R20, 0x1, RZ ;  /* 0x000000011414d819 */ /* 0x000fc800000006ff */
[----:B-1----:R-:W-:-:S04]  /*5210*/  @!P5 IADD3 R44, P0, PT, R20, R44, RZ ;  /* 0x0000002c142cd210 */ /* 0x002fc80007f1e0ff */
[----:B------:R-:W-:Y:S02]  /*5220*/  @!P5 IADD3.X R45, PT, PT, R3, R45, RZ, P0, !PT ;  /* 0x0000002d032dd210 */ /* 0x000fe400007fe4ff */
[----:B0-----:R-:W-:-:S04]  /*5230*/  @!P5 IADD3 R58, P0, PT, R20, R58, RZ ;  /* 0x0000003a143ad210 */ /* 0x001fc80007f1e0ff */
[----:B------:R-:W-:Y:S02]  /*5240*/  @!P5 IADD3.X R59, PT, PT, R3, R59, RZ, P0, !PT ;  /* 0x0000003b033bd210 */ /* 0x000fe400007fe4ff */
[----:B------:R-:W-:-:S06]  /*5250*/  MOV R3, RZ ;  /* 0x000000ff00037202 */ /* 0x000fcc0000000f00 */
[----:B------:R-:W2:Y:S01]  /*5260*/  @!P2 LDG.E R3, desc[UR10][R100.64] ;  /* 0x0000000a6403a981 */ /* 0x000ea2000c1e1900 */
[----:B------:R-:W-:-:S03]  /*5270*/  LOP3.LUT R0, R0, 0xfffffdff, RZ, 0xc0, !PT ;  /* 0xfffffdff00007812 */ /* 0x000fc600078ec0ff */
[----:B---3--:R0:W-:Y:S01]  /*5280*/  STL [R1+0x274], R68 ;  /* 0x0002744401007387 */ /* 0x0081e20000100800 */
[----:B------:R-:W-:Y:S01]  /*5290*/  @P5 LOP3.LUT R0, R0, 0x200, RZ, 0xfc, !PT ;  /* 0x0000020000005812 */ /* 0x000fe200078efcff */
[----:B0-----:R-:W-:-:S06]  /*52a0*/  HFMA2 R68, -RZ, RZ, 0, 0 ;  /* 0x00000000ff447431 */ /* 0x001fcc00000001ff */
[----:B------:R-:W3:Y:S01]  /*52b0*/  @!P2 LDG.E R68, desc[UR10][R122.64] ;  /* 0x0000000a7a44a981 */ /* 0x000ee2000c1e1900 */
[----:B------:R-:W-:-:S03]  /*52c0*/  HFMA2 R20, -RZ, RZ, 0, 0 ;  /* 0x00000000ff147431 */ /* 0x000fc600000001ff */
[----:B--2---:R0:W-:Y:S02]  /*52d0*/  STL [R1+0x268], R3 ;  /* 0x0002680301007387 */ /* 0x0041e40000100800 */
[----:B0-----:R-:W-:-:S04]  /*52e0*/  IADD3 R3, PT, PT, R4, 0x180, RZ ;  /* 0x0000018004037810 */ /* 0x001fc80007ffe0ff */
[----:B------:R-:W-:Y:S02]  /*52f0*/  SHF.R.S32.HI R5, RZ, 0x1f, R3 ;  /* 0x0000001fff057819 */ /* 0x000fe40000011403 */
[----:B------:R-:W-:-:S04]  /*5300*/  ISETP.GE.U32.AND P0, PT, R3, UR16, PT ;  /* 0x0000001003007c0c */ /* 0x000fc8000bf06070 */
[----:B------:R-:W-:Y:S02]  /*5310*/  ISETP.GE.AND.EX P2, PT, R5, UR17, PT, P0 ;  /* 0x0000001105007c0c */ /* 0x000fe4000bf46300 */
[----:B------:R-:W-:-:S13]  /*5320*/  LOP3.LUT P0, RZ, R0, 0x10000000, RZ, 0xc0, !PT ;  /* 0x1000000000ff7812 */ /* 0x000fda000780c0ff */
[----:B------:R-:W2:Y:S04]  /*5330*/  @!P0 LDG.E R20, desc[UR10][R64.64] ;  /* 0x0000000a40148981 */ /* 0x000ea8000c1e1900 */
[----:B--2---:R0:W-:Y:S02]  /*5340*/  STL [R1+0x25c], R20 ;  /* 0x00025c1401007387 */ /* 0x0041e40000100800 */
[----:B0-----:R-:W-:-:S06]  /*5350*/  MOV R20, RZ ;  /* 0x000000ff00147202 */ /* 0x001fcc0000000f00 */
[----:B------:R-:W2:Y:S01]  /*5360*/  @!P0 LDG.E R20, desc[UR10][R92.64] ;  /* 0x0000000a5c148981 */ /* 0x000ea2000c1e1900 */
[----:B------:R-:W-:Y:S02]  /*5370*/  @!P2 MOV R64, R6 ;  /* 0x000000060040a202 */ /* 0x000fe40000000f00 */
[----:B------:R-:W-:Y:S01]  /*5380*/  @!P2 MOV R65, R9 ;  /* 0x000000090041a202 */ /* 0x000fe20000000f00 */
[----:B---3--:R0:W-:Y:S02]  /*5390*/  STL [R1+0x26c], R68 ;  /* 0x00026c4401007387 */ /* 0x0081e40000100800 */
[----:B0-----:R-:W0:Y:S01]  /*53a0*/  @!P2 LDC.64 R68, c[0x0][0x398] ;  /* 0x0000e600ff44ab82 */ /* 0x001e220000000a00 */
[C---:B------:R-:W-:Y:S02]  /*53b0*/  LOP3.LUT P5, RZ, R0.reuse, 0x8000000, RZ, 0xc0, !PT ;  /* 0x0800000000ff7812 */ /* 0x040fe400078ac0ff */
[----:B------:R-:W-:-:S11]  /*53c0*/  LOP3.LUT P6, RZ, R0, 0x4000000, RZ, 0xc0, !PT ;  /* 0x0400000000ff7812 */ /* 0x000fd600078cc0ff */
[----:B------:R-:W3:Y:S04]  /*53d0*/  @!P5 LDG.E R84, desc[UR10][R22.64] ;  /* 0x0000000a1654d981 */ /* 0x000ee8000c1e1900 */
[----:B--2---:R1:W-:Y:S02]  /*53e0*/  STL [R1+0x258], R20 ;  /* 0x0002581401007387 */ /* 0x0043e40000100800 */
[----:B-1----:R-:W1:Y:S02]  /*53f0*/  @!P2 LDC.64 R20, c[0x0][0x3f8] ;  /* 0x0000fe00ff14ab82 */ /* 0x002e640000000a00 */
        /* <DEDUP_REMOVED lines=13> */
[----:B------:R-:W-:-:S03]  /*54d0*/  IADD3 R5, PT, PT, R4, 0x188, RZ ;  /* 0x0000018804057810 */ /* 0x000fc60007ffe0ff */
[----:B--2---:R0:W-:Y:S02]  /*54e0*/  STL [R1+0x248], R3 ;  /* 0x0002480301007387 */ /* 0x0041e40000100800 */
[----:B0-----:R-:W-:-:S06]  /*54f0*/  HFMA2 R3, -RZ, RZ, 0, 0 ;  /* 0x00000000ff037431 */ /* 0x001fcc00000001ff */
[----:B------:R0:W2:Y:S01]  /*5500*/  @!P6 LDG.E R3, desc[UR10][R52.64] ;  /* 0x0000000a3403e981 */ /* 0x0000a2000c1e1900 */
[----:B------:R-:W-:Y:S02]  /*5510*/  SHF.R.S32.HI R12, RZ, 0x1f, R5 ;  /* 0x0000001fff0c7819 */ /* 0x000fe40000011405 */
[----:B------:R-:W-:-:S04]  /*5520*/  ISETP.GE.U32.AND P0, PT, R5, UR16, PT ;  /* 0x0000001005007c0c */ /* 0x000fc8000bf06070 */
[----:B------:R-:W-:Y:S01]  /*5530*/  ISETP.GE.AND.EX P5, PT, R12, UR17, PT, P0 ;  /* 0x000000110c007c0c */ /* 0x000fe2000bfa6300 */
[----:B---3--:R1:W-:-:S12]  /*5540*/  STL [R1+0x24c], R84 ;  /* 0x00024c5401007387 */ /* 0x0083d80000100800 */
[----:B0-----:R-:W0:Y:S01]  /*5550*/  @!P5 LDC.64 R52, c[0x0][0x3a0] ;  /* 0x0000e800ff34db82 */ /* 0x001e220000000a00 */
[----:B------:R-:W-:-:S07]  /*5560*/  @!P5 MOV R13, R9 ;  /* 0x00000009000dd202 */ /* 0x000fce0000000f00 */
[----:B-1----:R-:W1:Y:S01]  /*5570*/  @!P5 LDC.64 R84, c[0x0][0x398] ;  /* 0x0000e600ff54db82 */ /* 0x002e620000000a00 */
[----:B------:R-:W-:-:S04]  /*5580*/  LOP3.LUT R0, R0, 0xfffffeff, RZ, 0xc0, !PT ;  /* 0xfffffeff00007812 */ /* 0x000fc800078ec0ff */
[----:B------:R-:W-:-:S04]  /*5590*/  @P2 LOP3.LUT R0, R0, 0x100, RZ, 0xfc, !PT ;  /* 0x0000010000002812 */ /* 0x000fc800078efcff */
[----:B------:R-:W-:-:S04]  /*55a0*/  LOP3.LUT R0, R0, 0xffffff7f, RZ, 0xc0, !PT ;  /* 0xffffff7f00007812 */ /* 0x000fc800078ec0ff */
[----:B------:R-:W-:Y:S01]  /*55b0*/  @P5 LOP3.LUT R0, R0, 0x80, RZ, 0xfc, !PT ;  /* 0x0000008000005812 */ /* 0x000fe200078efcff */
[----:B--2---:R2:W-:Y:S02]  /*55c0*/  STL [R1+0x244], R3 ;  /* 0x0002440301007387 */ /* 0x0045e40000100800 */
[----:B--2---:R-:W-:-:S06]  /*55d0*/  MOV R3, RZ ;  /* 0x000000ff00037202 */ /* 0x004fcc0000000f00 */
[----:B------:R2:W3:Y:S02]  /*55e0*/  @!P6 LDG.E R3, desc[UR10][R10.64] ;  /* 0x0000000a0a03e981 */ /* 0x0004e4000c1e1900 */
[----:B--2---:R-:W2:Y:S02]  /*55f0*/  @!P5 LDC.64 R10, c[0x0][0x3f8] ;  /* 0x0000fe00ff0adb82 */ /* 0x004ea40000000a00 */
[----:B--2---:R-:W-:-:S04]  /*5600*/  @!P5 IMAD R12, R12, R10, RZ ;  /* 0x0000000a0c0cd224 */ /* 0x004fc800078e02ff */
[----:B------:R-:W-:Y:S01]  /*5610*/  @!P5 IMAD R11, R5, R11, R12 ;  /* 0x0000000b050bd224 */ /* 0x000fe200078e020c */
[----:B------:R-:W-:-:S05]  /*5620*/  @!P5 MOV R12, R6 ;  /* 0x00000006000cd202 */ /* 0x000fca0000000f00 */
[----:B------:R-:W-:-:S05]  /*5630*/  @!P5 IMAD.WIDE.U32 R12, R5, R10, R12 ;  /* 0x0000000a050cd225 */ /* 0x000fca00078e000c */
[----:B------:R-:W-:-:S04]  /*5640*/  @!P5 IADD3 R5, PT, PT, R13, R11, RZ ;  /* 0x0000000b0d05d210 */ /* 0x000fc80007ffe0ff */
[C---:B------:R-:W-:Y:S02]  /*5650*/  @!P5 SHF.L.U64.HI R5, R12.reuse, 0x1, R5 ;  /* 0x000000010c05d819 */ /* 0x040fe40000010205 */
[----:B------:R-:W-:-:S04]  /*5660*/  @!P5 SHF.L.U32 R12, R12, 0x1, RZ ;  /* 0x000000010c0cd819 */ /* 0x000fc800000006ff */
[----:B0-----:R-:W-:-:S04]  /*5670*/  @!P5 IADD3 R52, P0, PT, R12, R52, RZ ;  /* 0x000000340c34d210 */ /* 0x001fc80007f1e0ff */
[C---:B------:R-:W-:Y:S02]  /*5680*/  @!P5 IADD3.X R53, PT, PT, R5.reuse, R53, RZ, P0, !PT ;  /* 0x000000350535d210 */ /* 0x040fe400007fe4ff */
[----:B-1----:R-:W-:Y:S02]  /*5690*/  @!P5 IADD3 R84, P0, PT, R12, R84, RZ ;  /* 0x000000540c54d210 */ /* 0x002fe40007f1e0ff */
[----:B------:R-:W-:Y:S02]  /*56a0*/  CS2R R10, SRZ ;  /* 0x00000000000a7805 */ /* 0x000fe4000001ff00 */
[----:B------:R-:W-:Y:S02]  /*56b0*/  IADD3 R13, PT, PT, R4, 0x190, RZ ;  /* 0x00000190040d7810 */ /* 0x000fe40007ffe0ff */
[----:B------:R-:W-:Y:S01]  /*56c0*/  @!P5 IADD3.X R85, PT, PT, R5, R85, RZ, P0, !PT ;  /* 0x000000550555d210 */ /* 0x000fe200007fe4ff */
[----:B------:R-:W-:Y:S01]  /*56d0*/  HFMA2 R5, -RZ, RZ, 0, 0 ;  /* 0x00000000ff057431 */ /* 0x000fe200000001ff */
[----:B------:R-:W-:Y:S01]  /*56e0*/  SHF.R.S32.HI R22, RZ, 0x1f, R13 ;  /* 0x0000001fff167819 */ /* 0x000fe2000001140d */
[----:B------:R-:W2:Y:S01]  /*56f0*/  @!P3 LDG.E R10, desc[UR10][R88.64] ;  /* 0x0000000a580ab981 */ /* 0x000ea2000c1e1900 */
[----:B------:R-:W-:-:S03]  /*5700*/  ISETP.GE.U32.AND P0, PT, R13, UR16, PT ;  /* 0x000000100d007c0c */ /* 0x000fc6000bf06070 */
[----:B------:R0:W4:Y:S01]  /*5710*/  @!P3 LDG.E R5, desc[UR10][R50.64] ;  /* 0x0000000a3205b981 */ /* 0x000122000c1e1900 */
[----:B------:R-:W-:-:S13]  /*5720*/  ISETP.GE.AND.EX P3, PT, R22, UR17, PT, P0 ;  /* 0x0000001116007c0c */ /* 0x000fda000bf66300 */
[----:B------:R-:W1:Y:S01]  /*5730*/  @!P3 LDC.64 R20, c[0x0][0x3f8] ;  /* 0x0000fe00ff14bb82 */ /* 0x000e620000000a00 */
[----:B------:R-:W-:Y:S02]  /*5740*/  LOP3.LUT P0, RZ, R0, 0x1000000, RZ, 0xc0, !PT ;  /* 0x0100000000ff7812 */ /* 0x000fe4000780c0ff */
[----:B------:R-:W-:-:S05]  /*5750*/  @!P3 MOV R23, R9 ;  /* 0x000000090017b202 */ /* 0x000fca0000000f00 */
[----:B0-----:R-:W0:Y:S06]  /*5760*/  @!P3 LDC.64 R50, c[0x0][0x3a0] ;  /* 0x0000e800ff32bb82 */ /* 0x001e2c0000000a00 */
[----:B------:R1:W2:Y:S02]  /*5770*/  @!P0 LDG.E R11, desc[UR10][R76.64] ;  /* 0x0000000a4c0b8981 */ /* 0x0002a4000c1e1900 */
[----:B-1----:R-:W-:Y:S01]  /*5780*/  @!P3 IMAD R22, R22, R20, RZ ;  /* 0x000000141616b224 */ /* 0x002fe200078e02ff */
[----:B------:R-:W1:Y:S03]  /*5790*/  @!P3 LDC.64 R76, c[0x0][0x398] ;  /* 0x0000e600ff4cbb82 */ /* 0x000e660000000a00 */
[----:B------:R-:W-:Y:S01]  /*57a0*/  @!P3 IMAD R21, R13, R21, R22 ;  /* 0x000000150d15b224 */ /* 0x000fe200078e0216 */
[----:B------:R-:W-:-:S05]  /*57b0*/  @!P3 MOV R22, R6 ;  /* 0x000000060016b202 */ /* 0x000fca0000000f00 */
[----:B------:R-:W-:Y:S01]  /*57c0*/  @!P3 IMAD.WIDE.U32 R22, R13, R20, R22 ;  /* 0x000000140d16b225 */ /* 0x000fe200078e0016 */
[----:B------:R-:W-:-:S04]  /*57d0*/  MOV R12, RZ ;  /* 0x000000ff000c7202 */ /* 0x000fc80000000f00 */
[----:B------:R-:W-:Y:S02]  /*57e0*/  @!P3 IADD3 R13, PT, PT, R23, R21, RZ ;  /* 0x00000015170db210 */ /* 0x000fe40007ffe0ff */
[----:B------:R-:W3:Y:S02]  /*57f0*/  @!P0 LDG.E R12, desc[UR10][R24.64] ;  /* 0x0000000a180c8981 */ /* 0x000ee4000c1e1900 */
[C---:B------:R-:W-:Y:S02]  /*5800*/  @!P3 SHF.L.U64.HI R13, R22.reuse, 0x1, R13 ;  /* 0x00000001160db819 */ /* 0x040fe4000001020d */
[----:B------:R-:W-:-:S04]  /*5810*/  @!P3 SHF.L.U32 R22, R22, 0x1, RZ ;  /* 0x000000011616b819 */ /* 0x000fc800000006ff */
[----:B0-----:R-:W-:Y:S02]  /*5820*/  @!P3 IADD3 R50, P0, PT, R22, R50, RZ ;  /* 0x000000321632b210 */ /* 0x001fe40007f1e0ff */
[----:B------:R-:W-:Y:S02]  /*5830*/  LOP3.LUT P5, RZ, R0, 0x800000, RZ, 0xc0, !PT ;  /* 0x0080000000ff7812 */ /* 0x000fe400078ac0ff */
[----:B------:R-:W-:Y:S02]  /*5840*/  @!P3 IADD3.X R51, PT, PT, R13, R51, RZ, P0, !PT ;  /* 0x000000330d33b210 */ /* 0x000fe400007fe4ff */
[----:B-1----:R-:W-:-:S04]  /*5850*/  @!P3 IADD3 R76, P0, PT, R22, R76, RZ ;  /* 0x0000004c164cb210 */ /* 0x002fc80007f1e0ff */
[----:B------:R-:W-:Y:S01]  /*5860*/  @!P3 IADD3.X R77, PT, PT, R13, R77, RZ, P0, !PT ;  /* 0x0000004d0d4db210 */ /* 0x000fe200007fe4ff */
[----:B------:R-:W-:-:S06]  /*5870*/  HFMA2 R13, -RZ, RZ, 0, 0 ;  /* 0x00000000ff0d7431 */ /* 0x000fcc00000001ff */
[----:B------:R0:W2:Y:S02]  /*5880*/  @!P5 LDG.E R13, desc[UR10][R14.64] ;  /* 0x0000000a0e0dd981 */ /* 0x0000a4000c1e1900 */
[----:B0-----:R-:W-:-:S06]  /*5890*/  CS2R R14, SRZ ;  /* 0x00000000000e7805 */ /* 0x001fcc000001ff00 */
[----:B------:R0:W2:Y:S02]  /*58a0*/  @!P5 LDG.E R14, desc[UR10][R16.64] ;  /* 0x0000000a100ed981 */ /* 0x0000a4000c1e1900 */
[----:B0-----:R-:W-:-:S04]  /*58b0*/  IADD3 R17, PT, PT, R4, 0x198, RZ ;  /* 0x0000019804117810 */ /* 0x001fc80007ffe0ff */
[----:B------:R-:W-:Y:S02]  /*58c0*/  SHF.R.S32.HI R22, RZ, 0x1f, R17 ;  /* 0x0000001fff167819 */ /* 0x000fe40000011411 */
[----:B------:R-:W-:-:S04]  /*58d0*/  ISETP.GE.U32.AND P0, PT, R17, UR16, PT ;  /* 0x0000001011007c0c */ /* 0x000fc8000bf06070 */
[----:B------:R-:W-:-:S13]  /*58e0*/  ISETP.GE.AND.EX P5, PT, R22, UR17, PT, P0 ;  /* 0x0000001116007c0c */ /* 0x000fda000bfa6300 */
[----:B------:R-:W0:Y:S01]  /*58f0*/  @!P5 LDC.64 R20, c[0x0][0x3f8] ;  /* 0x0000fe00ff14db82 */ /* 0x000e220000000a00 */
[----:B------:R-:W-:-:S07]  /*5900*/  @!P5 MOV R23, R9 ;  /* 0x000000090017d202 */ /* 0x000fce0000000f00 */
[----:B------:R-:W1:Y:S08]  /*5910*/  @!P5 LDC.64 R88, c[0x0][0x3a0] ;  /* 0x0000e800ff58db82 */ /* 0x000e700000000a00 */
[----:B------:R-:W1:Y:S01]  /*5920*/  @!P5 LDC.64 R90, c[0x0][0x398] ;  /* 0x0000e600ff5adb82 */ /* 0x000e620000000a00 */
[----:B0-----:R-:W-:-:S04]  /*5930*/  @!P5 IMAD R22, R22, R20, RZ ;  /* 0x000000141616d224 */ /* 0x001fc800078e02ff */
        /* <DEDUP_REMOVED lines=8> */
[----:B------:R-:W-:-:S04]  /*59c0*/  @!P5 IADD3 R90, P0, PT, R22, R90, RZ ;  /* 0x0000005a165ad210 */ /* 0x000fc80007f1e0ff */
[----:B------:R-:W-:Y:S01]  /*59d0*/  @!P5 IADD3.X R91, PT, PT, R17, R91, RZ, P0, !PT ;  /* 0x0000005b115bd210 */ /* 0x000fe200007fe4ff */
[----:B------:R-:W-:Y:S01]  /*59e0*/  HFMA2 R17, -RZ, RZ, 0, 0 ;  /* 0x00000000ff117431 */ /* 0x000fe200000001ff */
[----:B------:R-:W-:-:S05]  /*59f0*/  IADD3 R21, PT, PT, R4, 0x1a0, RZ ;  /* 0x000001a004157810 */ /* 0x000fca0007ffe0ff */
[----:B------:R0:W2:Y:S01]  /*5a00*/  @!P4 LDG.E R17, desc[UR10][R18.64] ;  /* 0x0000000a1211c981 */ /* 0x0000a2000c1e1900 */
[----:B------:R-:W-:Y:S02]  /*5a10*/  SHF.R.S32.HI R24, RZ, 0x1f, R21 ;  /* 0x0000001fff187819 */ /* 0x000fe40000011415 */
[----:B------:R-:W-:Y:S02]  /*5a20*/  ISETP.GE.U32.AND P0, PT, R21, UR16, PT ;  /* 0x0000001015007c0c */ /* 0x000fe4000bf06070 */
[----:B0-----:R-:W-:-:S06]  /*5a30*/  CS2R R18, SRZ ;  /* 0x0000000000127805 */ /* 0x001fcc000001ff00 */
[----:B------:R-:W2:Y:S01]  /*5a40*/  @!P4 LDG.E R18, desc[UR10][R30.64] ;  /* 0x0000000a1e12c981 */ /* 0x000ea2000c1e1900 */
[----:B------:R-:W-:Y:S02]  /*5a50*/  ISETP.GE.AND.EX P4, PT, R24, UR17, PT, P0 ;  /* 0x0000001118007c0c */ /* 0x000fe4000bf86300 */
[C---:B------:R-:W-:Y:S02]  /*5a60*/  LOP3.LUT P6, RZ, R0.reuse, 0x400000, RZ, 0xc0, !PT ;  /* 0x0040000000ff7812 */ /* 0x040fe400078cc0ff */
[----:B------:R-:W-:-:S04]  /*5a70*/  LOP3.LUT R0, R0, 0xffffffbf, RZ, 0xc0, !PT ;  /* 0xffffffbf00007812 */ /* 0x000fc800078ec0ff */
[----:B------:R-:W-:-:S05]  /*5a80*/  @P3 LOP3.LUT R0, R0, 0x40, RZ, 0xfc, !PT ;  /* 0x0000004000003812 */ /* 0x000fca00078efcff */
[----:B------:R-:W0:Y:S01]  /*5a90*/  @!P4 LDC.64 R22, c[0x0][0x3f8] ;  /* 0x0000fe00ff16cb82 */ /* 0x000e220000000a00 */
[----:B------:R-:W-:Y:S01]  /*5aa0*/  LOP3.LUT R0, R0, 0xffffffdf, RZ, 0xc0, !PT ;  /* 0xffffffdf00007812 */ /* 0x000fe200078ec0ff */
[----:B------:R-:W2:Y:S03]  /*5ab0*/  @!P6 LDG.E R15, desc[UR10][R116.64] ;  /* 0x0000000a740fe981 */ /* 0x000ea6000c1e1900 */
[----:B------:R-:W-:Y:S02]  /*5ac0*/  @P5 LOP3.LUT R0, R0, 0x20, RZ, 0xfc, !PT ;  /* 0x0000002000005812 */ /* 0x000fe400078efcff */
[----:B------:R-:W-:Y:S01]  /*5ad0*/  MOV R20, RZ ;  /* 0x000000ff00147202 */ /* 0x000fe20000000f00 */
[----:B------:R-:W1:Y:S01]  /*5ae0*/  @!P4 LDC.64 R92, c[0x0][0x3a0] ;  /* 0x0000e800ff5ccb82 */ /* 0x000e620000000a00 */
[----:B------:R-:W-:Y:S02]  /*5af0*/  LOP3.LUT P0, RZ, R0, 0x100000, RZ, 0xc0, !PT ;  /* 0x0010000000ff7812 */ /* 0x000fe4000780c0ff */
[----:B------:R-:W-:-:S11]  /*5b00*/  @!P4 MOV R25, R9 ;  /* 0x000000090019c202 */ /* 0x000fd60000000f00 */
[----:B------:R4:W2:Y:S01]  /*5b10*/  @!P0 LDG.E R20, desc[UR10][R40.64] ;  /* 0x0000000a28148981 */ /* 0x0008a2000c1e1900 */
[----:B0-----:R-:W-:-:S03]  /*5b20*/  @!P4 IMAD R24, R24, R22, RZ ;  /* 0x000000161818c224 */ /* 0x001fc600078e02ff */
[----:B------:R0:W2:Y:S01]  /*5b30*/  @!P0 LDG.E R19, desc[UR10][R26.64] ;  /* 0x0000000a1a138981 */ /* 0x0000a2000c1e1900 */
[C---:B------:R-:W-:Y:S01]  /*5b40*/  @!P4 IMAD R23, R21.reuse, R23, R24 ;  /* 0x000000171517c224 */ /* 0x040fe200078e0218 */
[----:B------:R-:W-:Y:S01]  /*5b50*/  @!P4 MOV R24, R6 ;  /* 0x000000060018c202 */ /* 0x000fe20000000f00 */
[----:B----4-:R-:W4:Y:S04]  /*5b60*/  @!P4 LDC.64 R40, c[0x0][0x398] ;  /* 0x0000e600ff28cb82 */ /* 0x010f280000000a00 */
[----:B------:R-:W-:-:S05]  /*5b70*/  @!P4 IMAD.WIDE.U32 R24, R21, R22, R24 ;  /* 0x000000161518c225 */ /* 0x000fca00078e0018 */
[----:B------:R-:W-:-:S04]  /*5b80*/  @!P4 IADD3 R21, PT, PT, R25, R23, RZ ;  /* 0x000000171915c210 */ /* 0x000fc80007ffe0ff */
[C---:B------:R-:W-:Y:S02]  /*5b90*/  @!P4 SHF.L.U64.HI R21, R24.reuse, 0x1, R21 ;  /* 0x000000011815c819 */ /* 0x040fe40000010215 */
[----:B------:R-:W-:-:S04]  /*5ba0*/  @!P4 SHF.L.U32 R24, R24, 0x1, RZ ;  /* 0x000000011818c819 */ /* 0x000fc800000006ff */
[----:B-1----:R-:W-:Y:S02]  /*5bb0*/  @!P4 IADD3 R92, P0, PT, R24, R92, RZ ;  /* 0x0000005c185cc210 */ /* 0x002fe40007f1e0ff */
[----:B------:R-:W-:Y:S02]  /*5bc0*/  LOP3.LUT P5, RZ, R0, 0x80000, RZ, 0xc0, !PT ;  /* 0x0008000000ff7812 */ /* 0x000fe400078ac0ff */
[----:B------:R-:W-:Y:S02]  /*5bd0*/  @!P4 IADD3.X R93, PT, PT, R21, R93, RZ, P0, !PT ;  /* 0x0000005d155dc210 */ /* 0x000fe400007fe4ff */
[----:B----4-:R-:W-:Y:S02]  /*5be0*/  @!P4 IADD3 R40, P0, PT, R24, R40, RZ ;  /* 0x000000281828c210 */ /* 0x010fe40007f1e0ff */
[----:B------:R-:W-:Y:S02]  /*5bf0*/  CS2R R22, SRZ ;  /* 0x0000000000167805 */ /* 0x000fe4000001ff00 */
[----:B------:R-:W-:-:S02]  /*5c00*/  IADD3 R25, PT, PT, R4, 0x1a8, RZ ;  /* 0x000001a804197810 */ /* 0x000fc40007ffe0ff */
[----:B------:R-:W-:Y:S01]  /*5c10*/  @!P4 IADD3.X R41, PT, PT, R21, R41, RZ, P0, !PT ;  /* 0x000000291529c210 */ /* 0x000fe200007fe4ff */
[----:B------:R-:W-:Y:S01]  /*5c20*/  HFMA2 R21, -RZ, RZ, 0, 0 ;  /* 0x00000000ff157431 */ /* 0x000fe200000001ff */
[----:B------:R-:W-:Y:S02]  /*5c30*/  SHF.R.S32.HI R30, RZ, 0x1f, R25 ;  /* 0x0000001fff1e7819 */ /* 0x000fe40000011419 */
[----:B------:R-:W-:Y:S01]  /*5c40*/  ISETP.GE.U32.AND P0, PT, R25, UR16, PT ;  /* 0x0000001019007c0c */ /* 0x000fe2000bf06070 */
[----:B------:R1:W4:Y:S04]  /*5c50*/  @!P5 LDG.E R22, desc[UR10][R48.64] ;  /* 0x0000000a3016d981 */ /* 0x000328000c1e1900 */
[----:B------:R-:W4:Y:S01]  /*5c60*/  @!P5 LDG.E R21, desc[UR10][R36.64] ;  /* 0x0000000a2415d981 */ /* 0x000f22000c1e1900 */
[----:B------:R-:W-:-:S02]  /*5c70*/  ISETP.GE.AND.EX P5, PT, R30, UR17, PT, P0 ;  /* 0x000000111e007c0c */ /* 0x000fc4000bfa6300 */
[----:B------:R-:W-:-:S06]  /*5c80*/  MOV R16, RZ ;  /* 0x000000ff00107202 */ /* 0x000fcc0000000f00 */
[----:B------:R-:W4:Y:S05]  /*5c90*/  @!P6 LDG.E R16, desc[UR10][R118.64] ;  /* 0x0000000a7610e981 */ /* 0x000f2a000c1e1900 */
[----:B0-----:R-:W0:Y:S01]  /*5ca0*/  @!P5 LDC.64 R26, c[0x0][0x3f8] ;  /* 0x0000fe00ff1adb82 */ /* 0x001e220000000a00 */
[----:B------:R-:W-:Y:S02]  /*5cb0*/  LOP3.LUT P6, RZ, R0, 0x40000, RZ, 0xc0, !PT ;  /* 0x0004000000ff7812 */ /* 0x000fe400078cc0ff */
[----:B------:R-:W-:Y:S02]  /*5cc0*/  MOV R24, RZ ;  /* 0x000000ff00187202 */ /* 0x000fe40000000f00 */
[----:B------:R-:W-:-:S03]  /*5cd0*/  @!P5 MOV R31, R9 ;  /* 0x00000009001fd202 */ /* 0x000fc60000000f00 */
[----:B-1----:R-:W1:Y:S06]  /*5ce0*/  @!P5 LDC.64 R48, c[0x0][0x398] ;  /* 0x0000e600ff30db82 */ /* 0x002e6c0000000a00 */
[----:B------:R3:W4:Y:S01]  /*5cf0*/  @!P6 LDG.E R24, desc[UR10][R60.64] ;  /* 0x0000000a3c18e981 */ /* 0x000722000c1e1900 */
[----:B0-----:R-:W-:Y:S01]  /*5d00*/  @!P5 IMAD R30, R30, R26, RZ ;  /* 0x0000001a1e1ed224 */ /* 0x001fe200078e02ff */
[----:B---3--:R-:W0:Y:S01]  /*5d10*/  @!P5 LDC.64 R60, c[0x0][0x3a0] ;  /* 0x0000e800ff3cdb82 */ /* 0x008e220000000a00 */
[----:B------:R-:W-:Y:S01]  /*5d20*/  LOP3.LUT R0, R0, 0xffffffef, RZ, 0xc0, !PT ;  /* 0xffffffef00007812 */ /* 0x000fe200078ec0ff */
[----:B------:R3:W4:Y:S01]  /*5d30*/  @!P6 LDG.E R23, desc[UR10][R46.64] ;  /* 0x0000000a2e17e981 */ /* 0x000722000c1e1900 */
[----:B------:R-:W-:Y:S01]  /*5d40*/  @!P5 IMAD R27, R25, R27, R30 ;  /* 0x0000001b191bd224 */ /* 0x000fe200078e021e */
[----:B------:R-:W-:-:S05]  /*5d50*/  @!P5 MOV R30, R6 ;  /* 0x00000006001ed202 */ /* 0x000fca0000000f00 */
[----:B------:R-:W-:-:S05]  /*5d60*/  @!P5 IMAD.WIDE.U32 R30, R25, R26, R30 ;  /* 0x0000001a191ed225 */ /* 0x000fca00078e001e */
[----:B------:R-:W-:-:S04]  /*5d70*/  @!P5 IADD3 R25, PT, PT, R31, R27, RZ ;  /* 0x0000001b1f19d210 */ /* 0x000fc80007ffe0ff */
[C---:B------:R-:W-:Y:S02]  /*5d80*/  @!P5 SHF.L.U64.HI R25, R30.reuse, 0x1, R25 ;  /* 0x000000011e19d819 */ /* 0x040fe40000010219 */
[----:B------:R-:W-:Y:S02]  /*5d90*/  @!P5 SHF.L.U32 R30, R30, 0x1, RZ ;  /* 0x000000011e1ed819 */ /* 0x000fe400000006ff */
[----:B------:R-:W-:Y:S02]  /*5da0*/  @P4 LOP3.LUT R0, R0, 0x10, RZ, 0xfc, !PT ;  /* 0x0000001000004812 */ /* 0x000fe400078efcff */
[----:B0-----:R-:W-:Y:S02]  /*5db0*/  @!P5 IADD3 R60, P0, PT, R30, R60, RZ ;  /* 0x0000003c1e3cd210 */ /* 0x001fe40007f1e0ff */
[----:B------:R-:W-:Y:S02]  /*5dc0*/  LOP3.LUT R0, R0, 0xfffffff7, RZ, 0xc0, !PT ;  /* 0xfffffff700007812 */ /* 0x000fe400078ec0ff */
[----:B------:R-:W-:-:S02]  /*5dd0*/  @!P5 IADD3.X R61, PT, PT, R25, R61, RZ, P0, !PT ;  /* 0x0000003d193dd210 */ /* 0x000fc400007fe4ff */
[----:B-1----:R-:W-:Y:S02]  /*5de0*/  @!P5 IADD3 R48, P0, PT, R30, R48, RZ ;  /* 0x000000301e30d210 */ /* 0x002fe40007f1e0ff */
[----:B------:R-:W-:Y:S02]  /*5df0*/  @P5 LOP3.LUT R0, R0, 0x8, RZ, 0xfc, !PT ;  /* 0x0000000800005812 */ /* 0x000fe400078efcff */
[----:B------:R-:W-:Y:S02]  /*5e00*/  @!P5 IADD3.X R49, PT, PT, R25, R49, RZ, P0, !PT ;  /* 0x000000311931d210 */ /* 0x000fe400007fe4ff */
[----:B------:R-:W-:Y:S01]  /*5e10*/  LOP3.LUT P5, RZ, R2, 0x80000000, RZ, 0xc0, !PT ;  /* 0x8000000002ff7812 */ /* 0x000fe200078ac0ff */
[----:B------:R-:W-:Y:S01]  /*5e20*/  HFMA2 R25, -RZ, RZ, 0, 0 ;  /* 0x00000000ff197431 */ /* 0x000fe200000001ff */
[----:B------:R-:W-:Y:S02]  /*5e30*/  IADD3 R31, PT, PT, R4, 0x1b0, RZ ;  /* 0x000001b0041f7810 */ /* 0x000fe40007ffe0ff */
[----:B------:R-:W-:-:S02]  /*5e40*/  CS2R R26, SRZ ;  /* 0x00000000001a7805 */ /* 0x000fc4000001ff00 */
[----:B---3--:R-:W-:Y:S02]  /*5e50*/  SHF.R.S32.HI R46, RZ, 0x1f, R31 ;  /* 0x0000001fff2e7819 */ /* 0x008fe4000001141f */
[----:B------:R-:W-:-:S05]  /*5e60*/  ISETP.GE.U32.AND P0, PT, R31, UR16, PT ;  /* 0x000000101f007c0c */ /* 0x000fca000bf06070 */
[----:B------:R-:W3:Y:S04]  /*5e70*/  @!P5 LDG.E R25, desc[UR10][R56.64] ;  /* 0x0000000a3819d981 */ /* 0x000ee8000c1e1900 */
[----:B------:R-:W3:Y:S01]  /*5e80*/  @!P5 LDG.E R26, desc[UR10][R72.64] ;  /* 0x0000000a481ad981 */ /* 0x000ee2000c1e1900 */
[----:B------:R-:W-:Y:S02]  /*5e90*/  ISETP.GE.AND.EX P5, PT, R46, UR17, PT, P0 ;  /* 0x000000112e007c0c */ /* 0x000fe4000bfa6300 */
[----:B------:R-:W-:-:S11]  /*5ea0*/  LOP3.LUT P0, RZ, R0, 0x10000, RZ, 0xc0, !PT ;  /* 0x0001000000ff7812 */ /* 0x000fd6000780c0ff */
[----:B------:R-:W0:Y:S01]  /*5eb0*/  @!P5 LDC.64 R36, c[0x0][0x3f8] ;  /* 0x0000fe00ff24db82 */ /* 0x000e220000000a00 */
[----:B------:R-:W-:Y:S01]  /*5ec0*/  MOV R30, RZ ;  /* 0x000000ff001e7202 */ /* 0x000fe20000000f00 */
[----:B------:R1:W3:Y:S01]  /*5ed0*/  @!P0 LDG.E R27, desc[UR10][R70.64] ;  /* 0x0000000a461b8981 */ /* 0x0002e2000c1e1900 */
[----:B------:R-:W-:-:S04]  /*5ee0*/  @!P5 MOV R47, R9 ;  /* 0x00000009002fd202 */ /* 0x000fc80000000f00 */
[----:B------:R1:W3:Y:S02]  /*5ef0*/  @!P0 LDG.E R30, desc[UR10][R66.64] ;  /* 0x0000000a421e8981 */ /* 0x0002e4000c1e1900 */
[----:B-1----:R-:W1:Y:S08]  /*5f00*/  @!P5 LDC.64 R70, c[0x0][0x3a0] ;  /* 0x0000e800ff46db82 */ /* 0x002e700000000a00 */
        /* <DEDUP_REMOVED lines=8> */
[----:B-1----:R-:W-:Y:S02]  /*5f90*/  @!P5 IADD3 R70, P0, PT, R46, R70, RZ ;  /* 0x000000462e46d210 */ /* 0x002fe40007f1e0ff */
[----:B------:R-:W-:Y:S02]  /*5fa0*/  LOP3.LUT P6, RZ, R0, 0x8000, RZ, 0xc0, !PT ;  /* 0x0000800000ff7812 */ /* 0x000fe400078cc0ff */
[----:B------:R-:W-:Y:S02]  /*5fb0*/  @!P5 IADD3.X R71, PT, PT, R31, R71, RZ, P0, !PT ;  /* 0x000000471f47d210 */ /* 0x000fe400007fe4ff */
[----:B------:R-:W-:Y:S02]  /*5fc0*/  @!P5 IADD3 R66, P0, PT, R46, R66, RZ ;  /* 0x000000422e42d210 */ /* 0x000fe40007f1e0ff */
[----:B------:R-:W-:Y:S02]  /*5fd0*/  CS2R R36, SRZ ;  /* 0x0000000000247805 */ /* 0x000fe4000001ff00 */
[----:B------:R-:W-:-:S02]  /*5fe0*/  IADD3 R72, PT, PT, R4, 0x1b8, RZ ;  /* 0x000001b804487810 */ /* 0x000fc40007ffe0ff */
[----:B------:R-:W-:Y:S01]  /*5ff0*/  @!P5 IADD3.X R67, PT, PT, R31, R67, RZ, P0, !PT ;  /* 0x000000431f43d210 */ /* 0x000fe200007fe4ff */
[----:B------:R-:W-:Y:S01]  /*6000*/  HFMA2 R31, -RZ, RZ, 0, 0 ;  /* 0x00000000ff1f7431 */ /* 0x000fe200000001ff */
[----:B------:R-:W-:Y:S02]  /*6010*/  SHF.R.S32.HI R56, RZ, 0x1f, R72 ;  /* 0x0000001fff387819 */ /* 0x000fe40000011448 */
[----:B------:R-:W-:Y:S01]  /*6020*/  ISETP.GE.U32.AND P0, PT, R72, UR16, PT ;  /* 0x0000001048007c0c */ /* 0x000fe2000bf06070 */
[----:B------:R-:W3:Y:S04]  /*6030*/  @!P6 LDG.E R36, desc[UR10][R78.64] ;  /* 0x0000000a4e24e981 */ /* 0x000ee8000c1e1900 */
[----:B------:R0:W3:Y:S01]  /*6040*/  @!P6 LDG.E R31, desc[UR10][R74.64] ;  /* 0x0000000a4a1fe981 */ /* 0x0000e2000c1e1900 */
[----:B------:R-:W-:-:S13]  /*6050*/  ISETP.GE.AND.EX P6, PT, R56, UR17, PT, P0 ;  /* 0x0000001138007c0c */ /* 0x000fda000bfc6300 */
[----:B------:R-:W1:Y:S01]  /*6060*/  @!P6 LDC.64 R46, c[0x0][0x3f8] ;  /* 0x0000fe00ff2eeb82 */ /* 0x000e620000000a00 */
[----:B------:R-:W-:Y:S02]  /*6070*/  LOP3.LUT R0, R0, 0xfffffffb, RZ, 0xc0, !PT ;  /* 0xfffffffb00007812 */ /* 0x000fe400078ec0ff */
[----:B------:R-:W-:Y:S02]  /*6080*/  @!P6 MOV R57, R9 ;  /* 0x000000090039e202 */ /* 0x000fe40000000f00 */
[----:B------:R-:W-:-:S03]  /*6090*/  @P5 LOP3.LUT R0, R0, 0x4, RZ, 0xfc, !PT ;  /* 0x0000000400005812 */ /* 0x000fc600078efcff */
[----:B0-----:R-:W0:Y:S01]  /*60a0*/  @!P6 LDC.64 R74, c[0x0][0x398] ;  /* 0x0000e600ff4aeb82 */ /* 0x001e220000000a00 */
[----:B------:R-:W-:-:S13]  /*60b0*/  LOP3.LUT P0, RZ, R0, 0x4000, RZ, 0xc0, !PT ;  /* 0x0000400000ff7812 */ /* 0x000fda000780c0ff */
[----:B------:R2:W3:Y:S01]  /*60c0*/  @!P0 LDG.E R37, desc[UR10][R34.64] ;  /* 0x0000000a22258981 */ /* 0x0004e2000c1e1900 */
[----:B-1----:R-:W-:-:S04]  /*60d0*/  @!P6 IMAD R56, R56, R46, RZ ;  /* 0x0000002e3838e224 */ /* 0x002fc800078e02ff */
[----:B------:R-:W-:Y:S01]  /*60e0*/  @!P6 IMAD R47, R72, R47, R56 ;  /* 0x0000002f482fe224 */ /* 0x000fe200078e0238 */
[----:B------:R-:W-:-:S05]  /*60f0*/  @!P6 MOV R56, R6 ;  /* 0x000000060038e202 */ /* 0x000fca0000000f00 */
[----:B------:R-:W-:Y:S02]  /*6100*/  @!P6 IMAD.WIDE.U32 R56, R72, R46, R56 ;  /* 0x0000002e4838e225 */ /* 0x000fe400078e0038 */
[----:B------:R-:W1:Y:S01]  /*6110*/  @!P6 LDC.64 R72, c[0x0][0x3a0] ;  /* 0x0000e800ff48eb82 */ /* 0x000e620000000a00 */
[----:B--2---:R-:W-:Y:S02]  /*6120*/  MOV R34, RZ ;  /* 0x000000ff00227202 */ /* 0x004fe40000000f00 */
[----:B------:R-:W-:-:S04]  /*6130*/  @!P6 IADD3 R35, PT, PT, R57, R47, RZ ;  /* 0x0000002f3923e210 */ /* 0x000fc80007ffe0ff */
[C---:B------:R-:W-:Y:S01]  /*6140*/  @!P6 SHF.L.U64.HI R35, R56.reuse, 0x1, R35 ;  /* 0x000000013823e819 */ /* 0x040fe20000010223 */
[----:B------:R-:W2:Y:S01]  /*6150*/  @!P0 LDG.E R34, desc[UR10][R82.64] ;  /* 0x0000000a52228981 */ /* 0x000ea2000c1e1900 */
[----:B------:R-:W-:Y:S02]  /*6160*/  @!P6 SHF.L.U32 R56, R56, 0x1, RZ ;  /* 0x000000013838e819 */ /* 0x000fe400000006ff */
[----:B------:R-:W-:-:S04]  /*6170*/  LOP3.LUT R0, R0, 0xfffffffd, RZ, 0xc0, !PT ;  /* 0xfffffffd00007812 */ /* 0x000fc800078ec0ff */
[----:B------:R-:W-:Y:S02]  /*6180*/  @P6 LOP3.LUT R0, R0, 0x2, RZ, 0xfc, !PT ;  /* 0x0000000200006812 */ /* 0x000fe400078efcff */
[----:B-1----:R-:W-:-:S04]  /*6190*/  @!P6 IADD3 R72, P0, PT, R56, R72, RZ ;  /* 0x000000483848e210 */ /* 0x002fc80007f1e0ff */
[----:B------:R-:W-:Y:S02]  /*61a0*/  @!P6 IADD3.X R73, PT, PT, R35, R73, RZ, P0, !PT ;  /* 0x000000492349e210 */ /* 0x000fe400007fe4ff */
[----:B0-----:R-:W-:-:S04]  /*61b0*/  @!P6 IADD3 R74, P0, PT, R56, R74, RZ ;  /* 0x0000004a384ae210 */ /* 0x001fc80007f1e0ff */
[----:B------:R-:W-:Y:S02]  /*61c0*/  @!P6 IADD3.X R75, PT, PT, R35, R75, RZ, P0, !PT ;  /* 0x0000004b234be210 */ /* 0x000fe400007fe4ff */
[----:B------:R-:W-:Y:S01]  /*61d0*/  LOP3.LUT P6, RZ, R2, 0x40000000, RZ, 0xc0, !PT ;  /* 0x4000000002ff7812 */ /* 0x000fe200078cc0ff */
[----:B------:R-:W-:Y:S01]  /*61e0*/  HFMA2 R35, -RZ, RZ, 0, 0 ;  /* 0x00000000ff237431 */ /* 0x000fe200000001ff */
[----:B------:R-:W-:Y:S02]  /*61f0*/  IADD3 R57, PT, PT, R4, 0x1c0, RZ ;  /* 0x000001c004397810 */ /* 0x000fe40007ffe0ff */
[----:B------:R-:W-:Y:S02]  /*6200*/  CS2R R46, SRZ ;  /* 0x00000000002e7805 */ /* 0x000fe4000001ff00 */
[----:B------:R-:W-:Y:S02]  /*6210*/  SHF.R.S32.HI R78, RZ, 0x1f, R57 ;  /* 0x0000001fff4e7819 */ /* 0x000fe40000011439 */
[----:B------:R-:W-:-:S05]  /*6220*/  ISETP.GE.U32.AND P0, PT, R57, UR16, PT ;  /* 0x0000001039007c0c */ /* 0x000fca000bf06070 */
[----:B------:R-:W2:Y:S04]  /*6230*/  @!P6 LDG.E R35, desc[UR10][R80.64] ;  /* 0x0000000a5023e981 */ /* 0x000ea8000c1e1900 */
[----:B------:R-:W2:Y:S01]  /*6240*/  @!P6 LDG.E R46, desc[UR10][R86.64] ;  /* 0x0000000a562ee981 */ /* 0x000ea2000c1e1900 */
[----:B------:R-:W-:Y:S02]  /*6250*/  ISETP.GE.AND.EX P6, PT, R78, UR17, PT, P0 ;  /* 0x000000114e007c0c */ /* 0x000fe4000bfc6300 */
[----:B------:R-:W-:Y:S02]  /*6260*/  LOP3.LUT P0, RZ, R0, 0x1000, RZ, 0xc0, !PT ;  /* 0x0000100000ff7812 */ /* 0x000fe4000780c0ff */
[----:B------:R-:W-:-:S11]  /*6270*/  MOV R56, RZ ;  /* 0x000000ff00387202 */ /* 0x000fd60000000f00 */
[----:B------:R0:W2:Y:S04]  /*6280*/  @!P0 LDG.E R56, desc[UR10][R54.64] ;  /* 0x0000000a36388981 */ /* 0x0000a8000c1e1900 */
[----:B------:R1:W2:Y:S01]  /*6290*/  @!P0 LDG.E R47, desc[UR10][R62.64] ;  /* 0x0000000a3e2f8981 */ /* 0x0002a2000c1e1900 */
[----:B0-----:R-:W0:Y:S01]  /*62a0*/  @!P6 LDC.64 R54, c[0x0][0x3f8] ;  /* 0x0000fe00ff36eb82 */ /* 0x001e220000000a00 */
[----:B-1----:R-:W-:Y:S02]  /*62b0*/  @!P6 MOV R62, R6 ;  /* 0x00000006003ee202 */ /* 0x002fe40000000f00 */
[----:B------:R-:W-:Y:S01]  /*62c0*/  @!P6 MOV R63, R9 ;  /* 0x00000009003fe202 */ /* 0x000fe20000000f00 */
[----:B0-----:R-:W-:-:S04]  /*62d0*/  @!P6 IMAD R78, R78, R54, RZ ;  /* 0x000000364e4ee224 */ /* 0x001fc800078e02ff */
[C---:B------:R-:W-:Y:S02]  /*62e0*/  @!P6 IMAD R78, R57.reuse, R55, R78 ;  /* 0x00000037394ee224 */ /* 0x040fe400078e024e */
[----:B------:R-:W-:Y:S02]  /*62f0*/  @!P6 IMAD.WIDE.U32 R54, R57, R54, R62 ;  /* 0x000000363936e225 */ /* 0x000fe400078e003e */
[----:B------:R-:W0:Y:S03]  /*6300*/  @!P6 LDC.64 R62, c[0x0][0x3a0] ;  /* 0x0000e800ff3eeb82 */ /* 0x000e260000000a00 */
[----:B------:R-:W-:-:S05]  /*6310*/  @!P6 IADD3 R55, PT, PT, R55, R78, RZ ;  /* 0x0000004e3737e210 */ /* 0x000fca0007ffe0ff */
[----:B------:R-:W1:Y:S01]  /*6320*/  @!P6 LDC.64 R78, c[0x0][0x398] ;  /* 0x0000e600ff4eeb82 */ /* 0x000e620000000a00 */
[C---:B------:R-:W-:Y:S02]  /*6330*/  @!P6 SHF.L.U64.HI R55, R54.reuse, 0x1, R55 ;  /* 0x000000013637e819 */ /* 0x040fe40000010237 */
[----:B------:R-:W-:Y:S02]  /*6340*/  @!P6 SHF.L.U32 R54, R54, 0x1, RZ ;  /* 0x000000013636e819 */ /* 0x000fe400000006ff */
[----:B------:R-:W-:-:S04]  /*6350*/  LOP3.LUT R0, R0, 0xfffffffe, RZ, 0xc0, !PT ;  /* 0xfffffffe00007812 */ /* 0x000fc800078ec0ff */
[----:B------:R-:W-:Y:S02]  /*6360*/  @P6 LOP3.LUT R0, R0, 0x1, RZ, 0xfc, !PT ;  /* 0x0000000100006812 */ /* 0x000fe400078efcff */
[----:B0-----:R-:W-:-:S04]  /*6370*/  @!P6 IADD3 R62, P0, PT, R54, R62, RZ ;  /* 0x0000003e363ee210 */ /* 0x001fc80007f1e0ff */
[----:B------:R-:W-:Y:S02]  /*6380*/  @!P6 IADD3.X R63, PT, PT, R55, R63, RZ, P0, !PT ;  /* 0x0000003f373fe210 */ /* 0x000fe400007fe4ff */
[----:B-1----:R-:W-:-:S04]  /*6390*/  @!P6 IADD3 R78, P0, PT, R54, R78, RZ ;  /* 0x0000004e364ee210 */ /* 0x002fc80007f1e0ff */
[----:B------:R-:W-:Y:S02]  /*63a0*/  @!P6 IADD3.X R79, PT, PT, R55, R79, RZ, P0, !PT ;  /* 0x0000004f374fe210 */ /* 0x000fe400007fe4ff */
[----:B------:R-:W-:Y:S01]  /*63b0*/  LOP3.LUT P0, RZ, R0, 0x800, RZ, 0xc0, !PT ;  /* 0x0000080000ff7812 */ /* 0x000fe2000780c0ff */
[----:B------:R-:W-:-:S12]  /*63c0*/  HFMA2 R54, -RZ, RZ, 0, 0 ;  /* 0x00000000ff367431 */ /* 0x000fd800000001ff */
[----:B------:R0:W2:Y:S02]  /*63d0*/  @!P0 LDG.E R54, desc[UR10][R28.64] ;  /* 0x0000000a1c368981 */ /* 0x0000a4000c1e1900 */
[----:B0-----:R-:W-:-:S06]  /*63e0*/  CS2R R28, SRZ ;  /* 0x00000000001c7805 */ /* 0x001fcc000001ff00 */
[----:B------:R0:W2:Y:S04]  /*63f0*/  @!P0 LDG.E R28, desc[UR10][R32.64] ;  /* 0x0000000a201c8981 */ /* 0x0000a8000c1e1900 */
[----:B------:R-:W2:Y:S01]  /*6400*/  @!P1 LDG.E R29, desc[UR10][R42.64] ;  /* 0x0000000a2a1d9981 */ /* 0x000ea2000c1e1900 */
[----:B0-----:R-:W-:-:S04]  /*6410*/  IADD3 R33, PT, PT, R4, 0x1c8, RZ ;  /* 0x000001c804217810 */ /* 0x001fc80007ffe0ff */
[----:B------:R-:W-:Y:S02]  /*6420*/  SHF.R.S32.HI R55, RZ, 0x1f, R33 ;  /* 0x0000001fff377819 */ /* 0x000fe40000011421 */
[----:B------:R-:W-:-:S04]  /*6430*/  ISETP.GE.U32.AND P0, PT, R33, UR16, PT ;  /* 0x0000001021007c0c */ /* 0x000fc8000bf06070 */
[----:B------:R-:W-:Y:S02]  /*6440*/  ISETP.GE.AND.EX P0, PT, R55, UR17, PT, P0 ;  /* 0x0000001137007c0c */ /* 0x000fe4000bf06300 */
[----:B------:R-:W-:-:S06]  /*6450*/  MOV R32, RZ ;  /* 0x000000ff00207202 */ /* 0x000fcc0000000f00 */
[----:B------:R0:W2:Y:S05]  /*6460*/  @!P1 LDG.E R32, desc[UR10][R38.64] ;  /* 0x0000000a26209981 */ /* 0x0000aa000c1e1900 */
[----:B------:R-:W1:Y:S08]  /*6470*/  @!P0 LDC.64 R80, c[0x0][0x398] ;  /* 0x0000e600ff508b82 */ /* 0x000e700000000a00 */
[----:B0-----:R-:W0:Y:S01]  /*6480*/  @!P0 LDC.64 R38, c[0x0][0x3f8] ;  /* 0x0000fe00ff268b82 */ /* 0x001e220000000a00 */
[----:B------:R-:W-:-:S02]  /*6490*/  @!P0 MOV R42, R6 ;  /* 0x00000006002a8202 */ /* 0x000fc40000000f00 */
[----:B------:R-:W-:Y:S01]  /*64a0*/  @!P0 MOV R43, R9 ;  /* 0x00000009002b8202 */ /* 0x000fe20000000f00 */
[----:B0-----:R-:W-:-:S04]  /*64b0*/  @!P0 IMAD R55, R55, R38, RZ ;  /* 0x0000002637378224 */ /* 0x001fc800078e02ff */
[C---:B------:R-:W-:Y:S02]  /*64c0*/  @!P0 IMAD R55, R33.reuse, R39, R55 ;  /* 0x0000002721378224 */ /* 0x040fe400078e0237 */
[----:B------:R-:W-:Y:S02]  /*64d0*/  @!P0 IMAD.WIDE.U32 R38, R33, R38, R42 ;  /* 0x0000002621268225 */ /* 0x000fe400078e002a */
[----:B------:R-:W0:Y:S03]  /*64e0*/  @!P0 LDC.64 R42, c[0x0][0x3a0] ;  /* 0x0000e800ff2a8b82 */ /* 0x000e260000000a00 */
[----:B------:R-:W-:-:S04]  /*64f0*/  @!P0 IADD3 R33, PT, PT, R39, R55, RZ ;  /* 0x0000003727218210 */ /* 0x000fc80007ffe0ff */
[C---:B------:R-:W-:Y:S02]  /*6500*/  @!P0 SHF.L.U64.HI R33, R38.reuse, 0x1, R33 ;  /* 0x0000000126218819 */ /* 0x040fe40000010221 */
[----:B------:R-:W-:-:S04]  /*6510*/  @!P0 SHF.L.U32 R38, R38, 0x1, RZ ;  /* 0x0000000126268819 */ /* 0x000fc800000006ff */
[----:B0-----:R-:W-:-:S04]  /*6520*/  @!P0 IADD3 R42, P1, PT, R38, R42, RZ ;  /* 0x0000002a262a8210 */ /* 0x001fc80007f3e0ff */
[----:B------:R-:W-:Y:S02]  /*6530*/  @!P0 IADD3.X R43, PT, PT, R33, R43, RZ, P1, !PT ;  /* 0x0000002b212b8210 */ /* 0x000fe40000ffe4ff */
[----:B-1----:R-:W-:-:S04]  /*6540*/  @!P0 IADD3 R80, P1, PT, R38, R80, RZ ;  /* 0x0000005026508210 */ /* 0x002fc80007f3e0ff */
[----:B------:R-:W-:Y:S02]  /*6550*/  @!P0 IADD3.X R81, PT, PT, R33, R81, RZ, P1, !PT ;  /* 0x0000005121518210 */ /* 0x000fe40000ffe4ff */
[----:B------:R-:W-:Y:S01]  /*6560*/  LOP3.LUT P1, RZ, R0, 0x200, RZ, 0xc0, !PT ;  /* 0x0000020000ff7812 */ /* 0x000fe2000782c0ff */
[----:B------:R-:W-:Y:S01]  /*6570*/  HFMA2 R33, -RZ, RZ, 0, 0 ;  /* 0x00000000ff217431 */ /* 0x000fe200000001ff */
[----:B------:R-:W-:-:S06]  /*6580*/  CS2R R38, SRZ ;  /* 0x0000000000267805 */ /* 0x000fcc000001ff00 */
[----:B------:R-:W2:Y:S05]  /*6590*/  @!P2 LDG.E R39, desc[UR10][R64.64] ;  /* 0x0000000a4027a981 */ /* 0x000eaa000c1e1900 */
[----:B------:R0:W2:Y:S04]  /*65a0*/  @!P1 LDG.E R33, desc[UR10][R44.64] ;  /* 0x0000000a2c219981 */ /* 0x0000a8000c1e1900 */
[----:B------:R1:W2:Y:S01]  /*65b0*/  @!P1 LDG.E R38, desc[UR10][R58.64] ;  /* 0x0000000a3a269981 */ /* 0x0002a2000c1e1900 */
[----:B0-----:R-:W-:-:S04]  /*65c0*/  IADD3 R45, PT, PT, R4, 0x1d0, RZ ;  /* 0x000001d0042d7810 */ /* 0x001fc80007ffe0ff */
[----:B------:R-:W-:Y:S02]  /*65d0*/  SHF.R.S32.HI R55, RZ, 0x1f, R45 ;  /* 0x0000001fff377819 */ /* 0x000fe4000001142d */
[----:B------:R-:W-:-:S04]  /*65e0*/  ISETP.GE.U32.AND P1, PT, R45, UR16, PT ;  /* 0x000000102d007c0c */ /* 0x000fc8000bf26070 */
[----:B------:R-:W-:-:S13]  /*65f0*/  ISETP.GE.AND.EX P1, PT, R55, UR17, PT, P1 ;  /* 0x0000001137007c0c */ /* 0x000fda000bf26310 */
[----:B-1----:R-:W0:Y:S01]  /*6600*/  @!P1 LDC.64 R58, c[0x0][0x3f8] ;  /* 0x0000fe00ff3a9b82 */ /* 0x002e220000000a00 */
[----:B------:R-:W-:Y:S02]  /*6610*/  @!P1 MOV R64, R6 ;  /* 0x0000000600409202 */ /* 0x000fe40000000f00 */
        /* <DEDUP_REMOVED lines=9> */
[----:B------:R-:W-:-:S06]  /*66b0*/  MOV R44, RZ ;  /* 0x000000ff002c7202 */ /* 0x000fcc0000000f00 */
[----:B------:R-:W2:Y:S01]  /*66c0*/  @!P2 LDG.E R44, desc[UR10][R68.64] ;  /* 0x0000000a442ca981 */ /* 0x000ea2000c1e1900 */
[----:B0-----:R-:W-:-:S04]  /*66d0*/  @!P1 IADD3 R58, P2, PT, R55, R58, RZ ;  /* 0x0000003a373a9210 */ /* 0x001fc80007f5e0ff */
[----:B------:R-:W-:Y:S02]  /*66e0*/  @!P1 IADD3.X R59, PT, PT, R45, R59, RZ, P2, !PT ;  /* 0x0000003b2d3b9210 */ /* 0x000fe400017fe4ff */
[----:B-1----:R-:W-:-:S04]  /*66f0*/  @!P1 IADD3 R122, P2, PT, R55, R64, RZ ;  /* 0x00000040377a9210 */ /* 0x002fc80007f5e0ff */
[----:B------:R-:W-:Y:S02]  /*6700*/  @!P1 IADD3.X R123, PT, PT, R45, R65, RZ, P2, !PT ;  /* 0x000000412d7b9210 */ /* 0x000fe400017fe4ff */
[----:B------:R-:W-:Y:S01]  /*6710*/  LOP3.LUT P2, RZ, R0, 0x80, RZ, 0xc0, !PT ;  /* 0x0000008000ff7812 */ /* 0x000fe2000784c0ff */
[----:B------:R-:W-:Y:S01]  /*6720*/  HFMA2 R45, -RZ, RZ, 0, 0 ;  /* 0x00000000ff2d7431 */ /* 0x000fe200000001ff */
[----:B------:R-:W-:-:S11]  /*6730*/  IADD3 R57, PT, PT, R4, 0x1d8, RZ ;  /* 0x000001d804397810 */ /* 0x000fd60007ffe0ff */
[----:B------:R0:W2:Y:S01]  /*6740*/  @!P2 LDG.E R45, desc[UR10][R52.64] ;  /* 0x0000000a342da981 */ /* 0x0000a2000c1e1900 */
[----:B------:R-:W-:Y:S02]  /*6750*/  SHF.R.S32.HI R64, RZ, 0x1f, R57 ;  /* 0x0000001fff407819 */ /* 0x000fe40000011439 */
[----:B0-----:R-:W-:-:S06]  /*6760*/  CS2R R52, SRZ ;  /* 0x0000000000347805 */ /* 0x001fcc000001ff00 */
[----:B------:R-:W2:Y:S01]  /*6770*/  @!P2 LDG.E R52, desc[UR10][R84.64] ;  /* 0x0000000a5434a981 */ /* 0x000ea2000c1e1900 */
[----:B------:R-:W-:-:S03]  /*6780*/  ISETP.GE.U32.AND P2, PT, R57, UR16, PT ;  /* 0x0000001039007c0c */ /* 0x000fc6000bf46070 */
[----:B------:R0:W2:Y:S01]  /*6790*/  @!P3 LDG.E R53, desc[UR10][R50.64] ;  /* 0x0000000a3235b981 */ /* 0x0000a2000c1e1900 */
[----:B------:R-:W-:-:S13]  /*67a0*/  ISETP.GE.AND.EX P2, PT, R64, UR17, PT, P2 ;  /* 0x0000001140007c0c */ /* 0x000fda000bf46320 */
[----:B0-----:R-:W0:Y:S01]  /*67b0*/  @!P2 LDC.64 R50, c[0x0][0x3f8] ;  /* 0x0000fe00ff32ab82 */ /* 0x001e220000000a00 */
        /* <DEDUP_REMOVED lines=10> */
[----:B------:R-:W-:-:S06]  /*6860*/  MOV R55, RZ ;  /* 0x000000ff00377202 */ /* 0x000fcc0000000f00 */
[----:B------:R4:W2:Y:S01]  /*6870*/  @!P3 LDG.E R55, desc[UR10][R76.64] ;  /* 0x0000000a4c37b981 */ /* 0x0008a2000c1e1900 */
[----:B0-----:R-:W-:-:S04]  /*6880*/  @!P2 IADD3 R50, P3, PT, R68, R50, RZ ;  /* 0x000000324432a210 */ /* 0x001fc80007f7e0ff */
[----:B------:R-:W-:Y:S02]  /*6890*/  @!P2 IADD3.X R51, PT, PT, R57, R51, RZ, P3, !PT ;  /* 0x000000333933a210 */ /* 0x000fe40001ffe4ff */
[----:B-1----:R-:W-:-:S04]  /*68a0*/  @!P2 IADD3 R64, P3, PT, R68, R64, RZ ;  /* 0x000000404440a210 */ /* 0x002fc80007f7e0ff */
[----:B------:R-:W-:Y:S02]  /*68b0*/  @!P2 IADD3.X R65, PT, PT, R57, R65, RZ, P3, !PT ;  /* 0x000000413941a210 */ /* 0x000fe40001ffe4ff */
[----:B------:R-:W-:Y:S01]  /*68c0*/  LOP3.LUT P3, RZ, R0, 0x20, RZ, 0xc0, !PT ;  /* 0x0000002000ff7812 */ /* 0x000fe2000786c0ff */
[----:B------:R-:W-:Y:S01]  /*68d0*/  HFMA2 R57, -RZ, RZ, 0, 0 ;  /* 0x00000000ff397431 */ /* 0x000fe200000001ff */
[----:B----4-:R-:W-:Y:S02]  /*68e0*/  CS2R R76, SRZ ;  /* 0x00000000004c7805 */ /* 0x010fe4000001ff00 */
[----:B------:R-:W-:-:S04]  /*68f0*/  IADD3 R83, PT, PT, R4, 0x1e0, RZ ;  /* 0x000001e004537810 */ /* 0x000fc80007ffe0ff */
[----:B------:R-:W-:Y:S02]  /*6900*/  SHF.R.S32.HI R68, RZ, 0x1f, R83 ;  /* 0x0000001fff447819 */ /* 0x000fe40000011453 */
[----:B------:R-:W-:Y:S01]  /*6910*/  PRMT R107, RZ, 0x7610, R107 ;  /* 0x00007610ff6b7816 */ /* 0x000fe2000000006b */
[----:B------:R-:W-:Y:S04]  /*6920*/  STL [R1+0x480], R12 ;  /* 0x0004800c01007387 */ /* 0x000fe80000100800 */
[----:B------:R-:W4:Y:S04]  /*6930*/  @!P3 LDG.E R57, desc[UR10][R88.64] ;  /* 0x0000000a5839b981 */ /* 0x000f28000c1e1900 */
[----:B------:R-:W4:Y:S01]  /*6940*/  @!P3 LDG.E R76, desc[UR10][R90.64] ;  /* 0x0000000a5a4cb981 */ /* 0x000f22000c1e1900 */
[----:B------:R-:W-:-:S02]  /*6950*/  ISETP.GE.U32.AND P3, PT, R83, UR16, PT ;  /* 0x0000001053007c0c */ /* 0x000fc4000bf66070 */
[----:B------:R-:W-:Y:S01]  /*6960*/  MOV R82, RZ ;  /* 0x000000ff00527202 */ /* 0x000fe20000000f00 */
[----:B------:R-:W-:Y:S01]  /*6970*/  STL [R1+0x48c], R12 ;  /* 0x00048c0c01007387 */ /* 0x000fe20000100800 */
[----:B------:R-:W-:-:S03]  /*6980*/  ISETP.GE.AND.EX P3, PT, R68, UR17, PT, P3 ;  /* 0x0000001144007c0c */ /* 0x000fc6000bf66330 */
[----:B------:R0:W-:Y:S04]  /*6990*/  STL [R1+0x4b0], R12 ;  /* 0x0004b00c01007387 */ /* 0x0001e80000100800 */
[----:B------:R1:W4:Y:S01]  /*69a0*/  @!P4 LDG.E R82, desc[UR10][R40.64] ;  /* 0x0000000a2852c981 */ /* 0x000322000c1e1900 */
[----:B------:R-:W-:-:S03]  /*69b0*/  PRMT R109, R107, 0x7610, R109 ;  /* 0x000076106b6d7816 */ /* 0x000fc6000000006d */
[----:B------:R3:W-:Y:S02]  /*69c0*/  STL.S16 [R1+0x27e], R107 ;  /* 0x00027e6b01007387 */ /* 0x0007e40000100600 */
[----:B------:R-:W-:Y:S02]  /*69d0*/  @!P3 MOV R69, R9 ;  /* 0x000000090045b202 */ /* 0x000fe40000000f00 */
[----:B0-----:R-:W2:Y:S01]  /*69e0*/  LDL.LU R12, [R1+0x2fc] ;  /* 0x0002fc00010c7983 */ /* 0x001ea20000300800 */
[----:B-1----:R-:W0:Y:S03]  /*69f0*/  @!P3 LDC.64 R40, c[0x0][0x3f8] ;  /* 0x0000fe00ff28bb82 */ /* 0x002e260000000a00 */
[----:B------:R-:W4:Y:S04]  /*6a00*/  @!P4 LDG.E R77, desc[UR10][R92.64] ;  /* 0x0000000a5c4dc981 */ /* 0x000f28000c1e1900 */
[----:B---3--:R-:W3:Y:S01]  /*6a10*/  LDL.LU.S16 R107, [R1+0x256] ;  /* 0x00025600016b7983 */ /* 0x008ee20000300600 */
        /* <DEDUP_REMOVED lines=13> */
[----:B------:R-:W-:Y:S01]  /*6af0*/  LOP3.LUT P4, RZ, R0, 0x8, RZ, 0xc0, !PT ;  /* 0x0000000800ff7812 */ /* 0x000fe2000788c0ff */
[----:B------:R-:W-:Y:S01]  /*6b00*/  HFMA2 R83, -RZ, RZ, 0, 0 ;  /* 0x00000000ff537431 */ /* 0x000fe200000001ff */
[----:B------:R-:W-:Y:S02]  /*6b10*/  CS2R R84, SRZ ;  /* 0x0000000000547805 */ /* 0x000fe4000001ff00 */
[----:B------:R-:W-:-:S04]  /*6b20*/  IADD3 R86, PT, PT, R4, 0x1e8, RZ ;  /* 0x000001e804567810 */ /* 0x000fc80007ffe0ff */
[----:B------:R-:W4:Y:S05]  /*6b30*/  @!P5 LDG.E R85, desc[UR10][R70.64] ;  /* 0x0000000a4655d981 */ /* 0x000f2a000c1e1900 */
[----:B------:R0:W4:Y:S04]  /*6b40*/  @!P4 LDG.E R83, desc[UR10][R60.64] ;  /* 0x0000000a3c53c981 */ /* 0x000128000c1e1900 */
[----:B------:R1:W4:Y:S01]  /*6b50*/  @!P4 LDG.E R84, desc[UR10][R48.64] ;  /* 0x0000000a3054c981 */ /* 0x000322000c1e1900 */
[----:B------:R-:W-:-:S02]  /*6b60*/  ISETP.GE.U32.AND P4, PT, R86, UR16, PT ;  /* 0x0000001056007c0c */ /* 0x000fc4000bf86070 */
[----:B0-----:R-:W-:-:S04]  /*6b70*/  SHF.R.S32.HI R60, RZ, 0x1f, R86 ;  /* 0x0000001fff3c7819 */ /* 0x001fc80000011456 */
[----:B------:R-:W-:-:S13]  /*6b80*/  ISETP.GE.AND.EX P4, PT, R60, UR17, PT, P4 ;  /* 0x000000113c007c0c */ /* 0x000fda000bf86340 */
[----:B-1----:R-:W0:Y:S01]  /*6b90*/  @!P4 LDC.64 R48, c[0x0][0x3f8] ;  /* 0x0000fe00ff30cb82 */ /* 0x002e220000000a00 */
[----:B------:R-:W-:Y:S02]  /*6ba0*/  CS2R R70, SRZ ;  /* 0x0000000000467805 */ /* 0x000fe4000001ff00 */
[----:B------:R-:W-:-:S04]  /*6bb0*/  @!P4 MOV R61, R9 ;  /* 0x00000009003dc202 */ /* 0x000fc80000000f00 */
[----:B------:R0:W4:Y:S02]  /*6bc0*/  @!P5 LDG.E R70, desc[UR10][R66.64] ;  /* 0x0000000a4246d981 */ /* 0x000124000c1e1900 */
        /* <DEDUP_REMOVED lines=13> */
[----:B------:R-:W-:-:S13]  /*6ca0*/  LOP3.LUT P5, RZ, R0, 0x2, RZ, 0xc0, !PT ;  /* 0x0000000200ff7812 */ /* 0x000fda00078ac0ff */
[----:B------:R0:W4:Y:S02]  /*6cb0*/  @!P5 LDG.E R71, desc[UR10][R72.64] ;  /* 0x0000000a4847d981 */ /* 0x000124000c1e1900 */
[----:B0-----:R-:W-:-:S06]  /*6cc0*/  CS2R R72, SRZ ;  /* 0x0000000000487805 */ /* 0x001fcc000001ff00 */
[----:B------:R0:W4:Y:S04]  /*6cd0*/  @!P5 LDG.E R72, desc[UR10][R74.64] ;  /* 0x0000000a4a48d981 */ /* 0x000128000c1e1900 */
[----:B------:R1:W4:Y:S01]  /*6ce0*/  @!P6 LDG.E R73, desc[UR10][R62.64] ;  /* 0x0000000a3e49e981 */ /* 0x000322000c1e1900 */
[----:B0-----:R-:W-:-:S04]  /*6cf0*/  IADD3 R75, PT, PT, R4, 0x1f0, RZ ;  /* 0x000001f0044b7810 */ /* 0x001fc80007ffe0ff */
[----:B------:R-:W-:Y:S02]  /*6d00*/  SHF.R.S32.HI R66, RZ, 0x1f, R75 ;  /* 0x0000001fff427819 */ /* 0x000fe4000001144b */
[----:B------:R-:W-:-:S04]  /*6d10*/  ISETP.GE.U32.AND P5, PT, R75, UR16, PT ;  /* 0x000000104b007c0c */ /* 0x000fc8000bfa6070 */
[----:B------:R-:W-:-:S13]  /*6d20*/  ISETP.GE.AND.EX P5, PT, R66, UR17, PT, P5 ;  /* 0x0000001142007c0c */ /* 0x000fda000bfa6350 */
[----:B-1----:R-:W0:Y:S01]  /*6d30*/  @!P5 LDC.64 R62, c[0x0][0x3f8] ;  /* 0x0000fe00ff3edb82 */ /* 0x002e220000000a00 */
[----:B------:R-:W-:Y:S01]  /*6d40*/  HFMA2 R74, -RZ, RZ, 0, 0 ;  /* 0x00000000ff4a7431 */ /* 0x000fe200000001ff */
[----:B------:R-:W-:-:S05]  /*6d50*/  @!P5 MOV R67, R9 ;  /* 0x000000090043d202 */ /* 0x000fca0000000f00 */
        /* <DEDUP_REMOVED lines=11> */
[----:B------:R-:W-:-:S04]  /*6e10*/  @P4 LOP3.LUT R2, R2, 0x20000000, RZ, 0xfc, !PT ;  /* 0x2000000002024812 */ /* 0x000fc800078efcff */
[----:B------:R-:W-:Y:S02]  /*6e20*/  LOP3.LUT R2, R2, 0xf7ffffff, RZ, 0xc0, !PT ;  /* 0xf7ffffff02027812 */ /* 0x000fe400078ec0ff */
[----:B0-----:R-:W-:Y:S02]  /*6e30*/  @!P5 IADD3 R62, P6, PT, R78, R62, RZ ;  /* 0x0000003e4e3ed210 */ /* 0x001fe40007fde0ff */
[----:B------:R-:W-:Y:S02]  /*6e40*/  @P5 LOP3.LUT R2, R2, 0x8000000, RZ, 0xfc, !PT ;  /* 0x0800000002025812 */ /* 0x000fe400078efcff */
[----:B------:R-:W-:Y:S02]  /*6e50*/  @!P5 IADD3.X R63, PT, PT, R75, R63, RZ, P6, !PT ;  /* 0x0000003f4b3fd210 */ /* 0x000fe400037fe4ff */
[----:B-1----:R-:W-:Y:S02]  /*6e60*/  @!P5 IADD3 R66, P6, PT, R78, R66, RZ ;  /* 0x000000424e42d210 */ /* 0x002fe40007fde0ff */
[----:B------:R-:W-:-:S02]  /*6e70*/  CS2R R78, SRZ ;  /* 0x00000000004e7805 */ /* 0x000fc4000001ff00 */
[----:B------:R-:W-:Y:S02]  /*6e80*/  @!P5 IADD3.X R67, PT, PT, R75, R67, RZ, P6, !PT ;  /* 0x000000434b43d210 */ /* 0x000fe400037fe4ff */
[C---:B------:R-:W-:Y:S01]  /*6e90*/  LOP3.LUT P5, RZ, R2.reuse, 0x800000, RZ, 0xc0, !PT ;  /* 0x0080000002ff7812 */ /* 0x040fe200078ac0ff */
[----:B------:R-:W-:Y:S01]  /*6ea0*/  HFMA2 R75, -RZ, RZ, 0, 0 ;  /* 0x00000000ff4b7431 */ /* 0x000fe200000001ff */
[----:B------:R-:W-:Y:S01]  /*6eb0*/  LOP3.LUT R2, R2, 0xfbffffff, RZ, 0xc0, !PT ;  /* 0xfbffffff02027812 */ /* 0x000fe200078ec0ff */
[----:B------:R0:W4:Y:S03]  /*6ec0*/  @!P0 LDG.E R78, desc[UR10][R80.64] ;  /* 0x0000000a504e8981 */ /* 0x000126000c1e1900 */
[----:B------:R-:W-:Y:S01]  /*6ed0*/  @P0 LOP3.LUT R2, R2, 0x4000000, RZ, 0xfc, !PT ;  /* 0x0400000002020812 */ /* 0x000fe200078efcff */
[----:B------:R1:W4:Y:S03]  /*6ee0*/  @!P0 LDG.E R75, desc[UR10][R42.64] ;  /* 0x0000000a2a4b8981 */ /* 0x000326000c1e1900 */
[----:B------:R-:W-:-:S02]  /*6ef0*/  LOP3.LUT P0, RZ, R2, 0x1000000, RZ, 0xc0, !PT ;  /* 0x0100000002ff7812 */ /* 0x000fc4000780c0ff */
[----:B------:R-:W-:Y:S01]  /*6f00*/  PRMT R120, RZ, 0x7610, R120 ;  /* 0x00007610ff787816 */ /* 0x000fe20000000078 */
[----:B------:R3:W-:Y:S03]  /*6f10*/  STL [R1+0x10], R124 ;  /* 0x0000107c01007387 */ /* 0x0007e60000100800 */
[----:B------:R-:W-:Y:S01]  /*6f20*/  PRMT R121, R120, 0x7610, R121 ;  /* 0x0000761078797816 */ /* 0x000fe20000000079 */
[----:B------:R-:W-:Y:S04]  /*6f30*/  STL.S16 [R1+0x288], R120 ;  /* 0x0002887801007387 */ /* 0x000fe80000100600 */
[----:B--2---:R-:W-:Y:S02]  /*6f40*/  STL [R1+0x110], R12 ;  /* 0x0001100c01007387 */ /* 0x004fe40000100800 */
[----:B------:R-:W-:-:S02]  /*6f50*/  @!P0 PRMT R121, R124, 0x7632, R121 ;  /* 0x000076327c798816 */ /* 0x000fc40000000079 */
[----:B------:R-:W-:Y:S01]  /*6f60*/  @!P0 PRMT R108, R124, 0x7610, R108 ;  /* 0x000076107c6c8816 */ /* 0x000fe2000000006c */
[----:B------:R-:W-:Y:S04]  /*6f70*/  STL.S16 [R1+0x252], RZ ;  /* 0x000252ff01007387 */ /* 0x000fe80000100600 */
[----:B------:R2:W-:Y:S04]  /*6f80*/  @!P0 STL.S16 [R1+0x288], R121 ;  /* 0x0002887901008387 */ /* 0x0005e80000100600 */
[----:B---3--:R-:W3:Y:S01]  /*6f90*/  LDL.LU R124, [R1+0x534] ;  /* 0x00053400017c7983 */ /* 0x008ee20000300800 */
[----:B------:R-:W-:-:S02]  /*6fa0*/  @!P0 PRMT R109, R12, 0x7610, R109 ;  /* 0x000076100c6d8816 */ /* 0x000fc4000000006d */
[----:B------:R-:W-:Y:S01]  /*6fb0*/  @!P0 PRMT R107, R12, 0x7632, R107 ;  /* 0x000076320c6b8816 */ /* 0x000fe2000000006b */
[----:B------:R-:W-:Y:S04]  /*6fc0*/  STL [R1+0x14], R125 ;  /* 0x0000147d01007387 */ /* 0x000fe80000100800 */
[----:B--2---:R-:W2:Y:S04]  /*6fd0*/  LDL.LU R121, [R1+0x538] ;  /* 0x0005380001797983 */ /* 0x004ea80000300800 */
[----:B------:R-:W4:Y:S04]  /*6fe0*/  LDL.LU.S16 R12, [R1+0x252] ;  /* 0x00025200010c7983 */ /* 0x000f280000300600 */
[----:B------:R0:W-:Y:S04]  /*6ff0*/  @!P1 STL.64 [R1+0x260], R122 ;  /* 0x0002607a01009387 */ /* 0x0001e80000100a00 */
[----:B------:R-:W-:Y:S04]  /*7000*/  STL.S16 [R1+0x240], RZ ;  /* 0x000240ff01007387 */ /* 0x000fe80000100600 */
[----:B------:R-:W-:Y:S04]  /*7010*/  STL.S16 [R1+0x23a], RZ ;  /* 0x00023aff01007387 */ /* 0x000fe80000100600 */
[----:B0-----:R-:W4:Y:S04]  /*7020*/  LDL.LU R122, [R1+0x2f4] ;  /* 0x0002f400017a7983 */ /* 0x001f280000300800 */
[----:B------:R-:W4:Y:S01]  /*7030*/  LDL.LU R123, [R1+0x2f0] ;  /* 0x0002f000017b7983 */ /* 0x000f220000300800 */
[----:B------:R-:W-:-:S03]  /*7040*/  IADD3 R80, PT, PT, R4, 0x1f8, RZ ;  /* 0x000001f804507810 */ /* 0x000fc60007ffe0ff */
[----:B------:R0:W4:Y:S04]  /*7050*/  @!P1 LDG.E R79, desc[UR10][R58.64] ;  /* 0x0000000a3a4f9981 */ /* 0x000128000c1e1900 */
[----:B------:R-:W-:Y:S04]  /*7060*/  STL.S16 [R1+0x27c], RZ ;  /* 0x00027cff01007387 */ /* 0x000fe80000100600 */
[----:B------:R-:W4:Y:S01]  /*7070*/  LDL.LU R120, [R1+0x2ec] ;  /* 0x0002ec0001787983 */ /* 0x000f220000300800 */
[----:B--2---:R-:W-:-:S04]  /*7080*/  PRMT R121, RZ, 0x7610, R121 ;  /* 0x00007610ff797816 */ /* 0x004fc80000000079 */
[----:B---3--:R-:W-:-:S04]  /*7090*/  PRMT R124, R121, 0x7610, R124 ;  /* 0x00007610797c7816 */ /* 0x008fc8000000007c */
[C---:B------:R-:W-:Y:S01]  /*70a0*/  @!P5 PRMT R124, R125.reuse, 0x7632, R124 ;  /* 0x000076327d7cd816 */ /* 0x040fe2000000007c */
[----:B------:R2:W-:Y:S04]  /*70b0*/  STL.S16 [R1+0x242], R121 ;  /* 0x0002427901007387 */ /* 0x0005e80000100600 */
[----:B------:R3:W-:Y:S01]  /*70c0*/  @!P5 STL.S16 [R1+0x242], R124 ;  /* 0x0002427c0100d387 */ /* 0x0007e20000100600 */
[----:B----4-:R-:W-:-:S03]  /*70d0*/  @!P5 PRMT R12, R125, 0x7610, R12 ;  /* 0x000076107d0cd816 */ /* 0x010fc6000000000c */
[----:B------:R-:W4:Y:S04]  /*70e0*/  LDL.LU R125, [R1+0x524] ;  /* 0x00052400017d7983 */ /* 0x000f280000300800 */
[----:B--2---:R-:W2:Y:S04]  /*70f0*/  LDL.LU R121, [R1+0x52c] ;  /* 0x00052c0001797983 */ /* 0x004ea80000300800 */
[----:B---3--:R-:W3:Y:S02]  /*7100*/  LDL.LU R124, [R1+0x528] ;  /* 0x00052800017c7983 */ /* 0x008ee40000300800 */
[----:B---3--:R-:W-:-:S04]  /*7110*/  PRMT R124, RZ, 0x7610, R124 ;  /* 0x00007610ff7c7816 */ /* 0x008fc8000000007c */
[----:B----4-:R-:W-:Y:S01]  /*7120*/  PRMT R125, R124, 0x7610, R125 ;  /* 0x000076107c7d7816 */ /* 0x010fe2000000007d */
[----:B------:R3:W-:Y:S04]  /*7130*/  STL.S16 [R1+0x250], R124 ;  /* 0x0002507c01007387 */ /* 0x0007e80000100600 */
[----:B---3--:R-:W3:Y:S01]  /*7140*/  LDL.S16 R124, [R1+0x240] ;  /* 0x00024000017c7983 */ /* 0x008ee20000100600 */
[----:B------:R-:W-:-:S03]  /*7150*/  @!P5 PRMT R125, R122, 0x7610, R125 ;  /* 0x000076107a7dd816 */ /* 0x000fc6000000007d */
[----:B------:R4:W-:Y:S01]  /*7160*/  STL [R1+0x114], R122 ;  /* 0x0001147a01007387 */ /* 0x0009e20000100800 */
[----:B---3--:R-:W-:-:S03]  /*7170*/  @!P5 PRMT R124, R122, 0x7632, R124 ;  /* 0x000076327a7cd816 */ /* 0x008fc6000000007c */
[----:B----4-:R-:W3:Y:S01]  /*7180*/  LDL.LU R122, [R1+0x51c] ;  /* 0x00051c00017a7983 */ /* 0x010ee20000300800 */
[----:B--2---:R-:W-:-:S05]  /*7190*/  PRMT R121, RZ, 0x7610, R121 ;  /* 0x00007610ff797816 */ /* 0x004fca0000000079 */
[----:B------:R2:W-:Y:S01]  /*71a0*/  STL.S16 [R1+0x23e], R121 ;  /* 0x00023e7901007387 */ /* 0x0005e20000100600 */
[----:B------:R-:W-:Y:S02]  /*71b0*/  SHF.R.S32.HI R4, RZ, 0x1f, R80 ;  /* 0x0000001fff047819 */ /* 0x000fe40000011450 */
[----:B------:R-:W-:-:S04]  /*71c0*/  ISETP.GE.U32.AND P6, PT, R80, UR16, PT ;  /* 0x0000001050007c0c */ /* 0x000fc8000bfc6070 */
[----:B------:R-:W-:-:S13]  /*71d0*/  ISETP.GE.AND.EX P6, PT, R4, UR17, PT, P6 ;  /* 0x0000001104007c0c */ /* 0x000fda000bfc6360 */
[----:B-1----:R-:W1:Y:S01]  /*71e0*/  @!P6 LDC.64 R42, c[0x0][0x3f8] ;  /* 0x0000fe00ff2aeb82 */ /* 0x002e620000000a00 */
[----:B0-----:R-:W-:Y:S02]  /*71f0*/  @!P6 MOV R58, R6 ;  /* 0x00000006003ae202 */ /* 0x001fe40000000f00 */
[----:B------:R-:W-:Y:S01]  /*7200*/  @!P6 MOV R59, R9 ;  /* 0x00000009003be202 */ /* 0x000fe20000000f00 */
[-C--:B-1----:R-:W-:Y:S02]  /*7210*/  @!P6 IMAD R4, R4, R42.reuse, RZ ;  /* 0x0000002a0404e224 */ /* 0x082fe400078e02ff */
[----:B------:R-:W-:-:S04]  /*7220*/  @!P6 IMAD.WIDE.U32 R58, R80, R42, R58 ;  /* 0x0000002a503ae225 */ /* 0x000fc800078e003a */
[----:B------:R-:W-:Y:S02]  /*7230*/  @!P6 IMAD R4, R80, R43, R4 ;  /* 0x0000002b5004e224 */ /* 0x000fe400078e0204 */
[----:B------:R-:W0:Y:S01]  /*7240*/  @!P6 LDC.64 R42, c[0x0][0x3a0] ;  /* 0x0000e800ff2aeb82 */ /* 0x000e220000000a00 */
[----:B---3--:R-:W-:Y:S02]  /*7250*/  PRMT R122, R121, 0x7610, R122 ;  /* 0x00007610797a7816 */ /* 0x008fe4000000007a */
[----:B--2---:R-:W2:Y:S01]  /*7260*/  LDL.LU.S16 R121, [R1+0x23a] ;  /* 0x00023a0001797983 */ /* 0x004ea20000300600 */
        /* <DEDUP_REMOVED lines=8> */
[C---:B------:R-:W-:Y:S02]  /*72f0*/  LOP3.LUT P4, RZ, R2.reuse, 0x200000, RZ, 0xc0, !PT ;  /* 0x0020000002ff7812 */ /* 0x040fe4000788c0ff */
[----:B------:R-:W-:-:S04]  /*7300*/  LOP3.LUT R2, R2, 0xefffffff, RZ, 0xc0, !PT ;  /* 0xefffffff02027812 */ /* 0x000fc800078ec0ff */
[----:B------:R-:W-:-:S04]  /*7310*/  @P6 LOP3.LUT R2, R2, 0x10000000, RZ, 0xfc, !PT ;  /* 0x1000000002026812 */ /* 0x000fc800078efcff */
[----:B------:R-:W-:Y:S01]  /*7320*/  LOP3.LUT P6, RZ, R2, 0x400000, RZ, 0xc0, !PT ;  /* 0x0040000002ff7812 */ /* 0x000fe200078cc0ff */
[----:B------:R0:W-:Y:S04]  /*7330*/  @!P0 STL.S16 [R1+0x256], R107 ;  /* 0x0002566b01008387 */ /* 0x0001e80000100600 */
[----:B------:R1:W-:Y:S04]  /*7340*/  STL [R1+0x18], R123 ;  /* 0x0000187b01007387 */ /* 0x0003e80000100800 */
[----:B0-----:R-:W3:Y:S04]  /*7350*/  LDL.LU R107, [R1+0x530] ;  /* 0x00053000016b7983 */ /* 0x001ee80000300800 */
[----:B------:R-:W-:-:S02]  /*7360*/  @!P6 PRMT R122, R123, 0x7610, R122 ;  /* 0x000076107b7ae816 */ /* 0x000fc4000000007a */
[----:B--2---:R-:W-:Y:S02]  /*7370*/  @!P6 PRMT R121, R123, 0x7632, R121 ;  /* 0x000076327b79e816 */ /* 0x004fe40000000079 */
[----:B-1----:R-:W2:Y:S01]  /*7380*/  LDL.LU R123, [R1+0x514] ;  /* 0x00051400017b7983 */ /* 0x002ea20000300800 */
[----:B---3--:R-:W-:-:S05]  /*7390*/  PRMT R107, RZ, 0x7610, R107 ;  /* 0x00007610ff6b7816 */ /* 0x008fca000000006b */
[----:B------:R0:W-:Y:S01]  /*73a0*/  STL.S16 [R1+0x254], R107 ;  /* 0x0002546b01007387 */ /* 0x0001e20000100600 */
[----:B--2---:R-:W-:-:S03]  /*73b0*/  PRMT R123, R107, 0x7610, R123 ;  /* 0x000076106b7b7816 */ /* 0x004fc6000000007b */
[----:B0-----:R-:W2:Y:S04]  /*73c0*/  LDL.S16 R107, [R1+0x27c] ;  /* 0x00027c00016b7983 */ /* 0x001ea80000100600 */
[----:B------:R0:W-:Y:S04]  /*73d0*/  @!P5 STL.S16 [R1+0x240], R124 ;  /* 0x0002407c0100d387 */ /* 0x0001e80000100600 */
[----:B------:R1:W-:Y:S04]  /*73e0*/  @!P6 STL.S16 [R1+0x23e], R122 ;  /* 0x00023e7a0100e387 */ /* 0x0003e80000100600 */
[----:B0-----:R-:W3:Y:S04]  /*73f0*/  LDL.LU R124, [R1+0x520] ;  /* 0x00052000017c7983 */ /* 0x001ee80000300800 */
[----:B-1----:R-:W4:Y:S04]  /*7400*/  LDL.LU R122, [R1+0x518] ;  /* 0x00051800017a7983 */ /* 0x002f280000300800 */
[----:B------:R0:W-:Y:S01]  /*7410*/  @!P0 STL.S16 [R1+0x27e], R109 ;  /* 0x00027e6d01008387 */ /* 0x0001e20000100600 */
[----:B------:R-:W-:-:S03]  /*7420*/  @!P6 PRMT R123, R120, 0x7610, R123 ;  /* 0x00007610787be816 */ /* 0x000fc6000000007b */
[----:B------:R1:W-:Y:S04]  /*7430*/  STL [R1+0x118], R120 ;  /* 0x0001187801007387 */ /* 0x0003e80000100800 */
[----:B0-----:R-:W4:Y:S04]  /*7440*/  LDL.LU R109, [R1+0x2e8] ;  /* 0x0002e800016d7983 */ /* 0x001f280000300800 */
[----:B------:R-:W-:Y:S01]  /*7450*/  STL.S16 [R1+0x23c], RZ ;  /* 0x00023cff01007387 */ /* 0x000fe20000100600 */
[----:B--2---:R-:W-:-:S03]  /*7460*/  @!P6 PRMT R107, R120, 0x7632, R107 ;  /* 0x00007632786be816 */ /* 0x004fc6000000006b */
[----:B-1----:R-:W2:Y:S01]  /*7470*/  LDL.S16 R120, [R1+0x23c] ;  /* 0x00023c0001787983 */ /* 0x002ea20000100600 */
[----:B---3--:R-:W-:-:S04]  /*7480*/  PRMT R124, RZ, 0x7610, R124 ;  /* 0x00007610ff7c7816 */ /* 0x008fc8000000007c */
[----:B----4-:R-:W-:Y:S01]  /*7490*/  PRMT R122, R124, 0x7610, R122 ;  /* 0x000076107c7a7816 */ /* 0x010fe2000000007a */
[----:B------:R-:W-:Y:S04]  /*74a0*/  STL.S16 [R1+0x236], R124 ;  /* 0x0002367c01007387 */ /* 0x000fe80000100600 */
[----:B------:R0:W-:Y:S04]  /*74b0*/  @!P5 STL.S16 [R1+0x252], R12 ;  /* 0x0002520c0100d387 */ /* 0x0001e80000100600 */
[----:B------:R1:W-:Y:S04]  /*74c0*/  @!P6 STL.S16 [R1+0x27c], R107 ;  /* 0x00027c6b0100e387 */ /* 0x0003e80000100600 */
[----:B------:R-:W-:Y:S01]  /*74d0*/  @!P5 STL.S16 [R1+0x250], R125 ;  /* 0x0002507d0100d387 */ /* 0x000fe20000100600 */
[----:B------:R-:W-:-:S03]  /*74e0*/  @!P4 PRMT R122, R109, 0x7632, R122 ;  /* 0x000076326d7ac816 */ /* 0x000fc6000000007a */
[----:B0-----:R-:W3:Y:S04]  /*74f0*/  LDL.LU R12, [R1+0x2e4] ;  /* 0x0002e400010c7983 */ /* 0x001ee80000300800 */
[----:B------:R0:W-:Y:S04]  /*7500*/  @!P4 STL.S16 [R1+0x236], R122 ;  /* 0x0002367a0100c387 */ /* 0x0001e80000100600 */
[----:B-1----:R-:W4:Y:S04]  /*7510*/  LDL.LU R107, [R1+0x510] ;  /* 0x00051000016b7983 */ /* 0x002f280000300800 */
[----:B------:R-:W-:Y:S04]  /*7520*/  STL.S16 [R1+0x232], RZ ;  /* 0x000232ff01007387 */ /* 0x000fe80000100600 */
[----:B0-----:R-:W3:Y:S04]  /*7530*/  LDL.LU R122, [R1+0x508] ;  /* 0x00050800017a7983 */ /* 0x001ee80000300800 */
[----:B------:R-:W4:Y:S04]  /*7540*/  LDL.LU R125, [R1+0x2e0] ;  /* 0x0002e000017d7983 */ /* 0x000f280000300800 */
[----:B------:R-:W-:Y:S04]  /*7550*/  @!P0 STL.S16 [R1+0x296], R108 ;  /* 0x0002966c01008387 */ /* 0x000fe80000100600 */
[----:B------:R0:W-:Y:S04]  /*7560*/  @!P6 STL.S16 [R1+0x23a], R121 ;  /* 0x00023a790100e387 */ /* 0x0001e80000100600 */
[----:B------:R-:W-:Y:S04]  /*7570*/  STL.S16 [R1+0x22c], RZ ;  /* 0x00022cff01007387 */ /* 0x000fe80000100600 */
[----:B------:R-:W-:Y:S04]  /*7580*/  @!P6 STL.S16 [R1+0x254], R123 ;  /* 0x0002547b0100e387 */ /* 0x000fe80000100600 */
        /* <DEDUP_REMOVED lines=57> */
[----:B--2---:R-:W-:-:S03]  /*7920*/  @!P4 PRMT R120, R109, 0x7610, R120 ;  /* 0x000076106d78c816 */ /* 0x004fc60000000078 */
[----:B0-----:R-:W2:Y:S04]  /*7930*/  LDL.LU R121, [R1+0x224] ;  /* 0x0002240001797983 */ /* 0x001ea80000300800 */
[----:B------:R0:W-:Y:S04]  /*7940*/  @!P4 STL.S16 [R1+0x23c], R120 ;  /* 0x00023c780100c387 */ /* 0x0001e80000100600 */
[----:B------:R-:W-:Y:S04]  /*7950*/  STL [R1+0x3c4], R56 ;  /* 0x0003c43801007387 */ /* 0x000fe80000100800 */
[----:B------:R-:W-:Y:S04]  /*7960*/  STL [R1+0x3d0], R56 ;  /* 0x0003d03801007387 */ /* 0x000fe80000100800 */
[----:B0-----:R-:W2:Y:S04]  /*7970*/  LDL.LU R120, [R1+0x50c] ;  /* 0x00050c0001787983 */ /* 0x001ea80000300800 */
[----:B------:R-:W-:Y:S04]  /*7980*/  STL [R1+0x3bc], R54 ;  /* 0x0003bc3601007387 */ /* 0x000fe80000100800 */
[----:B------:R-:W-:Y:S04]  /*7990*/  STL [R1+0x3c8], R54 ;  /* 0x0003c83601007387 */ /* 0x000fe80000100800 */
[----:B------:R-:W-:Y:S04]  /*79a0*/  STL [R1+0x3b4], R28 ;  /* 0x0003b41c01007387 */ /* 0x000fe80000100800 */
[----:B------:R-:W-:Y:S04]  /*79b0*/  STL [R1+0x3c0], R28 ;  /* 0x0003c01c01007387 */ /* 0x000fe80000100800 */
[----:B------:R-:W-:Y:S04]  /*79c0*/  STL [R1+0x3b0], R29 ;  /* 0x0003b01d01007387 */ /* 0x000fe80000100800 */
[----:B------:R-:W-:Y:S04]  /*79d0*/  STL [R1+0x3b8], R29 ;  /* 0x0003b81d01007387 */ /* 0x000fe80000100800 */
[----:B------:R-:W-:Y:S01]  /*79e0*/  STL [R1+0x3ac], R32 ;  /* 0x0003ac2001007387 */ /* 0x000fe20000100800 */
[----:B---3--:R-:W-:-:S03]  /*79f0*/  PRMT R122, RZ, 0x7610, R122 ;  /* 0x00007610ff7a7816 */ /* 0x008fc6000000007a */
[----:B------:R-:W3:Y:S04]  /*7a00*/  LDL.LU R123, [R1+0x220] ;  /* 0x00022000017b7983 */ /* 0x000ee80000300800 */
[----:B------:R0:W-:Y:S01]  /*7a10*/  STL.S16 [R1+0x294], R122 ;  /* 0x0002947a01007387 */ /* 0x0001e20000100600 */
[C---:B------:R-:W-:Y:S02]  /*7a20*/  LOP3.LUT P0, RZ, R2.reuse, 0x100000, RZ, 0xc0, !PT ;  /* 0x0010000002ff7812 */ /* 0x040fe4000780c0ff */
[----:B------:R-:W-:Y:S01]  /*7a30*/  LOP3.LUT P5, RZ, R2, 0x80000, RZ, 0xc0, !PT ;  /* 0x0008000002ff7812 */ /* 0x000fe200078ac0ff */
[----:B------:R-:W3:Y:S04]  /*7a40*/  LDL.S16 R109, [R1+0x28a] ;  /* 0x00028a00016d7983 */ /* 0x000ee80000100600 */
[----:B------:R-:W-:Y:S04]  /*7a50*/  STL [R1+0x11c], R12 ;  /* 0x00011c0c01007387 */ /* 0x000fe80000100800 */
[----:B----4-:R-:W-:Y:S04]  /*7a60*/  STL [R1+0x20], R125 ;  /* 0x0000207d01007387 */ /* 0x010fe80000100800 */
        /* <DEDUP_REMOVED lines=11> */
[----:B------:R-:W-:Y:S04]  /*7b20*/  STL [R1+0x370], R7 ;  /* 0x0003700701007387 */ /* 0x000fe80000100800 */
[----:B------:R-:W-:Y:S04]  /*7b30*/  STL [R1+0x378], R7 ;  /* 0x0003780701007387 */ /* 0x000fe80000100800 */
[----:B------:R-:W-:Y:S04]  /*7b40*/  STL [R1+0x36c], R8 ;  /* 0x00036c0801007387 */ /* 0x000fe80000100800 */
[----:B------:R-:W-:Y:S04]  /*7b50*/  STL [R1+0x368], R9 ;  /* 0x0003680901007387 */ /* 0x000fe80000100800 */
[----:B------:R-:W4:Y:S04]  /*7b60*/  LDL.LU R108, [R1+0x53c] ;  /* 0x00053c00016c7983 */ /* 0x000f280000300800 */
[----:B------:R-:W4:Y:S01]  /*7b70*/  LDL.LU R124, [R1+0x2dc] ;  /* 0x0002dc00017c7983 */ /* 0x000f220000300800 */
[----:B--2---:R-:W-:-:S03]  /*7b80*/  PRMT R120, R122, 0x7610, R120 ;  /* 0x000076107a787816 */ /* 0x004fc60000000078 */
[----:B------:R-:W-:Y:S01]  /*7b90*/  STL [R1+0x120], R121 ;  /* 0x0001207901007387 */ /* 0x000fe20000100800 */
[----:B------:R-:W-:-:S03]  /*7ba0*/  @!P4 PRMT R120, R12, 0x7632, R120 ;  /* 0x000076320c78c816 */ /* 0x000fc60000000078 */
[----:B0-----:R-:W2:Y:S04]  /*7bb0*/  LDL.LU R122, [R1+0x21c] ;  /* 0x00021c00017a7983 */ /* 0x001ea80000300800 */
[----:B------:R0:W-:Y:S04]  /*7bc0*/  @!P4 STL.S16 [R1+0x294], R120 ;  /* 0x000294780100c387 */ /* 0x0001e80000100600 */
[----:B0-----:R-:W3:Y:S02]  /*7bd0*/  LDL.LU R120, [R1+0x500] ;  /* 0x0005000001787983 */ /* 0x001ee40000300800 */
[----:B---3--:R-:W-:-:S04]  /*7be0*/  PRMT R120, RZ, 0x7610, R120 ;  /* 0x00007610ff787816 */ /* 0x008fc80000000078 */
[----:B------:R-:W-:Y:S01]  /*7bf0*/  PRMT R107, R120, 0x7610, R107 ;  /* 0x00007610786b7816 */ /* 0x000fe2000000006b */
[----:B------:R0:W-:Y:S04]  /*7c00*/  STL.S16 [R1+0x238], R120 ;  /* 0x0002387801007387 */ /* 0x0001e80000100600 */
[----:B0-----:R-:W3:Y:S01]  /*7c10*/  LDL.LU.S16 R120, [R1+0x232] ;  /* 0x0002320001787983 */ /* 0x001ee20000300600 */
[----:B------:R-:W-:-:S05]  /*7c20*/  @!P0 PRMT R107, R125, 0x7610, R107 ;  /* 0x000076107d6b8816 */ /* 0x000fca000000006b */
[----:B------:R0:W-:Y:S04]  /*7c30*/  @!P0 STL.S16 [R1+0x238], R107 ;  /* 0x0002386b01008387 */ /* 0x0001e80000100600 */
[----:B0-----:R-:W4:Y:S01]  /*7c40*/  LDL.LU R107, [R1+0x4fc] ;  /* 0x0004fc00016b7983 */ /* 0x001f220000300800 */
[----:B---3--:R-:W-:Y:S02]  /*7c50*/  @!P0 PRMT R120, R125, 0x7632, R120 ;  /* 0x000076327d788816 */ /* 0x008fe40000000078 */
[----:B------:R-:W-:Y:S01]  /*7c60*/  @!P4 PRMT R109, R12, 0x7610, R109 ;  /* 0x000076100c6dc816 */ /* 0x000fe2000000006d */
[----:B------:R-:W-:Y:S04]  /*7c70*/  STL [R1+0x24], R123 ;  /* 0x0000247b01007387 */ /* 0x000fe80000100800 */
[----:B------:R0:W-:Y:S04]  /*7c80*/  @!P0 STL.S16 [R1+0x232], R120 ;  /* 0x0002327801008387 */ /* 0x0001e80000100600 */
[----:B------:R-:W3:Y:S04]  /*7c90*/  LDL.LU R12, [R1+0x218] ;  /* 0x00021800010c7983 */ /* 0x000ee80000300800 */
[----:B------:R-:W3:Y:S04]  /*7ca0*/  LDL.LU R125, [R1+0x210] ;  /* 0x00021000017d7983 */ /* 0x000ee80000300800 */
[----:B0-----:R-:W2:Y:S02]  /*7cb0*/  LDL.LU R120, [R1+0x4f8] ;  /* 0x0004f80001787983 */ /* 0x001ea40000300800 */
[----:B--2---:R-:W-:-:S04]  /*7cc0*/  PRMT R120, RZ, 0x7610, R120 ;  /* 0x00007610ff787816 */ /* 0x004fc80000000078 */
[----:B----4-:R-:W-:Y:S01]  /*7cd0*/  PRMT R107, R120, 0x7610, R107 ;  /* 0x00007610786b7816 */ /* 0x010fe2000000006b */
[----:B------:R0:W-:Y:S04]  /*7ce0*/  STL.S16 [R1+0x230], R120 ;  /* 0x0002307801007387 */ /* 0x0001e80000100600 */
[----:B0-----:R-:W2:Y:S01]  /*7cf0*/  LDL.LU.S16 R120, [R1+0x22c] ;  /* 0x00022c0001787983 */ /* 0x001ea20000300600 */
[C---:B------:R-:W-:Y:S02]  /*7d00*/  @!P0 PRMT R107, R121.reuse, 0x7610, R107 ;  /* 0x00007610796b8816 */ /* 0x040fe4000000006b */
[----:B--2---:R-:W-:Y:S02]  /*7d10*/  @!P0 PRMT R120, R121, 0x7632, R120 ;  /* 0x0000763279788816 */ /* 0x004fe40000000078 */
[----:B------:R-:W2:Y:S04]  /*7d20*/  LDL.LU R121, [R1+0x4ec] ;  /* 0x0004ec0001797983 */ /* 0x000ea80000300800 */
[----:B------:R0:W-:Y:S04]  /*7d30*/  @!P0 STL.S16 [R1+0x22c], R120 ;  /* 0x00022c7801008387 */ /* 0x0001e80000100600 */
[----:B0-----:R-:W4:Y:S01]  /*7d40*/  LDL.LU R120, [R1+0x4f0] ;  /* 0x0004f00001787983 */ /* 0x001f220000300800 */
[----:B--2---:R-:W-:-:S05]  /*7d50*/  PRMT R121, RZ, 0x7610, R121 ;  /* 0x00007610ff797816 */ /* 0x004fca0000000079 */
[----:B------:R0:W-:Y:S01]  /*7d60*/  STL.S16 [R1+0x234], R121 ;  /* 0x0002347901007387 */ /* 0x0001e20000100600 */
[----:B----4-:R-:W-:-:S03]  /*7d70*/  PRMT R120, R121, 0x7610, R120 ;  /* 0x0000761079787816 */ /* 0x010fc60000000078 */
[----:B0-----:R-:W2:Y:S01]  /*7d80*/  LDL.LU.S16 R121, [R1+0x228] ;  /* 0x0002280001797983 */ /* 0x001ea20000300600 */
[----:B------:R-:W-:-:S05]  /*7d90*/  @!P5 PRMT R120, R123, 0x7610, R120 ;  /* 0x000076107b78d816 */ /* 0x000fca0000000078 */
[----:B------:R0:W-:Y:S04]  /*7da0*/  @!P5 STL.S16 [R1+0x234], R120 ;  /* 0x000234780100d387 */ /* 0x0001e80000100600 */
[----:B0-----:R-:W4:Y:S01]  /*7db0*/  LDL.LU R120, [R1+0x4e8] ;  /* 0x0004e80001787983 */ /* 0x001f220000300800 */
[----:B--2---:R-:W-:-:S03]  /*7dc0*/  @!P5 PRMT R121, R123, 0x7632, R121 ;  /* 0x000076327b79d816 */ /* 0x004fc60000000079 */
[----:B------:R0:W-:Y:S04]  /*7dd0*/  @!P4 STL.S16 [R1+0x28a], R109 ;  /* 0x00028a6d0100c387 */ /* 0x0001e80000100600 */
[----:B------:R1:W-:Y:S04]  /*7de0*/  @!P5 STL.S16 [R1+0x228], R121 ;  /* 0x000228790100d387 */ /* 0x0003e80000100600 */
[----:B------:R2:W-:Y:S04]  /*7df0*/  @!P0 STL.S16 [R1+0x230], R107 ;  /* 0x0002306b01008387 */ /* 0x0005e80000100600 */
[----:B0-----:R-:W3:Y:S04]  /*7e00*/  LDL.LU R109, [R1+0x504] ;  /* 0x00050400016d7983 */ /* 0x001ee80000300800 */
[----:B-1----:R-:W4:Y:S04]  /*7e10*/  LDL.LU R121, [R1+0x4e4] ;  /* 0x0004e40001797983 */ /* 0x002f280000300800 */
[----:B--2---:R-:W2:Y:S04]  /*7e20*/  LDL.LU R107, [R1+0x4f4] ;  /* 0x0004f400016b7983 */ /* 0x004ea80000300800 */
[----:B------:R-:W2:Y:S01]  /*7e30*/  LDL.LU R123, [R1+0x214] ;  /* 0x00021400017b7983 */ /* 0x000ea20000300800 */
[----:B----4-:R-:W-:-:S04]  /*7e40*/  PRMT R121, RZ, 0x7610, R121 ;  /* 0x00007610ff797816 */ /* 0x010fc80000000079 */
[----:B------:R-:W-:Y:S01]  /*7e50*/  PRMT R120, R121, 0x7610, R120 ;  /* 0x0000761079787816 */ /* 0x000fe20000000078 */
[----:B------:R0:W-:Y:S04]  /*7e60*/  STL.S16 [R1+0x226], R121 ;  /* 0x0002267901007387 */ /* 0x0001e80000100600 */
[----:B------:R-:W-:Y:S04]  /*7e70*/  STL.S16 [R1+0x222], RZ ;  /* 0x000222ff01007387 */ /* 0x000fe80000100600 */
[----:B0-----:R-:W4:Y:S01]  /*7e80*/  LDL.LU.S16 R121, [R1+0x222] ;  /* 0x0002220001797983 */ /* 0x001f220000300600 */
[----:B------:R-:W-:-:S03]  /*7e90*/  @!P5 PRMT R120, R124, 0x7610, R120 ;  /* 0x000076107c78d816 */ /* 0x000fc60000000078 */
[----:B------:R0:W-:Y:S04]  /*7ea0*/  STL [R1+0x124], R124 ;  /* 0x0001247c01007387 */ /* 0x0001e80000100800 */
[----:B------:R-:W-:Y:S01]  /*7eb0*/  STL.S16 [R1+0x22e], RZ ;  /* 0x00022eff01007387 */ /* 0x000fe20000100600 */
[----:B------:R-:W-:Y:S02]  /*7ec0*/  LOP3.LUT P6, RZ, R2, 0x40000, RZ, 0xc0, !PT ;  /* 0x0004000002ff7812 */ /* 0x000fe400078cc0ff */
[----:B----4-:R-:W-:Y:S02]  /*7ed0*/  @!P5 PRMT R121, R124, 0x7632, R121 ;  /* 0x000076327c79d816 */ /* 0x010fe40000000079 */
[----:B0-----:R-:W4:Y:S01]  /*7ee0*/  LDL.S16 R124, [R1+0x22e] ;  /* 0x00022e00017c7983 */ /* 0x001f220000100600 */
[----:B------:R-:W-:-:S03]  /*7ef0*/  PRMT R80, RZ, 0x7610, R80 ;  /* 0x00007610ff507816 */ /* 0x000fc60000000050 */
[----:B------:R0:W-:Y:S05]  /*7f00*/  STL [R1+0x28], R122 ;  /* 0x0000287a01007387 */ /* 0x0001ea0000100800 */
[C---:B------:R-:W-:Y:S02]  /*7f10*/  @!P6 PRMT R80, R122.reuse, 0x7632, R80 ;  /* 0x000076327a50e816 */ /* 0x040fe40000000050 */
[----:B----4-:R-:W-:Y:S02]  /*7f20*/  @!P6 PRMT R124, R122, 0x7610, R124 ;  /* 0x000076107a7ce816 */ /* 0x010fe4000000007c */
[----:B0-----:R-:W4:Y:S04]  /*7f30*/  LDL.LU R122, [R1+0x4d4] ;  /* 0x0004d400017a7983 */ /* 0x001f280000300800 */
[----:B------:R0:W-:Y:S04]  /*7f40*/  @!P6 STL.S16 [R1+0x22e], R124 ;  /* 0x00022e7c0100e387 */ /* 0x0001e80000100600 */
[----:B0-----:R-:W3:Y:S04]  /*7f50*/  LDL.LU R124, [R1+0x4d8] ;  /* 0x0004d800017c7983 */ /* 0x001ee80000300800 */
[----:B------:R-:W-:Y:S01]  /*7f60*/  STL.S16 [R1+0x21c], RZ ;  /* 0x00021cff01007387 */ /* 0x000fe20000100600 */
[----:B----4-:R-:W-:-:S05]  /*7f70*/  PRMT R122, RZ, 0x7610, R122 ;  /* 0x00007610ff7a7816 */ /* 0x010fca000000007a */
[----:B------:R0:W-:Y:S01]  /*7f80*/  STL.S16 [R1+0x220], R122 ;  /* 0x0002207a01007387 */ /* 0x0001e20000100600 */
[----:B---3--:R-:W-:-:S03]  /*7f90*/  PRMT R124, R122, 0x7610, R124 ;  /* 0x000076107a7c7816 */ /* 0x008fc6000000007c */
[----:B0-----:R-:W3:Y:S01]  /*7fa0*/  LDL.LU.S16 R122, [R1+0x21c] ;  /* 0x00021c00017a7983 */ /* 0x001ee20000300600 */
[----:B------:R-:W-:-:S05]  /*7fb0*/  @!P6 PRMT R124, R12, 0x7610, R124 ;  /* 0x000076100c7ce816 */ /* 0x000fca000000007c */
[----:B------:R0:W-:Y:S04]  /*7fc0*/  @!P6 STL.S16 [R1+0x220], R124 ;  /* 0x0002207c0100e387 */ /* 0x0001e80000100600 */
[----:B0-----:R-:W4:Y:S01]  /*7fd0*/  LDL.LU R124, [R1+0x4d0] ;  /* 0x0004d000017c7983 */ /* 0x001f220000300800 */
[----:B---3--:R-:W-:-:S05]  /*7fe0*/  @!P6 PRMT R122, R12, 0x7632, R122 ;  /* 0x000076320c7ae816 */ /* 0x008fca000000007a */
[----:B------:R0:W-:Y:S04]  /*7ff0*/  @!P6 STL.S16 [R1+0x21c], R122 ;  /* 0x00021c7a0100e387 */ /* 0x0001e80000100600 */
[----:B0-----:R-:W3:Y:S04]  /*8000*/  LDL.LU R122, [R1+0x4cc] ;  /* 0x0004cc00017a7983 */ /* 0x001ee80000300800 */
[----:B------:R-:W-:Y:S01]  /*8010*/  STL.S16 [R1+0x224], RZ ;  /* 0x000224ff01007387 */ /* 0x000fe20000100600 */
[----:B------:R-:W-:Y:S02]  /*8020*/  LOP3.LUT P4, RZ, R2, 0x20000, RZ, 0xc0, !PT ;  /* 0x0002000002ff7812 */ /* 0x000fe4000788c0ff */
[----:B---3--:R-:W-:-:S04]  /*8030*/  PRMT R122, RZ, 0x7610, R122 ;  /* 0x00007610ff7a7816 */ /* 0x008fc8000000007a */
[----:B----4-:R-:W-:Y:S01]  /*8040*/  PRMT R124, R122, 0x7610, R124 ;  /* 0x000076107a7c7816 */ /* 0x010fe2000000007c */
[----:B------:R0:W-:Y:S04]  /*8050*/  STL.S16 [R1+0x22a], R122 ;  /* 0x00022a7a01007387 */ /* 0x0001e80000100600 */
[----:B0-----:R-:W3:Y:S02]  /*8060*/  LDL.S16 R122, [R1+0x224] ;  /* 0x00022400017a7983 */ /* 0x001ee40000100600 */
[C---:B------:R-:W-:Y:S02]  /*8070*/  @!P4 PRMT R124, R125.reuse, 0x7610, R124 ;  /* 0x000076107d7cc816 */ /* 0x040fe4000000007c */
[----:B------:R0:W-:Y:S01]  /*8080*/  STL [R1+0x2c], R125 ;  /* 0x00002c7d01007387 */ /* 0x0001e20000100800 */
[----:B---3--:R-:W-:-:S03]  /*8090*/  @!P4 PRMT R122, R125, 0x7632, R122 ;  /* 0x000076327d7ac816 */ /* 0x008fc6000000007a */
[----:B0-----:R-:W3:Y:S01]  /*80a0*/  LDL.LU R125, [R1+0x4c0] ;  /* 0x0004c000017d7983 */ /* 0x001ee20000300800 */
[----:B------:R-:W-:-:S03]  /*80b0*/  PRMT R3, RZ, 0x7610, R3 ;  /* 0x00007610ff037816 */ /* 0x000fc60000000003 */
[----:B------:R0:W-:Y:S04]  /*80c0*/  @!P4 STL.S16 [R1+0x224], R122 ;  /* 0x0002247a0100c387 */ /* 0x0001e80000100600 */
[----:B0-----:R-:W4:Y:S04]  /*80d0*/  LDL.LU R122, [R1+0x4c4] ;  /* 0x0004c400017a7983 */ /* 0x001f280000300800 */
[----:B------:R-:W-:Y:S01]  /*80e0*/  STL.S16 [R1+0x21e], RZ ;  /* 0x00021eff01007387 */ /* 0x000fe20000100600 */
[----:B---3--:R-:W-:-:S05]  /*80f0*/  @!P4 PRMT R3, R125, 0x7632, R3 ;  /* 0x000076327d03c816 */ /* 0x008fca0000000003 */
[----:B------:R0:W-:Y:S04]  /*8100*/  STL.S16 [R1+0x218], R3 ;  /* 0x0002180301007387 */ /* 0x0001e80000100600 */
[----:B0-----:R-:W3:Y:S01]  /*8110*/  LDL.S16 R3, [R1+0x21e] ;  /* 0x00021e0001037983 */ /* 0x001ee20000100600 */
[----:B------:R-:W-:Y:S02]  /*8120*/  LOP3.LUT P0, RZ, R2, 0x10000, RZ, 0xc0, !PT ;  /* 0x0001000002ff7812 */ /* 0x000fe4000780c0ff */
[----:B----4-:R-:W-:Y:S01]  /*8130*/  PRMT R122, RZ, 0x7610, R122 ;  /* 0x00007610ff7a7816 */ /* 0x010fe2000000007a */
[----:B------:R0:W-:Y:S03]  /*8140*/  STL [R1+0x12c], R125 ;  /* 0x00012c7d01007387 */ /* 0x0001e60000100800 */
[----:B------:R-:W-:Y:S01]  /*8150*/  @!P4 PRMT R122, R125, 0x7610, R122 ;  /* 0x000076107d7ac816 */ /* 0x000fe2000000007a */
[----:B--2---:R-:W-:Y:S01]  /*8160*/  STL [R1+0x30], R123 ;  /* 0x0000307b01007387 */ /* 0x004fe20000100800 */
[----:B0-----:R-:W-:-:S05]  /*8170*/  PRMT R125, RZ, 0x7610, R125 ;  /* 0x00007610ff7d7816 */ /* 0x001fca000000007d */
[C---:B------:R-:W-:Y:S01]  /*8180*/  @!P0 PRMT R125, R123.reuse, 0x7632, R125 ;  /* 0x000076327b7d8816 */ /* 0x040fe2000000007d */
[----:B------:R0:W-:Y:S04]  /*8190*/  STL.S16 [R1+0x212], R122 ;  /* 0x0002127a01007387 */ /* 0x0001e80000100600 */
[----:B0-----:R-:W2:Y:S01]  /*81a0*/  LDL.LU R122, [R1+0x4bc] ;  /* 0x0004bc00017a7983 */ /* 0x001ea20000300800 */
[----:B---3--:R-:W-:-:S03]  /*81b0*/  @!P0 PRMT R3, R123, 0x7610, R3 ;  /* 0x000076107b038816 */ /* 0x008fc60000000003 */
[----:B------:R-:W3:Y:S04]  /*81c0*/  LDL.LU R123, [R1+0x4b8] ;  /* 0x0004b800017b7983 */ /* 0x000ee80000300800 */
[----:B------:R0:W-:Y:S04]  /*81d0*/  @!P4 STL.S16 [R1+0x22a], R124 ;  /* 0x00022a7c0100c387 */ /* 0x0001e80000100600 */
[----:B------:R1:W-:Y:S04]  /*81e0*/  @!P5 STL.S16 [R1+0x226], R120 ;  /* 0x000226780100d387 */ /* 0x0003e80000100600 */
[----:B0-----:R-:W4:Y:S04]  /*81f0*/  LDL.LU R124, [R1+0x4c8] ;  /* 0x0004c800017c7983 */ /* 0x001f280000300800 */
[----:B-1----:R-:W4:Y:S04]  /*8200*/  LDL.LU R120, [R1+0x4e0] ;  /* 0x0004e00001787983 */ /* 0x002f280000300800 */
[----:B------:R0:W-:Y:S04]  /*8210*/  @!P0 STL.S16 [R1+0x21e], R3 ;  /* 0x00021e0301008387 */ /* 0x0001e80000100600 */
[----:B0-----:R-:W4:Y:S01]  /*8220*/  LDL.LU R3, [R1+0x2d4] ;  /* 0x0002d40001037983 */ /* 0x001f220000300800 */
[----:B------:R-:W-:-:S03]  /*8230*/  PRMT R10, RZ, 0x7610, R10 ;  /* 0x00007610ff0a7816 */ /* 0x000fc6000000000a */
[----:B------:R0:W-:Y:S04]  /*8240*/  @!P5 STL.S16 [R1+0x222], R121 ;  /* 0x000222790100d387 */ /* 0x0001e80000100600 */
[----:B0-----:R-:W4:Y:S01]  /*8250*/  LDL.LU R121, [R1+0x4dc] ;  /* 0x0004dc0001797983 */ /* 0x001f220000300800 */
[----:B------:R-:W-:Y:S02]  /*8260*/  LOP3.LUT P5, RZ, R2, 0x8000, RZ, 0xc0, !PT ;  /* 0x0000800002ff7812 */ /* 0x000fe400078ac0ff */
[----:B---3--:R-:W-:-:S05]  /*8270*/  @!P0 PRMT R10, R123, 0x7632, R10 ;  /* 0x000076327b0a8816 */ /* 0x008fca000000000a */
[----:B------:R0:W-:Y:S04]  /*8280*/  STL.S16 [R1+0x214], R10 ;  /* 0x0002140a01007387 */ /* 0x0001e80000100600 */
[----:B0-----:R-:W3:Y:S01]  /*8290*/  LDL.LU R10, [R1+0x2d0] ;  /* 0x0002d000010a7983 */ /* 0x001ee20000300800 */
[----:B------:R-:W-:-:S03]  /*82a0*/  PRMT R5, RZ, 0x7610, R5 ;  /* 0x00007610ff057816 */ /* 0x000fc60000000005 */
[----:B------:R0:W-:Y:S01]  /*82b0*/  STL [R1+0x128], R12 ;  /* 0x0001280c01007387 */ /* 0x0001e20000100800 */
[----:B------:R-:W-:Y:S02]  /*82c0*/  LOP3.LUT P6, RZ, R2, 0x4000, RZ, 0xc0, !PT ;  /* 0x0000400002ff7812 */ /* 0x000fe400078cc0ff */
[----:B--2---:R-:W-:Y:S01]  /*82d0*/  @!P5 PRMT R5, R122, 0x7610, R5 ;  /* 0x000076107a05d816 */ /* 0x004fe20000000005 */
[----:B0-----:R-:W2:Y:S04]  /*82e0*/  LDL.LU R12, [R1+0x2d8] ;  /* 0x0002d800010c7983 */ /* 0x001ea80000300800 */
[----:B------:R0:W-:Y:S01]  /*82f0*/  STL.S16 [R1+0x21a], R5 ;  /* 0x00021a0501007387 */ /* 0x0001e20000100600 */
[----:B------:R-:W-:Y:S02]  /*8300*/  PRMT R11, RZ, 0x7610, R11 ;  /* 0x00007610ff0b7816 */ /* 0x000fe4000000000b */
[----:B------:R-:W-:Y:S01]  /*8310*/  PRMT R125, R125, 0x5410, RZ ;  /* 0x000054107d7d7816 */ /* 0x000fe200000000ff */
[----:B0-----:R-:W2:Y:S02]  /*8320*/  LDL.LU R5, [R1+0x2cc] ;  /* 0x0002cc0001057983 */ /* 0x001ea40000300800 */
[----:B----4-:R-:W-:-:S02]  /*8330*/  @!P6 PRMT R11, R124, 0x7610, R11 ;  /* 0x000076107c0be816 */ /* 0x010fc4000000000b */
[----:B------:R-:W-:Y:S01]  /*8340*/  @!P6 PRMT R125, R125, 0x7610, R124 ;  /* 0x000076107d7de816 */ /* 0x000fe2000000007c */
[----:B------:R0:W-:Y:S01]  /*8350*/  STL [R1+0x38], R124 ;  /* 0x0000387c01007387 */ /* 0x0001e20000100800 */
[----:B------:R-:W-:-:S03]  /*8360*/  PRMT R120, RZ, 0x7610, R120 ;  /* 0x00007610ff787816 */ /* 0x000fc60000000078 */
[----:B------:R1:W-:Y:S01]  /*8370*/  STL [R1+0x138], R3 ;  /* 0x0001380301007387 */ /* 0x0003e20000100800 */
[----:B------:R-:W-:Y:S02]  /*8380*/  @!P6 PRMT R120, R3, 0x7632, R120 ;  /* 0x000076320378e816 */ /* 0x000fe40000000078 */
[----:B0-----:R-:W-:-:S04]  /*8390*/  PRMT R124, RZ, 0x7610, R124 ;  /* 0x00007610ff7c7816 */ /* 0x001fc8000000007c */
[----:B------:R-:W-:Y:S02]  /*83a0*/  @!P6 PRMT R124, R3, 0x7610, R124 ;  /* 0x00007610037ce816 */ /* 0x000fe4000000007c */
[----:B-1----:R-:W4:Y:S01]  /*83b0*/  LDL.LU R3, [R1+0x2c0] ;  /* 0x0002c00001037983 */ /* 0x002f220000300800 */
[----:B------:R-:W-:Y:S02]  /*83c0*/  LOP3.LUT P4, RZ, R2, 0x2000, RZ, 0xc0, !PT ;  /* 0x0000200002ff7812 */ /* 0x000fe4000788c0ff */
[----:B------:R-:W-:Y:S02]  /*83d0*/  PRMT R120, R120, 0x5410, RZ ;  /* 0x0000541078787816 */ /* 0x000fe400000000ff */
[----:B------:R-:W-:Y:S01]  /*83e0*/  PRMT R124, R124, 0x5410, RZ ;  /* 0x000054107c7c7816 */ /* 0x000fe200000000ff */
[----:B------:R0:W-:Y:S01]  /*83f0*/  STL [R1+0x3c], R121 ;  /* 0x00003c7901007387 */ /* 0x0001e20000100800 */
[----:B------:R-:W-:-:S07]  /*8400*/  PRMT R119, RZ, 0x7610, R119 ;  /* 0x00007610ff777816 */ /* 0x000fce0000000077 */
[--C-:B------:R-:W-:Y:S02]  /*8410*/  @!P4 PRMT R120, R120, 0x5410, R121.reuse ;  /* 0x000054107878c816 */ /* 0x100fe40000000079 */
[--C-:B------:R-:W-:Y:S02]  /*8420*/  @!P4 PRMT R124, R124, 0x7610, R121.reuse ;  /* 0x000076107c7cc816 */ /* 0x100fe40000000079 */
[----:B0-----:R-:W-:Y:S02]  /*8430*/  PRMT R121, RZ, 0x7610, R121 ;  /* 0x00007610ff797816 */ /* 0x001fe40000000079 */
[C---:B---3--:R-:W-:Y:S01]  /*8440*/  @!P4 PRMT R119, R10.reuse, 0x7610, R119 ;  /* 0x000076100a77c816 */ /* 0x048fe20000000077 */
[----:B------:R0:W-:Y:S01]  /*8450*/  STL [R1+0x13c], R10 ;  /* 0x00013c0a01007387 */ /* 0x0001e20000100800 */
[----:B------:R-:W-:-:S03]  /*8460*/  @!P4 PRMT R121, R10, 0x7632, R121 ;  /* 0x000076320a79c816 */ /* 0x000fc60000000079 */
[----:B0-----:R-:W3:Y:S01]  /*8470*/  LDL.LU R10, [R1+0x2b8] ;  /* 0x0002b800010a7983 */ /* 0x001ee20000300800 */
[----:B------:R-:W-:-:S03]  /*8480*/  PRMT R13, RZ, 0x7610, R13 ;  /* 0x00007610ff0d7816 */ /* 0x000fc6000000000d */
[----:B------:R0:W-:Y:S01]  /*8490*/  STL [R1+0x130], R123 ;  /* 0x0001307b01007387 */ /* 0x0001e20000100800 */
[C---:B------:R-:W-:Y:S02]  /*84a0*/  @!P0 PRMT R13, R123.reuse, 0x7610, R13 ;  /* 0x000076107b0d8816 */ /* 0x040fe4000000000d */
[----:B------:R-:W-:Y:S01]  /*84b0*/  LOP3.LUT P0, RZ, R2, 0x1000, RZ, 0xc0, !PT ;  /* 0x0000100002ff7812 */ /* 0x000fe2000780c0ff */
[----:B------:R1:W-:Y:S01]  /*84c0*/  STL [R1+0x34], R122 ;  /* 0x0000347a01007387 */ /* 0x0003e20000100800 */
[----:B0-----:R-:W-:-:S04]  /*84d0*/  PRMT R123, R123, 0x5410, RZ ;  /* 0x000054107b7b7816 */ /* 0x001fc800000000ff */
[--C-:B------:R-:W-:Y:S02]  /*84e0*/  @!P5 PRMT R123, R123, 0x7610, R122.reuse ;  /* 0x000076107b7bd816 */ /* 0x100fe4000000007a */
[----:B-1----:R-:W-:Y:S01]  /*84f0*/  PRMT R122, RZ, 0x7610, R122 ;  /* 0x00007610ff7a7816 */ /* 0x002fe2000000007a */
[----:B------:R0:W-:Y:S03]  /*8500*/  STL.S16 [R1+0x210], R13 ;  /* 0x0002100d01007387 */ /* 0x0001e60000100600 */
[----:B--2---:R-:W-:Y:S02]  /*8510*/  @!P5 PRMT R122, R12, 0x7632, R122 ;  /* 0x000076320c7ad816 */ /* 0x004fe4000000007a */
[----:B------:R-:W-:Y:S02]  /*8520*/  PRMT R123, RZ, 0x7610, R123 ;  /* 0x00007610ff7b7816 */ /* 0x000fe4000000007b */
[----:B------:R-:W-:Y:S01]  /*8530*/  PRMT R122, R122, 0x5410, RZ ;  /* 0x000054107a7a7816 */ /* 0x000fe200000000ff */
[----:B0-----:R-:W2:Y:S01]  /*8540*/  LDL.LU R13, [R1+0x2c8] ;  /* 0x0002c800010d7983 */ /* 0x001ea20000300800 */
[----:B------:R-:W-:-:S02]  /*8550*/  PRMT R117, R117, 0x5410, RZ ;  /* 0x0000541075757816 */ /* 0x000fc400000000ff */
[----:B------:R-:W-:Y:S01]  /*8560*/  @!P5 PRMT R123, R12, 0x7610, R123 ;  /* 0x000076100c7bd816 */ /* 0x000fe2000000007b */
[----:B------:R0:W-:Y:S01]  /*8570*/  STL [R1+0x40], R5 ;  /* 0x0000400501007387 */ /* 0x0001e20000100800 */
[----:B------:R-:W-:Y:S02]  /*8580*/  LOP3.LUT P5, RZ, R2, 0x800, RZ, 0xc0, !PT ;  /* 0x0000080002ff7812 */ /* 0x000fe400078ac0ff */
[--C-:B------:R-:W-:Y:S02]  /*8590*/  @!P0 PRMT R122, R122, 0x5410, R5.reuse ;  /* 0x000054107a7a8816 */ /* 0x100fe40000000005 */
[----:B------:R-:W-:Y:S02]  /*85a0*/  @!P0 PRMT R117, R117, 0x7610, R5 ;  /* 0x0000761075758816 */ /* 0x000fe40000000005 */
[----:B0-----:R-:W2:Y:S01]  /*85b0*/  LDL.LU R5, [R1+0x2b4] ;  /* 0x0002b40001057983 */ /* 0x001ea20000300800 */
[----:B------:R-:W-:-:S03]  /*85c0*/  PRMT R118, RZ, 0x7610, R118 ;  /* 0x00007610ff767816 */ /* 0x000fc60000000076 */
[----:B------:R0:W-:Y:S01]  /*85d0*/  STL [R1+0x134], R12 ;  /* 0x0001340c01007387 */ /* 0x0001e20000100800 */
[----:B------:R-:W-:Y:S02]  /*85e0*/  PRMT R114, RZ, 0x7610, R114 ;  /* 0x00007610ff727816 */ /* 0x000fe40000000072 */
[C---:B----4-:R-:W-:Y:S01]  /*85f0*/  @!P5 PRMT R118, R3.reuse, 0x7610, R118 ;  /* 0x000076100376d816 */ /* 0x050fe20000000076 */
[----:B------:R1:W-:Y:S01]  /*8600*/  STL [R1+0x144], R3 ;  /* 0x0001440301007387 */ /* 0x0003e20000100800 */
[----:B------:R-:W-:-:S03]  /*8610*/  @!P5 PRMT R114, R3, 0x7632, R114 ;  /* 0x000076320372d816 */ /* 0x000fc60000000072 */
[----:B0-----:R-:W4:Y:S04]  /*8620*/  LDL.LU R12, [R1+0x2c4] ;  /* 0x0002c400010c7983 */ /* 0x001f280000300800 */
[----:B-1----:R-:W4:Y:S04]  /*8630*/  LDL.LU R3, [R1+0x2a8] ;  /* 0x0002a80001037983 */ /* 0x002f280000300800 */
[----:B------:R0:W-:Y:S01]  /*8640*/  STL.S16 [R1+0x216], R11 ;  /* 0x0002160b01007387 */ /* 0x0001e20000100600 */
[----:B------:R-:W-:-:S03]  /*8650*/  LOP3.LUT P6, RZ, R2, 0x400, RZ, 0xc0, !PT ;  /* 0x0000040002ff7812 */ /* 0x000fc600078cc0ff */
[----:B0-----:R-:W4:Y:S01]  /*8660*/  LDL.LU R11, [R1+0x2bc] ;  /* 0x0002bc00010b7983 */ /* 0x001f220000300800 */
[----:B------:R-:W-:Y:S02]  /*8670*/  PRMT R113, RZ, 0x7610, R113 ;  /* 0x00007610ff717816 */ /* 0x000fe40000000071 */
[----:B------:R-:W-:-:S07]  /*8680*/  PRMT R115, RZ, 0x7610, R115 ;  /* 0x00007610ff737816 */ /* 0x000fce0000000073 */
[C---:B---3--:R-:W-:Y:S01]  /*8690*/  @!P6 PRMT R113, R10.reuse, 0x7610, R113 ;  /* 0x000076100a71e816 */ /* 0x048fe20000000071 */
[----:B------:R0:W-:Y:S01]  /*86a0*/  STL [R1+0x148], R10 ;  /* 0x0001480a01007387 */ /* 0x0001e20000100800 */
[----:B------:R-:W-:-:S03]  /*86b0*/  @!P6 PRMT R115, R10, 0x7632, R115 ;  /* 0x000076320a73e816 */ /* 0x000fc60000000073 */
[----:B0-----:R-:W3:Y:S01]  /*86c0*/  LDL.LU R10, [R1+0x2a0] ;  /* 0x0002a000010a7983 */ /* 0x001ee20000300800 */
[----:B------:R-:W-:Y:S02]  /*86d0*/  LOP3.LUT P4, RZ, R2, 0x200, RZ, 0xc0, !PT ;  /* 0x0000020002ff7812 */ /* 0x000fe4000788c0ff */
[----:B------:R-:W-:Y:S02]  /*86e0*/  PRMT R116, RZ, 0x7610, R116 ;  /* 0x00007610ff747816 */ /* 0x000fe40000000074 */
[----:B------:R-:W-:Y:S02]  /*86f0*/  PRMT R117, RZ, 0x7610, R117 ;  /* 0x00007610ff757816 */ /* 0x000fe40000000075 */
[----:B------:R-:W-:Y:S02]  /*8700*/  PRMT R111, R111, 0x5410, RZ ;  /* 0x000054106f6f7816 */ /* 0x000fe400000000ff */
[----:B------:R-:W-:Y:S02]  /*8710*/  PRMT R121, R121, 0x5410, RZ ;  /* 0x0000541079797816 */ /* 0x000fe400000000ff */
[C---:B--2---:R-:W-:Y:S01]  /*8720*/  @!P0 PRMT R116, R13.reuse, 0x7632, R116 ;  /* 0x000076320d748816 */ /* 0x044fe20000000074 */
[----:B------:R0:W-:Y:S01]  /*8730*/  STL [R1+0x140], R13 ;  /* 0x0001400d01007387 */ /* 0x0001e20000100800 */
[----:B------:R-:W-:-:S02]  /*8740*/  @!P0 PRMT R117, R13, 0x7610, R117 ;  /* 0x000076100d758816 */ /* 0x000fc40000000075 */
[----:B------:R-:W-:Y:S02]  /*8750*/  PRMT R116, R116, 0x5410, RZ ;  /* 0x0000541074747816 */ /* 0x000fe400000000ff */
[----:B------:R-:W-:Y:S01]  /*8760*/  LOP3.LUT P0, RZ, R2, 0x100, RZ, 0xc0, !PT ;  /* 0x0000010002ff7812 */ /* 0x000fe2000780c0ff */
[----:B0-----:R-:W2:Y:S01]  /*8770*/  LDL.LU R13, [R1+0x2b0] ;  /* 0x0002b000010d7983 */ /* 0x001ea20000300800 */
[----:B------:R-:W-:-:S03]  /*8780*/  @!P4 PRMT R116, R116, 0x5410, R5 ;  /* 0x000054107474c816 */ /* 0x000fc60000000005 */
[----:B------:R0:W-:Y:S01]  /*8790*/  STL [R1+0x4c], R5 ;  /* 0x00004c0501007387 */ /* 0x0001e20000100800 */
[----:B------:R-:W-:Y:S02]  /*87a0*/  @!P4 PRMT R111, R111, 0x7610, R5 ;  /* 0x000076106f6fc816 */ /* 0x000fe40000000005 */
[----:B------:R-:W-:Y:S01]  /*87b0*/  PRMT R119, R119, 0x5410, RZ ;  /* 0x0000541077777816 */ /* 0x000fe200000000ff */
[----:B0-----:R-:W2:Y:S01]  /*87c0*/  LDL.LU R5, [R1+0x29c] ;  /* 0x00029c0001057983 */ /* 0x001ea20000300800 */
[----:B------:R-:W-:Y:S02]  /*87d0*/  PRMT R112, RZ, 0x7610, R112 ;  /* 0x00007610ff707816 */ /* 0x000fe40000000070 */
[--C-:B----4-:R-:W-:Y:S01]  /*87e0*/  @!P5 PRMT R121, R121, 0x5410, R12.reuse ;  /* 0x000054107979d816 */ /* 0x110fe2000000000c */
[----:B------:R0:W-:Y:S01]  /*87f0*/  STL [R1+0x44], R12 ;  /* 0x0000440c01007387 */ /* 0x0001e20000100800 */
[----:B------:R-:W-:Y:S02]  /*8800*/  @!P5 PRMT R119, R119, 0x7610, R12 ;  /* 0x000076107777d816 */ /* 0x000fe4000000000c */
[----:B------:R-:W-:Y:S01]  /*8810*/  PRMT R108, RZ, 0x7610, R108 ;  /* 0x00007610ff6c7816 */ /* 0x000fe2000000006c */
[----:B------:R1:W-:Y:S01]  /*8820*/  STL [R1+0x150], R3 ;  /* 0x0001500301007387 */ /* 0x0003e20000100800 */
[----:B------:R-:W-:-:S03]  /*8830*/  PRMT R114, R114, 0x5410, RZ ;  /* 0x0000541072727816 */ /* 0x000fc600000000ff */
[----:B0-----:R-:W4:Y:S01]  /*8840*/  LDL.LU R12, [R1+0x2ac] ;  /* 0x0002ac00010c7983 */ /* 0x001f220000300800 */
[----:B------:R-:W-:Y:S02]  /*8850*/  PRMT R118, R118, 0x5410, RZ ;  /* 0x0000541076767816 */ /* 0x000fe400000000ff */
[C---:B------:R-:W-:Y:S02]  /*8860*/  @!P0 PRMT R112, R3.reuse, 0x7610, R112 ;  /* 0x0000761003708816 */ /* 0x040fe40000000070 */
[----:B------:R-:W-:Y:S02]  /*8870*/  @!P0 PRMT R108, R3, 0x7632, R108 ;  /* 0x00007632036c8816 */ /* 0x000fe4000000006c */
[----:B-1----:R-:W4:Y:S01]  /*8880*/  LDL.LU R3, [R1+0x298] ;  /* 0x0002980001037983 */ /* 0x002f220000300800 */
[--C-:B------:R-:W-:Y:S02]  /*8890*/  @!P6 PRMT R114, R114, 0x5410, R11.reuse ;  /* 0x000054107272e816 */ /* 0x100fe4000000000b */
[----:B------:R-:W-:Y:S01]  /*88a0*/  @!P6 PRMT R118, R118, 0x7610, R11 ;  /* 0x000076107676e816 */ /* 0x000fe2000000000b */
[----:B------:R0:W-:Y:S01]  /*88b0*/  STL [R1+0x48], R11 ;  /* 0x0000480b01007387 */ /* 0x0001e20000100800 */
        /* <DEDUP_REMOVED lines=13> */
[----:B------:R-:W-:-:S02]  /*8990*/  PRMT R113, R113, 0x5410, RZ ;  /* 0x0000541071717816 */ /* 0x000fc400000000ff */
[C---:B--2---:R-:W-:Y:S02]  /*89a0*/  @!P4 PRMT R111, R13.reuse, 0x7610, R111 ;  /* 0x000076100d6fc816 */ /* 0x044fe4000000006f */
[----:B------:R-:W-:Y:S02]  /*89b0*/  @!P4 PRMT R110, R13, 0x7632, R110 ;  /* 0x000076320d6ec816 */ /* 0x000fe4000000006e */
[----:B------:R-:W-:Y:S02]  /*89c0*/  LOP3.LUT P4, RZ, R2, 0x20, RZ, 0xc0, !PT ;  /* 0x0000002002ff7812 */ /* 0x000fe4000788c0ff */
[----:B------:R-:W-:Y:S02]  /*89d0*/  PRMT R104, RZ, 0x7610, R104 ;  /* 0x00007610ff687816 */ /* 0x000fe40000000068 */
[----:B------:R-:W-:Y:S02]  /*89e0*/  PRMT R109, R109, 0x5410, RZ ;  /* 0x000054106d6d7816 */ /* 0x000fe400000000ff */
[----:B------:R-:W-:-:S02]  /*89f0*/  PRMT R107, R107, 0x5410, RZ ;  /* 0x000054106b6b7816 */ /* 0x000fc400000000ff */
[----:B------:R-:W-:-:S04]  /*8a00*/  @!P6 PRMT R105, R105, 0x7610, R5 ;  /* 0x000076106969e816 */ /* 0x000fc80000000005 */
[----:B------:R-:W-:Y:S01]  /*8a10*/  PRMT R105, RZ, 0x7610, R105 ;  /* 0x00007610ff697816 */ /* 0x000fe20000000069 */
[----:B------:R0:W-:Y:S01]  /*8a20*/  STL [R1+0x158], R106 ;  /* 0x0001586a01007387 */ /* 0x0001e20000100800 */
[C---:B------:R-:W-:Y:S02]  /*8a30*/  @!P6 PRMT R104, R106.reuse, 0x7632, R104 ;  /* 0x000076326a68e816 */ /* 0x040fe40000000068 */
[----:B------:R-:W-:Y:S01]  /*8a40*/  @!P6 PRMT R105, R106, 0x7610, R105 ;  /* 0x000076106a69e816 */ /* 0x000fe20000000069 */
[----:B------:R1:W-:Y:S01]  /*8a50*/  STL [R1+0x5c], R102 ;  /* 0x00005c6601007387 */ /* 0x0003e20000100800 */
[--C-:B------:R-:W-:Y:S02]  /*8a60*/  @!P4 PRMT R109, R109, 0x5410, R102.reuse ;  /* 0x000054106d6dc816 */ /* 0x100fe40000000066 */
[----:B------:R-:W-:Y:S02]  /*8a70*/  @!P4 PRMT R107, R107, 0x7610, R102 ;  /* 0x000076106b6bc816 */ /* 0x000fe40000000066 */
[----:B----4-:R-:W-:-:S02]  /*8a80*/  @!P0 PRMT R115, R115, 0x5410, R12 ;  /* 0x0000541073738816 */ /* 0x010fc4000000000c */
[----:B------:R-:W-:Y:S02]  /*8a90*/  @!P0 PRMT R113, R113, 0x7610, R12 ;  /* 0x0000761071718816 */ /* 0x000fe4000000000c */
[----:B------:R-:W-:Y:S02]  /*8aa0*/  LOP3.LUT P0, RZ, R2, 0x10, RZ, 0xc0, !PT ;  /* 0x0000001002ff7812 */ /* 0x000fe4000780c0ff */
[----:B0-----:R-:W-:Y:S02]  /*8ab0*/  PRMT R106, RZ, 0x7610, R106 ;  /* 0x00007610ff6a7816 */ /* 0x001fe4000000006a */
[----:B-1----:R-:W-:Y:S02]  /*8ac0*/  PRMT R102, RZ, 0x7610, R102 ;  /* 0x00007610ff667816 */ /* 0x002fe40000000066 */
[----:B------:R-:W-:Y:S02]  /*8ad0*/  PRMT R108, R108, 0x5410, RZ ;  /* 0x000054106c6c7816 */ /* 0x000fe400000000ff */
[----:B------:R-:W-:-:S02]  /*8ae0*/  PRMT R112, R112, 0x5410, RZ ;  /* 0x0000541070707816 */ /* 0x000fc400000000ff */
[C---:B------:R-:W-:Y:S02]  /*8af0*/  @!P4 PRMT R106, R3.reuse, 0x7610, R106 ;  /* 0x00007610036ac816 */ /* 0x040fe4000000006a */
[----:B------:R-:W-:Y:S02]  /*8b00*/  @!P4 PRMT R102, R3, 0x7632, R102 ;  /* 0x000076320366c816 */ /* 0x000fe40000000066 */
[----:B------:R-:W-:Y:S01]  /*8b10*/  PRMT R110, R110, 0x5410, RZ ;  /* 0x000054106e6e7816 */ /* 0x000fe200000000ff */
[----:B------:R0:W-:Y:S01]  /*8b20*/  STL [R1+0x58], R5 ;  /* 0x0000580501007387 */ /* 0x0001e20000100800 */
[----:B------:R-:W-:Y:S02]  /*8b30*/  PRMT R102, R102, 0x5410, RZ ;  /* 0x0000541066667816 */ /* 0x000fe400000000ff */
[--C-:B------:R-:W-:Y:S02]  /*8b40*/  @!P5 PRMT R108, R108, 0x5410, R11.reuse ;  /* 0x000054106c6cd816 */ /* 0x100fe4000000000b */
[----:B------:R-:W-:-:S02]  /*8b50*/  @!P5 PRMT R112, R112, 0x7610, R11 ;  /* 0x000076107070d816 */ /* 0x000fc4000000000b */
[----:B------:R-:W-:Y:S02]  /*8b60*/  PRMT R106, R106, 0x5410, RZ ;  /* 0x000054106a6a7816 */ /* 0x000fe400000000ff */
[----:B------:R-:W-:Y:S02]  /*8b70*/  LOP3.LUT P5, RZ, R2, 0x8, RZ, 0xc0, !PT ;  /* 0x0000000802ff7812 */ /* 0x000fe400078ac0ff */
[----:B------:R-:W-:Y:S02]  /*8b80*/  @!P6 PRMT R110, R110, 0x5410, R5 ;  /* 0x000054106e6ee816 */ /* 0x000fe40000000005 */
[----:B0-----:R-:W2:Y:S01]  /*8b90*/  LDL.LU R5, [R1+0x28c] ;  /* 0x00028c0001057983 */ /* 0x001ea20000300800 */
[--C-:B------:R-:W-:Y:S02]  /*8ba0*/  @!P0 PRMT R102, R102, 0x5410, R103.reuse ;  /* 0x0000541066668816 */ /* 0x100fe40000000067 */
[----:B------:R-:W-:Y:S01]  /*8bb0*/  @!P0 PRMT R106, R106, 0x7610, R103 ;  /* 0x000076106a6a8816 */ /* 0x000fe20000000067 */
[----:B------:R0:W-:Y:S01]  /*8bc0*/  STL [R1+0x60], R103 ;  /* 0x0000606701007387 */ /* 0x0001e20000100800 */
[----:B------:R-:W-:-:S03]  /*8bd0*/  PRMT R101, RZ, 0x7610, R101 ;  /* 0x00007610ff657816 */ /* 0x000fc60000000065 */
[----:B------:R1:W-:Y:S01]  /*8be0*/  STL [R1+0x160], R99 ;  /* 0x0001606301007387 */ /* 0x0003e20000100800 */
[----:B------:R-:W-:Y:S02]  /*8bf0*/  @!P0 PRMT R101, R99, 0x7610, R101 ;  /* 0x0000761063658816 */ /* 0x000fe40000000065 */
[----:B0-----:R-:W-:-:S04]  /*8c00*/  PRMT R103, RZ, 0x7610, R103 ;  /* 0x00007610ff677816 */ /* 0x001fc80000000067 */
[C---:B------:R-:W-:Y:S02]  /*8c10*/  @!P0 PRMT R103, R99.reuse, 0x7632, R103 ;  /* 0x0000763263678816 */ /* 0x040fe40000000067 */
[----:B-1----:R-:W-:Y:S01]  /*8c20*/  PRMT R99, R99, 0x5410, RZ ;  /* 0x0000541063637816 */ /* 0x002fe200000000ff */
[----:B------:R0:W-:Y:S01]  /*8c30*/  STL [R1+0x54], R11 ;  /* 0x0000540b01007387 */ /* 0x0001e20000100800 */
[----:B------:R-:W-:Y:S02]  /*8c40*/  PRMT R104, R104, 0x5410, RZ ;  /* 0x0000541068687816 */ /* 0x000fe400000000ff */
[--C-:B------:R-:W-:Y:S01]  /*8c50*/  @!P5 PRMT R99, R99, 0x7610, R98.reuse ;  /* 0x000076106363d816 */ /* 0x100fe20000000062 */
[----:B------:R1:W-:Y:S01]  /*8c60*/  STL [R1+0x64], R98 ;  /* 0x0000646201007387 */ /* 0x0003e20000100800 */
[--C-:B------:R-:W-:Y:S02]  /*8c70*/  @!P5 PRMT R104, R104, 0x5410, R98.reuse ;  /* 0x000054106868d816 */ /* 0x100fe40000000062 */
[----:B------:R-:W-:Y:S01]  /*8c80*/  PRMT R99, RZ, 0x7610, R99 ;  /* 0x00007610ff637816 */ /* 0x000fe20000000063 */
[----:B0-----:R-:W4:Y:S01]  /*8c90*/  LDL.LU R11, [R1+0x278] ;  /* 0x00027800010b7983 */ /* 0x001f220000300800 */
[----:B-1----:R-:W-:-:S02]  /*8ca0*/  PRMT R98, RZ, 0x7610, R98 ;  /* 0x00007610ff627816 */ /* 0x002fc40000000062 */
[C---:B---3--:R-:W-:Y:S01]  /*8cb0*/  @!P5 PRMT R99, R10.reuse, 0x7610, R99 ;  /* 0x000076100a63d816 */ /* 0x048fe20000000063 */
[----:B------:R0:W-:Y:S01]  /*8cc0*/  STL [R1+0x164], R10 ;  /* 0x0001640a01007387 */ /* 0x0001e20000100800 */
[----:B------:R-:W-:-:S03]  /*8cd0*/  @!P5 PRMT R98, R10, 0x7632, R98 ;  /* 0x000076320a62d816 */ /* 0x000fc60000000062 */
[----:B0-----:R-:W3:Y:S01]  /*8ce0*/  LDL.LU R10, [R1+0x274] ;  /* 0x00027400010a7983 */ /* 0x001ee20000300800 */
[C---:B------:R-:W-:Y:S02]  /*8cf0*/  LOP3.LUT P6, RZ, R2.reuse, 0x4, RZ, 0xc0, !PT ;  /* 0x0000000402ff7812 */ /* 0x040fe400078cc0ff */
[----:B------:R-:W-:Y:S02]  /*8d00*/  PRMT R103, R103, 0x5410, RZ ;  /* 0x0000541067677816 */ /* 0x000fe400000000ff */
[----:B------:R-:W-:Y:S01]  /*8d10*/  PRMT R101, R101, 0x5410, RZ ;  /* 0x0000541065657816 */ /* 0x000fe200000000ff */
[----:B------:R0:W-:Y:S01]  /*8d20*/  STL [R1+0x68], R96 ;  /* 0x0000686001007387 */ /* 0x0001e20000100800 */
[----:B------:R-:W-:Y:S02]  /*8d30*/  LOP3.LUT P4, RZ, R2, 0x2, RZ, 0xc0, !PT ;  /* 0x0000000202ff7812 */ /* 0x000fe4000788c0ff */
[----:B------:R-:W-:-:S05]  /*8d40*/  PRMT R100, RZ, 0x7610, R100 ;  /* 0x00007610ff647816 */ /* 0x000fca0000000064 */
[--C-:B------:R-:W-:Y:S02]  /*8d50*/  @!P6 PRMT R103, R103, 0x5410, R96.reuse ;  /* 0x000054106767e816 */ /* 0x100fe40000000060 */
[--C-:B------:R-:W-:Y:S02]  /*8d60*/  @!P6 PRMT R101, R101, 0x7610, R96.reuse ;  /* 0x000076106565e816 */ /* 0x100fe40000000060 */
[----:B0-----:R-:W-:Y:S02]  /*8d70*/  PRMT R96, RZ, 0x7610, R96 ;  /* 0x00007610ff607816 */ /* 0x001fe40000000060 */
[C---:B------:R-:W-:Y:S02]  /*8d80*/  @!P6 PRMT R100, R97.reuse, 0x7610, R100 ;  /* 0x000076106164e816 */ /* 0x040fe40000000064 */
[----:B------:R-:W-:Y:S01]  /*8d90*/  @!P6 PRMT R96, R97, 0x7632, R96 ;  /* 0x000076326160e816 */ /* 0x000fe20000000060 */
[----:B------:R0:W-:Y:S01]  /*8da0*/  STL [R1+0x15c], R3 ;  /* 0x00015c0301007387 */ /* 0x0001e20000100800 */
[----:B------:R-:W-:-:S02]  /*8db0*/  PRMT R100, R100, 0x5410, RZ ;  /* 0x0000541064647816 */ /* 0x000fc400000000ff */
[----:B------:R-:W-:Y:S01]  /*8dc0*/  PRMT R96, R96, 0x5410, RZ ;  /* 0x0000541060607816 */ /* 0x000fe200000000ff */
[----:B------:R1:W-:Y:S01]  /*8dd0*/  STL [R1+0x168], R97 ;  /* 0x0001686101007387 */ /* 0x0003e20000100800 */
[----:B------:R-:W-:Y:S02]  /*8de0*/  LOP3.LUT P5, RZ, R0, 0x80000000, RZ, 0xc0, !PT ;  /* 0x8000000000ff7812 */ /* 0x000fe400078ac0ff */
[--C-:B------:R-:W-:Y:S01]  /*8df0*/  @!P4 PRMT R96, R96, 0x5410, R95.reuse ;  /* 0x000054106060c816 */ /* 0x100fe2000000005f */
[----:B0-----:R-:W3:Y:S01]  /*8e00*/  LDL.LU R3, [R1+0x284] ;  /* 0x0002840001037983 */ /* 0x001ee20000300800 */
[----:B------:R-:W-:-:S03]  /*8e10*/  @!P4 PRMT R100, R100, 0x7610, R95 ;  /* 0x000076106464c816 */ /* 0x000fc6000000005f */
[----:B------:R0:W-:Y:S01]  /*8e20*/  STL [R1+0x6c], R95 ;  /* 0x00006c5f01007387 */ /* 0x0001e20000100800 */
[----:B-1----:R-:W-:-:S03]  /*8e30*/  PRMT R97, RZ, 0x7610, R97 ;  /* 0x00007610ff617816 */ /* 0x002fc60000000061 */
[----:B------:R1:W-:Y:S01]  /*8e40*/  STL [R1+0x50], R12 ;  /* 0x0000500c01007387 */ /* 0x0003e20000100800 */
[----:B0-----:R-:W-:-:S03]  /*8e50*/  PRMT R95, RZ, 0x7610, R95 ;  /* 0x00007610ff5f7816 */ /* 0x001fc6000000005f */
[----:B-1----:R-:W3:Y:S01]  /*8e60*/  LDL.LU R12, [R1+0x280] ;  /* 0x00028000010c7983 */ /* 0x002ee20000300800 */
[----:B------:R-:W-:Y:S02]  /*8e70*/  LOP3.LUT P6, RZ, R0, 0x40000000, RZ, 0xc0, !PT ;  /* 0x4000000000ff7812 */ /* 0x000fe400078cc0ff */
[----:B------:R-:W-:Y:S01]  /*8e80*/  PRMT R90, RZ, 0x7610, R90 ;  /* 0x00007610ff5a7816 */ /* 0x000fe2000000005a */
[----:B------:R0:W-:Y:S01]  /*8e90*/  STL [R1+0x74], R94 ;  /* 0x0000745e01007387 */ /* 0x0001e20000100800 */
[C---:B--2---:R-:W-:Y:S02]  /*8ea0*/  @!P4 PRMT R95, R5.reuse, 0x7610, R95 ;  /* 0x00007610055fc816 */ /* 0x044fe4000000005f */
[----:B------:R-:W-:Y:S02]  /*8eb0*/  @!P4 PRMT R97, R5, 0x7632, R97 ;  /* 0x000076320561c816 */ /* 0x000fe40000000061 */
[----:B------:R-:W-:Y:S02]  /*8ec0*/  PRMT R95, R95, 0x5410, RZ ;  /* 0x000054105f5f7816 */ /* 0x000fe400000000ff */
[----:B------:R-:W-:-:S02]  /*8ed0*/  PRMT R97, R97, 0x5410, RZ ;  /* 0x0000541061617816 */ /* 0x000fc400000000ff */
[--C-:B------:R-:W-:Y:S02]  /*8ee0*/  @!P5 PRMT R95, R95, 0x7610, R94.reuse ;  /* 0x000076105f5fd816 */ /* 0x100fe4000000005e */
[--C-:B------:R-:W-:Y:S02]  /*8ef0*/  @!P5 PRMT R97, R97, 0x5410, R94.reuse ;  /* 0x000054106161d816 */ /* 0x100fe4000000005e */
[----:B0-----:R-:W-:Y:S01]  /*8f00*/  PRMT R94, RZ, 0x7610, R94 ;  /* 0x00007610ff5e7816 */ /* 0x001fe2000000005e */
[----:B------:R0:W-:Y:S04]  /*8f10*/  STL [R1+0x16c], R5 ;  /* 0x00016c0501007387 */ /* 0x0001e80000100800 */
[----:B0-----:R-:W2:Y:S01]  /*8f20*/  LDL.LU R5, [R1+0x270] ;  /* 0x0002700001057983 */ /* 0x001ea20000300800 */
[----:B----4-:R-:W-:-:S03]  /*8f30*/  @!P5 PRMT R94, R11, 0x7610, R94 ;  /* 0x000076100b5ed816 */ /* 0x010fc6000000005e */
[----:B------:R0:W-:Y:S01]  /*8f40*/  STL [R1+0x174], R11 ;  /* 0x0001740b01007387 */ /* 0x0001e20000100800 */
[----:B------:R-:W-:Y:S02]  /*8f50*/  @!P5 PRMT R90, R11, 0x7632, R90 ;  /* 0x000076320b5ad816 */ /* 0x000fe4000000005a */
[----:B------:R-:W-:Y:S02]  /*8f60*/  PRMT R94, R94, 0x5410, RZ ;  /* 0x000054105e5e7816 */ /* 0x000fe400000000ff */
[----:B------:R-:W-:Y:S01]  /*8f70*/  PRMT R90, R90, 0x5410, RZ ;  /* 0x000054105a5a7816 */ /* 0x000fe200000000ff */
[----:B0-----:R-:W4:Y:S03]  /*8f80*/  LDL.LU R11, [R1+0x258] ;  /* 0x00025800010b7983 */ /* 0x001f260000300800 */
[--C-:B---3--:R-:W-:Y:S01]  /*8f90*/  @!P6 PRMT R90, R90, 0x5410, R10.reuse ;  /* 0x000054105a5ae816 */ /* 0x108fe2000000000a */
[----:B------:R0:W-:Y:S01]  /*8fa0*/  STL [R1+0x78], R10 ;  /* 0x0000780a01007387 */ /* 0x0001e20000100800 */
[----:B------:R-:W-:-:S03]  /*8fb0*/  @!P6 PRMT R94, R94, 0x7610, R10 ;  /* 0x000076105e5ee816 */ /* 0x000fc6000000000a */
[----:B0-----:R-:W3:Y:S01]  /*8fc0*/  LDL.LU R10, [R1+0x24c] ;  /* 0x00024c00010a7983 */ /* 0x001ee20000300800 */
[----:B------:R-:W-:Y:S02]  /*8fd0*/  LOP3.LUT P0, RZ, R2, 0x1, RZ, 0xc0, !PT ;  /* 0x0000000102ff7812 */ /* 0x000fe4000780c0ff */
[----:B------:R-:W-:Y:S02]  /*8fe0*/  PRMT R93, R93, 0x5410, RZ ;  /* 0x000054105d5d7816 */ /* 0x000fe400000000ff */
[----:B------:R-:W-:Y:S02]  /*8ff0*/  PRMT R98, R98, 0x5410, RZ ;  /* 0x0000541062627816 */ /* 0x000fe400000000ff */
[----:B------:R-:W-:-:S07]  /*9000*/  PRMT R92, RZ, 0x7610, R92 ;  /* 0x00007610ff5c7816 */ /* 0x000fce000000005c */
[----:B------:R-:W-:-:S04]  /*9010*/  @!P0 PRMT R93, R93, 0x7610, R3 ;  /* 0x000076105d5d8816 */ /* 0x000fc80000000003 */
[----:B------:R-:W-:Y:S02]  /*9020*/  PRMT R93, RZ, 0x7610, R93 ;  /* 0x00007610ff5d7816 */ /* 0x000fe4000000005d */
[----:B------:R-:W-:Y:S02]  /*9030*/  @!P0 PRMT R98, R98, 0x5410, R3 ;  /* 0x0000541062628816 */ /* 0x000fe40000000003 */
[----:B------:R-:W-:Y:S02]  /*9040*/  LOP3.LUT P5, RZ, R0, 0x8000000, RZ, 0xc0, !PT ;  /* 0x0800000000ff7812 */ /* 0x000fe400078ac0ff */
[C---:B------:R-:W-:Y:S02]  /*9050*/  @!P0 PRMT R93, R12.reuse, 0x7610, R93 ;  /* 0x000076100c5d8816 */ /* 0x040fe4000000005d */
[----:B------:R-:W-:Y:S02]  /*9060*/  @!P0 PRMT R92, R12, 0x7632, R92 ;  /* 0x000076320c5c8816 */ /* 0x000fe4000000005c */
[----:B------:R-:W-:-:S02]  /*9070*/  LOP3.LUT P0, RZ, R0, 0x10000000, RZ, 0xc0, !PT ;  /* 0x1000000000ff7812 */ /* 0x000fc4000780c0ff */
[----:B------:R-:W-:Y:S02]  /*9080*/  PRMT R88, RZ, 0x7610, R88 ;  /* 0x00007610ff587816 */ /* 0x000fe40000000058 */
[----:B------:R-:W-:Y:S02]  /*9090*/  PRMT R81, RZ, 0x7610, R81 ;  /* 0x00007610ff517816 */ /* 0x000fe40000000051 */
[----:B------:R-:W-:Y:S02]  /*90a0*/  PRMT R89, RZ, 0x7610, R89 ;  /* 0x00007610ff597816 */ /* 0x000fe40000000059 */
[----:B------:R-:W-:Y:S01]  /*90b0*/  PRMT R91, RZ, 0x7610, R91 ;  /* 0x00007610ff5b7816 */ /* 0x000fe2000000005b */
[----:B------:R0:W-:Y:S04]  /*90c0*/  STL [R1+0x70], R3 ;  /* 0x0000700301007387 */ /* 0x0001e80000100800 */
[----:B------:R-:W-:Y:S04]  /*90d0*/  STL.S16 [R1+0x24c], RZ ;  /* 0x00024cff01007387 */ /* 0x000fe80000100600 */
[----:B0-----:R-:W3:Y:S01]  /*90e0*/  LDL.LU R3, [R1+0x26c] ;  /* 0x00026c0001037983 */ /* 0x001ee20000300800 */
[----:B--2---:R-:W-:-:S03]  /*90f0*/  @!P6 PRMT R89, R5, 0x7610, R89 ;  /* 0x000076100559e816 */ /* 0x004fc60000000059 */
[----:B------:R0:W-:Y:S01]  /*9100*/  STL [R1+0x178], R5 ;  /* 0x0001780501007387 */ /* 0x0001e20000100800 */
[----:B------:R-:W-:-:S03]  /*9110*/  @!P6 PRMT R91, R5, 0x7632, R91 ;  /* 0x00007632055be816 */ /* 0x000fc6000000005b */
[----:B0-----:R-:W2:Y:S01]  /*9120*/  LDL.LU R5, [R1+0x248] ;  /* 0x0002480001057983 */ /* 0x001ea20000300800 */
[C---:B----4-:R-:W-:Y:S02]  /*9130*/  @!P0 PRMT R88, R11.reuse, 0x7610, R88 ;  /* 0x000076100b588816 */ /* 0x050fe40000000058 */
[----:B------:R-:W-:Y:S02]  /*9140*/  @!P0 PRMT R81, R11, 0x7632, R81 ;  /* 0x000076320b518816 */ /* 0x000fe40000000051 */
[----:B------:R-:W-:Y:S02]  /*9150*/  PRMT R88, R88, 0x5410, RZ ;  /* 0x0000541058587816 */ /* 0x000fe400000000ff */
[----:B------:R-:W-:-:S04]  /*9160*/  PRMT R81, R81, 0x5410, RZ ;  /* 0x0000541051517816 */ /* 0x000fc800000000ff */
[--C-:B---3--:R-:W-:Y:S01]  /*9170*/  @!P5 PRMT R81, R81, 0x5410, R10.reuse ;  /* 0x000054105151d816 */ /* 0x108fe2000000000a */
[----:B------:R0:W-:Y:S01]  /*9180*/  STL [R1+0x84], R10 ;  /* 0x0000840a01007387 */ /* 0x0001e20000100800 */
[----:B------:R-:W-:-:S03]  /*9190*/  @!P5 PRMT R88, R88, 0x7610, R10 ;  /* 0x000076105858d816 */ /* 0x000fc6000000000a */
[----:B0-----:R-:W3:Y:S01]  /*91a0*/  LDL.LU.S16 R10, [R1+0x24c] ;  /* 0x00024c00010a7983 */ /* 0x001ee20000300600 */
[----:B------:R-:W-:Y:S02]  /*91b0*/  LOP3.LUT P4, RZ, R0, 0x20000000, RZ, 0xc0, !PT ;  /* 0x2000000000ff7812 */ /* 0x000fe4000788c0ff */
[----:B------:R-:W-:Y:S01]  /*91c0*/  PRMT R92, R92, 0x5410, RZ ;  /* 0x000054105c5c7816 */ /* 0x000fe200000000ff */
[----:B------:R0:W-:Y:S01]  /*91d0*/  STL [R1+0x14c], R13 ;  /* 0x00014c0d01007387 */ /* 0x0001e20000100800 */
[----:B------:R-:W-:Y:S02]  /*91e0*/  PRMT R87, R87, 0x5410, RZ ;  /* 0x0000541057577816 */ /* 0x000fe400000000ff */
[----:B------:R-:W-:Y:S01]  /*91f0*/  PRMT R80, R80, 0x5410, RZ ;  /* 0x0000541050507816 */ /* 0x000fe200000000ff */
[----:B------:R-:W-:Y:S04]  /*9200*/  STL.S16 [R1+0x248], RZ ;  /* 0x000248ff01007387 */ /* 0x000fe80000100600 */
[----:B0-----:R-:W4:Y:S02]  /*9210*/  LDL.LU R13, [R1+0x268] ;  /* 0x00026800010d7983 */ /* 0x001f240000300800 */
[----:B------:R-:W-:-:S02]  /*9220*/  @!P4 PRMT R92, R92, 0x5410, R3 ;  /* 0x000054105c5cc816 */ /* 0x000fc40000000003 */
[----:B------:R0:W-:Y:S01]  /*9230*/  STL [R1+0x7c], R3 ;  /* 0x00007c0301007387 */ /* 0x0001e20000100800 */
[----:B------:R-:W-:-:S03]  /*9240*/  @!P4 PRMT R87, R87, 0x7610, R3 ;  /* 0x000076105757c816 */ /* 0x000fc60000000003 */
[----:B0-----:R-:W4:Y:S01]  /*9250*/  LDL.LU R3, [R1+0x244] ;  /* 0x0002440001037983 */ /* 0x001f220000300800 */
[----:B--2---:R-:W-:-:S03]  /*9260*/  @!P5 PRMT R80, R80, 0x5410, R5 ;  /* 0x000054105050d816 */ /* 0x004fc60000000005 */
[----:B------:R0:W-:Y:S01]  /*9270*/  STL [R1+0x184], R5 ;  /* 0x0001840501007387 */ /* 0x0001e20000100800 */
[----:B---3--:R-:W-:-:S03]  /*9280*/  @!P5 PRMT R10, R5, 0x7632, R10 ;  /* 0x00007632050ad816 */ /* 0x008fc6000000000a */
[----:B0-----:R-:W2:Y:S01]  /*9290*/  LDL.LU.S16 R5, [R1+0x248] ;  /* 0x0002480001057983 */ /* 0x001ea20000300600 */
[----:B------:R-:W-:Y:S02]  /*92a0*/  LOP3.LUT P6, RZ, R0, 0x4000000, RZ, 0xc0, !PT ;  /* 0x0400000000ff7812 */ /* 0x000fe400078cc0ff */
[----:B------:R-:W-:Y:S01]  /*92b0*/  PRMT R86, RZ, 0x7610, R86 ;  /* 0x00007610ff567816 */ /* 0x000fe20000000056 */
[----:B------:R0:W-:Y:S03]  /*92c0*/  @!P5 STL.S16 [R1+0x24c], R10 ;  /* 0x00024c0a0100d387 */ /* 0x0001e60000100600 */
[----:B----4-:R-:W-:Y:S01]  /*92d0*/  @!P4 PRMT R86, R13, 0x7632, R86 ;  /* 0x000076320d56c816 */ /* 0x010fe20000000056 */
[----:B0-----:R-:W3:Y:S03]  /*92e0*/  LDL.LU R10, [R1+0x4a8] ;  /* 0x0004a800010a7983 */ /* 0x001ee60000300800 */
[----:B------:R-:W-:-:S04]  /*92f0*/  PRMT R86, R86, 0x5410, RZ ;  /* 0x0000541056567816 */ /* 0x000fc800000000ff */
[----:B------:R-:W-:Y:S01]  /*9300*/  @!P6 PRMT R86, R86, 0x5410, R3 ;  /* 0x000054105656e816 */ /* 0x000fe20000000003 */
[----:B------:R0:W-:Y:S01]  /*9310*/  STL [R1+0x88], R3 ;  /* 0x0000880301007387 */ /* 0x0001e20000100800 */
[----:B--2---:R-:W-:-:S03]  /*9320*/  @!P6 PRMT R5, R3, 0x7632, R5 ;  /* 0x000076320305e816 */ /* 0x004fc60000000005 */
[----:B0-----:R-:W2:Y:S04]  /*9330*/  LDL.LU R3, [R1+0x4a0] ;  /* 0x0004a00001037983 */ /* 0x001ea80000300800 */
[----:B------:R0:W-:Y:S04]  /*9340*/  @!P6 STL.S16 [R1+0x248], R5 ;  /* 0x000248050100e387 */ /* 0x0001e80000100600 */
[----:B0-----:R-:W4:Y:S01]  /*9350*/  LDL.LU R5, [R1+0x4a4] ;  /* 0x0004a40001057983 */ /* 0x001f220000300800 */
[----:B---3--:R-:W-:-:S03]  /*9360*/  PRMT R10, RZ, 0x7610, R10 ;  /* 0x00007610ff0a7816 */ /* 0x008fc6000000000a */
[----:B------:R0:W-:Y:S04]  /*9370*/  STL [R1+0x180], R11 ;  /* 0x0001800b01007387 */ /* 0x0001e80000100800 */
[----:B------:R1:W-:Y:S04]  /*9380*/  STL [R1+0x170], R12 ;  /* 0x0001700c01007387 */ /* 0x0003e80000100800 */
[----:B0-----:R-:W3:Y:S04]  /*9390*/  LDL.LU R11, [R1+0x4ac] ;  /* 0x0004ac00010b7983 */ /* 0x001ee80000300800 */
[----:B-1----:R-:W3:Y:S01]  /*93a0*/  LDL.LU R12, [R1+0x25c] ;  /* 0x00025c00010c7983 */ /* 0x002ee20000300800 */
[----:B--2---:R-:W-:-:S05]  /*93b0*/  @!P6 PRMT R10, R3, 0x7610, R10 ;  /* 0x00007610030ae816 */ /* 0x004fca000000000a */
[----:B------:R0:W-:Y:S01]  /*93c0*/  STL.S16 [R1+0x244], R10 ;  /* 0x0002440a01007387 */ /* 0x0001e20000100600 */
[----:B----4-:R-:W-:-:S03]  /*93d0*/  PRMT R5, RZ, 0x7610, R5 ;  /* 0x00007610ff057816 */ /* 0x010fc60000000005 */
[----:B0-----:R-:W2:Y:S01]  /*93e0*/  LDL.LU R10, [R1+0x49c] ;  /* 0x00049c00010a7983 */ /* 0x001ea20000300800 */
[----:B------:R-:W-:-:S05]  /*93f0*/  @!P6 PRMT R5, R3, 0x7632, R5 ;  /* 0x000076320305e816 */ /* 0x000fca0000000005 */
[----:B------:R0:W-:Y:S04]  /*9400*/  STL.S16 [R1+0x24e], R5 ;  /* 0x00024e0501007387 */ /* 0x0001e80000100600 */
[----:B0-----:R-:W4:Y:S01]  /*9410*/  LDL.LU R5, [R1+0x498] ;  /* 0x0004980001057983 */ /* 0x001f220000300800 */
[----:B------:R-:W-:-:S04]  /*9420*/  PRMT R87, RZ, 0x7610, R87 ;  /* 0x00007610ff577816 */ /* 0x000fc80000000057 */
[----:B------:R-:W-:Y:S02]  /*9430*/  @!P4 PRMT R87, R13, 0x7610, R87 ;  /* 0x000076100d57c816 */ /* 0x000fe40000000057 */
[----:B------:R-:W-:Y:S02]  /*9440*/  LOP3.LUT P4, RZ, R0, 0x2000000, RZ, 0xc0, !PT ;  /* 0x0200000000ff7812 */ /* 0x000fe4000788c0ff */
[----:B---3--:R-:W-:Y:S02]  /*9450*/  PRMT R11, RZ, 0x7610, R11 ;  /* 0x00007610ff0b7816 */ /* 0x008fe4000000000b */
[----:B------:R-:W-:Y:S02]  /*9460*/  PRMT R91, R91, 0x5410, RZ ;  /* 0x000054105b5b7816 */ /* 0x000fe400000000ff */
[----:B------:R-:W-:Y:S01]  /*9470*/  PRMT R89, R89, 0x5410, RZ ;  /* 0x0000541059597816 */ /* 0x000fe200000000ff */
[----:B------:R0:W-:Y:S01]  /*9480*/  STL [R1+0x80], R12 ;  /* 0x0000800c01007387 */ /* 0x0001e20000100800 */
[----:B------:R-:W-:-:S02]  /*9490*/  @!P0 PRMT R91, R91, 0x5410, R12 ;  /* 0x000054105b5b8816 */ /* 0x000fc4000000000c */
[----:B------:R-:W-:Y:S02]  /*94a0*/  @!P0 PRMT R89, R89, 0x7610, R12 ;  /* 0x0000761059598816 */ /* 0x000fe4000000000c */
[----:B0-----:R-:W3:Y:S01]  /*94b0*/  LDL.LU R12, [R1+0x4b0] ;  /* 0x0004b000010c7983 */ /* 0x001ee20000300800 */
[----:B--2---:R-:W-:Y:S02]  /*94c0*/  PRMT R10, RZ, 0x7610, R10 ;  /* 0x00007610ff0a7816 */ /* 0x004fe4000000000a */
[C---:B----4-:R-:W-:Y:S02]  /*94d0*/  @!P4 PRMT R11, R5.reuse, 0x7610, R11 ;  /* 0x00007610050bc816 */ /* 0x050fe4000000000b */
[----:B------:R-:W-:-:S03]  /*94e0*/  @!P4 PRMT R10, R5, 0x7632, R10 ;  /* 0x00007632050ac816 */ /* 0x000fc6000000000a */
[----:B------:R0:W-:Y:S04]  /*94f0*/  STL.S16 [R1+0x246], R11 ;  /* 0x0002460b01007387 */ /* 0x0001e80000100600 */
[----:B------:R1:W-:Y:S04]  /*9500*/  STL.S16 [R1+0x258], R10 ;  /* 0x0002580a01007387 */ /* 0x0003e80000100600 */
[----:B0-----:R-:W2:Y:S04]  /*9510*/  LDL.LU R11, [R1+0x494] ;  /* 0x00049400010b7983 */ /* 0x001ea80000300800 */
[----:B-1----:R-:W4:Y:S01]  /*9520*/  LDL.LU R10, [R1+0x490] ;  /* 0x00049000010a7983 */ /* 0x002f220000300800 */
[----:B---3--:R-:W-:-:S03]  /*9530*/  PRMT R12, RZ, 0x7610, R12 ;  /* 0x00007610ff0c7816 */ /* 0x008fc6000000000c */
[----:B------:R0:W-:Y:S04]  /*9540*/  STL [R1+0x17c], R13 ;  /* 0x00017c0d01007387 */ /* 0x0001e80000100800 */
        /* <DEDUP_REMOVED lines=8> */
[----:B------:R-:W-:-:S02]  /*95d0*/  LOP3.LUT P0, RZ, R0, 0x1000000, RZ, 0xc0, !PT ;  /* 0x0100000000ff7812 */ /* 0x000fc4000780c0ff */
[----:B---3--:R-:W-:Y:S02]  /*95e0*/  PRMT R13, RZ, 0x7610, R13 ;  /* 0x00007610ff0d7816 */ /* 0x008fe4000000000d */
[----:B--2---:R-:W-:-:S09]  /*95f0*/  PRMT R12, RZ, 0x7610, R12 ;  /* 0x00007610ff0c7816 */ /* 0x004fd2000000000c */
[C---:B----4-:R-:W-:Y:S02]  /*9600*/  @!P0 PRMT R13, R11.reuse, 0x7610, R13 ;  /* 0x000076100b0d8816 */ /* 0x050fe4000000000d */
[----:B------:R-:W-:-:S03]  /*9610*/  @!P0 PRMT R12, R11, 0x7632, R12 ;  /* 0x000076320b0c8816 */ /* 0x000fc6000000000c */
[----:B------:R0:W-:Y:S04]  /*9620*/  STL.S16 [R1+0x25a], R13 ;  /* 0x00025a0d01007387 */ /* 0x0001e80000100600 */
[----:B------:R1:W-:Y:S04]  /*9630*/  STL.S16 [R1+0x268], R12 ;  /* 0x0002680c01007387 */ /* 0x0003e80000100600 */
[----:B0-----:R-:W2:Y:S04]  /*9640*/  LDL.LU R13, [R1+0x484] ;  /* 0x00048400010d7983 */ /* 0x001ea80000300800 */
[----:B-1----:R-:W3:Y:S01]  /*9650*/  LDL.LU R12, [R1+0x480] ;  /* 0x00048000010c7983 */ /* 0x002ee20000300800 */
[----:B------:R-:W-:-:S02]  /*9660*/  PRMT R14, RZ, 0x7610, R14 ;  /* 0x00007610ff0e7816 */ /* 0x000fc4000000000e */
[----:B--2---:R-:W-:Y:S02]  /*9670*/  PRMT R13, RZ, 0x7610, R13 ;  /* 0x00007610ff0d7816 */ /* 0x004fe4000000000d */
[C---:B---3--:R-:W-:Y:S02]  /*9680*/  @!P0 PRMT R14, R12.reuse, 0x7610, R14 ;  /* 0x000076100c0e8816 */ /* 0x048fe4000000000e */
[----:B------:R-:W-:-:S03]  /*9690*/  @!P0 PRMT R13, R12, 0x7632, R13 ;  /* 0x000076320c0d8816 */ /* 0x000fc6000000000d */
[----:B------:R0:W-:Y:S04]  /*96a0*/  STL.S16 [R1+0x25c], R14 ;  /* 0x00025c0e01007387 */ /* 0x0001e80000100600 */
[----:B------:R1:W-:Y:S04]  /*96b0*/  STL.S16 [R1+0x26e], R13 ;  /* 0x00026e0d01007387 */ /* 0x0003e80000100600 */
[----:B0-----:R-:W2:Y:S04]  /*96c0*/  LDL.LU R14, [R1+0x47c] ;  /* 0x00047c00010e7983 */ /* 0x001ea80000300800 */
[----:B-1----:R-:W3:Y:S01]  /*96d0*/  LDL.LU R13, [R1+0x478] ;  /* 0x00047800010d7983 */ /* 0x002ee20000300800 */
[----:B------:R-:W-:-:S02]  /*96e0*/  LOP3.LUT P5, RZ, R0, 0x800000, RZ, 0xc0, !PT ;  /* 0x0080000000ff7812 */ /* 0x000fc400078ac0ff */
[----:B------:R-:W-:Y:S02]  /*96f0*/  PRMT R15, RZ, 0x7610, R15 ;  /* 0x00007610ff0f7816 */ /* 0x000fe4000000000f */
[----:B--2---:R-:W-:-:S09]  /*9700*/  PRMT R14, RZ, 0x7610, R14 ;  /* 0x00007610ff0e7816 */ /* 0x004fd2000000000e */
[C---:B---3--:R-:W-:Y:S02]  /*9710*/  @!P5 PRMT R15, R13.reuse, 0x7610, R15 ;  /* 0x000076100d0fd816 */ /* 0x048fe4000000000f */
        /* <DEDUP_REMOVED lines=167> */
[----:B--2---:R-:W-:-:S11]  /*a190*/  PRMT R46, RZ, 0x7610, R46 ;  /* 0x00007610ff2e7816 */ /* 0x004fd6000000002e */
[----:B---3--:R-:W-:-:S05]  /*a1a0*/  @!P4 PRMT R46, R35, 0x7632, R46 ;  /* 0x00007632232ec816 */ /* 0x008fca000000002e */
[----:B------:R0:W-:Y:S04]  /*a1b0*/  STL.S16 [R1+0x2cc], R46 ;  /* 0x0002cc2e01007387 */ /* 0x0001e80000100600 */
[----:B0-----:R-:W2:Y:S01]  /*a1c0*/  LDL.LU R46, [R1+0x3d4] ;  /* 0x0003d400012e7983 */ /* 0x001ea20000300800 */
[----:B------:R-:W-:Y:S02]  /*a1d0*/  PRMT R56, RZ, 0x7610, R56 ;  /* 0x00007610ff387816 */ /* 0x000fe40000000038 */
[----:B------:R-:W-:Y:S02]  /*a1e0*/  PRMT R47, RZ, 0x7610, R47 ;  /* 0x00007610ff2f7816 */ /* 0x000fe4000000002f */
[----:B------:R-:W-:Y:S02]  /*a1f0*/  LOP3.LUT P0, RZ, R0, 0x1000, RZ, 0xc0, !PT ;  /* 0x0000100000ff7812 */ /* 0x000fe4000780c0ff */
[----:B--2---:R-:W-:-:S02]  /*a200*/  @!P4 PRMT R56, R46, 0x7610, R56 ;  /* 0x000076102e38c816 */ /* 0x004fc40000000038 */
        /* <DEDUP_REMOVED lines=30> */
[----:B--2---:R-:W-:-:S04]  /*a3f0*/  PRMT R29, RZ, 0x7610, R29 ;  /* 0x00007610ff1d7816 */ /* 0x004fc8000000001d */
[----:B---3--:R-:W-:-:S05]  /*a400*/  @!P5 PRMT R29, R28, 0x7610, R29 ;  /* 0x000076101c1dd816 */ /* 0x008fca000000001d */
[----:B------:R0:W-:Y:S04]  /*a410*/  STL.S16 [R1+0x2d8], R29 ;  /* 0x0002d81d01007387 */ /* 0x0001e80000100600 */
[----:B0-----:R-:W2:Y:S01]  /*a420*/  LDL.LU R29, [R1+0x3b0] ;  /* 0x0003b000011d7983 */ /* 0x001ea20000300800 */
[----:B------:R-:W-:Y:S02]  /*a430*/  LOP3.LUT P6, RZ, R0, 0x400, RZ, 0xc0, !PT ;  /* 0x0000040000ff7812 */ /* 0x000fe400078cc0ff */
[----:B------:R-:W-:-:S11]  /*a440*/  PRMT R32, RZ, 0x7610, R32 ;  /* 0x00007610ff207816 */ /* 0x000fd60000000020 */
[----:B--2---:R-:W-:-:S05]  /*a450*/  @!P6 PRMT R32, R29, 0x7632, R32 ;  /* 0x000076321d20e816 */ /* 0x004fca0000000020 */
[----:B------:R0:W-:Y:S04]  /*a460*/  STL.S16 [R1+0x2e4], R32 ;  /* 0x0002e42001007387 */ /* 0x0001e80000100600 */
[----:B0-----:R-:W2:Y:S01]  /*a470*/  LDL.LU R32, [R1+0x3ac] ;  /* 0x0003ac0001207983 */ /* 0x001ea20000300800 */
[----:B------:R-:W-:Y:S02]  /*a480*/  PRMT R38, RZ, 0x7610, R38 ;  /* 0x00007610ff267816 */ /* 0x000fe40000000026 */
[----:B------:R-:W-:Y:S01]  /*a490*/  PRMT R33, RZ, 0x7610, R33 ;  /* 0x00007610ff217816 */ /* 0x000fe20000000021 */
[----:B------:R-:W-:Y:S01]  /*a4a0*/  STL [R1+0x1a4], R22 ;  /* 0x0001a41601007387 */ /* 0x000fe20000100800 */
[C---:B--2---:R-:W-:Y:S02]  /*a4b0*/  @!P6 PRMT R38, R32.reuse, 0x7610, R38 ;  /* 0x000076102026e816 */ /* 0x044fe40000000026 */
[----:B------:R-:W-:-:S03]  /*a4c0*/  @!P6 PRMT R33, R32, 0x7632, R33 ;  /* 0x000076322021e816 */ /* 0x000fc60000000021 */
[----:B------:R0:W-:Y:S04]  /*a4d0*/  STL.S16 [R1+0x2e0], R38 ;  /* 0x0002e02601007387 */ /* 0x0001e80000100600 */
[----:B------:R1:W-:Y:S04]  /*a4e0*/  STL.S16 [R1+0x2ea], R33 ;  /* 0x0002ea2101007387 */ /* 0x0003e80000100600 */
[----:B0-----:R-:W2:Y:S04]  /*a4f0*/  LDL.LU R38, [R1+0x3a8] ;  /* 0x0003a80001267983 */ /* 0x001ea80000300800 */
[----:B-1----:R-:W3:Y:S01]  /*a500*/  LDL.LU R33, [R1+0x3a4] ;  /* 0x0003a40001217983 */ /* 0x002ee20000300800 */
[----:B------:R-:W-:-:S04]  /*a510*/  PRMT R22, RZ, 0x7610, R22 ;  /* 0x00007610ff167816 */ /* 0x000fc80000000016 */
[----:B------:R-:W-:Y:S02]  /*a520*/  @!P4 PRMT R22, R35, 0x7610, R22 ;  /* 0x000076102316c816 */ /* 0x000fe40000000016 */
[----:B------:R-:W-:Y:S02]  /*a530*/  LOP3.LUT P4, RZ, R0, 0x200, RZ, 0xc0, !PT ;  /* 0x0000020000ff7812 */ /* 0x000fe4000788c0ff */
        /* <DEDUP_REMOVED lines=9> */
[----:B------:R-:W-:Y:S02]  /*a5d0*/  PRMT R52, RZ, 0x7610, R52 ;  /* 0x00007610ff347816 */ /* 0x000fe40000000034 */
[----:B------:R-:W-:Y:S02]  /*a5e0*/  PRMT R44, RZ, 0x7610, R44 ;  /* 0x00007610ff2c7816 */ /* 0x000fe4000000002c */
[----:B------:R-:W-:Y:S02]  /*a5f0*/  @!P5 PRMT R53, R28, 0x7632, R53 ;  /* 0x000076321c35d816 */ /* 0x000fe40000000035 */
[----:B------:R-:W-:Y:S01]  /*a600*/  @!P6 PRMT R52, R29, 0x7610, R52 ;  /* 0x000076101d34e816 */ /* 0x000fe20000000034 */
[----:B------:R-:W-:Y:S04]  /*a610*/  STL.S16 [R1+0x2c6], R22 ;  /* 0x0002c61601007387 */ /* 0x000fe80000100600 */
[----:B------:R-:W-:Y:S04]  /*a620*/  STL.S16 [R1+0x2e2], R53 ;  /* 0x0002e23501007387 */ /* 0x000fe80000100600 */
[----:B------:R0:W-:Y:S04]  /*a630*/  STL.S16 [R1+0x2de], R52 ;  /* 0x0002de3401007387 */ /* 0x0001e80000100600 */
[----:B0-----:R-:W4:Y:S01]  /*a640*/  LDL.LU.64 R52, [R1+0x260] ;  /* 0x0002600001347983 */ /* 0x001f220000300a00 */
[----:B--2---:R-:W-:-:S02]  /*a650*/  PRMT R39, RZ, 0x7610, R39 ;  /* 0x00007610ff277816 */ /* 0x004fc40000000027 */
[C---:B---3--:R-:W-:Y:S02]  /*a660*/  @!P4 PRMT R44, R38.reuse, 0x7610, R44 ;  /* 0x00007610262cc816 */ /* 0x048fe4000000002c */
[----:B------:R-:W-:-:S03]  /*a670*/  @!P4 PRMT R39, R38, 0x7632, R39 ;  /* 0x000076322627c816 */ /* 0x000fc60000000027 */
[----:B------:R0:W-:Y:S04]  /*a680*/  STL.S16 [R1+0x2e8], R44 ;  /* 0x0002e82c01007387 */ /* 0x0001e80000100600 */
[----:B0-----:R-:W2:Y:S04]  /*a690*/  LDL.LU R44, [R1+0x398] ;  /* 0x00039800012c7983 */ /* 0x001ea80000300800 */
[----:B------:R0:W-:Y:S04]  /*a6a0*/  STL.S16 [R1+0x2f2], R39 ;  /* 0x0002f22701007387 */ /* 0x0001e80000100600 */
[----:B0-----:R-:W3:Y:S01]  /*a6b0*/  LDL.LU R39, [R1+0x394] ;  /* 0x0003940001277983 */ /* 0x001ee20000300800 */
        /* <DEDUP_REMOVED lines=8> */
[----:B-1----:R-:W3:Y:S04]  /*a740*/  LDL.LU R45, [R1+0x390] ;  /* 0x00039000012d7983 */ /* 0x002ee80000300800 */
[----:B------:R0:W-:Y:S02]  /*a750*/  STL [R1+0x94], R13 ;  /* 0x0000940d01007387 */ /* 0x0001e40000100800 */
[----:B0-----:R-:W-:-:S04]  /*a760*/  PRMT R13, RZ, 0x7610, R13 ;  /* 0x00007610ff0d7816 */ /* 0x001fc8000000000d */
[----:B--2---:R-:W-:-:S05]  /*a770*/  @!P0 PRMT R13, R44, 0x7632, R13 ;  /* 0x000076322c0d8816 */ /* 0x004fca000000000d */
[----:B------:R0:W-:Y:S01]  /*a780*/  STL.S16 [R1+0x2fc], R13 ;  /* 0x0002fc0d01007387 */ /* 0x0001e20000100600 */
[----:B---3--:R-:W-:-:S04]  /*a790*/  PRMT R45, RZ, 0x7610, R45 ;  /* 0x00007610ff2d7816 */ /* 0x008fc8000000002d */
[----:B------:R-:W-:Y:S01]  /*a7a0*/  @!P0 PRMT R45, R44, 0x7610, R45 ;  /* 0x000076102c2d8816 */ /* 0x000fe2000000002d */
[----:B0-----:R-:W-:-:S04]  /*a7b0*/  HFMA2 R13, -RZ, RZ, 0, 0 ;  /* 0x00000000ff0d7431 */ /* 0x001fc800000001ff */
[----:B------:R0:W-:Y:S04]  /*a7c0*/  STL.S16 [R1+0x2f0], R45 ;  /* 0x0002f02d01007387 */ /* 0x0001e80000100600 */
[----:B----4-:R1:W2:Y:S04]  /*a7d0*/  @!P1 LDG.E R13, desc[UR10][R52.64] ;  /* 0x0000000a340d9981 */ /* 0x0102a8000c1e1900 */
[----:B0-----:R-:W3:Y:S04]  /*a7e0*/  LDL.LU R45, [R1+0x388] ;  /* 0x00038800012d7983 */ /* 0x001ee80000300800 */
[----:B------:R-:W1:Y:S01]  /*a7f0*/  LDL.LU.64 R52, [R1+0x380] ;  /* 0x0003800001347983 */ /* 0x000e620000300a00 */
[----:B------:R-:W-:-:S02]  /*a800*/  LOP3.LUT P5, RZ, R0, 0x80, RZ, 0xc0, !PT ;  /* 0x0000008000ff7812 */ /* 0x000fc400078ac0ff */
[----:B-1----:R-:W-:-:S11]  /*a810*/  PRMT R52, RZ, 0x7610, R52 ;  /* 0x00007610ff347816 */ /* 0x002fd60000000034 */
[----:B---3--:R-:W-:-:S05]  /*a820*/  @!P5 PRMT R52, R45, 0x7610, R52 ;  /* 0x000076102d34d816 */ /* 0x008fca0000000034 */
[----:B------:R0:W-:Y:S04]  /*a830*/  STL.S16 [R1+0x260], R52 ;  /* 0x0002603401007387 */ /* 0x0001e80000100600 */
[----:B0-----:R-:W3:Y:S01]  /*a840*/  LDL.LU R52, [R1+0x37c] ;  /* 0x00037c0001347983 */ /* 0x001ee20000300800 */
[----:B------:R-:W-:-:S03]  /*a850*/  PRMT R7, RZ, 0x7610, R7 ;  /* 0x00007610ff077816 */ /* 0x000fc60000000007 */
[----:B------:R0:W-:Y:S01]  /*a860*/  STL [R1+0x190], R12 ;  /* 0x0001900c01007387 */ /* 0x0001e20000100800 */
[----:B------:R-:W-:Y:S02]  /*a870*/  @!P1 PRMT R7, R79, 0x7610, R7 ;  /* 0x000076104f079816 */ /* 0x000fe40000000007 */
[----:B0-----:R-:W-:-:S03]  /*a880*/  PRMT R12, RZ, 0x7610, R12 ;  /* 0x00007610ff0c7816 */ /* 0x001fc6000000000c */
[----:B------:R0:W-:Y:S04]  /*a890*/  STL.S16 [R1+0x332], R7 ;  /* 0x0003320701007387 */ /* 0x0001e80000100600 */
[----:B0-----:R-:W4:Y:S01]  /*a8a0*/  LDL.LU R7, [R1+0x378] ;  /* 0x0003780001077983 */ /* 0x001f220000300800 */
[----:B------:R-:W-:-:S03]  /*a8b0*/  LOP3.LUT P0, RZ, R0, 0x20, RZ, 0xc0, !PT ;  /* 0x0000002000ff7812 */ /* 0x000fc6000780c0ff */
[----:B------:R0:W-:Y:S04]  /*a8c0*/  STL [R1+0x98], R15 ;  /* 0x0000980f01007387 */ /* 0x0001e80000100800 */
[----:B------:R1:W-:Y:S04]  /*a8d0*/  STL [R1+0xb8], R37 ;  /* 0x0000b82501007387 */ /* 0x0003e80000100800 */
[----:B------:R2:W-:Y:S01]  /*a8e0*/  STL [R1+0x1cc], R38 ;  /* 0x0001cc2601007387 */ /* 0x0005e20000100800 */
[----:B0-----:R-:W-:-:S03]  /*a8f0*/  PRMT R15, RZ, 0x7610, R15 ;  /* 0x00007610ff0f7816 */ /* 0x001fc6000000000f */
[----:B------:R0:W-:Y:S01]  /*a900*/  STL [R1+0xd0], R39 ;  /* 0x0000d02701007387 */ /* 0x0001e20000100800 */
[----:B-1----:R-:W-:Y:S02]  /*a910*/  PRMT R37, RZ, 0x7610, R37 ;  /* 0x00007610ff257816 */ /* 0x002fe40000000025 */
[----:B--2---:R-:W-:Y:S02]  /*a920*/  PRMT R38, RZ, 0x7610, R38 ;  /* 0x00007610ff267816 */ /* 0x004fe40000000026 */
[----:B0-----:R-:W-:Y:S02]  /*a930*/  PRMT R39, RZ, 0x7610, R39 ;  /* 0x00007610ff277816 */ /* 0x001fe40000000027 */
[C---:B------:R-:W-:Y:S02]  /*a940*/  @!P0 PRMT R38, R57.reuse, 0x7632, R38 ;  /* 0x0000763239268816 */ /* 0x040fe40000000026 */
[----:B------:R-:W-:Y:S02]  /*a950*/  @!P0 PRMT R39, R57, 0x7610, R39 ;  /* 0x0000761039278816 */ /* 0x000fe40000000027 */
[----:B------:R-:W-:-:S02]  /*a960*/  @!P0 PRMT R37, R76, 0x7610, R37 ;  /* 0x000076104c258816 */ /* 0x000fc40000000025 */
[----:B------:R-:W-:Y:S02]  /*a970*/  @!P0 PRMT R15, R76, 0x7632, R15 ;  /* 0x000076324c0f8816 */ /* 0x000fe4000000000f */
[----:B------:R-:W-:Y:S01]  /*a980*/  LOP3.LUT P0, RZ, R0, 0x1, RZ, 0xc0, !PT ;  /* 0x0000000100ff7812 */ /* 0x000fe2000780c0ff */
        /* <DEDUP_REMOVED lines=12> */
[----:B------:R-:W-:Y:S02]  /*aa50*/  LOP3.LUT P0, RZ, R2, 0x4000000, RZ, 0xc0, !PT ;  /* 0x0400000002ff7812 */ /* 0x000fe4000780c0ff */
[----:B------:R-:W-:Y:S01]  /*aa60*/  PRMT R4, RZ, 0x7610, R4 ;  /* 0x00007610ff047816 */ /* 0x000fe20000000004 */
[----:B------:R0:W-:Y:S04]  /*aa70*/  STL [R1+0x1c0], R56 ;  /* 0x0001c03801007387 */ /* 0x0001e80000100800 */
[----:B------:R1:W-:Y:S06]  /*aa80*/  STL [R1+0xc4], R54 ;  /* 0x0000c43601007387 */ /* 0x0003ec0000100800 */
[----:B------:R-:W-:-:S02]  /*aa90*/  @!P0 PRMT R4, R75, 0x7632, R4 ;  /* 0x000076324b048816 */ /* 0x000fc40000000004 */
[----:B0-----:R-:W-:Y:S02]  /*aaa0*/  PRMT R56, RZ, 0x7610, R56 ;  /* 0x00007610ff387816 */ /* 0x001fe40000000038 */
[----:B-1----:R-:W-:Y:S01]  /*aab0*/  PRMT R54, RZ, 0x7610, R54 ;  /* 0x00007610ff367816 */ /* 0x002fe20000000036 */
[----:B------:R0:W-:Y:S01]  /*aac0*/  STL.S16 [R1+0x336], R4 ;  /* 0x0003360401007387 */ /* 0x0001e20000100600 */
[----:B------:R-:W-:Y:S02]  /*aad0*/  @!P5 PRMT R56, R45, 0x7632, R56 ;  /* 0x000076322d38d816 */ /* 0x000fe40000000038 */
[----:B------:R-:W-:Y:S01]  /*aae0*/  LOP3.LUT P4, RZ, R0, 0x40, RZ, 0xc0, !PT ;  /* 0x0000004000ff7812 */ /* 0x000fe2000788c0ff */
[----:B0-----:R-:W0:Y:S01]  /*aaf0*/  S2R R4, SR_TID.X ;  /* 0x0000000000047919 */ /* 0x001e220000002100 */
[----:B------:R1:W-:Y:S04]  /*ab00*/  STL [R1+0x194], R14 ;  /* 0x0001940e01007387 */ /* 0x0003e80000100800 */
[----:B------:R2:W-:Y:S04]  /*ab10*/  STL [R1+0x1b4], R36 ;  /* 0x0001b42401007387 */ /* 0x0005e80000100800 */
[----:B------:R2:W-:Y:S01]  /*ab20*/  STL [R1+0x1b8], R34 ;  /* 0x0001b82201007387 */ /* 0x0005e20000100800 */
[----:B-1----:R-:W-:-:S03]  /*ab30*/  PRMT R14, RZ, 0x7610, R14 ;  /* 0x00007610ff0e7816 */ /* 0x002fc6000000000e */
[----:B------:R-:W-:Y:S01]  /*ab40*/  STL [R1+0xbc], R35 ;  /* 0x0000bc2301007387 */ /* 0x000fe20000100800 */
[----:B--2---:R-:W-:-:S03]  /*ab50*/  PRMT R36, RZ, 0x7610, R36 ;  /* 0x00007610ff247816 */ /* 0x004fc60000000024 */
[----:B------:R-:W-:Y:S01]  /*ab60*/  STL [R1+0x1bc], R46 ;  /* 0x0001bc2e01007387 */ /* 0x000fe20000100800 */
[----:B------:R-:W-:-:S03]  /*ab70*/  PRMT R34, RZ, 0x7610, R34 ;  /* 0x00007610ff227816 */ /* 0x000fc60000000022 */
[----:B------:R-:W-:Y:S01]  /*ab80*/  STL [R1+0xc0], R47 ;  /* 0x0000c02f01007387 */ /* 0x000fe20000100800 */
[----:B---3--:R-:W-:-:S05]  /*ab90*/  @!P5 PRMT R12, R52, 0x7632, R12 ;  /* 0x00007632340cd816 */ /* 0x008fca000000000c */
[----:B------:R1:W-:Y:S02]  /*aba0*/  STL.S16 [R1+0x306], R12 ;  /* 0x0003060c01007387 */ /* 0x0003e40000100600 */
[----:B-1----:R-:W-:-:S06]  /*abb0*/  MOV R12, RZ ;  /* 0x000000ff000c7202 */ /* 0x002fcc0000000f00 */
[----:B------:R-:W2:Y:S01]  /*abc0*/  @!P2 LDG.E R12, desc[UR10][R50.64] ;  /* 0x0000000a320ca981 */ /* 0x000ea2000c1e1900 */
[----:B------:R-:W-:Y:S02]  /*abd0*/  @!P5 PRMT R54, R52, 0x7610, R54 ;  /* 0x000076103436d816 */ /* 0x000fe40000000036 */
[----:B------:R-:W-:Y:S01]  /*abe0*/  LOP3.LUT P5, RZ, R0, 0x10, RZ, 0xc0, !PT ;  /* 0x0000001000ff7812 */ /* 0x000fe200078ac0ff */
[----:B------:R1:W-:Y:S01]  /*abf0*/  STL [R1+0xcc], R33 ;  /* 0x0000cc2101007387 */ /* 0x0003e20000100800 */
[----:B------:R-:W-:Y:S02]  /*ac00*/  PRMT R47, RZ, 0x7610, R47 ;  /* 0x00007610ff2f7816 */ /* 0x000fe4000000002f */
[----:B------:R-:W-:Y:S01]  /*ac10*/  PRMT R46, RZ, 0x7610, R46 ;  /* 0x00007610ff2e7816 */ /* 0x000fe2000000002e */
[----:B------:R3:W-:Y:S01]  /*ac20*/  STL [R1+0x1d0], R44 ;  /* 0x0001d02c01007387 */ /* 0x0007e20000100800 */
[----:B------:R-:W-:Y:S02]  /*ac30*/  PRMT R35, RZ, 0x7610, R35 ;  /* 0x00007610ff237816 */ /* 0x000fe40000000023 */
[----:B------:R-:W-:-:S02]  /*ac40*/  @!P4 PRMT R14, R55, 0x7632, R14 ;  /* 0x00007632370ec816 */ /* 0x000fc4000000000e */
[----:B------:R-:W-:Y:S01]  /*ac50*/  LOP3.LUT P6, RZ, R0, 0x4, RZ, 0xc0, !PT ;  /* 0x0000000400ff7812 */ /* 0x000fe200078cc0ff */
[----:B------:R-:W-:Y:S01]  /*ac60*/  STL [R1+0x188], R3 ;  /* 0x0001880301007387 */ /* 0x000fe20000100800 */
[----:B-1----:R-:W-:Y:S02]  /*ac70*/  PRMT R33, RZ, 0x7610, R33 ;  /* 0x00007610ff217816 */ /* 0x002fe40000000021 */
[----:B---3--:R-:W-:Y:S01]  /*ac80*/  PRMT R44, RZ, 0x7610, R44 ;  /* 0x00007610ff2c7816 */ /* 0x008fe2000000002c */
[----:B------:R-:W-:Y:S01]  /*ac90*/  STL [R1+0x8c], R5 ;  /* 0x00008c0501007387 */ /* 0x000fe20000100800 */
[C---:B------:R-:W-:Y:S02]  /*aca0*/  @!P4 PRMT R47, R53.reuse, 0x7610, R47 ;  /* 0x00007610352fc816 */ /* 0x040fe4000000002f */
[----:B------:R-:W-:Y:S01]  /*acb0*/  @!P4 PRMT R46, R53, 0x7632, R46 ;  /* 0x00007632352ec816 */ /* 0x000fe2000000002e */
        /* <DEDUP_REMOVED lines=8> */
[C---:B------:R-:W-:Y:S01]  /*ad40*/  LOP3.LUT P4, RZ, R0.reuse, 0x8, RZ, 0xc0, !PT ;  /* 0x0000000800ff7812 */ /* 0x040fe2000788c0ff */
[----:B------:R4:W-:Y:S01]  /*ad50*/  STL [R1+0x19c], R18 ;  /* 0x00019c1201007387 */ /* 0x0009e20000100800 */
[----:B------:R-:W-:-:S02]  /*ad60*/  LOP3.LUT P5, RZ, R0, 0x2, RZ, 0xc0, !PT ;  /* 0x0000000200ff7812 */ /* 0x000fc400078ac0ff */
[----:B-1----:R-:W-:Y:S01]  /*ad70*/  PRMT R10, RZ, 0x7610, R10 ;  /* 0x00007610ff0a7816 */ /* 0x002fe2000000000a */
[----:B------:R1:W-:Y:S01]  /*ad80*/  STL [R1+0x1a8], R24 ;  /* 0x0001a81801007387 */ /* 0x0003e20000100800 */
[----:B------:R-:W-:Y:S02]  /*ad90*/  PRMT R5, RZ, 0x7610, R5 ;  /* 0x00007610ff057816 */ /* 0x000fe40000000005 */
[----:B------:R-:W-:Y:S01]  /*ada0*/  PRMT R3, RZ, 0x7610, R3 ;  /* 0x00007610ff037816 */ /* 0x000fe20000000003 */
[----:B------:R1:W-:Y:S01]  /*adb0*/  STL [R1+0xac], R25 ;  /* 0x0000ac1901007387 */ /* 0x0003e20000100800 */
[----:B---3--:R-:W-:Y:S02]  /*adc0*/  PRMT R16, RZ, 0x7610, R16 ;  /* 0x00007610ff107816 */ /* 0x008fe40000000010 */
[----:B0-----:R-:W-:Y:S01]  /*add0*/  PRMT R17, RZ, 0x7610, R17 ;  /* 0x00007610ff117816 */ /* 0x001fe20000000011 */
[----:B------:R0:W-:Y:S01]  /*ade0*/  STL [R1+0x1ac], R26 ;  /* 0x0001ac1a01007387 */ /* 0x0001e20000100800 */
[----:B----4-:R-:W-:-:S02]  /*adf0*/  PRMT R18, RZ, 0x7610, R18 ;  /* 0x00007610ff127816 */ /* 0x010fc40000000012 */
[----:B-1----:R-:W-:Y:S01]  /*ae00*/  PRMT R24, RZ, 0x7610, R24 ;  /* 0x00007610ff187816 */ /* 0x002fe20000000018 */
[----:B------:R1:W-:Y:S01]  /*ae10*/  STL [R1+0xb0], R27 ;  /* 0x0000b01b01007387 */ /* 0x0003e20000100800 */
[----:B------:R-:W-:-:S03]  /*ae20*/  PRMT R25, RZ, 0x7610, R25 ;  /* 0x00007610ff197816 */ /* 0x000fc60000000019 */
[----:B------:R3:W-:Y:S01]  /*ae30*/  STL [R1+0x1b0], R30 ;  /* 0x0001b01e01007387 */ /* 0x0007e20000100800 */
[----:B0-----:R-:W-:-:S03]  /*ae40*/  PRMT R26, RZ, 0x7610, R26 ;  /* 0x00007610ff1a7816 */ /* 0x001fc6000000001a */
[----:B------:R0:W-:Y:S01]  /*ae50*/  STL [R1+0xb4], R31 ;  /* 0x0000b41f01007387 */ /* 0x0001e20000100800 */
[----:B-1----:R-:W-:-:S03]  /*ae60*/  PRMT R27, RZ, 0x7610, R27 ;  /* 0x00007610ff1b7816 */ /* 0x002fc6000000001b */
[----:B------:R1:W-:Y:S01]  /*ae70*/  STL [R1+0x1c4], R28 ;  /* 0x0001c41c01007387 */ /* 0x0003e20000100800 */
[----:B---3--:R-:W-:-:S03]  /*ae80*/  PRMT R30, RZ, 0x7610, R30 ;  /* 0x00007610ff1e7816 */ /* 0x008fc6000000001e */
[----:B------:R3:W-:Y:S01]  /*ae90*/  STL [R1+0xc8], R29 ;  /* 0x0000c81d01007387 */ /* 0x0007e20000100800 */
[----:B0-----:R-:W-:-:S03]  /*aea0*/  PRMT R31, RZ, 0x7610, R31 ;  /* 0x00007610ff1f7816 */ /* 0x001fc6000000001f */
[----:B------:R0:W-:Y:S01]  /*aeb0*/  STL [R1+0x1c8], R32 ;  /* 0x0001c82001007387 */ /* 0x0001e20000100800 */
[----:B-1----:R-:W-:Y:S02]  /*aec0*/  PRMT R28, RZ, 0x7610, R28 ;  /* 0x00007610ff1c7816 */ /* 0x002fe4000000001c */
[----:B------:R-:W-:Y:S01]  /*aed0*/  @!P0 PRMT R10, R75, 0x7610, R10 ;  /* 0x000076104b0a8816 */ /* 0x000fe2000000000a */
[----:B------:R-:W-:Y:S01]  /*aee0*/  STL.S16 [R1+0x330], R11 ;  /* 0x0003300b01007387 */ /* 0x000fe20000100600 */
[----:B---3--:R-:W-:Y:S02]  /*aef0*/  PRMT R29, RZ, 0x7610, R29 ;  /* 0x00007610ff1d7816 */ /* 0x008fe4000000001d */
[C---:B------:R-:W-:Y:S01]  /*af00*/  @!P0 PRMT R5, R78.reuse, 0x7610, R5 ;  /* 0x000076104e058816 */ /* 0x040fe20000000005 */
[----:B------:R-:W-:Y:S01]  /*af10*/  UIMAD.WIDE UR6, UR8, 0x8, UR6 ;  /* 0x00000008080678a5 */ /* 0x000fe2000f8e0206 */
[----:B0-----:R-:W-:Y:S01]  /*af20*/  PRMT R32, RZ, 0x7610, R32 ;  /* 0x00007610ff207816 */ /* 0x001fe20000000020 */
[----:B------:R-:W-:Y:S01]  /*af30*/  STL.S16 [R1+0x30e], R15 ;  /* 0x00030e0f01007387 */ /* 0x000fe20000100600 */
[----:B------:R-:W-:-:S02]  /*af40*/  @!P0 PRMT R3, R78, 0x7632, R3 ;  /* 0x000076324e038816 */ /* 0x000fc40000000003 */
[----:B------:R-:W-:Y:S01]  /*af50*/  ISETP.NE.AND P0, PT, RZ, UR9, PT ;  /* 0x00000009ff007c0c */ /* 0x000fe2000bf05270 */
[----:B------:R-:W-:Y:S01]  /*af60*/  STL.S16 [R1+0x326], R21 ;  /* 0x0003261501007387 */ /* 0x000fe20000100600 */
[C---:B------:R-:W-:Y:S02]  /*af70*/  @!P4 PRMT R32, R83.reuse, 0x7610, R32 ;  /* 0x000076105320c816 */ /* 0x040fe40000000020 */
[----:B------:R-:W-:Y:S01]  /*af80*/  @!P4 PRMT R31, R83, 0x7632, R31 ;  /* 0x00007632531fc816 */ /* 0x000fe2000000001f */
[----:B------:R-:W-:Y:S01]  /*af90*/  STL.S16 [R1+0x32c], R20 ;  /* 0x00032c1401007387 */ /* 0x000fe20000100600 */
[C---:B------:R-:W-:Y:S02]  /*afa0*/  @!P4 PRMT R30, R84.reuse, 0x7610, R30 ;  /* 0x00007610541ec816 */ /* 0x040fe4000000001e */
[----:B------:R-:W-:Y:S01]  /*afb0*/  @!P4 PRMT R16, R84, 0x7632, R16 ;  /* 0x000076325410c816 */ /* 0x000fe20000000010 */
[----:B------:R-:W-:Y:S01]  /*afc0*/  STL.S16 [R1+0x32a], R19 ;  /* 0x00032a1301007387 */ /* 0x000fe20000100600 */
[----:B------:R-:W-:-:S02]  /*afd0*/  @!P6 PRMT R29, R85, 0x7610, R29 ;  /* 0x00007610551de816 */ /* 0x000fc4000000001d */
[----:B------:R-:W-:Y:S02]  /*afe0*/  @!P6 PRMT R28, R85, 0x7632, R28 ;  /* 0x00007632551ce816 */ /* 0x000fe4000000001c */
[----:B------:R-:W-:Y:S02]  /*aff0*/  PRMT R6, RZ, 0x7610, R6 ;  /* 0x00007610ff067816 */ /* 0x000fe40000000006 */
[----:B------:R-:W-:Y:S02]  /*b000*/  PRMT R7, RZ, 0x7610, R7 ;  /* 0x00007610ff077816 */ /* 0x000fe40000000007 */
[----:B------:R-:W-:Y:S02]  /*b010*/  PRMT R8, RZ, 0x7610, R8 ;  /* 0x00007610ff087816 */ /* 0x000fe40000000008 */
[----:B------:R-:W-:Y:S01]  /*b020*/  PRMT R9, RZ, 0x7610, R9 ;  /* 0x00007610ff097816 */ /* 0x000fe20000000009 */
[----:B------:R-:W-:Y:S01]  /*b030*/  STL.S16 [R1+0x264], R56 ;  /* 0x0002643801007387 */ /* 0x000fe20000100600 */
[----:B------:R-:W-:-:S02]  /*b040*/  @!P6 PRMT R27, R70, 0x7610, R27 ;  /* 0x00007610461be816 */ /* 0x000fc4000000001b */
[----:B------:R-:W-:Y:S01]  /*b050*/  @!P6 PRMT R17, R70, 0x7632, R17 ;  /* 0x000076324611e816 */ /* 0x000fe20000000011 */
[----:B------:R-:W-:Y:S01]  /*b060*/  STL [R1+0xd4], R45 ;  /* 0x0000d42d01007387 */ /* 0x000fe20000100800 */
[C---:B------:R-:W-:Y:S02]  /*b070*/  @!P5 PRMT R26, R71.reuse, 0x7610, R26 ;  /* 0x00007610471ad816 */ /* 0x040fe4000000001a */
[----:B------:R-:W-:Y:S01]  /*b080*/  @!P5 PRMT R25, R71, 0x7632, R25 ;  /* 0x000076324719d816 */ /* 0x000fe20000000019 */
[----:B------:R-:W-:Y:S01]  /*b090*/  STL [R1+0x1d4], R52 ;  /* 0x0001d43401007387 */ /* 0x000fe20000100800 */
[C---:B------:R-:W-:Y:S02]  /*b0a0*/  @!P5 PRMT R24, R72.reuse, 0x7610, R24 ;  /* 0x000076104818d816 */ /* 0x040fe40000000018 */
[----:B------:R-:W-:Y:S01]  /*b0b0*/  @!P5 PRMT R18, R72, 0x7632, R18 ;  /* 0x000076324812d816 */ /* 0x000fe20000000012 */
[----:B------:R-:W-:Y:S01]  /*b0c0*/  STL.S16 [R1+0x2f6], R39 ;  /* 0x0002f62701007387 */ /* 0x000fe20000100600 */
[----:B------:R-:W-:-:S02]  /*b0d0*/  LOP3.LUT P4, RZ, R2, 0x20000000, RZ, 0xc0, !PT ;  /* 0x2000000002ff7812 */ /* 0x000fc4000788c0ff */
[C---:B------:R-:W-:Y:S01]  /*b0e0*/  LOP3.LUT P6, RZ, R2.reuse, 0x10000000, RZ, 0xc0, !PT ;  /* 0x1000000002ff7812 */ /* 0x040fe200078cc0ff */
[----:B------:R0:W-:Y:S01]  /*b0f0*/  STL.S16 [R1+0x32e], R10 ;  /* 0x00032e0a01007387 */ /* 0x0001e20000100600 */
[----:B------:R-:W-:Y:S02]  /*b100*/  LOP3.LUT P5, RZ, R2, 0x8000000, RZ, 0xc0, !PT ;  /* 0x0800000002ff7812 */ /* 0x000fe400078ac0ff */
[----:B------:R-:W-:Y:S01]  /*b110*/  SHF.L.U32 R2, R4, 0x1, RZ ;  /* 0x0000000104027819 */ /* 0x000fe200000006ff */
[----:B------:R1:W-:Y:S03]  /*b120*/  STL.S16 [R1+0x334], R5 ;  /* 0x0003340501007387 */ /* 0x0003e60000100600 */
[----:B------:R-:W-:Y:S01]  /*b130*/  LOP3.LUT R2, R2, 0x7e, RZ, 0xc0, !PT ;  /* 0x0000007e02027812 */ /* 0x000fe200078ec0ff */
[----:B------:R3:W-:Y:S01]  /*b140*/  STL.S16 [R1+0x33a], R3 ;  /* 0x00033a0301007387 */ /* 0x0007e20000100600 */
[----:B0-----:R-:W-:Y:S01]  /*b150*/  MOV R10, UR13 ;  /* 0x0000000d000a7c02 */ /* 0x001fe20008000f00 */
[----:B------:R-:W-:-:S02]  /*b160*/  HFMA2 R0, -RZ, RZ, 0, 0 ;  /* 0x00000000ff007431 */ /* 0x000fc400000001ff */
[----:B------:R0:W-:Y:S01]  /*b170*/  STL.S16 [R1+0x30c], R14 ;  /* 0x00030c0e01007387 */ /* 0x0001e20000100600 */
[----:B------:R-:W-:Y:S01]  /*b180*/  LEA R10, R10, R2, 0x7 ;  /* 0x000000020a0a7211 */ /* 0x000fe200078e38ff */
[----:B-1----:R-:W1:Y:S02]  /*b190*/  LDC.64 R4, c[0x0][0x3a8] ;  /* 0x0000ea00ff047b82 */ /* 0x002e640000000a00 */
[----:B------:R4:W-:Y:S01]  /*b1a0*/  STL.S16 [R1+0x318], R16 ;  /* 0x0003181001007387 */ /* 0x0009e20000100600 */
[----:B------:R-:W-:Y:S01]  /*b1b0*/  MOV R15, RZ ;  /* 0x000000ff000f7202 */ /* 0x000fe20000000f00 */
[----:B------:R-:W-:Y:S01]  /*b1c0*/  HFMA2 R19, -RZ, RZ, 0, 0 ;  /* 0x00000000ff137431 */ /* 0x000fe200000001ff */
[----:B------:R-:W-:Y:S01]  /*b1d0*/  CS2R R20, SRZ ;  /* 0x0000000000147805 */ /* 0x000fe2000001ff00 */
[----:B------:R4:W-:Y:S02]  /*b1e0*/  STL.S16 [R1+0x320], R17 ;  /* 0x0003201101007387 */ /* 0x0009e40000100600 */
[----:B---3--:R-:W3:Y:S02]  /*b1f0*/  @P0 LDC.64 R2, c[0x0][0x3b0] ;  /* 0x0000ec00ff020b82 */ /* 0x008ee40000000a00 */
[----:B------:R4:W-:Y:S04]  /*b200*/  STL.S16 [R1+0x328], R18 ;  /* 0x0003281201007387 */ /* 0x0009e80000100600 */
[----:B------:R-:W2:Y:S01]  /*b210*/  @!P3 LDG.E R0, desc[UR10][R68.64] ;  /* 0x0000000a4400b981 */ /* 0x000ea2000c1e1900 */
[----:B------:R-:W-:-:S02]  /*b220*/  @!P1 PRMT R6, R79, 0x7632, R6 ;  /* 0x000076324f069816 */ /* 0x000fc40000000006 */
[----:B------:R-:W-:Y:S01]  /*b230*/  @!P1 PRMT R7, R13, 0x7610, R7 ;  /* 0x000076100d079816 */ /* 0x000fe20000000007 */
[----:B------:R-:W-:Y:S04]  /*b240*/  STL.S16 [R1+0x266], R54 ;  /* 0x0002663601007387 */ /* 0x000fe80000100600 */
[----:B------:R-:W-:Y:S01]  /*b250*/  STL.S16 [R1+0x262], R47 ;  /* 0x0002622f01007387 */ /* 0x000fe20000100600 */
[----:B-1----:R-:W-:-:S04]  /*b260*/  IMAD.WIDE R4, R10, 0x4, R4 ;  /* 0x000000040a047825 */ /* 0x002fc800078e0204 */
[----:B0-----:R-:W-:Y:S01]  /*b270*/  HFMA2 R14, -RZ, RZ, 0, 0 ;  /* 0x00000000ff0e7431 */ /* 0x001fe200000001ff */
[----:B----4-:R-:W-:Y:S01]  /*b280*/  MOV R16, RZ ;  /* 0x000000ff00107202 */ /* 0x010fe20000000f00 */
[----:B------:R-:W-:Y:S01]  /*b290*/  HFMA2 R17, -RZ, RZ, 0, 0 ;  /* 0x00000000ff117431 */ /* 0x000fe200000001ff */
[----:B------:R-:W-:Y:S01]  /*b2a0*/  MOV R18, RZ ;  /* 0x000000ff00127202 */ /* 0x000fe20000000f00 */
[----:B------:R-:W4:Y:S01]  /*b2b0*/  @!P3 LDG.E R15, desc[UR10][R40.64] ;  /* 0x0000000a280fb981 */ /* 0x000f22000c1e1900 */
[----:B---3--:R-:W-:Y:S01]  /*b2c0*/  @P0 IMAD.WIDE R10, R10, 0x4, R2 ;  /* 0x000000040a0a0825 */ /* 0x008fe200078e0202 */
[----:B------:R-:W-:-:S03]  /*b2d0*/  MOV R2, RZ ;  /* 0x000000ff00027202 */ /* 0x000fc60000000f00 */
[----:B------:R-:W-:Y:S01]  /*b2e0*/  HFMA2 R3, -RZ, RZ, 0, 0 ;  /* 0x00000000ff037431 */ /* 0x000fe200000001ff */
[----:B------:R-:W3:Y:S04]  /*b2f0*/  @!P2 LDG.E R14, desc[UR10][R64.64] ;  /* 0x0000000a400ea981 */ /* 0x000ee8000c1e1900 */
[----:B------:R-:W4:Y:S04]  /*b300*/  @!P4 LDG.E R16, desc[UR10][R48.64] ;  /* 0x0000000a3010c981 */ /* 0x000f28000c1e1900 */
[----:B------:R0:W5:Y:S04]  /*b310*/  @P0 LDG.E.64 R2, desc[UR10][R10.64] ;  /* 0x0000000a0a020981 */ /* 0x000168000c1e1b00 */
[----:B------:R-:W4:Y:S04]  /*b320*/  @!P4 LDG.E R17, desc[UR10][R60.64] ;  /* 0x0000000a3c11c981 */ /* 0x000f28000c1e1900 */
[----:B------:R-:W4:Y:S01]  /*b330*/  @!P5 LDG.E R18, desc[UR10][R62.64] ;  /* 0x0000000a3e12d981 */ /* 0x000f22000c1e1900 */
[----:B0-----:R-:W-:-:S02]  /*b340*/  MOV R10, UR6 ;  /* 0x00000006000a7c02 */ /* 0x001fc40008000f00 */
[----:B------:R-:W-:Y:S01]  /*b350*/  MOV R11, UR7 ;  /* 0x00000007000b7c02 */ /* 0x000fe20008000f00 */
[----:B------:R0:W4:Y:S04]  /*b360*/  @!P5 LDG.E R19, desc[UR10][R66.64] ;  /* 0x0000000a4213d981 */ /* 0x000128000c1e1900 */
[----:B------:R-:W4:Y:S04]  /*b370*/  @!P6 LDG.E R20, desc[UR10][R42.64] ;  /* 0x0000000a2a14e981 */ /* 0x000f28000c1e1900 */
[----:B------:R-:W3:Y:S04]  /*b380*/  LDG.E.64 R10, desc[UR10][R10.64] ;  /* 0x0000000a0a0a7981 */ /* 0x000ee8000c1e1b00 */
[----:B------:R1:W4:Y:S04]  /*b390*/  @!P6 LDG.E R21, desc[UR10][R58.64] ;  /* 0x0000000a3a15e981 */ /* 0x000328000c1e1900 */
[----:B------:R-:W-:Y:S04]  /*b3a0*/  STL.S16 [R1+0x2f8], R46 ;  /* 0x0002f82e01007387 */ /* 0x000fe80000100600 */
[----:B------:R-:W-:Y:S04]  /*b3b0*/  STL.S16 [R1+0x2fa], R44 ;  /* 0x0002fa2c01007387 */ /* 0x000fe80000100600 */
[----:B------:R-:W-:Y:S04]  /*b3c0*/  STL.S16 [R1+0x302], R38 ;  /* 0x0003022601007387 */ /* 0x000fe80000100600 */
[----:B------:R-:W-:Y:S04]  /*b3d0*/  STL [R1+0xd8], R53 ;  /* 0x0000d83501007387 */ /* 0x000fe80000100800 */
[----:B------:R-:W-:Y:S04]  /*b3e0*/  STL.S16 [R1+0x304], R37 ;  /* 0x0003042501007387 */ /* 0x000fe80000100600 */
[----:B------:R-:W-:Y:S04]  /*b3f0*/  STL.S16 [R1+0x300], R36 ;  /* 0x0003002401007387 */ /* 0x000fe80000100600 */
[----:B------:R-:W-:Y:S04]  /*b400*/  STL.S16 [R1+0x308], R35 ;  /* 0x0003082301007387 */ /* 0x000fe80000100600 */
[----:B------:R-:W-:Y:S04]  /*b410*/  STL.S16 [R1+0x30a], R34 ;  /* 0x00030a2201007387 */ /* 0x000fe80000100600 */
[----:B------:R-:W-:Y:S04]  /*b420*/  STL [R1+0x1d8], R55 ;  /* 0x0001d83701007387 */ /* 0x000fe80000100800 */
[----:B------:R-:W-:Y:S04]  /*b430*/  STL.S16 [R1+0x316], R33 ;  /* 0x0003162101007387 */ /* 0x000fe80000100600 */
[----:B------:R-:W-:Y:S04]  /*b440*/  STL.S16 [R1+0x2fe], R32 ;  /* 0x0002fe2001007387 */ /* 0x000fe80000100600 */
[----:B------:R-:W-:Y:S04]  /*b450*/  STL.S16 [R1+0x312], R31 ;  /* 0x0003121f01007387 */ /* 0x000fe80000100600 */
[----:B------:R0:W-:Y:S04]  /*b460*/  STL [R1+0xdc], R57 ;  /* 0x0000dc3901007387 */ /* 0x0001e80000100800 */
[----:B------:R-:W-:Y:S04]  /*b470*/  STL.S16 [R1+0x314], R30 ;  /* 0x0003141e01007387 */ /* 0x000fe80000100600 */
[----:B------:R-:W-:Y:S04]  /*b480*/  STL.S16 [R1+0x310], R29 ;  /* 0x0003101d01007387 */ /* 0x000fe80000100600 */
[----:B------:R-:W-:Y:S04]  /*b490*/  STL.S16 [R1+0x31a], R28 ;  /* 0x00031a1c01007387 */ /* 0x000fe80000100600 */
[----:B------:R-:W-:Y:S04]  /*b4a0*/  STL [R1+0x1dc], R76 ;  /* 0x0001dc4c01007387 */ /* 0x000fe80000100800 */
[----:B------:R-:W-:Y:S04]  /*b4b0*/  STL.S16 [R1+0x31c], R27 ;  /* 0x00031c1b01007387 */ /* 0x000fe80000100600 */
[----:B------:R-:W-:Y:S04]  /*b4c0*/  STL.S16 [R1+0x31e], R26 ;  /* 0x00031e1a01007387 */ /* 0x000fe80000100600 */
[----:B------:R1:W-:Y:S04]  /*b4d0*/  STL.S16 [R1+0x322], R25 ;  /* 0x0003221901007387 */ /* 0x0003e80000100600 */
[----:B------:R-:W-:Y:S04]  /*b4e0*/  STL [R1+0xe0], R77 ;  /* 0x0000e04d01007387 */ /* 0x000fe80000100800 */
[----:B------:R1:W-:Y:S04]  /*b4f0*/  STL.S16 [R1+0x324], R24 ;  /* 0x0003241801007387 */ /* 0x0003e80000100600 */
[----:B------:R-:W-:Y:S01]  /*b500*/  STL [R1+0x1e0], R82 ;  /* 0x0001e05201007387 */ /* 0x000fe20000100800 */
[----:B--2---:R-:W-:-:S03]  /*b510*/  @!P2 PRMT R8, R12, 0x7610, R8 ;  /* 0x000076100c08a816 */ /* 0x004fc60000000008 */
[----:B------:R-:W-:Y:S01]  /*b520*/  STL [R1+0xe4], R83 ;  /* 0x0000e45301007387 */ /* 0x000fe20000100800 */
[----:B------:R-:W-:-:S03]  /*b530*/  @!P2 PRMT R9, R12, 0x7632, R9 ;  /* 0x000076320c09a816 */ /* 0x000fc60000000009 */
[----:B------:R2:W-:Y:S04]  /*b540*/  STL [R1+0x1e4], R84 ;  /* 0x0001e45401007387 */ /* 0x0005e80000100800 */
[----:B------:R2:W-:Y:S04]  /*b550*/  STL [R1+0xe8], R85 ;  /* 0x0000e85501007387 */ /* 0x0005e80000100800 */
[----:B------:R2:W-:Y:S04]  /*b560*/  STL [R1+0xec], R71 ;  /* 0x0000ec4701007387 */ /* 0x0005e80000100800 */
[----:B------:R2:W-:Y:S04]  /*b570*/  STL [R1+0xf4], R75 ;  /* 0x0000f44b01007387 */ /* 0x0005e80000100800 */
[----:B------:R2:W-:Y:S04]  /*b580*/  STL [R1+0x1f4], R78 ;  /* 0x0001f44e01007387 */ /* 0x0005e80000100800 */
[----:B------:R2:W-:Y:S04]  /*b590*/  STL.S16 [R1+0x33c], R6 ;  /* 0x00033c0601007387 */ /* 0x0005e80000100600 */
[----:B------:R2:W-:Y:S04]  /*b5a0*/  STL [R1+0xf8], R79 ;  /* 0x0000f84f01007387 */ /* 0x0005e80000100800 */
[----:B------:R2:W-:Y:S04]  /*b5b0*/  STL.S16 [R1+0x338], R7 ;  /* 0x0003380701007387 */ /* 0x0005e80000100600 */
[----:B------:R2:W-:Y:S04]  /*b5c0*/  STL.S16 [R1+0x340], R8 ;  /* 0x0003400801007387 */ /* 0x0005e80000100600 */
[----:B------:R2:W-:Y:S04]  /*b5d0*/  STL.S16 [R1+0x344], R9 ;  /* 0x0003440901007387 */ /* 0x0005e80000100600 */
[----:B------:R0:W5:Y:S04]  /*b5e0*/  LDL.S16 R48, [R1+0x296] ;  /* 0x0002960001307983 */ /* 0x0001680000100600 */
[----:B------:R1:W5:Y:S04]  /*b5f0*/  LDL.S16 R49, [R1+0x27e] ;  /* 0x00027e0001317983 */ /* 0x0003680000100600 */
[----:B0-----:R0:W5:Y:S04]  /*b600*/  LDL.S16 R57, [R1+0x288] ;  /* 0x0002880001397983 */ /* 0x0011680000100600 */
[----:B------:R0:W5:Y:S04]  /*b610*/  LDL.S16 R68, [R1+0x256] ;  /* 0x0002560001447983 */ /* 0x0001680000100600 */
        /* <DEDUP_REMOVED lines=16> */
[----:B-1----:R0:W5:Y:S04]  /*b720*/  LDL.S16 R25, [R1+0x234] ;  /* 0x0002340001197983 */ /* 0x0021680000100600 */
        /* <DEDUP_REMOVED lines=17> */
[----:B--2---:R0:W5:Y:S04]  /*b840*/  LDL.S16 R84, [R1+0x2ba] ;  /* 0x0002ba0001547983 */ /* 0x0041680000100600 */
[----:B------:R0:W5:Y:S04]  /*b850*/  LDL.S16 R82, [R1+0x2e0] ;  /* 0x0002e00001527983 */ /* 0x0001680000100600 */
[----:B------:R0:W5:Y:S04]  /*b860*/  LDL.S16 R83, [R1+0x2e4] ;  /* 0x0002e40001537983 */ /* 0x0001680000100600 */
[----:B------:R0:W5:Y:S04]  /*b870*/  LDL.S16 R85, [R1+0x2de] ;  /* 0x0002de0001557983 */ /* 0x0001680000100600 */
[----:B------:R-:W5:Y:S04]  /*b880*/  LDG.E.64 R4, desc[UR10][R4.64] ;  /* 0x0000000a04047981 */ /* 0x000f68000c1e1b00 */
[----:B------:R0:W5:Y:S04]  /*b890*/  LDL.S16 R71, [R1+0x24c] ;  /* 0x00024c0001477983 */ /* 0x0001680000100600 */
[----:B------:R0:W5:Y:S04]  /*b8a0*/  LDL.S16 R75, [R1+0x246] ;  /* 0x00024600014b7983 */ /* 0x0001680000100600 */
[----:B------:R0:W5:Y:S04]  /*b8b0*/  LDL.S16 R78, [R1+0x2e8] ;  /* 0x0002e800014e7983 */ /* 0x0001680000100600 */
[----:B------:R0:W5:Y:S04]  /*b8c0*/  LDL.LU R6, [R1+0x374] ;  /* 0x0003740001067983 */ /* 0x0001680000300800 */
[----:B------:R0:W5:Y:S04]  /*b8d0*/  LDL.S16 R79, [R1+0x2ec] ;  /* 0x0002ec00014f7983 */ /* 0x0001680000100600 */
[----:B------:R0:W5:Y:S04]  /*b8e0*/  LDL.LU R7, [R1+0x370] ;  /* 0x0003700001077983 */ /* 0x0001680000300800 */
[----:B------:R0:W5:Y:S04]  /*b8f0*/  LDL.LU R8, [R1+0x36c] ;  /* 0x00036c0001087983 */ /* 0x0001680000300800 */
[----:B------:R0:W5:Y:S01]  /*b900*/  LDL.LU R9, [R1+0x368] ;  /* 0x0003680001097983 */ /* 0x0001620000300800 */
[----:B---3--:R-:W-:-:S02]  /*b910*/  R2UR UR16, R10 ;  /* 0x000000000a1072ca */ /* 0x008fc400000e0000 */
[----:B------:R-:W-:-:S04]  /*b920*/  PRMT R10, RZ, 0x7610, R10 ;  /* 0x00007610ff0a7816 */ /* 0x000fc8000000000a */
[----:B------:R-:W-:-:S05]  /*b930*/  @!P1 PRMT R10, R13, 0x7632, R10 ;  /* 0x000076320d0a9816 */ /* 0x000fca000000000a */
[----:B------:R1:W-:Y:S02]  /*b940*/  STL.S16 [R1+0x33e], R10 ;  /* 0x00033e0a01007387 */ /* 0x0003e40000100600 */
[----:B-1----:R-:W-:-:S05]  /*b950*/  MOV R10, UR16 ;  /* 0x00000010000a7c02 */ /* 0x002fca0008000f00 */
[----:B------:R-:W-:-:S05]  /*b960*/  FFMA.FTZ R10, -R10, UR16, R11 ;  /* 0x000000100a0a7c23 */ /* 0x000fca000801010b */
[----:B------:R-:W-:-:S13]  /*b970*/  FSETP.GTU.FTZ.AND P0, PT, R10, RZ, PT ;  /* 0x000000ff0a00720b */ /* 0x000fda0003f1c000 */
[----:B------:R-:W-:-:S05]  /*b980*/  VOTEU.ANY UP0, P0 ;  /* 0x0000000000ff7886 */ /* 0x000fca0000000100 */
[----:B------:R-:W1:Y:S01]  /*b990*/  @UP0 LDCU UR5, c[0x0][0x3c0] ;  /* 0x00007800ff0507ac */ /* 0x000e620008000800 */
[----:B------:R-:W-:Y:S01]  /*b9a0*/  PLOP3.LUT P0, PT, PT, PT, UP0, 0x80, 0x8 ;  /* 0x000000000008781c */ /* 0x000fe20003f0f008 */
[----:B------:R-:W-:Y:S01]  /*b9b0*/  STL [R1+0xa8], R23 ;  /* 0x0000a81701007387 */ /* 0x000fe20000100800 */
[----:B------:R-:W-:Y:S02]  /*b9c0*/  PRMT R11, RZ, 0x7610, R11 ;  /* 0x00007610ff0b7816 */ /* 0x000fe4000000000b */
[----:B------:R-:W-:Y:S01]  /*b9d0*/  PRMT R66, RZ, 0x7610, R66 ;  /* 0x00007610ff427816 */ /* 0x000fe20000000042 */
[----:B------:R-:W-:Y:S01]  /*b9e0*/  STL [R1+0x1e8], R70 ;  /* 0x0001e84601007387 */ /* 0x000fe20000100800 */
[----:B------:R-:W-:Y:S02]  /*b9f0*/  PRMT R67, RZ, 0x7610, R67 ;  /* 0x00007610ff437816 */ /* 0x000fe40000000043 */
[----:B------:R-:W-:Y:S01]  /*ba00*/  PRMT R63, RZ, 0x7610, R63 ;  /* 0x00007610ff3f7816 */ /* 0x000fe2000000003f */
[----:B------:R2:W-:Y:S01]  /*ba10*/  STL [R1+0x1ec], R72 ;  /* 0x0001ec4801007387 */ /* 0x0005e20000100800 */
[----:B------:R-:W-:-:S02]  /*ba20*/  PRMT R62, RZ, 0x7610, R62 ;  /* 0x00007610ff3e7816 */ /* 0x000fc4000000003e */
[----:B------:R-:W-:Y:S01]  /*ba30*/  PRMT R60, RZ, 0x7610, R60 ;  /* 0x00007610ff3c7816 */ /* 0x000fe2000000003c */
[----:B------:R3:W-:Y:S01]  /*ba40*/  STL [R1+0xf0], R73 ;  /* 0x0000f04901007387 */ /* 0x0007e20000100800 */
[----:B-1----:R-:W-:-:S03]  /*ba50*/  @P0 FADD.FTZ R10, R10, UR5 ;  /* 0x000000050a0a0e21 */ /* 0x002fc60008010000 */
[----:B------:R1:W-:Y:S01]  /*ba60*/  STL [R1+0x1f0], R74 ;  /* 0x0001f04a01007387 */ /* 0x0003e20000100800 */
[----:B--2---:R-:W-:Y:S02]  /*ba70*/  PRMT R72, RZ, 0x7610, R72 ;  /* 0x00007610ff487816 */ /* 0x004fe40000000048 */
[----:B------:R-:W-:Y:S01]  /*ba80*/  PRMT R70, RZ, 0x7610, R70 ;  /* 0x00007610ff467816 */ /* 0x000fe20000000046 */
[----:B------:R2:W-:Y:S01]  /*ba90*/  STL [R1+0x1f8], R13 ;  /* 0x0001f80d01007387 */ /* 0x0005e20000100800 */
[----:B---3--:R-:W-:Y:S01]  /*baa0*/  PRMT R73, RZ, 0x7610, R73 ;  /* 0x00007610ff497816 */ /* 0x008fe20000000049 */
[----:B------:R-:W3:Y:S01]  /*bab0*/  @P0 MUFU.RSQ R10, R10 ;  /* 0x0000000a000a0308 */ /* 0x000ee20000001400 */
[----:B------:R-:W-:Y:S01]  /*bac0*/  PRMT R61, RZ, 0x7610, R61 ;  /* 0x00007610ff3d7816 */ /* 0x000fe2000000003d */
[----:B------:R4:W-:Y:S01]  /*bad0*/  STL [R1+0xfc], R12 ;  /* 0x0000fc0c01007387 */ /* 0x0009e20000100800 */
[----:B------:R-:W-:Y:S02]  /*bae0*/  PRMT R59, RZ, 0x7610, R59 ;  /* 0x00007610ff3b7816 */ /* 0x000fe4000000003b */
[----:B-1----:R-:W-:-:S02]  /*baf0*/  PRMT R74, RZ, 0x7610, R74 ;  /* 0x00007610ff4a7816 */ /* 0x002fc4000000004a */
[----:B------:R-:W-:Y:S02]  /*bb00*/  PRMT R58, RZ, 0x7610, R58 ;  /* 0x00007610ff3a7816 */ /* 0x000fe4000000003a */
[----:B--2---:R-:W-:Y:S02]  /*bb10*/  PRMT R13, RZ, 0x7610, R13 ;  /* 0x00007610ff0d7816 */ /* 0x004fe4000000000d */
[----:B------:R-:W-:Y:S02]  /*bb20*/  PRMT R42, RZ, 0x7610, R42 ;  /* 0x00007610ff2a7816 */ /* 0x000fe4000000002a */
[----:B----4-:R-:W-:Y:S02]  /*bb30*/  PRMT R12, RZ, 0x7610, R12 ;  /* 0x00007610ff0c7816 */ /* 0x010fe4000000000c */
[----:B------:R-:W-:Y:S02]  /*bb40*/  PRMT R43, RZ, 0x7610, R43 ;  /* 0x00007610ff2b7816 */ /* 0x000fe4000000002b */
[----:B------:R-:W-:-:S02]  /*bb50*/  PRMT R23, RZ, 0x7610, R23 ;  /* 0x00007610ff177816 */ /* 0x000fc40000000017 */
[C---:B------:R-:W-:Y:S02]  /*bb60*/  @!P2 PRMT R12, R14.reuse, 0x7610, R12 ;  /* 0x000076100e0ca816 */ /* 0x040fe4000000000c */
[----:B------:R-:W-:Y:S02]  /*bb70*/  @!P2 PRMT R13, R14, 0x7632, R13 ;  /* 0x000076320e0da816 */ /* 0x000fe4000000000d */
[C---:B------:R-:W-:Y:S02]  /*bb80*/  @!P3 PRMT R11, R15.reuse, 0x7610, R11 ;  /* 0x000076100f0bb816 */ /* 0x040fe4000000000b */
[----:B------:R-:W-:Y:S02]  /*bb90*/  @!P3 PRMT R74, R15, 0x7632, R74 ;  /* 0x000076320f4ab816 */ /* 0x000fe4000000004a */
        /* <DEDUP_REMOVED lines=13> */
[----:B------:R-:W-:Y:S01]  /*bc70*/  @!P6 PRMT R23, R21, 0x7632, R23 ;  /* 0x000076321517e816 */ /* 0x000fe20000000017 */
[----:B------:R0:W-:Y:S04]  /*bc80*/  STL [R1+0x1fc], R14 ;  /* 0x0001fc0e01007387 */ /* 0x0001e80000100800 */
[----:B------:R0:W-:Y:S04]  /*bc90*/  STL.S16 [R1+0x342], R12 ;  /* 0x0003420c01007387 */ /* 0x0001e80000100600 */
[----:B------:R0:W-:Y:S04]  /*bca0*/  STL.S16 [R1+0x346], R13 ;  /* 0x0003460d01007387 */ /* 0x0001e80000100600 */
        /* <DEDUP_REMOVED lines=16> */
[----:B------:R0:W-:Y:S04]  /*bdb0*/  STL [R1+0x10c], R20 ;  /* 0x00010c1401007387 */ /* 0x0001e80000100800 */
[----:B------:R0:W-:Y:S04]  /*bdc0*/  STL [R1+0x20c], R21 ;  /* 0x00020c1501007387 */ /* 0x0001e80000100800 */
[----:B------:R0:W-:Y:S04]  /*bdd0*/  STL.S16 [R1+0x35a], R61 ;  /* 0x00035a3d01007387 */ /* 0x0001e80000100600 */
[----:B------:R0:W-:Y:S04]  /*bde0*/  STL.S16 [R1+0x35e], R59 ;  /* 0x00035e3b01007387 */ /* 0x0001e80000100600 */
[----:B------:R0:W-:Y:S04]  /*bdf0*/  STL.S16 [R1+0x360], R58 ;  /* 0x0003603a01007387 */ /* 0x0001e80000100600 */
[----:B------:R0:W-:Y:S04]  /*be00*/  STL.S16 [R1+0x364], R42 ;  /* 0x0003642a01007387 */ /* 0x0001e80000100600 */
[----:B------:R0:W-:Y:S04]  /*be10*/  STL.S16 [R1+0x362], R43 ;  /* 0x0003622b01007387 */ /* 0x0001e80000100600 */
[----:B------:R0:W-:Y:S01]  /*be20*/  STL.S16 [R1+0x366], R23 ;  /* 0x0003661701007387 */ /* 0x0001e20000100600 */
[----:B------:R-:W-:Y:S01]  /*be30*/  UISETP.NE.AND UP1, UPT, UR9, URZ, UPT ;  /* 0x000000ff0900728c */ /* 0x000fe2000bf25270 */
[----:B---3--:R-:W-:Y:S01]  /*be40*/  @P0 R2UR UR5, R10 ;  /* 0x000000000a0502ca */ /* 0x008fe200000e0000 */
[----:B------:R-:W-:-:S12]  /*be50*/  UMOV UR17, 0x3f800000 ;  /* 0x3f80000000117882 */ /* 0x000fd80000000000 */
[----:B------:R-:W-:Y:S01]  /*be60*/  @UP0 UMOV UR17, UR5 ;  /* 0x0000000500110c82 */ /* 0x000fe20008000000 */
[----:B0-----:R-:W-:Y:S05]  /*be70*/  BRA.U UP1, `(.L_x_774) ;  /* 0x0000004d01bc7547 */ /* 0x001fea000b800000 */
[----:B-----5:R-:W-:Y:S01]  /*be80*/  HADD2.F32 R11, -RZ, R48.H0_H0 ;  /* 0x20000030ff0b7230 */ /* 0x020fe20000004100 */
[----:B------:R-:W2:Y:S01]  /*be90*/  LDL.LU.S16 R19, [R1+0x24e] ;  /* 0x00024e0001137983 */ /* 0x000ea20000300600 */
[----:B------:R-:W-:Y:S02]  /*bea0*/  HADD2.F32 R10, -RZ, R49.H0_H0 ;  /* 0x20000031ff0a7230 */ /* 0x000fe40000004100 */
[----:B------:R-:W-:Y:S02]  /*beb0*/  HADD2.F32 R12, -RZ, R57.H0_H0 ;  /* 0x20000039ff0c7230 */ /* 0x000fe40000004100 */
[----:B------:R-:W-:Y:S01]  /*bec0*/  FADD.FTZ R11, R11, -UR16 ;  /* 0x800000100b0b7e21 */ /* 0x000fe20008010000 */
[----:B------:R-:W-:Y:S02]  /*bed0*/  HADD2.F32 R0, -RZ, R68.H0_H0 ;  /* 0x20000044ff007230 */ /* 0x000fe40000004100 */
[----:B------:R-:W-:Y:S01]  /*bee0*/  FMUL.FTZ R14, R4, R10 ;  /* 0x0000000a040e7220 */ /* 0x000fe20000410000 */
[----:B------:R-:W-:-:S02]  /*bef0*/  HADD2.F32 R16, -RZ, R69.H0_H0 ;  /* 0x20000045ff107230 */ /* 0x000fc40000004100 */
[----:B------:R-:W-:Y:S01]  /*bf00*/  FADD.FTZ R12, R12, -UR16 ;  /* 0x800000100c0c7e21 */ /* 0x000fe20008010000 */
[----:B------:R-:W-:Y:S01]  /*bf10*/  FMUL.FTZ R11, R11, UR17 ;  /* 0x000000110b0b7c20 */ /* 0x000fe20008410000 */
[----:B------:R-:W-:Y:S01]  /*bf20*/  FADD.FTZ R15, RZ, R14 ;  /* 0x0000000eff0f7221 */ /* 0x000fe20000010000 */
[----:B------:R-:W-:Y:S01]  /*bf30*/  FMUL.FTZ R13, R5, R0 ;  /* 0x00000000050d7220 */ /* 0x000fe20000410000 */
[----:B------:R-:W-:Y:S01]  /*bf40*/  FMUL.FTZ R12, R12, UR17 ;  /* 0x000000110c0c7c20 */ /* 0x000fe20008410000 */
[----:B------:R-:W-:Y:S01]  /*bf50*/  FFMA.FTZ R14, R11, R14, RZ ;  /* 0x0000000e0b0e7223 */ /* 0x000fe200000100ff */
[----:B------:R-:W-:Y:S01]  /*bf60*/  FADD.FTZ R16, R16, -UR16 ;  /* 0x8000001010107e21 */ /* 0x000fe20008010000 */
[----:B------:R-:W-:Y:S01]  /*bf70*/  FADD.FTZ R15, R13, R15 ;  /* 0x0000000f0d0f7221 */ /* 0x000fe20000010000 */
[----:B------:R-:W-:Y:S01]  /*bf80*/  FFMA.FTZ R11, R10, R11, RZ ;  /* 0x0000000b0a0b7223 */ /* 0x000fe200000100ff */
[----:B------:R-:W-:Y:S01]  /*bf90*/  FFMA.FTZ R14, R12, R13, R14 ;  /* 0x0000000d0c0e7223 */ /* 0x000fe2000001000e */
[----:B------:R-:W-:-:S02]  /*bfa0*/  HADD2.F32 R13, -RZ, R55.H0_H0 ;  /* 0x20000037ff0d7230 */ /* 0x000fc40000004100 */
[----:B------:R-:W-:Y:S01]  /*bfb0*/  FADD.FTZ R10, RZ, R10 ;  /* 0x0000000aff0a7221 */ /* 0x000fe20000010000 */
[----:B------:R-:W-:Y:S01]  /*bfc0*/  FMUL.FTZ R16, R16, UR17 ;  /* 0x0000001110107c20 */ /* 0x000fe20008410000 */
[----:B------:R-:W-:Y:S02]  /*bfd0*/  HADD2.F32 R17, -RZ, R41.H0_H0 ;  /* 0x20000029ff117230 */ /* 0x000fe40000004100 */
[----:B------:R-:W-:Y:S01]  /*bfe0*/  FFMA.FTZ R12, R0, R12, RZ ;  /* 0x0000000c000c7223 */ /* 0x000fe200000100ff */
[C---:B------:R-:W-:Y:S01]  /*bff0*/  FADD.FTZ R10, R13.reuse, R10 ;  /* 0x0000000a0d0a7221 */ /* 0x040fe20000010000 */
[----:B------:R-:W-:Y:S01]  /*c000*/  FFMA.FTZ R11, R13, R16, R11 ;  /* 0x000000100d0b7223 */ /* 0x000fe2000001000b */
[----:B------:R-:W-:Y:S01]  /*c010*/  FMUL.FTZ R13, R4, R13 ;  /* 0x0000000d040d7220 */ /* 0x000fe20000410000 */
[----:B------:R-:W3:Y:S03]  /*c020*/  LDL.LU.S16 R57, [R1+0x244] ;  /* 0x0002440001397983 */ /* 0x000ee60000300600 */
[----:B------:R-:W-:Y:S01]  /*c030*/  FFMA.FTZ R14, R16, R13, R14 ;  /* 0x0000000d100e7223 */ /* 0x000fe2000001000e */
[----:B------:R-:W-:-:S02]  /*c040*/  HADD2.F32 R16, -RZ, R40.H0_H0 ;  /* 0x20000028ff107230 */ /* 0x000fc40000004100 */
[----:B------:R-:W-:Y:S01]  /*c050*/  FADD.FTZ R0, RZ, R0 ;  /* 0x00000000ff007221 */ /* 0x000fe20000010000 */
[----:B------:R-:W-:Y:S01]  /*c060*/  FADD.FTZ R15, R15, R13 ;  /* 0x0000000d0f0f7221 */ /* 0x000fe20000010000 */
[----:B------:R-:W4:Y:S01]  /*c070*/  LDL.S16 R48, [R1+0x24a] ;  /* 0x00024a0001307983 */ /* 0x000f220000100600 */
[----:B------:R-:W-:Y:S01]  /*c080*/  FADD.FTZ R16, R16, -UR16 ;  /* 0x8000001010107e21 */ /* 0x000fe20008010000 */
[----:B------:R-:W-:Y:S02]  /*c090*/  HADD2.F32 R13, -RZ, R53.H0_H0 ;  /* 0x20000035ff0d7230 */ /* 0x000fe40000004100 */
[----:B------:R-:W2:Y:S01]  /*c0a0*/  LDL.LU.S16 R49, [R1+0x248] ;  /* 0x0002480001317983 */ /* 0x000ea20000300600 */
[----:B------:R-:W-:Y:S01]  /*c0b0*/  FMUL.FTZ R16, R16, UR17 ;  /* 0x0000001110107c20 */ /* 0x000fe20008410000 */
[C---:B------:R-:W-:Y:S01]  /*c0c0*/  FADD.FTZ R0, R17.reuse, R0 ;  /* 0x0000000011007221 */ /* 0x040fe20000010000 */
[----:B------:R-:W-:Y:S01]  /*c0d0*/  HADD2.F32 R18, -RZ, R30.H0_H0 ;  /* 0x2000001eff127230 */ /* 0x000fe20000004100 */
[----:B------:R-:W2:Y:S01]  /*c0e0*/  LDL.S16 R21, [R1+0x258] ;  /* 0x0002580001157983 */ /* 0x000ea20000100600 */
[----:B------:R-:W-:Y:S01]  /*c0f0*/  FFMA.FTZ R12, R17, R16, R12 ;  /* 0x00000010110c7223 */ /* 0x000fe2000001000c */
[----:B------:R-:W-:Y:S01]  /*c100*/  FMUL.FTZ R17, R5, R17 ;  /* 0x0000001105117220 */ /* 0x000fe20000410000 */
[----:B------:R-:W-:Y:S01]  /*c110*/  FADD.FTZ R13, R13, -UR16 ;  /* 0x800000100d0d7e21 */ /* 0x000fe20008010000 */
[----:B------:R-:W2:Y:S02]  /*c120*/  LDL.LU.S16 R20, [R1+0x25a] ;  /* 0x00025a0001147983 */ /* 0x000ea40000300600 */
[----:B------:R-:W-:Y:S01]  /*c130*/  FFMA.FTZ R14, R16, R17, R14 ;  /* 0x00000011100e7223 */ /* 0x000fe2000001000e */
[----:B------:R-:W-:-:S02]  /*c140*/  HADD2.F32 R16, -RZ, R64.H0_H0 ;  /* 0x20000040ff107230 */ /* 0x000fc40000004100 */
[----:B------:R-:W-:Y:S01]  /*c150*/  FMUL.FTZ R13, R13, UR17 ;  /* 0x000000110d0d7c20 */ /* 0x000fe20008410000 */
[----:B------:R-:W2:Y:S02]  /*c160*/  LDL.LU.S16 R68, [R1+0x26c] ;  /* 0x00026c0001447983 */ /* 0x000ea40000300600 */
[----:B------:R-:W-:Y:S01]  /*c170*/  FADD.FTZ R10, R10, R16 ;  /* 0x000000100a0a7221 */ /* 0x000fe20000010000 */
[----:B------:R-:W-:Y:S01]  /*c180*/  FFMA.FTZ R11, R16, R13, R11 ;  /* 0x0000000d100b7223 */ /* 0x000fe2000001000b */
[----:B------:R-:W-:Y:S01]  /*c190*/  FMUL.FTZ R16, R4, R16 ;  /* 0x0000001004107220 */ /* 0x000fe20000410000 */
[----:B------:R-:W2:Y:S03]  /*c1a0*/  LDL.LU.S16 R69, [R1+0x2a8] ;  /* 0x0002a80001457983 */ /* 0x000ea60000300600 */
[----:B------:R-:W-:Y:S01]  /*c1b0*/  FFMA.FTZ R14, R13, R16, R14 ;  /* 0x000000100d0e7223 */ /* 0x000fe2000001000e */
[----:B------:R-:W-:-:S02]  /*c1c0*/  HADD2.F32 R13, -RZ, R65.H0_H0 ;  /* 0x20000041ff0d7230 */ /* 0x000fc40000004100 */
[----:B------:R-:W-:Y:S01]  /*c1d0*/  FADD.FTZ R15, R17, R15 ;  /* 0x0000000f110f7221 */ /* 0x000fe20000010000 */
[----:B------:R-:W-:Y:S01]  /*c1e0*/  HADD2.F32 R17, -RZ, R52.H0_H0 ;  /* 0x20000034ff117230 */ /* 0x000fe20000004100 */
[----:B------:R-:W2:Y:S01]  /*c1f0*/  LDL.S16 R55, [R1+0x2bc] ;  /* 0x0002bc0001377983 */ /* 0x000ea20000100600 */
[----:B------:R-:W-:-:S03]  /*c200*/  FADD.FTZ R13, R13, -UR16 ;  /* 0x800000100d0d7e21 */ /* 0x000fc60008010000 */
[----:B------:R-:W2:Y:S01]  /*c210*/  LDL.LU.S16 R40, [R1+0x2b8] ;  /* 0x0002b80001287983 */ /* 0x000ea20000300600 */
[----:B------:R-:W-:Y:S01]  /*c220*/  FMUL.FTZ R13, R13, UR17 ;  /* 0x000000110d0d7c20 */ /* 0x000fe20008410000 */
[----:B------:R-:W-:-:S03]  /*c230*/  FADD.FTZ R0, R0, R17 ;  /* 0x0000001100007221 */ /* 0x000fc60000010000 */
[----:B------:R-:W-:Y:S01]  /*c240*/  FFMA.FTZ R12, R17, R13, R12 ;  /* 0x0000000d110c7223 */ /* 0x000fe2000001000c */
[----:B------:R-:W-:-:S04]  /*c250*/  FMUL.FTZ R17, R5, R17 ;  /* 0x0000001105117220 */ /* 0x000fc80000410000 */
[----:B------:R-:W-:Y:S01]  /*c260*/  FFMA.FTZ R14, R13, R17, R14 ;  /* 0x000000110d0e7223 */ /* 0x000fe2000001000e */
[----:B------:R-:W-:Y:S02]  /*c270*/  HADD2.F32 R13, -RZ, R50.H0_H0 ;  /* 0x20000032ff0d7230 */ /* 0x000fe40000004100 */
[----:B------:R-:W-:Y:S01]  /*c280*/  FADD.FTZ R15, R15, R16 ;  /* 0x000000100f0f7221 */ /* 0x000fe20000010000 */
[----:B------:R-:W-:Y:S02]  /*c290*/  HADD2.F32 R16, -RZ, R51.H0_H0 ;  /* 0x20000033ff107230 */ /* 0x000fe40000004100 */
[----:B------:R-:W-:-:S04]  /*c2a0*/  FADD.FTZ R13, R13, -UR16 ;  /* 0x800000100d0d7e21 */ /* 0x000fc80008010000 */
        /* <DEDUP_REMOVED lines=60> */
[----:B------:R-:W-:-:S03]  /*c670*/  FADD.FTZ R15, R17, R15 ;  /* 0x0000000f110f7221 */ /* 0x000fc60000010000 */
[----:B------:R-:W-:Y:S01]  /*c680*/  FADD.FTZ R13, R13, -UR16 ;  /* 0x800000100d0d7e21 */ /* 0x000fe20008010000 */
[----:B------:R-:W-:Y:S01]  /*c690*/  FADD.FTZ R15, R15, R16 ;  /* 0x000000100f0f7221 */ /* 0x000fe20000010000 */
[----:B------:R-:W-:Y:S02]  /*c6a0*/  HADD2.F32 R16, -RZ, R56.H0_H0 ;  /* 0x20000038ff107230 */ /* 0x000fe40000004100 */
[----:B------:R-:W-:Y:S01]  /*c6b0*/  FMUL.FTZ R13, R13, UR17 ;  /* 0x000000110d0d7c20 */ /* 0x000fe20008410000 */
[----:B------:R-:W-:Y:S02]  /*c6c0*/  HADD2.F32 R17, -RZ, R47.H0_H0 ;  /* 0x2000002fff117230 */ /* 0x000fe40000004100 */
[----:B------:R-:W-:Y:S01]  /*c6d0*/  FADD.FTZ R0, R0, R16 ;  /* 0x0000001000007221 */ /* 0x000fe20000010000 */
[----:B------:R-:W-:Y:S01]  /*c6e0*/  FFMA.FTZ R12, R16, R13, R12 ;  /* 0x0000000d100c7223 */ /* 0x000fe2000001000c */
[----:B------:R-:W-:Y:S01]  /*c6f0*/  FMUL.FTZ R16, R5, R16 ;  /* 0x0000001005107220 */ /* 0x000fe20000410000 */
[----:B------:R-:W-:-:S03]  /*c700*/  FADD.FTZ R17, R17, -UR16 ;  /* 0x8000001011117e21 */ /* 0x000fc60008010000 */
[----:B------:R-:W-:Y:S01]  /*c710*/  FFMA.FTZ R14, R13, R16, R14 ;  /* 0x000000100d0e7223 */ /* 0x000fe2000001000e */
[----:B------:R-:W-:Y:S02]  /*c720*/  HADD2.F32 R13, -RZ, R46.H0_H0 ;  /* 0x2000002eff0d7230 */ /* 0x000fe40000004100 */
[----:B------:R-:W-:Y:S01]  /*c730*/  FMUL.FTZ R17, R17, UR17 ;  /* 0x0000001111117c20 */ /* 0x000fe20008410000 */
[----:B------:R-:W-:Y:S01]  /*c740*/  FADD.FTZ R15, R16, R15 ;  /* 0x0000000f100f7221 */ /* 0x000fe20000010000 */
        /* <DEDUP_REMOVED lines=18> */
[----:B------:R-:W-:Y:S01]  /*c870*/  FMUL.FTZ R17, R4, R18 ;  /* 0x0000001204117220 */ /* 0x000fe20000410000 */
[----:B------:R-:W-:Y:S01]  /*c880*/  FADD.FTZ R16, R16, -UR16 ;  /* 0x8000001010107e21 */ /* 0x000fe20008010000 */
[----:B------:R-:W-:Y:S01]  /*c890*/  FADD.FTZ R10, R10, R18 ;  /* 0x000000120a0a7221 */ /* 0x000fe20000010000 */
[----:B------:R-:W-:Y:S01]  /*c8a0*/  FFMA.FTZ R11, R18, R13, R11 ;  /* 0x0000000d120b7223 */ /* 0x000fe2000001000b */
[----:B------:R-:W-:Y:S02]  /*c8b0*/  HADD2.F32 R18, -RZ, R37.H0_H0 ;  /* 0x20000025ff127230 */ /* 0x000fe40000004100 */
[----:B------:R-:W-:Y:S01]  /*c8c0*/  FFMA.FTZ R14, R13, R17, R14 ;  /* 0x000000110d0e7223 */ /* 0x000fe2000001000e */
[----:B------:R-:W-:Y:S01]  /*c8d0*/  FMUL.FTZ R16, R16, UR17 ;  /* 0x0000001110107c20 */ /* 0x000fe20008410000 */
[----:B------:R-:W-:-:S02]  /*c8e0*/  HADD2.F32 R13, -RZ, R31.H0_H0 ;  /* 0x2000001fff0d7230 */ /* 0x000fc40000004100 */
[----:B------:R-:W-:Y:S01]  /*c8f0*/  FADD.FTZ R15, R15, R17 ;  /* 0x000000110f0f7221 */ /* 0x000fe20000010000 */
[----:B------:R-:W-:Y:S01]  /*c900*/  FMUL.FTZ R17, R5, R18 ;  /* 0x0000001205117220 */ /* 0x000fe20000410000 */
[----:B------:R-:W-:Y:S01]  /*c910*/  FADD.FTZ R0, R0, R18 ;  /* 0x0000001200007221 */ /* 0x000fe20000010000 */
[----:B------:R-:W-:Y:S01]  /*c920*/  FFMA.FTZ R12, R18, R16, R12 ;  /* 0x00000010120c7223 */ /* 0x000fe2000001000c */
[--C-:B------:R-:W-:Y:S02]  /*c930*/  HADD2.F32 R18, -RZ, R123.reuse.H1_H1 ;  /* 0x3000007bff127230 */ /* 0x100fe40000004100 */
[----:B------:R-:W-:Y:S01]  /*c940*/  FADD.FTZ R13, R13, -UR16 ;  /* 0x800000100d0d7e21 */ /* 0x000fe20008010000 */
[----:B------:R-:W-:Y:S02]  /*c950*/  HADD2.F32 R123, -RZ, R123.H0_H0 ;  /* 0x2000007bff7b7230 */ /* 0x000fe40000004100 */
[----:B------:R-:W-:Y:S01]  /*c960*/  FADD.FTZ R15, R17, R15 ;  /* 0x0000000f110f7221 */ /* 0x000fe20000010000 */
[----:B------:R-:W-:Y:S01]  /*c970*/  FFMA.FTZ R14, R16, R17, R14 ;  /* 0x00000011100e7223 */ /* 0x000fe2000001000e */
[----:B------:R-:W-:Y:S01]  /*c980*/  FMUL.FTZ R13, R13, UR17 ;  /* 0x000000110d0d7c20 */ /* 0x000fe20008410000 */
[----:B------:R-:W-:Y:S01]  /*c990*/  FADD.FTZ R18, R18, -UR16 ;  /* 0x8000001012127e21 */ /* 0x000fe20008010000 */
[----:B------:R-:W-:-:S02]  /*c9a0*/  HADD2.F32 R17, -RZ, R36.H0_H0 ;  /* 0x20000024ff117230 */ /* 0x000fc40000004100 */
[----:B------:R-:W-:Y:S01]  /*c9b0*/  FADD.FTZ R10, R10, R123 ;  /* 0x0000007b0a0a7221 */ /* 0x000fe20000010000 */
[----:B------:R-:W-:Y:S02]  /*c9c0*/  HADD2.F32 R16, -RZ, R122.H0_H0 ;  /* 0x2000007aff107230 */ /* 0x000fe40000004100 */
[----:B------:R-:W-:Y:S01]  /*c9d0*/  FFMA.FTZ R11, R123, R13, R11 ;  /* 0x0000000d7b0b7223 */ /* 0x000fe2000001000b */
        /* <DEDUP_REMOVED lines=8> */
[----:B------:R-:W-:-:S02]  /*ca60*/  HADD2.F32 R13, -RZ, R124.H0_H0 ;  /* 0x2000007cff0d7230 */ /* 0x000fc40000004100 */
[----:B------:R-:W-:Y:S01]  /*ca70*/  FMUL.FTZ R17, R17, UR17 ;  /* 0x0000001111117c20 */ /* 0x000fe20008410000 */
[----:B------:R-:W-:Y:S02]  /*ca80*/  HADD2.F32 R125, -RZ, R125.H1_H1 ;  /* 0x3000007dff7d7230 */ /* 0x000fe40000004100 */
[----:B------:R-:W-:Y:S01]  /*ca90*/  FADD.FTZ R15, R16, R15 ;  /* 0x0000000f100f7221 */ /* 0x000fe20000010000 */
[----:B------:R-:W-:Y:S01]  /*caa0*/  FFMA.FTZ R14, R18, R16, R14 ;  /* 0x00000010120e7223 */ /* 0x000fe2000001000e */
[----:B------:R-:W-:Y:S01]  /*cab0*/  FMUL.FTZ R16, R4, R13 ;  /* 0x0000000d04107220 */ /* 0x000fe20000410000 */
[----:B------:R-:W-:Y:S01]  /*cac0*/  FADD.FTZ R10, R10, R13 ;  /* 0x0000000d0a0a7221 */ /* 0x000fe20000010000 */
[----:B------:R-:W-:Y:S01]  /*cad0*/  FFMA.FTZ R11, R13, R17, R11 ;  /* 0x000000110d0b7223 */ /* 0x000fe2000001000b */
[--C-:B------:R-:W-:Y:S02]  /*cae0*/  HADD2.F32 R13, -RZ, R120.reuse.H1_H1 ;  /* 0x30000078ff0d7230 */ /* 0x100fe40000004100 */
[----:B------:R-:W-:Y:S01]  /*caf0*/  FADD.FTZ R125, R125, -UR16 ;  /* 0x800000107d7d7e21 */ /* 0x000fe20008010000 */
[----:B------:R-:W-:-:S02]  /*cb00*/  HADD2.F32 R120, -RZ, R120.H0_H0 ;  /* 0x20000078ff787230 */ /* 0x000fc40000004100 */
[----:B------:R-:W-:Y:S01]  /*cb10*/  FADD.FTZ R15, R15, R16 ;  /* 0x000000100f0f7221 */ /* 0x000fe20000010000 */
[----:B------:R-:W-:Y:S01]  /*cb20*/  FADD.FTZ R13, R13, -UR16 ;  /* 0x800000100d0d7e21 */ /* 0x000fe20008010000 */
[----:B------:R-:W-:Y:S01]  /*cb30*/  FMUL.FTZ R125, R125, UR17 ;  /* 0x000000117d7d7c20 */ /* 0x000fe20008410000 */
[----:B------:R-:W-:Y:S01]  /*cb40*/  FFMA.FTZ R14, R17, R16, R14 ;  /* 0x00000010110e7223 */ /* 0x000fe2000001000e */
[----:B------:R-:W-:Y:S02]  /*cb50*/  HADD2.F32 R16, -RZ, R119.H0_H0 ;  /* 0x20000077ff107230 */ /* 0x000fe40000004100 */
[----:B------:R-:W-:Y:S01]  /*cb60*/  FMUL.FTZ R13, R13, UR17 ;  /* 0x000000110d0d7c20 */ /* 0x000fe20008410000 */
[----:B------:R-:W-:Y:S01]  /*cb70*/  FADD.FTZ R0, R0, R120 ;  /* 0x0000007800007221 */ /* 0x000fe20000010000 */
[----:B------:R-:W-:Y:S01]  /*cb80*/  FFMA.FTZ R12, R120, R125, R12 ;  /* 0x0000007d780c7223 */ /* 0x000fe2000001000c */
[----:B------:R-:W-:Y:S01]  /*cb90*/  FMUL.FTZ R120, R5, R120 ;  /* 0x0000007805787220 */ /* 0x000fe20000410000 */
[----:B------:R-:W-:-:S02]  /*cba0*/  HADD2.F32 R124, -RZ, R124.H1_H1 ;  /* 0x3000007cff7c7230 */ /* 0x000fc40000004100 */
[----:B------:R-:W-:Y:S01]  /*cbb0*/  FADD.FTZ R10, R10, R16 ;  /* 0x000000100a0a7221 */ /* 0x000fe20000010000 */
[----:B------:R-:W-:Y:S01]  /*cbc0*/  FFMA.FTZ R11, R16, R13, R11 ;  /* 0x0000000d100b7223 */ /* 0x000fe2000001000b */
[----:B------:R-:W-:Y:S01]  /*cbd0*/  FMUL.FTZ R16, R4, R16 ;  /* 0x0000001004107220 */ /* 0x000fe20000410000 */
[----:B------:R-:W-:Y:S01]  /*cbe0*/  FADD.FTZ R15, R120, R15 ;  /* 0x0000000f780f7221 */ /* 0x000fe20000010000 */
[----:B------:R-:W-:Y:S01]  /*cbf0*/  FFMA.FTZ R14, R125, R120, R14 ;  /* 0x000000787d0e7223 */ /* 0x000fe2000001000e */
[----:B------:R-:W-:Y:S02]  /*cc00*/  HADD2.F32 R122, -RZ, R122.H1_H1 ;  /* 0x3000007aff7a7230 */ /* 0x000fe40000004100 */
[----:B------:R-:W-:Y:S01]  /*cc10*/  FADD.FTZ R124, R124, -UR16 ;  /* 0x800000107c7c7e21 */ /* 0x000fe20008010000 */
[----:B------:R-:W-:Y:S02]  /*cc20*/  HADD2.F32 R17, -RZ, R121.H0_H0 ;  /* 0x20000079ff117230 */ /* 0x000fe40000004100 */
[----:B------:R-:W-:Y:S01]  /*cc30*/  FADD.FTZ R15, R15, R16 ;  /* 0x000000100f0f7221 */ /* 0x000fe20000010000 */
[----:B------:R-:W-:Y:S01]  /*cc40*/  FFMA.FTZ R14, R13, R16, R14 ;  /* 0x000000100d0e7223 */ /* 0x000fe2000001000e */
[----:B------:R-:W-:-:S02]  /*cc50*/  HADD2.F32 R16, -RZ, R117.H1_H1 ;  /* 0x30000075ff107230 */ /* 0x000fc40000004100 */
[----:B------:R-:W-:Y:S01]  /*cc60*/  FADD.FTZ R122, R122, -UR16 ;  /* 0x800000107a7a7e21 */ /* 0x000fe20008010000 */
[----:B------:R-:W-:Y:S01]  /*cc70*/  FMUL.FTZ R124, R124, UR17 ;  /* 0x000000117c7c7c20 */ /* 0x000fe20008410000 */
[----:B------:R-:W-:Y:S01]  /*cc80*/  FMUL.FTZ R13, R5, R17 ;  /* 0x00000011050d7220 */ /* 0x000fe20000410000 */
[----:B------:R-:W-:Y:S02]  /*cc90*/  HADD2.F32 R117, -RZ, R117.H0_H0 ;  /* 0x20000075ff757230 */ /* 0x000fe40000004100 */
[----:B------:R-:W-:Y:S01]  /*cca0*/  FADD.FTZ R16, R16, -UR16 ;  /* 0x8000001010107e21 */ /* 0x000fe20008010000 */
[----:B------:R-:W-:Y:S01]  /*ccb0*/  FMUL.FTZ R122, R122, UR17 ;  /* 0x000000117a7a7c20 */ /* 0x000fe20008410000 */
[----:B------:R-:W-:Y:S01]  /*ccc0*/  FADD.FTZ R15, R13, R15 ;  /* 0x0000000f0d0f7221 */ /* 0x000fe20000010000 */
[----:B------:R-:W-:Y:S01]  /*ccd0*/  FFMA.FTZ R14, R124, R13, R14 ;  /* 0x0000000d7c0e7223 */ /* 0x000fe2000001000e */
[----:B------:R-:W-:Y:S02]  /*cce0*/  HADD2.F32 R13, -RZ, R116.H0_H0 ;  /* 0x20000074ff0d7230 */ /* 0x000fe40000004100 */
[----:B------:R-:W-:Y:S01]  /*ccf0*/  FADD.FTZ R0, R0, R17 ;  /* 0x0000001100007221 */ /* 0x000fe20000010000 */
[----:B------:R-:W-:Y:S01]  /*cd00*/  FFMA.FTZ R12, R17, R124, R12 ;  /* 0x0000007c110c7223 */ /* 0x000fe2000001000c */
        /* <DEDUP_REMOVED lines=8> */
[----:B------:R-:W-:Y:S01]  /*cd90*/  FFMA.FTZ R14, R122, R117, R14 ;  /* 0x000000757a0e7223 */ /* 0x000fe2000001000e */
[----:B------:R-:W-:Y:S02]  /*cda0*/  HADD2.F32 R119, -RZ, R119.H1_H1 ;  /* 0x30000077ff777230 */ /* 0x000fe40000004100 */
[----:B------:R-:W-:Y:S01]  /*cdb0*/  FADD.FTZ R15, R15, R117 ;  /* 0x000000750f0f7221 */ /* 0x000fe20000010000 */
[----:B------:R-:W-:Y:S02]  /*cdc0*/  HADD2.F32 R17, -RZ, R118.H0_H0 ;  /* 0x20000076ff117230 */ /* 0x000fe40000004100 */
[----:B------:R-:W-:Y:S01]  /*cdd0*/  FADD.FTZ R121, R121, -UR16 ;  /* 0x8000001079797e21 */ /* 0x000fe20008010000 */
[----:B------:R-:W-:Y:S01]  /*cde0*/  FFMA.FTZ R14, R16, R13, R14 ;  /* 0x0000000d100e7223 */ /* 0x000fe2000001000e */
[----:B------:R-:W-:-:S02]  /*cdf0*/  HADD2.F32 R16, -RZ, R114.H1_H1 ;  /* 0x30000072ff107230 */ /* 0x000fc40000004100 */
[----:B------:R-:W-:Y:S01]  /*ce00*/  FADD.FTZ R119, R119, -UR16 ;  /* 0x8000001077777e21 */ /* 0x000fe20008010000 */
[----:B------:R-:W-:Y:S01]  /*ce10*/  FADD.FTZ R15, R13, R15 ;  /* 0x0000000f0d0f7221 */ /* 0x000fe20000010000 */
[----:B------:R-:W-:Y:S01]  /*ce20*/  FMUL.FTZ R121, R121, UR17 ;  /* 0x0000001179797c20 */ /* 0x000fe20008410000 */
[----:B------:R-:W-:Y:S01]  /*ce30*/  FMUL.FTZ R13, R4, R17 ;  /* 0x00000011040d7220 */ /* 0x000fe20000410000 */
[----:B------:R-:W-:Y:S02]  /*ce40*/  HADD2.F32 R114, -RZ, R114.H0_H0 ;  /* 0x20000072ff727230 */ /* 0x000fe40000004100 */
[----:B------:R-:W-:Y:S01]  /*ce50*/  FADD.FTZ R16, R16, -UR16 ;  /* 0x8000001010107e21 */ /* 0x000fe20008010000 */
[----:B------:R-:W-:Y:S01]  /*ce60*/  FMUL.FTZ R119, R119, UR17 ;  /* 0x0000001177777c20 */ /* 0x000fe20008410000 */
[----:B------:R-:W-:Y:S01]  /*ce70*/  FADD.FTZ R15, R15, R13 ;  /* 0x0000000d0f0f7221 */ /* 0x000fe20000010000 */
[----:B------:R-:W-:Y:S01]  /*ce80*/  FFMA.FTZ R14, R121, R13, R14 ;  /* 0x0000000d790e7223 */ /* 0x000fe2000001000e */
[----:B------:R-:W-:-:S02]  /*ce90*/  HADD2.F32 R13, -RZ, R113.H0_H0 ;  /* 0x20000071ff0d7230 */ /* 0x000fc40000004100 */
[----:B------:R-:W-:Y:S01]  /*cea0*/  FADD.FTZ R10, R10, R17 ;  /* 0x000000110a0a7221 */ /* 0x000fe20000010000 */
[----:B------:R-:W-:Y:S01]  /*ceb0*/  FFMA.FTZ R11, R17, R121, R11 ;  /* 0x00000079110b7223 */ /* 0x000fe2000001000b */
[----:B------:R-:W-:Y:S01]  /*cec0*/  FMUL.FTZ R16, R16, UR17 ;  /* 0x0000001110107c20 */ /* 0x000fe20008410000 */
[----:B------:R-:W-:Y:S01]  /*ced0*/  FADD.FTZ R0, R0, R114 ;  /* 0x0000007200007221 */ /* 0x000fe20000010000 */
[----:B------:R-:W-:Y:S01]  /*cee0*/  FFMA.FTZ R12, R114, R119, R12 ;  /* 0x00000077720c7223 */ /* 0x000fe2000001000c */
[----:B------:R-:W-:Y:S01]  /*cef0*/  FMUL.FTZ R114, R5, R114 ;  /* 0x0000007205727220 */ /* 0x000fe20000410000 */
[----:B------:R-:W-:Y:S02]  /*cf00*/  HADD2.F32 R118, -RZ, R118.H1_H1 ;  /* 0x30000076ff767230 */ /* 0x000fe40000004100 */
[----:B------:R-:W-:Y:S01]  /*cf10*/  FADD.FTZ R10, R10, R13 ;  /* 0x0000000d0a0a7221 */ /* 0x000fe20000010000 */
[----:B------:R-:W-:Y:S01]  /*cf20*/  FFMA.FTZ R11, R13, R16, R11 ;  /* 0x000000100d0b7223 */ /* 0x000fe2000001000b */
[----:B------:R-:W-:Y:S01]  /*cf30*/  FMUL.FTZ R13, R4, R13 ;  /* 0x0000000d040d7220 */ /* 0x000fe20000410000 */
[----:B------:R-:W-:Y:S01]  /*cf40*/  FFMA.FTZ R14, R119, R114, R14 ;  /* 0x00000072770e7223 */ /* 0x000fe2000001000e */
[----:B------:R-:W-:-:S02]  /*cf50*/  HADD2.F32 R116, -RZ, R116.H1_H1 ;  /* 0x30000074ff747230 */ /* 0x000fc40000004100 */
[----:B------:R-:W-:Y:S01]  /*cf60*/  FADD.FTZ R15, R114, R15 ;  /* 0x0000000f720f7221 */ /* 0x000fe20000010000 */
[----:B------:R-:W-:Y:S02]  /*cf70*/  HADD2.F32 R17, -RZ, R115.H0_H0 ;  /* 0x20000073ff117230 */ /* 0x000fe40000004100 */
[----:B------:R-:W-:Y:S01]  /*cf80*/  FADD.FTZ R118, R118, -UR16 ;  /* 0x8000001076767e21 */ /* 0x000fe20008010000 */
[----:B------:R-:W-:Y:S01]  /*cf90*/  FFMA.FTZ R14, R16, R13, R14 ;  /* 0x0000000d100e7223 */ /* 0x000fe2000001000e */
[--C-:B------:R-:W-:Y:S02]  /*cfa0*/  HADD2.F32 R16, -RZ, R111.reuse.H1_H1 ;  /* 0x3000006fff107230 */ /* 0x100fe40000004100 */
[----:B------:R-:W-:Y:S01]  /*cfb0*/  FADD.FTZ R116, R116, -UR16 ;  /* 0x8000001074747e21 */ /* 0x000fe20008010000 */
[----:B------:R-:W-:Y:S01]  /*cfc0*/  FADD.FTZ R15, R15, R13 ;  /* 0x0000000d0f0f7221 */ /* 0x000fe20000010000 */
[----:B------:R-:W-:Y:S01]  /*cfd0*/  FMUL.FTZ R118, R118, UR17 ;  /* 0x0000001176767c20 */ /* 0x000fe20008410000 */
[----:B------:R-:W-:Y:S01]  /*cfe0*/  FMUL.FTZ R13, R5, R17 ;  /* 0x00000011050d7220 */ /* 0x000fe20000410000 */
[----:B------:R-:W-:-:S02]  /*cff0*/  HADD2.F32 R111, -RZ, R111.H0_H0 ;  /* 0x2000006fff6f7230 */ /* 0x000fc40000004100 */
        /* <DEDUP_REMOVED lines=231> */
[----:B------:R-:W-:-:S02]  /*de70*/  HADD2.F32 R91, -RZ, R91.H1_H1 ;  /* 0x3000005bff5b7230 */ /* 0x000fc40000004100 */
[----:B------:R-:W-:Y:S02]  /*de80*/  HADD2.F32 R89, -RZ, R89.H1_H1 ;  /* 0x30000059ff597230 */ /* 0x000fe40000004100 */
[----:B------:R-:W-:Y:S01]  /*de90*/  FFMA.FTZ R14, R16, R13, R14 ;  /* 0x0000000d100e7223 */ /* 0x000fe2000001000e */
[--C-:B------:R-:W-:Y:S02]  /*dea0*/  HADD2.F32 R16, -RZ, R81.reuse.H1_H1 ;  /* 0x30000051ff107230 */ /* 0x100fe40000004100 */
[----:B------:R-:W-:Y:S01]  /*deb0*/  FADD.FTZ R15, R15, R87 ;  /* 0x000000570f0f7221 */ /* 0x000fe20000010000 */
[----:B------:R-:W-:Y:S01]  /*dec0*/  FADD.FTZ R91, R91, -UR16 ;  /* 0x800000105b5b7e21 */ /* 0x000fe20008010000 */
[----:B------:R-:W-:Y:S02]  /*ded0*/  HADD2.F32 R17, -RZ, R88.H0_H0 ;  /* 0x20000058ff117230 */ /* 0x000fe40000004100 */
[----:B------:R-:W-:Y:S01]  /*dee0*/  FADD.FTZ R89, R89, -UR16 ;  /* 0x8000001059597e21 */ /* 0x000fe20008010000 */
[----:B------:R-:W-:-:S02]  /*def0*/  HADD2.F32 R81, -RZ, R81.H0_H0 ;  /* 0x20000051ff517230 */ /* 0x000fc40000004100 */
[----:B------:R-:W-:Y:S01]  /*df00*/  FADD.FTZ R15, R13, R15 ;  /* 0x0000000f0d0f7221 */ /* 0x000fe20000010000 */
[----:B------:R-:W-:Y:S01]  /*df10*/  FMUL.FTZ R91, R91, UR17 ;  /* 0x000000115b5b7c20 */ /* 0x000fe20008410000 */
[----:B------:R-:W-:Y:S01]  /*df20*/  FADD.FTZ R16, R16, -UR16 ;  /* 0x8000001010107e21 */ /* 0x000fe20008010000 */
[----:B------:R-:W-:Y:S01]  /*df30*/  FMUL.FTZ R89, R89, UR17 ;  /* 0x0000001159597c20 */ /* 0x000fe20008410000 */
[----:B------:R-:W-:Y:S01]  /*df40*/  FMUL.FTZ R13, R4, R17 ;  /* 0x00000011040d7220 */ /* 0x000fe20000410000 */
[----:B------:R-:W-:Y:S02]  /*df50*/  HADD2.F32 R80, -RZ, R80.H1_H1 ;  /* 0x30000050ff507230 */ /* 0x000fe40000004100 */
[----:B------:R-:W-:Y:S01]  /*df60*/  FADD.FTZ R10, R10, R17 ;  /* 0x000000110a0a7221 */ /* 0x000fe20000010000 */
[----:B------:R-:W-:Y:S01]  /*df70*/  FFMA.FTZ R11, R17, R91, R11 ;  /* 0x0000005b110b7223 */ /* 0x000fe2000001000b */
[----:B------:R-:W-:Y:S01]  /*df80*/  FMUL.FTZ R16, R16, UR17 ;  /* 0x0000001110107c20 */ /* 0x000fe20008410000 */
[----:B------:R-:W-:Y:S01]  /*df90*/  FADD.FTZ R0, R0, R81 ;  /* 0x0000005100007221 */ /* 0x000fe20000010000 */
[----:B------:R-:W-:Y:S01]  /*dfa0*/  FFMA.FTZ R12, R81, R89, R12 ;  /* 0x00000059510c7223 */ /* 0x000fe2000001000c */
[----:B------:R-:W-:Y:S01]  /*dfb0*/  FFMA.FTZ R14, R91, R13, R14 ;  /* 0x0000000d5b0e7223 */ /* 0x000fe2000001000e */
[----:B------:R-:W-:-:S02]  /*dfc0*/  HADD2.F32 R88, -RZ, R88.H1_H1 ;  /* 0x30000058ff587230 */ /* 0x000fc40000004100 */
[----:B------:R-:W-:Y:S01]  /*dfd0*/  FMUL.FTZ R81, R5, R81 ;  /* 0x0000005105517220 */ /* 0x000fe20000410000 */
[----:B------:R-:W-:Y:S01]  /*dfe0*/  FADD.FTZ R15, R15, R13 ;  /* 0x0000000d0f0f7221 */ /* 0x000fe20000010000 */
[----:B------:R-:W-:Y:S01]  /*dff0*/  FADD.FTZ R10, R10, R80 ;  /* 0x000000500a0a7221 */ /* 0x000fe20000010000 */
[----:B------:R-:W-:Y:S01]  /*e000*/  FFMA.FTZ R11, R80, R16, R11 ;  /* 0x00000010500b7223 */ /* 0x000fe2000001000b */
[----:B------:R-:W-:Y:S01]  /*e010*/  FMUL.FTZ R80, R4, R80 ;  /* 0x0000005004507220 */ /* 0x000fe20000410000 */
[----:B------:R-:W-:Y:S01]  /*e020*/  FFMA.FTZ R14, R89, R81, R14 ;  /* 0x00000051590e7223 */ /* 0x000fe2000001000e */
[----:B------:R-:W-:Y:S02]  /*e030*/  HADD2.F32 R13, -RZ, R71.H0_H0 ;  /* 0x20000047ff0d7230 */ /* 0x000fe40000004100 */
[----:B------:R-:W-:Y:S01]  /*e040*/  FADD.FTZ R15, R81, R15 ;  /* 0x0000000f510f7221 */ /* 0x000fe20000010000 */
[----:B------:R-:W-:Y:S01]  /*e050*/  FADD.FTZ R88, R88, -UR16 ;  /* 0x8000001058587e21 */ /* 0x000fe20008010000 */
[----:B------:R-:W-:-:S02]  /*e060*/  HADD2.F32 R86, -RZ, R86.H1_H1 ;  /* 0x30000056ff567230 */ /* 0x000fc40000004100 */
[----:B------:R-:W-:Y:S01]  /*e070*/  FFMA.FTZ R14, R16, R80, R14 ;  /* 0x00000050100e7223 */ /* 0x000fe2000001000e */
[----:B------:R-:W-:Y:S01]  /*e080*/  FADD.FTZ R15, R15, R80 ;  /* 0x000000500f0f7221 */ /* 0x000fe20000010000 */
[----:B------:R-:W-:Y:S01]  /*e090*/  FMUL.FTZ R88, R88, UR17 ;  /* 0x0000001158587c20 */ /* 0x000fe20008410000 */
[----:B------:R-:W-:Y:S01]  /*e0a0*/  FMUL.FTZ R16, R5, R13 ;  /* 0x0000000d05107220 */ /* 0x000fe20000410000 */
[----:B------:R-:W-:-:S03]  /*e0b0*/  FADD.FTZ R86, R86, -UR16 ;  /* 0x8000001056567e21 */ /* 0x000fc60008010000 */
[----:B------:R-:W-:Y:S01]  /*e0c0*/  FADD.FTZ R15, R16, R15 ;  /* 0x0000000f100f7221 */ /* 0x000fe20000010000 */
[----:B------:R-:W-:Y:S01]  /*e0d0*/  FFMA.FTZ R14, R88, R16, R14 ;  /* 0x00000010580e7223 */ /* 0x000fe2000001000e */
[----:B---3--:R-:W-:Y:S02]  /*e0e0*/  HADD2.F32 R16, -RZ, R57.H0_H0 ;  /* 0x20000039ff107230 */ /* 0x008fe40000004100 */
[----:B------:R-:W-:Y:S01]  /*e0f0*/  FMUL.FTZ R86, R86, UR17 ;  /* 0x0000001156567c20 */ /* 0x000fe20008410000 */
[----:B------:R-:W3:Y:S02]  /*e100*/  LDL.S16 R57, [R1+0x26e] ;  /* 0x00026e0001397983 */ /* 0x000ee40000100600 */
[----:B------:R-:W-:Y:S01]  /*e110*/  FADD.FTZ R10, R10, R16 ;  /* 0x000000100a0a7221 */ /* 0x000fe20000010000 */
[----:B------:R-:W-:Y:S01]  /*e120*/  FFMA.FTZ R11, R16, R86, R11 ;  /* 0x00000056100b7223 */ /* 0x000fe2000001000b */
[----:B------:R-:W-:-:S04]  /*e130*/  FMUL.FTZ R16, R4, R16 ;  /* 0x0000001004107220 */ /* 0x000fc80000410000 */
[----:B------:R-:W-:Y:S01]  /*e140*/  FADD.FTZ R15, R15, R16 ;  /* 0x000000100f0f7221 */ /* 0x000fe20000010000 */
[----:B------:R-:W-:Y:S01]  /*e150*/  FFMA.FTZ R14, R86, R16, R14 ;  /* 0x00000010560e7223 */ /* 0x000fe2000001000e */
[----:B----4-:R-:W-:Y:S02]  /*e160*/  HADD2.F32 R16, -RZ, R48.H0_H0 ;  /* 0x20000030ff107230 */ /* 0x010fe40000004100 */
[----:B------:R-:W4:Y:S01]  /*e170*/  LDL.LU.S16 R48, [R1+0x26a] ;  /* 0x00026a0001307983 */ /* 0x000f220000300600 */
[----:B------:R-:W-:Y:S01]  /*e180*/  FADD.FTZ R0, R0, R13 ;  /* 0x0000000d00007221 */ /* 0x000fe20000010000 */
[----:B------:R-:W-:Y:S01]  /*e190*/  FFMA.FTZ R12, R13, R88, R12 ;  /* 0x000000580d0c7223 */ /* 0x000fe2000001000c */
[----:B--2---:R-:W-:Y:S02]  /*e1a0*/  HADD2.F32 R13, -RZ, R49.H0_H0 ;  /* 0x20000031ff0d7230 */ /* 0x004fe40000004100 */
[----:B------:R-:W-:Y:S02]  /*e1b0*/  HADD2.F32 R17, -RZ, R19.H0_H0 ;  /* 0x20000013ff117230 */ /* 0x000fe40000004100 */
[----:B------:R-:W-:-:S02]  /*e1c0*/  HADD2.F32 R18, -RZ, R75.H0_H0 ;  /* 0x2000004bff127230 */ /* 0x000fc40000004100 */
[----:B------:R-:W-:Y:S01]  /*e1d0*/  FADD.FTZ R13, R13, -UR16 ;  /* 0x800000100d0d7e21 */ /* 0x000fe20008010000 */
[----:B------:R-:W2:Y:S03]  /*e1e0*/  LDL.S16 R19, [R1+0x268] ;  /* 0x0002680001137983 */ /* 0x000ea60000100600 */
[----:B------:R-:W-:Y:S01]  /*e1f0*/  FMUL.FTZ R13, R13, UR17 ;  /* 0x000000110d0d7c20 */ /* 0x000fe20008410000 */
[----:B------:R-:W-:Y:S01]  /*e200*/  FADD.FTZ R0, R0, R17 ;  /* 0x0000001100007221 */ /* 0x000fe20000010000 */
[----:B------:R-:W-:Y:S01]  /*e210*/  FADD.FTZ R10, R10, R16 ;  /* 0x000000100a0a7221 */ /* 0x000fe20000010000 */
[----:B------:R-:W2:Y:S01]  /*e220*/  LDL.S16 R49, [R1+0x276] ;  /* 0x0002760001317983 */ /* 0x000ea20000100600 */
[----:B------:R-:W-:Y:S01]  /*e230*/  FFMA.FTZ R12, R17, R13, R12 ;  /* 0x0000000d110c7223 */ /* 0x000fe2000001000c */
[----:B------:R-:W-:Y:S01]  /*e240*/  FMUL.FTZ R17, R5, R17 ;  /* 0x0000001105117220 */ /* 0x000fe20000410000 */
[----:B------:R-:W-:-:S03]  /*e250*/  FADD.FTZ R18, R18, -UR16 ;  /* 0x8000001012127e21 */ /* 0x000fc60008010000 */
[----:B------:R-:W-:Y:S01]  /*e260*/  FFMA.FTZ R14, R13, R17, R14 ;  /* 0x000000110d0e7223 */ /* 0x000fe2000001000e */
[----:B------:R-:W-:Y:S02]  /*e270*/  HADD2.F32 R13, -RZ, R21.H0_H0 ;  /* 0x20000015ff0d7230 */ /* 0x000fe40000004100 */
[----:B------:R-:W-:Y:S01]  /*e280*/  FADD.FTZ R15, R17, R15 ;  /* 0x0000000f110f7221 */ /* 0x000fe20000010000 */
[----:B------:R-:W-:Y:S01]  /*e290*/  FMUL.FTZ R18, R18, UR17 ;  /* 0x0000001112127c20 */ /* 0x000fe20008410000 */
[----:B------:R-:W-:Y:S01]  /*e2a0*/  FMUL.FTZ R17, R4, R16 ;  /* 0x0000001004117220 */ /* 0x000fe20000410000 */
[----:B------:R-:W2:Y:S01]  /*e2b0*/  LDL.S16 R21, [R1+0x270] ;  /* 0x0002700001157983 */ /* 0x000ea20000100600 */
[----:B------:R-:W-:Y:S02]  /*e2c0*/  FADD.FTZ R13, R13, -UR16 ;  /* 0x800000100d0d7e21 */ /* 0x000fe40008010000 */
[----:B------:R-:W-:Y:S01]  /*e2d0*/  FADD.FTZ R15, R15, R17 ;  /* 0x000000110f0f7221 */ /* 0x000fe20000010000 */
[----:B------:R-:W-:Y:S01]  /*e2e0*/  FFMA.FTZ R14, R18, R17, R14 ;  /* 0x00000011120e7223 */ /* 0x000fe2000001000e */
[----:B------:R-:W-:-:S02]  /*e2f0*/  HADD2.F32 R17, -RZ, R76.H0_H0 ;  /* 0x2000004cff117230 */ /* 0x000fc40000004100 */
[----:B------:R-:W-:Y:S01]  /*e300*/  FMUL.FTZ R13, R13, UR17 ;  /* 0x000000110d0d7c20 */ /* 0x000fe20008410000 */
[----:B------:R-:W-:Y:S01]  /*e310*/  FFMA.FTZ R11, R16, R18, R11 ;  /* 0x00000012100b7223 */ /* 0x000fe2000001000b */
[----:B------:R-:W-:Y:S02]  /*e320*/  HADD2.F32 R16, -RZ, R20.H0_H0 ;  /* 0x20000014ff107230 */ /* 0x000fe40000004100 */
[----:B------:R-:W-:Y:S01]  /*e330*/  FADD.FTZ R0, R0, R17 ;  /* 0x0000001100007221 */ /* 0x000fe20000010000 */
[----:B------:R-:W-:Y:S01]  /*e340*/  FFMA.FTZ R12, R17, R13, R12 ;  /* 0x0000000d110c7223 */ /* 0x000fe2000001000c */
[----:B------:R-:W-:Y:S01]  /*e350*/  FMUL.FTZ R17, R5, R17 ;  /* 0x0000001105117220 */ /* 0x000fe20000410000 */
[----:B------:R-:W-:Y:S01]  /*e360*/  FADD.FTZ R16, R16, -UR16 ;  /* 0x8000001010107e21 */ /* 0x000fe20008010000 */
[----:B------:R-:W2:Y:S01]  /*e370*/  LDL.LU.S16 R20, [R1+0x272] ;  /* 0x0002720001147983 */ /* 0x000ea20000300600 */
[----:B------:R-:W-:Y:S02]  /*e380*/  HADD2.F32 R18, -RZ, R77.H0_H0 ;  /* 0x2000004dff127230 */ /* 0x000fe40000004100 */
[----:B------:R-:W-:Y:S01]  /*e390*/  FFMA.FTZ R14, R13, R17, R14 ;  /* 0x000000110d0e7223 */ /* 0x000fe2000001000e */
[----:B------:R-:W-:-:S02]  /*e3a0*/  FMUL.FTZ R16, R16, UR17 ;  /* 0x0000001110107c20 */ /* 0x000fc40008410000 */
[----:B------:R-:W-:Y:S02]  /*e3b0*/  FADD.FTZ R10, R10, R18 ;  /* 0x000000120a0a7221 */ /* 0x000fe40000010000 */
[----:B------:R-:W-:Y:S01]  /*e3c0*/  FFMA.FTZ R11, R18, R16, R11 ;  /* 0x00000010120b7223 */ /* 0x000fe2000001000b */
[----:B------:R-:W-:-:S04]  /*e3d0*/  FMUL.FTZ R18, R4, R18 ;  /* 0x0000001204127220 */ /* 0x000fc80000410000 */
[----:B------:R-:W-:Y:S01]  /*e3e0*/  FFMA.FTZ R14, R16, R18, R14 ;  /* 0x00000012100e7223 */ /* 0x000fe2000001000e */
[----:B---3--:R-:W-:Y:S02]  /*e3f0*/  HADD2.F32 R13, -RZ, R57.H0_H0 ;  /* 0x20000039ff0d7230 */ /* 0x008fe40000004100 */
[----:B------:R-:W3:Y:S01]  /*e400*/  LDL.LU.S16 R57, [R1+0x274] ;  /* 0x0002740001397983 */ /* 0x000ee20000300600 */
[----:B----4-:R-:W-:-:S03]  /*e410*/  HADD2.F32 R16, -RZ, R48.H0_H0 ;  /* 0x20000030ff107230 */ /* 0x010fc60000004100 */
[----:B------:R-:W4:Y:S01]  /*e420*/  LDL.S16 R48, [R1+0x278] ;  /* 0x0002780001307983 */ /* 0x000f220000100600 */
[----:B--2---:R-:W-:Y:S02]  /*e430*/  HADD2.F32 R19, -RZ, R19.H0_H0 ;  /* 0x20000013ff137230 */ /* 0x004fe40000004100 */
[----:B------:R-:W-:-:S03]  /*e440*/  FADD.FTZ R15, R17, R15 ;  /* 0x0000000f110f7221 */ /* 0x000fc60000010000 */
[----:B------:R-:W-:Y:S01]  /*e450*/  FADD.FTZ R19, R19, -UR16 ;  /* 0x8000001013137e21 */ /* 0x000fe20008010000 */
[----:B------:R-:W-:-:S03]  /*e460*/  FADD.FTZ R15, R15, R18 ;  /* 0x000000120f0f7221 */ /* 0x000fc60000010000 */
[----:B------:R-:W-:Y:S01]  /*e470*/  FMUL.FTZ R19, R19, UR17 ;  /* 0x0000001113137c20 */ /* 0x000fe20008410000 */
[----:B------:R-:W-:Y:S01]  /*e480*/  FMUL.FTZ R17, R5, R13 ;  /* 0x0000000d05117220 */ /* 0x000fe20000410000 */
[----:B------:R-:W-:Y:S01]  /*e490*/  FADD.FTZ R0, R0, R13 ;  /* 0x0000000d00007221 */ /* 0x000fe20000010000 */
[----:B------:R-:W-:Y:S01]  /*e4a0*/  FADD.FTZ R16, R16, -UR16 ;  /* 0x8000001010107e21 */ /* 0x000fe20008010000 */
[----:B------:R-:W-:Y:S01]  /*e4b0*/  FFMA.FTZ R12, R13, R19, R12 ;  /* 0x000000130d0c7223 */ /* 0x000fe2000001000c */
[----:B------:R-:W-:Y:S01]  /*e4c0*/  FADD.FTZ R15, R17, R15 ;  /* 0x0000000f110f7221 */ /* 0x000fe20000010000 */
[----:B------:R-:W-:Y:S01]  /*e4d0*/  FFMA.FTZ R14, R19, R17, R14 ;  /* 0x00000011130e7223 */ /* 0x000fe2000001000e */
[----:B------:R-:W-:Y:S02]  /*e4e0*/  HADD2.F32 R13, -RZ, R21.H0_H0 ;  /* 0x20000015ff0d7230 */ /* 0x000fe40000004100 */
[----:B------:R-:W2:Y:S01]  /*e4f0*/  LDL.LU.S16 R21, [R1+0x27a] ;  /* 0x00027a0001157983 */ /* 0x000ea20000300600 */
[----:B------:R-:W-:-:S02]  /*e500*/  HADD2.F32 R17, -RZ, R68.H0_H0 ;  /* 0x20000044ff117230 */ /* 0x000fc40000004100 */
[----:B------:R-:W-:Y:S01]  /*e510*/  FMUL.FTZ R16, R16, UR17 ;  /* 0x0000001110107c20 */ /* 0x000fe20008410000 */
[----:B------:R-:W2:Y:S02]  /*e520*/  LDL.S16 R68, [R1+0x282] ;  /* 0x0002820001447983 */ /* 0x000ea40000100600 */
[----:B------:R-:W-:Y:S01]  /*e530*/  FADD.FTZ R10, R10, R17 ;  /* 0x000000110a0a7221 */ /* 0x000fe20000010000 */
[----:B------:R-:W-:Y:S01]  /*e540*/  FFMA.FTZ R11, R17, R16, R11 ;  /* 0x00000010110b7223 */ /* 0x000fe2000001000b */
[----:B------:R-:W-:Y:S01]  /*e550*/  FMUL.FTZ R17, R4, R17 ;  /* 0x0000001104117220 */ /* 0x000fe20000410000 */
[----:B------:R-:W-:Y:S01]  /*e560*/  FADD.FTZ R13, R13, -UR16 ;  /* 0x800000100d0d7e21 */ /* 0x000fe20008010000 */
[----:B------:R-:W-:Y:S02]  /*e570*/  HADD2.F32 R18, -RZ, R49.H0_H0 ;  /* 0x20000031ff127230 */ /* 0x000fe40000004100 */
[----:B------:R-:W2:Y:S01]  /*e580*/  LDL.LU.S16 R49, [R1+0x280] ;  /* 0x0002800001317983 */ /* 0x000ea20000300600 */
[----:B------:R-:W-:-:S02]  /*e590*/  HADD2.F32 R19, -RZ, R20.H0_H0 ;  /* 0x20000014ff137230 */ /* 0x000fc40000004100 */
[----:B------:R-:W-:Y:S01]  /*e5a0*/  FFMA.FTZ R14, R16, R17, R14 ;  /* 0x00000011100e7223 */ /* 0x000fe2000001000e */
[----:B------:R-:W2:Y:S01]  /*e5b0*/  LDL.S16 R20, [R1+0x284] ;  /* 0x0002840001147983 */ /* 0x000ea20000100600 */
[----:B------:R-:W-:Y:S01]  /*e5c0*/  FMUL.FTZ R13, R13, UR17 ;  /* 0x000000110d0d7c20 */ /* 0x000fe20008410000 */
[----:B------:R-:W-:-:S03]  /*e5d0*/  FADD.FTZ R0, R0, R18 ;  /* 0x0000001200007221 */ /* 0x000fc60000010000 */
[----:B------:R-:W-:Y:S01]  /*e5e0*/  FFMA.FTZ R12, R18, R13, R12 ;  /* 0x0000000d120c7223 */ /* 0x000fe2000001000c */
[----:B------:R-:W-:-:S04]  /*e5f0*/  FMUL.FTZ R18, R5, R18 ;  /* 0x0000001205127220 */ /* 0x000fc80000410000 */
[----:B------:R-:W-:Y:S01]  /*e600*/  FFMA.FTZ R14, R13, R18, R14 ;  /* 0x000000120d0e7223 */ /* 0x000fe2000001000e */
[----:B---3--:R-:W-:Y:S02]  /*e610*/  HADD2.F32 R16, -RZ, R57.H0_H0 ;  /* 0x20000039ff107230 */ /* 0x008fe40000004100 */
[----:B------:R-:W3:Y:S01]  /*e620*/  LDL.S16 R57, [R1+0x28e] ;  /* 0x00028e0001397983 */ /* 0x000ee20000100600 */
[----:B----4-:R-:W-:-:S03]  /*e630*/  HADD2.F32 R13, -RZ, R48.H0_H0 ;  /* 0x20000030ff0d7230 */ /* 0x010fc60000004100 */
[----:B------:R-:W4:Y:S01]  /*e640*/  LDL.LU.S16 R48, [R1+0x286] ;  /* 0x0002860001307983 */ /* 0x000f220000300600 */
        /* <DEDUP_REMOVED lines=11> */
[----:B--2---:R-:W-:-:S02]  /*e700*/  HADD2.F32 R16, -RZ, R21.H0_H0 ;  /* 0x20000015ff107230 */ /* 0x004fc40000004100 */
[----:B------:R-:W2:Y:S01]  /*e710*/  LDL.S16 R21, [R1+0x290] ;  /* 0x0002900001157983 */ /* 0x000ea20000100600 */
[----:B------:R-:W-:-:S03]  /*e720*/  HADD2.F32 R17, -RZ, R68.H0_H0 ;  /* 0x20000044ff117230 */ /* 0x000fc60000004100 */
[----:B------:R-:W2:Y:S02]  /*e730*/  LDL.LU.S16 R68, [R1+0x28c] ;  /* 0x00028c0001447983 */ /* 0x000ea40000300600 */
[----:B------:R-:W-:Y:S01]  /*e740*/  FADD.FTZ R0, R0, R17 ;  /* 0x0000001100007221 */ /* 0x000fe20000010000 */
[----:B------:R-:W-:Y:S01]  /*e750*/  FFMA.FTZ R12, R17, R13, R12 ;  /* 0x0000000d110c7223 */ /* 0x000fe2000001000c */
[----:B------:R-:W-:Y:S01]  /*e760*/  FMUL.FTZ R17, R5, R17 ;  /* 0x0000001105117220 */ /* 0x000fe20000410000 */
[----:B------:R-:W-:Y:S01]  /*e770*/  FADD.FTZ R16, R16, -UR16 ;  /* 0x8000001010107e21 */ /* 0x000fe20008010000 */
[----:B------:R-:W-:Y:S02]  /*e780*/  HADD2.F32 R18, -RZ, R49.H0_H0 ;  /* 0x20000031ff127230 */ /* 0x000fe40000004100 */
[----:B------:R-:W2:Y:S01]  /*e790*/  LDL.S16 R49, [R1+0x29a] ;  /* 0x00029a0001317983 */ /* 0x000ea20000100600 */
[----:B------:R-:W-:Y:S02]  /*e7a0*/  HADD2.F32 R19, -RZ, R20.H0_H0 ;  /* 0x20000014ff137230 */ /* 0x000fe40000004100 */
[----:B------:R-:W-:Y:S01]  /*e7b0*/  FFMA.FTZ R14, R13, R17, R14 ;  /* 0x000000110d0e7223 */ /* 0x000fe2000001000e */
[----:B------:R-:W2:Y:S01]  /*e7c0*/  LDL.LU.S16 R20, [R1+0x292] ;  /* 0x0002920001147983 */ /* 0x000ea20000300600 */
[----:B------:R-:W-:Y:S01]  /*e7d0*/  FMUL.FTZ R16, R16, UR17 ;  /* 0x0000001110107c20 */ /* 0x000fe20008410000 */
[----:B------:R-:W-:-:S03]  /*e7e0*/  FADD.FTZ R10, R10, R18 ;  /* 0x000000120a0a7221 */ /* 0x000fc60000010000 */
[----:B------:R-:W-:Y:S01]  /*e7f0*/  FFMA.FTZ R11, R18, R16, R11 ;  /* 0x00000010120b7223 */ /* 0x000fe2000001000b */
[----:B------:R-:W-:-:S04]  /*e800*/  FMUL.FTZ R18, R4, R18 ;  /* 0x0000001204127220 */ /* 0x000fc80000410000 */
[----:B------:R-:W-:Y:S01]  /*e810*/  FFMA.FTZ R14, R16, R18, R14 ;  /* 0x00000012100e7223 */ /* 0x000fe2000001000e */
[----:B---3--:R-:W-:Y:S02]  /*e820*/  HADD2.F32 R13, -RZ, R57.H0_H0 ;  /* 0x20000039ff0d7230 */ /* 0x008fe40000004100 */
[----:B------:R-:W3:Y:S01]  /*e830*/  LDL.LU.S16 R57, [R1+0x298] ;  /* 0x0002980001397983 */ /* 0x000ee20000300600 */
[----:B----4-:R-:W-:-:S03]  /*e840*/  HADD2.F32 R16, -RZ, R48.H0_H0 ;  /* 0x20000030ff107230 */ /* 0x010fc60000004100 */
[----:B------:R-:W4:Y:S01]  /*e850*/  LDL.S16 R48, [R1+0x29c] ;  /* 0x00029c0001307983 */ /* 0x000f220000100600 */
        /* <DEDUP_REMOVED lines=12> */
[----:B------:R-:W2:Y:S01]  /*e920*/  LDL.LU.S16 R21, [R1+0x29e] ;  /* 0x00029e0001157983 */ /* 0x000ea20000300600 */
[----:B------:R-:W-:-:S03]  /*e930*/  HADD2.F32 R17, -RZ, R68.H0_H0 ;  /* 0x20000044ff117230 */ /* 0x000fc60000004100 */
[----:B------:R-:W2:Y:S02]  /*e940*/  LDL.S16 R68, [R1+0x2a2] ;  /* 0x0002a20001447983 */ /* 0x000ea40000100600 */
[----:B------:R-:W-:Y:S01]  /*e950*/  FADD.FTZ R10, R10, R17 ;  /* 0x000000110a0a7221 */ /* 0x000fe20000010000 */
[----:B------:R-:W-:Y:S01]  /*e960*/  FFMA.FTZ R11, R17, R16, R11 ;  /* 0x00000010110b7223 */ /* 0x000fe2000001000b */
[----:B------:R-:W-:Y:S01]  /*e970*/  FMUL.FTZ R17, R4, R17 ;  /* 0x0000001104117220 */ /* 0x000fe20000410000 */
[----:B------:R-:W-:Y:S01]  /*e980*/  FADD.FTZ R13, R13, -UR16 ;  /* 0x800000100d0d7e21 */ /* 0x000fe20008010000 */
[----:B------:R-:W-:Y:S02]  /*e990*/  HADD2.F32 R18, -RZ, R49.H0_H0 ;  /* 0x20000031ff127230 */ /* 0x000fe40000004100 */
[----:B------:R-:W2:Y:S01]  /*e9a0*/  LDL.LU.S16 R49, [R1+0x2a0] ;  /* 0x0002a00001317983 */ /* 0x000ea20000300600 */
[----:B------:R-:W-:Y:S01]  /*e9b0*/  FFMA.FTZ R14, R16, R17, R14 ;  /* 0x00000011100e7223 */ /* 0x000fe2000001000e */
[----:B------:R-:W-:-:S02]  /*e9c0*/  HADD2.F32 R19, -RZ, R20.H0_H0 ;  /* 0x20000014ff137230 */ /* 0x000fc40000004100 */
        /* <DEDUP_REMOVED lines=23> */
[----:B------:R-:W-:Y:S02]  /*eb40*/  HADD2.F32 R13, -RZ, R68.H0_H0 ;  /* 0x20000044ff0d7230 */ /* 0x000fe40000004100 */
[----:B------:R-:W-:Y:S01]  /*eb50*/  FADD.FTZ R18, R16, -UR16 ;  /* 0x8000001010127e21 */ /* 0x000fe20008010000 */
[----:B------:R-:W2:Y:S02]  /*eb60*/  LDL.S16 R68, [R1+0x2b2] ;  /* 0x0002b20001447983 */ /* 0x000ea40000100600 */
[----:B------:R-:W-:Y:S01]  /*eb70*/  FADD.FTZ R0, R0, R13 ;  /* 0x0000000d00007221 */ /* 0x000fe20000010000 */
[----:B------:R-:W-:Y:S01]  /*eb80*/  FFMA.FTZ R12, R13, R17, R12 ;  /* 0x000000110d0c7223 */ /* 0x000fe2000001000c */
[----:B------:R-:W-:Y:S02]  /*eb90*/  HADD2.F32 R16, -RZ, R49.H0_H0 ;  /* 0x20000031ff107230 */ /* 0x000fe40000004100 */
[----:B------:R-:W2:Y:S01]  /*eba0*/  LDL.LU.S16 R49, [R1+0x2ae] ;  /* 0x0002ae0001317983 */ /* 0x000ea20000300600 */
[----:B------:R-:W-:-:S02]  /*ebb0*/  HADD2.F32 R19, -RZ, R20.H0_H0 ;  /* 0x20000014ff137230 */ /* 0x000fc40000004100 */
[----:B------:R-:W-:Y:S01]  /*ebc0*/  FMUL.FTZ R20, R5, R13 ;  /* 0x0000000d05147220 */ /* 0x000fe20000410000 */
[----:B------:R-:W-:Y:S01]  /*ebd0*/  FMUL.FTZ R18, R18, UR17 ;  /* 0x0000001112127c20 */ /* 0x000fe20008410000 */
[----:B------:R-:W-:Y:S02]  /*ebe0*/  FADD.FTZ R10, R10, R16 ;  /* 0x000000100a0a7221 */ /* 0x000fe40000010000 */
[----:B------:R-:W-:Y:S01]  /*ebf0*/  FADD.FTZ R15, R20, R15 ;  /* 0x0000000f140f7221 */ /* 0x000fe20000010000 */
[----:B------:R-:W-:Y:S01]  /*ec00*/  FFMA.FTZ R11, R16, R18, R11 ;  /* 0x00000012100b7223 */ /* 0x000fe2000001000b */
[----:B------:R-:W-:Y:S01]  /*ec10*/  FMUL.FTZ R16, R4, R16 ;  /* 0x0000001004107220 */ /* 0x000fe20000410000 */
[----:B------:R-:W-:-:S03]  /*ec20*/  FFMA.FTZ R17, R17, R20, R14 ;  /* 0x0000001411117223 */ /* 0x000fc6000001000e */
[----:B------:R-:W-:Y:S01]  /*ec30*/  FADD.FTZ R15, R15, R16 ;  /* 0x000000100f0f7221 */ /* 0x000fe20000010000 */
[----:B------:R-:W-:Y:S01]  /*ec40*/  FFMA.FTZ R16, R18, R16, R17 ;  /* 0x0000001012107223 */ /* 0x000fe20000010011 */
[----:B---3--:R-:W-:Y:S02]  /*ec50*/  HADD2.F32 R13, -RZ, R57.H0_H0 ;  /* 0x20000039ff0d7230 */ /* 0x008fe40000004100 */
[----:B------:R-:W3:Y:S01]  /*ec60*/  LDL.LU.S16 R57, [R1+0x2b0] ;  /* 0x0002b00001397983 */ /* 0x000ee20000300600 */
[----:B----4-:R-:W-:-:S03]  /*ec70*/  HADD2.F32 R17, -RZ, R48.H0_H0 ;  /* 0x20000030ff117230 */ /* 0x010fc60000004100 */
[----:B------:R-:W4:Y:S01]  /*ec80*/  LDL.S16 R48, [R1+0x2b4] ;  /* 0x0002b40001307983 */ /* 0x000f220000100600 */
[----:B------:R-:W-:Y:S01]  /*ec90*/  FADD.FTZ R19, R19, -UR16 ;  /* 0x8000001013137e21 */ /* 0x000fe20008010000 */
[----:B------:R-:W-:-:S03]  /*eca0*/  FMUL.FTZ R14, R5, R13 ;  /* 0x0000000d050e7220 */ /* 0x000fc60000410000 */
[----:B------:R-:W-:Y:S01]  /*ecb0*/  FMUL.FTZ R19, R19, UR17 ;  /* 0x0000001113137c20 */ /* 0x000fe20008410000 */
[----:B------:R-:W-:Y:S01]  /*ecc0*/  FADD.FTZ R0, R0, R13 ;  /* 0x0000000d00007221 */ /* 0x000fe20000010000 */
[----:B------:R-:W-:Y:S02]  /*ecd0*/  FADD.FTZ R17, R17, -UR16 ;  /* 0x8000001011117e21 */ /* 0x000fe40008010000 */
[----:B------:R-:W-:Y:S01]  /*ece0*/  FFMA.FTZ R12, R13, R19, R12 ;  /* 0x000000130d0c7223 */ /* 0x000fe2000001000c */
[----:B------:R-:W-:Y:S01]  /*ecf0*/  FADD.FTZ R13, R14, R15 ;  /* 0x0000000f0e0d7221 */ /* 0x000fe20000010000 */
[----:B------:R-:W-:Y:S01]  /*ed00*/  FFMA.FTZ R14, R19, R14, R16 ;  /* 0x0000000e130e7223 */ /* 0x000fe20000010010 */
[----:B------:R-:W-:Y:S02]  /*ed10*/  HADD2.F32 R16, -RZ, R69.H0_H0 ;  /* 0x20000045ff107230 */ /* 0x000fe40000004100 */
[----:B------:R-:W-:Y:S01]  /*ed20*/  FMUL.FTZ R17, R17, UR17 ;  /* 0x0000001111117c20 */ /* 0x000fe20008410000 */
[----:B------:R-:W4:Y:S01]  /*ed30*/  LDL.LU.S16 R69, [R1+0x2c0] ;  /* 0x0002c00001457983 */ /* 0x000f220000300600 */
[----:B--2---:R-:W-:-:S03]  /*ed40*/  HADD2.F32 R18, -RZ, R21.H0_H0 ;  /* 0x20000015ff127230 */ /* 0x004fc60000004100 */
[----:B------:R-:W2:Y:S01]  /*ed50*/  LDL.LU.S16 R21, [R1+0x2b6] ;  /* 0x0002b60001157983 */ /* 0x000ea20000300600 */
[----:B------:R-:W-:Y:S01]  /*ed60*/  FADD.FTZ R10, R10, R16 ;  /* 0x000000100a0a7221 */ /* 0x000fe20000010000 */
[----:B------:R-:W-:Y:S01]  /*ed70*/  FFMA.FTZ R11, R16, R17, R11 ;  /* 0x00000011100b7223 */ /* 0x000fe2000001000b */
[----:B------:R-:W-:-:S04]  /*ed80*/  FMUL.FTZ R16, R4, R16 ;  /* 0x0000001004107220 */ /* 0x000fc80000410000 */
[----:B------:R-:W-:Y:S01]  /*ed90*/  FFMA.FTZ R17, R17, R16, R14 ;  /* 0x0000001011117223 */ /* 0x000fe2000001000e */
[----:B------:R-:W-:Y:S02]  /*eda0*/  HADD2.F32 R19, -RZ, R49.H0_H0 ;  /* 0x20000031ff137230 */ /* 0x000fe40000004100 */
[----:B------:R-:W2:Y:S01]  /*edb0*/  LDL.S16 R49, [R1+0x2c2] ;  /* 0x0002c20001317983 */ /* 0x000ea20000100600 */
[----:B------:R-:W-:-:S03]  /*edc0*/  HADD2.F32 R15, -RZ, R68.H0_H0 ;  /* 0x20000044ff0f7230 */ /* 0x000fc60000004100 */
[----:B------:R-:W2:Y:S01]  /*edd0*/  LDL.LU.S16 R68, [R1+0x2c4] ;  /* 0x0002c40001447983 */ /* 0x000ea20000300600 */
[----:B------:R-:W-:Y:S01]  /*ede0*/  FADD.FTZ R20, R13, R16 ;  /* 0x000000100d147221 */ /* 0x000fe20000010000 */
[----:B---3--:R-:W-:Y:S02]  /*edf0*/  HADD2.F32 R14, -RZ, R57.H0_H0 ;  /* 0x20000039ff0e7230 */ /* 0x008fe40000004100 */
[----:B------:R-:W3:Y:S01]  /*ee00*/  LDL.LU.S16 R57, [R1+0x2be] ;  /* 0x0002be0001397983 */ /* 0x000ee20000300600 */
[----:B----4-:R-:W-:-:S03]  /*ee10*/  HADD2.F32 R13, -RZ, R48.H0_H0 ;  /* 0x20000030ff0d7230 */ /* 0x010fc60000004100 */
[----:B------:R-:W4:Y:S01]  /*ee20*/  LDL.S16 R48, [R1+0x2ca] ;  /* 0x0002ca0001307983 */ /* 0x000f220000100600 */
[----:B------:R-:W-:Y:S01]  /*ee30*/  FADD.FTZ R18, R18, -UR16 ;  /* 0x8000001012127e21 */ /* 0x000fe20008010000 */
[----:B------:R-:W-:-:S03]  /*ee40*/  FADD.FTZ R19, R19, -UR16 ;  /* 0x8000001013137e21 */ /* 0x000fc60008010000 */
[----:B------:R-:W-:Y:S01]  /*ee50*/  FMUL.FTZ R18, R18, UR17 ;  /* 0x0000001112127c20 */ /* 0x000fe20008410000 */
[----:B------:R-:W-:Y:S01]  /*ee60*/  FADD.FTZ R0, R0, R15 ;  /* 0x0000000f00007221 */ /* 0x000fe20000010000 */
[----:B------:R-:W-:Y:S02]  /*ee70*/  FMUL.FTZ R16, R19, UR17 ;  /* 0x0000001113107c20 */ /* 0x000fe40008410000 */
[----:B------:R-:W-:Y:S01]  /*ee80*/  FFMA.FTZ R12, R15, R18, R12 ;  /* 0x000000120f0c7223 */ /* 0x000fe2000001000c */
[----:B------:R-:W-:Y:S01]  /*ee90*/  FMUL.FTZ R15, R5, R15 ;  /* 0x0000000f050f7220 */ /* 0x000fe20000410000 */
[----:B------:R-:W-:Y:S01]  /*eea0*/  FMUL.FTZ R19, R4, R14 ;  /* 0x0000000e04137220 */ /* 0x000fe20000410000 */
[----:B------:R-:W-:Y:S02]  /*eeb0*/  FADD.FTZ R10, R10, R14 ;  /* 0x0000000e0a0a7221 */ /* 0x000fe40000010000 */
[----:B------:R-:W-:Y:S01]  /*eec0*/  FADD.FTZ R20, R15, R20 ;  /* 0x000000140f147221 */ /* 0x000fe20000010000 */
[----:B------:R-:W-:Y:S01]  /*eed0*/  FFMA.FTZ R17, R18, R15, R17 ;  /* 0x0000000f12117223 */ /* 0x000fe20000010011 */
[----:B------:R-:W-:Y:S01]  /*eee0*/  FFMA.FTZ R15, R14, R16, R11 ;  /* 0x000000100e0f7223 */ /* 0x000fe2000001000b */
[----:B------:R-:W-:Y:S01]  /*eef0*/  FADD.FTZ R13, R13, -UR16 ;  /* 0x800000100d0d7e21 */ /* 0x000fe20008010000 */
[----:B------:R-:W-:-:S02]  /*ef00*/  HADD2.F32 R11, -RZ, R84.H0_H0 ;  /* 0x20000054ff0b7230 */ /* 0x000fc40000004100 */
[----:B------:R-:W-:Y:S01]  /*ef10*/  FFMA.FTZ R18, R16, R19, R17 ;  /* 0x0000001310127223 */ /* 0x000fe20000010011 */
[----:B--2---:R-:W-:Y:S02]  /*ef20*/  HADD2.F32 R14, -RZ, R21.H0_H0 ;  /* 0x20000015ff0e7230 */ /* 0x004fe40000004100 */
[----:B------:R-:W-:Y:S01]  /*ef30*/  FMUL.FTZ R13, R13, UR17 ;  /* 0x000000110d0d7c20 */ /* 0x000fe20008410000 */
[----:B------:R-:W-:Y:S02]  /*ef40*/  HADD2.F32 R17, -RZ, R55.H0_H0 ;  /* 0x20000037ff117230 */ /* 0x000fe40000004100 */
[----:B------:R-:W-:Y:S01]  /*ef50*/  FADD.FTZ R21, R20, R19 ;  /* 0x0000001314157221 */ /* 0x000fe20000010000 */
[----:B------:R-:W-:Y:S01]  /*ef60*/  FADD.FTZ R14, R14, -UR16 ;  /* 0x800000100e0e7e21 */ /* 0x000fe20008010000 */
[----:B------:R-:W-:Y:S02]  /*ef70*/  HADD2.F32 R20, -RZ, R40.H0_H0 ;  /* 0x20000028ff147230 */ /* 0x000fe40000004100 */
[----:B------:R-:W-:Y:S01]  /*ef80*/  FMUL.FTZ R16, R5, R11 ;  /* 0x0000000b05107220 */ /* 0x000fe20000410000 */
[----:B------:R-:W-:Y:S01]  /*ef90*/  FFMA.FTZ R12, R11, R13, R12 ;  /* 0x0000000d0b0c7223 */ /* 0x000fe2000001000c */
[----:B------:R-:W-:Y:S01]  /*efa0*/  FMUL.FTZ R19, R14, UR17 ;  /* 0x000000110e137c20 */ /* 0x000fe20008410000 */
[----:B------:R-:W-:Y:S01]  /*efb0*/  FADD.FTZ R14, R0, R11 ;  /* 0x0000000b000e7221 */ /* 0x000fe20000010000 */
[----:B------:R-:W-:Y:S01]  /*efc0*/  FADD.FTZ R17, R17, -UR16 ;  /* 0x8000001011117e21 */ /* 0x000fe20008010000 */
[----:B------:R-:W2:Y:S01]  /*efd0*/  LDL.LU.S16 R40, [R1+0x2d0] ;  /* 0x0002d00001287983 */ /* 0x000ea20000300600 */
[----:B------:R-:W-:-:S02]  /*efe0*/  HADD2.F32 R11, -RZ, R49.H0_H0 ;  /* 0x20000031ff0b7230 */ /* 0x000fc40000004100 */
[----:B------:R-:W-:Y:S01]  /*eff0*/  FADD.FTZ R0, R10, R20 ;  /* 0x000000140a007221 */ /* 0x000fe20000010000 */
[----:B------:R-:W-:Y:S01]  /*f000*/  FFMA.FTZ R18, R13, R16, R18 ;  /* 0x000000100d127223 */ /* 0x000fe20000010012 */
[----:B------:R-:W2:Y:S01]  /*f010*/  LDL.LU.S16 R49, [R1+0x2c8] ;  /* 0x0002c80001317983 */ /* 0x000ea20000300600 */
        /* <DEDUP_REMOVED lines=9> */
[----:B------:R-:W-:Y:S01]  /*f0b0*/  HADD2.F32 R11, -RZ, R68.H0_H0 ;  /* 0x20000044ff0b7230 */ /* 0x000fe20000004100 */
[----:B------:R-:W2:Y:S01]  /*f0c0*/  LDL.S16 R55, [R1+0x2d4] ;  /* 0x0002d40001377983 */ /* 0x000ea20000100600 */
[----:B------:R-:W-:Y:S01]  /*f0d0*/  FADD.FTZ R21, R16, R21 ;  /* 0x0000001510157221 */ /* 0x000fe20000010000 */
[----:B------:R-:W-:-:S02]  /*f0e0*/  FFMA.FTZ R18, R17, R16, R18 ;  /* 0x0000001011127223 */ /* 0x000fc40000010012 */
[----:B------:R-:W-:Y:S01]  /*f0f0*/  FADD.FTZ R16, R11, -UR16 ;  /* 0x800000100b107e21 */ /* 0x000fe20008010000 */
[----:B------:R-:W2:Y:S01]  /*f100*/  LDL.LU.S16 R68, [R1+0x2ce] ;  /* 0x0002ce0001447983 */ /* 0x000ea20000300600 */
[----:B---3--:R-:W-:-:S03]  /*f110*/  HADD2.F32 R13, -RZ, R57.H0_H0 ;  /* 0x20000039ff0d7230 */ /* 0x008fc60000004100 */
[----:B------:R-:W3:Y:S01]  /*f120*/  LDL.S16 R57, [R1+0x2cc] ;  /* 0x0002cc0001397983 */ /* 0x000ee20000100600 */
[----:B----4-:R-:W-:-:S03]  /*f130*/  HADD2.F32 R11, -RZ, R48.H0_H0 ;  /* 0x20000030ff0b7230 */ /* 0x010fc60000004100 */
[----:B------:R-:W4:Y:S01]  /*f140*/  LDL.S16 R48, [R1+0x2d2] ;  /* 0x0002d20001307983 */ /* 0x000f220000100600 */
[----:B------:R-:W-:Y:S01]  /*f150*/  FADD.FTZ R15, R13, -UR16 ;  /* 0x800000100d0f7e21 */ /* 0x000fe20008010000 */
[----:B------:R-:W-:Y:S02]  /*f160*/  HADD2.F32 R13, -RZ, R69.H0_H0 ;  /* 0x20000045ff0d7230 */ /* 0x000fe40000004100 */
[----:B------:R-:W-:Y:S01]  /*f170*/  FMUL.FTZ R16, R16, UR17 ;  /* 0x0000001110107c20 */ /* 0x000fe20008410000 */
[----:B------:R-:W-:Y:S02]  /*f180*/  HADD2.F32 R17, -RZ, R22.H0_H0 ;  /* 0x20000016ff117230 */ /* 0x000fe40000004100 */
[----:B------:R-:W-:Y:S01]  /*f190*/  FMUL.FTZ R15, R15, UR17 ;  /* 0x000000110f0f7c20 */ /* 0x000fe20008410000 */
[----:B------:R-:W-:Y:S01]  /*f1a0*/  FADD.FTZ R14, R14, R11 ;  /* 0x0000000b0e0e7221 */ /* 0x000fe20000010000 */
[----:B------:R-:W-:Y:S01]  /*f1b0*/  FMUL.FTZ R20, R4, R13 ;  /* 0x0000000d04147220 */ /* 0x000fe20000410000 */
[----:B------:R-:W-:Y:S01]  /*f1c0*/  FFMA.FTZ R12, R11, R16, R12 ;  /* 0x000000100b0c7223 */ /* 0x000fe2000001000c */
[----:B------:R-:W-:Y:S01]  /*f1d0*/  FFMA.FTZ R10, R13, R15, R10 ;  /* 0x0000000f0d0a7223 */ /* 0x000fe2000001000a */
[----:B------:R-:W-:Y:S01]  /*f1e0*/  FMUL.FTZ R11, R5, R11 ;  /* 0x0000000b050b7220 */ /* 0x000fe20000410000 */
[----:B------:R-:W-:Y:S01]  /*f1f0*/  FADD.FTZ R22, R21, R20 ;  /* 0x0000001415167221 */ /* 0x000fe20000010000 */
[----:B------:R-:W-:Y:S01]  /*f200*/  FFMA.FTZ R15, R15, R20, R18 ;  /* 0x000000140f0f7223 */ /* 0x000fe20000010012 */
[----:B------:R-:W4:Y:S01]  /*f210*/  LDL.S16 R69, [R1+0x2da] ;  /* 0x0002da0001457983 */ /* 0x000f220000100600 */
[----:B------:R-:W-:Y:S01]  /*f220*/  FADD.FTZ R0, R0, R13 ;  /* 0x0000000d00007221 */ /* 0x000fe20000010000 */
[----:B------:R-:W-:Y:S01]  /*f230*/  FADD.FTZ R22, R11, R22 ;  /* 0x000000160b167221 */ /* 0x000fe20000010000 */
[----:B------:R-:W-:Y:S01]  /*f240*/  FFMA.FTZ R15, R16, R11, R15 ;  /* 0x0000000b100f7223 */ /* 0x000fe2000001000f */
[----:B------:R-:W-:-:S04]  /*f250*/  FADD.FTZ R17, R17, -UR16 ;  /* 0x8000001011117e21 */ /* 0x000fc80008010000 */
[----:B------:R-:W-:Y:S01]  /*f260*/  FMUL.FTZ R16, R17, UR17 ;  /* 0x0000001111107c20 */ /* 0x000fe20008410000 */
[----:B--2---:R-:W-:Y:S02]  /*f270*/  HADD2.F32 R13, -RZ, R49.H0_H0 ;  /* 0x20000031ff0d7230 */ /* 0x004fe40000004100 */
[----:B------:R-:W2:Y:S03]  /*f280*/  LDL.LU.S16 R49, [R1+0x2d6] ;  /* 0x0002d60001317983 */ /* 0x000ea60000300600 */
[----:B------:R-:W-:Y:S01]  /*f290*/  FADD.FTZ R17, R0, R13 ;  /* 0x0000000d00117221 */ /* 0x000fe20000010000 */
[----:B---3--:R-:W-:Y:S02]  /*f2a0*/  HADD2.F32 R11, -RZ, R57.H0_H0 ;  /* 0x20000039ff0b7230 */ /* 0x008fe40000004100 */
[----:B------:R-:W3:Y:S03]  /*f2b0*/  LDL.LU.S16 R57, [R1+0x2dc] ;  /* 0x0002dc0001397983 */ /* 0x000ee60000300600 */
[----:B------:R-:W-:Y:S01]  /*f2c0*/  FADD.FTZ R0, R11, -UR16 ;  /* 0x800000100b007e21 */ /* 0x000fe20008010000 */
[----:B----4-:R-:W-:-:S02]  /*f2d0*/  HADD2.F32 R11, -RZ, R48.H0_H0 ;  /* 0x20000030ff0b7230 */ /* 0x010fc40000004100 */
[----:B------:R-:W4:Y:S01]  /*f2e0*/  LDL.LU.S16 R48, [R1+0x2e2] ;  /* 0x0002e20001307983 */ /* 0x000f220000300600 */
[----:B------:R-:W-:Y:S01]  /*f2f0*/  FMUL.FTZ R19, R4, R13 ;  /* 0x0000000d04137220 */ /* 0x000fe20000410000 */
[----:B------:R-:W-:Y:S01]  /*f300*/  FFMA.FTZ R10, R13, R16, R10 ;  /* 0x000000100d0a7223 */ /* 0x000fe2000001000a */
[----:B------:R-:W-:Y:S02]  /*f310*/  HADD2.F32 R13, -RZ, R68.H0_H0 ;  /* 0x20000044ff0d7230 */ /* 0x000fe40000004100 */
[----:B------:R-:W4:Y:S01]  /*f320*/  LDL.LU.S16 R68, [R1+0x2d8] ;  /* 0x0002d80001447983 */ /* 0x000f220000300600 */
[----:B------:R-:W-:Y:S01]  /*f330*/  FFMA.FTZ R15, R16, R19, R15 ;  /* 0x00000013100f7223 */ /* 0x000fe2000001000f */
[----:B------:R-:W-:Y:S01]  /*f340*/  FMUL.FTZ R0, R0, UR17 ;  /* 0x0000001100007c20 */ /* 0x000fe20008410000 */
[----:B------:R-:W-:Y:S01]  /*f350*/  FADD.FTZ R16, R13, -UR16 ;  /* 0x800000100d107e21 */ /* 0x000fe20008010000 */
[----:B------:R-:W-:Y:S01]  /*f360*/  FADD.FTZ R22, R22, R19 ;  /* 0x0000001316167221 */ /* 0x000fe20000010000 */
[----:B------:R-:W-:-:S02]  /*f370*/  HADD2.F32 R19, -RZ, R40.H0_H0 ;  /* 0x20000028ff137230 */ /* 0x000fc40000004100 */
[----:B------:R-:W-:Y:S01]  /*f380*/  FADD.FTZ R14, R14, R11 ;  /* 0x0000000b0e0e7221 */ /* 0x000fe20000010000 */
[----:B------:R-:W-:Y:S02]  /*f390*/  HADD2.F32 R13, -RZ, R55.H0_H0 ;  /* 0x20000037ff0d7230 */ /* 0x000fe40000004100 */
[----:B------:R-:W-:Y:S01]  /*f3a0*/  FMUL.FTZ R16, R16, UR17 ;  /* 0x0000001110107c20 */ /* 0x000fe20008410000 */
[----:B------:R-:W-:Y:S01]  /*f3b0*/  FFMA.FTZ R12, R11, R0, R12 ;  /* 0x000000000b0c7223 */ /* 0x000fe2000001000c */
[----:B------:R-:W-:Y:S01]  /*f3c0*/  FMUL.FTZ R11, R5, R11 ;  /* 0x0000000b050b7220 */ /* 0x000fe20000410000 */
[----:B------:R-:W-:Y:S01]  /*f3d0*/  FADD.FTZ R17, R17, R19 ;  /* 0x0000001311117221 */ /* 0x000fe20000010000 */
[----:B------:R-:W-:Y:S01]  /*f3e0*/  FFMA.FTZ R10, R19, R16, R10 ;  /* 0x00000010130a7223 */ /* 0x000fe2000001000a */
[----:B------:R-:W-:Y:S01]  /*f3f0*/  FADD.FTZ R13, R13, -UR16 ;  /* 0x800000100d0d7e21 */ /* 0x000fe20008010000 */
[----:B------:R-:W-:Y:S01]  /*f400*/  FMUL.FTZ R19, R4, R19 ;  /* 0x0000001304137220 */ /* 0x000fe20000410000 */
[----:B------:R-:W-:Y:S01]  /*f410*/  FFMA.FTZ R15, R0, R11, R15 ;  /* 0x0000000b000f7223 */ /* 0x000fe2000001000f */
[----:B------:R-:W-:Y:S01]  /*f420*/  FADD.FTZ R22, R11, R22 ;  /* 0x000000160b167221 */ /* 0x000fe20000010000 */
[----:B------:R-:W-:-:S02]  /*f430*/  HADD2.F32 R11, -RZ, R69.H0_H0 ;  /* 0x20000045ff0b7230 */ /* 0x000fc40000004100 */
[----:B------:R-:W-:Y:S01]  /*f440*/  FMUL.FTZ R13, R13, UR17 ;  /* 0x000000110d0d7c20 */ /* 0x000fe20008410000 */
[----:B------:R-:W-:Y:S01]  /*f450*/  FFMA.FTZ R16, R16, R19, R15 ;  /* 0x0000001310107223 */ /* 0x000fe2000001000f */
[----:B------:R-:W-:Y:S01]  /*f460*/  FADD.FTZ R21, R22, R19 ;  /* 0x0000001316157221 */ /* 0x000fe20000010000 */
[----:B------:R-:W4:Y:S01]  /*f470*/  LDL.LU.S16 R55, [R1+0x2ee] ;  /* 0x0002ee0001377983 */ /* 0x000f220000300600 */
[----:B------:R-:W-:Y:S01]  /*f480*/  FMUL.FTZ R0, R5, R11 ;  /* 0x0000000b05007220 */ /* 0x000fe20000410000 */
[----:B------:R-:W-:Y:S01]  /*f490*/  FADD.FTZ R14, R14, R11 ;  /* 0x0000000b0e0e7221 */ /* 0x000fe20000010000 */
[----:B------:R-:W-:Y:S01]  /*f4a0*/  FFMA.FTZ R12, R11, R13, R12 ;  /* 0x0000000d0b0c7223 */ /* 0x000fe2000001000c */
[----:B------:R-:W4:Y:S04]  /*f4b0*/  LDL.S16 R69, [R1+0x2f4] ;  /* 0x0002f40001457983 */ /* 0x000f280000100600 */
[----:B------:R-:W4:Y:S01]  /*f4c0*/  LDL.S16 R40, [R1+0x33c] ;  /* 0x00033c0001287983 */ /* 0x000f220000100600 */
[----:B--2---:R-:W-:-:S03]  /*f4d0*/  HADD2.F32 R15, -RZ, R49.H0_H0 ;  /* 0x20000031ff0f7230 */ /* 0x004fc60000004100 */
[----:B------:R-:W2:Y:S01]  /*f4e0*/  LDL.LU.S16 R49, [R1+0x2e6] ;  /* 0x0002e60001317983 */ /* 0x000ea20000300600 */
[----:B------:R-:W-:Y:S01]  /*f4f0*/  FADD.FTZ R21, R0, R21 ;  /* 0x0000001500157221 */ /* 0x000fe20000010000 */
[----:B------:R-:W-:Y:S01]  /*f500*/  FFMA.FTZ R16, R13, R0, R16 ;  /* 0x000000000d107223 */ /* 0x000fe20000010010 */
[----:B---3--:R-:W-:Y:S02]  /*f510*/  HADD2.F32 R11, -RZ, R57.H0_H0 ;  /* 0x20000039ff0b7230 */ /* 0x008fe40000004100 */
[----:B------:R-:W3:Y:S03]  /*f520*/  LDL.LU.S16 R57, [R1+0x2ea] ;  /* 0x0002ea0001397983 */ /* 0x000ee60000300600 */
[----:B------:R-:W-:Y:S01]  /*f530*/  FADD.FTZ R0, R11, -UR16 ;  /* 0x800000100b007e21 */ /* 0x000fe20008010000 */
[----:B----4-:R-:W-:Y:S02]  /*f540*/  HADD2.F32 R11, -RZ, R48.H0_H0 ;  /* 0x20000030ff0b7230 */ /* 0x010fe40000004100 */
[----:B------:R-:W4:Y:S01]  /*f550*/  LDL.S16 R48, [R1+0x2f2] ;  /* 0x0002f20001307983 */ /* 0x000f220000100600 */
[----:B------:R-:W-:Y:S01]  /*f560*/  FADD.FTZ R15, R15, -UR16 ;  /* 0x800000100f0f7e21 */ /* 0x000fe20008010000 */
[----:B------:R-:W-:-:S02]  /*f570*/  HADD2.F32 R13, -RZ, R68.H0_H0 ;  /* 0x20000044ff0d7230 */ /* 0x000fc40000004100 */
[----:B------:R-:W-:Y:S01]  /*f580*/  FMUL.FTZ R0, R0, UR17 ;  /* 0x0000001100007c20 */ /* 0x000fe20008410000 */
[----:B------:R-:W-:Y:S01]  /*f590*/  FMUL.FTZ R15, R15, UR17 ;  /* 0x000000110f0f7c20 */ /* 0x000fe20008410000 */
[----:B------:R-:W-:Y:S02]  /*f5a0*/  HADD2.F32 R19, -RZ, R85.H0_H0 ;  /* 0x20000055ff137230 */ /* 0x000fe40000004100 */
[----:B------:R-:W-:Y:S01]  /*f5b0*/  FADD.FTZ R14, R14, R11 ;  /* 0x0000000b0e0e7221 */ /* 0x000fe20000010000 */
[----:B------:R-:W-:Y:S01]  /*f5c0*/  FMUL.FTZ R18, R4, R13 ;  /* 0x0000000d04127220 */ /* 0x000fe20000410000 */
[----:B------:R-:W-:Y:S01]  /*f5d0*/  FFMA.FTZ R10, R13, R15, R10 ;  /* 0x0000000f0d0a7223 */ /* 0x000fe2000001000a */
[----:B------:R-:W-:Y:S01]  /*f5e0*/  FFMA.FTZ R12, R11, R0, R12 ;  /* 0x000000000b0c7223 */ /* 0x000fe2000001000c */
[----:B------:R-:W-:Y:S01]  /*f5f0*/  FMUL.FTZ R11, R5, R11 ;  /* 0x0000000b050b7220 */ /* 0x000fe20000410000 */
[----:B------:R-:W-:Y:S01]  /*f600*/  FFMA.FTZ R15, R15, R18, R16 ;  /* 0x000000120f0f7223 */ /* 0x000fe20000010010 */
[----:B------:R-:W-:Y:S01]  /*f610*/  FADD.FTZ R19, R19, -UR16 ;  /* 0x8000001013137e21 */ /* 0x000fe20008010000 */
[----:B------:R-:W-:Y:S01]  /*f620*/  FADD.FTZ R17, R17, R13 ;  /* 0x0000000d11117221 */ /* 0x000fe20000010000 */
[----:B------:R-:W-:Y:S01]  /*f630*/  FADD.FTZ R20, R21, R18 ;  /* 0x0000001215147221 */ /* 0x000fe20000010000 */
[----:B------:R-:W-:-:S02]  /*f640*/  HADD2.F32 R13, -RZ, R82.H0_H0 ;  /* 0x20000052ff0d7230 */ /* 0x000fc40000004100 */
[----:B------:R-:W-:Y:S01]  /*f650*/  FFMA.FTZ R15, R0, R11, R15 ;  /* 0x0000000b000f7223 */ /* 0x000fe2000001000f */
[----:B------:R-:W-:Y:S01]  /*f660*/  FMUL.FTZ R16, R19, UR17 ;  /* 0x0000001113107c20 */ /* 0x000fe20008410000 */
[----:B------:R-:W-:Y:S02]  /*f670*/  HADD2.F32 R0, -RZ, R83.H0_H0 ;  /* 0x20000053ff007230 */ /* 0x000fe40000004100 */
[----:B------:R-:W-:Y:S01]  /*f680*/  FADD.FTZ R20, R11, R20 ;  /* 0x000000140b147221 */ /* 0x000fe20000010000 */
[----:B------:R-:W-:Y:S01]  /*f690*/  FMUL.FTZ R11, R4, R13 ;  /* 0x0000000d040b7220 */ /* 0x000fe20000410000 */
[----:B------:R-:W-:Y:S01]  /*f6a0*/  FADD.FTZ R17, R17, R13 ;  /* 0x0000000d11117221 */ /* 0x000fe20000010000 */
[----:B------:R-:W-:Y:S01]  /*f6b0*/  FFMA.FTZ R10, R13, R16, R10 ;  /* 0x000000100d0a7223 */ /* 0x000fe2000001000a */
[----:B------:R-:W-:Y:S01]  /*f6c0*/  FADD.FTZ R0, R0, -UR16 ;  /* 0x8000001000007e21 */ /* 0x000fe20008010000 */
[----:B------:R-:W-:Y:S01]  /*f6d0*/  FADD.FTZ R20, R20, R11 ;  /* 0x0000000b14147221 */ /* 0x000fe20000010000 */
[----:B------:R-:W-:Y:S01]  /*f6e0*/  FFMA.FTZ R15, R16, R11, R15 ;  /* 0x0000000b100f7223 */ /* 0x000fe2000001000f */
[----:B------:R-:W4:Y:S01]  /*f6f0*/  LDL.LU.S16 R68, [R1+0x2f0] ;  /* 0x0002f00001447983 */ /* 0x000f220000300600 */
[----:B------:R-:W-:Y:S01]  /*f700*/  FMUL.FTZ R0, R0, UR17 ;  /* 0x0000001100007c20 */ /* 0x000fe20008410000 */
[----:B--2---:R-:W-:-:S02]  /*f710*/  HADD2.F32 R13, -RZ, R49.H0_H0 ;  /* 0x20000031ff0d7230 */ /* 0x004fc40000004100 */
[----:B------:R-:W2:Y:S01]  /*f720*/  LDL.S16 R49, [R1+0x2fc] ;  /* 0x0002fc0001317983 */ /* 0x000ea20000100600 */
[----:B---3--:R-:W-:-:S03]  /*f730*/  HADD2.F32 R11, -RZ, R57.H0_H0 ;  /* 0x20000039ff0b7230 */ /* 0x008fc60000004100 */
[----:B------:R-:W3:Y:S02]  /*f740*/  LDL.S16 R57, [R1+0x260] ;  /* 0x0002600001397983 */ /* 0x000ee40000100600 */
[----:B------:R-:W-:Y:S01]  /*f750*/  FADD.FTZ R14, R14, R11 ;  /* 0x0000000b0e0e7221 */ /* 0x000fe20000010000 */
[----:B------:R-:W-:Y:S01]  /*f760*/  FFMA.FTZ R12, R11, R0, R12 ;  /* 0x000000000b0c7223 */ /* 0x000fe2000001000c */
[----:B------:R-:W-:-:S04]  /*f770*/  FMUL.FTZ R11, R5, R11 ;  /* 0x0000000b050b7220 */ /* 0x000fc80000410000 */
[----:B------:R-:W-:Y:S01]  /*f780*/  FADD.FTZ R20, R11, R20 ;  /* 0x000000140b147221 */ /* 0x000fe20000010000 */
[----:B------:R-:W-:Y:S01]  /*f790*/  FFMA.FTZ R15, R0, R11, R15 ;  /* 0x0000000b000f7223 */ /* 0x000fe2000001000f */
[----:B----4-:R-:W-:Y:S02]  /*f7a0*/  HADD2.F32 R11, -RZ, R48.H0_H0 ;  /* 0x20000030ff0b7230 */ /* 0x010fe40000004100 */
[----:B------:R-:W4:Y:S01]  /*f7b0*/  LDL.S16 R48, [R1+0x266] ;  /* 0x0002660001307983 */ /* 0x000f220000100600 */
[----:B------:R-:W-:Y:S01]  /*f7c0*/  FADD.FTZ R16, R13, -UR16 ;  /* 0x800000100d107e21 */ /* 0x000fe20008010000 */
[----:B------:R-:W-:Y:S02]  /*f7d0*/  HADD2.F32 R13, -RZ, R79.H0_H0 ;  /* 0x2000004fff0d7230 */ /* 0x000fe40000004100 */
[----:B------:R-:W-:Y:S02]  /*f7e0*/  HADD2.F32 R19, -RZ, R78.H0_H0 ;  /* 0x2000004eff137230 */ /* 0x000fe40000004100 */
[----:B------:R-:W-:Y:S01]  /*f7f0*/  FMUL.FTZ R16, R16, UR17 ;  /* 0x0000001110107c20 */ /* 0x000fe20008410000 */
[----:B------:R-:W-:-:S02]  /*f800*/  FADD.FTZ R13, R13, -UR16 ;  /* 0x800000100d0d7e21 */ /* 0x000fc40008010000 */
[----:B------:R-:W-:Y:S01]  /*f810*/  FADD.FTZ R17, R17, R19 ;  /* 0x0000001311117221 */ /* 0x000fe20000010000 */
[----:B------:R-:W-:Y:S01]  /*f820*/  FFMA.FTZ R10, R19, R16, R10 ;  /* 0x00000010130a7223 */ /* 0x000fe2000001000a */
[----:B------:R-:W-:Y:S01]  /*f830*/  FMUL.FTZ R19, R4, R19 ;  /* 0x0000001304137220 */ /* 0x000fe20000410000 */
[----:B------:R-:W-:Y:S01]  /*f840*/  FMUL.FTZ R13, R13, UR17 ;  /* 0x000000110d0d7c20 */ /* 0x000fe20008410000 */
[----:B------:R-:W-:Y:S01]  /*f850*/  FMUL.FTZ R0, R5, R11 ;  /* 0x0000000b05007220 */ /* 0x000fe20000410000 */
[----:B------:R-:W-:Y:S01]  /*f860*/  FADD.FTZ R14, R14, R11 ;  /* 0x0000000b0e0e7221 */ /* 0x000fe20000010000 */
[----:B------:R-:W-:Y:S01]  /*f870*/  FFMA.FTZ R16, R16, R19, R15 ;  /* 0x0000001310107223 */ /* 0x000fe2000001000f */
[----:B------:R-:W-:Y:S01]  /*f880*/  FFMA.FTZ R12, R11, R13, R12 ;  /* 0x0000000d0b0c7223 */ /* 0x000fe2000001000c */
[----:B------:R-:W-:Y:S01]  /*f890*/  FADD.FTZ R21, R20, R19 ;  /* 0x0000001314157221 */ /* 0x000fe20000010000 */
[----:B------:R-:W-:Y:S02]  /*f8a0*/  HADD2.F32 R15, -RZ, R55.H0_H0 ;  /* 0x20000037ff0f7230 */ /* 0x000fe40000004100 */
[----:B------:R-:W-:Y:S01]  /*f8b0*/  HADD2.F32 R11, -RZ, R69.H0_H0 ;  /* 0x20000045ff0b7230 */ /* 0x000fe20000004100 */
[----:B------:R-:W4:Y:S01]  /*f8c0*/  LDL.LU.S16 R55, [R1+0x264] ;  /* 0x0002640001377983 */ /* 0x000f220000300600 */
[----:B------:R-:W-:-:S03]  /*f8d0*/  FADD.FTZ R21, R0, R21 ;  /* 0x0000001500157221 */ /* 0x000fc60000010000 */
[----:B------:R-:W4:Y:S01]  /*f8e0*/  LDL.LU.S16 R69, [R1+0x262] ;  /* 0x0002620001457983 */ /* 0x000f220000300600 */
[----:B------:R-:W-:Y:S01]  /*f8f0*/  FFMA.FTZ R16, R13, R0, R16 ;  /* 0x000000000d107223 */ /* 0x000fe20000010010 */
[----:B------:R-:W-:Y:S01]  /*f900*/  FADD.FTZ R0, R11, -UR16 ;  /* 0x800000100b007e21 */ /* 0x000fe20008010000 */
[----:B------:R-:W-:Y:S02]  /*f910*/  HADD2.F32 R13, -RZ, R68.H0_H0 ;  /* 0x20000044ff0d7230 */ /* 0x000fe40000004100 */
[----:B------:R-:W-:Y:S01]  /*f920*/  FADD.FTZ R15, R15, -UR16 ;  /* 0x800000100f0f7e21 */ /* 0x000fe20008010000 */
[----:B------:R-:W4:Y:S01]  /*f930*/  LDL.S16 R68, [R1+0x306] ;  /* 0x0003060001447983 */ /* 0x000f220000100600 */
[----:B--2---:R-:W-:-:S03]  /*f940*/  HADD2.F32 R11, -RZ, R49.H0_H0 ;  /* 0x20000031ff0b7230 */ /* 0x004fc60000004100 */
[----:B------:R-:W2:Y:S01]  /*f950*/  LDL.S16 R49, [R1+0x2fa] ;  /* 0x0002fa0001317983 */ /* 0x000ea20000100600 */
[----:B------:R-:W-:Y:S01]  /*f960*/  FMUL.FTZ R15, R15, UR17 ;  /* 0x000000110f0f7c20 */ /* 0x000fe20008410000 */
[----:B------:R-:W-:Y:S01]  /*f970*/  FADD.FTZ R17, R17, R13 ;  /* 0x0000000d11117221 */ /* 0x000fe20000010000 */
[----:B------:R-:W-:Y:S02]  /*f980*/  FMUL.FTZ R18, R4, R13 ;  /* 0x0000000d04127220 */ /* 0x000fe40000410000 */
[----:B------:R-:W-:Y:S01]  /*f990*/  FFMA.FTZ R10, R13, R15, R10 ;  /* 0x0000000f0d0a7223 */ /* 0x000fe2000001000a */
[----:B---3--:R-:W-:Y:S02]  /*f9a0*/  HADD2.F32 R19, -RZ, R57.H0_H0 ;  /* 0x20000039ff137230 */ /* 0x008fe40000004100 */
[----:B------:R-:W3:Y:S01]  /*f9b0*/  LDL.LU.S16 R57, [R1+0x2f8] ;  /* 0x0002f80001397983 */ /* 0x000ee20000300600 */
[----:B----4-:R-:W-:-:S03]  /*f9c0*/  HADD2.F32 R13, -RZ, R48.H0_H0 ;  /* 0x20000030ff0d7230 */ /* 0x010fc60000004100 */
[----:B------:R-:W4:Y:S01]  /*f9d0*/  LDL.S16 R48, [R1+0x30c] ;  /* 0x00030c0001307983 */ /* 0x000f220000100600 */
[----:B------:R-:W-:Y:S01]  /*f9e0*/  FMUL.FTZ R0, R0, UR17 ;  /* 0x0000001100007c20 */ /* 0x000fe20008410000 */
[----:B------:R-:W-:Y:S01]  /*f9f0*/  FADD.FTZ R19, R19, -UR16 ;  /* 0x8000001013137e21 */ /* 0x000fe20008010000 */
[----:B------:R-:W-:Y:S01]  /*fa00*/  FADD.FTZ R14, R14, R11 ;  /* 0x0000000b0e0e7221 */ /* 0x000fe20000010000 */
[----:B------:R-:W-:Y:S01]  /*fa10*/  FADD.FTZ R20, R21, R18 ;  /* 0x0000001215147221 */ /* 0x000fe20000010000 */
[----:B------:R-:W-:Y:S01]  /*fa20*/  FFMA.FTZ R12, R11, R0, R12 ;  /* 0x000000000b0c7223 */ /* 0x000fe2000001000c */
[----:B------:R-:W-:Y:S01]  /*fa30*/  FMUL.FTZ R11, R5, R11 ;  /* 0x0000000b050b7220 */ /* 0x000fe20000410000 */
[----:B------:R-:W-:Y:S01]  /*fa40*/  FFMA.FTZ R15, R15, R18, R16 ;  /* 0x000000120f0f7223 */ /* 0x000fe20000010010 */
[----:B------:R-:W-:Y:S01]  /*fa50*/  FMUL.FTZ R16, R19, UR17 ;  /* 0x0000001113107c20 */ /* 0x000fe20008410000 */
[----:B------:R-:W-:Y:S01]  /*fa60*/  FADD.FTZ R17, R17, R13 ;  /* 0x0000000d11117221 */ /* 0x000fe20000010000 */
[----:B------:R-:W-:Y:S01]  /*fa70*/  FADD.FTZ R20, R11, R20 ;  /* 0x000000140b147221 */ /* 0x000fe20000010000 */
[----:B------:R-:W-:Y:S01]  /*fa80*/  FFMA.FTZ R15, R0, R11, R15 ;  /* 0x0000000b000f7223 */ /* 0x000fe2000001000f */
[----:B------:R-:W-:Y:S01]  /*fa90*/  FMUL.FTZ R11, R4, R13 ;  /* 0x0000000d040b7220 */ /* 0x000fe20000410000 */
[----:B------:R-:W-:Y:S01]  /*faa0*/  FFMA.FTZ R10, R13, R16, R10 ;  /* 0x000000100d0a7223 */ /* 0x000fe2000001000a */
[----:B------:R-:W-:-:S02]  /*fab0*/  HADD2.F32 R0, -RZ, R55.H0_H0 ;  /* 0x20000037ff007230 */ /* 0x000fc40000004100 */
[----:B------:R-:W4:Y:S01]  /*fac0*/  LDL.LU.S16 R55, [R1+0x2f6] ;  /* 0x0002f60001377983 */ /* 0x000f220000300600 */
[----:B------:R-:W-:-:S03]  /*fad0*/  HADD2.F32 R13, -RZ, R69.H0_H0 ;  /* 0x20000045ff0d7230 */ /* 0x000fc60000004100 */
[----:B------:R-:W4:Y:S01]  /*fae0*/  LDL.S16 R69, [R1+0x302] ;  /* 0x0003020001457983 */ /* 0x000f220000100600 */
[----:B------:R-:W-:Y:S01]  /*faf0*/  FADD.FTZ R0, R0, -UR16 ;  /* 0x8000001000007e21 */ /* 0x000fe20008010000 */
[----:B------:R-:W-:Y:S01]  /*fb00*/  FADD.FTZ R20, R20, R11 ;  /* 0x0000000b14147221 */ /* 0x000fe20000010000 */
[----:B------:R-:W-:Y:S01]  /*fb10*/  FFMA.FTZ R15, R16, R11, R15 ;  /* 0x0000000b100f7223 */ /* 0x000fe2000001000f */
[----:B------:R-:W-:Y:S02]  /*fb20*/  HADD2.F32 R11, -RZ, R68.H0_H0 ;  /* 0x20000044ff0b7230 */ /* 0x000fe40000004100 */
[----:B------:R-:W-:Y:S01]  /*fb30*/  FMUL.FTZ R0, R0, UR17 ;  /* 0x0000001100007c20 */ /* 0x000fe20008410000 */
[----:B------:R-:W4:Y:S01]  /*fb40*/  LDL.LU.S16 R68, [R1+0x304] ;  /* 0x0003040001447983 */ /* 0x000f220000300600 */
[----:B--2---:R-:W-:-:S03]  /*fb50*/  HADD2.F32 R19, -RZ, R49.H0_H0 ;  /* 0x20000031ff137230 */ /* 0x004fc60000004100 */
[----:B------:R-:W2:Y:S01]  /*fb60*/  LDL.LU.S16 R49, [R1+0x30e] ;  /* 0x00030e0001317983 */ /* 0x000ea20000300600 */
[----:B------:R-:W-:Y:S01]  /*fb70*/  FADD.FTZ R16, R13, -UR16 ;  /* 0x800000100d107e21 */ /* 0x000fe20008010000 */
[----:B------:R-:W-:Y:S01]  /*fb80*/  FADD.FTZ R14, R14, R11 ;  /* 0x0000000b0e0e7221 */ /* 0x000fe20000010000 */
[----:B------:R-:W-:Y:S01]  /*fb90*/  FFMA.FTZ R12, R11, R0, R12 ;  /* 0x000000000b0c7223 */ /* 0x000fe2000001000c */
[----:B------:R-:W-:-:S04]  /*fba0*/  FMUL.FTZ R11, R5, R11 ;  /* 0x0000000b050b7220 */ /* 0x000fc80000410000 */
[----:B------:R-:W-:Y:S01]  /*fbb0*/  FADD.FTZ R20, R11, R20 ;  /* 0x000000140b147221 */ /* 0x000fe20000010000 */
[----:B------:R-:W-:Y:S01]  /*fbc0*/  FFMA.FTZ R15, R0, R11, R15 ;  /* 0x0000000b000f7223 */ /* 0x000fe2000001000f */
[----:B---3--:R-:W-:Y:S02]  /*fbd0*/  HADD2.F32 R13, -RZ, R57.H0_H0 ;  /* 0x20000039ff0d7230 */ /* 0x008fe40000004100 */
[----:B------:R-:W3:Y:S01]  /*fbe0*/  LDL.LU.S16 R57, [R1+0x300] ;  /* 0x0003000001397983 */ /* 0x000ee20000300600 */
[----:B----4-:R-:W-:-:S03]  /*fbf0*/  HADD2.F32 R11, -RZ, R48.H0_H0 ;  /* 0x20000030ff0b7230 */ /* 0x010fc60000004100 */
[----:B------:R-:W4:Y:S01]  /*fc00*/  LDL.S16 R48, [R1+0x30a] ;  /* 0x00030a0001307983 */ /* 0x000f220000100600 */
[----:B------:R-:W-:Y:S01]  /*fc10*/  FMUL.FTZ R16, R16, UR17 ;  /* 0x0000001110107c20 */ /* 0x000fe20008410000 */
[----:B------:R-:W-:Y:S01]  /*fc20*/  FADD.FTZ R13, R13, -UR16 ;  /* 0x800000100d0d7e21 */ /* 0x000fe20008010000 */
[----:B------:R-:W-:Y:S02]  /*fc30*/  FADD.FTZ R17, R17, R19 ;  /* 0x0000001311117221 */ /* 0x000fe40000010000 */
[----:B------:R-:W-:Y:S01]  /*fc40*/  FFMA.FTZ R10, R19, R16, R10 ;  /* 0x00000010130a7223 */ /* 0x000fe2000001000a */
[----:B------:R-:W-:Y:S01]  /*fc50*/  FMUL.FTZ R19, R4, R19 ;  /* 0x0000001304137220 */ /* 0x000fe20000410000 */
[----:B------:R-:W-:Y:S01]  /*fc60*/  FMUL.FTZ R13, R13, UR17 ;  /* 0x000000110d0d7c20 */ /* 0x000fe20008410000 */
[----:B------:R-:W-:Y:S01]  /*fc70*/  FMUL.FTZ R0, R5, R11 ;  /* 0x0000000b05007220 */ /* 0x000fe20000410000 */
[----:B------:R-:W-:Y:S01]  /*fc80*/  FADD.FTZ R14, R14, R11 ;  /* 0x0000000b0e0e7221 */ /* 0x000fe20000010000 */
[----:B------:R-:W-:Y:S01]  /*fc90*/  FFMA.FTZ R16, R16, R19, R15 ;  /* 0x0000001310107223 */ /* 0x000fe2000001000f */
[----:B------:R-:W-:Y:S01]  /*fca0*/  FFMA.FTZ R12, R11, R13, R12 ;  /* 0x0000000d0b0c7223 */ /* 0x000fe2000001000c */
[----:B------:R-:W-:-:S02]  /*fcb0*/  FADD.FTZ R21, R20, R19 ;  /* 0x0000001314157221 */ /* 0x000fc40000010000 */
[----:B------:R-:W-:Y:S01]  /*fcc0*/  FFMA.FTZ R16, R13, R0, R16 ;  /* 0x000000000d107223 */ /* 0x000fe20000010010 */
[----:B------:R-:W-:Y:S02]  /*fcd0*/  HADD2.F32 R15, -RZ, R55.H0_H0 ;  /* 0x20000037ff0f7230 */ /* 0x000fe40000004100 */
[----:B------:R-:W4:Y:S01]  /*fce0*/  LDL.LU.S16 R55, [R1+0x308] ;  /* 0x0003080001377983 */ /* 0x000f220000300600 */
[----:B------:R-:W-:-:S03]  /*fcf0*/  HADD2.F32 R11, -RZ, R69.H0_H0 ;  /* 0x20000045ff0b7230 */ /* 0x000fc60000004100 */
[----:B------:R-:W4:Y:S01]  /*fd00*/  LDL.LU.S16 R69, [R1+0x2fe] ;  /* 0x0002fe0001457983 */ /* 0x000f220000300600 */
[----:B------:R-:W-:Y:S01]  /*fd10*/  FADD.FTZ R21, R0, R21 ;  /* 0x0000001500157221 */ /* 0x000fe20000010000 */
[----:B------:R-:W-:Y:S01]  /*fd20*/  FADD.FTZ R0, R11, -UR16 ;  /* 0x800000100b007e21 */ /* 0x000fe20008010000 */
[----:B------:R-:W-:Y:S02]  /*fd30*/  HADD2.F32 R13, -RZ, R68.H0_H0 ;  /* 0x20000044ff0d7230 */ /* 0x000fe40000004100 */
[----:B------:R-:W-:Y:S01]  /*fd40*/  FADD.FTZ R15, R15, -UR16 ;  /* 0x800000100f0f7e21 */ /* 0x000fe20008010000 */
[----:B------:R-:W4:Y:S01]  /*fd50*/  LDL.S16 R68, [R1+0x316] ;  /* 0x0003160001447983 */ /* 0x000f220000100600 */
[----:B--2---:R-:W-:-:S03]  /*fd60*/  HADD2.F32 R11, -RZ, R49.H0_H0 ;  /* 0x20000031ff0b7230 */ /* 0x004fc60000004100 */
[----:B------:R-:W2:Y:S01]  /*fd70*/  LDL.LU.S16 R49, [R1+0x314] ;  /* 0x0003140001317983 */ /* 0x000ea20000300600 */
[----:B------:R-:W-:Y:S01]  /*fd80*/  FMUL.FTZ R15, R15, UR17 ;  /* 0x000000110f0f7c20 */ /* 0x000fe20008410000 */
[----:B------:R-:W-:Y:S01]  /*fd90*/  FADD.FTZ R17, R17, R13 ;  /* 0x0000000d11117221 */ /* 0x000fe20000010000 */
[----:B------:R-:W-:Y:S02]  /*fda0*/  FMUL.FTZ R18, R4, R13 ;  /* 0x0000000d04127220 */ /* 0x000fe40000410000 */
[----:B------:R-:W-:Y:S01]  /*fdb0*/  FFMA.FTZ R10, R13, R15, R10 ;  /* 0x0000000f0d0a7223 */ /* 0x000fe2000001000a */
[----:B---3--:R-:W-:Y:S02]  /*fdc0*/  HADD2.F32 R19, -RZ, R57.H0_H0 ;  /* 0x20000039ff137230 */ /* 0x008fe40000004100 */
[----:B------:R-:W3:Y:S01]  /*fdd0*/  LDL.S16 R57, [R1+0x312] ;  /* 0x0003120001397983 */ /* 0x000ee20000100600 */
        /* <DEDUP_REMOVED lines=18> */
[----:B------:R-:W4:Y:S01]  /*ff00*/  LDL.LU.S16 R69, [R1+0x31a] ;  /* 0x00031a0001457983 */ /* 0x000f220000300600 */
[----:B------:R-:W-:Y:S01]  /*ff10*/  FADD.FTZ R0, R0, -UR16 ;  /* 0x8000001000007e21 */ /* 0x000fe20008010000 */
[----:B------:R-:W-:Y:S01]  /*ff20*/  FADD.FTZ R20, R20, R11 ;  /* 0x0000000b14147221 */ /* 0x000fe20000010000 */
[----:B------:R-:W-:Y:S01]  /*ff30*/  FFMA.FTZ R15, R16, R11, R15 ;  /* 0x0000000b100f7223 */ /* 0x000fe2000001000f */
[----:B------:R-:W-:Y:S02]  /*ff40*/  HADD2.F32 R11, -RZ, R68.H0_H0 ;  /* 0x20000044ff0b7230 */ /* 0x000fe40000004100 */
[----:B------:R-:W-:Y:S01]  /*ff50*/  FMUL.FTZ R0, R0, UR17 ;  /* 0x0000001100007c20 */ /* 0x000fe20008410000 */
[----:B------:R-:W4:Y:S01]  /*ff60*/  LDL.S16 R68, [R1+0x31c] ;  /* 0x00031c0001447983 */ /* 0x000f220000100600 */
[----:B--2---:R-:W-:-:S03]  /*ff70*/  HADD2.F32 R19, -RZ, R49.H0_H0 ;  /* 0x20000031ff137230 */ /* 0x004fc60000004100 */
[----:B------:R-:W2:Y:S01]  /*ff80*/  LDL.S16 R49, [R1+0x320] ;  /* 0x0003200001317983 */ /* 0x000ea20000100600 */
        /* <DEDUP_REMOVED lines=75> */
[----:B------:R-:W4:Y:S01]  /*10440*/  LDL.LU.S16 R48, [R1+0x338] ;  /* 0x0003380001307983 */ /* 0x000f220000300600 */
        /* <DEDUP_REMOVED lines=13> */
[----:B------:R-:W4:Y:S01]  /*10520*/  LDL.S16 R55, [R1+0x340] ;  /* 0x0003400001377983 */ /* 0x000f220000100600 */
[----:B------:R-:W-:Y:S02]  /*10530*/  HADD2.F32 R11, -RZ, R69.H0_H0 ;  /* 0x20000045ff0b7230 */ /* 0x000fe40000004100 */
[----:B------:R-:W-:Y:S01]  /*10540*/  FADD.FTZ R21, R0, R21 ;  /* 0x0000001500157221 */ /* 0x000fe20000010000 */
[----:B------:R-:W4:Y:S02]  /*10550*/  LDL.LU.S16 R69, [R1+0x33e] ;  /* 0x00033e0001457983 */ /* 0x000f240000300600 */
[----:B------:R-:W-:Y:S01]  /*10560*/  FADD.FTZ R0, R11, -UR16 ;  /* 0x800000100b007e21 */ /* 0x000fe20008010000 */
[----:B------:R-:W-:-:S02]  /*10570*/  HADD2.F32 R13, -RZ, R68.H0_H0 ;  /* 0x20000044ff0d7230 */ /* 0x000fc40000004100 */
[----:B------:R-:W-:Y:S01]  /*10580*/  FADD.FTZ R15, R15, -UR16 ;  /* 0x800000100f0f7e21 */ /* 0x000fe20008010000 */
[----:B------:R-:W4:Y:S01]  /*10590*/  LDL.LU.S16 R68, [R1+0x342] ;  /* 0x0003420001447983 */ /* 0x000f220000300600 */
        /* <DEDUP_REMOVED lines=9> */
[----:B------:R-:W4:Y:S01]  /*10630*/  LDL.LU.S16 R48, [R1+0x348] ;  /* 0x0003480001307983 */ /* 0x000f220000300600 */
[----:B------:R-:W-:Y:S01]  /*10640*/  FMUL.FTZ R0, R0, UR17 ;  /* 0x0000001100007c20 */ /* 0x000fe20008410000 */
[----:B------:R-:W-:Y:S01]  /*10650*/  FADD.FTZ R14, R14, R11 ;  /* 0x0000000b0e0e7221 */ /* 0x000fe20000010000 */
[----:B------:R-:W-:Y:S02]  /*10660*/  FFMA.FTZ R15, R15, R18, R16 ;  /* 0x000000120f0f7223 */ /* 0x000fe40000010010 */
[----:B------:R-:W-:Y:S01]  /*10670*/  FFMA.FTZ R12, R11, R0, R12 ;  /* 0x000000000b0c7223 */ /* 0x000fe2000001000c */
[----:B------:R-:W-:Y:S01]  /*10680*/  FMUL.FTZ R11, R5, R11 ;  /* 0x0000000b050b7220 */ /* 0x000fe20000410000 */
[----:B------:R-:W-:Y:S01]  /*10690*/  FADD.FTZ R19, R19, -UR16 ;  /* 0x8000001013137e21 */ /* 0x000fe20008010000 */
[----:B------:R-:W-:Y:S02]  /*106a0*/  FADD.FTZ R20, R21, R18 ;  /* 0x0000001215147221 */ /* 0x000fe40000010000 */
[----:B------:R-:W-:Y:S01]  /*106b0*/  FFMA.FTZ R15, R0, R11, R15 ;  /* 0x0000000b000f7223 */ /* 0x000fe2000001000f */
[----:B------:R-:W-:Y:S01]  /*106c0*/  FMUL.FTZ R16, R19, UR17 ;  /* 0x0000001113107c20 */ /* 0x000fe20008410000 */
[----:B------:R-:W-:-:S02]  /*106d0*/  HADD2.F32 R0, -RZ, R40.H0_H0 ;  /* 0x20000028ff007230 */ /* 0x000fc40000004100 */
[----:B------:R-:W-:Y:S01]  /*106e0*/  FADD.FTZ R20, R11, R20 ;  /* 0x000000140b147221 */ /* 0x000fe20000010000 */
[----:B------:R-:W-:Y:S01]  /*106f0*/  FMUL.FTZ R11, R4, R13 ;  /* 0x0000000d040b7220 */ /* 0x000fe20000410000 */
[----:B------:R-:W-:Y:S01]  /*10700*/  FADD.FTZ R17, R17, R13 ;  /* 0x0000000d11117221 */ /* 0x000fe20000010000 */
[----:B------:R-:W-:Y:S01]  /*10710*/  FFMA.FTZ R10, R13, R16, R10 ;  /* 0x000000100d0a7223 */ /* 0x000fe2000001000a */
[----:B------:R-:W-:Y:S01]  /*10720*/  FADD.FTZ R0, R0, -UR16 ;  /* 0x8000001000007e21 */ /* 0x000fe20008010000 */
[----:B------:R-:W-:Y:S02]  /*10730*/  HADD2.F32 R13, -RZ, R55.H0_H0 ;  /* 0x20000037ff0d7230 */ /* 0x000fe40000004100 */
[----:B------:R-:W-:Y:S01]  /*10740*/  FADD.FTZ R20, R20, R11 ;  /* 0x0000000b14147221 */ /* 0x000fe20000010000 */
[----:B------:R-:W-:Y:S01]  /*10750*/  FFMA.FTZ R15, R16, R11, R15 ;  /* 0x0000000b100f7223 */ /* 0x000fe2000001000f */
[----:B------:R-:W-:Y:S01]  /*10760*/  FMUL.FTZ R0, R0, UR17 ;  /* 0x0000001100007c20 */ /* 0x000fe20008410000 */
[----:B------:R-:W-:-:S02]  /*10770*/  HADD2.F32 R11, -RZ, R69.H0_H0 ;  /* 0x20000045ff0b7230 */ /* 0x000fc40000004100 */
[----:B------:R-:W-:-:S03]  /*10780*/  FADD.FTZ R16, R13, -UR16 ;  /* 0x800000100d107e21 */ /* 0x000fc60008010000 */
[----:B------:R-:W-:Y:S01]  /*10790*/  FADD.FTZ R14, R14, R11 ;  /* 0x0000000b0e0e7221 */ /* 0x000fe20000010000 */
[----:B------:R-:W-:Y:S01]  /*107a0*/  FFMA.FTZ R12, R11, R0, R12 ;  /* 0x000000000b0c7223 */ /* 0x000fe2000001000c */
[----:B------:R-:W-:Y:S02]  /*107b0*/  HADD2.F32 R19, -RZ, R68.H0_H0 ;  /* 0x20000044ff137230 */ /* 0x000fe40000004100 */
[----:B------:R-:W-:Y:S01]  /*107c0*/  FMUL.FTZ R11, R5, R11 ;  /* 0x0000000b050b7220 */ /* 0x000fe20000410000 */
[----:B------:R-:W-:Y:S01]  /*107d0*/  FMUL.FTZ R16, R16, UR17 ;  /* 0x0000001110107c20 */ /* 0x000fe20008410000 */
[----:B--2---:R-:W-:Y:S02]  /*107e0*/  HADD2.F32 R13, -RZ, R49.H0_H0 ;  /* 0x20000031ff0d7230 */ /* 0x004fe40000004100 */
[----:B------:R-:W-:Y:S01]  /*107f0*/  FADD.FTZ R20, R11, R20 ;  /* 0x000000140b147221 */ /* 0x000fe20000010000 */
[----:B------:R-:W-:Y:S02]  /*10800*/  FFMA.FTZ R15, R0, R11, R15 ;  /* 0x0000000b000f7223 */ /* 0x000fe4000001000f */
[----:B------:R-:W-:Y:S01]  /*10810*/  FADD.FTZ R13, R13, -UR16 ;  /* 0x800000100d0d7e21 */ /* 0x000fe20008010000 */
[----:B------:R-:W-:Y:S01]  /*10820*/  FADD.FTZ R17, R17, R19 ;  /* 0x0000001311117221 */ /* 0x000fe20000010000 */
[----:B------:R-:W-:Y:S01]  /*10830*/  FFMA.FTZ R10, R19, R16, R10 ;  /* 0x00000010130a7223 */ /* 0x000fe2000001000a */
[----:B------:R-:W-:Y:S01]  /*10840*/  FMUL.FTZ R19, R4, R19 ;  /* 0x0000001304137220 */ /* 0x000fe20000410000 */
[----:B------:R-:W-:-:S03]  /*10850*/  FMUL.FTZ R13, R13, UR17 ;  /* 0x000000110d0d7c20 */ /* 0x000fc60008410000 */
[----:B------:R-:W-:Y:S01]  /*10860*/  FFMA.FTZ R16, R16, R19, R15 ;  /* 0x0000001310107223 */ /* 0x000fe2000001000f */
[----:B------:R-:W-:Y:S01]  /*10870*/  FADD.FTZ R21, R20, R19 ;  /* 0x0000001314157221 */ /* 0x000fe20000010000 */
[----:B------:R-:W-:-:S05]  /*10880*/  HADD2.F32 R19, -RZ, R70.H0_H0 ;  /* 0x20000046ff137230 */ /* 0x000fca0000004100 */
[----:B------:R-:W-:Y:S01]  /*10890*/  FADD.FTZ R19, R19, -UR16 ;  /* 0x8000001013137e21 */ /* 0x000fe20008010000 */
[----:B------:R-:W-:-:S05]  /*108a0*/  HADD2.F32 R22, -RZ, R58.H0_H0 ;  /* 0x2000003aff167230 */ /* 0x000fca0000004100 */
[----:B------:R-:W-:-:S04]  /*108b0*/  FADD.FTZ R22, R22, -UR16 ;  /* 0x8000001016167e21 */ /* 0x000fc80008010000 */
[----:B------:R-:W-:Y:S01]  /*108c0*/  FMUL.FTZ R22, R22, UR17 ;  /* 0x0000001116167c20 */ /* 0x000fe20008410000 */
[----:B---3--:R-:W-:-:S05]  /*108d0*/  HADD2.F32 R11, -RZ, R57.H0_H0 ;  /* 0x20000039ff0b7230 */ /* 0x008fca0000004100 */
[----:B------:R-:W-:Y:S01]  /*108e0*/  FMUL.FTZ R0, R5, R11 ;  /* 0x0000000b05007220 */ /* 0x000fe20000410000 */
[----:B------:R-:W-:Y:S01]  /*108f0*/  FADD.FTZ R14, R14, R11 ;  /* 0x0000000b0e0e7221 */ /* 0x000fe20000010000 */
[----:B------:R-:W-:Y:S01]  /*10900*/  FFMA.FTZ R12, R11, R13, R12 ;  /* 0x0000000d0b0c7223 */ /* 0x000fe2000001000c */
[----:B------:R-:W-:Y:S02]  /*10910*/  HADD2.F32 R11, -RZ, R74.H0_H0 ;  /* 0x2000004aff0b7230 */ /* 0x000fe40000004100 */
[----:B------:R-:W-:Y:S01]  /*10920*/  FADD.FTZ R21, R0, R21 ;  /* 0x0000001500157221 */ /* 0x000fe20000010000 */
[----:B----4-:R-:W-:Y:S02]  /*10930*/  HADD2.F32 R15, -RZ, R48.H0_H0 ;  /* 0x20000030ff0f7230 */ /* 0x010fe40000004100 */
[----:B------:R-:W-:Y:S01]  /*10940*/  FFMA.FTZ R16, R13, R0, R16 ;  /* 0x000000000d107223 */ /* 0x000fe20000010010 */
[----:B------:R-:W-:Y:S02]  /*10950*/  HADD2.F32 R13, -RZ, R73.H0_H0 ;  /* 0x20000049ff0d7230 */ /* 0x000fe40000004100 */
[----:B------:R-:W-:Y:S01]  /*10960*/  FADD.FTZ R0, R11, -UR16 ;  /* 0x800000100b007e21 */ /* 0x000fe20008010000 */
[----:B------:R-:W-:Y:S01]  /*10970*/  FADD.FTZ R15, R15, -UR16 ;  /* 0x800000100f0f7e21 */ /* 0x000fe20008010000 */
[----:B------:R-:W-:-:S02]  /*10980*/  HADD2.F32 R11, -RZ, R72.H0_H0 ;  /* 0x20000048ff0b7230 */ /* 0x000fc40000004100 */
[----:B------:R-:W-:Y:S01]  /*10990*/  FMUL.FTZ R0, R0, UR17 ;  /* 0x0000001100007c20 */ /* 0x000fe20008410000 */
[----:B------:R-:W-:Y:S01]  /*109a0*/  FMUL.FTZ R18, R4, R13 ;  /* 0x0000000d04127220 */ /* 0x000fe20000410000 */
[----:B------:R-:W-:Y:S01]  /*109b0*/  FMUL.FTZ R15, R15, UR17 ;  /* 0x000000110f0f7c20 */ /* 0x000fe20008410000 */
[----:B------:R-:W-:Y:S01]  /*109c0*/  FADD.FTZ R17, R17, R13 ;  /* 0x0000000d11117221 */ /* 0x000fe20000010000 */
[----:B------:R-:W-:Y:S01]  /*109d0*/  FADD.FTZ R14, R14, R11 ;  /* 0x0000000b0e0e7221 */ /* 0x000fe20000010000 */
[----:B------:R-:W-:Y:S01]  /*109e0*/  FFMA.FTZ R12, R11, R0, R12 ;  /* 0x000000000b0c7223 */ /* 0x000fe2000001000c */
[----:B------:R-:W-:Y:S01]  /*109f0*/  FFMA.FTZ R10, R13, R15, R10 ;  /* 0x0000000f0d0a7223 */ /* 0x000fe2000001000a */
[----:B------:R-:W-:Y:S01]  /*10a00*/  FMUL.FTZ R11, R5, R11 ;  /* 0x0000000b050b7220 */ /* 0x000fe20000410000 */
[----:B------:R-:W-:Y:S01]  /*10a10*/  FFMA.FTZ R15, R15, R18, R16 ;  /* 0x000000120f0f7223 */ /* 0x000fe20000010010 */
[----:B------:R-:W-:Y:S02]  /*10a20*/  HADD2.F32 R13, -RZ, R67.H0_H0 ;  /* 0x20000043ff0d7230 */ /* 0x000fe40000004100 */
[----:B------:R-:W-:Y:S01]  /*10a30*/  FADD.FTZ R20, R21, R18 ;  /* 0x0000001215147221 */ /* 0x000fe20000010000 */
[----:B------:R-:W-:Y:S01]  /*10a40*/  FMUL.FTZ R16, R19, UR17 ;  /* 0x0000001113107c20 */ /* 0x000fe20008410000 */
[----:B------:R-:W-:Y:S01]  /*10a50*/  FFMA.FTZ R15, R0, R11, R15 ;  /* 0x0000000b000f7223 */ /* 0x000fe2000001000f */
[----:B------:R-:W-:-:S02]  /*10a60*/  HADD2.F32 R0, -RZ, R66.H0_H0 ;  /* 0x20000042ff007230 */ /* 0x000fc40000004100 */
[----:B------:R-:W-:Y:S01]  /*10a70*/  FMUL.FTZ R19, R4, R13 ;  /* 0x0000000d04137220 */ /* 0x000fe20000410000 */
[----:B------:R-:W-:Y:S01]  /*10a80*/  FADD.FTZ R20, R11, R20 ;  /* 0x000000140b147221 */ /* 0x000fe20000010000 */
[----:B------:R-:W-:Y:S01]  /*10a90*/  FFMA.FTZ R10, R13, R16, R10 ;  /* 0x000000100d0a7223 */ /* 0x000fe2000001000a */
[----:B------:R-:W-:Y:S02]  /*10aa0*/  HADD2.F32 R11, -RZ, R63.H0_H0 ;  /* 0x2000003fff0b7230 */ /* 0x000fe40000004100 */
[----:B------:R-:W-:Y:S01]  /*10ab0*/  FFMA.FTZ R15, R16, R19, R15 ;  /* 0x00000013100f7223 */ /* 0x000fe2000001000f */
[----:B------:R-:W-:Y:S01]  /*10ac0*/  FADD.FTZ R0, R0, -UR16 ;  /* 0x8000001000007e21 */ /* 0x000fe20008010000 */
[----:B------:R-:W-:Y:S02]  /*10ad0*/  HADD2.F32 R16, -RZ, R62.H0_H0 ;  /* 0x2000003eff107230 */ /* 0x000fe40000004100 */
[----:B------:R-:W-:Y:S01]  /*10ae0*/  FADD.FTZ R20, R20, R19 ;  /* 0x0000001314147221 */ /* 0x000fe20000010000 */
[----:B------:R-:W-:Y:S01]  /*10af0*/  FADD.FTZ R17, R17, R13 ;  /* 0x0000000d11117221 */ /* 0x000fe20000010000 */
[----:B------:R-:W-:-:S02]  /*10b00*/  HADD2.F32 R19, -RZ, R61.H0_H0 ;  /* 0x2000003dff137230 */ /* 0x000fc40000004100 */
[----:B------:R-:W-:Y:S01]  /*10b10*/  FMUL.FTZ R13, R5, R11 ;  /* 0x0000000b050d7220 */ /* 0x000fe20000410000 */
[----:B------:R-:W-:Y:S01]  /*10b20*/  FMUL.FTZ R0, R0, UR17 ;  /* 0x0000001100007c20 */ /* 0x000fe20008410000 */
[----:B------:R-:W-:Y:S02]  /*10b30*/  HADD2.F32 R18, -RZ, R60.H0_H0 ;  /* 0x2000003cff127230 */ /* 0x000fe40000004100 */
[----:B------:R-:W-:Y:S01]  /*10b40*/  FADD.FTZ R16, R16, -UR16 ;  /* 0x8000001010107e21 */ /* 0x000fe20008010000 */
[----:B------:R-:W-:Y:S01]  /*10b50*/  FADD.FTZ R20, R13, R20 ;  /* 0x000000140d147221 */ /* 0x000fe20000010000 */
[----:B------:R-:W-:Y:S01]  /*10b60*/  FFMA.FTZ R15, R0, R13, R15 ;  /* 0x0000000d000f7223 */ /* 0x000fe2000001000f */
[----:B------:R-:W-:Y:S01]  /*10b70*/  FMUL.FTZ R21, R4, R19 ;  /* 0x0000001304157220 */ /* 0x000fe20000410000 */
[----:B------:R-:W-:Y:S01]  /*10b80*/  FMUL.FTZ R16, R16, UR17 ;  /* 0x0000001110107c20 */ /* 0x000fe20008410000 */
[----:B------:R-:W-:Y:S02]  /*10b90*/  HADD2.F32 R13, -RZ, R59.H0_H0 ;  /* 0x2000003bff0d7230 */ /* 0x000fe40000004100 */
[----:B------:R-:W-:Y:S01]  /*10ba0*/  FADD.FTZ R18, R18, -UR16 ;  /* 0x8000001012127e21 */ /* 0x000fe20008010000 */
[----:B------:R-:W-:Y:S01]  /*10bb0*/  FADD.FTZ R20, R20, R21 ;  /* 0x0000001514147221 */ /* 0x000fe20000010000 */
[----:B------:R-:W-:Y:S01]  /*10bc0*/  FFMA.FTZ R21, R16, R21, R15 ;  /* 0x0000001510157223 */ /* 0x000fe2000001000f */
[----:B------:R-:W-:Y:S01]  /*10bd0*/  FADD.FTZ R14, R14, R11 ;  /* 0x0000000b0e0e7221 */ /* 0x000fe20000010000 */
[----:B------:R-:W-:Y:S01]  /*10be0*/  FMUL.FTZ R15, R5, R13 ;  /* 0x0000000d050f7220 */ /* 0x000fe20000410000 */
[----:B------:R-:W-:Y:S01]  /*10bf0*/  FMUL.FTZ R18, R18, UR17 ;  /* 0x0000001112127c20 */ /* 0x000fe20008410000 */
[----:B------:R-:W-:Y:S01]  /*10c00*/  FFMA.FTZ R12, R11, R0, R12 ;  /* 0x000000000b0c7223 */ /* 0x000fe2000001000c */
[----:B------:R-:W-:-:S02]  /*10c10*/  HADD2.F32 R11, -RZ, R43.H0_H0 ;  /* 0x2000002bff0b7230 */ /* 0x000fc40000004100 */
[----:B------:R-:W-:Y:S02]  /*10c20*/  HADD2.F32 R0, -RZ, R42.H0_H0 ;  /* 0x2000002aff007230 */ /* 0x000fe40000004100 */
[----:B------:R-:W-:Y:S01]  /*10c30*/  FADD.FTZ R20, R15, R20 ;  /* 0x000000140f147221 */ /* 0x000fe20000010000 */
[----:B------:R-:W-:Y:S01]  /*10c40*/  FFMA.FTZ R21, R18, R15, R21 ;  /* 0x0000000f12157223 */ /* 0x000fe20000010015 */
[----:B------:R-:W-:Y:S02]  /*10c50*/  HADD2.F32 R15, -RZ, R23.H0_H0 ;  /* 0x20000017ff0f7230 */ /* 0x000fe40000004100 */
[----:B------:R-:W-:Y:S01]  /*10c60*/  FMUL.FTZ R23, R4, R11 ;  /* 0x0000000b04177220 */ /* 0x000fe20000410000 */
        /* <DEDUP_REMOVED lines=16> */
.L_x_774:
[----:B-----5:R-:W-:Y:S01]  /*10d70*/  HADD2.F32 R0, -RZ, R48.H0_H0 ;  /* 0x20000030ff007230 */ /* 0x020fe20000004100 */
[----:B------:R0:W-:Y:S01]  /*10d80*/  STL [R1+0x36c], R7 ;  /* 0x00036c0701007387 */ /* 0x0001e20000100800 */
[----:B------:R-:W-:Y:S02]  /*10d90*/  HADD2.F32 R12, -RZ, R49.H0_H0 ;  /* 0x20000031ff0c7230 */ /* 0x000fe40000004100 */
[----:B------:R-:W-:Y:S02]  /*10da0*/  HADD2.F32 R14, -RZ, R68.H0_H0 ;  /* 0x20000044ff0e7230 */ /* 0x000fe40000004100 */
[----:B------:R-:W-:Y:S01]  /*10db0*/  FADD.FTZ R0, R0, -UR16 ;  /* 0x8000001000007e21 */ /* 0x000fe20008010000 */
[----:B------:R-:W-:Y:S01]  /*10dc0*/  HADD2.F32 R17, -RZ, R55.H0_H0 ;  /* 0x20000037ff117230 */ /* 0x000fe20000004100 */
[----:B------:R1:W-:Y:S01]  /*10dd0*/  STL [R1+0x374], R9 ;  /* 0x0003740901007387 */ /* 0x0003e20000100800 */
[----:B------:R-:W-:Y:S02]  /*10de0*/  HADD2.F32 R18, -RZ, R41.H0_H0 ;  /* 0x20000029ff127230 */ /* 0x000fe40000004100 */
[----:B------:R-:W-:Y:S01]  /*10df0*/  FMUL.FTZ R10, R0, UR17 ;  /* 0x00000011000a7c20 */ /* 0x000fe20008410000 */
[----:B------:R-:W-:Y:S01]  /*10e00*/  HADD2.F32 R20, -RZ, R44.H0_H0 ;  /* 0x2000002cff147230 */ /* 0x000fe20000004100 */
[----:B0-----:R-:W2:Y:S01]  /*10e10*/  LDL.LU.S16 R7, [R1+0x244] ;  /* 0x0002440001077983 */ /* 0x001ea20000300600 */
[----:B------:R-:W-:-:S02]  /*10e20*/  HADD2.F32 R21, -RZ, R38.H0_H0 ;  /* 0x20000026ff157230 */ /* 0x000fc40000004100 */
[----:B------:R-:W-:Y:S01]  /*10e30*/  FFMA.FTZ R0, R4, R10, R2 ;  /* 0x0000000a04007223 */ /* 0x000fe20000010002 */
[----:B------:R-:W-:Y:S01]  /*10e40*/  HADD2.F32 R22, -RZ, R32.H0_H0 ;  /* 0x20000020ff167230 */ /* 0x000fe20000004100 */
[----:B------:R0:W-:Y:S01]  /*10e50*/  STL [R1+0x370], R8 ;  /* 0x0003700801007387 */ /* 0x0001e20000100800 */
[----:B------:R-:W-:Y:S02]  /*10e60*/  HADD2.F32 R23, -RZ, R29.H0_H0 ;  /* 0x2000001dff177230 */ /* 0x000fe40000004100 */
[----:B------:R-:W-:Y:S01]  /*10e70*/  FMUL.FTZ R11, R0, -1.4426950216293334961 ;  /* 0xbfb8aa3b000b7820 */ /* 0x000fe20000410000 */
[----:B------:R-:W-:Y:S01]  /*10e80*/  HADD2.F32 R24, -RZ, R24.H0_H0 ;  /* 0x20000018ff187230 */ /* 0x000fe20000004100 */
[----:B-1----:R-:W3:Y:S01]  /*10e90*/  LDL.S16 R9, [R1+0x248] ;  /* 0x0002480001097983 */ /* 0x002ee20000100600 */
[----:B------:R-:W-:Y:S02]  /*10ea0*/  HADD2.F32 R27, -RZ, R27.H0_H0 ;  /* 0x2000001bff1b7230 */ /* 0x000fe40000004100 */
[----:B------:R-:W-:Y:S01]  /*10eb0*/  HADD2.F32 R29, -RZ, R34.H0_H0 ;  /* 0x20000022ff1d7230 */ /* 0x000fe20000004100 */
[----:B------:R-:W1:Y:S01]  /*10ec0*/  MUFU.EX2 R11, R11 ;  /* 0x0000000b000b7308 */ /* 0x000e620000000800 */
[----:B------:R-:W-:Y:S01]  /*10ed0*/  HADD2.F32 R32, -RZ, R31.H0_H0 ;  /* 0x2000001fff207230 */ /* 0x000fe20000004100 */
[----:B0-----:R-:W4:Y:S01]  /*10ee0*/  LDL.LU.S16 R8, [R1+0x24e] ;  /* 0x00024e0001087983 */ /* 0x001f220000300600 */
[----:B------:R-:W-:-:S02]  /*10ef0*/  HADD2.F32 R36, -RZ, R36.H0_H0 ;  /* 0x20000024ff247230 */ /* 0x000fc40000004100 */
[----:B------:R-:W-:Y:S01]  /*10f00*/  FADD.FTZ R29, R29, -UR16 ;  /* 0x800000101d1d7e21 */ /* 0x000fe20008010000 */
[----:B------:R-:W-:Y:S01]  /*10f10*/  FADD.FTZ R32, R32, -UR16 ;  /* 0x8000001020207e21 */ /* 0x000fe20008010000 */
[----:B------:R0:W-:Y:S01]  /*10f20*/  STL [R1+0x368], R6 ;  /* 0x0003680601007387 */ /* 0x0001e20000100800 */
[----:B-1----:R-:W-:Y:S01]  /*10f30*/  FADD.FTZ R11, R11, 1 ;  /* 0x3f8000000b0b7421 */ /* 0x002fe20000010000 */
[----:B------:R-:W-:Y:S01]  /*10f40*/  FADD.FTZ R36, R36, -UR16 ;  /* 0x8000001024247e21 */ /* 0x000fe20008010000 */
[----:B------:R-:W-:Y:S01]  /*10f50*/  HADD2.F32 R34, -RZ, R125.H1_H1 ;  /* 0x3000007dff227230 */ /* 0x000fe20000004100 */
[----:B0-----:R-:W2:Y:S01]  /*10f60*/  LDL.S16 R6, [R1+0x26e] ;  /* 0x00026e0001067983 */ /* 0x001ea20000100600 */
[----:B------:R0:W1:Y:S02]  /*10f70*/  MUFU.RCP R13, R11 ;  /* 0x0000000b000d7308 */ /* 0x0000640000001000 */
[----:B0-----:R-:W-:-:S05]  /*10f80*/  HADD2.F32 R11, -RZ, R57.H0_H0 ;  /* 0x20000039ff0b7230 */ /* 0x001fca0000004100 */
        /* <DEDUP_REMOVED lines=19> */
[C---:B------:R-:W-:Y:S01]  /*110c0*/  FFMA.FTZ R13, R0.reuse, R15, R13 ;  /* 0x0000000f000d7223 */ /* 0x040fe2000001000d */
[----:B------:R-:W-:Y:S01]  /*110d0*/  FADD.FTZ R19, R15, R14 ;  /* 0x0000000e0f137221 */ /* 0x000fe20000010000 */
[----:B------:R-:W-:Y:S02]  /*110e0*/  HADD2.F32 R14, -RZ, R69.H0_H0 ;  /* 0x20000045ff0e7230 */ /* 0x000fe40000004100 */
[----:B------:R-:W-:Y:S01]  /*110f0*/  FFMA.FTZ R0, R0, R11, RZ ;  /* 0x0000000b00007223 */ /* 0x000fe200000100ff */
[----:B------:R-:W-:Y:S02]  /*11100*/  FADD.FTZ R11, RZ, R11 ;  /* 0x0000000bff0b7221 */ /* 0x000fe40000010000 */
        /* <DEDUP_REMOVED lines=11> */
[----:B------:R-:W-:Y:S01]  /*111c0*/  FFMA.FTZ R14, R10, R12, RZ ;  /* 0x0000000c0a0e7223 */ /* 0x000fe200000100ff */
[----:B------:R-:W-:-:S03]  /*111d0*/  FADD.FTZ R10, RZ, R12 ;  /* 0x0000000cff0a7221 */ /* 0x000fc60000010000 */
[-C--:B------:R-:W-:Y:S01]  /*111e0*/  FFMA.FTZ R12, R15, R17.reuse, R14 ;  /* 0x000000110f0c7223 */ /* 0x080fe2000001000e */
[----:B------:R-:W-:Y:S01]  /*111f0*/  FMUL.FTZ R14, R4, R17 ;  /* 0x00000011040e7220 */ /* 0x000fe20000410000 */
[----:B------:R-:W-:-:S03]  /*11200*/  FADD.FTZ R10, R10, R17 ;  /* 0x000000110a0a7221 */ /* 0x000fc60000010000 */
[----:B------:R-:W-:Y:S01]  /*11210*/  FFMA.FTZ R13, R15, R14, R13 ;  /* 0x0000000e0f0d7223 */ /* 0x000fe2000001000d */
[----:B------:R-:W-:Y:S02]  /*11220*/  HADD2.F32 R15, -RZ, R40.H0_H0 ;  /* 0x20000028ff0f7230 */ /* 0x000fe40000004100 */
[----:B------:R-:W-:Y:S01]  /*11230*/  FADD.FTZ R19, R19, R14 ;  /* 0x0000000e13137221 */ /* 0x000fe20000010000 */
[----:B------:R-:W-:Y:S02]  /*11240*/  HADD2.F32 R14, -RZ, R53.H0_H0 ;  /* 0x20000035ff0e7230 */ /* 0x000fe40000004100 */
[----:B------:R-:W-:-:S03]  /*11250*/  FADD.FTZ R15, R15, -UR16 ;  /* 0x800000100f0f7e21 */ /* 0x000fc60008010000 */
[----:B------:R-:W-:Y:S01]  /*11260*/  FADD.FTZ R14, R14, -UR16 ;  /* 0x800000100e0e7e21 */ /* 0x000fe20008010000 */
[----:B------:R-:W-:-:S03]  /*11270*/  FMUL.FTZ R15, R15, UR17 ;  /* 0x000000110f0f7c20 */ /* 0x000fc60008410000 */
        /* <DEDUP_REMOVED lines=11> */
[----:B------:R-:W-:-:S03]  /*11330*/  HADD2.F32 R18, -RZ, R52.H0_H0 ;  /* 0x20000034ff127230 */ /* 0x000fc60000004100 */
[----:B------:R-:W-:Y:S01]  /*11340*/  FADD.FTZ R11, R11, R16 ;  /* 0x000000100b0b7221 */ /* 0x000fe20000010000 */
[-C--:B------:R-:W-:Y:S01]  /*11350*/  FFMA.FTZ R0, R15, R16.reuse, R0 ;  /* 0x000000100f007223 */ /* 0x080fe20000010000 */
[----:B------:R-:W-:-:S04]  /*11360*/  FMUL.FTZ R16, R5, R16 ;  /* 0x0000001005107220 */ /* 0x000fc80000410000 */
[----:B------:R-:W-:Y:S01]  /*11370*/  FFMA.FTZ R13, R15, R16, R13 ;  /* 0x000000100f0d7223 */ /* 0x000fe2000001000d */
[----:B------:R-:W-:Y:S01]  /*11380*/  FFMA.FTZ R15, R4, R14, R2 ;  /* 0x0000000e040f7223 */ /* 0x000fe20000010002 */
[----:B------:R-:W-:-:S03]  /*11390*/  FADD.FTZ R19, R16, R19 ;  /* 0x0000001310137221 */ /* 0x000fc60000010000 */
        /* <DEDUP_REMOVED lines=9> */
[----:B------:R-:W-:Y:S02]  /*11430*/  FADD.FTZ R15, R15, -UR16 ;  /* 0x800000100f0f7e21 */ /* 0x000fe40008010000 */
[----:B------:R-:W-:Y:S01]  /*11440*/  FADD.FTZ R10, R10, R17 ;  /* 0x000000110a0a7221 */ /* 0x000fe20000010000 */
[-C--:B------:R-:W-:Y:S01]  /*11450*/  FFMA.FTZ R12, R14, R17.reuse, R12 ;  /* 0x000000110e0c7223 */ /* 0x080fe2000001000c */
[----:B------:R-:W-:Y:S01]  /*11460*/  FMUL.FTZ R17, R4, R17 ;  /* 0x0000001104117220 */ /* 0x000fe20000410000 */
[----:B------:R-:W-:-:S03]  /*11470*/  FMUL.FTZ R15, R15, UR17 ;  /* 0x000000110f0f7c20 */ /* 0x000fc60008410000 */
        /* <DEDUP_REMOVED lines=12> */
[----:B------:R-:W-:Y:S02]  /*11540*/  HADD2.F32 R18, -RZ, R51.H0_H0 ;  /* 0x20000033ff127230 */ /* 0x000fe40000004100 */
[----:B------:R-:W-:Y:S01]  /*11550*/  FADD.FTZ R14, R14, -UR16 ;  /* 0x800000100e0e7e21 */ /* 0x000fe20008010000 */
        /* <DEDUP_REMOVED lines=19> */
[----:B------:R-:W-:Y:S01]  /*11690*/  FMUL.FTZ R15, R15, UR17 ;  /* 0x000000110f0f7c20 */ /* 0x000fe20008410000 */
[----:B------:R-:W-:-:S03]  /*116a0*/  FMUL.FTZ R18, R4, R18 ;  /* 0x0000001204127220 */ /* 0x000fc60000410000 */
[----:B------:R-:W-:Y:S01]  /*116b0*/  FFMA.FTZ R16, R5, R15, R3 ;  /* 0x0000000f05107223 */ /* 0x000fe20000010003 */
[----:B------:R-:W-:Y:S01]  /*116c0*/  FFMA.FTZ R13, R14, R18, R13 ;  /* 0x000000120e0d7223 */ /* 0x000fe2000001000d */
[----:B------:R-:W-:Y:S02]  /*116d0*/  FADD.FTZ R19, R19, R18 ;  /* 0x0000001213137221 */ /* 0x000fe40000010000 */
[----:B------:R-:W-:-:S06]  /*116e0*/  FMUL.FTZ R17, R16, -1.4426950216293334961 ;  /* 0xbfb8aa3b10117820 */ /* 0x000fcc0000410000 */
[----:B------:R-:W0:Y:S02]  /*116f0*/  MUFU.EX2 R17, R17 ;  /* 0x0000001100117308 */ /* 0x000e240000000800 */
[----:B0-----:R-:W-:-:S06]  /*11700*/  FADD.FTZ R17, R17, 1 ;  /* 0x3f80000011117421 */ /* 0x001fcc0000010000 */
[----:B------:R-:W0:Y:S02]  /*11710*/  MUFU.RCP R17, R17 ;  /* 0x0000001100117308 */ /* 0x000e240000001000 */
[----:B0-----:R-:W-:Y:S01]  /*11720*/  FMUL.FTZ R20, R20, R17 ;  /* 0x0000001114147220 */ /* 0x001fe20000410000 */
[----:B------:R-:W-:-:S04]  /*11730*/  FADD.FTZ R17, -R17, 1 ;  /* 0x3f80000011117421 */ /* 0x000fc80000010100 */
[----:B------:R-:W-:Y:S01]  /*11740*/  FFMA.FTZ R16, R16, R17, 1 ;  /* 0x3f80000010107423 */ /* 0x000fe20000010011 */
[----:B------:R-:W-:Y:S02]  /*11750*/  HADD2.F32 R17, -RZ, R39.H0_H0 ;  /* 0x20000027ff117230 */ /* 0x000fe40000004100 */
[----:B------:R-:W-:Y:S02]  /*11760*/  HADD2.F32 R39, -RZ, R122.H0_H0 ;  /* 0x2000007aff277230 */ /* 0x000fe40000004100 */
[----:B------:R-:W-:Y:S01]  /*11770*/  FMUL.FTZ R16, R20, R16 ;  /* 0x0000001014107220 */ /* 0x000fe20000410000 */
[----:B------:R-:W-:-:S03]  /*11780*/  FADD.FTZ R17, R17, -UR16 ;  /* 0x8000001011117e21 */ /* 0x000fc60008010000 */
[----:B------:R-:W-:Y:S01]  /*11790*/  FADD.FTZ R11, R11, R16 ;  /* 0x000000100b0b7221 */ /* 0x000fe20000010000 */
[----:B------:R-:W-:Y:S01]  /*117a0*/  FFMA.FTZ R0, R15, R16, R0 ;  /* 0x000000100f007223 */ /* 0x000fe20000010000 */
        /* <DEDUP_REMOVED lines=25> */
[----:B------:R-:W-:Y:S01]  /*11940*/  FMUL.FTZ R25, R5, R16 ;  /* 0x0000001005197220 */ /* 0x000fe20000410000 */
[----:B------:R-:W-:Y:S02]  /*11950*/  FMUL.FTZ R18, R22, R18 ;  /* 0x0000001216127220 */ /* 0x000fe40000410000 */
[----:B------:R-:W-:Y:S01]  /*11960*/  FADD.FTZ R21, R21, -UR16 ;  /* 0x8000001015157e21 */ /* 0x000fe20008010000 */
[----:B------:R-:W-:Y:S01]  /*11970*/  FFMA.FTZ R22, R15, R25, R13 ;  /* 0x000000190f167223 */ /* 0x000fe2000001000d */
[----:B------:R-:W-:Y:S01]  /*11980*/  FADD.FTZ R25, R25, R19 ;  /* 0x0000001319197221 */ /* 0x000fe20000010000 */
[----:B------:R-:W-:Y:S01]  /*11990*/  FADD.FTZ R11, R11, R18 ;  /* 0x000000120b0b7221 */ /* 0x000fe20000010000 */
[----:B------:R-:W-:Y:S01]  /*119a0*/  FMUL.FTZ R16, R21, UR17 ;  /* 0x0000001115107c20 */ /* 0x000fe20008410000 */
[----:B------:R-:W-:-:S02]  /*119b0*/  HADD2.F32 R21, -RZ, R54.H0_H0 ;  /* 0x20000036ff157230 */ /* 0x000fc40000004100 */
        /* <DEDUP_REMOVED lines=23> */
[----:B------:R-:W-:Y:S02]  /*11b30*/  HADD2.F32 R21, -RZ, R26.H0_H0 ;  /* 0x2000001aff157230 */ /* 0x000fe40000004100 */
[----:B------:R-:W-:Y:S01]  /*11b40*/  FADD.FTZ R26, R25, R14 ;  /* 0x0000000e191a7221 */ /* 0x000fe20000010000 */
        /* <DEDUP_REMOVED lines=24> */
[C---:B------:R-:W-:Y:S01]  /*11cd0*/  FFMA.FTZ R14, R20.reuse, R18, R0 ;  /* 0x00000012140e7223 */ /* 0x040fe20000010000 */
[----:B------:R-:W-:Y:S01]  /*11ce0*/  FFMA.FTZ R0, R20, R28, R17 ;  /* 0x0000001c14007223 */ /* 0x000fe20000010011 */
[----:B------:R-:W-:Y:S01]  /*11cf0*/  FADD.FTZ R28, R28, R26 ;  /* 0x0000001a1c1c7221 */ /* 0x000fe20000010000 */
[----:B------:R-:W-:Y:S01]  /*11d00*/  FMUL.FTZ R22, R25, R22 ;  /* 0x0000001619167220 */ /* 0x000fe20000410000 */
[----:B------:R-:W-:-:S05]  /*11d10*/  HADD2.F32 R25, -RZ, R47.H0_H0 ;  /* 0x2000002fff197230 */ /* 0x000fca0000004100 */
[----:B------:R-:W-:-:S04]  /*11d20*/  FADD.FTZ R25, R25, -UR16 ;  /* 0x8000001019197e21 */ /* 0x000fc80008010000 */
[----:B------:R-:W-:Y:S01]  /*11d30*/  FMUL.FTZ R18, R25, UR17 ;  /* 0x0000001119127c20 */ /* 0x000fe20008410000 */
[----:B------:R-:W-:-:S03]  /*11d40*/  HADD2.F32 R25, -RZ, R46.H0_H0 ;  /* 0x2000002eff197230 */ /* 0x000fc60000004100 */
        /* <DEDUP_REMOVED lines=20> */
[----:B------:R-:W-:Y:S01]  /*11e90*/  FADD.FTZ R26, R10, R23 ;  /* 0x000000170a1a7221 */ /* 0x000fe20000010000 */
[----:B------:R-:W-:Y:S02]  /*11ea0*/  FMUL.FTZ R10, R29, UR17 ;  /* 0x000000111d0a7c20 */ /* 0x000fe40008410000 */
[----:B------:R-:W-:Y:S01]  /*11eb0*/  FMUL.FTZ R20, R27, R20 ;  /* 0x000000141b147220 */ /* 0x000fe20000410000 */
[-C--:B------:R-:W-:Y:S01]  /*11ec0*/  FFMA.FTZ R27, R16, R23.reuse, R12 ;  /* 0x00000017101b7223 */ /* 0x080fe2000001000c */
[----:B------:R-:W-:-:S04]  /*11ed0*/  FMUL.FTZ R23, R4, R23 ;  /* 0x0000001704177220 */ /* 0x000fc80000410000 */
[----:B------:R-:W-:Y:S01]  /*11ee0*/  FFMA.FTZ R29, R16, R23, R0 ;  /* 0x00000017101d7223 */ /* 0x000fe20000010000 */
[----:B------:R-:W-:Y:S01]  /*11ef0*/  FFMA.FTZ R0, R4, R10, R2 ;  /* 0x0000000a04007223 */ /* 0x000fe20000010002 */
[----:B------:R-:W-:Y:S02]  /*11f00*/  HADD2.F32 R16, -RZ, R30.H0_H0 ;  /* 0x2000001eff107230 */ /* 0x000fe40000004100 */
[----:B------:R-:W-:Y:S01]  /*11f10*/  FADD.FTZ R30, R28, R23 ;  /* 0x000000171c1e7221 */ /* 0x000fe20000010000 */
[----:B------:R-:W-:Y:S02]  /*11f20*/  HADD2.F32 R28, -RZ, R37.H0_H0 ;  /* 0x20000025ff1c7230 */ /* 0x000fe40000004100 */
[----:B------:R-:W-:Y:S01]  /*11f30*/  FMUL.FTZ R12, R0, -1.4426950216293334961 ;  /* 0xbfb8aa3b000c7820 */ /* 0x000fe20000410000 */
[----:B------:R-:W-:Y:S01]  /*11f40*/  FFMA.FTZ R29, R13, R31, R29 ;  /* 0x0000001f0d1d7223 */ /* 0x000fe2000001001d */
[----:B------:R-:W-:-:S04]  /*11f50*/  FADD.FTZ R30, R31, R30 ;  /* 0x0000001e1f1e7221 */ /* 0x000fc80000010000 */
        /* <DEDUP_REMOVED lines=21> */
[----:B------:R-:W-:Y:S01]  /*120b0*/  FFMA.FTZ R28, R13, R15, R14 ;  /* 0x0000000f0d1c7223 */ /* 0x000fe2000001000e */
[----:B------:R-:W-:Y:S01]  /*120c0*/  FFMA.FTZ R13, R4, R11, R2 ;  /* 0x0000000b040d7223 */ /* 0x000fe20000010002 */
[----:B------:R-:W-:-:S03]  /*120d0*/  HADD2.F32 R15, -RZ, R123.H0_H0 ;  /* 0x2000007bff0f7230 */ /* 0x000fc60000004100 */
[----:B------:R-:W-:-:S06]  /*120e0*/  FMUL.FTZ R14, R13, -1.4426950216293334961 ;  /* 0xbfb8aa3b0d0e7820 */ /* 0x000fcc0000410000 */
[----:B------:R-:W0:Y:S02]  /*120f0*/  MUFU.EX2 R14, R14 ;  /* 0x0000000e000e7308 */ /* 0x000e240000000800 */
[----:B0-----:R-:W-:-:S06]  /*12100*/  FADD.FTZ R14, R14, 1 ;  /* 0x3f8000000e0e7421 */ /* 0x001fcc0000010000 */
[----:B------:R-:W0:Y:S02]  /*12110*/  MUFU.RCP R14, R14 ;  /* 0x0000000e000e7308 */ /* 0x000e240000001000 */
[----:B0-----:R-:W-:Y:S01]  /*12120*/  FMUL.FTZ R15, R15, R14 ;  /* 0x0000000e0f0f7220 */ /* 0x001fe20000410000 */
[----:B------:R-:W-:-:S04]  /*12130*/  FADD.FTZ R14, -R14, 1 ;  /* 0x3f8000000e0e7421 */ /* 0x000fc80000010100 */
[----:B------:R-:W-:Y:S01]  /*12140*/  FFMA.FTZ R14, R13, R14, 1 ;  /* 0x3f8000000d0e7423 */ /* 0x000fe2000001000e */
[----:B------:R-:W-:-:S03]  /*12150*/  HADD2.F32 R13, -RZ, R123.H1_H1 ;  /* 0x3000007bff0d7230 */ /* 0x000fc60000004100 */
[----:B------:R-:W-:Y:S02]  /*12160*/  FMUL.FTZ R14, R15, R14 ;  /* 0x0000000e0f0e7220 */ /* 0x000fe40000410000 */
[----:B------:R-:W-:-:S04]  /*12170*/  FADD.FTZ R13, R13, -UR16 ;  /* 0x800000100d0d7e21 */ /* 0x000fc80008010000 */
[----:B------:R-:W-:-:S04]  /*12180*/  FMUL.FTZ R15, R13, UR17 ;  /* 0x000000110d0f7c20 */ /* 0x000fc80008410000 */
[----:B------:R-:W-:-:S04]  /*12190*/  FFMA.FTZ R13, R5, R15, R3 ;  /* 0x0000000f050d7223 */ /* 0x000fc80000010003 */
[----:B------:R-:W-:-:S06]  /*121a0*/  FMUL.FTZ R31, R13, -1.4426950216293334961 ;  /* 0xbfb8aa3b0d1f7820 */ /* 0x000fcc0000410000 */
[----:B------:R-:W0:Y:S02]  /*121b0*/  MUFU.EX2 R31, R31 ;  /* 0x0000001f001f7308 */ /* 0x000e240000000800 */
[----:B0-----:R-:W-:-:S06]  /*121c0*/  FADD.FTZ R31, R31, 1 ;  /* 0x3f8000001f1f7421 */ /* 0x001fcc0000010000 */
[----:B------:R-:W0:Y:S01]  /*121d0*/  MUFU.RCP R31, R31 ;  /* 0x0000001f001f7308 */ /* 0x000e220000001000 */
[----:B------:R-:W-:Y:S01]  /*121e0*/  FMUL.FTZ R36, R36, UR17 ;  /* 0x0000001124247c20 */ /* 0x000fe20008410000 */
[----:B------:R-:W-:Y:S01]  /*121f0*/  FADD.FTZ R26, R26, R24 ;  /* 0x000000181a1a7221 */ /* 0x000fe20000010000 */
[-C--:B------:R-:W-:Y:S01]  /*12200*/  FFMA.FTZ R27, R21, R24.reuse, R27 ;  /* 0x00000018151b7223 */ /* 0x080fe2000001001b */
[----:B------:R-:W-:-:S04]  /*12210*/  FMUL.FTZ R24, R4, R24 ;  /* 0x0000001804187220 */ /* 0x000fc80000410000 */
[----:B------:R-:W-:Y:S01]  /*12220*/  FFMA.FTZ R29, R21, R24, R29 ;  /* 0x00000018151d7223 */ /* 0x000fe2000001001d */
[----:B0-----:R-:W-:Y:S01]  /*12230*/  FMUL.FTZ R39, R39, R31 ;  /* 0x0000001f27277220 */ /* 0x001fe20000410000 */
[----:B------:R-:W-:-:S04]  /*12240*/  FADD.FTZ R31, -R31, 1 ;  /* 0x3f8000001f1f7421 */ /* 0x000fc80000010100 */
[----:B------:R-:W-:Y:S01]  /*12250*/  FFMA.FTZ R31, R13, R31, 1 ;  /* 0x3f8000000d1f7423 */ /* 0x000fe2000001001f */
[----:B------:R-:W-:Y:S01]  /*12260*/  FFMA.FTZ R13, R4, R36, R2 ;  /* 0x00000024040d7223 */ /* 0x000fe20000010002 */
[----:B------:R-:W-:Y:S02]  /*12270*/  HADD2.F32 R38, -RZ, R124.H0_H0 ;  /* 0x2000007cff267230 */ /* 0x000fe40000004100 */
[----:B------:R-:W-:Y:S01]  /*12280*/  FADD.FTZ R34, R34, -UR16 ;  /* 0x8000001022227e21 */ /* 0x000fe20008010000 */
[--C-:B------:R-:W-:Y:S02]  /*12290*/  HADD2.F32 R37, -RZ, R120.reuse.H0_H0 ;  /* 0x20000078ff257230 */ /* 0x100fe40000004100 */
[----:B------:R-:W-:Y:S01]  /*122a0*/  FMUL.FTZ R21, R13, -1.4426950216293334961 ;  /* 0xbfb8aa3b0d157820 */ /* 0x000fe20000410000 */
[----:B------:R-:W-:Y:S02]  /*122b0*/  HADD2.F32 R32, -RZ, R120.H1_H1 ;  /* 0x30000078ff207230 */ /* 0x000fe40000004100 */
[----:B------:R-:W-:Y:S01]  /*122c0*/  FADD.FTZ R23, R23, R22 ;  /* 0x0000001617177221 */ /* 0x000fe20000010000 */
[----:B------:R-:W-:-:S02]  /*122d0*/  HADD2.F32 R35, -RZ, R119.H0_H0 ;  /* 0x20000077ff237230 */ /* 0x000fc40000004100 */
[----:B------:R-:W-:Y:S01]  /*122e0*/  FMUL.FTZ R39, R39, R31 ;  /* 0x0000001f27277220 */ /* 0x000fe20000410000 */
[----:B------:R-:W0:Y:S02]  /*122f0*/  MUFU.EX2 R21, R21 ;  /* 0x0000001500157308 */ /* 0x000e240000000800 */
[----:B0-----:R-:W-:-:S06]  /*12300*/  FADD.FTZ R21, R21, 1 ;  /* 0x3f80000015157421 */ /* 0x001fcc0000010000 */
[----:B------:R-:W0:Y:S01]  /*12310*/  MUFU.RCP R21, R21 ;  /* 0x0000001500157308 */ /* 0x000e220000001000 */
[----:B------:R-:W-:Y:S01]  /*12320*/  FMUL.FTZ R34, R34, UR17 ;  /* 0x0000001122227c20 */ /* 0x000fe20008410000 */
[----:B0-----:R-:W-:Y:S01]  /*12330*/  FMUL.FTZ R38, R38, R21 ;  /* 0x0000001526267220 */ /* 0x001fe20000410000 */
[----:B------:R-:W-:-:S04]  /*12340*/  FADD.FTZ R21, -R21, 1 ;  /* 0x3f80000015157421 */ /* 0x000fc80000010100 */
[----:B------:R-:W-:Y:S01]  /*12350*/  FFMA.FTZ R21, R13, R21, 1 ;  /* 0x3f8000000d157423 */ /* 0x000fe20000010015 */
[----:B------:R-:W-:-:S03]  /*12360*/  FFMA.FTZ R13, R5, R34, R3 ;  /* 0x00000022050d7223 */ /* 0x000fc60000010003 */
[----:B------:R-:W-:Y:S01]  /*12370*/  FMUL.FTZ R38, R38, R21 ;  /* 0x0000001526267220 */ /* 0x000fe20000410000 */
[----:B------:R-:W-:Y:S01]  /*12380*/  FADD.FTZ R21, R30, R24 ;  /* 0x000000181e157221 */ /* 0x000fe20000010000 */
        /* <DEDUP_REMOVED lines=9> */
[-C--:B------:R-:W-:Y:S01]  /*12420*/  FFMA.FTZ R13, R19, R22.reuse, R28 ;  /* 0x00000016130d7223 */ /* 0x080fe2000001001c */
[----:B------:R-:W-:-:S04]  /*12430*/  FMUL.FTZ R22, R5, R22 ;  /* 0x0000001605167220 */ /* 0x000fc80000410000 */
[----:B------:R-:W-:Y:S01]  /*12440*/  FFMA.FTZ R29, R19, R22, R29 ;  /* 0x00000016131d7223 */ /* 0x000fe2000001001d */
[----:B------:R-:W-:Y:S01]  /*12450*/  FFMA.FTZ R19, R4, R32, R2 ;  /* 0x0000002004137223 */ /* 0x000fe20000010002 */
[----:B------:R-:W-:-:S03]  /*12460*/  FMUL.FTZ R37, R37, R24 ;  /* 0x0000001825257220 */ /* 0x000fc60000410000 */
[----:B------:R-:W-:-:S06]  /*12470*/  FMUL.FTZ R24, R19, -1.4426950216293334961 ;  /* 0xbfb8aa3b13187820 */ /* 0x000fcc0000410000 */
[----:B------:R-:W0:Y:S02]  /*12480*/  MUFU.EX2 R24, R24 ;  /* 0x0000001800187308 */ /* 0x000e240000000800 */
[----:B0-----:R-:W-:-:S06]  /*12490*/  FADD.FTZ R24, R24, 1 ;  /* 0x3f80000018187421 */ /* 0x001fcc0000010000 */
[----:B------:R-:W0:Y:S01]  /*124a0*/  MUFU.RCP R24, R24 ;  /* 0x0000001800187308 */ /* 0x000e220000001000 */
[----:B------:R-:W-:-:S05]  /*124b0*/  HADD2.F32 R30, -RZ, R124.H1_H1 ;  /* 0x3000007cff1e7230 */ /* 0x000fca0000004100 */
[----:B------:R-:W-:-:S04]  /*124c0*/  FADD.FTZ R30, R30, -UR16 ;  /* 0x800000101e1e7e21 */ /* 0x000fc80008010000 */
[----:B------:R-:W-:Y:S01]  /*124d0*/  FMUL.FTZ R30, R30, UR17 ;  /* 0x000000111e1e7c20 */ /* 0x000fe20008410000 */
[----:B0-----:R-:W-:Y:S01]  /*124e0*/  FMUL.FTZ R35, R35, R24 ;  /* 0x0000001823237220 */ /* 0x001fe20000410000 */
[----:B------:R-:W-:-:S04]  /*124f0*/  FADD.FTZ R24, -R24, 1 ;  /* 0x3f80000018187421 */ /* 0x000fc80000010100 */
[----:B------:R-:W-:Y:S01]  /*12500*/  FFMA.FTZ R24, R19, R24, 1 ;  /* 0x3f80000013187423 */ /* 0x000fe20000010018 */
[----:B------:R-:W-:Y:S01]  /*12510*/  FFMA.FTZ R19, R5, R30, R3 ;  /* 0x0000001e05137223 */ /* 0x000fe20000010003 */
[----:B------:R-:W-:-:S03]  /*12520*/  FADD.FTZ R22, R22, R21 ;  /* 0x0000001516167221 */ /* 0x000fc60000010000 */
[----:B------:R-:W-:-:S06]  /*12530*/  FMUL.FTZ R21, R19, -1.4426950216293334961 ;  /* 0xbfb8aa3b13157820 */ /* 0x000fcc0000410000 */
[----:B------:R-:W0:Y:S02]  /*12540*/  MUFU.EX2 R21, R21 ;  /* 0x0000001500157308 */ /* 0x000e240000000800 */
[----:B0-----:R-:W-:-:S06]  /*12550*/  FADD.FTZ R21, R21, 1 ;  /* 0x3f80000015157421 */ /* 0x001fcc0000010000 */
[----:B------:R-:W0:Y:S01]  /*12560*/  MUFU.RCP R21, R21 ;  /* 0x0000001500157308 */ /* 0x000e220000001000 */
[----:B------:R-:W-:Y:S02]  /*12570*/  HADD2.F32 R28, -RZ, R122.H1_H1 ;  /* 0x3000007aff1c7230 */ /* 0x000fe40000004100 */
[----:B------:R-:W-:-:S03]  /*12580*/  HADD2.F32 R33, -RZ, R121.H0_H0 ;  /* 0x20000079ff217230 */ /* 0x000fc60000004100 */
[----:B------:R-:W-:Y:S01]  /*12590*/  FADD.FTZ R28, R28, -UR16 ;  /* 0x800000101c1c7e21 */ /* 0x000fe20008010000 */
[----:B------:R-:W-:-:S03]  /*125a0*/  FMUL.FTZ R35, R35, R24 ;  /* 0x0000001823237220 */ /* 0x000fc60000410000 */
[----:B------:R-:W-:-:S04]  /*125b0*/  FMUL.FTZ R28, R28, UR17 ;  /* 0x000000111c1c7c20 */ /* 0x000fc80008410000 */
[----:B------:R-:W-:Y:S01]  /*125c0*/  FFMA.FTZ R24, R4, R28, R2 ;  /* 0x0000001c04187223 */ /* 0x000fe20000010002 */
[----:B0-----:R-:W-:Y:S01]  /*125d0*/  FMUL.FTZ R33, R33, R21 ;  /* 0x0000001521217220 */ /* 0x001fe20000410000 */
[----:B------:R-:W-:-:S04]  /*125e0*/  FADD.FTZ R21, -R21, 1 ;  /* 0x3f80000015157421 */ /* 0x000fc80000010100 */
[----:B------:R-:W-:Y:S01]  /*125f0*/  FFMA.FTZ R21, R19, R21, 1 ;  /* 0x3f80000013157423 */ /* 0x000fe20000010015 */
[----:B------:R-:W-:Y:S01]  /*12600*/  FADD.FTZ R19, R26, R25 ;  /* 0x000000191a137221 */ /* 0x000fe20000010000 */
[----:B------:R-:W-:-:S06]  /*12610*/  FMUL.FTZ R26, R24, -1.4426950216293334961 ;  /* 0xbfb8aa3b181a7820 */ /* 0x000fcc0000410000 */
[----:B------:R-:W0:Y:S02]  /*12620*/  MUFU.EX2 R26, R26 ;  /* 0x0000001a001a7308 */ /* 0x000e240000000800 */
[----:B0-----:R-:W-:-:S06]  /*12630*/  FADD.FTZ R26, R26, 1 ;  /* 0x3f8000001a1a7421 */ /* 0x001fcc0000010000 */
[----:B------:R-:W0:Y:S01]  /*12640*/  MUFU.RCP R26, R26 ;  /* 0x0000001a001a7308 */ /* 0x000e220000001000 */
[----:B------:R-:W-:Y:S02]  /*12650*/  HADD2.F32 R31, -RZ, R117.H0_H0 ;  /* 0x20000075ff1f7230 */ /* 0x000fe40000004100 */
[----:B------:R-:W-:Y:S01]  /*12660*/  FMUL.FTZ R33, R33, R21 ;  /* 0x0000001521217220 */ /* 0x000fe20000410000 */
[-C--:B------:R-:W-:Y:S01]  /*12670*/  FFMA.FTZ R21, R18, R25.reuse, R27 ;  /* 0x0000001912157223 */ /* 0x080fe2000001001b */
[----:B------:R-:W-:Y:S01]  /*12680*/  FMUL.FTZ R25, R4, R25 ;  /* 0x0000001904197220 */ /* 0x000fe20000410000 */
[----:B0-----:R-:W-:Y:S01]  /*12690*/  FMUL.FTZ R31, R31, R26 ;  /* 0x0000001a1f1f7220 */ /* 0x001fe20000410000 */
[----:B------:R-:W-:-:S04]  /*126a0*/  FADD.FTZ R26, -R26, 1 ;  /* 0x3f8000001a1a7421 */ /* 0x000fc80000010100 */
[----:B------:R-:W-:Y:S01]  /*126b0*/  FFMA.FTZ R26, R24, R26, 1 ;  /* 0x3f800000181a7423 */ /* 0x000fe2000001001a */
[----:B------:R-:W-:-:S05]  /*126c0*/  HADD2.F32 R24, -RZ, R117.H1_H1 ;  /* 0x30000075ff187230 */ /* 0x000fca0000004100 */
[----:B------:R-:W-:Y:S01]  /*126d0*/  FADD.FTZ R24, R24, -UR16 ;  /* 0x8000001018187e21 */ /* 0x000fe20008010000 */
[----:B------:R-:W-:Y:S01]  /*126e0*/  FMUL.FTZ R31, R31, R26 ;  /* 0x0000001a1f1f7220 */ /* 0x000fe20000410000 */
[----:B------:R-:W-:Y:S02]  /*126f0*/  FFMA.FTZ R18, R18, R25, R29 ;  /* 0x0000001912127223 */ /* 0x000fe4000001001d */
[----:B------:R-:W-:Y:S01]  /*12700*/  FMUL.FTZ R26, R24, UR17 ;  /* 0x00000011181a7c20 */ /* 0x000fe20008410000 */
[----:B------:R-:W-:-:S03]  /*12710*/  FADD.FTZ R25, R22, R25 ;  /* 0x0000001916197221 */ /* 0x000fc60000010000 */
[----:B------:R-:W-:-:S04]  /*12720*/  FFMA.FTZ R22, R5, R26, R3 ;  /* 0x0000001a05167223 */ /* 0x000fc80000010003 */
[----:B------:R-:W-:-:S06]  /*12730*/  FMUL.FTZ R24, R22, -1.4426950216293334961 ;  /* 0xbfb8aa3b16187820 */ /* 0x000fcc0000410000 */
[----:B------:R-:W0:Y:S02]  /*12740*/  MUFU.EX2 R24, R24 ;  /* 0x0000001800187308 */ /* 0x000e240000000800 */
[----:B0-----:R-:W-:-:S06]  /*12750*/  FADD.FTZ R24, R24, 1 ;  /* 0x3f80000018187421 */ /* 0x001fcc0000010000 */
[----:B------:R-:W0:Y:S01]  /*12760*/  MUFU.RCP R24, R24 ;  /* 0x0000001800187308 */ /* 0x000e220000001000 */
[----:B------:R-:W-:-:S05]  /*12770*/  HADD2.F32 R29, -RZ, R116.H0_H0 ;  /* 0x20000074ff1d7230 */ /* 0x000fca0000004100 */
[----:B0-----:R-:W-:Y:S01]  /*12780*/  FMUL.FTZ R29, R29, R24 ;  /* 0x000000181d1d7220 */ /* 0x001fe20000410000 */
[----:B------:R-:W-:-:S04]  /*12790*/  FADD.FTZ R24, -R24, 1 ;  /* 0x3f80000018187421 */ /* 0x000fc80000010100 */
[----:B------:R-:W-:-:S04]  /*127a0*/  FFMA.FTZ R24, R22, R24, 1 ;  /* 0x3f80000016187423 */ /* 0x000fc80000010018 */
[----:B------:R-:W-:Y:S01]  /*127b0*/  FMUL.FTZ R29, R29, R24 ;  /* 0x000000181d1d7220 */ /* 0x000fe20000410000 */
[----:B------:R-:W-:Y:S02]  /*127c0*/  HADD2.F32 R24, -RZ, R121.H1_H1 ;  /* 0x30000079ff187230 */ /* 0x000fe40000004100 */
[----:B------:R-:W-:Y:S01]  /*127d0*/  FADD.FTZ R40, R23, R20 ;  /* 0x0000001417287221 */ /* 0x000fe20000010000 */
[-C--:B------:R-:W-:Y:S02]  /*127e0*/  FFMA.FTZ R13, R17, R20.reuse, R13 ;  /* 0x00000014110d7223 */ /* 0x080fe4000001000d */
[----:B------:R-:W-:Y:S01]  /*127f0*/  FADD.FTZ R24, R24, -UR16 ;  /* 0x8000001018187e21 */ /* 0x000fe20008010000 */
[----:B------:R-:W-:-:S03]  /*12800*/  FMUL.FTZ R20, R5, R20 ;  /* 0x0000001405147220 */ /* 0x000fc60000410000 */
[----:B------:R-:W-:Y:S01]  /*12810*/  FMUL.FTZ R24, R24, UR17 ;  /* 0x0000001118187c20 */ /* 0x000fe20008410000 */
[----:B------:R-:W-:-:S03]  /*12820*/  FFMA.FTZ R18, R17, R20, R18 ;  /* 0x0000001411127223 */ /* 0x000fc60000010012 */
        /* <DEDUP_REMOVED lines=8> */
[----:B------:R-:W-:Y:S01]  /*128b0*/  FFMA.FTZ R22, R17, R22, 1 ;  /* 0x3f80000011167423 */ /* 0x000fe20000010016 */
[----:B------:R-:W-:-:S05]  /*128c0*/  HADD2.F32 R17, -RZ, R119.H1_H1 ;  /* 0x30000077ff117230 */ /* 0x000fca0000004100 */
[----:B------:R-:W-:Y:S01]  /*128d0*/  FADD.FTZ R17, R17, -UR16 ;  /* 0x8000001011117e21 */ /* 0x000fe20008010000 */
[----:B------:R-:W-:-:S03]  /*128e0*/  FMUL.FTZ R27, R27, R22 ;  /* 0x000000161b1b7220 */ /* 0x000fc60000410000 */
[----:B------:R-:W-:Y:S01]  /*128f0*/  FMUL.FTZ R22, R17, UR17 ;  /* 0x0000001111167c20 */ /* 0x000fe20008410000 */
[----:B------:R-:W-:-:S03]  /*12900*/  FADD.FTZ R17, R20, R25 ;  /* 0x0000001914117221 */ /* 0x000fc60000010000 */
[----:B------:R-:W-:-:S04]  /*12910*/  FFMA.FTZ R20, R5, R22, R3 ;  /* 0x0000001605147223 */ /* 0x000fc80000010003 */
[----:B------:R-:W-:-:S06]  /*12920*/  FMUL.FTZ R23, R20, -1.4426950216293334961 ;  /* 0xbfb8aa3b14177820 */ /* 0x000fcc0000410000 */
[----:B------:R-:W0:Y:S02]  /*12930*/  MUFU.EX2 R23, R23 ;  /* 0x0000001700177308 */ /* 0x000e240000000800 */
[----:B0-----:R-:W-:-:S06]  /*12940*/  FADD.FTZ R23, R23, 1 ;  /* 0x3f80000017177421 */ /* 0x001fcc0000010000 */
[----:B------:R-:W0:Y:S01]  /*12950*/  MUFU.RCP R23, R23 ;  /* 0x0000001700177308 */ /* 0x000e220000001000 */
[----:B------:R-:W-:Y:S02]  /*12960*/  HADD2.F32 R25, -RZ, R114.H0_H0 ;  /* 0x20000072ff197230 */ /* 0x000fe40000004100 */
[----:B------:R-:W-:Y:S01]  /*12970*/  FADD.FTZ R41, R19, R16 ;  /* 0x0000001013297221 */ /* 0x000fe20000010000 */
[-C--:B------:R-:W-:Y:S01]  /*12980*/  FFMA.FTZ R42, R10, R16.reuse, R21 ;  /* 0x000000100a2a7223 */ /* 0x080fe20000010015 */
[----:B------:R-:W-:Y:S01]  /*12990*/  FMUL.FTZ R16, R4, R16 ;  /* 0x0000001004107220 */ /* 0x000fe20000410000 */
[----:B0-----:R-:W-:Y:S01]  /*129a0*/  FMUL.FTZ R25, R25, R23 ;  /* 0x0000001719197220 */ /* 0x001fe20000410000 */
[----:B------:R-:W-:-:S04]  /*129b0*/  FADD.FTZ R23, -R23, 1 ;  /* 0x3f80000017177421 */ /* 0x000fc80000010100 */
[----:B------:R-:W-:Y:S01]  /*129c0*/  FFMA.FTZ R23, R20, R23, 1 ;  /* 0x3f80000014177423 */ /* 0x000fe20000010017 */
[----:B------:R-:W-:Y:S02]  /*129d0*/  HADD2.F32 R20, -RZ, R114.H1_H1 ;  /* 0x30000072ff147230 */ /* 0x000fe40000004100 */
[----:B------:R-:W-:Y:S01]  /*129e0*/  FFMA.FTZ R10, R10, R16, R18 ;  /* 0x000000100a0a7223 */ /* 0x000fe20000010012 */
[----:B------:R-:W-:Y:S01]  /*129f0*/  FADD.FTZ R17, R17, R16 ;  /* 0x0000001011117221 */ /* 0x000fe20000010000 */
[----:B------:R-:W-:Y:S01]  /*12a00*/  FMUL.FTZ R25, R25, R23 ;  /* 0x0000001719197220 */ /* 0x000fe20000410000 */
[----:B------:R-:W-:Y:S02]  /*12a10*/  HADD2.F32 R21, -RZ, R115.H0_H0 ;  /* 0x20000073ff157230 */ /* 0x000fe40000004100 */
[----:B------:R-:W-:Y:S01]  /*12a20*/  FADD.FTZ R20, R20, -UR16 ;  /* 0x8000001014147e21 */ /* 0x000fe20008010000 */
[----:B------:R-:W-:Y:S01]  /*12a30*/  FFMA.FTZ R43, R0, R12, R13 ;  /* 0x0000000c002b7223 */ /* 0x000fe2000001000d */
[----:B------:R-:W-:Y:S01]  /*12a40*/  FADD.FTZ R40, R40, R12 ;  /* 0x0000000c28287221 */ /* 0x000fe20000010000 */
[----:B------:R-:W-:-:S02]  /*12a50*/  HADD2.F32 R44, -RZ, R110.H0_H0 ;  /* 0x2000006eff2c7230 */ /* 0x000fc40000004100 */
[----:B------:R-:W-:Y:S01]  /*12a60*/  FMUL.FTZ R20, R20, UR17 ;  /* 0x0000001114147c20 */ /* 0x000fe20008410000 */
[CC--:B------:R-:W-:Y:S01]  /*12a70*/  FMUL.FTZ R45, R4.reuse, R14.reuse ;  /* 0x0000000e042d7220 */ /* 0x0c0fe20000410000 */
[----:B------:R-:W-:Y:S01]  /*12a80*/  FFMA.FTZ R42, R11, R14, R42 ;  /* 0x0000000e0b2a7223 */ /* 0x000fe2000001002a */
[----:B------:R-:W-:Y:S01]  /*12a90*/  FADD.FTZ R41, R41, R14 ;  /* 0x0000000e29297221 */ /* 0x000fe20000010000 */
[----:B------:R-:W-:Y:S01]  /*12aa0*/  FFMA.FTZ R18, R4, R20, R2 ;  /* 0x0000001404127223 */ /* 0x000fe20000010002 */
[----:B------:R-:W-:Y:S01]  /*12ab0*/  HADD2.F32 R46, -RZ, R108.H0_H0 ;  /* 0x2000006cff2e7230 */ /* 0x000fe20000004100 */
[----:B------:R-:W3:Y:S02]  /*12ac0*/  LDL.LU.S16 R114, [R1+0x298] ;  /* 0x0002980001727983 */ /* 0x000ee40000300600 */
        /* <DEDUP_REMOVED lines=9> */
[----:B------:R-:W-:-:S04]  /*12b60*/  FADD.FTZ R18, R18, -UR16 ;  /* 0x8000001012127e21 */ /* 0x000fc80008010000 */
        /* <DEDUP_REMOVED lines=11> */
[----:B------:R-:W-:Y:S02]  /*12c20*/  HADD2.F32 R19, -RZ, R116.H1_H1 ;  /* 0x30000074ff137230 */ /* 0x000fe40000004100 */
[----:B------:R-:W-:-:S03]  /*12c30*/  FMUL.FTZ R16, R5, R12 ;  /* 0x0000000c05107220 */ /* 0x000fc60000410000 */
[----:B------:R-:W-:Y:S01]  /*12c40*/  FADD.FTZ R19, R19, -UR16 ;  /* 0x8000001013137e21 */ /* 0x000fe20008010000 */
[----:B------:R-:W-:-:S03]  /*12c50*/  FFMA.FTZ R12, R0, R16, R10 ;  /* 0x00000010000c7223 */ /* 0x000fc6000001000a */
[----:B------:R-:W-:-:S04]  /*12c60*/  FMUL.FTZ R13, R19, UR17 ;  /* 0x00000011130d7c20 */ /* 0x000fc80008410000 */
        /* <DEDUP_REMOVED lines=22> */
[----:B------:R-:W-:-:S05]  /*12dd0*/  HADD2.F32 R0, -RZ, R115.H1_H1 ;  /* 0x30000073ff007230 */ /* 0x000fca0000004100 */
        /* <DEDUP_REMOVED lines=13> */
[----:B------:R-:W-:Y:S02]  /*12eb0*/  HADD2.F32 R11, -RZ, R113.H1_H1 ;  /* 0x30000071ff0b7230 */ /* 0x000fe40000004100 */
[----:B------:R-:W-:Y:S01]  /*12ec0*/  FADD.FTZ R45, R16, R45 ;  /* 0x0000002d102d7221 */ /* 0x000fe20000010000 */
[----:B------:R-:W-:Y:S01]  /*12ed0*/  FADD.FTZ R40, R40, R39 ;  /* 0x0000002728287221 */ /* 0x000fe20000010000 */
[----:B------:R-:W-:Y:S01]  /*12ee0*/  FMUL.FTZ R14, R14, R12 ;  /* 0x0000000c0e0e7220 */ /* 0x000fe20000410000 */
[-C--:B------:R-:W-:Y:S01]  /*12ef0*/  FFMA.FTZ R43, R15, R39.reuse, R43 ;  /* 0x000000270f2b7223 */ /* 0x080fe2000001002b */
[----:B------:R-:W-:Y:S01]  /*12f00*/  FADD.FTZ R11, R11, -UR16 ;  /* 0x800000100b0b7e21 */ /* 0x000fe20008010000 */
[----:B------:R-:W-:Y:S02]  /*12f10*/  HADD2.F32 R67, -RZ, R112.H1_H1 ;  /* 0x30000070ff437230 */ /* 0x000fe40000004100 */
[----:B------:R-:W-:Y:S01]  /*12f20*/  FMUL.FTZ R39, R5, R39 ;  /* 0x0000002705277220 */ /* 0x000fe20000410000 */
[----:B------:R-:W-:-:S02]  /*12f30*/  HADD2.F32 R47, -RZ, R107.H0_H0 ;  /* 0x2000006bff2f7230 */ /* 0x000fc40000004100 */
[----:B------:R-:W-:Y:S01]  /*12f40*/  FMUL.FTZ R12, R11, UR17 ;  /* 0x000000110b0c7c20 */ /* 0x000fe20008410000 */
[----:B------:R-:W-:Y:S02]  /*12f50*/  HADD2.F32 R65, -RZ, R110.H1_H1 ;  /* 0x3000006eff417230 */ /* 0x000fe40000004100 */
[----:B------:R-:W-:Y:S01]  /*12f60*/  FFMA.FTZ R44, R15, R39, R44 ;  /* 0x000000270f2c7223 */ /* 0x000fe2000001002c */
[----:B------:R-:W-:Y:S01]  /*12f70*/  FADD.FTZ R67, R67, -UR16 ;  /* 0x8000001043437e21 */ /* 0x000fe20008010000 */
[----:B------:R-:W-:Y:S01]  /*12f80*/  FFMA.FTZ R11, R5, R12, R3 ;  /* 0x0000000c050b7223 */ /* 0x000fe20000010003 */
[----:B------:R-:W-:Y:S01]  /*12f90*/  FADD.FTZ R45, R39, R45 ;  /* 0x0000002d272d7221 */ /* 0x000fe20000010000 */
[----:B------:R-:W-:Y:S02]  /*12fa0*/  HADD2.F32 R69, -RZ, R109.H0_H0 ;  /* 0x2000006dff457230 */ /* 0x000fe40000004100 */
[----:B------:R-:W-:Y:S01]  /*12fb0*/  FADD.FTZ R41, R41, R38 ;  /* 0x0000002629297221 */ /* 0x000fe20000010000 */
[----:B------:R-:W-:Y:S01]  /*12fc0*/  FMUL.FTZ R16, R11, -1.4426950216293334961 ;  /* 0xbfb8aa3b0b107820 */ /* 0x000fe20000410000 */
[----:B------:R-:W-:Y:S01]  /*12fd0*/  FFMA.FTZ R42, R36, R38, R42 ;  /* 0x00000026242a7223 */ /* 0x000fe2000001002a */
[----:B------:R-:W-:-:S02]  /*12fe0*/  HADD2.F32 R61, -RZ, R105.H1_H1 ;  /* 0x30000069ff3d7230 */ /* 0x000fc40000004100 */
[----:B------:R-:W-:Y:S02]  /*12ff0*/  HADD2.F32 R68, -RZ, R105.H0_H0 ;  /* 0x20000069ff447230 */ /* 0x000fe40000004100 */
[----:B------:R-:W-:Y:S01]  /*13000*/  HADD2.F32 R59, -RZ, R109.H1_H1 ;  /* 0x3000006dff3b7230 */ /* 0x000fe20000004100 */
[----:B------:R-:W0:Y:S01]  /*13010*/  MUFU.EX2 R16, R16 ;  /* 0x0000001000107308 */ /* 0x000e220000000800 */
[----:B------:R-:W-:Y:S01]  /*13020*/  FMUL.FTZ R67, R67, UR17 ;  /* 0x0000001143437c20 */ /* 0x000fe20008410000 */
[----:B------:R-:W-:Y:S01]  /*13030*/  FADD.FTZ R65, R65, -UR16 ;  /* 0x8000001041417e21 */ /* 0x000fe20008010000 */
[----:B------:R-:W-:Y:S01]  /*13040*/  FMUL.FTZ R38, R4, R38 ;  /* 0x0000002604267220 */ /* 0x000fe20000410000 */
[----:B------:R-:W-:Y:S01]  /*13050*/  FADD.FTZ R61, R61, -UR16 ;  /* 0x800000103d3d7e21 */ /* 0x000fe20008010000 */
[----:B------:R-:W-:Y:S02]  /*13060*/  HADD2.F32 R66, -RZ, R104.H0_H0 ;  /* 0x20000068ff427230 */ /* 0x000fe40000004100 */
[----:B------:R-:W-:Y:S01]  /*13070*/  FADD.FTZ R40, R40, R37 ;  /* 0x0000002528287221 */ /* 0x000fe20000010000 */
[----:B------:R-:W-:Y:S01]  /*13080*/  FFMA.FTZ R43, R34, R37, R43 ;  /* 0x00000025222b7223 */ /* 0x000fe2000001002b */
[----:B------:R-:W-:-:S02]  /*13090*/  HADD2.F32 R60, -RZ, R107.H1_H1 ;  /* 0x3000006bff3c7230 */ /* 0x000fc40000004100 */
[----:B------:R-:W-:Y:S02]  /*130a0*/  HADD2.F32 R64, -RZ, R106.H0_H0 ;  /* 0x2000006aff407230 */ /* 0x000fe40000004100 */
[--C-:B------:R-:W-:Y:S02]  /*130b0*/  HADD2.F32 R57, -RZ, R102.reuse.H1_H1 ;  /* 0x30000066ff397230 */ /* 0x100fe40000004100 */
[----:B------:R-:W-:Y:S01]  /*130c0*/  FADD.FTZ R41, R41, R35 ;  /* 0x0000002329297221 */ /* 0x000fe20000010000 */
[----:B0-----:R-:W-:Y:S01]  /*130d0*/  FADD.FTZ R16, R16, 1 ;  /* 0x3f80000010107421 */ /* 0x001fe20000010000 */
[----:B------:R-:W-:Y:S01]  /*130e0*/  FFMA.FTZ R39, R5, R67, R3 ;  /* 0x0000004305277223 */ /* 0x000fe20000010003 */
[----:B------:R-:W-:Y:S01]  /*130f0*/  FMUL.FTZ R65, R65, UR17 ;  /* 0x0000001141417c20 */ /* 0x000fe20008410000 */
[----:B------:R-:W-:Y:S01]  /*13100*/  FFMA.FTZ R44, R36, R38, R44 ;  /* 0x00000026242c7223 */ /* 0x000fe2000001002c */
[----:B------:R-:W-:Y:S01]  /*13110*/  FMUL.FTZ R61, R61, UR17 ;  /* 0x000000113d3d7c20 */ /* 0x000fe20008410000 */
[----:B------:R-:W-:Y:S01]  /*13120*/  FADD.FTZ R45, R45, R38 ;  /* 0x000000262d2d7221 */ /* 0x000fe20000010000 */
[----:B------:R-:W0:Y:S01]  /*13130*/  MUFU.RCP R16, R16 ;  /* 0x0000001000107308 */ /* 0x000e220000001000 */
[----:B------:R-:W-:Y:S01]  /*13140*/  FADD.FTZ R59, R59, -UR16 ;  /* 0x800000103b3b7e21 */ /* 0x000fe20008010000 */
[----:B------:R-:W-:Y:S01]  /*13150*/  FMUL.FTZ R37, R5, R37 ;  /* 0x0000002505257220 */ /* 0x000fe20000410000 */
[----:B------:R-:W-:-:S02]  /*13160*/  HADD2.F32 R62, -RZ, R102.H0_H0 ;  /* 0x20000066ff3e7230 */ /* 0x000fc40000004100 */
[----:B------:R-:W-:Y:S01]  /*13170*/  FFMA.FTZ R42, R32, R35, R42 ;  /* 0x00000023202a7223 */ /* 0x000fe2000001002a */
[----:B------:R-:W-:Y:S02]  /*13180*/  HADD2.F32 R55, -RZ, R106.H1_H1 ;  /* 0x3000006aff377230 */ /* 0x000fe40000004100 */
[----:B------:R-:W-:Y:S02]  /*13190*/  HADD2.F32 R63, -RZ, R101.H0_H0 ;  /* 0x20000065ff3f7230 */ /* 0x000fe40000004100 */
[----:B------:R-:W-:Y:S02]  /*131a0*/  HADD2.F32 R53, -RZ, R104.H1_H1 ;  /* 0x30000068ff357230 */ /* 0x000fe40000004100 */
[----:B------:R-:W-:Y:S01]  /*131b0*/  FADD.FTZ R40, R40, R33 ;  /* 0x0000002128287221 */ /* 0x000fe20000010000 */
[----:B------:R-:W-:Y:S02]  /*131c0*/  HADD2.F32 R58, -RZ, R103.H0_H0 ;  /* 0x20000067ff3a7230 */ /* 0x000fe40000004100 */
[----:B------:R-:W-:Y:S01]  /*131d0*/  FFMA.FTZ R43, R30, R33, R43 ;  /* 0x000000211e2b7223 */ /* 0x000fe2000001002b */
[----:B------:R-:W-:-:S02]  /*131e0*/  HADD2.F32 R51, -RZ, R99.H1_H1 ;  /* 0x30000063ff337230 */ /* 0x000fc40000004100 */
[----:B------:R-:W-:Y:S02]  /*131f0*/  HADD2.F32 R56, -RZ, R99.H0_H0 ;  /* 0x20000063ff387230 */ /* 0x000fe40000004100 */
[----:B------:R-:W-:Y:S02]  /*13200*/  HADD2.F32 R54, -RZ, R98.H0_H0 ;  /* 0x20000062ff367230 */ /* 0x000fe40000004100 */
[----:B0-----:R-:W-:Y:S01]  /*13210*/  FMUL.FTZ R46, R46, R16 ;  /* 0x000000102e2e7220 */ /* 0x001fe20000410000 */
[----:B------:R-:W-:Y:S01]  /*13220*/  FADD.FTZ R16, -R16, 1 ;  /* 0x3f80000010107421 */ /* 0x000fe20000010100 */
[----:B------:R-:W-:Y:S01]  /*13230*/  FFMA.FTZ R36, R4, R65, R2 ;  /* 0x0000004104247223 */ /* 0x000fe20000010002 */
[----:B------:R-:W-:Y:S01]  /*13240*/  FMUL.FTZ R59, R59, UR17 ;  /* 0x000000113b3b7c20 */ /* 0x000fe20008410000 */
[----:B------:R-:W-:Y:S01]  /*13250*/  FFMA.FTZ R44, R34, R37, R44 ;  /* 0x00000025222c7223 */ /* 0x000fe2000001002c */
[----:B------:R-:W-:Y:S01]  /*13260*/  FFMA.FTZ R16, R11, R16, 1 ;  /* 0x3f8000000b107423 */ /* 0x000fe20000010010 */
[----:B------:R-:W-:-:S02]  /*13270*/  HADD2.F32 R11, -RZ, R108.H1_H1 ;  /* 0x3000006cff0b7230 */ /* 0x000fc40000004100 */
[----:B------:R-:W-:Y:S01]  /*13280*/  FFMA.FTZ R34, R4, R59, R2 ;  /* 0x0000003b04227223 */ /* 0x000fe20000010002 */
[----:B------:R-:W-:Y:S01]  /*13290*/  FADD.FTZ R60, R60, -UR16 ;  /* 0x800000103c3c7e21 */ /* 0x000fe20008010000 */
[----:B------:R-:W-:Y:S01]  /*132a0*/  FMUL.FTZ R16, R46, R16 ;  /* 0x000000102e107220 */ /* 0x000fe20000410000 */
[----:B------:R-:W-:Y:S01]  /*132b0*/  FADD.FTZ R57, R57, -UR16 ;  /* 0x8000001039397e21 */ /* 0x000fe20008010000 */
[----:B------:R-:W-:Y:S01]  /*132c0*/  FADD.FTZ R11, R11, -UR16 ;  /* 0x800000100b0b7e21 */ /* 0x000fe20008010000 */
[----:B------:R-:W-:Y:S01]  /*132d0*/  FMUL.FTZ R35, R4, R35 ;  /* 0x0000002304237220 */ /* 0x000fe20000410000 */
[----:B------:R-:W-:Y:S01]  /*132e0*/  FADD.FTZ R55, R55, -UR16 ;  /* 0x8000001037377e21 */ /* 0x000fe20008010000 */
[----:B------:R-:W-:Y:S01]  /*132f0*/  FADD.FTZ R53, R53, -UR16 ;  /* 0x8000001035357e21 */ /* 0x000fe20008010000 */
[----:B------:R-:W-:Y:S01]  /*13300*/  FMUL.FTZ R11, R11, UR17 ;  /* 0x000000110b0b7c20 */ /* 0x000fe20008410000 */
[----:B------:R-:W-:Y:S01]  /*13310*/  FMUL.FTZ R33, R5, R33 ;  /* 0x0000002105217220 */ /* 0x000fe20000410000 */
[----:B------:R-:W-:Y:S01]  /*13320*/  FADD.FTZ R51, R51, -UR16 ;  /* 0x8000001033337e21 */ /* 0x000fe20008010000 */
[----:B------:R-:W-:-:S02]  /*13330*/  HADD2.F32 R49, -RZ, R103.H1_H1 ;  /* 0x30000067ff317230 */ /* 0x000fc40000004100 */
[----:B------:R-:W-:Y:S01]  /*13340*/  FFMA.FTZ R15, R4, R11, R2 ;  /* 0x0000000b040f7223 */ /* 0x000fe20000010002 */
[----:B------:R-:W-:Y:S01]  /*13350*/  FFMA.FTZ R42, R28, R31, R42 ;  /* 0x0000001f1c2a7223 */ /* 0x000fe2000001002a */
[----:B------:R-:W-:Y:S01]  /*13360*/  FADD.FTZ R41, R41, R31 ;  /* 0x0000001f29297221 */ /* 0x000fe20000010000 */
[----:B------:R-:W-:Y:S02]  /*13370*/  HADD2.F32 R52, -RZ, R100.H0_H0 ;  /* 0x20000064ff347230 */ /* 0x000fe40000004100 */
[----:B------:R-:W-:Y:S01]  /*13380*/  FMUL.FTZ R46, R15, -1.4426950216293334961 ;  /* 0xbfb8aa3b0f2e7820 */ /* 0x000fe20000410000 */
[----:B------:R-:W-:Y:S01]  /*13390*/  FADD.FTZ R45, R37, R45 ;  /* 0x0000002d252d7221 */ /* 0x000fe20000010000 */
[----:B------:R-:W-:Y:S02]  /*133a0*/  HADD2.F32 R50, -RZ, R96.H0_H0 ;  /* 0x20000060ff327230 */ /* 0x000fe40000004100 */
[----:B------:R-:W-:Y:S01]  /*133b0*/  FADD.FTZ R40, R40, R29 ;  /* 0x0000001d28287221 */ /* 0x000fe20000010000 */
[----:B------:R-:W-:-:S02]  /*133c0*/  HADD2.F32 R48, -RZ, R95.H0_H0 ;  /* 0x2000005fff307230 */ /* 0x000fc40000004100 */
[----:B------:R-:W-:Y:S01]  /*133d0*/  FMUL.FTZ R73, R5, R17 ;  /* 0x0000001105497220 */ /* 0x000fe20000410000 */
[----:B------:R-:W0:Y:S01]  /*133e0*/  MUFU.EX2 R46, R46 ;  /* 0x0000002e002e7308 */ /* 0x000e220000000800 */
[----:B------:R-:W-:Y:S02]  /*133f0*/  HADD2.F32 R71, -RZ, R71.H0_H0 ;  /* 0x20000047ff477230 */ /* 0x000fe40000004100 */
[----:B------:R-:W-:Y:S01]  /*13400*/  FMUL.FTZ R74, R4, R14 ;  /* 0x0000000e044a7220 */ /* 0x000fe20000410000 */
[----:B------:R-:W-:Y:S01]  /*13410*/  HADD2.F32 R76, -RZ, R76.H0_H0 ;  /* 0x2000004cff4c7230 */ /* 0x000fe20000004100 */
[----:B------:R-:W4:Y:S01]  /*13420*/  LDL.S16 R108, [R1+0x2a2] ;  /* 0x0002a200016c7983 */ /* 0x000f220000100600 */
[----:B--2---:R-:W-:Y:S02]  /*13430*/  HADD2.F32 R125, -RZ, R6.H0_H0 ;  /* 0x20000006ff7d7230 */ /* 0x004fe40000004100 */
[----:B------:R-:W-:Y:S01]  /*13440*/  FMUL.FTZ R60, R60, UR17 ;  /* 0x000000113c3c7c20 */ /* 0x000fe20008410000 */
[----:B------:R-:W-:Y:S01]  /*13450*/  FMUL.FTZ R57, R57, UR17 ;  /* 0x0000001139397c20 */ /* 0x000fe20008410000 */
[----:B------:R-:W-:Y:S01]  /*13460*/  FFMA.FTZ R44, R32, R35, R44 ;  /* 0x00000023202c7223 */ /* 0x000fe2000001002c */
[----:B------:R-:W-:Y:S01]  /*13470*/  FMUL.FTZ R55, R55, UR17 ;  /* 0x0000001137377c20 */ /* 0x000fe20008410000 */
[----:B------:R-:W-:Y:S01]  /*13480*/  FMUL.FTZ R53, R53, UR17 ;  /* 0x0000001135357c20 */ /* 0x000fe20008410000 */
[----:B------:R-:W-:Y:S01]  /*13490*/  HADD2.F32 R77, -RZ, R77.H0_H0 ;  /* 0x2000004dff4d7230 */ /* 0x000fe20000004100 */
[----:B------:R-:W2:Y:S01]  /*134a0*/  LDL.S16 R112, [R1+0x2aa] ;  /* 0x0002aa0001707983 */ /* 0x000ea20000100600 */
[----:B0-----:R-:W-:Y:S01]  /*134b0*/  FADD.FTZ R46, R46, 1 ;  /* 0x3f8000002e2e7421 */ /* 0x001fe20000010000 */
[----:B------:R-:W-:Y:S01]  /*134c0*/  FMUL.FTZ R51, R51, UR17 ;  /* 0x0000001133337c20 */ /* 0x000fe20008410000 */
[----:B------:R-:W-:Y:S01]  /*134d0*/  FADD.FTZ R49, R49, -UR16 ;  /* 0x8000001031317e21 */ /* 0x000fe20008010000 */
[----:B------:R-:W-:Y:S01]  /*134e0*/  FADD.FTZ R45, R45, R35 ;  /* 0x000000232d2d7221 */ /* 0x000fe20000010000 */
[----:B------:R-:W-:Y:S01]  /*134f0*/  HADD2.F32 R37, -RZ, R97.H1_H1 ;  /* 0x30000061ff257230 */ /* 0x000fe20000004100 */
[----:B------:R-:W4:Y:S01]  /*13500*/  LDL.S16 R6, [R1+0x276] ;  /* 0x0002760001067983 */ /* 0x000f220000100600 */
[----:B------:R-:W0:Y:S03]  /*13510*/  MUFU.RCP R46, R46 ;  /* 0x0000002e002e7308 */ /* 0x000e260000001000 */
[----:B------:R-:W2:Y:S01]  /*13520*/  LDL.S16 R105, [R1+0x2b2] ;  /* 0x0002b20001697983 */ /* 0x000ea20000100600 */
[----:B---3--:R-:W-:-:S02]  /*13530*/  HADD2.F32 R116, -RZ, R114.H0_H0 ;  /* 0x20000072ff747230 */ /* 0x008fc40000004100 */
[----:B------:R-:W-:Y:S01]  /*13540*/  FFMA.FTZ R32, R4, R57, R2 ;  /* 0x0000003904207223 */ /* 0x000fe20000010002 */
[----:B------:R-:W-:Y:S01]  /*13550*/  FFMA.FTZ R44, R30, R33, R44 ;  /* 0x000000211e2c7223 */ /* 0x000fe2000001002c */
[----:B------:R-:W3:Y:S04]  /*13560*/  LDL.LU.S16 R113, [R1+0x2a0] ;  /* 0x0002a00001717983 */ /* 0x000ee80000300600 */
[----:B------:R-:W2:Y:S04]  /*13570*/  LDL.LU.S16 R102, [R1+0x2b0] ;  /* 0x0002b00001667983 */ /* 0x000ea80000300600 */
[----:B------:R-:W2:Y:S01]  /*13580*/  LDL.S16 R110, [R1+0x2ac] ;  /* 0x0002ac00016e7983 */ /* 0x000ea20000100600 */
[----:B0-----:R-:W-:Y:S01]  /*13590*/  FMUL.FTZ R47, R47, R46 ;  /* 0x0000002e2f2f7220 */ /* 0x001fe20000410000 */
[----:B------:R-:W-:Y:S01]  /*135a0*/  FADD.FTZ R46, -R46, 1 ;  /* 0x3f8000002e2e7421 */ /* 0x000fe20000010100 */
[----:B------:R-:W-:Y:S01]  /*135b0*/  FMUL.FTZ R49, R49, UR17 ;  /* 0x0000001131317c20 */ /* 0x000fe20008410000 */
[----:B------:R-:W-:Y:S01]  /*135c0*/  FADD.FTZ R45, R33, R45 ;  /* 0x0000002d212d7221 */ /* 0x000fe20000010000 */
[----:B------:R-:W-:Y:S01]  /*135d0*/  FADD.FTZ R37, R37, -UR16 ;  /* 0x8000001025257e21 */ /* 0x000fe20008010000 */
[----:B------:R-:W-:Y:S01]  /*135e0*/  FFMA.FTZ R15, R15, R46, 1 ;  /* 0x3f8000000f0f7423 */ /* 0x000fe2000001002e */
[----:B------:R-:W-:Y:S01]  /*135f0*/  FMUL.FTZ R46, R39, -1.4426950216293334961 ;  /* 0xbfb8aa3b272e7820 */ /* 0x000fe20000410000 */
[----:B------:R-:W-:-:S02]  /*13600*/  HADD2.F32 R35, -RZ, R95.H1_H1 ;  /* 0x3000005fff237230 */ /* 0x000fc40000004100 */
[----:B------:R-:W-:Y:S01]  /*13610*/  FFMA.FTZ R30, R4, R53, R2 ;  /* 0x00000035041e7223 */ /* 0x000fe20000010002 */
[----:B------:R-:W-:Y:S01]  /*13620*/  FMUL.FTZ R15, R47, R15 ;  /* 0x0000000f2f0f7220 */ /* 0x000fe20000410000 */
[----:B------:R-:W3:Y:S01]  /*13630*/  LDL.S16 R114, [R1+0x2a4] ;  /* 0x0002a40001727983 */ /* 0x000ee20000100600 */
[----:B------:R-:W0:Y:S01]  /*13640*/  MUFU.EX2 R46, R46 ;  /* 0x0000002e002e7308 */ /* 0x000e220000000800 */
[----:B------:R-:W-:Y:S01]  /*13650*/  FMUL.FTZ R37, R37, UR17 ;  /* 0x0000001125257c20 */ /* 0x000fe20008410000 */
[----:B------:R-:W-:Y:S01]  /*13660*/  HADD2.F32 R33, -RZ, R90.H1_H1 ;  /* 0x3000005aff217230 */ /* 0x000fe20000004100 */
[----:B------:R-:W2:Y:S04]  /*13670*/  LDL.LU.S16 R109, [R1+0x2a8] ;  /* 0x0002a800016d7983 */ /* 0x000ea80000300600 */
[----:B------:R-:W2:Y:S04]  /*13680*/  LDL.S16 R99, [R1+0x2bc] ;  /* 0x0002bc0001637983 */ /* 0x000ea80000100600 */
[----:B------:R-:W2:Y:S01]  /*13690*/  LDL.S16 R107, [R1+0x2b4] ;  /* 0x0002b400016b7983 */ /* 0x000ea20000100600 */
[----:B0-----:R-:W-:-:S03]  /*136a0*/  FADD.FTZ R46, R46, 1 ;  /* 0x3f8000002e2e7421 */ /* 0x001fc60000010000 */
[----:B------:R-:W2:Y:S03]  /*136b0*/  LDL.S16 R95, [R1+0x2cc] ;  /* 0x0002cc00015f7983 */ /* 0x000ea60000100600 */
[----:B------:R-:W0:Y:S02]  /*136c0*/  MUFU.RCP R46, R46 ;  /* 0x0000002e002e7308 */ /* 0x000e240000001000 */
[----:B0-----:R-:W-:Y:S01]  /*136d0*/  FMUL.FTZ R69, R69, R46 ;  /* 0x0000002e45457220 */ /* 0x001fe20000410000 */
[----:B------:R-:W-:-:S04]  /*136e0*/  FADD.FTZ R46, -R46, 1 ;  /* 0x3f8000002e2e7421 */ /* 0x000fc80000010100 */
[----:B------:R-:W-:Y:S01]  /*136f0*/  FFMA.FTZ R46, R39, R46, 1 ;  /* 0x3f800000272e7423 */ /* 0x000fe2000001002e */
[----:B------:R-:W-:-:S06]  /*13700*/  FMUL.FTZ R39, R36, -1.4426950216293334961 ;  /* 0xbfb8aa3b24277820 */ /* 0x000fcc0000410000 */
[----:B------:R-:W0:Y:S02]  /*13710*/  MUFU.EX2 R39, R39 ;  /* 0x0000002700277308 */ /* 0x000e240000000800 */
[----:B0-----:R-:W-:-:S06]  /*13720*/  FADD.FTZ R39, R39, 1 ;  /* 0x3f80000027277421 */ /* 0x001fcc0000010000 */
[----:B------:R-:W0:Y:S02]  /*13730*/  MUFU.RCP R39, R39 ;  /* 0x0000002700277308 */ /* 0x000e240000001000 */
        /* <DEDUP_REMOVED lines=59> */
[----:B------:R-:W-:-:S04]  /*13af0*/  FMUL.FTZ R30, R4, R31 ;  /* 0x0000001f041e7220 */ /* 0x000fc80000410000 */
[----:B------:R-:W-:Y:S01]  /*13b00*/  FFMA.FTZ R44, R28, R30, R44 ;  /* 0x0000001e1c2c7223 */ /* 0x000fe2000001002c */
[----:B------:R-:W-:-:S04]  /*13b10*/  FFMA.FTZ R28, R4, R49, R2 ;  /* 0x00000031041c7223 */ /* 0x000fc80000010002 */
[----:B------:R-:W-:-:S06]  /*13b20*/  FMUL.FTZ R31, R28, -1.4426950216293334961 ;  /* 0xbfb8aa3b1c1f7820 */ /* 0x000fcc0000410000 */
[----:B------:R-:W0:Y:S02]  /*13b30*/  MUFU.EX2 R31, R31 ;  /* 0x0000001f001f7308 */ /* 0x000e240000000800 */
[----:B0-----:R-:W-:-:S06]  /*13b40*/  FADD.FTZ R31, R31, 1 ;  /* 0x3f8000001f1f7421 */ /* 0x001fcc0000010000 */
[----:B------:R-:W0:Y:S01]  /*13b50*/  MUFU.RCP R31, R31 ;  /* 0x0000001f001f7308 */ /* 0x000e220000001000 */
[----:B------:R-:W-:Y:S02]  /*13b60*/  HADD2.F32 R47, -RZ, R101.H1_H1 ;  /* 0x30000065ff2f7230 */ /* 0x000fe40000004100 */
[----:B------:R-:W-:Y:S01]  /*13b70*/  FADD.FTZ R30, R45, R30 ;  /* 0x0000001e2d1e7221 */ /* 0x000fe20000010000 */
[----:B------:R-:W-:Y:S01]  /*13b80*/  FMUL.FTZ R69, R69, R46 ;  /* 0x0000002e45457220 */ /* 0x000fe20000410000 */
[----:B------:R-:W-:Y:S01]  /*13b90*/  FMUL.FTZ R54, R54, R32 ;  /* 0x0000002036367220 */ /* 0x000fe20000410000 */
[----:B------:R-:W-:Y:S01]  /*13ba0*/  FMUL.FTZ R68, R68, R39 ;  /* 0x0000002744447220 */ /* 0x000fe20000410000 */
[----:B------:R-:W-:Y:S01]  /*13bb0*/  FADD.FTZ R47, R47, -UR16 ;  /* 0x800000102f2f7e21 */ /* 0x000fe20008010000 */
[----:B------:R-:W-:Y:S01]  /*13bc0*/  FADD.FTZ R35, R35, -UR16 ;  /* 0x8000001023237e21 */ /* 0x000fe20008010000 */
[----:B------:R-:W-:Y:S01]  /*13bd0*/  FMUL.FTZ R66, R66, R38 ;  /* 0x0000002642427220 */ /* 0x000fe20000410000 */
[----:B------:R-:W-:Y:S01]  /*13be0*/  FADD.FTZ R33, R33, -UR16 ;  /* 0x8000001021217e21 */ /* 0x000fe20008010000 */
[----:B------:R-:W-:Y:S01]  /*13bf0*/  FMUL.FTZ R47, R47, UR17 ;  /* 0x000000112f2f7c20 */ /* 0x000fe20008410000 */
[----:B0-----:R-:W-:Y:S01]  /*13c00*/  FMUL.FTZ R52, R52, R31 ;  /* 0x0000001f34347220 */ /* 0x001fe20000410000 */
[----:B------:R-:W-:Y:S01]  /*13c10*/  FADD.FTZ R31, -R31, 1 ;  /* 0x3f8000001f1f7421 */ /* 0x000fe20000010100 */
[----:B------:R-:W-:Y:S01]  /*13c20*/  FMUL.FTZ R62, R62, R36 ;  /* 0x000000243e3e7220 */ /* 0x000fe20000410000 */
[----:B------:R-:W-:Y:S01]  /*13c30*/  FMUL.FTZ R58, R58, R34 ;  /* 0x000000223a3a7220 */ /* 0x000fe20000410000 */
[----:B----4-:R-:W-:-:S02]  /*13c40*/  HADD2.F32 R117, -RZ, R6.H0_H0 ;  /* 0x20000006ff757230 */ /* 0x010fc40000004100 */
[----:B------:R-:W-:Y:S01]  /*13c50*/  FFMA.FTZ R31, R28, R31, 1 ;  /* 0x3f8000001c1f7423 */ /* 0x000fe2000001001f */
[----:B------:R-:W-:Y:S01]  /*13c60*/  FFMA.FTZ R28, R5, R47, R3 ;  /* 0x0000002f051c7223 */ /* 0x000fe20000010003 */
[----:B------:R-:W-:Y:S01]  /*13c70*/  HADD2.F32 R45, -RZ, R96.H1_H1 ;  /* 0x30000060ff2d7230 */ /* 0x000fe20000004100 */
[----:B------:R-:W4:Y:S01]  /*13c80*/  LDL.LU.S16 R101, [R1+0x2be] ;  /* 0x0002be0001657983 */ /* 0x000f220000300600 */
[----:B------:R-:W-:Y:S01]  /*13c90*/  FMUL.FTZ R52, R52, R31 ;  /* 0x0000001f34347220 */ /* 0x000fe20000410000 */
[----:B------:R-:W-:Y:S01]  /*13ca0*/  FMUL.FTZ R31, R28, -1.4426950216293334961 ;  /* 0xbfb8aa3b1c1f7820 */ /* 0x000fe20000410000 */
[----:B------:R-:W-:Y:S02]  /*13cb0*/  HADD2.F32 R46, -RZ, R97.H0_H0 ;  /* 0x20000061ff2e7230 */ /* 0x000fe40000004100 */
[----:B------:R-:W-:Y:S01]  /*13cc0*/  FADD.FTZ R45, R45, -UR16 ;  /* 0x800000102d2d7e21 */ /* 0x000fe20008010000 */
[----:B------:R-:W-:Y:S02]  /*13cd0*/  HADD2.F32 R32, -RZ, R98.H1_H1 ;  /* 0x30000062ff207230 */ /* 0x000fe40000004100 */
[----:B------:R-:W-:Y:S01]  /*13ce0*/  HADD2.F32 R39, -RZ, R93.H1_H1 ;  /* 0x3000005dff277230 */ /* 0x000fe20000004100 */
[----:B------:R-:W0:Y:S01]  /*13cf0*/  MUFU.EX2 R31, R31 ;  /* 0x0000001f001f7308 */ /* 0x000e220000000800 */
[----:B------:R-:W-:Y:S01]  /*13d00*/  FMUL.FTZ R45, R45, UR17 ;  /* 0x000000112d2d7c20 */ /* 0x000fe20008410000 */
[----:B------:R-:W-:Y:S01]  /*13d10*/  FMUL.FTZ R35, R35, UR17 ;  /* 0x0000001123237c20 */ /* 0x000fe20008410000 */
[----:B------:R-:W-:-:S02]  /*13d20*/  HADD2.F32 R38, -RZ, R90.H0_H0 ;  /* 0x2000005aff267230 */ /* 0x000fc40000004100 */
[----:B------:R-:W-:Y:S01]  /*13d30*/  FADD.FTZ R32, R32, -UR16 ;  /* 0x8000001020207e21 */ /* 0x000fe20008010000 */
[----:B------:R-:W-:Y:S01]  /*13d40*/  FADD.FTZ R39, R39, -UR16 ;  /* 0x8000001027277e21 */ /* 0x000fe20008010000 */
[----:B------:R-:W-:Y:S01]  /*13d50*/  FMUL.FTZ R33, R33, UR17 ;  /* 0x0000001121217c20 */ /* 0x000fe20008410000 */
[----:B------:R-:W-:Y:S01]  /*13d60*/  HADD2.F32 R36, -RZ, R89.H0_H0 ;  /* 0x20000059ff247230 */ /* 0x000fe20000004100 */
[----:B------:R-:W4:Y:S01]  /*13d70*/  LDL.S16 R6, [R1+0x282] ;  /* 0x0002820001067983 */ /* 0x000f220000100600 */
[----:B------:R-:W-:Y:S02]  /*13d80*/  HADD2.F32 R34, -RZ, R91.H0_H0 ;  /* 0x2000005bff227230 */ /* 0x000fe40000004100 */
[----:B------:R-:W-:Y:S01]  /*13d90*/  HADD2.F32 R96, -RZ, R108.H0_H0 ;  /* 0x2000006cff607230 */ /* 0x000fe20000004100 */
[----:B------:R-:W4:Y:S01]  /*13da0*/  LDL.S16 R97, [R1+0x2ca] ;  /* 0x0002ca0001617983 */ /* 0x000f220000100600 */
[----:B0-----:R-:W-:Y:S01]  /*13db0*/  FADD.FTZ R31, R31, 1 ;  /* 0x3f8000001f1f7421 */ /* 0x001fe20000010000 */
[----:B------:R-:W-:-:S02]  /*13dc0*/  FMUL.FTZ R39, R39, UR17 ;  /* 0x0000001127277c20 */ /* 0x000fc40008410000 */
[----:B------:R-:W4:Y:S03]  /*13dd0*/  LDL.LU.S16 R108, [R1+0x2a6] ;  /* 0x0002a600016c7983 */ /* 0x000f260000300600 */
[----:B------:R-:W0:Y:S01]  /*13de0*/  MUFU.RCP R31, R31 ;  /* 0x0000001f001f7308 */ /* 0x000e220000001000 */
[----:B---3--:R-:W-:Y:S01]  /*13df0*/  HADD2.F32 R114, -RZ, R114.H0_H0 ;  /* 0x20000072ff727230 */ /* 0x008fe20000004100 */
[----:B------:R-:W3:Y:S01]  /*13e00*/  LDL.LU.S16 R90, [R1+0x2c8] ;  /* 0x0002c800015a7983 */ /* 0x000ee20000300600 */
[----:B------:R-:W-:Y:S02]  /*13e10*/  HADD2.F32 R113, -RZ, R113.H0_H0 ;  /* 0x20000071ff717230 */ /* 0x000fe40000004100 */
[----:B--2---:R-:W-:Y:S01]  /*13e20*/  HADD2.F32 R106, -RZ, R102.H0_H0 ;  /* 0x20000066ff6a7230 */ /* 0x004fe20000004100 */
[----:B------:R-:W2:Y:S01]  /*13e30*/  LDL.LU.S16 R98, [R1+0x2c0] ;  /* 0x0002c00001627983 */ /* 0x000ea20000300600 */
[----:B0-----:R-:W-:Y:S01]  /*13e40*/  FMUL.FTZ R50, R50, R31 ;  /* 0x0000001f32327220 */ /* 0x001fe20000410000 */
[----:B------:R-:W-:Y:S01]  /*13e50*/  FADD.FTZ R31, -R31, 1 ;  /* 0x3f8000001f1f7421 */ /* 0x000fe20000010100 */
[----:B----4-:R-:W-:-:S03]  /*13e60*/  HADD2.F32 R115, -RZ, R6.H0_H0 ;  /* 0x20000006ff737230 */ /* 0x010fc60000004100 */
[----:B------:R-:W-:Y:S01]  /*13e70*/  FFMA.FTZ R31, R28, R31, 1 ;  /* 0x3f8000001c1f7423 */ /* 0x000fe2000001001f */
[CC--:B------:R-:W-:Y:S01]  /*13e80*/  FFMA.FTZ R28, R26.reuse, R29.reuse, R43 ;  /* 0x0000001d1a1c7223 */ /* 0x0c0fe2000001002b */
[----:B------:R-:W-:Y:S01]  /*13e90*/  FMUL.FTZ R29, R5, R29 ;  /* 0x0000001d051d7220 */ /* 0x000fe20000410000 */
[----:B------:R-:W4:Y:S03]  /*13ea0*/  LDL.S16 R6, [R1+0x28e] ;  /* 0x00028e0001067983 */ /* 0x000f260000100600 */
[----:B------:R-:W-:Y:S01]  /*13eb0*/  FFMA.FTZ R44, R26, R29, R44 ;  /* 0x0000001d1a2c7223 */ /* 0x000fe2000001002c */
[----:B------:R-:W-:Y:S01]  /*13ec0*/  FFMA.FTZ R26, R4, R45, R2 ;  /* 0x0000002d041a7223 */ /* 0x000fe20000010002 */
[----:B------:R-:W-:Y:S01]  /*13ed0*/  FMUL.FTZ R50, R50, R31 ;  /* 0x0000001f32327220 */ /* 0x000fe20000410000 */
[----:B------:R-:W-:Y:S01]  /*13ee0*/  FADD.FTZ R114, R114, -UR16 ;  /* 0x8000001072727e21 */ /* 0x000fe20008010000 */
[----:B------:R-:W3:Y:S01]  /*13ef0*/  LDL.LU.S16 R102, [R1+0x2b8] ;  /* 0x0002b80001667983 */ /* 0x000ee20000300600 */
        /* <DEDUP_REMOVED lines=16> */
[----:B------:R-:W-:Y:S01]  /*14000*/  FMUL.FTZ R48, R48, R31 ;  /* 0x0000001f30307220 */ /* 0x000fe20000410000 */
[----:B------:R-:W-:Y:S01]  /*14010*/  FMUL.FTZ R31, R4, R27 ;  /* 0x0000001b041f7220 */ /* 0x000fe20000410000 */
[----:B0-----:R-:W-:Y:S01]  /*14020*/  FMUL.FTZ R46, R46, R29 ;  /* 0x0000001d2e2e7220 */ /* 0x001fe20000410000 */
[----:B------:R-:W-:-:S04]  /*14030*/  FADD.FTZ R29, -R29, 1 ;  /* 0x3f8000001d1d7421 */ /* 0x000fc80000010100 */
[----:B------:R-:W-:Y:S01]  /*14040*/  FFMA.FTZ R29, R26, R29, 1 ;  /* 0x3f8000001a1d7423 */ /* 0x000fe2000001001d */
[----:B------:R-:W-:Y:S01]  /*14050*/  FADD.FTZ R26, R41, R27 ;  /* 0x0000001b291a7221 */ /* 0x000fe20000010000 */
[----:B------:R-:W-:Y:S02]  /*14060*/  FMUL.FTZ R41, R32, UR17 ;  /* 0x0000001120297c20 */ /* 0x000fe40008410000 */
[----:B------:R-:W-:Y:S01]  /*14070*/  FMUL.FTZ R46, R46, R29 ;  /* 0x0000001d2e2e7220 */ /* 0x000fe20000410000 */
[C---:B------:R-:W-:Y:S01]  /*14080*/  FFMA.FTZ R29, R24.reuse, R27, R42 ;  /* 0x0000001b181d7223 */ /* 0x040fe2000001002a */
[----:B------:R-:W-:Y:S01]  /*14090*/  FFMA.FTZ R27, R24, R31, R44 ;  /* 0x0000001f181b7223 */ /* 0x000fe2000001002c */
[----:B------:R-:W-:-:S04]  /*140a0*/  FFMA.FTZ R24, R4, R41, R2 ;  /* 0x0000002904187223 */ /* 0x000fc80000010002 */
[----:B------:R-:W-:-:S06]  /*140b0*/  FMUL.FTZ R32, R24, -1.4426950216293334961 ;  /* 0xbfb8aa3b18207820 */ /* 0x000fcc0000410000 */
[----:B------:R-:W0:Y:S02]  /*140c0*/  MUFU.EX2 R32, R32 ;  /* 0x0000002000207308 */ /* 0x000e240000000800 */
[----:B0-----:R-:W-:-:S06]  /*140d0*/  FADD.FTZ R32, R32, 1 ;  /* 0x3f80000020207421 */ /* 0x001fcc0000010000 */
[----:B------:R-:W0:Y:S01]  /*140e0*/  MUFU.RCP R32, R32 ;  /* 0x0000002000207308 */ /* 0x000e220000001000 */
[----:B------:R-:W-:Y:S02]  /*140f0*/  HADD2.F32 R44, -RZ, R93.H0_H0 ;  /* 0x2000005dff2c7230 */ /* 0x000fe40000004100 */
[----:B------:R-:W-:Y:S01]  /*14100*/  FADD.FTZ R30, R30, R31 ;  /* 0x0000001f1e1e7221 */ /* 0x000fe20000010000 */
[----:B------:R-:W-:Y:S02]  /*14110*/  HADD2.F32 R42, -RZ, R92.H0_H0 ;  /* 0x2000005cff2a7230 */ /* 0x000fe40000004100 */
[----:B------:R-:W-:Y:S01]  /*14120*/  FFMA.FTZ R28, R22, R25, R28 ;  /* 0x00000019161c7223 */ /* 0x000fe2000001001c */
[----:B------:R-:W-:Y:S01]  /*14130*/  FADD.FTZ R26, R26, R23 ;  /* 0x000000171a1a7221 */ /* 0x000fe20000010000 */
[----:B------:R-:W-:Y:S01]  /*14140*/  FFMA.FTZ R29, R20, R23, R29 ;  /* 0x00000017141d7223 */ /* 0x000fe2000001001d */
[----:B------:R-:W2:Y:S01]  /*14150*/  LDL.S16 R93, [R1+0x2c2] ;  /* 0x0002c200015d7983 */ /* 0x000ea20000100600 */
        /* <DEDUP_REMOVED lines=20> */
[----:B------:R-:W-:Y:S02]  /*142a0*/  HADD2.F32 R40, -RZ, R94.H0_H0 ;  /* 0x2000005eff287230 */ /* 0x000fe40000004100 */
[----:B------:R-:W-:-:S03]  /*142b0*/  FADD.FTZ R30, R25, R30 ;  /* 0x0000001e191e7221 */ /* 0x000fc60000010000 */
        /* <DEDUP_REMOVED lines=9> */
[----:B------:R-:W-:Y:S01]  /*14350*/  FFMA.FTZ R27, R20, R23, R27 ;  /* 0x00000017141b7223 */ /* 0x000fe2000001001b */
        /* <DEDUP_REMOVED lines=8> */
[----:B------:R-:W-:Y:S01]  /*143e0*/  FMUL.FTZ R40, R40, R31 ;  /* 0x0000001f28287220 */ /* 0x000fe20000410000 */
[----:B------:R-:W-:-:S05]  /*143f0*/  HADD2.F32 R31, -RZ, R94.H1_H1 ;  /* 0x3000005eff1f7230 */ /* 0x000fca0000004100 */
        /* <DEDUP_REMOVED lines=11> */
[----:B------:R-:W-:Y:S01]  /*144b0*/  FFMA.FTZ R70, R18, R21, R28 ;  /* 0x0000001512467223 */ /* 0x000fe2000001001c */
[----:B0-----:R-:W-:Y:S01]  /*144c0*/  FMUL.FTZ R34, R34, R22 ;  /* 0x0000001622227220 */ /* 0x001fe20000410000 */
[----:B------:R-:W-:-:S04]  /*144d0*/  FADD.FTZ R22, -R22, 1 ;  /* 0x3f80000016167421 */ /* 0x000fc80000010100 */
[----:B------:R-:W-:-:S04]  /*144e0*/  FFMA.FTZ R22, R20, R22, 1 ;  /* 0x3f80000014167423 */ /* 0x000fc80000010016 */
[----:B------:R-:W-:Y:S01]  /*144f0*/  FMUL.FTZ R34, R34, R22 ;  /* 0x0000001622227220 */ /* 0x000fe20000410000 */
[----:B------:R-:W-:Y:S02]  /*14500*/  HADD2.F32 R22, -RZ, R92.H1_H1 ;  /* 0x3000005cff167230 */ /* 0x000fe40000004100 */
[----:B------:R-:W-:Y:S01]  /*14510*/  FADD.FTZ R20, R24, R21 ;  /* 0x0000001518147221 */ /* 0x000fe20000010000 */
[----:B------:R-:W-:Y:S02]  /*14520*/  FMUL.FTZ R21, R5, R21 ;  /* 0x0000001505157220 */ /* 0x000fe40000410000 */
[----:B------:R-:W-:Y:S02]  /*14530*/  FADD.FTZ R22, R22, -UR16 ;  /* 0x8000001016167e21 */ /* 0x000fe40008010000 */
[----:B------:R-:W-:Y:S02]  /*14540*/  FFMA.FTZ R27, R18, R21, R27 ;  /* 0x00000015121b7223 */ /* 0x000fe4000001001b */
[----:B------:R-:W-:-:S04]  /*14550*/  FMUL.FTZ R28, R22, UR17 ;  /* 0x00000011161c7c20 */ /* 0x000fc80008410000 */
[----:B------:R-:W-:-:S04]  /*14560*/  FFMA.FTZ R18, R4, R28, R2 ;  /* 0x0000001c04127223 */ /* 0x000fc80000010002 */
[----:B------:R-:W-:-:S06]  /*14570*/  FMUL.FTZ R22, R18, -1.4426950216293334961 ;  /* 0xbfb8aa3b12167820 */ /* 0x000fcc0000410000 */
[----:B------:R-:W0:Y:S02]  /*14580*/  MUFU.EX2 R22, R22 ;  /* 0x0000001600167308 */ /* 0x000e240000000800 */
[----:B0-----:R-:W-:-:S06]  /*14590*/  FADD.FTZ R22, R22, 1 ;  /* 0x3f80000016167421 */ /* 0x001fcc0000010000 */
[----:B------:R-:W0:Y:S01]  /*145a0*/  MUFU.RCP R22, R22 ;  /* 0x0000001600167308 */ /* 0x000e220000001000 */
[--C-:B------:R-:W-:Y:S02]  /*145b0*/  HADD2.F32 R24, -RZ, R87.reuse.H1_H1 ;  /* 0x30000057ff187230 */ /* 0x100fe40000004100 */
[----:B------:R-:W-:Y:S01]  /*145c0*/  FMUL.FTZ R44, R44, R32 ;  /* 0x000000202c2c7220 */ /* 0x000fe20000410000 */
[----:B------:R-:W-:Y:S02]  /*145d0*/  HADD2.F32 R32, -RZ, R87.H0_H0 ;  /* 0x20000057ff207230 */ /* 0x000fe40000004100 */
[----:B------:R-:W-:Y:S01]  /*145e0*/  FADD.FTZ R30, R30, R23 ;  /* 0x000000171e1e7221 */ /* 0x000fe20000010000 */
[----:B------:R-:W-:Y:S01]  /*145f0*/  FADD.FTZ R26, R26, R19 ;  /* 0x000000131a1a7221 */ /* 0x000fe20000010000 */
[----:B------:R-:W-:Y:S01]  /*14600*/  FADD.FTZ R24, R24, -UR16 ;  /* 0x8000001018187e21 */ /* 0x000fe20008010000 */
[----:B------:R-:W-:Y:S01]  /*14610*/  FMUL.FTZ R38, R38, R25 ;  /* 0x0000001926267220 */ /* 0x000fe20000410000 */
[----:B------:R-:W-:Y:S01]  /*14620*/  FADD.FTZ R20, R20, R17 ;  /* 0x0000001114147221 */ /* 0x000fe20000010000 */
[----:B------:R-:W-:Y:S01]  /*14630*/  FFMA.FTZ R70, R10, R17, R70 ;  /* 0x000000110a467223 */ /* 0x000fe20000010046 */
[----:B------:R-:W-:Y:S01]  /*14640*/  FMUL.FTZ R24, R24, UR17 ;  /* 0x0000001118187c20 */ /* 0x000fe20008410000 */
[----:B----4-:R-:W-:-:S02]  /*14650*/  HADD2.F32 R104, -RZ, R6.H0_H0 ;  /* 0x20000006ff687230 */ /* 0x010fc40000004100 */
[----:B------:R-:W-:Y:S01]  /*14660*/  FMUL.FTZ R114, R114, UR17 ;  /* 0x0000001172727c20 */ /* 0x000fe20008410000 */
[----:B------:R-:W-:Y:S01]  /*14670*/  HADD2.F32 R92, -RZ, R112.H0_H0 ;  /* 0x20000070ff5c7230 */ /* 0x000fe20000004100 */
[----:B------:R-:W4:Y:S01]  /*14680*/  LDL.S16 R87, [R1+0x2d4] ;  /* 0x0002d40001577983 */ /* 0x000f220000100600 */
[----:B0-----:R-:W-:Y:S01]  /*14690*/  FMUL.FTZ R32, R32, R22 ;  /* 0x0000001620207220 */ /* 0x001fe20000410000 */
[----:B------:R-:W-:Y:S01]  /*146a0*/  FADD.FTZ R22, -R22, 1 ;  /* 0x3f80000016167421 */ /* 0x000fe20000010100 */
[----:B------:R-:W-:Y:S01]  /*146b0*/  FADD.FTZ R23, R21, R30 ;  /* 0x0000001e15177221 */ /* 0x000fe20000010000 */
[----:B------:R-:W-:Y:S02]  /*146c0*/  HADD2.F32 R25, -RZ, R88.H0_H0 ;  /* 0x20000058ff197230 */ /* 0x000fe40000004100 */
[----:B------:R-:W-:Y:S01]  /*146d0*/  FFMA.FTZ R70, R12, R16, R70 ;  /* 0x000000100c467223 */ /* 0x000fe20000010046 */
[----:B------:R-:W-:Y:S01]  /*146e0*/  FFMA.FTZ R22, R18, R22, 1 ;  /* 0x3f80000012167423 */ /* 0x000fe20000010016 */
[----:B------:R-:W-:Y:S01]  /*146f0*/  FFMA.FTZ R18, R5, R24, R3 ;  /* 0x0000001805127223 */ /* 0x000fe20000010003 */
[----:B------:R-:W3:Y:S03]  /*14700*/  LDL.S16 R6, [R1+0x29a] ;  /* 0x00029a0001067983 */ /* 0x000ee60000100600 */
[----:B------:R-:W-:-:S06]  /*14710*/  FMUL.FTZ R21, R18, -1.4426950216293334961 ;  /* 0xbfb8aa3b12157820 */ /* 0x000fcc0000410000 */
[----:B------:R-:W0:Y:S02]  /*14720*/  MUFU.EX2 R21, R21 ;  /* 0x0000001500157308 */ /* 0x000e240000000800 */
[----:B0-----:R-:W-:-:S06]  /*14730*/  FADD.FTZ R21, R21, 1 ;  /* 0x3f80000015157421 */ /* 0x001fcc0000010000 */
[----:B------:R-:W0:Y:S01]  /*14740*/  MUFU.RCP R21, R21 ;  /* 0x0000001500157308 */ /* 0x000e220000001000 */
[----:B------:R-:W-:Y:S02]  /*14750*/  HADD2.F32 R30, -RZ, R86.H0_H0 ;  /* 0x20000056ff1e7230 */ /* 0x000fe40000004100 */
[----:B------:R-:W-:Y:S01]  /*14760*/  FMUL.FTZ R32, R32, R22 ;  /* 0x0000001620207220 */ /* 0x000fe20000410000 */
[----:B------:R-:W-:Y:S02]  /*14770*/  HADD2.F32 R22, -RZ, R91.H1_H1 ;  /* 0x3000005bff167230 */ /* 0x000fe40000004100 */
[----:B------:R-:W-:Y:S01]  /*14780*/  FFMA.FTZ R70, R67, R69, R70 ;  /* 0x0000004543467223 */ /* 0x000fe20000010046 */
[----:B------:R-:W-:Y:S01]  /*14790*/  HADD2.F32 R112, -RZ, R108.H0_H0 ;  /* 0x2000006cff707230 */ /* 0x000fe20000004100 */
[----:B------:R-:W4:Y:S01]  /*147a0*/  LDL.S16 R91, [R1+0x2d2] ;  /* 0x0002d200015b7983 */ /* 0x000f220000100600 */
[----:B------:R-:W-:Y:S01]  /*147b0*/  FADD.FTZ R22, R22, -UR16 ;  /* 0x8000001016167e21 */ /* 0x000fe20008010000 */
[----:B0-----:R-:W-:Y:S01]  /*147c0*/  FMUL.FTZ R30, R30, R21 ;  /* 0x000000151e1e7220 */ /* 0x001fe20000410000 */
[----:B------:R-:W-:-:S02]  /*147d0*/  FADD.FTZ R21, -R21, 1 ;  /* 0x3f80000015157421 */ /* 0x000fc40000010100 */
[----:B------:R-:W-:Y:S01]  /*147e0*/  FMUL.FTZ R22, R22, UR17 ;  /* 0x0000001116167c20 */ /* 0x000fe20008410000 */
[----:B------:R-:W-:Y:S01]  /*147f0*/  FFMA.FTZ R70, R61, R66, R70 ;  /* 0x000000423d467223 */ /* 0x000fe20000010046 */
[----:B------:R-:W4:Y:S01]  /*14800*/  LDL.LU.S16 R108, [R1+0x2ae] ;  /* 0x0002ae00016c7983 */ /* 0x000f220000300600 */
        /* <DEDUP_REMOVED lines=9> */
[----:B------:R-:W0:Y:S02]  /*148a0*/  MUFU.RCP R21, R21 ;  /* 0x0000001500157308 */ /* 0x000e240000001000 */
[----:B0-----:R-:W-:Y:S01]  /*148b0*/  FMUL.FTZ R25, R25, R21 ;  /* 0x0000001519197220 */ /* 0x001fe20000410000 */
[----:B------:R-:W-:-:S04]  /*148c0*/  FADD.FTZ R21, -R21, 1 ;  /* 0x3f80000015157421 */ /* 0x000fc80000010100 */
[----:B------:R-:W-:Y:S01]  /*148d0*/  FFMA.FTZ R21, R13, R21, 1 ;  /* 0x3f8000000d157423 */ /* 0x000fe20000010015 */
[----:B------:R-:W-:Y:S02]  /*148e0*/  HADD2.F32 R13, -RZ, R89.H1_H1 ;  /* 0x30000059ff0d7230 */ /* 0x000fe40000004100 */
[----:B------:R-:W-:Y:S02]  /*148f0*/  HADD2.F32 R29, -RZ, R81.H0_H0 ;  /* 0x20000051ff1d7230 */ /* 0x000fe40000004100 */
[----:B------:R-:W-:Y:S01]  /*14900*/  FMUL.FTZ R25, R25, R21 ;  /* 0x0000001519197220 */ /* 0x000fe20000410000 */
[----:B------:R-:W-:Y:S01]  /*14910*/  FFMA.FTZ R10, R10, R73, R27 ;  /* 0x000000490a0a7223 */ /* 0x000fe2000001001b */
[----:B------:R-:W-:Y:S01]  /*14920*/  FADD.FTZ R13, R13, -UR16 ;  /* 0x800000100d0d7e21 */ /* 0x000fe20008010000 */
[----:B------:R-:W-:Y:S01]  /*14930*/  FFMA.FTZ R72, R0, R14, R18 ;  /* 0x0000000e00487223 */ /* 0x000fe20000010012 */
[----:B------:R-:W-:Y:S01]  /*14940*/  FFMA.FTZ R70, R60, R62, R70 ;  /* 0x0000003e3c467223 */ /* 0x000fe20000010046 */
[----:B---3--:R-:W-:-:S02]  /*14950*/  HADD2.F32 R100, -RZ, R6.H0_H0 ;  /* 0x20000006ff647230 */ /* 0x008fc40000004100 */
[----:B------:R-:W-:Y:S01]  /*14960*/  FMUL.FTZ R21, R13, UR17 ;  /* 0x000000110d157c20 */ /* 0x000fe20008410000 */
[----:B------:R-:W-:Y:S01]  /*14970*/  FADD.FTZ R13, R23, R19 ;  /* 0x00000013170d7221 */ /* 0x000fe20000010000 */
[----:B------:R-:W-:Y:S01]  /*14980*/  FFMA.FTZ R18, R0, R74, R10 ;  /* 0x0000004a00127223 */ /* 0x000fe2000001000a */
[----:B------:R-:W-:Y:S01]  /*14990*/  FFMA.FTZ R72, R11, R15, R72 ;  /* 0x0000000f0b487223 */ /* 0x000fe20000010048 */
[----:B------:R-:W-:Y:S01]  /*149a0*/  FFMA.FTZ R19, R5, R21, R3 ;  /* 0x0000001505137223 */ /* 0x000fe20000010003 */
[----:B------:R-:W3:Y:S03]  /*149b0*/  LDL.LU.S16 R6, [R1+0x29e] ;  /* 0x00029e0001067983 */ /* 0x000ee60000300600 */
[----:B------:R-:W-:Y:S01]  /*149c0*/  FMUL.FTZ R23, R19, -1.4426950216293334961 ;  /* 0xbfb8aa3b13177820 */ /* 0x000fe20000410000 */
[----:B------:R-:W-:Y:S01]  /*149d0*/  FADD.FTZ R112, R112, -UR16 ;  /* 0x8000001070707e21 */ /* 0x000fe20008010000 */
[----:B------:R-:W-:Y:S01]  /*149e0*/  HADD2.F32 R110, -RZ, R110.H0_H0 ;  /* 0x2000006eff6e7230 */ /* 0x000fe20000004100 */
[----:B------:R-:W4:Y:S03]  /*149f0*/  LDL.LU.S16 R89, [R1+0x2d6] ;  /* 0x0002d60001597983 */ /* 0x000f260000300600 */
[----:B------:R-:W0:Y:S02]  /*14a00*/  MUFU.EX2 R23, R23 ;  /* 0x0000001700177308 */ /* 0x000e240000000800 */
[----:B0-----:R-:W-:-:S06]  /*14a10*/  FADD.FTZ R23, R23, 1 ;  /* 0x3f80000017177421 */ /* 0x001fcc0000010000 */
[----:B------:R-:W0:Y:S02]  /*14a20*/  MUFU.RCP R23, R23 ;  /* 0x0000001700177308 */ /* 0x000e240000001000 */
[----:B0-----:R-:W-:Y:S01]  /*14a30*/  FMUL.FTZ R29, R29, R23 ;  /* 0x000000171d1d7220 */ /* 0x001fe20000410000 */
[----:B------:R-:W-:-:S04]  /*14a40*/  FADD.FTZ R23, -R23, 1 ;  /* 0x3f80000017177421 */ /* 0x000fc80000010100 */
[----:B------:R-:W-:Y:S01]  /*14a50*/  FFMA.FTZ R23, R19, R23, 1 ;  /* 0x3f80000013177423 */ /* 0x000fe20000010017 */
[----:B------:R-:W-:Y:S02]  /*14a60*/  HADD2.F32 R19, -RZ, R81.H1_H1 ;  /* 0x30000051ff137230 */ /* 0x000fe40000004100 */
[----:B------:R-:W-:Y:S01]  /*14a70*/  FADD.FTZ R73, R73, R13 ;  /* 0x0000000d49497221 */ /* 0x000fe20000010000 */
[----:B------:R-:W-:Y:S01]  /*14a80*/  FFMA.FTZ R72, R65, R68, R72 ;  /* 0x0000004441487223 */ /* 0x000fe20000010048 */
[----:B------:R-:W-:Y:S01]  /*14a90*/  FMUL.FTZ R23, R29, R23 ;  /* 0x000000171d177220 */ /* 0x000fe20000410000 */
[----:B------:R-:W4:Y:S01]  /*14aa0*/  LDL.S16 R81, [R1+0x2da] ;  /* 0x0002da0001517983 */ /* 0x000f220000100600 */
[----:B------:R-:W-:-:S04]  /*14ab0*/  FADD.FTZ R19, R19, -UR16 ;  /* 0x8000001013137e21 */ /* 0x000fc80008010000 */
[----:B------:R-:W-:-:S04]  /*14ac0*/  FMUL.FTZ R17, R19, UR17 ;  /* 0x0000001113117c20 */ /* 0x000fc80008410000 */
[----:B------:R-:W-:-:S04]  /*14ad0*/  FFMA.FTZ R19, R4, R17, R2 ;  /* 0x0000001104137223 */ /* 0x000fc80000010002 */
[----:B------:R-:W-:-:S06]  /*14ae0*/  FMUL.FTZ R27, R19, -1.4426950216293334961 ;  /* 0xbfb8aa3b131b7820 */ /* 0x000fcc0000410000 */
[----:B------:R-:W0:Y:S02]  /*14af0*/  MUFU.EX2 R27, R27 ;  /* 0x0000001b001b7308 */ /* 0x000e240000000800 */
[----:B0-----:R-:W-:-:S06]  /*14b00*/  FADD.FTZ R27, R27, 1 ;  /* 0x3f8000001b1b7421 */ /* 0x001fcc0000010000 */
[----:B------:R-:W0:Y:S01]  /*14b10*/  MUFU.RCP R27, R27 ;  /* 0x0000001b001b7308 */ /* 0x000e220000001000 */
[----:B------:R-:W-:-:S05]  /*14b20*/  HADD2.F32 R29, -RZ, R80.H1_H1 ;  /* 0x30000050ff1d7230 */ /* 0x000fca0000004100 */
[----:B0-----:R-:W-:Y:S01]  /*14b30*/  FMUL.FTZ R29, R29, R27 ;  /* 0x0000001b1d1d7220 */ /* 0x001fe20000410000 */
[----:B------:R-:W-:-:S04]  /*14b40*/  FADD.FTZ R27, -R27, 1 ;  /* 0x3f8000001b1b7421 */ /* 0x000fc80000010100 */
[----:B------:R-:W-:Y:S01]  /*14b50*/  FFMA.FTZ R19, R19, R27, 1 ;  /* 0x3f80000013137423 */ /* 0x000fe2000001001b */
[----:B------:R-:W-:-:S05]  /*14b60*/  HADD2.F32 R27, -RZ, R88.H1_H1 ;  /* 0x30000058ff1b7230 */ /* 0x000fca0000004100 */
[----:B------:R-:W-:Y:S01]  /*14b70*/  FADD.FTZ R27, R27, -UR16 ;  /* 0x800000101b1b7e21 */ /* 0x000fe20008010000 */
[----:B------:R-:W-:-:S03]  /*14b80*/  FMUL.FTZ R19, R29, R19 ;  /* 0x000000131d137220 */ /* 0x000fc60000410000 */
        /* <DEDUP_REMOVED lines=13> */
[----:B------:R-:W-:Y:S02]  /*14c60*/  HADD2.F32 R88, -RZ, R105.H0_H0 ;  /* 0x20000069ff587230 */ /* 0x000fe40000004100 */
[----:B------:R-:W-:Y:S01]  /*14c70*/  FADD.FTZ R27, R27, -UR16 ;  /* 0x800000101b1b7e21 */ /* 0x000fe20008010000 */
[----:B------:R-:W-:Y:S01]  /*14c80*/  FADD.FTZ R71, R26, R14 ;  /* 0x0000000e1a477221 */ /* 0x000fe20000010000 */
[----:B------:R-:W-:-:S02]  /*14c90*/  HADD2.F32 R73, -RZ, R8.H0_H0 ;  /* 0x20000008ff497230 */ /* 0x000fc40000004100 */
[----:B------:R-:W-:Y:S01]  /*14ca0*/  FFMA.FTZ R72, R57, R63, R72 ;  /* 0x0000003f39487223 */ /* 0x000fe20000010048 */
[----:B------:R-:W-:Y:S01]  /*14cb0*/  FMUL.FTZ R27, R27, UR17 ;  /* 0x000000111b1b7c20 */ /* 0x000fe20008410000 */
[----:B------:R-:W-:Y:S01]  /*14cc0*/  HADD2.F32 R14, -RZ, R7.H0_H0 ;  /* 0x20000007ff0e7230 */ /* 0x000fe20000004100 */
[----:B------:R-:W3:Y:S02]  /*14cd0*/  LDL.LU.S16 R8, [R1+0x25a] ;  /* 0x00025a0001087983 */ /* 0x000ee40000300600 */
[----:B------:R-:W-:Y:S02]  /*14ce0*/  FFMA.FTZ R0, R4, R27, R2 ;  /* 0x0000001b04007223 */ /* 0x000fe40000010002 */
[----:B------:R-:W4:Y:S02]  /*14cf0*/  LDL.LU.S16 R7, [R1+0x24a] ;  /* 0x00024a0001077983 */ /* 0x000f240000300600 */
[----:B------:R-:W-:Y:S02]  /*14d00*/  FMUL.FTZ R10, R0, -1.4426950216293334961 ;  /* 0xbfb8aa3b000a7820 */ /* 0x000fe40000410000 */
[----:B------:R-:W3:Y:S04]  /*14d10*/  LDL.LU.S16 R105, [R1+0x2b6] ;  /* 0x0002b60001697983 */ /* 0x000ee80000300600 */
[----:B------:R-:W0:Y:S01]  /*14d20*/  MUFU.EX2 R10, R10 ;  /* 0x0000000a000a7308 */ /* 0x000e220000000800 */
[----:B--2---:R-:W-:-:S02]  /*14d30*/  HADD2.F32 R80, -RZ, R93.H0_H0 ;  /* 0x2000005dff507230 */ /* 0x004fc40000004100 */
[----:B------:R-:W-:Y:S01]  /*14d40*/  FADD.FTZ R71, R71, R15 ;  /* 0x0000000f47477221 */ /* 0x000fe20000010000 */
[----:B------:R-:W2:Y:S01]  /*14d50*/  LDL.LU.S16 R93, [R1+0x2c6] ;  /* 0x0002c600015d7983 */ /* 0x000ea20000300600 */
[----:B------:R-:W-:Y:S01]  /*14d60*/  FFMA.FTZ R70, R55, R58, R70 ;  /* 0x0000003a37467223 */ /* 0x000fe20000010046 */
[----:B------:R-:W-:Y:S01]  /*14d70*/  FMUL.FTZ R112, R112, UR17 ;  /* 0x0000001170707c20 */ /* 0x000fe20008410000 */
[----:B------:R-:W-:Y:S02]  /*14d80*/  HADD2.F32 R109, -RZ, R109.H0_H0 ;  /* 0x2000006dff6d7230 */ /* 0x000fe40000004100 */
[----:B------:R-:W-:Y:S01]  /*14d90*/  FADD.FTZ R110, R110, -UR16 ;  /* 0x800000106e6e7e21 */ /* 0x000fe20008010000 */
[----:B------:R-:W-:Y:S01]  /*14da0*/  HADD2.F32 R103, -RZ, R99.H0_H0 ;  /* 0x20000063ff677230 */ /* 0x000fe20000004100 */
[----:B------:R-:W2:Y:S01]  /*14db0*/  LDL.LU.S16 R86, [R1+0x2d8] ;  /* 0x0002d80001567983 */ /* 0x000ea20000300600 */
[----:B0-----:R-:W-:Y:S01]  /*14dc0*/  FADD.FTZ R10, R10, 1 ;  /* 0x3f8000000a0a7421 */ /* 0x001fe20000010000 */
[----:B------:R-:W-:Y:S01]  /*14dd0*/  FADD.FTZ R71, R71, R68 ;  /* 0x0000004447477221 */ /* 0x000fe20000010000 */
[----:B------:R-:W-:Y:S01]  /*14de0*/  FMUL.FTZ R110, R110, UR17 ;  /* 0x000000116e6e7c20 */ /* 0x000fe20008410000 */
[----:B------:R-:W2:Y:S03]  /*14df0*/  LDL.S16 R99, [R1+0x2c4] ;  /* 0x0002c40001637983 */ /* 0x000ea60000100600 */
[----:B------:R-:W0:Y:S02]  /*14e00*/  MUFU.RCP R10, R10 ;  /* 0x0000000a000a7308 */ /* 0x000e240000001000 */
[----:B0-----:R-:W-:Y:S01]  /*14e10*/  FMUL.FTZ R14, R14, R10 ;  /* 0x0000000a0e0e7220 */ /* 0x001fe20000410000 */
[----:B------:R-:W-:-:S04]  /*14e20*/  FADD.FTZ R10, -R10, 1 ;  /* 0x3f8000000a0a7421 */ /* 0x000fc80000010100 */
[----:B------:R-:W-:Y:S01]  /*14e30*/  FFMA.FTZ R10, R0, R10, 1 ;  /* 0x3f800000000a7423 */ /* 0x000fe2000001000a */
[----:B------:R-:W-:Y:S02]  /*14e40*/  HADD2.F32 R0, -RZ, R9.H0_H0 ;  /* 0x20000009ff007230 */ /* 0x000fe40000004100 */
[----:B------:R-:W3:Y:S03]  /*14e50*/  LDL.S16 R9, [R1+0x258] ;  /* 0x0002580001097983 */ /* 0x000ee60000100600 */
        /* <DEDUP_REMOVED lines=13> */
[----:B------:R-:W-:Y:S01]  /*14f30*/  FADD.FTZ R26, R26, -UR16 ;  /* 0x800000101a1a7e21 */ /* 0x000fe20008010000 */
[----:B------:R-:W-:-:S03]  /*14f40*/  FADD.FTZ R73, R20, R16 ;  /* 0x0000001014497221 */ /* 0x000fc60000010000 */
[----:B------:R-:W-:Y:S01]  /*14f50*/  FMUL.FTZ R20, R26, UR17 ;  /* 0x000000111a147c20 */ /* 0x000fe20008410000 */
[----:B------:R-:W-:-:S03]  /*14f60*/  FMUL.FTZ R75, R5, R16 ;  /* 0x00000010054b7220 */ /* 0x000fc60000410000 */
[----:B------:R-:W-:Y:S01]  /*14f70*/  FFMA.FTZ R16, R4, R20, R2 ;  /* 0x0000001404107223 */ /* 0x000fe20000010002 */
[----:B------:R-:W-:-:S03]  /*14f80*/  FFMA.FTZ R12, R12, R75, R18 ;  /* 0x0000004b0c0c7223 */ /* 0x000fc60000010012 */
[----:B------:R-:W-:-:S06]  /*14f90*/  FMUL.FTZ R18, R16, -1.4426950216293334961 ;  /* 0xbfb8aa3b10127820 */ /* 0x000fcc0000410000 */
[----:B------:R-:W0:Y:S02]  /*14fa0*/  MUFU.EX2 R18, R18 ;  /* 0x0000001200127308 */ /* 0x000e240000000800 */
[----:B0-----:R-:W-:-:S06]  /*14fb0*/  FADD.FTZ R18, R18, 1 ;  /* 0x3f80000012127421 */ /* 0x001fcc0000010000 */
[----:B------:R-:W0:Y:S01]  /*14fc0*/  MUFU.RCP R18, R18 ;  /* 0x0000001200127308 */ /* 0x000e220000001000 */
[----:B------:R-:W-:Y:S01]  /*14fd0*/  FADD.FTZ R74, R75, R74 ;  /* 0x0000004a4b4a7221 */ /* 0x000fe20000010000 */
[----:B----4-:R-:W-:Y:S02]  /*14fe0*/  HADD2.F32 R26, -RZ, R7.H0_H0 ;  /* 0x20000007ff1a7230 */ /* 0x010fe40000004100 */
[----:B------:R-:W4:Y:S03]  /*14ff0*/  LDL.LU.S16 R7, [R1+0x26c] ;  /* 0x00026c0001077983 */ /* 0x000f260000300600 */
[----:B0-----:R-:W-:Y:S01]  /*15000*/  FMUL.FTZ R26, R26, R18 ;  /* 0x000000121a1a7220 */ /* 0x001fe20000410000 */
[----:B------:R-:W-:-:S04]  /*15010*/  FADD.FTZ R18, -R18, 1 ;  /* 0x3f80000012127421 */ /* 0x000fc80000010100 */
[----:B------:R-:W-:-:S04]  /*15020*/  FFMA.FTZ R18, R16, R18, 1 ;  /* 0x3f80000010127423 */ /* 0x000fc80000010012 */
[----:B------:R-:W-:Y:S01]  /*15030*/  FMUL.FTZ R26, R26, R18 ;  /* 0x000000121a1a7220 */ /* 0x000fe20000410000 */
[----:B---3--:R-:W-:Y:S02]  /*15040*/  HADD2.F32 R16, -RZ, R9.H0_H0 ;  /* 0x20000009ff107230 */ /* 0x008fe40000004100 */
[----:B------:R-:W3:Y:S03]  /*15050*/  LDL.S16 R9, [R1+0x268] ;  /* 0x0002680001097983 */ /* 0x000ee60000100600 */
        /* <DEDUP_REMOVED lines=11> */
[----:B------:R-:W2:Y:S01]  /*15110*/  LDL.LU.S16 R8, [R1+0x26a] ;  /* 0x00026a0001087983 */ /* 0x000ea20000300600 */
[----:B------:R-:W-:Y:S02]  /*15120*/  FMUL.FTZ R18, R76, R18 ;  /* 0x000000124c127220 */ /* 0x000fe40000410000 */
        /* <DEDUP_REMOVED lines=12> */
[----:B---3--:R-:W-:Y:S02]  /*151f0*/  HADD2.F32 R12, -RZ, R9.H0_H0 ;  /* 0x20000009ff0c7230 */ /* 0x008fe40000004100 */
[----:B------:R-:W3:Y:S01]  /*15200*/  LDL.S16 R9, [R1+0x270] ;  /* 0x0002700001097983 */ /* 0x000ee20000100600 */
[----:B--2---:R-:W-:-:S03]  /*15210*/  HADD2.F32 R124, -RZ, R8.H0_H0 ;  /* 0x20000008ff7c7230 */ /* 0x004fc60000004100 */
[----:B------:R-:W2:Y:S01]  /*15220*/  LDL.LU.S16 R8, [R1+0x272] ;  /* 0x0002720001087983 */ /* 0x000ea20000300600 */
[----:B----4-:R-:W-:-:S03]  /*15230*/  HADD2.F32 R111, -RZ, R7.H0_H0 ;  /* 0x20000007ff6f7230 */ /* 0x010fc60000004100 */
[----:B------:R-:W4:Y:S01]  /*15240*/  LDL.LU.S16 R7, [R1+0x274] ;  /* 0x0002740001077983 */ /* 0x000f220000300600 */
[----:B------:R-:W-:Y:S01]  /*15250*/  FADD.FTZ R12, R12, -UR16 ;  /* 0x800000100c0c7e21 */ /* 0x000fe20008010000 */
[----:B------:R-:W-:-:S03]  /*15260*/  FADD.FTZ R74, R74, R76 ;  /* 0x0000004c4a4a7221 */ /* 0x000fc60000010000 */
[----:B------:R-:W-:Y:S01]  /*15270*/  FMUL.FTZ R12, R12, UR17 ;  /* 0x000000110c0c7c20 */ /* 0x000fe20008410000 */
[----:B------:R-:W-:-:S03]  /*15280*/  FMUL.FTZ R11, R77, R11 ;  /* 0x0000000b4d0b7220 */ /* 0x000fc60000410000 */
[----:B------:R-:W-:-:S04]  /*15290*/  FFMA.FTZ R76, R5, R12, R3 ;  /* 0x0000000c054c7223 */ /* 0x000fc80000010003 */
[----:B------:R-:W-:-:S06]  /*152a0*/  FMUL.FTZ R77, R76, -1.4426950216293334961 ;  /* 0xbfb8aa3b4c4d7820 */ /* 0x000fcc0000410000 */
[----:B------:R-:W0:Y:S02]  /*152b0*/  MUFU.EX2 R77, R77 ;  /* 0x0000004d004d7308 */ /* 0x000e240000000800 */
[----:B0-----:R-:W-:-:S06]  /*152c0*/  FADD.FTZ R77, R77, 1 ;  /* 0x3f8000004d4d7421 */ /* 0x001fcc0000010000 */
[----:B------:R-:W0:Y:S01]  /*152d0*/  MUFU.RCP R77, R77 ;  /* 0x0000004d004d7308 */ /* 0x000e220000001000 */
[----:B------:R-:W-:Y:S01]  /*152e0*/  FADD.FTZ R124, R124, -UR16 ;  /* 0x800000107c7c7e21 */ /* 0x000fe20008010000 */
[----:B------:R-:W-:Y:S01]  /*152f0*/  FADD.FTZ R73, R73, R69 ;  /* 0x0000004549497221 */ /* 0x000fe20000010000 */
[----:B------:R-:W-:Y:S02]  /*15300*/  FMUL.FTZ R69, R5, R69 ;  /* 0x0000004505457220 */ /* 0x000fe40000410000 */
[----:B------:R-:W-:Y:S02]  /*15310*/  FMUL.FTZ R124, R124, UR17 ;  /* 0x000000117c7c7c20 */ /* 0x000fe40008410000 */
[----:B------:R-:W-:Y:S02]  /*15320*/  FFMA.FTZ R75, R67, R69, R75 ;  /* 0x00000045434b7223 */ /* 0x000fe4000001004b */
[----:B------:R-:W-:Y:S01]  /*15330*/  FFMA.FTZ R67, R4, R124, R2 ;  /* 0x0000007c04437223 */ /* 0x000fe20000010002 */
[----:B0-----:R-:W-:Y:S01]  /*15340*/  FMUL.FTZ R125, R125, R77 ;  /* 0x0000004d7d7d7220 */ /* 0x001fe20000410000 */
[----:B------:R-:W-:-:S04]  /*15350*/  FADD.FTZ R77, -R77, 1 ;  /* 0x3f8000004d4d7421 */ /* 0x000fc80000010100 */
[----:B------:R-:W-:Y:S01]  /*15360*/  FFMA.FTZ R77, R76, R77, 1 ;  /* 0x3f8000004c4d7423 */ /* 0x000fe2000001004d */
[----:B------:R-:W-:Y:S01]  /*15370*/  FMUL.FTZ R76, R67, -1.4426950216293334961 ;  /* 0xbfb8aa3b434c7820 */ /* 0x000fe20000410000 */
[----:B---3--:R-:W-:Y:S02]  /*15380*/  HADD2.F32 R123, -RZ, R9.H0_H0 ;  /* 0x20000009ff7b7230 */ /* 0x008fe40000004100 */
[----:B------:R-:W3:Y:S01]  /*15390*/  LDL.S16 R9, [R1+0x278] ;  /* 0x0002780001097983 */ /* 0x000ee20000100600 */
[----:B--2---:R-:W-:-:S03]  /*153a0*/  HADD2.F32 R122, -RZ, R8.H0_H0 ;  /* 0x20000008ff7a7230 */ /* 0x004fc60000004100 */
[----:B------:R-:W2:Y:S01]  /*153b0*/  LDL.LU.S16 R8, [R1+0x27a] ;  /* 0x00027a0001087983 */ /* 0x000ea20000300600 */
[----:B----4-:R-:W-:-:S03]  /*153c0*/  HADD2.F32 R120, -RZ, R7.H0_H0 ;  /* 0x20000007ff787230 */ /* 0x010fc60000004100 */
[----:B------:R-:W4:Y:S01]  /*153d0*/  LDL.LU.S16 R7, [R1+0x280] ;  /* 0x0002800001077983 */ /* 0x000f220000300600 */
[----:B------:R-:W0:Y:S02]  /*153e0*/  MUFU.EX2 R76, R76 ;  /* 0x0000004c004c7308 */ /* 0x000e240000000800 */
[----:B0-----:R-:W-:-:S06]  /*153f0*/  FADD.FTZ R76, R76, 1 ;  /* 0x3f8000004c4c7421 */ /* 0x001fcc0000010000 */
[----:B------:R-:W0:Y:S01]  /*15400*/  MUFU.RCP R76, R76 ;  /* 0x0000004c004c7308 */ /* 0x000e220000001000 */
[----:B------:R-:W-:-:S04]  /*15410*/  FADD.FTZ R123, R123, -UR16 ;  /* 0x800000107b7b7e21 */ /* 0x000fc80008010000 */
[----:B------:R-:W-:Y:S01]  /*15420*/  FMUL.FTZ R123, R123, UR17 ;  /* 0x000000117b7b7c20 */ /* 0x000fe20008410000 */
[----:B------:R-:W-:Y:S01]  /*15430*/  FADD.FTZ R74, R69, R74 ;  /* 0x0000004a454a7221 */ /* 0x000fe20000010000 */
        /* <DEDUP_REMOVED lines=8> */
[----:B------:R-:W-:Y:S01]  /*154c0*/  FADD.FTZ R122, R122, -UR16 ;  /* 0x800000107a7a7e21 */ /* 0x000fe20008010000 */
[----:B------:R-:W-:-:S03]  /*154d0*/  FMUL.FTZ R68, R4, R68 ;  /* 0x0000004404447220 */ /* 0x000fc60000410000 */
[----:B------:R-:W-:Y:S01]  /*154e0*/  FMUL.FTZ R122, R122, UR17 ;  /* 0x000000117a7a7c20 */ /* 0x000fe20008410000 */
[----:B------:R-:W-:-:S03]  /*154f0*/  FFMA.FTZ R75, R65, R68, R75 ;  /* 0x00000044414b7223 */ /* 0x000fc6000001004b */
[----:B------:R-:W-:Y:S01]  /*15500*/  FFMA.FTZ R65, R4, R122, R2 ;  /* 0x0000007a04417223 */ /* 0x000fe20000010002 */
        /* <DEDUP_REMOVED lines=23> */
[----:B--2---:R-:W-:Y:S02]  /*15680*/  HADD2.F32 R65, -RZ, R8.H0_H0 ;  /* 0x20000008ff417230 */ /* 0x004fe40000004100 */
[----:B------:R-:W2:Y:S01]  /*15690*/  LDL.LU.S16 R8, [R1+0x286] ;  /* 0x0002860001087983 */ /* 0x000ea20000300600 */
[----:B----4-:R-:W-:-:S03]  /*156a0*/  HADD2.F32 R119, -RZ, R7.H0_H0 ;  /* 0x20000007ff777230 */ /* 0x010fc60000004100 */
[----:B------:R-:W4:Y:S01]  /*156b0*/  LDL.LU.S16 R7, [R1+0x28c] ;  /* 0x00028c0001077983 */ /* 0x000f220000300600 */
[----:B------:R-:W-:Y:S01]  /*156c0*/  FADD.FTZ R65, R65, -UR16 ;  /* 0x8000001041417e21 */ /* 0x000fe20008010000 */
[----:B------:R-:W-:Y:S01]  /*156d0*/  FADD.FTZ R73, R73, R66 ;  /* 0x0000004249497221 */ /* 0x000fe20000010000 */
[----:B------:R-:W-:Y:S01]  /*156e0*/  FMUL.FTZ R115, R115, R67 ;  /* 0x0000004373737220 */ /* 0x000fe20000410000 */
[----:B------:R-:W-:Y:S01]  /*156f0*/  FMUL.FTZ R66, R5, R66 ;  /* 0x0000004205427220 */ /* 0x000fe20000410000 */
[----:B------:R-:W-:-:S03]  /*15700*/  FMUL.FTZ R67, R65, UR17 ;  /* 0x0000001141437c20 */ /* 0x000fc60008410000 */
[----:B------:R-:W-:Y:S01]  /*15710*/  FFMA.FTZ R75, R61, R66, R75 ;  /* 0x000000423d4b7223 */ /* 0x000fe2000001004b */
        /* <DEDUP_REMOVED lines=9> */
[----:B------:R-:W-:Y:S01]  /*157b0*/  FMUL.FTZ R119, R119, R65 ;  /* 0x0000004177777220 */ /* 0x000fe20000410000 */
[----:B---3--:R-:W-:Y:S02]  /*157c0*/  HADD2.F32 R61, -RZ, R9.H0_H0 ;  /* 0x20000009ff3d7230 */ /* 0x008fe40000004100 */
[----:B------:R-:W3:Y:S03]  /*157d0*/  LDL.S16 R9, [R1+0x290] ;  /* 0x0002900001097983 */ /* 0x000ee60000100600 */
[----:B------:R-:W-:-:S04]  /*157e0*/  FADD.FTZ R61, R61, -UR16 ;  /* 0x800000103d3d7e21 */ /* 0x000fc80008010000 */
[----:B-1----:R-:W-:-:S04]  /*157f0*/  FMUL.FTZ R67, R61, UR17 ;  /* 0x000000113d437c20 */ /* 0x002fc80008410000 */
        /* <DEDUP_REMOVED lines=11> */
[----:B------:R-:W4:Y:S01]  /*158b0*/  LDL.S16 R7, [R1+0x29c] ;  /* 0x00029c0001077983 */ /* 0x000f220000100600 */
        /* <DEDUP_REMOVED lines=15> */
[----:B------:R-:W-:Y:S01]  /*159b0*/  FADD.FTZ R73, R73, R62 ;  /* 0x0000003e49497221 */ /* 0x000fe20000010000 */
[----:B------:R-:W-:-:S04]  /*159c0*/  FMUL.FTZ R62, R5, R62 ;  /* 0x0000003e053e7220 */ /* 0x000fc80000410000 */
[----:B------:R-:W-:Y:S01]  /*159d0*/  FFMA.FTZ R75, R60, R62, R75 ;  /* 0x0000003e3c4b7223 */ /* 0x000fe2000001004b */
[----:B---3--:R-:W-:-:S05]  /*159e0*/  HADD2.F32 R59, -RZ, R9.H0_H0 ;  /* 0x20000009ff3b7230 */ /* 0x008fca0000004100 */
        /* <DEDUP_REMOVED lines=10> */
[----:B--2---:R-:W-:-:S05]  /*15a90*/  HADD2.F32 R59, -RZ, R8.H0_H0 ;  /* 0x20000008ff3b7230 */ /* 0x004fca0000004100 */
        /* <DEDUP_REMOVED lines=10> */
[----:B----4-:R-:W-:-:S05]  /*15b40*/  HADD2.F32 R59, -RZ, R7.H0_H0 ;  /* 0x20000007ff3b7230 */ /* 0x010fca0000004100 */
[----:B------:R-:W-:-:S04]  /*15b50*/  FADD.FTZ R59, R59, -UR16 ;  /* 0x800000103b3b7e21 */ /* 0x000fc80008010000 */
[----:B------:R-:W-:Y:S01]  /*15b60*/  FMUL.FTZ R7, R59, UR17 ;  /* 0x000000113b077c20 */ /* 0x000fe20008410000 */
[----:B------:R-:W-:-:S03]  /*15b70*/  FMUL.FTZ R116, R116, R60 ;  /* 0x0000003c74747220 */ /* 0x000fc60000410000 */
[----:B------:R-:W-:-:S04]  /*15b80*/  FFMA.FTZ R59, R5, R7, R3 ;  /* 0x00000007053b7223 */ /* 0x000fc80000010003 */
[----:B------:R-:W-:-:S06]  /*15b90*/  FMUL.FTZ R60, R59, -1.4426950216293334961 ;  /* 0xbfb8aa3b3b3c7820 */ /* 0x000fcc0000410000 */
[----:B------:R-:W0:Y:S02]  /*15ba0*/  MUFU.EX2 R60, R60 ;  /* 0x0000003c003c7308 */ /* 0x000e240000000800 */
[----:B0-----:R-:W-:-:S06]  /*15bb0*/  FADD.FTZ R60, R60, 1 ;  /* 0x3f8000003c3c7421 */ /* 0x001fcc0000010000 */
[----:B------:R-:W0:Y:S01]  /*15bc0*/  MUFU.RCP R60, R60 ;  /* 0x0000003c003c7308 */ /* 0x000e220000001000 */
[----:B------:R-:W-:Y:S01]  /*15bd0*/  FADD.FTZ R71, R71, R63 ;  /* 0x0000003f47477221 */ /* 0x000fe20000010000 */
[----:B------:R-:W-:Y:S01]  /*15be0*/  FMUL.FTZ R63, R4, R63 ;  /* 0x0000003f043f7220 */ /* 0x000fe20000410000 */
[----:B0-----:R-:W-:Y:S01]  /*15bf0*/  FMUL.FTZ R96, R96, R60 ;  /* 0x0000003c60607220 */ /* 0x001fe20000410000 */
[----:B------:R-:W-:-:S04]  /*15c00*/  FADD.FTZ R60, -R60, 1 ;  /* 0x3f8000003c3c7421 */ /* 0x000fc80000010100 */
[----:B------:R-:W-:Y:S01]  /*15c10*/  FFMA.FTZ R60, R59, R60, 1 ;  /* 0x3f8000003b3c7423 */ /* 0x000fe2000001003c */
[----:B------:R-:W-:-:S05]  /*15c20*/  HADD2.F32 R59, -RZ, R6.H0_H0 ;  /* 0x20000006ff3b7230 */ /* 0x000fca0000004100 */
[----:B------:R-:W-:Y:S01]  /*15c30*/  FADD.FTZ R59, R59, -UR16 ;  /* 0x800000103b3b7e21 */ /* 0x000fe20008010000 */
[----:B------:R-:W-:-:S03]  /*15c40*/  FFMA.FTZ R75, R57, R63, R75 ;  /* 0x0000003f394b7223 */ /* 0x000fc6000001004b */
        /* <DEDUP_REMOVED lines=15> */
[----:B------:R-:W-:Y:S01]  /*15d40*/  FADD.FTZ R73, R73, R58 ;  /* 0x0000003a49497221 */ /* 0x000fe20000010000 */
        /* <DEDUP_REMOVED lines=16> */
[----:B------:R-:W0:Y:S01]  /*15e50*/  MUFU.EX2 R57, R57 ;  /* 0x0000003900397308 */ /* 0x000e220000000800 */
[----:B------:R-:W-:Y:S02]  /*15e60*/  HADD2.F32 R108, -RZ, R108.H0_H0 ;  /* 0x2000006cff6c7230 */ /* 0x000fe40000004100 */
[----:B0-----:R-:W-:-:S06]  /*15e70*/  FADD.FTZ R57, R57, 1 ;  /* 0x3f80000039397421 */ /* 0x001fcc0000010000 */
[----:B------:R-:W0:Y:S01]  /*15e80*/  MUFU.RCP R57, R57 ;  /* 0x0000003900397308 */ /* 0x000e220000001000 */
[----:B------:R-:W-:Y:S01]  /*15e90*/  FADD.FTZ R108, R108, -UR16 ;  /* 0x800000106c6c7e21 */ /* 0x000fe20008010000 */
[----:B------:R-:W-:Y:S01]  /*15ea0*/  FADD.FTZ R71, R71, R56 ;  /* 0x0000003847477221 */ /* 0x000fe20000010000 */
[-C--:B------:R-:W-:Y:S01]  /*15eb0*/  FFMA.FTZ R72, R53, R56.reuse, R72 ;  /* 0x0000003835487223 */ /* 0x080fe20000010048 */
[----:B------:R-:W-:Y:S01]  /*15ec0*/  FMUL.FTZ R56, R4, R56 ;  /* 0x0000003804387220 */ /* 0x000fe20000410000 */
[----:B------:R-:W-:-:S03]  /*15ed0*/  FMUL.FTZ R108, R108, UR17 ;  /* 0x000000116c6c7c20 */ /* 0x000fc60008410000 */
        /* <DEDUP_REMOVED lines=9> */
[----:B------:R-:W-:-:S05]  /*15f70*/  HADD2.F32 R107, -RZ, R107.H0_H0 ;  /* 0x2000006bff6b7230 */ /* 0x000fca0000004100 */
        /* <DEDUP_REMOVED lines=13> */
[----:B------:R-:W-:Y:S02]  /*16050*/  HADD2.F32 R84, -RZ, R84.H0_H0 ;  /* 0x20000054ff547230 */ /* 0x000fe40000004100 */
[----:B------:R-:W-:Y:S01]  /*16060*/  FADD.FTZ R73, R73, R54 ;  /* 0x0000003649497221 */ /* 0x000fe20000010000 */
[-C--:B------:R-:W-:Y:S01]  /*16070*/  FFMA.FTZ R70, R51, R54.reuse, R70 ;  /* 0x0000003633467223 */ /* 0x080fe20000010046 */
[----:B------:R-:W-:Y:S01]  /*16080*/  FMUL.FTZ R54, R5, R54 ;  /* 0x0000003605367220 */ /* 0x000fe20000410000 */
[----:B------:R-:W-:-:S03]  /*16090*/  FMUL.FTZ R105, R105, UR17 ;  /* 0x0000001169697c20 */ /* 0x000fc60008410000 */
[----:B------:R-:W-:Y:S01]  /*160a0*/  FFMA.FTZ R75, R51, R54, R75 ;  /* 0x00000036334b7223 */ /* 0x000fe2000001004b */
[----:B------:R-:W-:Y:S01]  /*160b0*/  FFMA.FTZ R51, R4, R105, R2 ;  /* 0x0000006904337223 */ /* 0x000fe20000010002 */
[----:B0-----:R-:W-:Y:S01]  /*160c0*/  FMUL.FTZ R84, R84, R55 ;  /* 0x0000003754547220 */ /* 0x001fe20000410000 */
[----:B------:R-:W-:Y:S01]  /*160d0*/  FADD.FTZ R55, -R55, 1 ;  /* 0x3f80000037377421 */ /* 0x000fe20000010100 */
[----:B------:R-:W-:-:S03]  /*160e0*/  FMUL.FTZ R111, R111, R76 ;  /* 0x0000004c6f6f7220 */ /* 0x000fc60000410000 */
[----:B------:R-:W-:Y:S01]  /*160f0*/  FFMA.FTZ R55, R53, R55, 1 ;  /* 0x3f80000035377423 */ /* 0x000fe20000010037 */
[----:B------:R-:W-:Y:S01]  /*16100*/  FMUL.FTZ R53, R51, -1.4426950216293334961 ;  /* 0xbfb8aa3b33357820 */ /* 0x000fe20000410000 */
[----:B------:R-:W-:Y:S02]  /*16110*/  HADD2.F32 R76, -RZ, R97.H0_H0 ;  /* 0x20000061ff4c7230 */ /* 0x000fe40000004100 */
[----:B------:R-:W-:Y:S02]  /*16120*/  HADD2.F32 R97, -RZ, R93.H0_H0 ;  /* 0x2000005dff617230 */ /* 0x000fe40000004100 */
[----:B------:R-:W2:Y:S01]  /*16130*/  LDL.LU.S16 R93, [R1+0x2ce] ;  /* 0x0002ce00015d7983 */ /* 0x000ea20000300600 */
[----:B------:R-:W0:Y:S01]  /*16140*/  MUFU.EX2 R53, R53 ;  /* 0x0000003500357308 */ /* 0x000e220000000800 */
[----:B------:R-:W-:Y:S01]  /*16150*/  FADD.FTZ R74, R74, R68 ;  /* 0x000000444a4a7221 */ /* 0x000fe20000010000 */
[----:B------:R-:W-:Y:S02]  /*16160*/  HADD2.F32 R68, -RZ, R81.H0_H0 ;  /* 0x20000051ff447230 */ /* 0x000fe40000004100 */
[----:B------:R-:W3:Y:S01]  /*16170*/  LDL.LU.S16 R81, [R1+0x2e2] ;  /* 0x0002e20001517983 */ /* 0x000ee20000300600 */
[----:B0-----:R-:W-:-:S06]  /*16180*/  FADD.FTZ R53, R53, 1 ;  /* 0x3f80000035357421 */ /* 0x001fcc0000010000 */
[----:B------:R-:W0:Y:S01]  /*16190*/  MUFU.RCP R53, R53 ;  /* 0x0000003500357308 */ /* 0x000e220000001000 */
[----:B------:R-:W-:Y:S02]  /*161a0*/  HADD2.F32 R102, -RZ, R102.H0_H0 ;  /* 0x20000066ff667230 */ /* 0x000fe40000004100 */
[----:B------:R-:W-:-:S04]  /*161b0*/  FADD.FTZ R103, R103, -UR16 ;  /* 0x8000001067677e21 */ /* 0x000fc80008010000 */
[----:B------:R-:W-:Y:S01]  /*161c0*/  FMUL.FTZ R103, R103, UR17 ;  /* 0x0000001167677c20 */ /* 0x000fe20008410000 */
[----:B0-----:R-:W-:Y:S01]  /*161d0*/  FMUL.FTZ R102, R102, R53 ;  /* 0x0000003566667220 */ /* 0x001fe20000410000 */
[----:B------:R-:W-:-:S04]  /*161e0*/  FADD.FTZ R53, -R53, 1 ;  /* 0x3f80000035357421 */ /* 0x000fc80000010100 */
[----:B------:R-:W-:Y:S01]  /*161f0*/  FFMA.FTZ R53, R51, R53, 1 ;  /* 0x3f80000033357423 */ /* 0x000fe20000010035 */
[----:B------:R-:W-:-:S03]  /*16200*/  FFMA.FTZ R51, R5, R103, R3 ;  /* 0x0000006705337223 */ /* 0x000fc60000010003 */
[----:B------:R-:W-:Y:S01]  /*16210*/  FMUL.FTZ R102, R102, R53 ;  /* 0x0000003566667220 */ /* 0x000fe20000410000 */
[----:B------:R-:W-:Y:S01]  /*16220*/  FMUL.FTZ R53, R51, -1.4426950216293334961 ;  /* 0xbfb8aa3b33357820 */ /* 0x000fe20000410000 */
[----:B------:R-:W-:Y:S02]  /*16230*/  HADD2.F32 R94, -RZ, R90.H0_H0 ;  /* 0x2000005aff5e7230 */ /* 0x000fe40000004100 */
[----:B------:R-:W4:Y:S03]  /*16240*/  LDL.LU.S16 R90, [R1+0x2d0] ;  /* 0x0002d000015a7983 */ /* 0x000f260000300600 */
[----:B------:R-:W0:Y:S02]  /*16250*/  MUFU.EX2 R53, R53 ;  /* 0x0000003500357308 */ /* 0x000e240000000800 */
[----:B0-----:R-:W-:-:S06]  /*16260*/  FADD.FTZ R53, R53, 1 ;  /* 0x3f80000035357421 */ /* 0x001fcc0000010000 */
[----:B------:R-:W0:Y:S01]  /*16270*/  MUFU.RCP R53, R53 ;  /* 0x0000003500357308 */ /* 0x000e220000001000 */
[----:B------:R-:W-:Y:S02]  /*16280*/  HADD2.F32 R101, -RZ, R101.H0_H0 ;  /* 0x20000065ff657230 */ /* 0x000fe40000004100 */
[----:B------:R-:W-:-:S03]  /*16290*/  FADD.FTZ R71, R71, R52 ;  /* 0x0000003447477221 */ /* 0x000fc60000010000 */
        /* <DEDUP_REMOVED lines=11> */
[----:B------:R-:W0:Y:S01]  /*16350*/  MUFU.EX2 R53, R53 ;  /* 0x0000003500357308 */ /* 0x000e220000000800 */
[----:B------:R-:W-:-:S04]  /*16360*/  FADD.FTZ R74, R66, R74 ;  /* 0x0000004a424a7221 */ /* 0x000fc80000010000 */
[----:B------:R-:W-:Y:S01]  /*16370*/  FADD.FTZ R74, R74, R64 ;  /* 0x000000404a4a7221 */ /* 0x000fe20000010000 */
[----:B0-----:R-:W-:-:S06]  /*16380*/  FADD.FTZ R53, R53, 1 ;  /* 0x3f80000035357421 */ /* 0x001fcc0000010000 */
[----:B------:R-:W0:Y:S01]  /*16390*/  MUFU.RCP R53, R53 ;  /* 0x0000003500357308 */ /* 0x000e220000001000 */
[----:B------:R-:W-:Y:S01]  /*163a0*/  FADD.FTZ R74, R62, R74 ;  /* 0x0000004a3e4a7221 */ /* 0x000fe20000010000 */
[----:B------:R-:W-:-:S03]  /*163b0*/  HADD2.F32 R99, -RZ, R99.H0_H0 ;  /* 0x20000063ff637230 */ /* 0x000fc60000004100 */
[----:B------:R-:W-:Y:S01]  /*163c0*/  FADD.FTZ R74, R74, R63 ;  /* 0x0000003f4a4a7221 */ /* 0x000fe20000010000 */
[----:B------:R-:W-:Y:S02]  /*163d0*/  HADD2.F32 R98, -RZ, R98.H0_H0 ;  /* 0x20000062ff627230 */ /* 0x000fe40000004100 */
[----:B------:R-:W-:Y:S01]  /*163e0*/  FADD.FTZ R99, R99, -UR16 ;  /* 0x8000001063637e21 */ /* 0x000fe20008010000 */
[----:B------:R-:W-:Y:S01]  /*163f0*/  FADD.FTZ R74, R58, R74 ;  /* 0x0000004a3a4a7221 */ /* 0x000fe20000010000 */
[----:B------:R-:W-:Y:S02]  /*16400*/  HADD2.F32 R72, -RZ, R91.H0_H0 ;  /* 0x2000005bff487230 */ /* 0x000fe40000004100 */
[----:B------:R-:W-:Y:S01]  /*16410*/  FMUL.FTZ R99, R99, UR17 ;  /* 0x0000001163637c20 */ /* 0x000fe20008410000 */
[----:B------:R-:W-:Y:S01]  /*16420*/  FADD.FTZ R74, R74, R56 ;  /* 0x000000384a4a7221 */ /* 0x000fe20000010000 */
[----:B------:R-:W-:Y:S02]  /*16430*/  HADD2.F32 R91, -RZ, R87.H0_H0 ;  /* 0x20000057ff5b7230 */ /* 0x000fe40000004100 */
[----:B------:R-:W4:Y:S01]  /*16440*/  LDL.LU.S16 R87, [R1+0x2dc] ;  /* 0x0002dc0001577983 */ /* 0x000f220000300600 */
[----:B0-----:R-:W-:Y:S01]  /*16450*/  FMUL.FTZ R98, R98, R53 ;  /* 0x0000003562627220 */ /* 0x001fe20000410000 */
[----:B------:R-:W-:Y:S01]  /*16460*/  FADD.FTZ R53, -R53, 1 ;  /* 0x3f80000035357421 */ /* 0x000fe20000010100 */
[----:B------:R-:W-:-:S03]  /*16470*/  FADD.FTZ R74, R54, R74 ;  /* 0x0000004a364a7221 */ /* 0x000fc60000010000 */
[----:B------:R-:W-:Y:S01]  /*16480*/  FFMA.FTZ R53, R49, R53, 1 ;  /* 0x3f80000031357423 */ /* 0x000fe20000010035 */
[----:B------:R-:W-:Y:S01]  /*16490*/  FFMA.FTZ R49, R5, R99, R3 ;  /* 0x0000006305317223 */ /* 0x000fe20000010003 */
[----:B------:R-:W-:-:S03]  /*164a0*/  FADD.FTZ R74, R74, R52 ;  /* 0x000000344a4a7221 */ /* 0x000fc60000010000 */
[----:B------:R-:W-:-:S06]  /*164b0*/  FMUL.FTZ R52, R49, -1.4426950216293334961 ;  /* 0xbfb8aa3b31347820 */ /* 0x000fcc0000410000 */
[----:B------:R-:W0:Y:S02]  /*164c0*/  MUFU.EX2 R52, R52 ;  /* 0x0000003400347308 */ /* 0x000e240000000800 */
        /* <DEDUP_REMOVED lines=16> */
[----:B------:R-:W-:Y:S02]  /*165d0*/  HADD2.F32 R95, -RZ, R95.H0_H0 ;  /* 0x2000005fff5f7230 */ /* 0x000fe40000004100 */
[----:B------:R-:W-:Y:S02]  /*165e0*/  FMUL.FTZ R125, R125, R77 ;  /* 0x0000004d7d7d7220 */ /* 0x000fe40000410000 */
[----:B------:R-:W4:Y:S01]  /*165f0*/  LDL.LU.S16 R77, [R1+0x2ea] ;  /* 0x0002ea00014d7983 */ /* 0x000f220000300600 */
        /* <DEDUP_REMOVED lines=11> */
[----:B--2---:R-:W-:Y:S02]  /*166b0*/  HADD2.F32 R93, -RZ, R93.H0_H0 ;  /* 0x2000005dff5d7230 */ /* 0x004fe40000004100 */
[----:B------:R-:W-:Y:S01]  /*166c0*/  FADD.FTZ R71, R71, R48 ;  /* 0x0000003047477221 */ /* 0x000fe20000010000 */
[-C--:B------:R-:W-:Y:S02]  /*166d0*/  FFMA.FTZ R51, R45, R48.reuse, R51 ;  /* 0x000000302d337223 */ /* 0x080fe40000010033 */
[----:B------:R-:W-:Y:S01]  /*166e0*/  FADD.FTZ R93, R93, -UR16 ;  /* 0x800000105d5d7e21 */ /* 0x000fe20008010000 */
[----:B------:R-:W-:-:S03]  /*166f0*/  FMUL.FTZ R48, R4, R48 ;  /* 0x0000003004307220 */ /* 0x000fc60000410000 */
[----:B------:R-:W-:Y:S01]  /*16700*/  FMUL.FTZ R93, R93, UR17 ;  /* 0x000000115d5d7c20 */ /* 0x000fe20008410000 */
[----:B------:R-:W-:Y:S01]  /*16710*/  FFMA.FTZ R75, R45, R48, R75 ;  /* 0x000000302d4b7223 */ /* 0x000fe2000001004b */
[----:B0-----:R-:W-:Y:S01]  /*16720*/  FMUL.FTZ R72, R72, R49 ;  /* 0x0000003148487220 */ /* 0x001fe20000410000 */
[----:B------:R-:W-:Y:S01]  /*16730*/  FADD.FTZ R49, -R49, 1 ;  /* 0x3f80000031317421 */ /* 0x000fe20000010100 */
[----:B------:R-:W-:-:S03]  /*16740*/  FFMA.FTZ R45, R4, R93, R2 ;  /* 0x0000005d042d7223 */ /* 0x000fc60000010002 */
[----:B------:R-:W-:Y:S01]  /*16750*/  FFMA.FTZ R49, R47, R49, 1 ;  /* 0x3f8000002f317423 */ /* 0x000fe20000010031 */
[----:B------:R-:W-:Y:S01]  /*16760*/  FMUL.FTZ R47, R45, -1.4426950216293334961 ;  /* 0xbfb8aa3b2d2f7820 */ /* 0x000fe20000410000 */
[----:B---3--:R-:W-:Y:S02]  /*16770*/  HADD2.F32 R64, -RZ, R81.H0_H0 ;  /* 0x20000051ff407230 */ /* 0x008fe40000004100 */
[----:B------:R-:W2:Y:S03]  /*16780*/  LDL.LU.S16 R81, [R1+0x2e6] ;  /* 0x0002e60001517983 */ /* 0x000ea60000300600 */
[----:B------:R-:W0:Y:S01]  /*16790*/  MUFU.EX2 R47, R47 ;  /* 0x0000002f002f7308 */ /* 0x000e220000000800 */
[----:B------:R1:W-:Y:S04]  /*167a0*/  STL [R1+0x38c], R123 ;  /* 0x00038c7b01007387 */ /* 0x0003e80000100800 */
[----:B-1----:R-:W3:Y:S01]  /*167b0*/  LDL.S16 R123, [R1+0x2f2] ;  /* 0x0002f200017b7983 */ /* 0x002ee20000100600 */
[----:B0-----:R-:W-:-:S06]  /*167c0*/  FADD.FTZ R47, R47, 1 ;  /* 0x3f8000002f2f7421 */ /* 0x001fcc0000010000 */
[----:B------:R-:W0:Y:S01]  /*167d0*/  MUFU.RCP R47, R47 ;  /* 0x0000002f002f7308 */ /* 0x000e220000001000 */
[----:B------:R-:W-:Y:S01]  /*167e0*/  FADD.FTZ R91, R91, -UR16 ;  /* 0x800000105b5b7e21 */ /* 0x000fe20008010000 */
[----:B----4-:R-:W-:-:S03]  /*167f0*/  HADD2.F32 R90, -RZ, R90.H0_H0 ;  /* 0x2000005aff5a7230 */ /* 0x010fc60000004100 */
[----:B------:R-:W-:Y:S02]  /*16800*/  FMUL.FTZ R91, R91, UR17 ;  /* 0x000000115b5b7c20 */ /* 0x000fe40008410000 */
[----:B0-----:R-:W-:Y:S01]  /*16810*/  FMUL.FTZ R90, R90, R47 ;  /* 0x0000002f5a5a7220 */ /* 0x001fe20000410000 */
[----:B------:R-:W-:-:S04]  /*16820*/  FADD.FTZ R47, -R47, 1 ;  /* 0x3f8000002f2f7421 */ /* 0x000fc80000010100 */
[----:B------:R-:W-:Y:S01]  /*16830*/  FFMA.FTZ R47, R45, R47, 1 ;  /* 0x3f8000002d2f7423 */ /* 0x000fe2000001002f */
[----:B------:R-:W-:-:S03]  /*16840*/  FFMA.FTZ R45, R5, R91, R3 ;  /* 0x0000005b052d7223 */ /* 0x000fc60000010003 */
[----:B------:R-:W-:Y:S01]  /*16850*/  FMUL.FTZ R90, R90, R47 ;  /* 0x0000002f5a5a7220 */ /* 0x000fe20000410000 */
[----:B------:R-:W-:-:S06]  /*16860*/  FMUL.FTZ R47, R45, -1.4426950216293334961 ;  /* 0xbfb8aa3b2d2f7820 */ /* 0x000fcc0000410000 */
[----:B------:R-:W0:Y:S01]  /*16870*/  MUFU.EX2 R47, R47 ;  /* 0x0000002f002f7308 */ /* 0x000e220000000800 */
[----:B------:R1:W-:Y:S04]  /*16880*/  STL [R1+0x394], R124 ;  /* 0x0003947c01007387 */ /* 0x0003e80000100800 */
[----:B-1----:R-:W4:Y:S01]  /*16890*/  LDL.LU.S16 R124, [R1+0x2f0] ;  /* 0x0002f000017c7983 */ /* 0x002f220000300600 */
[----:B0-----:R-:W-:-:S06]  /*168a0*/  FADD.FTZ R47, R47, 1 ;  /* 0x3f8000002f2f7421 */ /* 0x001fcc0000010000 */
[----:B------:R-:W0:Y:S01]  /*168b0*/  MUFU.RCP R47, R47 ;  /* 0x0000002f002f7308 */ /* 0x000e220000001000 */
[----:B------:R-:W-:Y:S02]  /*168c0*/  HADD2.F32 R89, -RZ, R89.H0_H0 ;  /* 0x20000059ff597230 */ /* 0x000fe40000004100 */
[----:B------:R-:W-:Y:S01]  /*168d0*/  FADD.FTZ R73, R73, R46 ;  /* 0x0000002e49497221 */ /* 0x000fe20000010000 */
[-C--:B------:R-:W-:Y:S02]  /*168e0*/  FFMA.FTZ R70, R43, R46.reuse, R70 ;  /* 0x0000002e2b467223 */ /* 0x080fe40000010046 */
        /* <DEDUP_REMOVED lines=9> */
[----:B------:R-:W0:Y:S01]  /*16980*/  MUFU.EX2 R45, R45 ;  /* 0x0000002d002d7308 */ /* 0x000e220000000800 */
[----:B------:R-:W-:Y:S01]  /*16990*/  FMUL.FTZ R117, R117, R69 ;  /* 0x0000004575757220 */ /* 0x000fe20000410000 */
[----:B------:R-:W-:Y:S02]  /*169a0*/  HADD2.F32 R86, -RZ, R86.H0_H0 ;  /* 0x20000056ff567230 */ /* 0x000fe40000004100 */
[----:B------:R-:W-:Y:S02]  /*169b0*/  HADD2.F32 R87, -RZ, R87.H0_H0 ;  /* 0x20000057ff577230 */ /* 0x000fe40000004100 */
[----:B0-----:R-:W-:Y:S01]  /*169c0*/  FADD.FTZ R45, R45, 1 ;  /* 0x3f8000002d2d7421 */ /* 0x001fe20000010000 */
[----:B------:R0:W-:Y:S01]  /*169d0*/  STL [R1+0x390], R117 ;  /* 0x0003907501007387 */ /* 0x0001e20000100800 */
[----:B------:R-:W-:Y:S02]  /*169e0*/  HADD2.F32 R85, -RZ, R85.H0_H0 ;  /* 0x20000055ff557230 */ /* 0x000fe40000004100 */
[----:B------:R-:W-:Y:S01]  /*169f0*/  FADD.FTZ R71, R71, R44 ;  /* 0x0000002c47477221 */ /* 0x000fe20000010000 */
[----:B------:R-:W-:Y:S01]  /*16a00*/  FFMA.FTZ R51, R41, R44, R51 ;  /* 0x0000002c29337223 */ /* 0x000fe20000010033 */
[----:B------:R-:W-:Y:S01]  /*16a10*/  FMUL.FTZ R96, R96, R60 ;  /* 0x0000003c60607220 */ /* 0x000fe20000410000 */
[----:B------:R-:W1:Y:S01]  /*16a20*/  MUFU.RCP R45, R45 ;  /* 0x0000002d002d7308 */ /* 0x000e620000001000 */
[----:B------:R-:W-:Y:S01]  /*16a30*/  HADD2.F32 R83, -RZ, R83.H0_H0 ;  /* 0x20000053ff537230 */ /* 0x000fe20000004100 */
[----:B------:R-:W4:Y:S04]  /*16a40*/  LDL.S16 R69, [R1+0x2fc] ;  /* 0x0002fc0001457983 */ /* 0x000f280000100600 */
[----:B0-----:R-:W4:Y:S01]  /*16a50*/  LDL.S16 R117, [R1+0x2f4] ;  /* 0x0002f40001757983 */ /* 0x001f220000100600 */
[----:B------:R-:W-:-:S04]  /*16a60*/  FADD.FTZ R87, R87, -UR16 ;  /* 0x8000001057577e21 */ /* 0x000fc80008010000 */
[----:B------:R-:W-:Y:S01]  /*16a70*/  FMUL.FTZ R87, R87, UR17 ;  /* 0x0000001157577c20 */ /* 0x000fe20008410000 */
        /* <DEDUP_REMOVED lines=19> */
[----:B------:R-:W-:Y:S02]  /*16bb0*/  HADD2.F32 R60, -RZ, R77.H0_H0 ;  /* 0x2000004dff3c7230 */ /* 0x000fe40000004100 */
[----:B------:R-:W4:Y:S01]  /*16bc0*/  LDL.LU.S16 R77, [R1+0x2ee] ;  /* 0x0002ee00014d7983 */ /* 0x000f220000300600 */
        /* <DEDUP_REMOVED lines=14> */
[----:B--2---:R-:W-:-:S05]  /*16cb0*/  HADD2.F32 R81, -RZ, R81.H0_H0 ;  /* 0x20000051ff517230 */ /* 0x004fca0000004100 */
[----:B------:R-:W-:Y:S01]  /*16cc0*/  FADD.FTZ R81, R81, -UR16 ;  /* 0x8000001051517e21 */ /* 0x000fe20008010000 */
[----:B0-----:R-:W-:Y:S01]  /*16cd0*/  FMUL.FTZ R60, R60, R43 ;  /* 0x0000002b3c3c7220 */ /* 0x001fe20000410000 */
[----:B------:R-:W-:Y:S02]  /*16ce0*/  FADD.FTZ R43, -R43, 1 ;  /* 0x3f8000002b2b7421 */ /* 0x000fe40000010100 */
[----:B------:R-:W-:Y:S01]  /*16cf0*/  FMUL.FTZ R81, R81, UR17 ;  /* 0x0000001151517c20 */ /* 0x000fe20008410000 */
[----:B---3--:R-:W-:Y:S02]  /*16d00*/  HADD2.F32 R56, -RZ, R123.H0_H0 ;  /* 0x2000007bff387230 */ /* 0x008fe40000004100 */
[----:B------:R-:W-:Y:S01]  /*16d10*/  FFMA.FTZ R43, R41, R43, 1 ;  /* 0x3f800000292b7423 */ /* 0x000fe2000001002b */
[-C--:B------:R-:W-:Y:S01]  /*16d20*/  FMUL.FTZ R41, R5, R42.reuse ;  /* 0x0000002a05297220 */ /* 0x080fe20000410000 */
[----:B------:R-:W2:Y:S01]  /*16d30*/  LDL.S16 R123, [R1+0x260] ;  /* 0x00026000017b7983 */ /* 0x000ea20000100600 */
[----:B------:R-:W-:-:S02]  /*16d40*/  FFMA.FTZ R70, R39, R42, R70 ;  /* 0x0000002a27467223 */ /* 0x000fc40000010046 */
[----:B------:R-:W-:Y:S01]  /*16d50*/  FFMA.FTZ R75, R39, R41, R75 ;  /* 0x00000029274b7223 */ /* 0x000fe2000001004b */
[----:B------:R-:W-:Y:S01]  /*16d60*/  FFMA.FTZ R39, R4, R81, R2 ;  /* 0x0000005104277223 */ /* 0x000fe20000010002 */
[----:B------:R-:W-:-:S03]  /*16d70*/  FADD.FTZ R73, R73, R42 ;  /* 0x0000002a49497221 */ /* 0x000fc60000010000 */
[----:B------:R-:W-:-:S06]  /*16d80*/  FMUL.FTZ R42, R39, -1.4426950216293334961 ;  /* 0xbfb8aa3b272a7820 */ /* 0x000fcc0000410000 */
[----:B------:R-:W0:Y:S01]  /*16d90*/  MUFU.EX2 R42, R42 ;  /* 0x0000002a002a7308 */ /* 0x000e220000000800 */
        /* <DEDUP_REMOVED lines=8> */
[----:B------:R-:W-:-:S03]  /*16e20*/  FADD.FTZ R74, R74, R44 ;  /* 0x0000002c4a4a7221 */ /* 0x000fc60000010000 */
[----:B------:R-:W-:Y:S01]  /*16e30*/  FMUL.FTZ R79, R79, UR17 ;  /* 0x000000114f4f7c20 */ /* 0x000fe20008410000 */
[----:B------:R-:W-:Y:S01]  /*16e40*/  FADD.FTZ R41, R41, R74 ;  /* 0x0000004a29297221 */ /* 0x000fe20000010000 */
[----:B----4-:R-:W-:Y:S02]  /*16e50*/  HADD2.F32 R74, -RZ, R124.H0_H0 ;  /* 0x2000007cff4a7230 */ /* 0x010fe40000004100 */
[----:B------:R-:W3:Y:S01]  /*16e60*/  LDL.S16 R124, [R1+0x266] ;  /* 0x00026600017c7983 */ /* 0x000ee20000100600 */
        /* <DEDUP_REMOVED lines=14> */
[----:B------:R-:W-:Y:S01]  /*16f50*/  FMUL.FTZ R42, R4, R40 ;  /* 0x00000028042a7220 */ /* 0x000fe20000410000 */
[----:B------:R-:W-:-:S03]  /*16f60*/  FADD.FTZ R39, R71, R40 ;  /* 0x0000002847277221 */ /* 0x000fc60000010000 */
[----:B------:R-:W-:Y:S01]  /*16f70*/  FFMA.FTZ R40, R37, R42, R75 ;  /* 0x0000002a25287223 */ /* 0x000fe2000001004b */
[----:B------:R-:W-:Y:S02]  /*16f80*/  HADD2.F32 R75, -RZ, R117.H0_H0 ;  /* 0x20000075ff4b7230 */ /* 0x000fe40000004100 */
[----:B------:R-:W4:Y:S01]  /*16f90*/  LDL.LU.S16 R117, [R1+0x264] ;  /* 0x0002640001757983 */ /* 0x000f220000300600 */
[----:B------:R-:W-:Y:S02]  /*16fa0*/  FMUL.FTZ R60, R60, R43 ;  /* 0x0000002b3c3c7220 */ /* 0x000fe40000410000 */
[----:B------:R-:W-:-:S04]  /*16fb0*/  FADD.FTZ R75, R75, -UR16 ;  /* 0x800000104b4b7e21 */ /* 0x000fc80008010000 */
[----:B------:R-:W-:Y:S01]  /*16fc0*/  FMUL.FTZ R75, R75, UR17 ;  /* 0x000000114b4b7c20 */ /* 0x000fe20008410000 */
[----:B------:R-:W-:Y:S01]  /*16fd0*/  FMUL.FTZ R76, R76, R52 ;  /* 0x000000344c4c7220 */ /* 0x000fe20000410000 */
[----:B------:R-:W-:Y:S01]  /*16fe0*/  FADD.FTZ R42, R41, R42 ;  /* 0x0000002a292a7221 */ /* 0x000fe20000010000 */
[----:B------:R-:W-:-:S05]  /*16ff0*/  HADD2.F32 R77, -RZ, R77.H0_H0 ;  /* 0x2000004dff4d7230 */ /* 0x000fca0000004100 */
[----:B------:R-:W-:-:S04]  /*17000*/  FADD.FTZ R77, R77, -UR16 ;  /* 0x800000104d4d7e21 */ /* 0x000fc80008010000 */
[----:B------:R-:W-:-:S04]  /*17010*/  FMUL.FTZ R77, R77, UR17 ;  /* 0x000000114d4d7c20 */ /* 0x000fc80008410000 */
[----:B------:R-:W-:-:S04]  /*17020*/  FFMA.FTZ R37, R4, R77, R2 ;  /* 0x0000004d04257223 */ /* 0x000fc80000010002 */
[----:B------:R-:W-:-:S06]  /*17030*/  FMUL.FTZ R43, R37, -1.4426950216293334961 ;  /* 0xbfb8aa3b252b7820 */ /* 0x000fcc0000410000 */
[----:B------:R-:W0:Y:S02]  /*17040*/  MUFU.EX2 R43, R43 ;  /* 0x0000002b002b7308 */ /* 0x000e240000000800 */
[----:B0-----:R-:W-:-:S06]  /*17050*/  FADD.FTZ R43, R43, 1 ;  /* 0x3f8000002b2b7421 */ /* 0x001fcc0000010000 */
[----:B------:R-:W0:Y:S01]  /*17060*/  MUFU.RCP R43, R43 ;  /* 0x0000002b002b7308 */ /* 0x000e220000001000 */
[----:B------:R-:W-:Y:S02]  /*17070*/  HADD2.F32 R52, -RZ, R69.H0_H0 ;  /* 0x20000045ff347230 */ /* 0x000fe40000004100 */
[----:B------:R-:W4:Y:S01]  /*17080*/  LDL.S16 R69, [R1+0x306] ;  /* 0x0003060001457983 */ /* 0x000f220000100600 */
[----:B0-----:R-:W-:Y:S01]  /*17090*/  FMUL.FTZ R74, R74, R43 ;  /* 0x0000002b4a4a7220 */ /* 0x001fe20000410000 */
[----:B------:R-:W-:-:S04]  /*170a0*/  FADD.FTZ R43, -R43, 1 ;  /* 0x3f8000002b2b7421 */ /* 0x000fc80000010100 */
[----:B------:R-:W-:Y:S01]  /*170b0*/  FFMA.FTZ R43, R37, R43, 1 ;  /* 0x3f800000252b7423 */ /* 0x000fe2000001002b */
[----:B------:R-:W-:-:S03]  /*170c0*/  FFMA.FTZ R37, R5, R75, R3 ;  /* 0x0000004b05257223 */ /* 0x000fc60000010003 */
[----:B------:R-:W-:Y:S01]  /*170d0*/  FMUL.FTZ R74, R74, R43 ;  /* 0x0000002b4a4a7220 */ /* 0x000fe20000410000 */
[----:B------:R-:W-:-:S06]  /*170e0*/  FMUL.FTZ R41, R37, -1.4426950216293334961 ;  /* 0xbfb8aa3b25297820 */ /* 0x000fcc0000410000 */
[----:B------:R-:W0:Y:S01]  /*170f0*/  MUFU.EX2 R41, R41 ;  /* 0x0000002900297308 */ /* 0x000e220000000800 */
[----:B--2---:R-:W-:Y:S02]  /*17100*/  HADD2.F32 R43, -RZ, R123.H0_H0 ;  /* 0x2000007bff2b7230 */ /* 0x004fe40000004100 */
[----:B------:R-:W2:Y:S01]  /*17110*/  LDL.LU.S16 R123, [R1+0x262] ;  /* 0x00026200017b7983 */ /* 0x000ea20000300600 */
[----:B0-----:R-:W-:-:S06]  /*17120*/  FADD.FTZ R41, R41, 1 ;  /* 0x3f80000029297421 */ /* 0x001fcc0000010000 */
[----:B------:R-:W0:Y:S02]  /*17130*/  MUFU.RCP R41, R41 ;  /* 0x0000002900297308 */ /* 0x000e240000001000 */
[----:B0-----:R-:W-:Y:S01]  /*17140*/  FMUL.FTZ R52, R52, R41 ;  /* 0x0000002934347220 */ /* 0x001fe20000410000 */
[----:B------:R-:W-:-:S04]  /*17150*/  FADD.FTZ R41, -R41, 1 ;  /* 0x3f80000029297421 */ /* 0x000fc80000010100 */
[----:B------:R-:W-:-:S04]  /*17160*/  FFMA.FTZ R41, R37, R41, 1 ;  /* 0x3f80000025297423 */ /* 0x000fc80000010029 */
[----:B------:R-:W-:Y:S01]  /*17170*/  FMUL.FTZ R52, R52, R41 ;  /* 0x0000002934347220 */ /* 0x000fe20000410000 */
[----:B------:R-:W-:Y:S01]  /*17180*/  FFMA.FTZ R41, R35, R38, R70 ;  /* 0x0000002623297223 */ /* 0x000fe20000010046 */
[----:B------:R0:W-:Y:S04]  /*17190*/  STL [R1+0x388], R122 ;  /* 0x0003887a01007387 */ /* 0x0001e80000100800 */
[----:B0-----:R-:W2:Y:S01]  /*171a0*/  LDL.LU.S16 R122, [R1+0x2f8] ;  /* 0x0002f800017a7983 */ /* 0x001ea20000300600 */
[----:B---3--:R-:W-:-:S03]  /*171b0*/  HADD2.F32 R70, -RZ, R124.H0_H0 ;  /* 0x2000007cff467230 */ /* 0x008fc60000004100 */
[----:B------:R-:W3:Y:S01]  /*171c0*/  LDL.S16 R124, [R1+0x2fa] ;  /* 0x0002fa00017c7983 */ /* 0x000ee20000100600 */
[----:B----4-:R-:W-:-:S03]  /*171d0*/  HADD2.F32 R71, -RZ, R117.H0_H0 ;  /* 0x20000075ff477230 */ /* 0x010fc60000004100 */
[----:B------:R-:W4:Y:S04]  /*171e0*/  LDL.S16 R117, [R1+0x30c] ;  /* 0x00030c0001757983 */ /* 0x000f280000100600 */
[----:B------:R0:W-:Y:S01]  /*171f0*/  STL [R1+0x238], R67 ;  /* 0x0002384301007387 */ /* 0x0001e20000100800 */
[----:B------:R-:W-:Y:S02]  /*17200*/  HADD2.F32 R48, -RZ, R69.H0_H0 ;  /* 0x20000045ff307230 */ /* 0x000fe40000004100 */
[----:B--2---:R-:W-:Y:S02]  /*17210*/  HADD2.F32 R69, -RZ, R123.H0_H0 ;  /* 0x2000007bff457230 */ /* 0x004fe40000004100 */
[----:B------:R-:W2:Y:S01]  /*17220*/  LDL.LU.S16 R123, [R1+0x2f6] ;  /* 0x0002f600017b7983 */ /* 0x000ea20000300600 */
[----:B---3--:R-:W-:-:S03]  /*17230*/  HADD2.F32 R66, -RZ, R124.H0_H0 ;  /* 0x2000007cff427230 */ /* 0x008fc60000004100 */
[----:B------:R-:W3:Y:S01]  /*17240*/  LDL.LU.S16 R124, [R1+0x304] ;  /* 0x00030400017c7983 */ /* 0x000ee20000300600 */
[----:B0-----:R-:W-:-:S03]  /*17250*/  HADD2.F32 R67, -RZ, R122.H0_H0 ;  /* 0x2000007aff437230 */ /* 0x001fc60000004100 */
[----:B------:R-:W3:Y:S01]  /*17260*/  LDL.S16 R122, [R1+0x302] ;  /* 0x00030200017a7983 */ /* 0x000ee20000100600 */
[----:B----4-:R-:W-:-:S03]  /*17270*/  HADD2.F32 R44, -RZ, R117.H0_H0 ;  /* 0x20000075ff2c7230 */ /* 0x010fc60000004100 */
[----:B------:R-:W4:Y:S04]  /*17280*/  LDL.LU.S16 R117, [R1+0x30e] ;  /* 0x00030e0001757983 */ /* 0x000f280000300600 */
[----:B------:R2:W-:Y:S01]  /*17290*/  STL [R1+0x244], R65 ;  /* 0x0002444101007387 */ /* 0x0005e20000100800 */
[----:B------:R-:W-:Y:S01]  /*172a0*/  FADD.FTZ R37, R73, R38 ;  /* 0x0000002649257221 */ /* 0x000fe20000010000 */
[----:B------:R-:W-:Y:S01]  /*172b0*/  FMUL.FTZ R38, R5, R38 ;  /* 0x0000002605267220 */ /* 0x000fe20000410000 */
[----:B------:R-:W-:Y:S01]  /*172c0*/  FADD.FTZ R39, R39, R36 ;  /* 0x0000002427277221 */ /* 0x000fe20000010000 */
[-C--:B------:R-:W-:Y:S01]  /*172d0*/  FFMA.FTZ R51, R33, R36.reuse, R51 ;  /* 0x0000002421337223 */ /* 0x080fe20000010033 */
[----:B------:R-:W-:Y:S01]  /*172e0*/  FMUL.FTZ R36, R4, R36 ;  /* 0x0000002404247220 */ /* 0x000fe20000410000 */
[----:B------:R-:W-:Y:S01]  /*172f0*/  FFMA.FTZ R40, R35, R38, R40 ;  /* 0x0000002623287223 */ /* 0x000fe20000010028 */
[----:B------:R-:W-:Y:S01]  /*17300*/  FADD.FTZ R37, R37, R34 ;  /* 0x0000002225257221 */ /* 0x000fe20000010000 */
[-C--:B------:R-:W-:Y:S01]  /*17310*/  FFMA.FTZ R41, R31, R34.reuse, R41 ;  /* 0x000000221f297223 */ /* 0x080fe20000010029 */
[----:B------:R-:W-:Y:S01]  /*17320*/  FMUL.FTZ R34, R5, R34 ;  /* 0x0000002205227220 */ /* 0x000fe20000410000 */
[----:B------:R-:W-:-:S04]  /*17330*/  FFMA.FTZ R40, R33, R36, R40 ;  /* 0x0000002421287223 */ /* 0x000fc80000010028 */
[----:B------:R-:W-:Y:S01]  /*17340*/  FFMA.FTZ R31, R31, R34, R40 ;  /* 0x000000221f1f7223 */ /* 0x000fe20000010028 */
[----:B--2---:R-:W-:Y:S02]  /*17350*/  HADD2.F32 R65, -RZ, R123.H0_H0 ;  /* 0x2000007bff417230 */ /* 0x004fe40000004100 */
[----:B------:R-:W2:Y:S01]  /*17360*/  LDL.LU.S16 R123, [R1+0x300] ;  /* 0x00030000017b7983 */ /* 0x000ea20000300600 */
[----:B---3--:R-:W-:-:S03]  /*17370*/  HADD2.F32 R62, -RZ, R124.H0_H0 ;  /* 0x2000007cff3e7230 */ /* 0x008fc60000004100 */
[----:B------:R-:W3:Y:S01]  /*17380*/  LDL.S16 R124, [R1+0x30a] ;  /* 0x00030a00017c7983 */ /* 0x000ee20000100600 */
[----:B------:R-:W-:-:S03]  /*17390*/  HADD2.F32 R63, -RZ, R122.H0_H0 ;  /* 0x2000007aff3f7230 */ /* 0x000fc60000004100 */
[----:B------:R-:W3:Y:S01]  /*173a0*/  LDL.LU.S16 R122, [R1+0x308] ;  /* 0x00030800017a7983 */ /* 0x000ee20000300600 */
[----:B----4-:R-:W-:-:S03]  /*173b0*/  HADD2.F32 R40, -RZ, R117.H0_H0 ;  /* 0x20000075ff287230 */ /* 0x010fc60000004100 */
        /* <DEDUP_REMOVED lines=16> */
[----:B------:R-:W0:Y:S01]  /*174c0*/  MUFU.EX2 R38, R38 ;  /* 0x0000002600267308 */ /* 0x000e220000000800 */
[----:B------:R-:W-:Y:S01]  /*174d0*/  FMUL.FTZ R100, R100, R61 ;  /* 0x0000003d64647220 */ /* 0x000fe20000410000 */
[----:B0-----:R-:W-:-:S06]  /*174e0*/  FADD.FTZ R38, R38, 1 ;  /* 0x3f80000026267421 */ /* 0x001fcc0000010000 */
[----:B------:R-:W0:Y:S01]  /*174f0*/  MUFU.RCP R38, R38 ;  /* 0x0000002600267308 */ /* 0x000e220000001000 */
[----:B------:R-:W-:-:S04]  /*17500*/  FADD.FTZ R69, R69, -UR16 ;  /* 0x8000001045457e21 */ /* 0x000fc80008010000 */
[----:B------:R-:W-:-:S04]  /*17510*/  FMUL.FTZ R69, R69, UR17 ;  /* 0x0000001145457c20 */ /* 0x000fc80008410000 */
[----:B------:R-:W-:Y:S01]  /*17520*/  FFMA.FTZ R33, R4, R69, R2 ;  /* 0x0000004504217223 */ /* 0x000fe20000010002 */
[----:B0-----:R-:W-:Y:S01]  /*17530*/  FMUL.FTZ R48, R48, R38 ;  /* 0x0000002630307220 */ /* 0x001fe20000410000 */
[----:B------:R-:W-:-:S04]  /*17540*/  FADD.FTZ R38, -R38, 1 ;  /* 0x3f80000026267421 */ /* 0x000fc80000010100 */
[----:B------:R-:W-:Y:S01]  /*17550*/  FFMA.FTZ R38, R35, R38, 1 ;  /* 0x3f80000023267423 */ /* 0x000fe20000010026 */
[----:B------:R-:W-:-:S06]  /*17560*/  FMUL.FTZ R35, R33, -1.4426950216293334961 ;  /* 0xbfb8aa3b21237820 */ /* 0x000fcc0000410000 */
[----:B------:R-:W0:Y:S01]  /*17570*/  MUFU.EX2 R35, R35 ;  /* 0x0000002300237308 */ /* 0x000e220000000800 */
[----:B--2---:R-:W-:Y:S02]  /*17580*/  HADD2.F32 R61, -RZ, R123.H0_H0 ;  /* 0x2000007bff3d7230 */ /* 0x004fe40000004100 */
[----:B------:R-:W2:Y:S01]  /*17590*/  LDL.LU.S16 R123, [R1+0x2fe] ;  /* 0x0002fe00017b7983 */ /* 0x000ea20000300600 */
[----:B0-----:R-:W-:-:S06]  /*175a0*/  FADD.FTZ R35, R35, 1 ;  /* 0x3f80000023237421 */ /* 0x001fcc0000010000 */
[----:B------:R-:W0:Y:S01]  /*175b0*/  MUFU.RCP R35, R35 ;  /* 0x0000002300237308 */ /* 0x000e220000001000 */
[----:B------:R-:W-:Y:S01]  /*175c0*/  FMUL.FTZ R92, R92, R59 ;  /* 0x0000003b5c5c7220 */ /* 0x000fe20000410000 */
[----:B------:R-:W-:-:S04]  /*175d0*/  FADD.FTZ R67, R67, -UR16 ;  /* 0x8000001043437e21 */ /* 0x000fc80008010000 */
[----:B------:R-:W-:Y:S01]  /*175e0*/  FMUL.FTZ R67, R67, UR17 ;  /* 0x0000001143437c20 */ /* 0x000fe20008410000 */
[----:B0-----:R-:W-:Y:S01]  /*175f0*/  FMUL.FTZ R66, R66, R35 ;  /* 0x0000002342427220 */ /* 0x001fe20000410000 */
[----:B------:R-:W-:Y:S01]  /*17600*/  FADD.FTZ R35, -R35, 1 ;  /* 0x3f80000023237421 */ /* 0x000fe20000010100 */
[----:B---3--:R-:W-:Y:S02]  /*17610*/  HADD2.F32 R58, -RZ, R124.H0_H0 ;  /* 0x2000007cff3a7230 */ /* 0x008fe40000004100 */
[----:B------:R-:W3:Y:S01]  /*17620*/  LDL.LU.S16 R124, [R1+0x314] ;  /* 0x00031400017c7983 */ /* 0x000ee20000300600 */
[----:B------:R-:W-:-:S03]  /*17630*/  HADD2.F32 R59, -RZ, R122.H0_H0 ;  /* 0x2000007aff3b7230 */ /* 0x000fc60000004100 */
[----:B------:R-:W3:Y:S01]  /*17640*/  LDL.S16 R122, [R1+0x312] ;  /* 0x00031200017a7983 */ /* 0x000ee20000100600 */
        /* <DEDUP_REMOVED lines=8> */
[----:B------:R-:W-:-:S04]  /*176d0*/  FADD.FTZ R65, R65, -UR16 ;  /* 0x8000001041417e21 */ /* 0x000fc80008010000 */
[----:B------:R-:W-:Y:S01]  /*176e0*/  FMUL.FTZ R65, R65, UR17 ;  /* 0x0000001141417c20 */ /* 0x000fe20008410000 */
[----:B0-----:R-:W-:Y:S01]  /*176f0*/  FMUL.FTZ R44, R44, R35 ;  /* 0x000000232c2c7220 */ /* 0x001fe20000410000 */
[----:B------:R-:W-:-:S04]  /*17700*/  FADD.FTZ R35, -R35, 1 ;  /* 0x3f80000023237421 */ /* 0x000fc80000010100 */
[----:B------:R-:W-:Y:S01]  /*17710*/  FFMA.FTZ R35, R33, R35, 1 ;  /* 0x3f80000021237423 */ /* 0x000fe20000010023 */
[----:B------:R-:W-:Y:S01]  /*17720*/  FFMA.FTZ R33, R4, R65, R2 ;  /* 0x0000004104217223 */ /* 0x000fe20000010002 */
[----:B----4-:R-:W-:Y:S02]  /*17730*/  HADD2.F32 R36, -RZ, R117.H0_H0 ;  /* 0x20000075ff247230 */ /* 0x010fe40000004100 */
[----:B------:R-:W4:Y:S01]  /*17740*/  LDL.S16 R117, [R1+0x318] ;  /* 0x0003180001757983 */ /* 0x000f220000100600 */
[----:B------:R-:W-:Y:S01]  /*17750*/  FMUL.FTZ R44, R44, R35 ;  /* 0x000000232c2c7220 */ /* 0x000fe20000410000 */
        /* <DEDUP_REMOVED lines=20> */
[----:B------:R-:W-:-:S03]  /*178a0*/  FFMA.FTZ R33, R28, R32, R51 ;  /* 0x000000201c217223 */ /* 0x000fc60000010033 */
[----:B------:R-:W-:Y:S01]  /*178b0*/  FMUL.FTZ R40, R40, R34 ;  /* 0x0000002228287220 */ /* 0x000fe20000410000 */
        /* <DEDUP_REMOVED lines=9> */
[----:B------:R-:W-:Y:S01]  /*17950*/  FADD.FTZ R59, R59, -UR16 ;  /* 0x800000103b3b7e21 */ /* 0x000fe20008010000 */
[----:B------:R-:W-:-:S03]  /*17960*/  FMUL.FTZ R88, R88, R57 ;  /* 0x0000003958587220 */ /* 0x000fc60000410000 */
[----:B------:R-:W-:Y:S01]  /*17970*/  FMUL.FTZ R59, R59, UR17 ;  /* 0x000000113b3b7c20 */ /* 0x000fe20008410000 */
[----:B------:R-:W-:Y:S01]  /*17980*/  FADD.FTZ R42, R42, R32 ;  /* 0x000000202a2a7221 */ /* 0x000fe20000010000 */
[----:B0-----:R-:W-:Y:S01]  /*17990*/  FMUL.FTZ R58, R58, R35 ;  /* 0x000000233a3a7220 */ /* 0x001fe20000410000 */
[----:B------:R-:W-:-:S04]  /*179a0*/  FADD.FTZ R35, -R35, 1 ;  /* 0x3f80000023237421 */ /* 0x000fc80000010100 */
[----:B------:R-:W-:Y:S01]  /*179b0*/  FFMA.FTZ R35, R31, R35, 1 ;  /* 0x3f8000001f237423 */ /* 0x000fe20000010023 */
[----:B------:R-:W-:Y:S01]  /*179c0*/  FFMA.FTZ R31, R5, R59, R3 ;  /* 0x0000003b051f7223 */ /* 0x000fe20000010003 */
[----:B--2---:R-:W-:Y:S02]  /*179d0*/  HADD2.F32 R57, -RZ, R123.H0_H0 ;  /* 0x2000007bff397230 */ /* 0x004fe40000004100 */
[----:B------:R-:W2:Y:S01]  /*179e0*/  LDL.LU.S16 R123, [R1+0x310] ;  /* 0x00031000017b7983 */ /* 0x000ea20000300600 */
[----:B------:R-:W-:-:S06]  /*179f0*/  FMUL.FTZ R32, R31, -1.4426950216293334961 ;  /* 0xbfb8aa3b1f207820 */ /* 0x000fcc0000410000 */
[----:B------:R-:W0:Y:S02]  /*17a00*/  MUFU.EX2 R32, R32 ;  /* 0x0000002000207308 */ /* 0x000e240000000800 */
[----:B0-----:R-:W-:-:S06]  /*17a10*/  FADD.FTZ R32, R32, 1 ;  /* 0x3f80000020207421 */ /* 0x001fcc0000010000 */
[----:B------:R-:W0:Y:S01]  /*17a20*/  MUFU.RCP R32, R32 ;  /* 0x0000002000207308 */ /* 0x000e220000001000 */
[----:B------:R-:W-:Y:S01]  /*17a30*/  FADD.FTZ R57, R57, -UR16 ;  /* 0x8000001039397e21 */ /* 0x000fe20008010000 */
[----:B------:R-:W-:-:S03]  /*17a40*/  FFMA.FTZ R41, R24, R30, R41 ;  /* 0x0000001e18297223 */ /* 0x000fc60000010029 */
[----:B------:R-:W-:Y:S01]  /*17a50*/  FMUL.FTZ R57, R57, UR17 ;  /* 0x0000001139397c20 */ /* 0x000fe20008410000 */
[----:B0-----:R-:W-:Y:S01]  /*17a60*/  FMUL.FTZ R36, R36, R32 ;  /* 0x0000002024247220 */ /* 0x001fe20000410000 */
[----:B------:R-:W-:Y:S01]  /*17a70*/  FADD.FTZ R32, -R32, 1 ;  /* 0x3f80000020207421 */ /* 0x000fe20000010100 */
[----:B---3--:R-:W-:Y:S02]  /*17a80*/  HADD2.F32 R54, -RZ, R124.H0_H0 ;  /* 0x2000007cff367230 */ /* 0x008fe40000004100 */
[----:B------:R-:W3:Y:S01]  /*17a90*/  LDL.S16 R124, [R1+0x31c] ;  /* 0x00031c00017c7983 */ /* 0x000ee20000100600 */
[----:B------:R-:W-:Y:S01]  /*17aa0*/  FFMA.FTZ R32, R31, R32, 1 ;  /* 0x3f8000001f207423 */ /* 0x000fe20000010020 */
[----:B------:R-:W-:Y:S01]  /*17ab0*/  FADD.FTZ R31, R37, R30 ;  /* 0x0000001e251f7221 */ /* 0x000fe20000010000 */
[----:B------:R-:W-:Y:S01]  /*17ac0*/  FMUL.FTZ R30, R5, R30 ;  /* 0x0000001e051e7220 */ /* 0x000fe20000410000 */
[----:B------:R-:W-:-:S03]  /*17ad0*/  FMUL.FTZ R84, R84, R55 ;  /* 0x0000003754547220 */ /* 0x000fc60000410000 */
[----:B------:R-:W-:Y:S01]  /*17ae0*/  FFMA.FTZ R28, R24, R30, R28 ;  /* 0x0000001e181c7223 */ /* 0x000fe2000001001c */
[----:B------:R-:W-:Y:S01]  /*17af0*/  FFMA.FTZ R24, R4, R57, R2 ;  /* 0x0000003904187223 */ /* 0x000fe20000010002 */
[----:B------:R-:W-:Y:S02]  /*17b00*/  HADD2.F32 R55, -RZ, R122.H0_H0 ;  /* 0x2000007aff377230 */ /* 0x000fe40000004100 */
[----:B------:R-:W-:Y:S01]  /*17b10*/  FMUL.FTZ R36, R36, R32 ;  /* 0x0000002024247220 */ /* 0x000fe20000410000 */
[----:B------:R-:W3:Y:S01]  /*17b20*/  LDL.LU.S16 R122, [R1+0x31a] ;  /* 0x00031a00017a7983 */ /* 0x000ee20000300600 */
        /* <DEDUP_REMOVED lines=8> */
[----:B----4-:R-:W-:Y:S02]  /*17bb0*/  HADD2.F32 R32, -RZ, R117.H0_H0 ;  /* 0x20000075ff207230 */ /* 0x010fe40000004100 */
[----:B------:R-:W4:Y:S01]  /*17bc0*/  LDL.S16 R117, [R1+0x320] ;  /* 0x0003200001757983 */ /* 0x000f220000100600 */
[----:B------:R-:W-:Y:S01]  /*17bd0*/  FMUL.FTZ R98, R98, R53 ;  /* 0x0000003562627220 */ /* 0x000fe20000410000 */
[----:B------:R-:W-:-:S04]  /*17be0*/  FADD.FTZ R55, R55, -UR16 ;  /* 0x8000001037377e21 */ /* 0x000fc80008010000 */
        /* <DEDUP_REMOVED lines=8> */
[----:B------:R-:W-:Y:S01]  /*17c70*/  FADD.FTZ R30, -R30, 1 ;  /* 0x3f8000001e1e7421 */ /* 0x000fe20000010100 */
[----:B--2---:R-:W-:Y:S02]  /*17c80*/  HADD2.F32 R53, -RZ, R123.H0_H0 ;  /* 0x2000007bff357230 */ /* 0x004fe40000004100 */
[----:B------:R-:W2:Y:S01]  /*17c90*/  LDL.LU.S16 R123, [R1+0x31e] ;  /* 0x00031e00017b7983 */ /* 0x000ea20000300600 */
[----:B---3--:R-:W-:-:S03]  /*17ca0*/  HADD2.F32 R50, -RZ, R124.H0_H0 ;  /* 0x2000007cff327230 */ /* 0x008fc60000004100 */
[----:B------:R-:W3:Y:S01]  /*17cb0*/  LDL.S16 R124, [R1+0x324] ;  /* 0x00032400017c7983 */ /* 0x000ee20000100600 */
[----:B------:R-:W-:-:S03]  /*17cc0*/  HADD2.F32 R51, -RZ, R122.H0_H0 ;  /* 0x2000007aff337230 */ /* 0x000fc60000004100 */
[----:B------:R-:W3:Y:S01]  /*17cd0*/  LDL.LU.S16 R122, [R1+0x322] ;  /* 0x00032200017a7983 */ /* 0x000ee20000300600 */
[----:B------:R-:W-:-:S04]  /*17ce0*/  FFMA.FTZ R30, R24, R30, 1 ;  /* 0x3f800000181e7423 */ /* 0x000fc8000001001e */
[----:B------:R-:W-:Y:S01]  /*17cf0*/  FMUL.FTZ R32, R32, R30 ;  /* 0x0000001e20207220 */ /* 0x000fe20000410000 */
[----:B----4-:R-:W-:Y:S02]  /*17d00*/  HADD2.F32 R30, -RZ, R117.H0_H0 ;  /* 0x20000075ff1e7230 */ /* 0x010fe40000004100 */
[----:B------:R-:W4:Y:S01]  /*17d10*/  LDL.S16 R117, [R1+0x328] ;  /* 0x0003280001757983 */ /* 0x000f220000100600 */
[----:B------:R-:W-:Y:S01]  /*17d20*/  FADD.FTZ R53, R53, -UR16 ;  /* 0x8000001035357e21 */ /* 0x000fe20008010000 */
[----:B------:R-:W-:Y:S01]  /*17d30*/  FADD.FTZ R34, R34, R25 ;  /* 0x0000001922227221 */ /* 0x000fe20000010000 */
[-C--:B------:R-:W-:Y:S01]  /*17d40*/  FFMA.FTZ R33, R22, R25.reuse, R33 ;  /* 0x0000001916217223 */ /* 0x080fe20000010021 */
        /* <DEDUP_REMOVED lines=8> */
[----:B------:R-:W-:-:S04]  /*17dd0*/  FADD.FTZ R51, R51, -UR16 ;  /* 0x8000001033337e21 */ /* 0x000fc80008010000 */
[----:B------:R-:W-:Y:S01]  /*17de0*/  FMUL.FTZ R51, R51, UR17 ;  /* 0x0000001133337c20 */ /* 0x000fe20008410000 */
[----:B------:R-:W-:Y:S01]  /*17df0*/  FMUL.FTZ R72, R72, R49 ;  /* 0x0000003148487220 */ /* 0x000fe20000410000 */
[----:B0-----:R-:W-:Y:S01]  /*17e00*/  FMUL.FTZ R50, R50, R28 ;  /* 0x0000001c32327220 */ /* 0x001fe20000410000 */
[----:B------:R-:W-:-:S04]  /*17e10*/  FADD.FTZ R28, -R28, 1 ;  /* 0x3f8000001c1c7421 */ /* 0x000fc80000010100 */
[----:B------:R-:W-:Y:S01]  /*17e20*/  FFMA.FTZ R28, R22, R28, 1 ;  /* 0x3f800000161c7423 */ /* 0x000fe2000001001c */
[----:B------:R-:W-:Y:S01]  /*17e30*/  FADD.FTZ R22, R42, R25 ;  /* 0x000000192a167221 */ /* 0x000fe20000010000 */
[----:B------:R-:W-:Y:S02]  /*17e40*/  FFMA.FTZ R25, R5, R51, R3 ;  /* 0x0000003305197223 */ /* 0x000fe40000010003 */
[----:B------:R-:W-:Y:S02]  /*17e50*/  FMUL.FTZ R50, R50, R28 ;  /* 0x0000001c32327220 */ /* 0x000fe40000410000 */
[----:B------:R-:W-:-:S06]  /*17e60*/  FMUL.FTZ R28, R25, -1.4426950216293334961 ;  /* 0xbfb8aa3b191c7820 */ /* 0x000fcc0000410000 */
[----:B------:R-:W0:Y:S02]  /*17e70*/  MUFU.EX2 R28, R28 ;  /* 0x0000001c001c7308 */ /* 0x000e240000000800 */
[----:B0-----:R-:W-:-:S06]  /*17e80*/  FADD.FTZ R28, R28, 1 ;  /* 0x3f8000001c1c7421 */ /* 0x001fcc0000010000 */
[----:B------:R-:W0:Y:S01]  /*17e90*/  MUFU.RCP R28, R28 ;  /* 0x0000001c001c7308 */ /* 0x000e220000001000 */
[----:B------:R-:W-:Y:S01]  /*17ea0*/  FADD.FTZ R31, R31, R23 ;  /* 0x000000171f1f7221 */ /* 0x000fe20000010000 */
[----:B0-----:R-:W-:Y:S01]  /*17eb0*/  FMUL.FTZ R30, R30, R28 ;  /* 0x0000001c1e1e7220 */ /* 0x001fe20000410000 */
[----:B------:R-:W-:-:S04]  /*17ec0*/  FADD.FTZ R28, -R28, 1 ;  /* 0x3f8000001c1c7421 */ /* 0x000fc80000010100 */
[----:B------:R-:W-:Y:S01]  /*17ed0*/  FFMA.FTZ R28, R25, R28, 1 ;  /* 0x3f800000191c7423 */ /* 0x000fe2000001001c */
[----:B--2---:R-:W-:Y:S02]  /*17ee0*/  HADD2.F32 R49, -RZ, R123.H0_H0 ;  /* 0x2000007bff317230 */ /* 0x004fe40000004100 */
[----:B------:R-:W2:Y:S01]  /*17ef0*/  LDL.LU.S16 R123, [R1+0x326] ;  /* 0x00032600017b7983 */ /* 0x000ea20000300600 */
[----:B------:R-:W-:Y:S02]  /*17f00*/  FMUL.FTZ R28, R30, R28 ;  /* 0x0000001c1e1c7220 */ /* 0x000fe40000410000 */
[----:B------:R-:W-:Y:S01]  /*17f10*/  FADD.FTZ R49, R49, -UR16 ;  /* 0x8000001031317e21 */ /* 0x000fe20008010000 */
[-C--:B------:R-:W-:Y:S01]  /*17f20*/  FFMA.FTZ R30, R21, R23.reuse, R41 ;  /* 0x00000017151e7223 */ /* 0x080fe20000010029 */
[----:B------:R-:W-:Y:S02]  /*17f30*/  FMUL.FTZ R23, R5, R23 ;  /* 0x0000001705177220 */ /* 0x000fe40000410000 */
[----:B------:R-:W-:-:S02]  /*17f40*/  FMUL.FTZ R49, R49, UR17 ;  /* 0x0000001131317c20 */ /* 0x000fc40008410000 */
[----:B------:R-:W-:Y:S01]  /*17f50*/  FFMA.FTZ R21, R21, R23, R24 ;  /* 0x0000001715157223 */ /* 0x000fe20000010018 */
[----:B------:R-:W-:Y:S01]  /*17f60*/  FMUL.FTZ R68, R68, R47 ;  /* 0x0000002f44447220 */ /* 0x000fe20000410000 */
[----:B------:R-:W-:-:S04]  /*17f70*/  FFMA.FTZ R24, R4, R49, R2 ;  /* 0x0000003104187223 */ /* 0x000fc80000010002 */
[----:B------:R-:W-:-:S06]  /*17f80*/  FMUL.FTZ R25, R24, -1.4426950216293334961 ;  /* 0xbfb8aa3b18197820 */ /* 0x000fcc0000410000 */
[----:B------:R-:W0:Y:S01]  /*17f90*/  MUFU.EX2 R25, R25 ;  /* 0x0000001900197308 */ /* 0x000e220000000800 */
[----:B---3--:R-:W-:Y:S02]  /*17fa0*/  HADD2.F32 R46, -RZ, R124.H0_H0 ;  /* 0x2000007cff2e7230 */ /* 0x008fe40000004100 */
[----:B------:R-:W3:Y:S01]  /*17fb0*/  LDL.LU.S16 R124, [R1+0x32a] ;  /* 0x00032a00017c7983 */ /* 0x000ee20000300600 */
[----:B------:R-:W-:-:S03]  /*17fc0*/  HADD2.F32 R47, -RZ, R122.H0_H0 ;  /* 0x2000007aff2f7230 */ /* 0x000fc60000004100 */
[----:B------:R-:W3:Y:S01]  /*17fd0*/  LDL.S16 R122, [R1+0x32c] ;  /* 0x00032c00017a7983 */ /* 0x000ee20000100600 */
        /* <DEDUP_REMOVED lines=17> */
[----:B------:R-:W-:Y:S01]  /*180f0*/  FMUL.FTZ R70, R70, R43 ;  /* 0x0000002b46467220 */ /* 0x000fe20000410000 */
        /* <DEDUP_REMOVED lines=8> */
[----:B--2---:R-:W-:Y:S02]  /*18180*/  HADD2.F32 R45, -RZ, R123.H0_H0 ;  /* 0x2000007bff2d7230 */ /* 0x004fe40000004100 */
[----:B------:R-:W2:Y:S03]  /*18190*/  LDL.LU.S16 R123, [R1+0x32e] ;  /* 0x00032e00017b7983 */ /* 0x000ea60000300600 */
[----:B------:R-:W-:-:S04]  /*181a0*/  FADD.FTZ R45, R45, -UR16 ;  /* 0x800000102d2d7e21 */ /* 0x000fc80008010000 */
[----:B------:R-:W-:-:S04]  /*181b0*/  FMUL.FTZ R45, R45, UR17 ;  /* 0x000000112d2d7c20 */ /* 0x000fc80008410000 */
[----:B------:R-:W-:-:S04]  /*181c0*/  FFMA.FTZ R17, R4, R45, R2 ;  /* 0x0000002d04117223 */ /* 0x000fc80000010002 */
[----:B------:R-:W-:-:S06]  /*181d0*/  FMUL.FTZ R21, R17, -1.4426950216293334961 ;  /* 0xbfb8aa3b11157820 */ /* 0x000fcc0000410000 */
[----:B------:R-:W0:Y:S01]  /*181e0*/  MUFU.EX2 R21, R21 ;  /* 0x0000001500157308 */ /* 0x000e220000000800 */
[----:B---3--:R-:W-:Y:S02]  /*181f0*/  HADD2.F32 R42, -RZ, R124.H0_H0 ;  /* 0x2000007cff2a7230 */ /* 0x008fe40000004100 */
[----:B------:R-:W3:Y:S01]  /*18200*/  LDL.S16 R124, [R1+0x334] ;  /* 0x00033400017c7983 */ /* 0x000ee20000100600 */
[----:B------:R-:W-:-:S03]  /*18210*/  HADD2.F32 R43, -RZ, R122.H0_H0 ;  /* 0x2000007aff2b7230 */ /* 0x000fc60000004100 */
[----:B------:R-:W3:Y:S01]  /*18220*/  LDL.LU.S16 R122, [R1+0x336] ;  /* 0x00033600017a7983 */ /* 0x000ee20000300600 */
        /* <DEDUP_REMOVED lines=10> */
[----:B------:R-:W-:-:S04]  /*182d0*/  FMUL.FTZ R43, R43, UR17 ;  /* 0x000000112b2b7c20 */ /* 0x000fc80008410000 */
        /* <DEDUP_REMOVED lines=9> */
[----:B------:R-:W-:-:S03]  /*18370*/  FADD.FTZ R19, R31, R13 ;  /* 0x0000000d1f137221 */ /* 0x000fc60000010000 */
[----:B------:R-:W-:Y:S01]  /*18380*/  FMUL.FTZ R17, R21, R17 ;  /* 0x0000001115117220 */ /* 0x000fe20000410000 */
        /* <DEDUP_REMOVED lines=19> */
[----:B------:R-:W4:Y:S01]  /*184c0*/  LDL.LU.S16 R117, [R1+0x33e] ;  /* 0x00033e0001757983 */ /* 0x000f220000300600 */
[----:B------:R-:W-:Y:S01]  /*184d0*/  FADD.FTZ R39, R39, -UR16 ;  /* 0x8000001027277e21 */ /* 0x000fe20008010000 */
[----:B------:R-:W-:-:S03]  /*184e0*/  FMUL.FTZ R13, R5, R13 ;  /* 0x0000000d050d7220 */ /* 0x000fc60000410000 */
[----:B------:R-:W-:Y:S01]  /*184f0*/  FMUL.FTZ R39, R39, UR17 ;  /* 0x0000001127277c20 */ /* 0x000fe20008410000 */
[----:B------:R-:W-:-:S03]  /*18500*/  FFMA.FTZ R29, R29, R13, R33 ;  /* 0x0000000d1d1d7223 */ /* 0x000fc60000010021 */
[----:B------:R-:W-:Y:S01]  /*18510*/  FFMA.FTZ R30, R5, R39, R3 ;  /* 0x00000027051e7223 */ /* 0x000fe20000010003 */
[----:B------:R-:W-:-:S03]  /*18520*/  FADD.FTZ R13, R13, R22 ;  /* 0x000000160d0d7221 */ /* 0x000fc60000010000 */
[----:B------:R-:W-:-:S06]  /*18530*/  FMUL.FTZ R22, R30, -1.4426950216293334961 ;  /* 0xbfb8aa3b1e167820 */ /* 0x000fcc0000410000 */
[----:B------:R-:W0:Y:S02]  /*18540*/  MUFU.EX2 R22, R22 ;  /* 0x0000001600167308 */ /* 0x000e240000000800 */
[----:B0-----:R-:W-:-:S06]  /*18550*/  FADD.FTZ R22, R22, 1 ;  /* 0x3f80000016167421 */ /* 0x001fcc0000010000 */
[----:B------:R-:W0:Y:S01]  /*18560*/  MUFU.RCP R22, R22 ;  /* 0x0000001600167308 */ /* 0x000e220000001000 */
[----:B------:R-:W-:Y:S01]  /*18570*/  FADD.FTZ R25, R25, R14 ;  /* 0x0000000e19197221 */ /* 0x000fe20000010000 */
[-C--:B------:R-:W-:Y:S01]  /*18580*/  FFMA.FTZ R23, R27, R14.reuse, R23 ;  /* 0x0000000e1b177223 */ /* 0x080fe20000010017 */
[----:B------:R-:W-:Y:S01]  /*18590*/  FMUL.FTZ R14, R4, R14 ;  /* 0x0000000e040e7220 */ /* 0x000fe20000410000 */
[----:B------:R-:W-:-:S03]  /*185a0*/  FMUL.FTZ R58, R58, R35 ;  /* 0x000000233a3a7220 */ /* 0x000fc60000410000 */
[----:B------:R-:W-:Y:S01]  /*185b0*/  FFMA.FTZ R27, R27, R14, R29 ;  /* 0x0000000e1b1b7223 */ /* 0x000fe2000001001d */
[----:B0-----:R-:W-:Y:S01]  /*185c0*/  FMUL.FTZ R31, R31, R22 ;  /* 0x000000161f1f7220 */ /* 0x001fe20000410000 */
[----:B------:R-:W-:-:S04]  /*185d0*/  FADD.FTZ R22, -R22, 1 ;  /* 0x3f80000016167421 */ /* 0x000fc80000010100 */
[----:B------:R-:W-:Y:S01]  /*185e0*/  FFMA.FTZ R22, R30, R22, 1 ;  /* 0x3f8000001e167423 */ /* 0x000fe20000010016 */
[----:B--2---:R-:W-:Y:S02]  /*185f0*/  HADD2.F32 R37, -RZ, R123.H0_H0 ;  /* 0x2000007bff257230 */ /* 0x004fe40000004100 */
[----:B------:R-:W2:Y:S03]  /*18600*/  LDL.S16 R123, [R1+0x340] ;  /* 0x00034000017b7983 */ /* 0x000ea60000100600 */
        /* <DEDUP_REMOVED lines=17> */
[----:B------:R-:W-:-:S04]  /*18720*/  FADD.FTZ R35, R35, -UR16 ;  /* 0x8000001023237e21 */ /* 0x000fc80008010000 */
[----:B------:R-:W-:Y:S01]  /*18730*/  FMUL.FTZ R35, R35, UR17 ;  /* 0x0000001123237c20 */ /* 0x000fe20008410000 */
[----:B------:R-:W-:-:S03]  /*18740*/  FADD.FTZ R14, R13, R14 ;  /* 0x0000000e0d0e7221 */ /* 0x000fc60000010000 */
[----:B------:R-:W-:-:S04]  /*18750*/  FFMA.FTZ R29, R5, R35, R3 ;  /* 0x00000023051d7223 */ /* 0x000fc80000010003 */
[----:B------:R-:W-:-:S06]  /*18760*/  FMUL.FTZ R13, R29, -1.4426950216293334961 ;  /* 0xbfb8aa3b1d0d7820 */ /* 0x000fcc0000410000 */
[----:B------:R-:W0:Y:S02]  /*18770*/  MUFU.EX2 R13, R13 ;  /* 0x0000000d000d7308 */ /* 0x000e240000000800 */
[----:B0-----:R-:W-:-:S06]  /*18780*/  FADD.FTZ R13, R13, 1 ;  /* 0x3f8000000d0d7421 */ /* 0x001fcc0000010000 */
[----:B------:R-:W0:Y:S01]  /*18790*/  MUFU.RCP R13, R13 ;  /* 0x0000000d000d7308 */ /* 0x000e220000001000 */
[----:B------:R-:W-:Y:S01]  /*187a0*/  FADD.FTZ R19, R19, R10 ;  /* 0x0000000a13137221 */ /* 0x000fe20000010000 */
[----:B0-----:R-:W-:Y:S01]  /*187b0*/  FMUL.FTZ R30, R30, R13 ;  /* 0x0000000d1e1e7220 */ /* 0x001fe20000410000 */
[----:B------:R-:W-:-:S04]  /*187c0*/  FADD.FTZ R13, -R13, 1 ;  /* 0x3f8000000d0d7421 */ /* 0x000fc80000010100 */
[----:B------:R-:W-:-:S04]  /*187d0*/  FFMA.FTZ R13, R29, R13, 1 ;  /* 0x3f8000001d0d7423 */ /* 0x000fc8000001000d */
[----:B------:R-:W-:Y:S01]  /*187e0*/  FMUL.FTZ R13, R30, R13 ;  /* 0x0000000d1e0d7220 */ /* 0x000fe20000410000 */
[-C--:B------:R-:W-:Y:S01]  /*187f0*/  FFMA.FTZ R21, R0, R10.reuse, R21 ;  /* 0x0000000a00157223 */ /* 0x080fe20000010015 */
[----:B------:R-:W-:Y:S01]  /*18800*/  FMUL.FTZ R10, R5, R10 ;  /* 0x0000000a050a7220 */ /* 0x000fe20000410000 */
[----:B------:R-:W-:-:S03]  /*18810*/  FMUL.FTZ R22, R31, R22 ;  /* 0x000000161f167220 */ /* 0x000fc60000410000 */
[----:B------:R-:W-:Y:S01]  /*18820*/  FFMA.FTZ R0, R0, R10, R27 ;  /* 0x0000000a00007223 */ /* 0x000fe2000001001b */
        /* <DEDUP_REMOVED lines=31> */
[----:B------:R0:W-:Y:S04]  /*18a20*/  STL [R1+0x384], R119 ;  /* 0x0003847701007387 */ /* 0x0001e80000100800 */
[----:B------:R1:W-:Y:S01]  /*18a30*/  STL [R1+0x378], R118 ;  /* 0x0003787601007387 */ /* 0x0003e20000100800 */
[-C--:B0-----:R-:W-:Y:S01]  /*18a40*/  FFMA.FTZ R119, R20, R26.reuse, R23 ;  /* 0x0000001a14777223 */ /* 0x081fe20000010017 */
[----:B------:R-:W-:Y:S01]  /*18a50*/  FMUL.FTZ R23, R4, R26 ;  /* 0x0000001a04177220 */ /* 0x000fe20000410000 */
[----:B-1----:R-:W-:-:S03]  /*18a60*/  FADD.FTZ R118, R25, R26 ;  /* 0x0000001a19767221 */ /* 0x002fc60000010000 */
        /* <DEDUP_REMOVED lines=34> */
[----:B0-----:R-:W-:Y:S01]  /*18c90*/  FADD.FTZ R104, R19, R18 ;  /* 0x0000001213687221 */ /* 0x001fe20000010000 */
[-C--:B-1----:R-:W-:Y:S01]  /*18ca0*/  FFMA.FTZ R9, R16, R18.reuse, R21 ;  /* 0x0000001210097223 */ /* 0x082fe20000010015 */
[----:B------:R-:W-:-:S04]  /*18cb0*/  FMUL.FTZ R18, R5, R18 ;  /* 0x0000001205127220 */ /* 0x000fc80000410000 */
[----:B------:R-:W-:Y:S01]  /*18cc0*/  FFMA.FTZ R16, R16, R18, R0 ;  /* 0x0000001210107223 */ /* 0x000fe20000010000 */
[----:B--2---:R-:W-:Y:S02]  /*18cd0*/  HADD2.F32 R25, -RZ, R123.H0_H0 ;  /* 0x2000007bff197230 */ /* 0x004fe40000004100 */
[----:B------:R-:W2:Y:S03]  /*18ce0*/  LDL.S16 R123, [R1+0x358] ;  /* 0x00035800017b7983 */ /* 0x000ea60000100600 */
[----:B------:R-:W-:-:S04]  /*18cf0*/  FADD.FTZ R25, R25, -UR16 ;  /* 0x8000001019197e21 */ /* 0x000fc80008010000 */
[----:B------:R-:W-:-:S04]  /*18d00*/  FMUL.FTZ R25, R25, UR17 ;  /* 0x0000001119197c20 */ /* 0x000fc80008410000 */
[----:B------:R-:W-:-:S04]  /*18d10*/  FFMA.FTZ R21, R4, R25, R2 ;  /* 0x0000001904157223 */ /* 0x000fc80000010002 */
[----:B------:R-:W-:-:S06]  /*18d20*/  FMUL.FTZ R0, R21, -1.4426950216293334961 ;  /* 0xbfb8aa3b15007820 */ /* 0x000fcc0000410000 */
[----:B------:R-:W0:Y:S02]  /*18d30*/  MUFU.EX2 R0, R0 ;  /* 0x0000000000007308 */ /* 0x000e240000000800 */
[----:B0-----:R-:W-:-:S04]  /*18d40*/  FADD.FTZ R0, R0, 1 ;  /* 0x3f80000000007421 */ /* 0x001fc80000010000 */
[----:B------:R3:W0:Y:S02]  /*18d50*/  MUFU.RCP R19, R0 ;  /* 0x0000000000137308 */ /* 0x0006240000001000 */
[----:B---3--:R-:W-:Y:S02]  /*18d60*/  HADD2.F32 R0, -RZ, R124.H0_H0 ;  /* 0x2000007cff007230 */ /* 0x008fe40000004100 */
[----:B------:R-:W3:Y:S01]  /*18d70*/  LDL.LU.S16 R124, [R1+0x35a] ;  /* 0x00035a00017c7983 */ /* 0x000ee20000300600 */
[----:B------:R-:W-:-:S03]  /*18d80*/  HADD2.F32 R23, -RZ, R122.H0_H0 ;  /* 0x2000007aff177230 */ /* 0x000fc60000004100 */
[----:B------:R-:W3:Y:S01]  /*18d90*/  LDL.S16 R122, [R1+0x35c] ;  /* 0x00035c00017a7983 */ /* 0x000ee20000100600 */
        /* <DEDUP_REMOVED lines=19> */
[-C--:B------:R-:W-:Y:S01]  /*18ed0*/  FFMA.FTZ R119, R15, R11.reuse, R119 ;  /* 0x0000000b0f777223 */ /* 0x080fe20000010077 */
[----:B------:R-:W-:Y:S01]  /*18ee0*/  FMUL.FTZ R11, R4, R11 ;  /* 0x0000000b040b7220 */ /* 0x000fe20000410000 */
[----:B--2---:R-:W-:-:S05]  /*18ef0*/  HADD2.F32 R21, -RZ, R123.H0_H0 ;  /* 0x2000007bff157230 */ /* 0x004fca0000004100 */
[----:B------:R-:W-:-:S04]  /*18f00*/  FADD.FTZ R21, R21, -UR16 ;  /* 0x8000001015157e21 */ /* 0x000fc80008010000 */
[----:B------:R-:W-:Y:S01]  /*18f10*/  FMUL.FTZ R21, R21, UR17 ;  /* 0x0000001115157c20 */ /* 0x000fe20008410000 */
[----:B------:R-:W-:-:S03]  /*18f20*/  FFMA.FTZ R123, R15, R11, R16 ;  /* 0x0000000b0f7b7223 */ /* 0x000fc60000010010 */
[----:B------:R-:W-:-:S04]  /*18f30*/  FFMA.FTZ R19, R4, R21, R2 ;  /* 0x0000001504137223 */ /* 0x000fc80000010002 */
[----:B------:R-:W-:-:S06]  /*18f40*/  FMUL.FTZ R15, R19, -1.4426950216293334961 ;  /* 0xbfb8aa3b130f7820 */ /* 0x000fcc0000410000 */
[----:B------:R-:W0:Y:S02]  /*18f50*/  MUFU.EX2 R15, R15 ;  /* 0x0000000f000f7308 */ /* 0x000e240000000800 */
[----:B0-----:R-:W-:-:S04]  /*18f60*/  FADD.FTZ R15, R15, 1 ;  /* 0x3f8000000f0f7421 */ /* 0x001fc80000010000 */
[----:B------:R3:W0:Y:S02]  /*18f70*/  MUFU.RCP R16, R15 ;  /* 0x0000000f00107308 */ /* 0x0006240000001000 */
[----:B---3--:R-:W-:Y:S02]  /*18f80*/  HADD2.F32 R15, -RZ, R124.H0_H0 ;  /* 0x2000007cff0f7230 */ /* 0x008fe40000004100 */
[----:B------:R-:W2:Y:S03]  /*18f90*/  LDL.S16 R124, [R1+0x362] ;  /* 0x00036200017c7983 */ /* 0x000ea60000100600 */
[----:B0-----:R-:W-:Y:S01]  /*18fa0*/  FMUL.FTZ R15, R15, R16 ;  /* 0x000000100f0f7220 */ /* 0x001fe20000410000 */
[----:B------:R-:W-:-:S04]  /*18fb0*/  FADD.FTZ R16, -R16, 1 ;  /* 0x3f80000010107421 */ /* 0x000fc80000010100 */
[----:B------:R-:W-:Y:S01]  /*18fc0*/  FFMA.FTZ R16, R19, R16, 1 ;  /* 0x3f80000013107423 */ /* 0x000fe20000010010 */
[----:B------:R-:W-:-:S05]  /*18fd0*/  HADD2.F32 R19, -RZ, R122.H0_H0 ;  /* 0x2000007aff137230 */ /* 0x000fca0000004100 */
        /* <DEDUP_REMOVED lines=9> */
[----:B----4-:R-:W-:Y:S02]  /*19070*/  HADD2.F32 R16, -RZ, R117.H0_H0 ;  /* 0x20000075ff107230 */ /* 0x010fe40000004100 */
[----:B------:R-:W-:Y:S01]  /*19080*/  FADD.FTZ R104, R104, R125 ;  /* 0x0000007d68687221 */ /* 0x000fe20000010000 */
[----:B------:R-:W-:Y:S01]  /*19090*/  FFMA.FTZ R9, R12, R125, R9 ;  /* 0x0000007d0c097223 */ /* 0x000fe20000010009 */
[----:B------:R-:W3:Y:S01]  /*190a0*/  LDL.S16 R117, [R1+0x366] ;  /* 0x0003660001757983 */ /* 0x000ee20000100600 */
[----:B0-----:R-:W-:Y:S01]  /*190b0*/  FMUL.FTZ R16, R16, R11 ;  /* 0x0000000b10107220 */ /* 0x001fe20000410000 */
[----:B------:R-:W-:-:S04]  /*190c0*/  FADD.FTZ R11, -R11, 1 ;  /* 0x3f8000000b0b7421 */ /* 0x000fc80000010100 */
[----:B------:R-:W-:Y:S02]  /*190d0*/  FFMA.FTZ R11, R14, R11, 1 ;  /* 0x3f8000000e0b7423 */ /* 0x000fe4000001000b */
[----:B------:R-:W4:Y:S02]  /*190e0*/  LDL.LU.S16 R14, [R1+0x360] ;  /* 0x00036000010e7983 */ /* 0x000f240000300600 */
[----:B------:R-:W-:Y:S01]  /*190f0*/  FMUL.FTZ R11, R16, R11 ;  /* 0x0000000b100b7220 */ /* 0x000fe20000410000 */
[----:B------:R-:W-:-:S04]  /*19100*/  FMUL.FTZ R125, R5, R125 ;  /* 0x0000007d057d7220 */ /* 0x000fc80000410000 */
[----:B------:R-:W-:Y:S01]  /*19110*/  FFMA.FTZ R123, R12, R125, R123 ;  /* 0x0000007d0c7b7223 */ /* 0x000fe2000001007b */
[----:B--2---:R-:W-:Y:S02]  /*19120*/  HADD2.F32 R124, -RZ, R124.H0_H0 ;  /* 0x2000007cff7c7230 */ /* 0x004fe40000004100 */
[----:B----4-:R-:W-:-:S05]  /*19130*/  HADD2.F32 R16, -RZ, R14.H0_H0 ;  /* 0x2000000eff107230 */ /* 0x010fca0000004100 */
        /* <DEDUP_REMOVED lines=9> */
[----:B------:R-:W-:Y:S02]  /*191d0*/  FFMA.FTZ R12, R14, R12, 1 ;  /* 0x3f8000000e0c7423 */ /* 0x000fe4000001000c */
[----:B------:R-:W2:Y:S02]  /*191e0*/  LDL.LU.S16 R14, [R1+0x364] ;  /* 0x00036400010e7983 */ /* 0x000ea40000300600 */
[----:B------:R-:W-:Y:S01]  /*191f0*/  FMUL.FTZ R12, R124, R12 ;  /* 0x0000000c7c0c7220 */ /* 0x000fe20000410000 */
[----:B------:R-:W-:Y:S01]  /*19200*/  FADD.FTZ R122, R125, R122 ;  /* 0x0000007a7d7a7221 */ /* 0x000fe20000010000 */
[----:B---3--:R-:W-:Y:S02]  /*19210*/  HADD2.F32 R117, -RZ, R117.H0_H0 ;  /* 0x20000075ff757230 */ /* 0x008fe40000004100 */
        /* <DEDUP_REMOVED lines=11> */
[----:B------:R-:W2:Y:S01]  /*192d0*/  LDL.LU R124, [R1+0x394] ;  /* 0x00039400017c7983 */ /* 0x000ea20000300800 */
[----:B------:R-:W-:Y:S01]  /*192e0*/  FADD.FTZ R118, R118, R111 ;  /* 0x0000006f76767221 */ /* 0x000fe20000010000 */
[----:B------:R-:W-:Y:S02]  /*192f0*/  FMUL.FTZ R125, R117, R125 ;  /* 0x0000007d757d7220 */ /* 0x000fe40000410000 */
[----:B------:R-:W3:Y:S01]  /*19300*/  LDL.LU R117, [R1+0x390] ;  /* 0x0003900001757983 */ /* 0x000ee20000300800 */
[-C--:B--2---:R-:W-:Y:S01]  /*19310*/  FFMA.FTZ R119, R124, R111.reuse, R119 ;  /* 0x0000006f7c777223 */ /* 0x084fe20000010077 */
[----:B------:R-:W-:-:S04]  /*19320*/  FMUL.FTZ R111, R4, R111 ;  /* 0x0000006f046f7220 */ /* 0x000fc80000410000 */
[----:B------:R-:W-:Y:S02]  /*19330*/  FFMA.FTZ R124, R124, R111, R123 ;  /* 0x0000006f7c7c7223 */ /* 0x000fe4000001007b */
[----:B------:R-:W2:Y:S01]  /*19340*/  LDL.LU R123, [R1+0x38c] ;  /* 0x00038c00017b7983 */ /* 0x000ea20000300800 */
[----:B------:R-:W-:-:S03]  /*19350*/  FADD.FTZ R111, R122, R111 ;  /* 0x0000006f7a6f7221 */ /* 0x000fc60000010000 */
[----:B------:R-:W4:Y:S01]  /*19360*/  LDL.LU R122, [R1+0x388] ;  /* 0x00038800017a7983 */ /* 0x000f220000300800 */
[----:B---3--:R-:W-:Y:S01]  /*19370*/  FADD.FTZ R104, R104, R117 ;  /* 0x0000007568687221 */ /* 0x008fe20000010000 */
[----:B------:R-:W-:Y:S01]  /*19380*/  FADD.FTZ R118, R118, R120 ;  /* 0x0000007876767221 */ /* 0x000fe20000010000 */
[-C--:B--2---:R-:W-:Y:S01]  /*19390*/  FFMA.FTZ R9, R123, R117.reuse, R9 ;  /* 0x000000757b097223 */ /* 0x084fe20000010009 */
[----:B------:R-:W-:-:S04]  /*193a0*/  FMUL.FTZ R117, R5, R117 ;  /* 0x0000007505757220 */ /* 0x000fc80000410000 */
[----:B------:R-:W-:Y:S01]  /*193b0*/  FFMA.FTZ R124, R123, R117, R124 ;  /* 0x000000757b7c7223 */ /* 0x000fe2000001007c */
[-C--:B----4-:R-:W-:Y:S01]  /*193c0*/  FFMA.FTZ R123, R122, R120.reuse, R119 ;  /* 0x000000787a7b7223 */ /* 0x090fe20000010077 */
[----:B------:R-:W-:Y:S01]  /*193d0*/  FMUL.FTZ R120, R4, R120 ;  /* 0x0000007804787220 */ /* 0x000fe20000410000 */
[----:B------:R-:W-:Y:S01]  /*193e0*/  FADD.FTZ R111, R117, R111 ;  /* 0x0000006f756f7221 */ /* 0x000fe20000010000 */
[-C--:B------:R-:W-:Y:S01]  /*193f0*/  FFMA.FTZ R117, R121, R115.reuse, R9 ;  /* 0x0000007379757223 */ /* 0x080fe20000010009 */
[----:B------:R-:W2:Y:S01]  /*19400*/  LDL.LU R119, [R1+0x384] ;  /* 0x0003840001777983 */ /* 0x000ea20000300800 */
[----:B------:R-:W-:Y:S01]  /*19410*/  FFMA.FTZ R124, R122, R120, R124 ;  /* 0x000000787a7c7223 */ /* 0x000fe2000001007c */
[----:B------:R-:W-:Y:S01]  /*19420*/  FADD.FTZ R122, R104, R115 ;  /* 0x00000073687a7221 */ /* 0x000fe20000010000 */
[----:B------:R-:W-:Y:S01]  /*19430*/  FMUL.FTZ R115, R5, R115 ;  /* 0x0000007305737220 */ /* 0x000fe20000410000 */
[----:B------:R-:W-:Y:S01]  /*19440*/  FADD.FTZ R111, R111, R120 ;  /* 0x000000786f6f7221 */ /* 0x000fe20000010000 */
[----:B------:R-:W3:Y:S02]  /*19450*/  LDL.LU R104, [R1+0x380] ;  /* 0x0003800001687983 */ /* 0x000ee40000300800 */
[----:B------:R-:W-:Y:S01]  /*19460*/  FFMA.FTZ R124, R121, R115, R124 ;  /* 0x00000073797c7223 */ /* 0x000fe2000001007c */
[----:B------:R-:W-:Y:S01]  /*19470*/  FADD.FTZ R111, R115, R111 ;  /* 0x0000006f736f7221 */ /* 0x000fe20000010000 */
[----:B------:R-:W4:Y:S04]  /*19480*/  LDL.LU R121, [R1+0x244] ;  /* 0x0002440001797983 */ /* 0x000f280000300800 */
[----:B------:R-:W3:Y:S04]  /*19490*/  LDL.LU R115, [R1+0x224] ;  /* 0x0002240001737983 */ /* 0x000ee80000300800 */
[----:B------:R-:W4:Y:S01]  /*194a0*/  LDL.LU R9, [R1+0x37c] ;  /* 0x00037c0001097983 */ /* 0x000f220000300800 */
[----:B--2---:R-:W-:-:S04]  /*194b0*/  FMUL.FTZ R120, R4, R119 ;  /* 0x0000007704787220 */ /* 0x004fc80000410000 */
[----:B------:R-:W-:Y:S01]  /*194c0*/  FADD.FTZ R111, R111, R120 ;  /* 0x000000786f6f7221 */ /* 0x000fe20000010000 */
[C---:B---3--:R-:W-:Y:S01]  /*194d0*/  FFMA.FTZ R123, R115.reuse, R119, R123 ;  /* 0x00000077737b7223 */ /* 0x048fe2000001007b */
[----:B------:R-:W-:Y:S01]  /*194e0*/  FFMA.FTZ R124, R115, R120, R124 ;  /* 0x00000078737c7223 */ /* 0x000fe2000001007c */
[----:B------:R-:W-:Y:S01]  /*194f0*/  FADD.FTZ R119, R118, R119 ;  /* 0x0000007776777221 */ /* 0x000fe20000010000 */
[----:B------:R-:W2:Y:S04]  /*19500*/  LDL.LU R120, [R1+0x238] ;  /* 0x0002380001787983 */ /* 0x000ea80000300800 */
[----:B------:R-:W3:Y:S01]  /*19510*/  LDL.LU R118, [R1+0x378] ;  /* 0x0003780001767983 */ /* 0x000ee20000300800 */
[----:B------:R-:W-:Y:S01]  /*19520*/  FMUL.FTZ R115, R5, R104 ;  /* 0x0000006805737220 */ /* 0x000fe20000410000 */
[----:B------:R-:W-:-:S03]  /*19530*/  FADD.FTZ R122, R122, R104 ;  /* 0x000000687a7a7221 */ /* 0x000fc60000010000 */
[----:B------:R-:W-:Y:S01]  /*19540*/  FADD.FTZ R111, R115, R111 ;  /* 0x0000006f736f7221 */ /* 0x000fe20000010000 */
[C---:B--2---:R-:W-:Y:S01]  /*19550*/  FFMA.FTZ R117, R120.reuse, R104, R117 ;  /* 0x0000006878757223 */ /* 0x044fe20000010075 */
[----:B------:R-:W-:Y:S01]  /*19560*/  FFMA.FTZ R124, R120, R115, R124 ;  /* 0x00000073787c7223 */ /* 0x000fe2000001007c */
[----:B---3--:R-:W-:Y:S01]  /*19570*/  FMUL.FTZ R120, R4, R118 ;  /* 0x0000007604787220 */ /* 0x008fe20000410000 */
[----:B------:R-:W-:-:S03]  /*19580*/  FMUL.FTZ R104, R5, R100 ;  /* 0x0000006405687220 */ /* 0x000fc60000410000 */
[----:B----4-:R-:W-:Y:S01]  /*19590*/  FFMA.FTZ R124, R121, R120, R124 ;  /* 0x00000078797c7223 */ /* 0x010fe2000001007c */
        /* <DEDUP_REMOVED lines=20> */
[----:B------:R0:W5:Y:S04]  /*196e0*/  LDL.LU R9, [R1+0x374] ;  /* 0x0003740001097983 */ /* 0x0001680000300800 */
[----:B------:R0:W5:Y:S04]  /*196f0*/  LDL.LU R8, [R1+0x370] ;  /* 0x0003700001087983 */ /* 0x0001680000300800 */
[----:B------:R0:W5:Y:S04]  /*19700*/  LDL.LU R7, [R1+0x36c] ;  /* 0x00036c0001077983 */ /* 0x0001680000300800 */
[----:B------:R0:W5:Y:S01]  /*19710*/  LDL.LU R6, [R1+0x368] ;  /* 0x0003680001067983 */ /* 0x0001620000300800 */
[----:B------:R-:W-:Y:S01]  /*19720*/  FMUL.FTZ R115, R5, R92 ;  /* 0x0000005c05737220 */ /* 0x000fe20000410000 */
[----:B------:R-:W-:Y:S01]  /*19730*/  FADD.FTZ R116, R116, R113 ;  /* 0x0000007174747221 */ /* 0x000fe20000010000 */
[----:B------:R-:W-:-:S02]  /*19740*/  FADD.FTZ R104, R119, R104 ;  /* 0x0000006877687221 */ /* 0x000fc40000010000 */
[----:B------:R-:W-:Y:S01]  /*19750*/  FFMA.FTZ R113, R114, R115, R96 ;  /* 0x0000007372717223 */ /* 0x000fe20000010060 */
[-C--:B------:R-:W-:Y:S01]  /*19760*/  FMUL.FTZ R96, R4, R109.reuse ;  /* 0x0000006d04607220 */ /* 0x080fe20000410000 */
[C---:B------:R-:W-:Y:S01]  /*19770*/  FFMA.FTZ R111, R112.reuse, R109, R111 ;  /* 0x0000006d706f7223 */ /* 0x040fe2000001006f */
[----:B------:R-:W-:Y:S02]  /*19780*/  FADD.FTZ R104, R115, R104 ;  /* 0x0000006873687221 */ /* 0x000fe40000010000 */
[----:B------:R-:W-:Y:S01]  /*19790*/  FFMA.FTZ R112, R112, R96, R113 ;  /* 0x0000006070707223 */ /* 0x000fe20000010071 */
[----:B------:R-:W-:Y:S01]  /*197a0*/  FMUL.FTZ R113, R5, R88 ;  /* 0x0000005805717220 */ /* 0x000fe20000410000 */
[----:B------:R-:W-:Y:S01]  /*197b0*/  FADD.FTZ R104, R104, R96 ;  /* 0x0000006068687221 */ /* 0x000fe20000010000 */
[----:B------:R-:W-:Y:S01]  /*197c0*/  FFMA.FTZ R117, R114, R92, R117 ;  /* 0x0000005c72757223 */ /* 0x000fe20000010075 */
[----:B------:R-:W-:Y:S01]  /*197d0*/  FMUL.FTZ R96, R4, R106 ;  /* 0x0000006a04607220 */ /* 0x000fe20000410000 */
[C---:B------:R-:W-:Y:S01]  /*197e0*/  FFMA.FTZ R115, R110.reuse, R113, R112 ;  /* 0x000000716e737223 */ /* 0x040fe20000010070 */
[----:B------:R-:W-:Y:S01]  /*197f0*/  FADD.FTZ R121, R121, R92 ;  /* 0x0000005c79797221 */ /* 0x000fe20000010000 */
[----:B------:R-:W-:Y:S01]  /*19800*/  FADD.FTZ R104, R113, R104 ;  /* 0x0000006871687221 */ /* 0x000fe20000010000 */
[----:B------:R-:W-:Y:S01]  /*19810*/  FFMA.FTZ R92, R110, R88, R117 ;  /* 0x000000586e5c7223 */ /* 0x000fe20000010075 */
[C---:B------:R-:W-:Y:S01]  /*19820*/  FFMA.FTZ R115, R108.reuse, R96, R115 ;  /* 0x000000606c737223 */ /* 0x040fe20000010073 */
[----:B------:R-:W-:Y:S01]  /*19830*/  FMUL.FTZ R100, R5, R84 ;  /* 0x0000005405647220 */ /* 0x000fe20000410000 */
[----:B------:R-:W-:Y:S01]  /*19840*/  FADD.FTZ R121, R121, R88 ;  /* 0x0000005879797221 */ /* 0x000fe20000010000 */
        /* <DEDUP_REMOVED lines=10> */
[----:B------:R-:W-:-:S02]  /*198f0*/  FFMA.FTZ R92, R103, R80, R92 ;  /* 0x00000050675c7223 */ /* 0x000fc4000001005c */
        /* <DEDUP_REMOVED lines=8> */
[C---:B------:R-:W-:Y:S02]  /*19980*/  FFMA.FTZ R92, R99.reuse, R76, R92 ;  /* 0x0000004c635c7223 */ /* 0x040fe4000001005c */
        /* <DEDUP_REMOVED lines=103> */
[----:B------:R-:W-:Y:S01]  /*1a000*/  FADD.FTZ R109, R109, R98 ;  /* 0x000000626d6d7221 */ /* 0x000fe20000010000 */
[-C--:B------:R-:W-:Y:S01]  /*1a010*/  FMUL.FTZ R55, R4, R50.reuse ;  /* 0x0000003204377220 */ /* 0x080fe20000410000 */
[----:B------:R-:W-:Y:S01]  /*1a020*/  FADD.FTZ R111, R111, R59 ;  /* 0x0000003b6f6f7221 */ /* 0x000fe20000010000 */
[----:B------:R-:W-:Y:S01]  /*1a030*/  FADD.FTZ R121, R121, R32 ;  /* 0x0000002079797221 */ /* 0x000fe20000010000 */
[----:B------:R-:W-:Y:S01]  /*1a040*/  FFMA.FTZ R88, R53, R50, R88 ;  /* 0x0000003235587223 */ /* 0x000fe20000010058 */
[----:B------:R-:W-:Y:S01]  /*1a050*/  FADD.FTZ R109, R109, R94 ;  /* 0x0000005e6d6d7221 */ /* 0x000fe20000010000 */
        /* <DEDUP_REMOVED lines=10> */
[C---:B------:R-:W-:Y:S01]  /*1a100*/  FFMA.FTZ R88, R49.reuse, R46, R88 ;  /* 0x0000002e31587223 */ /* 0x040fe20000010058 */
[----:B------:R-:W-:Y:S01]  /*1a110*/  FADD.FTZ R111, R32, R111 ;  /* 0x0000006f206f7221 */ /* 0x000fe20000010000 */
        /* <DEDUP_REMOVED lines=31> */
[----:B------:R-:W-:Y:S01]  /*1a310*/  FFMA.FTZ R88, R37, R34, R88 ;  /* 0x0000002225587223 */ /* 0x000fe20000010058 */
[----:B------:R-:W-:Y:S01]  /*1a320*/  FADD.FTZ R109, R109, R58 ;  /* 0x0000003a6d6d7221 */ /* 0x000fe20000010000 */
[----:B------:R-:W-:Y:S01]  /*1a330*/  FFMA.FTZ R37, R37, R39, R28 ;  /* 0x0000002725257223 */ /* 0x000fe2000001001c */
[-C--:B------:R-:W-:Y:S01]  /*1a340*/  FMUL.FTZ R24, R5, R13.reuse ;  /* 0x0000000d05187220 */ /* 0x080fe20000410000 */
[----:B------:R-:W-:Y:S01]  /*1a350*/  FADD.FTZ R111, R111, R39 ;  /* 0x000000276f6f7221 */ /* 0x000fe20000010000 */
[----:B------:R-:W-:Y:S01]  /*1a360*/  FADD.FTZ R22, R17, R22 ;  /* 0x0000001611167221 */ /* 0x000fe20000010000 */
[----:B------:R-:W-:Y:S01]  /*1a370*/  FADD.FTZ R109, R109, R54 ;  /* 0x000000366d6d7221 */ /* 0x000fe20000010000 */
[C---:B------:R-:W-:Y:S01]  /*1a380*/  FFMA.FTZ R28, R35.reuse, R24, R37 ;  /* 0x00000018231c7223 */ /* 0x040fe20000010025 */
[-C--:B------:R-:W-:Y:S01]  /*1a390*/  FMUL.FTZ R17, R4, R30.reuse ;  /* 0x0000001e04117220 */ /* 0x080fe20000410000 */
[----:B------:R-:W-:Y:S01]  /*1a3a0*/  FADD.FTZ R111, R24, R111 ;  /* 0x0000006f186f7221 */ /* 0x000fe20000010000 */
        /* <DEDUP_REMOVED lines=8> */
[----:B------:R-:W-:Y:S01]  /*1a430*/  FMUL.FTZ R17, R4, R26 ;  /* 0x0000001a04117220 */ /* 0x000fe20000410000 */
[C---:B------:R-:W-:Y:S01]  /*1a440*/  FFMA.FTZ R24, R31.reuse, R22, R33 ;  /* 0x000000161f187223 */ /* 0x040fe20000010021 */
        /* <DEDUP_REMOVED lines=12> */
[----:B------:R-:W-:Y:S01]  /*1a510*/  FFMA.FTZ R88, R25, R0, R88 ;  /* 0x0000000019587223 */ /* 0x000fe20000010058 */
[----:B------:R-:W-:Y:S01]  /*1a520*/  FADD.FTZ R109, R109, R34 ;  /* 0x000000226d6d7221 */ /* 0x000fe20000010000 */
        /* <DEDUP_REMOVED lines=32> */
.L_x_775:
        /* <DEDUP_REMOVED lines=36> */
[----:B------:R0:W1:Y:S01]  /*1a970*/  SHFL.DOWN PT, R14, R31, 0x10, 0x1f ;  /* 0x0a001f001f0e7f89 */ /* 0x00006200000e0000 */
[----:B------:R-:W-:-:S03]  /*1a980*/  MOV R21, UR13 ;  /* 0x0000000d00157c02 */ /* 0x000fc60008000f00 */
        /* <DEDUP_REMOVED lines=10> */
.L_x_777:
[----:B------:R-:W-:Y:S05]  /*1aa30*/  BSYNC.RECONVERGENT B0 ;  /* 0x0000000000007941 */ /* 0x000fea0003800200 */
.L_x_776:
[----:B------:R-:W-:Y:S01]  /*1aa40*/  BAR.SYNC.DEFER_BLOCKING 0x0 ;  /* 0x0000000000007b1d */ /* 0x000fe20000010000 */
[----:B--2---:R-:W-:-:S05]  /*1aa50*/  LEA R0, R21, R10, 0x6 ;  /* 0x0000000a15007211 */ /* 0x004fca00078e30ff */
[----:B------:R-:W-:Y:S04]  /*1aa60*/  BSSY.RECONVERGENT B0, `(.L_x_778) ;  /* 0x0000029000007945 */ /* 0x000fe80003800200 */
[----:B------:R-:W-:Y:S05]  /*1aa70*/  @P0 BRA `(.L_x_779) ;  /* 0x00000000009c0947 */ /* 0x000fea0003800000 */
[----:B------:R-:W-:-:S09]  /*1aa80*/  ULEA UR5, UR7, UR6, 0x18 ;  /* 0x0000000607057291 */ /* 0x000fd2000f8ec0ff */
[----:B------:R-:W2:Y:S04]  /*1aa90*/  LDS.64 R24, [UR5+0x18] ;  /* 0x00001805ff187984 */ /* 0x000ea80008000a00 */
[----:B------:R-:W4:Y:S04]  /*1aaa0*/  LDS.128 R32, [UR5+0x20] ;  /* 0x00002005ff207984 */ /* 0x000f280008000c00 */
[----:B------:R-:W0:Y:S04]  /*1aab0*/  LDS.128 R36, [UR5+0x30] ;  /* 0x00003005ff247984 */ /* 0x000e280008000c00 */
[----:B------:R-:W0:Y:S04]  /*1aac0*/  LDS.128 R40, [UR5+0x40] ;  /* 0x00004005ff287984 */ /* 0x000e280008000c00 */
[----:B------:R-:W0:Y:S04]  /*1aad0*/  LDS.128 R20, [UR5+0x50] ;  /* 0x00005005ff147984 */ /* 0x000e280008000c00 */
[----:B-1-3--:R-:W1:Y:S01]  /*1aae0*/  LDS.128 R12, [UR5+0x60] ;  /* 0x00006005ff0c7984 */ /* 0x00ae620008000c00 */
[----:B--2---:R-:W-:Y:S01]  /*1aaf0*/  FADD.FTZ R27, R30, R24 ;  /* 0x000000181e1b7221 */ /* 0x004fe20000010000 */
[----:B------:R-:W-:-:S03]  /*1ab00*/  FADD.FTZ R28, R31, R25 ;  /* 0x000000191f1c7221 */ /* 0x000fc60000010000 */
[----:B----4-:R-:W-:Y:S01]  /*1ab10*/  FADD.FTZ R29, R27, R32 ;  /* 0x000000201b1d7221 */ /* 0x010fe20000010000 */
[----:B------:R-:W-:Y:S01]  /*1ab20*/  FADD.FTZ R28, R28, R33 ;  /* 0x000000211c1c7221 */ /* 0x000fe20000010000 */
[----:B------:R-:W2:Y:S02]  /*1ab30*/  LDS.128 R24, [UR5+0x70] ;  /* 0x00007005ff187984 */ /* 0x000ea40008000c00 */
[----:B------:R-:W-:Y:S01]  /*1ab40*/  FADD.FTZ R29, R29, R34 ;  /* 0x000000221d1d7221 */ /* 0x000fe20000010000 */
[----:B------:R-:W-:-:S03]  /*1ab50*/  FADD.FTZ R32, R28, R35 ;  /* 0x000000231c207221 */ /* 0x000fc60000010000 */
[----:B0-----:R-:W-:Y:S01]  /*1ab60*/  FADD.FTZ R33, R29, R36 ;  /* 0x000000241d217221 */ /* 0x001fe20000010000 */
[----:B------:R-:W-:Y:S01]  /*1ab70*/  FADD.FTZ R32, R32, R37 ;  /* 0x0000002520207221 */ /* 0x000fe20000010000 */
[----:B------:R-:W0:Y:S02]  /*1ab80*/  LDS.128 R28, [UR5+0x80] ;  /* 0x00008005ff1c7984 */ /* 0x000e240008000c00 */
        /* <DEDUP_REMOVED lines=22> */
.L_x_779:
[----:B------:R-:W-:Y:S05]  /*1acf0*/  BSYNC.RECONVERGENT B0 ;  /* 0x0000000000007941 */ /* 0x000fea0003800200 */
.L_x_778:
[----:B------:R-:W-:Y:S06]  /*1ad00*/  BAR.SYNC.DEFER_BLOCKING 0x0 ;  /* 0x0000000000007b1d */ /* 0x000fec0000010000 */
[----:B------:R-:W-:Y:S04]  /*1ad10*/  BSSY.RECONVERGENT B0, `(.L_x_780) ;  /* 0x0000025000007945 */ /* 0x000fe80003800200 */
[----:B------:R-:W-:Y:S05]  /*1ad20*/  @P3 BRA `(.L_x_781) ;  /* 0x00000000008c3947 */ /* 0x000fea0003800000 */
[----:B------:R-:W2:Y:S04]  /*1ad30*/  LDS.128 R36, [R11+0x400] ;  /* 0x000400000b247984 */ /* 0x000ea80000000c00 */
[----:B------:R-:W4:Y:S04]  /*1ad40*/  LDS.128 R40, [R11+0x800] ;  /* 0x000800000b287984 */ /* 0x000f280000000c00 */
[----:B------:R-:W4:Y:S04]  /*1ad50*/  LDS.128 R44, [R11+0xc00] ;  /* 0x000c00000b2c7984 */ /* 0x000f280000000c00 */
[----:B------:R-:W4:Y:S04]  /*1ad60*/  LDS.128 R24, [R11+0x1000] ;  /* 0x001000000b187984 */ /* 0x000f280000000c00 */
[----:B------:R-:W4:Y:S04]  /*1ad70*/  LDS.128 R20, [R11+0x1400] ;  /* 0x001400000b147984 */ /* 0x000f280000000c00 */
[----:B-1-3--:R-:W1:Y:S04]  /*1ad80*/  LDS.128 R12, [R11+0x1800] ;  /* 0x001800000b0c7984 */ /* 0x00ae680000000c00 */
[----:B------:R3:W3:Y:S01]  /*1ad90*/  LDS.128 R32, [R11+0x1c00] ;  /* 0x001c00000b207984 */ /* 0x0006e20000000c00 */
[----:B--2---:R-:W-:Y:S01]  /*1ada0*/  FADD.FTZ R29, R16, R36 ;  /* 0x00000024101d7221 */ /* 0x004fe20000010000 */
[----:B0-----:R-:W-:Y:S01]  /*1adb0*/  FADD.FTZ R16, R17, R37 ;  /* 0x0000002511107221 */ /* 0x001fe20000010000 */
[----:B------:R-:W-:Y:S01]  /*1adc0*/  FADD.FTZ R17, R18, R38 ;  /* 0x0000002612117221 */ /* 0x000fe20000010000 */
[----:B------:R-:W-:Y:S01]  /*1add0*/  FADD.FTZ R18, R19, R39 ;  /* 0x0000002713127221 */ /* 0x000fe20000010000 */
[----:B----4-:R-:W-:Y:S01]  /*1ade0*/  FADD.FTZ R29, R29, R40 ;  /* 0x000000281d1d7221 */ /* 0x010fe20000010000 */
        /* <DEDUP_REMOVED lines=17> */
[----:B---3--:R-:W-:Y:S01]  /*1af00*/  FADD.FTZ R11, R17, R14 ;  /* 0x0000000e110b7221 */ /* 0x008fe20000010000 */
[----:B------:R-:W-:Y:S01]  /*1af10*/  FADD.FTZ R14, R18, R15 ;  /* 0x0000000f120e7221 */ /* 0x000fe20000010000 */
[----:B------:R-:W-:Y:S01]  /*1af20*/  FADD.FTZ R16, R29, R32 ;  /* 0x000000201d107221 */ /* 0x000fe20000010000 */
[----:B------:R-:W-:Y:S01]  /*1af30*/  FADD.FTZ R17, R12, R33 ;  /* 0x000000210c117221 */ /* 0x000fe20000010000 */
[----:B------:R-:W-:Y:S01]  /*1af40*/  FADD.FTZ R18, R11, R34 ;  /* 0x000000220b127221 */ /* 0x000fe20000010000 */
[----:B------:R-:W-:-:S07]  /*1af50*/  FADD.FTZ R19, R14, R35 ;  /* 0x000000230e137221 */ /* 0x000fce0000010000 */
.L_x_781:
[----:B------:R-:W-:Y:S05]  /*1af60*/  BSYNC.RECONVERGENT B0 ;  /* 0x0000000000007941 */ /* 0x000fea0003800200 */
.L_x_780:
[----:B------:R-:W-:Y:S04]  /*1af70*/  BSSY.RECONVERGENT B0, `(.L_x_782) ;  /* 0x000001c000007945 */ /* 0x000fe80003800200 */
[----:B------:R-:W-:Y:S05]  /*1af80*/  @P3 BRA `(.L_x_783) ;  /* 0x0000000000683947 */ /* 0x000fea0003800000 */
[----:B------:R-:W1:Y:S08]  /*1af90*/  LDC.64 R26, c[0x0][0x3f8] ;  /* 0x0000fe00ff1a7b82 */ /* 0x000e700000000a00 */
[----:B------:R-:W2:Y:S01]  /*1afa0*/  LDC.64 R12, c[0x0][0x3d8] ;  /* 0x0000f600ff0c7b82 */ /* 0x000ea20000000a00 */
[----:B-1-3--:R-:W-:Y:S01]  /*1afb0*/  IMAD.WIDE.U32 R14, R26, 0x3, RZ ;  /* 0x000000031a0e7825 */ /* 0x00afe200078e00ff */
        /* <DEDUP_REMOVED lines=23> */
.L_x_783:
[----:B------:R-:W-:Y:S05]  /*1b130*/  BSYNC.RECONVERGENT B0 ;  /* 0x0000000000007941 */ /* 0x000fea0003800200 */
.L_x_782:
[----:B------:R-:W-:-:S09]  /*1b140*/  UISETP.GE.U32.AND UP0, UPT, UR12, 0x2, UPT ;  /* 0x000000020c00788c */ /* 0x000fd2000bf06070 */
[----:B------:R-:W-:Y:S05]  /*1b150*/  BRA.U !UP0, `(.L_x_784) ;  /* 0x0000000d08847547 */ /* 0x000fea000b800000 */
[----:B--2---:R-:W2:Y:S01]  /*1b160*/  LDC.64 R12, c[0x0][0x3d0] ;  /* 0x0000f400ff0c7b82 */ /* 0x004ea20000000a00 */
[----:B------:R-:W-:Y:S01]  /*1b170*/  ULOP3.LUT UR5, UR4, 0x1, URZ, 0xc0, !UPT ;  /* 0x0000000104057892 */ /* 0x000fe2000f8ec0ff */
[----:B------:R-:W-:Y:S03]  /*1b180*/  BSSY.RECONVERGENT B0, `(.L_x_785) ;  /* 0x0000022000007945 */ /* 0x000fe60003800200 */
[----:B------:R-:W-:-:S03]  /*1b190*/  UIMAD UR6, UR5, UR9, URZ ;  /* 0x00000009050672a4 */ /* 0x000fc6000f8e02ff */
[----:B------:R-:W4:Y:S01]  /*1b1a0*/  S2UR UR14, SR_CTAID.Y ;  /* 0x00000000000e79c3 */ /* 0x000f220000002600 */
[----:B------:R-:W-:-:S04]  /*1b1b0*/  UIMAD UR5, UR6, UR12, URZ ;  /* 0x0000000c060572a4 */ /* 0x000fc8000f8e02ff */
[----:B------:R-:W-:-:S06]  /*1b1c0*/  USHF.L.U32 UR5, UR5, 0x1, URZ ;  /* 0x0000000105057899 */ /* 0x000fcc00080006ff */
[----:B0-----:R-:W-:-:S05]  /*1b1d0*/  MOV R11, UR5 ;  /* 0x00000005000b7c02 */ /* 0x001fca0008000f00 */
[----:B--2---:R-:W-:Y:S01]  /*1b1e0*/  IMAD.WIDE R12, R11, 0x4, R12 ;  /* 0x000000040b0c7825 */ /* 0x004fe200078e020c */
[----:B----4-:R-:W-:Y:S06]  /*1b1f0*/  @P0 BRA `(.L_x_786) ;  /* 0x0000000000680947 */ /* 0x010fec0003800000 */
[----:B-1-3--:R-:W0:Y:S01]  /*1b200*/  LDC.64 R14, c[0x0][0x3c8] ;  /* 0x0000f200ff0e7b82 */ /* 0x00ae220000000a00 */
        /* <DEDUP_REMOVED lines=20> */
.L_x_787:
[----:B------:R-:W2:Y:S04]  /*1b350*/  LDG.E.STRONG.GPU R0, desc[UR10][R16.64] ;  /* 0x0000000a10007981 */ /* 0x000ea8000c1ef900 */
[----:B--2---:R-:W-:Y:S04]  /*1b360*/  CCTL.IVALL ;  /* 0x00000000ff00798f */ /* 0x004fe80002000000 */
[----:B------:R0:W-:Y:S01]  /*1b370*/  STL [R1], R0 ;  /* 0x0000000001007387 */ /* 0x0001e20000100800 */
[----:B------:R-:W-:-:S13]  /*1b380*/  ISETP.NE.AND P0, PT, R0, UR5, PT ;  /* 0x0000000500007c0c */ /* 0x000fda000bf05270 */
[----:B0-----:R-:W-:Y:S05]  /*1b390*/  @P0 BRA `(.L_x_787) ;  /* 0xfffffffc00ec0947 */ /* 0x001fea000383ffff */
.L_x_786:
[----:B------:R-:W-:Y:S05]  /*1b3a0*/  BSYNC.RECONVERGENT B0 ;  /* 0x0000000000007941 */ /* 0x000fea0003800200 */
.L_x_785:
        /* <DEDUP_REMOVED lines=15> */
.L_x_789:
[----:B------:R-:W-:Y:S02]  /*1b4a0*/  ISETP.NE.AND P1, PT, RZ, UR25, PT ;  /* 0x00000019ff007c0c */ /* 0x000fe4000bf25270 */
[----:B---3--:R-:W-:Y:S02]  /*1b4b0*/  MOV R15, UR6 ;  /* 0x00000006000f7c02 */ /* 0x008fe40008000f00 */
[----:B------:R-:W-:-:S13]  /*1b4c0*/  ISETP.NE.OR P1, PT, R10, RZ, !P1 ;  /* 0x000000ff0a00720c */ /* 0x000fda0004f25670 */
[----:B-1----:R-:W-:-:S06]  /*1b4d0*/  @!P1 IMAD.WIDE.U32 R14, R15, 0x8, R12 ;  /* 0x000000080f0e9825 */ /* 0x002fcc00078e000c */
        /* <DEDUP_REMOVED lines=79> */
.L_x_788:
        /* <DEDUP_REMOVED lines=25> */
[----:B---3--:R-:W-:Y:S01]  /*1bb60*/  MOV R15, UR5 ;  /* 0x00000005000f7c02 */ /* 0x008fe20008000f00 */
[----:B------:R-:W-:Y:S01]  /*1bb70*/  @!UP2 UIMAD UR6, UR6, UR9, UR14 ;  /* 0x000000090606a2a4 */ /* 0x000fe2000f8e020e */
[----:B------:R-:W-:Y:S02]  /*1bb80*/  VOTEU.ALL UP2, P3 ;  /* 0x0000000000ff7886 */ /* 0x000fe40001840000 */
[----:B------:R-:W-:Y:S01]  /*1bb90*/  @!UP1 UIMAD UR5, UR7, UR9, UR14 ;  /* 0x00000009070592a4 */ /* 0x000fe2000f8e020e */
[--C-:B-1----:R-:W-:Y:S02]  /*1bba0*/  @!P0 IMAD.WIDE.U32 R14, R15, 0x8, R12.reuse ;  /* 0x000000080f0e8825 */ /* 0x102fe400078e000c */
        /* <DEDUP_REMOVED lines=21> */
.L_x_790:
[----:B------:R-:W-:Y:S05]  /*1bd00*/  BRA.U !UP0, `(.L_x_784) ;  /* 0x0000000108987547 */ /* 0x000fea000b800000 */
[----:B------:R-:W-:-:S09]  /*1bd10*/  UISETP.NE.AND UP0, UPT, UR18, 0x1, UPT ;  /* 0x000000011200788c */ /* 0x000fd2000bf05270 */
[----:B------:R-:W-:Y:S05]  /*1bd20*/  BRA.U !UP0, `(.L_x_791) ;  /* 0x0000000108547547 */ /* 0x000fea000b800000 */
[----:B------:R-:W-:Y:S01]  /*1bd30*/  MOV R0, UR5 ;  /* 0x0000000500007c02 */ /* 0x000fe20008000f00 */
[----:B-1----:R-:W0:Y:S03]  /*1bd40*/  S2R R14, SR_CTAID.Y ;  /* 0x00000000000e7919 */ /* 0x002e260000002600 */
[C---:B------:R-:W-:Y:S02]  /*1bd50*/  ISETP.NE.AND P0, PT, R0.reuse, UR20, PT ;  /* 0x0000001400007c0c */ /* 0x040fe4000bf05270 */
[----:B---3--:R-:W-:Y:S02]  /*1bd60*/  IADD3 R15, PT, PT, R0, 0x1, RZ ;  /* 0x00000001000f7810 */ /* 0x008fe40007ffe0ff */
        /* <DEDUP_REMOVED lines=17> */
.L_x_791:
        /* <DEDUP_REMOVED lines=14> */
.L_x_792:
[----:B------:R-:W-:Y:S05]  /*1bf60*/  BSYNC.RECONVERGENT B0 ;  /* 0x0000000000007941 */ /* 0x000fea0003800200 */
.L_x_784:
        /* <DEDUP_REMOVED lines=14> */
[----:B------:R-:W4:Y:S01]  /*1c050*/  LDS.64 R12, [UR5+0x98] ;  /* 0x00009805ff0c7984 */ /* 0x000f220008000a00 */
[----:B------:R-:W4:Y:S02]  /*1c060*/  LDCU UR5, c[0x0][0x42c] ;  /* 0x00008580ff0577ac */ /* 0x000f240008000800 */
[----:B----4-:R-:W-:Y:S01]  /*1c070*/  FMUL.FTZ R0, R12, UR5 ;  /* 0x000000050c007c20 */ /* 0x010fe20008410000 */
[----:B012---:R-:W-:-:S07]  /*1c080*/  FMUL.FTZ R11, R13, UR5 ;  /* 0x000000050d0b7c20 */ /* 0x007fce0008410000 */
.L_x_798:
[----:B------:R-:W-:-:S05]  /*1c090*/  LEA R17, R18, UR15, 0x2 ;  /* 0x0000000f12117c11 */ /* 0x000fca000f8e10ff */
[----:B0--3--:R-:W2:Y:S04]  /*1c0a0*/  LDL.64 R14, [R17+0x10] ;  /* 0x00001000110e7983 */ /* 0x009ea80000100a00 */
[----:B------:R-:W3:Y:S01]  /*1c0b0*/  LDL.64 R12, [R17+0x110] ;  /* 0x00011000110c7983 */ /* 0x000ee20000100a00 */
[----:B------:R-:W-:Y:S01]  /*1c0c0*/  SHF.R.U32.HI R26, RZ, 0x6, R10 ;  /* 0x00000006ff1a7819 */ /* 0x000fe2000001160a */
[----:B------:R-:W-:Y:S01]  /*1c0d0*/  BSSY.RECONVERGENT B0, `(.L_x_793) ;  /* 0x000003d000007945 */ /* 0x000fe20003800200 */
[----:B------:R-:W-:-:S05]  /*1c0e0*/  MOV R29, UR13 ;  /* 0x0000000d001d7c02 */ /* 0x000fca0008000f00 */
[----:B------:R-:W-:Y:S02]  /*1c0f0*/  IMAD R29, R29, UR20, R26 ;  /* 0x000000141d1d7c24 */ /* 0x000fe4000f8e021a */
[--C-:B--2---:R-:W-:Y:S02]  /*1c100*/  HADD2.F32 R16, -RZ, R14.reuse.H0_H0 ;  /* 0x2000000eff107230 */ /* 0x104fe40000004100 */
[----:B------:R-:W-:Y:S02]  /*1c110*/  HADD2.F32 R14, -RZ, R14.H1_H1 ;  /* 0x3000000eff0e7230 */ /* 0x000fe40000004100 */
[--C-:B---3--:R-:W-:Y:S02]  /*1c120*/  HADD2.F32 R17, -RZ, R12.reuse.H0_H0 ;  /* 0x2000000cff117230 */ /* 0x108fe40000004100 */
        /* <DEDUP_REMOVED lines=43> */
[----:B-----5:R-:W-:Y:S01]  /*1c3e0*/  MOV R14, R6 ;  /* 0x00000006000e7202 */ /* 0x020fe20000000f00 */
        /* <DEDUP_REMOVED lines=11> */
.L_x_794:
[----:B------:R-:W-:Y:S05]  /*1c4a0*/  BSYNC.RECONVERGENT B0 ;  /* 0x0000000000007941 */ /* 0x000fea0003800200 */
.L_x_793:
        /* <DEDUP_REMOVED lines=23> */
.L_x_795:
        /* <DEDUP_REMOVED lines=16> */
.L_x_797:
[----:B------:R-:W-:Y:S05]  /*1c720*/  BSYNC.RECONVERGENT B0 ;  /* 0x0000000000007941 */ /* 0x000fea0003800200 */
.L_x_796:
        /* <DEDUP_REMOVED lines=10> */
.L_x_773:
        /* <DEDUP_REMOVED lines=16> */
.L_x_801:
[----:B------:R-:W-:Y:S05]  /*1c8d0*/  BSYNC.RECONVERGENT B0 ;  /* 0x0000000000007941 */ /* 0x000fea0003800200 */
.L_x_800:
        /* <DEDUP_REMOVED lines=11> */
.L_x_803:
[----:B------:R-:W2:Y:S04]  /*1c990*/  LDG.E.STRONG.GPU R5, desc[UR10][R2.64] ;  /* 0x0000000a02057981 */ /* 0x000ea8000c1ef900 */
[----:B--2---:R-:W-:Y:S01]  /*1c9a0*/  CCTL.IVALL ;  /* 0x00000000ff00798f */ /* 0x004fe20002000000 */
[----:B------:R-:W-:Y:S05]  /*1c9b0*/  YIELD ;  /* 0x0000000000007946 */ /* 0x000fea0003800000 */
[----:B------:R-:W-:-:S13]  /*1c9c0*/  ISETP.NE.AND P0, PT, R5, R0, PT ;  /* 0x000000000500720c */ /* 0x000fda0003f05270 */
[----:B------:R-:W-:Y:S05]  /*1c9d0*/  @P0 BRA `(.L_x_803) ;  /* 0xfffffffc00ec0947 */ /* 0x000fea000383ffff */
.L_x_802:
        /* <DEDUP_REMOVED lines=36> */
[----:B------:R-:W1:Y:S01]  /*1cc20*/  LDCU.64 UR4, c[0x0][0x3d8] ;  /* 0x00007b00ff0477ac */ /* 0x000e620008000a00 */
[----:B------:R-:W-:Y:S01]  /*1cc30*/  SHF.R.U64 R4, R8, 0x9, R9 ;  /* 0x0000000908047819 */ /* 0x000fe20000001209 */
[----:B------:R-:W-:Y:S01]  /*1cc40*/  IMAD.WIDE.U32 R6, R32, 0x4, RZ ;  /* 0x0000000420067825 */ /* 0x000fe200078e00ff */
[C---:B------:R-:W-:Y:S01]  /*1cc50*/  SHF.L.U32 R20, R5.reuse, 0x3, RZ ;  /* 0x0000000305147819 */ /* 0x040fe200000006ff */
[----:B------:R-:W2:Y:S01]  /*1cc60*/  LDCU.64 UR6, c[0x0][0x390] ;  /* 0x00007200ff0677ac */ /* 0x000ea20008000a00 */
[----:B------:R-:W-:Y:S02]  /*1cc70*/  IADD3 R4, PT, PT, R4, 0x1, RZ ;  /* 0x0000000104047810 */ /* 0x000fe40007ffe0ff */
[----:B------:R-:W-:Y:S01]  /*1cc80*/  SHF.L.U64.HI R21, R5, 0x3, R30 ;  /* 0x0000000305157819 */ /* 0x000fe2000001021e */
[----:B------:R-:W3:Y:S01]  /*1cc90*/  LDCU.64 UR8, c[0x0][0x388] ;  /* 0x00007100ff0877ac */ /* 0x000ee20008000a00 */
[----:B------:R-:W-:Y:S02]  /*1cca0*/  SHF.L.U32 R2, R4, 0x9, RZ ;  /* 0x0000000904027819 */ /* 0x000fe400000006ff */
[----:B------:R-:W-:-:S02]  /*1ccb0*/  SHF.L.U32 R29, R33, 0x2, RZ ;  /* 0x00000002211d7819 */ /* 0x000fc400000006ff */
[----:B------:R-:W-:Y:S02]  /*1ccc0*/  LOP3.LUT R2, R2, 0x600, RZ, 0xc0, !PT ;  /* 0x0000060002027812 */ /* 0x000fe400078ec0ff */
[----:B------:R-:W-:Y:S02]  /*1ccd0*/  SHF.L.U64.HI R31, R0, 0x2, R3 ;  /* 0x00000002001f7819 */ /* 0x000fe40000010203 */
[----:B------:R-:W-:Y:S02]  /*1cce0*/  SHF.L.U64.HI R27, R26, 0x2, R35 ;  /* 0x000000021a1b7819 */ /* 0x000fe40000010223 */
[----:B-1----:R-:W-:Y:S02]  /*1ccf0*/  LEA R25, P1, R5, UR4, 0x2 ;  /* 0x0000000405197c11 */ /* 0x002fe4000f8210ff */
[----:B------:R-:W-:Y:S02]  /*1cd00*/  IADD3 R29, PT, PT, R7, R29, RZ ;  /* 0x0000001d071d7210 */ /* 0x000fe40007ffe0ff */
[----:B--2---:R-:W-:-:S02]  /*1cd10*/  IADD3 R22, P2, PT, R20, UR6, RZ ;  /* 0x0000000614167c10 */ /* 0x004fc4000ff5e0ff */
[----:B------:R-:W-:Y:S02]  /*1cd20*/  LEA.HI.X R24, R5, UR5, R30, 0x2, P1 ;  /* 0x0000000505187c11 */ /* 0x000fe400088f141e */
[----:B------:R-:W-:Y:S02]  /*1cd30*/  IADD3.X R23, PT, PT, R21, UR7, RZ, P2, !PT ;  /* 0x0000000715177c10 */ /* 0x000fe400097fe4ff */
[----:B------:R-:W-:Y:S02]  /*1cd40*/  IADD3 R5, P2, PT, R2, R5, RZ ;  /* 0x0000000502057210 */ /* 0x000fe40007f5e0ff */
[----:B------:R-:W-:Y:S02]  /*1cd50*/  LOP3.LUT R2, R4, 0x3, RZ, 0xc0, !PT ;  /* 0x0000000304027812 */ /* 0x000fe400078ec0ff */
[----:B---3--:R-:W-:Y:S02]  /*1cd60*/  IADD3 R20, P1, PT, R20, UR8, RZ ;  /* 0x0000000814147c10 */ /* 0x008fe4000ff3e0ff */
[----:B------:R-:W-:-:S02]  /*1cd70*/  IADD3 R2, P3, PT, RZ, -R2, RZ ;  /* 0x80000002ff027210 */ /* 0x000fc40007f7e0ff */
[----:B------:R-:W-:Y:S02]  /*1cd80*/  IADD3.X R21, PT, PT, R21, UR9, RZ, P1, !PT ;  /* 0x0000000915157c10 */ /* 0x000fe40008ffe4ff */
[----:B------:R-:W-:Y:S02]  /*1cd90*/  IADD3.X R4, PT, PT, RZ, -0x1, RZ, P3, !PT ;  /* 0xffffffffff047810 */ /* 0x000fe40001ffe4ff */
[----:B------:R-:W-:-:S07]  /*1cda0*/  IADD3.X R30, PT, PT, RZ, R30, RZ, P2, !PT ;  /* 0x0000001eff1e7210 */ /* 0x000fce00017fe4ff */
.L_x_806:
[-C--:B-1----:R-:W-:Y:S02]  /*1cdb0*/  LEA R10, P1, R0, R25.reuse, 0x2 ;  /* 0x00000019000a7211 */ /* 0x082fe400078210ff */
        /* <DEDUP_REMOVED lines=28> */
.L_x_805:
[----:B------:R-:W-:Y:S05]  /*1cf80*/  BSYNC.RECONVERGENT B0 ;  /* 0x0000000000007941 */ /* 0x000fea0003800200 */
.L_x_804:
[----:B------:R-:W-:Y:S05]  /*1cf90*/  @!P0 EXIT ;  /* 0x000000000000894d */ /* 0x000fea0003800000 */
[----:B------:R-:W-:Y:S01]  /*1cfa0*/  SHF.L.U64.HI R39, R26, 0x2, R35 ;  /* 0x000000021a277819 */ /* 0x000fe20000010223 */
[----:B------:R-:W2:Y:S01]  /*1cfb0*/  LDCU.64 UR4, c[0x0][0x3d8] ;  /* 0x00007b00ff0477ac */ /* 0x000ea20008000a00 */
[C---:B------:R-:W-:Y:S02]  /*1cfc0*/  SHF.L.U64.HI R33, R32.reuse, 0x2, R33 ;  /* 0x0000000220217819 */ /* 0x040fe40000010221 */
[----:B------:R-:W-:Y:S01]  /*1cfd0*/  SHF.L.U32 R31, R32, 0x2, RZ ;  /* 0x00000002201f7819 */ /* 0x000fe200000006ff */
[----:B------:R-:W3:Y:S01]  /*1cfe0*/  LDCU.64 UR6, c[0x0][0x388] ;  /* 0x00007100ff0677ac */ /* 0x000ee20008000a00 */
[----:B------:R-:W-:Y:S02]  /*1cff0*/  SHF.L.U32 R41, R26, 0x2, RZ ;  /* 0x000000021a297819 */ /* 0x000fe400000006ff */
[C---:B------:R-:W-:Y:S01]  /*1d000*/  SHF.L.U64.HI R35, R0.reuse, 0x2, R3 ;  /* 0x0000000200237819 */ /* 0x040fe20000010203 */
[----:B------:R-:W4:Y:S01]  /*1d010*/  LDCU.64 UR8, c[0x0][0x390] ;  /* 0x00007200ff0877ac */ /* 0x000f220008000a00 */
[----:B------:R-:W-:-:S07]  /*1d020*/  SHF.L.U32 R37, R0, 0x2, RZ ;  /* 0x0000000200257819 */ /* 0x000fce00000006ff */
.L_x_807:
[C---:B-1----:R-:W-:Y:S02]  /*1d030*/  SHF.L.U32 R18, R5.reuse, 0x2, RZ ;  /* 0x0000000205127819 */ /* 0x042fe400000006ff */
[----:B------:R-:W-:Y:S02]  /*1d040*/  SHF.L.U64.HI R2, R5, 0x2, R30 ;  /* 0x0000000205027819 */ /* 0x000fe4000001021e */
[----:B--2---:R-:W-:-:S04]  /*1d050*/  IADD3 R6, P0, PT, R18, UR4, RZ ;  /* 0x0000000412067c10 */ /* 0x004fc8000ff1e0ff */
[----:B------:R-:W-:Y:S02]  /*1d060*/  IADD3.X R7, PT, PT, R2, UR5, RZ, P0, !PT ;  /* 0x0000000502077c10 */ /* 0x000fe400087fe4ff */
[C---:B------:R-:W-:Y:S02]  /*1d070*/  IADD3 R8, P0, PT, R6.reuse, R37, RZ ;  /* 0x0000002506087210 */ /* 0x040fe40007f1e0ff */
[C---:B------:R-:W-:Y:S01]  /*1d080*/  IADD3 R12, P1, PT, R6.reuse, R41, RZ ;  /* 0x00000029060c7210 */ /* 0x040fe20007f3e0ff */
[----:B------:R1:W2:Y:S01]  /*1d090*/  LDG.E R20, desc[UR10][R6.64] ;  /* 0x0000000a06147981 */ /* 0x0002a2000c1e1900 */
[C---:B------:R-:W-:Y:S02]  /*1d0a0*/  IADD3.X R9, PT, PT, R7.reuse, R35, RZ, P0, !PT ;  /* 0x0000002307097210 */ /* 0x040fe400007fe4ff */
[----:B------:R-:W-:Y:S02]  /*1d0b0*/  IADD3 R10, P0, PT, R6, R31, RZ ;  /* 0x0000001f060a7210 */ /* 0x000fe40007f1e0ff */
[C---:B0-----:R-:W-:Y:S01]  /*1d0c0*/  IADD3.X R13, PT, PT, R7.reuse, R39, RZ, P1, !PT ;  /* 0x00000027070d7210 */ /* 0x041fe20000ffe4ff */
[----:B------:R0:W2:Y:S01]  /*1d0d0*/  LDG.E R21, desc[UR10][R8.64] ;  /* 0x0000000a08157981 */ /* 0x0000a2000c1e1900 */
        /* <DEDUP_REMOVED lines=8> */
[----:B---3--:R-:W-:Y:S02]  /*1d160*/  IADD3 R14, P0, PT, R16, UR6, RZ ;  /* 0x00000006100e7c10 */ /* 0x008fe4000ff1e0ff */
[----:B------:R-:W-:Y:S02]  /*1d170*/  LOP3.LUT R2, R2, 0x3, RZ, 0xc0, !PT ;  /* 0x0000000302027812 */ /* 0x000fe400078ec0ff */
[----:B----4-:R-:W-:Y:S02]  /*1d180*/  IADD3 R16, P1, PT, R16, UR8, RZ ;  /* 0x0000000810107c10 */ /* 0x010fe4000ff3e0ff */
[----:B------:R-:W-:Y:S02]  /*1d190*/  IADD3 R18, P2, PT, R18, UR4, RZ ;  /* 0x0000000412127c10 */ /* 0x000fe4000ff5e0ff */
[----:B------:R-:W-:-:S02]  /*1d1a0*/  IADD3.X R15, PT, PT, R4, UR7, RZ, P0, !PT ;  /* 0x00000007040f7c10 */ /* 0x000fc400087fe4ff */
[----:B------:R-:W-:Y:S02]  /*1d1b0*/  IADD3.X R17, PT, PT, R4, UR9, RZ, P1, !PT ;  /* 0x0000000904117c10 */ /* 0x000fe40008ffe4ff */
[----:B------:R-:W-:Y:S02]  /*1d1c0*/  IADD3.X R19, PT, PT, R2, UR5, RZ, P2, !PT ;  /* 0x0000000502137c10 */ /* 0x000fe400097fe4ff */
[C---:B-1----:R-:W-:Y:S02]  /*1d1d0*/  IADD3 R6, P0, PT, R18.reuse, R37, RZ ;  /* 0x0000002512067210 */ /* 0x042fe40007f1e0ff */
[C---:B0-----:R-:W-:Y:S02]  /*1d1e0*/  IADD3 R8, P1, PT, R18.reuse, R31, RZ ;  /* 0x0000001f12087210 */ /* 0x041fe40007f3e0ff */
[----:B------:R-:W-:Y:S02]  /*1d1f0*/  IADD3 R10, P2, PT, R18, R41, RZ ;  /* 0x00000029120a7210 */ /* 0x000fe40007f5e0ff */
[----:B------:R-:W-:-:S02]  /*1d200*/  IADD3.X R7, PT, PT, R19, R35, RZ, P0, !PT ;  /* 0x0000002313077210 */ /* 0x000fc400007fe4ff */
[C---:B------:R-:W-:Y:S02]  /*1d210*/  IADD3.X R9, PT, PT, R19.reuse, R33, RZ, P1, !PT ;  /* 0x0000002113097210 */ /* 0x040fe40000ffe4ff */
[----:B------:R-:W-:Y:S01]  /*1d220*/  IADD3.X R11, PT, PT, R19, R39, RZ, P2, !PT ;  /* 0x00000027130b7210 */ /* 0x000fe200017fe4ff */
[----:B--2---:R0:W-:Y:S04]  /*1d230*/  STG.E.64 desc[UR10][R14.64], R20 ;  /* 0x000000140e007986 */ /* 0x0041e8000c101b0a */
        /* <DEDUP_REMOVED lines=49> */
.L_x_808:
        /* <DEDUP_REMOVED lines=11> */
.L_x_4895:


//--------------------- .text._Z35group_norm_nhwc_bwd_one_pass_kernelI11Fp16IOBf16WLi64ELi128ELi512EEv26Group_norm_nhwc_bwd_params --------------------------
	.section	.text._Z35group_norm_nhwc_bwd_one_pass_kernelI11Fp16IOBf16WLi64ELi128ELi512EEv26Group_norm_nhwc_bwd_params,"ax",@progbits
	.align	128
        .global         _Z35group_norm_nhwc_bwd_one_pass_kernelI11Fp16IOBf16WLi64ELi128ELi512EEv26Group_norm_nhwc_bwd_params
        .type           _Z35group_norm_nhwc_bwd_one_pass_kernelI11Fp16IOBf16WLi64ELi128ELi512EEv26Group_norm_nhwc_bwd_params,@function
        .size           _Z35group_norm_nhwc_bwd_one_pass_kernelI11Fp16IOBf16WLi64ELi128ELi512EEv26Group_norm_nhwc_bwd_params,(.L_x_4896 - _Z35group_norm_nhwc_bwd_one_pass_kernelI11Fp16IOBf16WLi64ELi128ELi512EEv26Group_norm_nhwc_bwd_params)
        .other          _Z35group_norm_nhwc_bwd_one_pass_kernelI11Fp16IOBf16WLi64ELi128ELi512EEv26Group_norm_nhwc_bwd_params,@"STO_CUDA_ENTRY STV_DEFAULT"
_Z35group_norm_nhwc_bwd_one_pass_kernelI11Fp16IOBf16WLi64ELi128ELi512EEv26Group_norm_nhwc_bwd_params:
.text._Z35group_norm_nhwc_bwd_one_pass_kernelI11Fp16IOBf16WLi64ELi128ELi512EEv26Group_norm_nhwc_bwd_params:
        /* <DEDUP_REMOVED lines=25> */
.L_x_852:
[----:B0-----:R-:W0:Y:S01]  /*0190*/  LDC R14, c[0x0][0x410] ;  /* 0x00010400ff0e7b82 */ /* 0x001e220000000800 */
[----:B------:R-:W-:Y:S01]  /*01a0*/  IABS R15, R39 ;  /* 0x00000027000f7213 */ /* 0x000fe20000000000 */
[----:B------:R-:W1:Y:S01]  /*01b0*/  LDCU.128 UR12, c[0x0][0x400] ;  /* 0x00008000ff0c77ac */ /* 0x000e620008000c00 */
[----:B------:R-:W-:Y:S02]  /*01c0*/  SHF.R.U32.HI R25, RZ, 0x6, R2 ;  /* 0x00000006ff197819 */ /* 0x000fe40000011602 */
[----:B------:R-:W-:Y:S02]  /*01d0*/  ISETP.GE.AND P3, PT, R39, RZ, PT ;  /* 0x000000ff2700720c */ /* 0x000fe40003f66270 */
[----:B------:R-:W-:Y:S01]  /*01e0*/  SHF.L.U32 R24, R2, 0x1, RZ ;  /* 0x0000000102187819 */ /* 0x000fe200000006ff */
[----:B------:R-:W2:Y:S01]  /*01f0*/  LDC R16, c[0x0][0x41c] ;  /* 0x00010700ff107b82 */ /* 0x000ea20000000800 */
[----:B------:R-:W-:Y:S02]  /*0200*/  MOV R38, RZ ;  /* 0x000000ff00267202 */ /* 0x000fe40000000f00 */
[----:B------:R-:W-:-:S02]  /*0210*/  LOP3.LUT R24, R24, 0x7e, RZ, 0xc0, !PT ;  /* 0x0000007e18187812 */ /* 0x000fc400078ec0ff */
[----:B------:R-:W-:-:S03]  /*0220*/  CS2R R36, SRZ ;  /* 0x0000000000247805 */ /* 0x000fc6000001ff00 */
[----:B------:R-:W3:Y:S01]  /*0230*/  LDC.64 R48, c[0x0][0x3a8] ;  /* 0x0000ea00ff307b82 */ /* 0x000ee20000000a00 */
        /* <DEDUP_REMOVED lines=9> */
[----:B------:R-:W-:-:S04]  /*02d0*/  IADD3 R31, PT, PT, R25, 0x10, RZ ;  /* 0x00000010191f7810 */ /* 0x000fc80007ffe0ff */
[----:B------:R-:W-:-:S05]  /*02e0*/  SHF.R.S32.HI R33, RZ, 0x1f, R31 ;  /* 0x0000001fff217819 */ /* 0x000fca000001141f */
[----:B------:R-:W1:Y:S01]  /*02f0*/  @!P1 LDC.64 R20, c[0x0][0x398] ;  /* 0x0000e600ff149b82 */ /* 0x000e620000000a00 */
[----:B0-----:R-:W-:-:S04]  /*0300*/  IADD3 R10, PT, PT, R9, 0xffffffe, RZ ;  /* 0x0ffffffe090a7810 */ /* 0x001fc80007ffe0ff */
[----:B------:R0:W2:Y:S02]  /*0310*/  F2I.FTZ.U32.TRUNC.NTZ R11, R10 ;  /* 0x0000000a000b7305 */ /* 0x0000a4000021f000 */
[----:B0-----:R-:W-:Y:S02]  /*0320*/  MOV R10, RZ ;  /* 0x000000ff000a7202 */ /* 0x001fe40000000f00 */
[----:B--2---:R-:W-:-:S05]  /*0330*/  IADD3 R13, PT, PT, RZ, -R11, RZ ;  /* 0x8000000bff0d7210 */ /* 0x004fca0007ffe0ff */
[----:B------:R-:W-:-:S04]  /*0340*/  IMAD R13, R13, R12, RZ ;  /* 0x0000000c0d0d7224 */ /* 0x000fc800078e02ff */
[----:B------:R-:W-:Y:S01]  /*0350*/  IMAD.HI.U32 R11, R11, R13, R10 ;  /* 0x0000000d0b0b7227 */ /* 0x000fe200078e000a */
[----:B------:R-:W-:Y:S02]  /*0360*/  MOV R13, R15 ;  /* 0x0000000f000d7202 */ /* 0x000fe40000000f00 */
[----:B------:R-:W-:-:S03]  /*0370*/  LOP3.LUT R10, R39, R14, RZ, 0x3c, !PT ;  /* 0x0000000e270a7212 */ /* 0x000fc600078e3cff */
[----:B------:R-:W-:Y:S01]  /*0380*/  IMAD.HI.U32 R11, R11, R13, RZ ;  /* 0x0000000d0b0b7227 */ /* 0x000fe200078e00ff */
[----:B------:R-:W-:-:S04]  /*0390*/  ISETP.GE.AND P4, PT, R10, RZ, PT ;  /* 0x000000ff0a00720c */ /* 0x000fc80003f86270 */
[----:B------:R-:W-:-:S05]  /*03a0*/  IADD3 R9, PT, PT, -R11, RZ, RZ ;  /* 0x000000ff0b097210 */ /* 0x000fca0007ffe1ff */
[----:B------:R-:W-:-:S05]  /*03b0*/  IMAD R9, R12, R9, R13 ;  /* 0x000000090c097224 */ /* 0x000fca00078e020d */
[----:B------:R-:W-:-:S13]  /*03c0*/  ISETP.GT.U32.AND P2, PT, R12, R9, PT ;  /* 0x000000090c00720c */ /* 0x000fda0003f44070 */
[-C--:B------:R-:W-:Y:S02]  /*03d0*/  @!P2 IADD3 R9, PT, PT, R9, -R12.reuse, RZ ;  /* 0x8000000c0909a210 */ /* 0x080fe40007ffe0ff */
[----:B------:R-:W-:Y:S02]  /*03e0*/  @!P2 IADD3 R11, PT, PT, R11, 0x1, RZ ;  /* 0x000000010b0ba810 */ /* 0x000fe40007ffe0ff */
[CC--:B------:R-:W-:Y:S02]  /*03f0*/  ISETP.GE.U32.AND P0, PT, R9.reuse, R12.reuse, PT ;  /* 0x0000000c0900720c */ /* 0x0c0fe40003f06070 */
[-C--:B------:R-:W-:Y:S02]  /*0400*/  ISETP.GT.U32.AND P2, PT, R12, R9.reuse, PT ;  /* 0x000000090c00720c */ /* 0x080fe40003f44070 */
[----:B------:R-:W-:Y:S02]  /*0410*/  IADD3 R10, PT, PT, R9, -R12, RZ ;  /* 0x8000000c090a7210 */ /* 0x000fe40007ffe0ff */
[----:B------:R-:W0:Y:S02]  /*0420*/  @!P1 LDC.64 R12, c[0x0][0x3f8] ;  /* 0x0000fe00ff0c9b82 */ /* 0x000e240000000a00 */
[----:B------:R-:W-:-:S02]  /*0430*/  SEL R9, R10, R9, !P2 ;  /* 0x000000090a097207 */ /* 0x000fc40005000000 */
[----:B------:R-:W-:Y:S02]  /*0440*/  LOP3.LUT R10, RZ, R14, RZ, 0x33, !PT ;  /* 0x0000000eff0a7212 */ /* 0x000fe400078e33ff */
[----:B------:R-:W-:Y:S02]  /*0450*/  @!P3 IADD3 R9, PT, PT, -R9, RZ, RZ ;  /* 0x000000ff0909b210 */ /* 0x000fe40007ffe1ff */
[----:B------:R-:W-:Y:S02]  /*0460*/  @P0 IADD3 R11, PT, PT, R11, 0x1, RZ ;  /* 0x000000010b0b0810 */ /* 0x000fe40007ffe0ff */
[----:B------:R-:W-:Y:S02]  /*0470*/  ISETP.NE.AND P0, PT, R14, RZ, PT ;  /* 0x000000ff0e00720c */ /* 0x000fe40003f05270 */
[----:B------:R-:W-:Y:S01]  /*0480*/  @!P4 IADD3 R11, PT, PT, -R11, RZ, RZ ;  /* 0x000000ff0b0bc210 */ /* 0x000fe20007ffe1ff */
[----:B------:R-:W2:Y:S01]  /*0490*/  @!P1 LDC.64 R14, c[0x0][0x3a0] ;  /* 0x0000e800ff0e9b82 */ /* 0x000ea20000000a00 */
[----:B------:R-:W-:-:S02]  /*04a0*/  SEL R55, R10, R9, !P0 ;  /* 0x000000090a377207 */ /* 0x000fc40004000000 */
[----:B------:R-:W-:Y:S02]  /*04b0*/  SEL R11, R10, R11, !P0 ;  /* 0x0000000b0a0b7207 */ /* 0x000fe40004000000 */
[----:B------:R-:W-:Y:S02]  /*04c0*/  ISETP.GE.U32.AND P3, PT, R28, UR12, PT ;  /* 0x0000000c1c007c0c */ /* 0x000fe4000bf66070 */
[----:B------:R-:W-:Y:S02]  /*04d0*/  SHF.L.U32 R9, R55, 0x7, RZ ;  /* 0x0000000737097819 */ /* 0x000fe400000006ff */
[----:B------:R-:W-:Y:S02]  /*04e0*/  SHF.R.S32.HI R10, RZ, 0x1f, R11 ;  /* 0x0000001fff0a7819 */ /* 0x000fe4000001140b */
[----:B------:R-:W-:Y:S01]  /*04f0*/  ISETP.GE.AND.EX P3, PT, R27, UR13, PT, P3 ;  /* 0x0000000d1b007c0c */ /* 0x000fe2000bf66330 */
[----:B0-----:R-:W-:Y:S01]  /*0500*/  @!P1 IMAD R16, R17, R12, RZ ;  /* 0x0000000c11109224 */ /* 0x001fe200078e02ff */
[----:B------:R-:W-:Y:S01]  /*0510*/  SHF.R.S32.HI R57, RZ, 0x1f, R9 ;  /* 0x0000001fff397819 */ /* 0x000fe20000011409 */
[----:B------:R-:W-:Y:S01]  /*0520*/  IMAD R10, R10, UR14, RZ ;  /* 0x0000000e0a0a7c24 */ /* 0x000fe2000f8e02ff */
[----:B------:R-:W-:Y:S01]  /*0530*/  LOP3.LUT R56, R9, R24, RZ, 0xfc, !PT ;  /* 0x0000001809387212 */ /* 0x000fe200078efcff */
[----:B------:R-:W-:Y:S01]  /*0540*/  @!P1 IMAD R9, R25, R13, R16 ;  /* 0x0000000d19099224 */ /* 0x000fe200078e0210 */
[----:B------:R-:W-:-:S03]  /*0550*/  ISETP.GE.U32.AND P2, PT, R31, UR12, PT ;  /* 0x0000000c1f007c0c */ /* 0x000fc6000bf46070 */
[----:B------:R-:W-:Y:S01]  /*0560*/  IMAD.WIDE.U32 R56, R11, UR14, R56 ;  /* 0x0000000e0b387c25 */ /* 0x000fe2000f8e0038 */
[----:B------:R-:W-:-:S03]  /*0570*/  ISETP.GE.AND.EX P2, PT, R33, UR13, PT, P2 ;  /* 0x0000000d21007c0c */ /* 0x000fc6000bf46320 */
[----:B------:R-:W-:Y:S01]  /*0580*/  IMAD R11, R11, UR15, R10 ;  /* 0x0000000f0b0b7c24 */ /* 0x000fe2000f8e020a */
[----:B------:R-:W-:Y:S01]  /*0590*/  @!P1 MOV R58, R56 ;  /* 0x00000038003a9202 */ /* 0x000fe20000000f00 */
[----:B------:R-:W0:Y:S03]  /*05a0*/  @!P3 LDC.64 R16, c[0x0][0x3a0] ;  /* 0x0000e800ff10bb82 */ /* 0x000e260000000a00 */
[----:B------:R-:W-:-:S05]  /*05b0*/  IADD3 R59, PT, PT, R57, R11, RZ ;  /* 0x0000000b393b7210 */ /* 0x000fca0007ffe0ff */
[----:B------:R-:W4:Y:S01]  /*05c0*/  @!P3 LDC.64 R10, c[0x0][0x3f8] ;  /* 0x0000fe00ff0abb82 */ /* 0x000f220000000a00 */
[----:B------:R-:W-:-:S05]  /*05d0*/  @!P1 IMAD.WIDE.U32 R12, R25, R12, R58 ;  /* 0x0000000c190c9225 */ /* 0x000fca00078e003a */
[----:B------:R-:W-:Y:S02]  /*05e0*/  @!P1 IADD3 R13, PT, PT, R13, R9, RZ ;  /* 0x000000090d0d9210 */ /* 0x000fe40007ffe0ff */
[C---:B------:R-:W-:Y:S01]  /*05f0*/  @!P1 SHF.L.U32 R9, R12.reuse, 0x1, RZ ;  /* 0x000000010c099819 */ /* 0x040fe200000006ff */
[----:B------:R-:W3:Y:S01]  /*0600*/  @!P2 LDC.64 R18, c[0x0][0x3f8] ;  /* 0x0000fe00ff12ab82 */ /* 0x000ee20000000a00 */
[----:B------:R-:W-:Y:S02]  /*0610*/  @!P1 SHF.L.U64.HI R12, R12, 0x1, R13 ;  /* 0x000000010c0c9819 */ /* 0x000fe4000001020d */
[----:B--2---:R-:W-:-:S04]  /*0620*/  @!P1 IADD3 R14, P0, PT, R9, R14, RZ ;  /* 0x0000000e090e9210 */ /* 0x004fc80007f1e0ff */
[C---:B------:R-:W-:Y:S01]  /*0630*/  @!P1 IADD3.X R15, PT, PT, R12.reuse, R15, RZ, P0, !PT ;  /* 0x0000000f0c0f9210 */ /* 0x040fe200007fe4ff */
[----:B------:R-:W2:Y:S01]  /*0640*/  @!P3 LDC.64 R22, c[0x0][0x398] ;  /* 0x0000e600ff16bb82 */ /* 0x000ea20000000a00 */
[----:B-1----:R-:W-:Y:S02]  /*0650*/  @!P1 IADD3 R20, P0, PT, R9, R20, RZ ;  /* 0x0000001409149210 */ /* 0x002fe40007f1e0ff */
[----:B------:R-:W-:Y:S01]  /*0660*/  @!P3 MOV R13, R59 ;  /* 0x0000003b000db202 */ /* 0x000fe20000000f00 */
[----:B------:R3:W5:Y:S01]  /*0670*/  @!P1 LDG.E R38, desc[UR8][R14.64] ;  /* 0x000000080e269981 */ /* 0x000762000c1e1900 */
[----:B------:R-:W-:Y:S01]  /*0680*/  @!P1 IADD3.X R21, PT, PT, R12, R21, RZ, P0, !PT ;  /* 0x000000150c159210 */ /* 0x000fe200007fe4ff */
[----:B----4-:R-:W-:Y:S01]  /*0690*/  @!P3 IMAD R27, R27, R10, RZ ;  /* 0x0000000a1b1bb224 */ /* 0x010fe200078e02ff */
[----:B------:R-:W-:Y:S02]  /*06a0*/  @!P3 MOV R12, R56 ;  /* 0x00000038000cb202 */ /* 0x000fe40000000f00 */
[----:B------:R-:W-:Y:S01]  /*06b0*/  IADD3 R9, PT, PT, R25, 0x20, RZ ;  /* 0x0000002019097810 */ /* 0x000fe20007ffe0ff */
[C---:B------:R-:W-:Y:S01]  /*06c0*/  @!P3 IMAD R35, R28.reuse, R11, R27 ;  /* 0x0000000b1c23b224 */ /* 0x040fe200078e021b */
[----:B------:R1:W5:Y:S01]  /*06d0*/  @!P1 LDG.E R37, desc[UR8][R20.64] ;  /* 0x0000000814259981 */ /* 0x000362000c1e1900 */
[----:B------:R-:W-:Y:S01]  /*06e0*/  @!P3 IMAD.WIDE.U32 R28, R28, R10, R12 ;  /* 0x0000000a1c1cb225 */ /* 0x000fe200078e000c */
[----:B------:R-:W-:Y:S01]  /*06f0*/  ISETP.GE.U32.AND P0, PT, R9, UR12, PT ;  /* 0x0000000c09007c0c */ /* 0x000fe2000bf06070 */
[----:B------:R-:W4:Y:S01]  /*0700*/  @!P2 LDC.64 R12, c[0x0][0x3a0] ;  /* 0x0000e800ff0cab82 */ /* 0x000f220000000a00 */
[----:B------:R-:W-:Y:S01]  /*0710*/  SHF.R.S32.HI R27, RZ, 0x1f, R9 ;  /* 0x0000001fff1b7819 */ /* 0x000fe20000011409 */
[----:B---3--:R-:W-:Y:S01]  /*0720*/  @!P2 IMAD R14, R33, R18, RZ ;  /* 0x00000012210ea224 */ /* 0x008fe200078e02ff */
[----:B------:R-:W-:-:S02]  /*0730*/  @!P3 IADD3 R29, PT, PT, R29, R35, RZ ;  /* 0x000000231d1db210 */ /* 0x000fc40007ffe0ff */
[----:B------:R-:W-:Y:S02]  /*0740*/  ISETP.GE.AND.EX P0, PT, R27, UR13, PT, P0 ;  /* 0x0000000d1b007c0c */ /* 0x000fe4000bf06300 */
[C---:B------:R-:W-:Y:S01]  /*0750*/  @!P3 SHF.L.U32 R15, R28.reuse, 0x1, RZ ;  /* 0x000000011c0fb819 */ /* 0x040fe200000006ff */
[----:B------:R-:W3:Y:S01]  /*0760*/  @!P2 LDC.64 R10, c[0x0][0x398] ;  /* 0x0000e600ff0aab82 */ /* 0x000ee20000000a00 */
[----:B------:R-:W-:Y:S01]  /*0770*/  @!P3 SHF.L.U64.HI R28, R28, 0x1, R29 ;  /* 0x000000011c1cb819 */ /* 0x000fe2000001021d */
[----:B------:R-:W-:Y:S01]  /*0780*/  @!P2 IMAD R29, R31, R19, R14 ;  /* 0x000000131f1da224 */ /* 0x000fe200078e020e */
[C---:B0-----:R-:W-:Y:S02]  /*0790*/  @!P3 IADD3 R16, P1, PT, R15.reuse, R16, RZ ;  /* 0x000000100f10b210 */ /* 0x041fe40007f3e0ff */
[----:B--2---:R-:W-:Y:S02]  /*07a0*/  @!P3 IADD3 R22, P4, PT, R15, R22, RZ ;  /* 0x000000160f16b210 */ /* 0x004fe40007f9e0ff */
[----:B------:R-:W-:-:S02]  /*07b0*/  @!P2 MOV R14, R56 ;  /* 0x00000038000ea202 */ /* 0x000fc40000000f00 */
[----:B------:R-:W-:-:S03]  /*07c0*/  @!P2 MOV R15, R59 ;  /* 0x0000003b000fa202 */ /* 0x000fc60000000f00 */
[----:B------:R-:W-:-:S03]  /*07d0*/  @!P2 IMAD.WIDE.U32 R18, R31, R18, R14 ;  /* 0x000000121f12a225 */ /* 0x000fc600078e000e */
[----:B------:R-:W0:Y:S01]  /*07e0*/  @!P0 LDC.64 R14, c[0x0][0x3f8] ;  /* 0x0000fe00ff0e8b82 */ /* 0x000e220000000a00 */
[----:B------:R-:W-:Y:S02]  /*07f0*/  @!P3 IADD3.X R17, PT, PT, R28, R17, RZ, P1, !PT ;  /* 0x000000111c11b210 */ /* 0x000fe40000ffe4ff */
[----:B------:R-:W-:Y:S02]  /*0800*/  ISETP.GE.U32.AND P1, PT, R42, UR12, PT ;  /* 0x0000000c2a007c0c */ /* 0x000fe4000bf26070 */
[----:B------:R-:W-:Y:S02]  /*0810*/  CS2R R34, SRZ ;  /* 0x0000000000227805 */ /* 0x000fe4000001ff00 */
[----:B-1----:R-:W-:Y:S01]  /*0820*/  @!P2 IADD3 R21, PT, PT, R19, R29, RZ ;  /* 0x0000001d1315a210 */ /* 0x002fe20007ffe0ff */
[----:B------:R-:W5:Y:S01]  /*0830*/  @!P3 LDG.E R36, desc[UR8][R16.64] ;  /* 0x000000081024b981 */ /* 0x000f62000c1e1900 */
[----:B------:R-:W-:Y:S02]  /*0840*/  ISETP.GE.AND.EX P1, PT, R7, UR13, PT, P1 ;  /* 0x0000000d07007c0c */ /* 0x000fe4000bf26310 */
[----:B------:R-:W-:-:S02]  /*0850*/  @!P3 IADD3.X R23, PT, PT, R28, R23, RZ, P4, !PT ;  /* 0x000000171c17b210 */ /* 0x000fc400027fe4ff */
[C---:B------:R-:W-:Y:S02]  /*0860*/  @!P2 SHF.L.U32 R19, R18.reuse, 0x1, RZ ;  /* 0x000000011213a819 */ /* 0x040fe400000006ff */
[----:B------:R-:W-:Y:S01]  /*0870*/  @!P2 SHF.L.U64.HI R28, R18, 0x1, R21 ;  /* 0x00000001121ca819 */ /* 0x000fe20000010215 */
[----:B------:R0:W5:Y:S01]  /*0880*/  @!P3 LDG.E R35, desc[UR8][R22.64] ;  /* 0x000000081623b981 */ /* 0x000162000c1e1900 */
[C---:B----4-:R-:W-:Y:S01]  /*0890*/  @!P2 IADD3 R12, P4, PT, R19.reuse, R12, RZ ;  /* 0x0000000c130ca210 */ /* 0x050fe20007f9e0ff */
[----:B------:R-:W1:Y:S01]  /*08a0*/  @!P0 LDC.64 R20, c[0x0][0x3a0] ;  /* 0x0000e800ff148b82 */ /* 0x000e620000000a00 */
[----:B---3--:R-:W-:Y:S02]  /*08b0*/  @!P2 IADD3 R10, P6, PT, R19, R10, RZ ;  /* 0x0000000a130aa210 */ /* 0x008fe40007fde0ff */
[----:B------:R-:W-:Y:S02]  /*08c0*/  @!P2 IADD3.X R13, PT, PT, R28, R13, RZ, P4, !PT ;  /* 0x0000000d1c0da210 */ /* 0x000fe400027fe4ff */
[----:B------:R-:W-:Y:S01]  /*08d0*/  ISETP.GE.U32.AND P4, PT, R41, UR12, PT ;  /* 0x0000000c29007c0c */ /* 0x000fe2000bf86070 */
[----:B0-----:R-:W-:-:S02]  /*08e0*/  @!P0 IMAD R22, R27, R14, RZ ;  /* 0x0000000e1b168224 */ /* 0x001fc400078e02ff */
[----:B------:R-:W0:Y:S01]  /*08f0*/  @!P1 LDC.64 R18, c[0x0][0x3f8] ;  /* 0x0000fe00ff129b82 */ /* 0x000e220000000a00 */
[----:B------:R-:W-:Y:S01]  /*0900*/  @!P0 MOV R23, R59 ;  /* 0x0000003b00178202 */ /* 0x000fe20000000f00 */
[----:B------:R-:W5:Y:S01]  /*0910*/  @!P2 LDG.E R34, desc[UR8][R12.64] ;  /* 0x000000080c22a981 */ /* 0x000f62000c1e1900 */
[C---:B------:R-:W-:Y:S01]  /*0920*/  @!P0 IMAD R27, R9.reuse, R15, R22 ;  /* 0x0000000f091b8224 */ /* 0x040fe200078e0216 */
[----:B------:R-:W-:Y:S02]  /*0930*/  @!P0 MOV R22, R56 ;  /* 0x0000003800168202 */ /* 0x000fe40000000f00 */
[----:B------:R-:W-:Y:S02]  /*0940*/  ISETP.GE.AND.EX P4, PT, R8, UR13, PT, P4 ;  /* 0x0000000d08007c0c */ /* 0x000fe4000bf86340 */
[----:B------:R-:W2:Y:S01]  /*0950*/  @!P0 LDC.64 R16, c[0x0][0x398] ;  /* 0x0000e600ff108b82 */ /* 0x000ea20000000a00 */
[----:B------:R-:W-:Y:S01]  /*0960*/  @!P0 IMAD.WIDE.U32 R14, R9, R14, R22 ;  /* 0x0000000e090e8225 */ /* 0x000fe200078e0016 */
[----:B------:R-:W-:-:S02]  /*0970*/  MOV R33, RZ ;  /* 0x000000ff00217202 */ /* 0x000fc40000000f00 */
[----:B------:R-:W-:Y:S02]  /*0980*/  @!P2 IADD3.X R11, PT, PT, R28, R11, RZ, P6, !PT ;  /* 0x0000000b1c0ba210 */ /* 0x000fe400037fe4ff */
[----:B------:R-:W-:Y:S02]  /*0990*/  @!P0 IADD3 R9, PT, PT, R15, R27, RZ ;  /* 0x0000001b0f098210 */ /* 0x000fe40007ffe0ff */
[----:B------:R-:W-:Y:S01]  /*09a0*/  ISETP.GE.U32.AND P5, PT, R43, UR12, PT ;  /* 0x0000000c2b007c0c */ /* 0x000fe2000bfa6070 */
[----:B------:R3:W5:Y:S01]  /*09b0*/  @!P2 LDG.E R33, desc[UR8][R10.64] ;  /* 0x000000080a21a981 */ /* 0x000762000c1e1900 */
[C---:B------:R-:W-:Y:S01]  /*09c0*/  @!P0 SHF.L.U32 R23, R14.reuse, 0x1, RZ ;  /* 0x000000010e178819 */ /* 0x040fe200000006ff */
[----:B------:R-:W4:Y:S01]  /*09d0*/  LDC.64 R28, c[0x0][0x3b8] ;  /* 0x0000ee00ff1c7b82 */ /* 0x000f220000000a00 */
[----:B------:R-:W-:Y:S02]  /*09e0*/  @!P0 SHF.L.U64.HI R32, R14, 0x1, R9 ;  /* 0x000000010e208819 */ /* 0x000fe40000010209 */
[----:B------:R-:W-:-:S05]  /*09f0*/  ISETP.GE.AND.EX P5, PT, R6, UR13, PT, P5 ;  /* 0x0000000d06007c0c */ /* 0x000fca000bfa6350 */
[----:B---3--:R-:W3:Y:S08]  /*0a00*/  @!P1 LDC.64 R10, c[0x0][0x398] ;  /* 0x0000e600ff0a9b82 */ /* 0x008ef00000000a00 */
[----:B------:R-:W3:Y:S01]  /*0a10*/  @!P4 LDC.64 R14, c[0x0][0x3f8] ;  /* 0x0000fe00ff0ecb82 */ /* 0x000ee20000000a00 */
[----:B0-----:R-:W-:Y:S01]  /*0a20*/  @!P1 IMAD R9, R7, R18, RZ ;  /* 0x0000001207099224 */ /* 0x001fe200078e02ff */
[----:B------:R-:W-:-:S02]  /*0a30*/  @!P1 MOV R30, R56 ;  /* 0x00000038001e9202 */ /* 0x000fc40000000f00 */
[----:B------:R-:W-:-:S04]  /*0a40*/  @!P1 MOV R31, R59 ;  /* 0x0000003b001f9202 */ /* 0x000fc80000000f00 */
[----:B------:R-:W0:Y:S01]  /*0a50*/  @!P1 LDC.64 R12, c[0x0][0x3a0] ;  /* 0x0000e800ff0c9b82 */ /* 0x000e220000000a00 */
[C---:B-1----:R-:W-:Y:S01]  /*0a60*/  @!P0 IADD3 R44, P2, PT, R23.reuse, R20, RZ ;  /* 0x00000014172c8210 */ /* 0x042fe20007f5e0ff */
[C---:B------:R-:W-:Y:S01]  /*0a70*/  @!P1 IMAD R9, R42.reuse, R19, R9 ;  /* 0x000000132a099224 */ /* 0x040fe200078e0209 */
[----:B--2---:R-:W-:Y:S01]  /*0a80*/  @!P0 IADD3 R22, P6, PT, R23, R16, RZ ;  /* 0x0000001017168210 */ /* 0x004fe20007fde0ff */
[----:B------:R-:W-:Y:S01]  /*0a90*/  @!P1 IMAD.WIDE.U32 R18, R42, R18, R30 ;  /* 0x000000122a129225 */ /* 0x000fe200078e001e */
[C---:B------:R-:W-:Y:S02]  /*0aa0*/  @!P0 IADD3.X R45, PT, PT, R32.reuse, R21, RZ, P2, !PT ;  /* 0x00000015202d8210 */ /* 0x040fe400017fe4ff */
[----:B------:R-:W-:Y:S02]  /*0ab0*/  CS2R R30, SRZ ;  /* 0x00000000001e7805 */ /* 0x000fe4000001ff00 */
[----:B------:R-:W-:Y:S01]  /*0ac0*/  @!P0 IADD3.X R23, PT, PT, R32, R17, RZ, P6, !PT ;  /* 0x0000001120178210 */ /* 0x000fe200037fe4ff */
[----:B------:R-:W1:Y:S01]  /*0ad0*/  @!P5 LDC.64 R20, c[0x0][0x3f8] ;  /* 0x0000fe00ff14db82 */ /* 0x000e620000000a00 */
[----:B------:R-:W-:-:S02]  /*0ae0*/  MOV R32, RZ ;  /* 0x000000ff00207202 */ /* 0x000fc40000000f00 */
[----:B------:R-:W-:Y:S01]  /*0af0*/  @!P1 IADD3 R17, PT, PT, R19, R9, RZ ;  /* 0x0000000913119210 */ /* 0x000fe20007ffe0ff */
[----:B------:R3:W5:Y:S01]  /*0b00*/  @!P0 LDG.E R31, desc[UR8][R22.64] ;  /* 0x00000008161f8981 */ /* 0x000762000c1e1900 */
[----:B------:R-:W-:-:S03]  /*0b10*/  @!P1 SHF.L.U32 R9, R18, 0x1, RZ ;  /* 0x0000000112099819 */ /* 0x000fc600000006ff */
[----:B------:R1:W5:Y:S01]  /*0b20*/  @!P0 LDG.E R32, desc[UR8][R44.64] ;  /* 0x000000082c208981 */ /* 0x000362000c1e1900 */
[----:B------:R-:W-:Y:S01]  /*0b30*/  IADD3 R25, PT, PT, R25, 0x38, RZ ;  /* 0x0000003819197810 */ /* 0x000fe20007ffe0ff */
[----:B----4-:R-:W-:Y:S01]  /*0b40*/  IMAD.WIDE R28, R39, 0x8, R28 ;  /* 0x00000008271c7825 */ /* 0x010fe200078e021c */
[----:B------:R-:W-:Y:S02]  /*0b50*/  @!P1 SHF.L.U64.HI R46, R18, 0x1, R17 ;  /* 0x00000001122e9819 */ /* 0x000fe40000010211 */
[----:B---3--:R-:W-:Y:S01]  /*0b60*/  @!P1 IADD3 R22, P0, PT, R9, R10, RZ ;  /* 0x0000000a09169210 */ /* 0x008fe20007f1e0ff */
[----:B------:R-:W-:Y:S01]  /*0b70*/  @!P4 IMAD R10, R8, R14, RZ ;  /* 0x0000000e080ac224 */ /* 0x000fe200078e02ff */
[----:B------:R-:W-:Y:S01]  /*0b80*/  ISETP.GE.U32.AND P3, PT, R25, UR12, PT ;  /* 0x0000000c19007c0c */ /* 0x000fe2000bf66070 */
[----:B------:R-:W2:Y:S01]  /*0b90*/  @!P4 LDC.64 R18, c[0x0][0x3a0] ;  /* 0x0000e800ff12cb82 */ /* 0x000ea20000000a00 */
[----:B------:R-:W-:Y:S01]  /*0ba0*/  SHF.R.S32.HI R26, RZ, 0x1f, R25 ;  /* 0x0000001fff1a7819 */ /* 0x000fe20000011419 */
[----:B------:R-:W-:Y:S01]  /*0bb0*/  @!P4 IMAD R27, R41, R15, R10 ;  /* 0x0000000f291bc224 */ /* 0x000fe200078e020a */
[----:B0-----:R-:W-:-:S02]  /*0bc0*/  @!P1 IADD3 R16, P2, PT, R9, R12, RZ ;  /* 0x0000000c09109210 */ /* 0x001fc40007f5e0ff */
[----:B------:R-:W-:Y:S02]  /*0bd0*/  @!P1 IADD3.X R23, PT, PT, R46, R11, RZ, P0, !PT ;  /* 0x0000000b2e179210 */ /* 0x000fe400007fe4ff */
[----:B------:R0:W3:Y:S01]  /*0be0*/  LDG.E.64 R10, desc[UR8][R28.64] ;  /* 0x000000081c0a7981 */ /* 0x0000e2000c1e1b00 */
[----:B------:R-:W-:Y:S02]  /*0bf0*/  ISETP.GE.AND.EX P3, PT, R26, UR13, PT, P3 ;  /* 0x0000000d1a007c0c */ /* 0x000fe4000bf66330 */
[----:B------:R-:W-:Y:S02]  /*0c00*/  @!P1 IADD3.X R17, PT, PT, R46, R13, RZ, P2, !PT ;  /* 0x0000000d2e119210 */ /* 0x000fe400017fe4ff */
[----:B------:R-:W4:Y:S01]  /*0c10*/  @!P4 LDC.64 R12, c[0x0][0x398] ;  /* 0x0000e600ff0ccb82 */ /* 0x000f220000000a00 */
[----:B-1----:R-:W-:Y:S01]  /*0c20*/  @!P5 IMAD R44, R6, R20, RZ ;  /* 0x00000014062cd224 */ /* 0x002fe200078e02ff */
[-C--:B0-----:R-:W-:Y:S02]  /*0c30*/  @!P4 MOV R28, R56.reuse ;  /* 0x00000038001cc202 */ /* 0x081fe40000000f00 */
[----:B------:R-:W-:Y:S01]  /*0c40*/  @!P4 MOV R29, R59 ;  /* 0x0000003b001dc202 */ /* 0x000fe20000000f00 */
[----:B------:R-:W-:Y:S01]  /*0c50*/  @!P5 IMAD R47, R43, R21, R44 ;  /* 0x000000152b2fd224 */ /* 0x000fe200078e022c */
[----:B------:R-:W-:Y:S01]  /*0c60*/  @!P5 MOV R44, R56 ;  /* 0x00000038002cd202 */ /* 0x000fe20000000f00 */
[----:B------:R0:W5:Y:S01]  /*0c70*/  @!P1 LDG.E R30, desc[UR8][R16.64] ;  /* 0x00000008101e9981 */ /* 0x000162000c1e1900 */
[----:B------:R-:W-:Y:S01]  /*0c80*/  @!P5 MOV R45, R59 ;  /* 0x0000003b002dd202 */ /* 0x000fe20000000f00 */
[----:B------:R-:W-:Y:S01]  /*0c90*/  @!P4 IMAD.WIDE.U32 R28, R41, R14, R28 ;  /* 0x0000000e291cc225 */ /* 0x000fe200078e001c */
[----:B------:R-:W-:Y:S01]  /*0ca0*/  ISETP.NE.AND P2, PT, RZ, UR11, PT ;  /* 0x0000000bff007c0c */ /* 0x000fe2000bf45270 */
[----:B------:R-:W1:Y:S02]  /*0cb0*/  @!P3 LDC.64 R14, c[0x0][0x3f8] ;  /* 0x0000fe00ff0ebb82 */ /* 0x000e640000000a00 */
[----:B------:R-:W-:Y:S01]  /*0cc0*/  @!P5 IMAD.WIDE.U32 R20, R43, R20, R44 ;  /* 0x000000142b14d225 */ /* 0x000fe200078e002c */
[----:B------:R-:W-:-:S02]  /*0cd0*/  @!P4 IADD3 R45, PT, PT, R29, R27, RZ ;  /* 0x0000001b1d2dc210 */ /* 0x000fc40007ffe0ff */
[----:B------:R-:W-:Y:S02]  /*0ce0*/  MOV R9, RZ ;  /* 0x000000ff00097202 */ /* 0x000fe40000000f00 */
[C---:B------:R-:W-:Y:S01]  /*0cf0*/  @!P4 SHF.L.U32 R27, R28.reuse, 0x1, RZ ;  /* 0x000000011c1bc819 */ /* 0x040fe200000006ff */
[----:B0-----:R-:W0:Y:S01]  /*0d00*/  @!P5 LDC.64 R16, c[0x0][0x3a0] ;  /* 0x0000e800ff10db82 */ /* 0x001e220000000a00 */
[----:B------:R-:W-:Y:S02]  /*0d10*/  @!P5 IADD3 R21, PT, PT, R21, R47, RZ ;  /* 0x0000002f1515d210 */ /* 0x000fe40007ffe0ff */
[----:B------:R-:W-:Y:S01]  /*0d20*/  @!P4 SHF.L.U64.HI R45, R28, 0x1, R45 ;  /* 0x000000011c2dc819 */ /* 0x000fe2000001022d */
[----:B------:R4:W5:Y:S01]  /*0d30*/  @!P1 LDG.E R9, desc[UR8][R22.64] ;  /* 0x0000000816099981 */ /* 0x000962000c1e1900 */
[C---:B--2---:R-:W-:Y:S02]  /*0d40*/  @!P4 IADD3 R46, P0, PT, R27.reuse, R18, RZ ;  /* 0x000000121b2ec210 */ /* 0x044fe40007f1e0ff */
[----:B----4-:R-:W-:Y:S01]  /*0d50*/  @!P4 IADD3 R12, P1, PT, R27, R12, RZ ;  /* 0x0000000c1b0cc210 */ /* 0x010fe20007f3e0ff */
[----:B------:R-:W2:Y:S01]  /*0d60*/  @P2 LDC.64 R28, c[0x0][0x3b0] ;  /* 0x0000ec00ff1c2b82 */ /* 0x000ea20000000a00 */
[----:B------:R-:W-:-:S02]  /*0d70*/  @!P5 SHF.L.U32 R27, R20, 0x1, RZ ;  /* 0x00000001141bd819 */ /* 0x000fc400000006ff */
[----:B------:R-:W-:Y:S02]  /*0d80*/  @!P5 SHF.L.U64.HI R50, R20, 0x1, R21 ;  /* 0x000000011432d819 */ /* 0x000fe40000010215 */
[----:B------:R-:W-:-:S03]  /*0d90*/  @!P4 IADD3.X R47, PT, PT, R45, R19, RZ, P0, !PT ;  /* 0x000000132d2fc210 */ /* 0x000fc600007fe4ff */
[----:B------:R-:W4:Y:S08]  /*0da0*/  @!P5 LDC.64 R18, c[0x0][0x398] ;  /* 0x0000e600ff12db82 */ /* 0x000f300000000a00 */
[----:B------:R-:W4:Y:S08]  /*0db0*/  @!P3 LDC.64 R20, c[0x0][0x3a0] ;  /* 0x0000e800ff14bb82 */ /* 0x000f300000000a00 */
[----:B------:R-:W4:Y:S01]  /*0dc0*/  @!P3 LDC.64 R22, c[0x0][0x398] ;  /* 0x0000e600ff16bb82 */ /* 0x000f220000000a00 */
[----:B------:R-:W-:Y:S01]  /*0dd0*/  @!P3 MOV R52, R56 ;  /* 0x000000380034b202 */ /* 0x000fe20000000f00 */
[----:B-1----:R-:W-:Y:S01]  /*0de0*/  @!P3 IMAD R26, R26, R14, RZ ;  /* 0x0000000e1a1ab224 */ /* 0x002fe200078e02ff */
[----:B------:R-:W-:-:S02]  /*0df0*/  @!P3 MOV R53, R59 ;  /* 0x0000003b0035b202 */ /* 0x000fc40000000f00 */
[----:B------:R-:W-:Y:S01]  /*0e00*/  MOV R44, RZ ;  /* 0x000000ff002c7202 */ /* 0x000fe20000000f00 */
[C---:B------:R-:W-:Y:S02]  /*0e10*/  @!P3 IMAD R15, R25.reuse, R15, R26 ;  /* 0x0000000f190fb224 */ /* 0x040fe400078e021a */
[----:B------:R-:W-:Y:S01]  /*0e20*/  @!P3 IMAD.WIDE.U32 R52, R25, R14, R52 ;  /* 0x0000000e1934b225 */ /* 0x000fe200078e0034 */
[----:B------:R-:W-:Y:S02]  /*0e30*/  @!P4 IADD3.X R13, PT, PT, R45, R13, RZ, P1, !PT ;  /* 0x0000000d2d0dc210 */ /* 0x000fe40000ffe4ff */
[----:B------:R-:W-:Y:S01]  /*0e40*/  MOV R45, RZ ;  /* 0x000000ff002d7202 */ /* 0x000fe20000000f00 */
[----:B------:R1:W5:Y:S01]  /*0e50*/  @!P4 LDG.E R44, desc[UR8][R46.64] ;  /* 0x000000082e2cc981 */ /* 0x000362000c1e1900 */
[----:B0-----:R-:W-:Y:S02]  /*0e60*/  @!P5 IADD3 R16, P0, PT, R27, R16, RZ ;  /* 0x000000101b10d210 */ /* 0x001fe40007f1e0ff */
[----:B------:R-:W-:-:S02]  /*0e70*/  @!P3 IADD3 R25, PT, PT, R53, R15, RZ ;  /* 0x0000000f3519b210 */ /* 0x000fc40007ffe0ff */
[----:B------:R-:W-:Y:S01]  /*0e80*/  @!P3 SHF.L.U32 R15, R52, 0x1, RZ ;  /* 0x00000001340fb819 */ /* 0x000fe200000006ff */
[----:B------:R0:W5:Y:S01]  /*0e90*/  @!P4 LDG.E R45, desc[UR8][R12.64] ;  /* 0x000000080c2dc981 */ /* 0x000162000c1e1900 */
[----:B-1----:R-:W-:Y:S02]  /*0ea0*/  LEA R47, R55, R24, 0x7 ;  /* 0x00000018372f7211 */ /* 0x002fe400078e38ff */
[----:B------:R-:W-:Y:S02]  /*0eb0*/  MOV R46, RZ ;  /* 0x000000ff002e7202 */ /* 0x000fe40000000f00 */
[----:B------:R-:W-:Y:S01]  /*0ec0*/  @!P5 IADD3.X R17, PT, PT, R50, R17, RZ, P0, !PT ;  /* 0x000000113211d210 */ /* 0x000fe200007fe4ff */
[----:B--2---:R-:W-:Y:S01]  /*0ed0*/  @P2 IMAD.WIDE R28, R47, 0x2, R28 ;  /* 0x000000022f1c2825 */ /* 0x004fe200078e021c */
[----:B----4-:R-:W-:Y:S02]  /*0ee0*/  @!P5 IADD3 R18, P0, PT, R27, R18, RZ ;  /* 0x000000121b12d210 */ /* 0x010fe40007f1e0ff */
[----:B------:R-:W-:Y:S01]  /*0ef0*/  @!P3 SHF.L.U64.HI R52, R52, 0x1, R25 ;  /* 0x000000013434b819 */ /* 0x000fe20000010219 */
[----:B0-----:R-:W-:Y:S01]  /*0f00*/  IMAD.WIDE R12, R47, 0x2, R48 ;  /* 0x000000022f0c7825 */ /* 0x001fe200078e0230 */
[----:B------:R-:W-:-:S02]  /*0f10*/  @!P3 IADD3 R20, P1, PT, R15, R20, RZ ;  /* 0x000000140f14b210 */ /* 0x000fc40007f3e0ff */
[----:B------:R-:W-:Y:S02]  /*0f20*/  @!P3 IADD3 R22, P4, PT, R15, R22, RZ ;  /* 0x000000160f16b210 */ /* 0x000fe40007f9e0ff */
[----:B------:R-:W-:Y:S02]  /*0f30*/  CS2R R48, SRZ ;  /* 0x0000000000307805 */ /* 0x000fe4000001ff00 */
[----:B------:R-:W-:Y:S01]  /*0f40*/  MOV R47, RZ ;  /* 0x000000ff002f7202 */ /* 0x000fe20000000f00 */
[----:B------:R0:W5:Y:S01]  /*0f50*/  @!P5 LDG.E R46, desc[UR8][R16.64] ;  /* 0x00000008102ed981 */ /* 0x000162000c1e1900 */
[----:B------:R-:W-:Y:S02]  /*0f60*/  @!P5 IADD3.X R19, PT, PT, R50, R19, RZ, P0, !PT ;  /* 0x000000133213d210 */ /* 0x000fe400007fe4ff */
[C---:B------:R-:W-:Y:S01]  /*0f70*/  @!P3 IADD3.X R21, PT, PT, R52.reuse, R21, RZ, P1, !PT ;  /* 0x000000153415b210 */ /* 0x040fe20000ffe4ff */
[----:B------:R-:W2:Y:S01]  /*0f80*/  LDG.E.U16 R50, desc[UR8][R12.64] ;  /* 0x000000080c327981 */ /* 0x000ea2000c1e1500 */
[----:B------:R-:W-:-:S03]  /*0f90*/  @!P3 IADD3.X R23, PT, PT, R52, R23, RZ, P4, !PT ;  /* 0x000000173417b210 */ /* 0x000fc600027fe4ff */
[----:B------:R-:W4:Y:S04]  /*0fa0*/  LDG.E.U16 R15, desc[UR8][R12.64+0x2] ;  /* 0x000002080c0f7981 */ /* 0x000f28000c1e1500 */
[----:B------:R-:W4:Y:S04]  /*0fb0*/  @P2 LDG.E.U16 R17, desc[UR8][R28.64] ;  /* 0x000000081c112981 */ /* 0x000f28000c1e1500 */
[----:B------:R-:W4:Y:S04]  /*0fc0*/  @P2 LDG.E.U16 R16, desc[UR8][R28.64+0x2] ;  /* 0x000002081c102981 */ /* 0x000f28000c1e1500 */
[----:B------:R0:W5:Y:S04]  /*0fd0*/  @!P5 LDG.E R49, desc[UR8][R18.64] ;  /* 0x000000081231d981 */ /* 0x000168000c1e1900 */
[----:B------:R0:W5:Y:S04]  /*0fe0*/  @!P3 LDG.E R48, desc[UR8][R20.64] ;  /* 0x000000081430b981 */ /* 0x000168000c1e1900 */
[----:B------:R0:W5:Y:S01]  /*0ff0*/  @!P3 LDG.E R47, desc[UR8][R22.64] ;  /* 0x00000008162fb981 */ /* 0x000162000c1e1900 */
[----:B------:R-:W-:Y:S01]  /*1000*/  MOV R53, 0x3f800000 ;  /* 0x3f80000000357802 */ /* 0x000fe20000000f00 */
[----:B------:R-:W-:Y:S01]  /*1010*/  UISETP.NE.AND UP0, UPT, UR11, URZ, UPT ;  /* 0x000000ff0b00728c */ /* 0x000fe2000bf05270 */
[----:B------:R-:W-:-:S02]  /*1020*/  MOV R52, RZ ;  /* 0x000000ff00347202 */ /* 0x000fc40000000f00 */
[----:B------:R-:W-:Y:S01]  /*1030*/  MOV R51, RZ ;  /* 0x000000ff00337202 */ /* 0x000fe20000000f00 */
[----:B---3--:R-:W-:-:S05]  /*1040*/  FFMA.FTZ R11, -R10, R10, R11 ;  /* 0x0000000a0a0b7223 */ /* 0x008fca000001010b */
[----:B------:R-:W-:-:S13]  /*1050*/  FSETP.GTU.FTZ.AND P0, PT, R11, RZ, PT ;  /* 0x000000ff0b00720b */ /* 0x000fda0003f1c000 */
[----:B------:R-:W1:Y:S02]  /*1060*/  @P0 LDC R14, c[0x0][0x3c0] ;  /* 0x0000f000ff0e0b82 */ /* 0x000e640000000800 */
[----:B-1----:R-:W-:-:S04]  /*1070*/  @P0 FADD.FTZ R14, R11, R14 ;  /* 0x0000000e0b0e0221 */ /* 0x002fc80000010000 */
[----:B------:R0:W1:Y:S01]  /*1080*/  @P0 MUFU.RSQ R53, R14 ;  /* 0x0000000e00350308 */ /* 0x0000620000001400 */
[----:B--2---:R-:W-:Y:S02]  /*1090*/  SHF.L.U32 R50, R50, 0x10, RZ ;  /* 0x0000001032327819 */ /* 0x004fe400000006ff */
[----:B----4-:R-:W-:Y:S02]  /*10a0*/  SHF.L.U32 R11, R15, 0x10, RZ ;  /* 0x000000100f0b7819 */ /* 0x010fe400000006ff */
[----:B------:R-:W-:Y:S02]  /*10b0*/  @P2 SHF.L.U32 R52, R17, 0x10, RZ ;  /* 0x0000001011342819 */ /* 0x000fe400000006ff */
[----:B------:R-:W-:Y:S01]  /*10c0*/  @P2 SHF.L.U32 R51, R16, 0x10, RZ ;  /* 0x0000001010332819 */ /* 0x000fe200000006ff */
[----:B01----:R-:W-:Y:S06]  /*10d0*/  BRA.U UP0, `(.L_x_810) ;  /* 0x0000000900447547 */ /* 0x003fec000b800000 */
[--C-:B-----5:R-:W-:Y:S02]  /*10e0*/  HADD2.F32 R15, -RZ, R38.reuse.H0_H0 ;  /* 0x20000026ff0f7230 */ /* 0x120fe40000004100 */
[----:B------:R-:W-:Y:S02]  /*10f0*/  HADD2.F32 R17, -RZ, R38.H1_H1 ;  /* 0x30000026ff117230 */ /* 0x000fe40000004100 */
[--C-:B------:R-:W-:Y:S02]  /*1100*/  HADD2.F32 R13, -RZ, R37.reuse.H0_H0 ;  /* 0x20000025ff0d7230 */ /* 0x100fe40000004100 */
[C---:B------:R-:W-:Y:S01]  /*1110*/  FADD.FTZ R14, -R10.reuse, R15 ;  /* 0x0000000f0a0e7221 */ /* 0x040fe20000010100 */
[----:B------:R-:W-:Y:S02]  /*1120*/  HADD2.F32 R12, -RZ, R37.H1_H1 ;  /* 0x30000025ff0c7230 */ /* 0x000fe40000004100 */
[----:B------:R-:W-:Y:S01]  /*1130*/  FADD.FTZ R16, -R10, R17 ;  /* 0x000000110a107221 */ /* 0x000fe20000010100 */
[----:B------:R-:W-:-:S02]  /*1140*/  HADD2.F32 R21, -RZ, R36.H0_H0 ;  /* 0x20000024ff157230 */ /* 0x000fc40000004100 */
[----:B------:R-:W-:Y:S01]  /*1150*/  FMUL.FTZ R15, R50, R13 ;  /* 0x0000000d320f7220 */ /* 0x000fe20000410000 */
[-C--:B------:R-:W-:Y:S01]  /*1160*/  FMUL.FTZ R14, R14, R53.reuse ;  /* 0x000000350e0e7220 */ /* 0x080fe20000410000 */
        /* <DEDUP_REMOVED lines=94> */
[----:B------:R-:W-:Y:S02]  /*1750*/  HADD2.F32 R16, -RZ, R45.H0_H0 ;  /* 0x2000002dff107230 */ /* 0x000fe40000004100 */
[----:B------:R-:W-:Y:S01]  /*1760*/  FMUL.FTZ R20, R20, R53 ;  /* 0x0000003514147220 */ /* 0x000fe20000410000 */
[----:B------:R-:W-:Y:S02]  /*1770*/  HADD2.F32 R25, -RZ, R44.H1_H1 ;  /* 0x3000002cff197230 */ /* 0x000fe40000004100 */
[----:B------:R-:W-:Y:S01]  /*1780*/  FADD.FTZ R24, -R10, R23 ;  /* 0x000000170a187221 */ /* 0x000fe20000010100 */
[----:B------:R-:W-:Y:S01]  /*1790*/  FADD.FTZ R14, R14, R22 ;  /* 0x000000160e0e7221 */ /* 0x000fe20000010000 */
[----:B------:R-:W-:Y:S01]  /*17a0*/  FADD.FTZ R23, R17, R18 ;  /* 0x0000001211177221 */ /* 0x000fe20000010000 */
[----:B------:R-:W-:Y:S01]  /*17b0*/  FMUL.FTZ R26, R50, R16 ;  /* 0x00000010321a7220 */ /* 0x000fe20000410000 */
[----:B------:R-:W-:Y:S01]  /*17c0*/  FFMA.FTZ R22, R20, R17, R21 ;  /* 0x0000001114167223 */ /* 0x000fe20000010015 */
[----:B------:R-:W-:Y:S01]  /*17d0*/  FMUL.FTZ R17, R24, R53 ;  /* 0x0000003518117220 */ /* 0x000fe20000410000 */
[----:B------:R-:W-:-:S02]  /*17e0*/  HADD2.F32 R27, -RZ, R48.H0_H0 ;  /* 0x20000030ff1b7230 */ /* 0x000fc40000004100 */
[C---:B------:R-:W-:Y:S01]  /*17f0*/  FADD.FTZ R24, -R10.reuse, R25 ;  /* 0x000000190a187221 */ /* 0x040fe20000010100 */
[----:B------:R-:W-:Y:S02]  /*1800*/  HADD2.F32 R18, -RZ, R45.H1_H1 ;  /* 0x3000002dff127230 */ /* 0x000fe40000004100 */
[----:B------:R-:W-:Y:S01]  /*1810*/  FADD.FTZ R25, R23, R26 ;  /* 0x0000001a17197221 */ /* 0x000fe20000010000 */
[----:B------:R-:W-:Y:S01]  /*1820*/  FADD.FTZ R23, R13, R15 ;  /* 0x0000000f0d177221 */ /* 0x000fe20000010000 */
[----:B------:R-:W-:Y:S01]  /*1830*/  FFMA.FTZ R15, R15, R20, R12 ;  /* 0x000000140f0f7223 */ /* 0x000fe2000001000c */
[----:B------:R-:W-:Y:S01]  /*1840*/  FFMA.FTZ R28, R17, R26, R22 ;  /* 0x0000001a111c7223 */ /* 0x000fe20000010016 */
[----:B------:R-:W-:Y:S02]  /*1850*/  HADD2.F32 R13, -RZ, R47.H0_H0 ;  /* 0x2000002fff0d7230 */ /* 0x000fe40000004100 */
[----:B------:R-:W-:Y:S01]  /*1860*/  FADD.FTZ R20, -R10, R27 ;  /* 0x0000001b0a147221 */ /* 0x000fe20000010100 */
[----:B------:R-:W-:Y:S01]  /*1870*/  FMUL.FTZ R26, R11, R18 ;  /* 0x000000120b1a7220 */ /* 0x000fe20000410000 */
[----:B------:R-:W-:-:S02]  /*1880*/  HADD2.F32 R27, -RZ, R48.H1_H1 ;  /* 0x30000030ff1b7230 */ /* 0x000fc40000004100 */
[----:B------:R-:W-:Y:S01]  /*1890*/  FMUL.FTZ R21, R24, R53 ;  /* 0x0000003518157220 */ /* 0x000fe20000410000 */
[----:B------:R-:W-:Y:S02]  /*18a0*/  HADD2.F32 R12, -RZ, R47.H1_H1 ;  /* 0x3000002fff0c7230 */ /* 0x000fe40000004100 */
[----:B------:R-:W-:Y:S01]  /*18b0*/  FADD.FTZ R22, R26, R25 ;  /* 0x000000191a167221 */ /* 0x000fe20000010000 */
[----:B------:R-:W-:Y:S01]  /*18c0*/  FMUL.FTZ R29, R50, R13 ;  /* 0x0000000d321d7220 */ /* 0x000fe20000410000 */
[----:B------:R-:W-:Y:S01]  /*18d0*/  FFMA.FTZ R25, R21, R26, R28 ;  /* 0x0000001a15197223 */ /* 0x000fe2000001001c */
        /* <DEDUP_REMOVED lines=17> */
.L_x_810:
[--C-:B-----5:R-:W-:Y:S02]  /*19f0*/  HADD2.F32 R13, -RZ, R38.reuse.H0_H0 ;  /* 0x20000026ff0d7230 */ /* 0x120fe40000004100 */
[----:B------:R-:W-:Y:S02]  /*1a00*/  HADD2.F32 R15, -RZ, R38.H1_H1 ;  /* 0x30000026ff0f7230 */ /* 0x000fe40000004100 */
[----:B------:R-:W-:Y:S02]  /*1a10*/  HADD2.F32 R23, -RZ, R36.H1_H1 ;  /* 0x30000024ff177230 */ /* 0x000fe40000004100 */
[----:B------:R-:W-:Y:S01]  /*1a20*/  FADD.FTZ R12, -R10, R13 ;  /* 0x0000000d0a0c7221 */ /* 0x000fe20000010100 */
[----:B------:R-:W-:Y:S02]  /*1a30*/  HADD2.F32 R22, -RZ, R37.H0_H0 ;  /* 0x20000025ff167230 */ /* 0x000fe40000004100 */
[----:B------:R-:W-:Y:S02]  /*1a40*/  HADD2.F32 R29, -RZ, R34.H1_H1 ;  /* 0x30000022ff1d7230 */ /* 0x000fe40000004100 */
[----:B------:R-:W-:Y:S01]  /*1a50*/  FMUL.FTZ R13, R12, R53 ;  /* 0x000000350c0d7220 */ /* 0x000fe20000410000 */
        /* <DEDUP_REMOVED lines=222> */
[----:B------:R-:W-:Y:S01]  /*2840*/  FADD.FTZ R54, R26, R54 ;  /* 0x000000361a367221 */ /* 0x000fe20000010000 */
[----:B------:R-:W-:Y:S01]  /*2850*/  FADD.FTZ R26, R29, R16 ;  /* 0x000000101d1a7221 */ /* 0x000fe20000010000 */
[----:B------:R-:W-:Y:S01]  /*2860*/  FMUL.FTZ R29, R50, R16 ;  /* 0x00000010321d7220 */ /* 0x000fe20000410000 */
[----:B------:R-:W-:Y:S02]  /*2870*/  HADD2.F32 R16, -RZ, R47.H1_H1 ;  /* 0x3000002fff107230 */ /* 0x000fe40000004100 */
[----:B------:R-:W0:Y:S01]  /*2880*/  MUFU.EX2 R61, R61 ;  /* 0x0000003d003d7308 */ /* 0x000e220000000800 */
[----:B------:R-:W-:Y:S01]  /*2890*/  FFMA.FTZ R19, R19, R29, R20 ;  /* 0x0000001d13137223 */ /* 0x000fe20000010014 */
[----:B------:R-:W-:Y:S01]  /*28a0*/  FADD.FTZ R29, R54, R29 ;  /* 0x0000001d361d7221 */ /* 0x000fe20000010000 */
        /* <DEDUP_REMOVED lines=31> */
[----:B------:R-:W-:-:S03]  /*2aa0*/  FMUL.FTZ R16, R11, R24 ;  /* 0x000000180b107220 */ /* 0x000fc60000410000 */
[----:B------:R-:W-:Y:S01]  /*2ab0*/  FFMA.FTZ R21, R18, R13, R21 ;  /* 0x0000000d12157223 */ /* 0x000fe20000010015 */
[----:B------:R-:W-:Y:S01]  /*2ac0*/  FFMA.FTZ R28, R28, R16, R19 ;  /* 0x000000101c1c7223 */ /* 0x000fe20000010013 */
[----:B------:R-:W-:Y:S01]  /*2ad0*/  FADD.FTZ R29, R16, R29 ;  /* 0x0000001d101d7221 */ /* 0x000fe20000010000 */
[C---:B------:R-:W-:Y:S01]  /*2ae0*/  FMUL.FTZ R16, R50.reuse, R15 ;  /* 0x0000000f32107220 */ /* 0x040fe20000410000 */
[----:B------:R-:W-:Y:S01]  /*2af0*/  FMUL.FTZ R19, R11, R14 ;  /* 0x0000000e0b137220 */ /* 0x000fe20000410000 */
[----:B------:R-:W-:Y:S02]  /*2b00*/  FADD.FTZ R14, R23, R14 ;  /* 0x0000000e170e7221 */ /* 0x000fe40000010000 */
[----:B------:R-:W-:Y:S01]  /*2b10*/  FFMA.FTZ R25, R27, R16, R28 ;  /* 0x000000101b197223 */ /* 0x000fe2000001001c */
[----:B------:R-:W-:Y:S01]  /*2b20*/  FADD.FTZ R20, R29, R16 ;  /* 0x000000101d147221 */ /* 0x000fe20000010000 */
[----:B------:R-:W-:Y:S01]  /*2b30*/  FMUL.FTZ R27, R50, R22 ;  /* 0x00000016321b7220 */ /* 0x000fe20000410000 */
[----:B------:R-:W-:Y:S01]  /*2b40*/  FADD.FTZ R23, R14, R13 ;  /* 0x0000000d0e177221 */ /* 0x000fe20000010000 */
[----:B------:R-:W-:Y:S01]  /*2b50*/  FFMA.FTZ R16, R60, R19, R25 ;  /* 0x000000133c107223 */ /* 0x000fe20000010019 */
[----:B------:R-:W-:Y:S01]  /*2b60*/  FADD.FTZ R20, R19, R20 ;  /* 0x0000001413147221 */ /* 0x000fe20000010000 */
[----:B------:R-:W-:Y:S01]  /*2b70*/  FADD.FTZ R25, R26, R15 ;  /* 0x0000000f1a197221 */ /* 0x000fe20000010000 */
[----:B------:R-:W-:Y:S01]  /*2b80*/  FMUL.FTZ R15, R11, R13 ;  /* 0x0000000d0b0f7220 */ /* 0x000fe20000410000 */
[----:B------:R-:W-:Y:S01]  /*2b90*/  FFMA.FTZ R19, R17, R27, R16 ;  /* 0x0000001b11137223 */ /* 0x000fe20000010010 */
[----:B------:R-:W-:-:S03]  /*2ba0*/  FADD.FTZ R20, R20, R27 ;  /* 0x0000001b14147221 */ /* 0x000fc60000010000 */
[----:B------:R-:W-:Y:S01]  /*2bb0*/  FFMA.FTZ R19, R18, R15, R19 ;  /* 0x0000000f12137223 */ /* 0x000fe20000010013 */
[----:B------:R-:W-:Y:S01]  /*2bc0*/  FADD.FTZ R15, R15, R20 ;  /* 0x000000140f0f7221 */ /* 0x000fe20000010000 */
[----:B------:R-:W-:Y:S01]  /*2bd0*/  FFMA.FTZ R20, R17, R22, R12 ;  /* 0x0000001611147223 */ /* 0x000fe2000001000c */
[----:B------:R-:W-:-:S07]  /*2be0*/  FADD.FTZ R22, R25, R22 ;  /* 0x0000001619167221 */ /* 0x000fce0000010000 */
.L_x_811:
        /* <DEDUP_REMOVED lines=44> */
.L_x_813:
[----:B------:R-:W-:Y:S05]  /*2eb0*/  BSYNC.RECONVERGENT B0 ;  /* 0x0000000000007941 */ /* 0x000fea0003800200 */
.L_x_812:
        /* <DEDUP_REMOVED lines=42> */
.L_x_815:
[----:B------:R-:W-:Y:S05]  /*3160*/  BSYNC.RECONVERGENT B0 ;  /* 0x0000000000007941 */ /* 0x000fea0003800200 */
.L_x_814:
        /* <DEDUP_REMOVED lines=39> */
.L_x_817:
[----:B------:R-:W-:Y:S05]  /*33e0*/  BSYNC.RECONVERGENT B0 ;  /* 0x0000000000007941 */ /* 0x000fea0003800200 */
.L_x_816:
        /* <DEDUP_REMOVED lines=28> */
.L_x_819:
[----:B------:R-:W-:Y:S05]  /*35b0*/  BSYNC.RECONVERGENT B0 ;  /* 0x0000000000007941 */ /* 0x000fea0003800200 */
.L_x_818:
[----:B------:R-:W-:Y:S05]  /*35c0*/  @!P3 BRA `(.L_x_820) ;  /* 0x000000080090b947 */ /* 0x000fea0003800000 */
[----:B------:R-:W5:Y:S01]  /*35d0*/  LDC.64 R54, c[0x0][0x3d0] ;  /* 0x0000f400ff367b82 */ /* 0x000f620000000a00 */
[----:B-1--4-:R-:W-:Y:S02]  /*35e0*/  LOP3.LUT R13, R40, 0x1, RZ, 0xc0, !PT ;  /* 0x00000001280d7812 */ /* 0x012fe400078ec0ff */
[----:B------:R-:W-:-:S03]  /*35f0*/  ISETP.GE.U32.AND P3, PT, R5, 0x8, PT ;  /* 0x000000080500780c */ /* 0x000fc60003f66070 */
[----:B--2---:R-:W-:-:S04]  /*3600*/  IMAD R15, R13, R4, RZ ;  /* 0x000000040d0f7224 */ /* 0x004fc800078e02ff */
[----:B---3--:R-:W-:-:S05]  /*3610*/  IMAD R12, R15, R5, RZ ;  /* 0x000000050f0c7224 */ /* 0x008fca00078e02ff */
[----:B------:R-:W-:-:S05]  /*3620*/  SHF.L.U32 R13, R12, 0x1, RZ ;  /* 0x000000010c0d7819 */ /* 0x000fca00000006ff */
        /* <DEDUP_REMOVED lines=17> */
.L_x_822:
[----:B-1----:R-:W2:Y:S04]  /*3740*/  LDG.E.STRONG.GPU R14, desc[UR8][R12.64] ;  /* 0x000000080c0e7981 */ /* 0x002ea8000c1ef900 */
[----:B--2---:R-:W-:Y:S01]  /*3750*/  CCTL.IVALL ;  /* 0x00000000ff00798f */ /* 0x004fe20002000000 */
[----:B------:R-:W-:Y:S05]  /*3760*/  YIELD ;  /* 0x0000000000007946 */ /* 0x000fea0003800000 */
[----:B------:R-:W-:-:S13]  /*3770*/  ISETP.NE.AND P0, PT, R14, R19, PT ;  /* 0x000000130e00720c */ /* 0x000fda0003f05270 */
[----:B------:R-:W-:Y:S05]  /*3780*/  @P0 BRA `(.L_x_822) ;  /* 0xfffffffc00ec0947 */ /* 0x000fea000383ffff */
.L_x_821:
[----:B------:R-:W-:Y:S05]  /*3790*/  WARPSYNC.ALL ;  /* 0x0000000000007948 */ /* 0x000fea0003800000 */
[----:B------:R-:W-:Y:S01]  /*37a0*/  BAR.SYNC.DEFER_BLOCKING 0x0 ;  /* 0x0000000000007b1d */ /* 0x000fe20000010000 */
[----:B------:R-:W-:-:S05]  /*37b0*/  HFMA2 R21, -RZ, RZ, 0, 0 ;  /* 0x00000000ff157431 */ /* 0x000fca00000001ff */
[----:B------:R-:W-:Y:S05]  /*37c0*/  @!P3 BRA `(.L_x_823) ;  /* 0x000000040018b947 */ /* 0x000fea0003800000 */
[CC--:B------:R-:W-:Y:S01]  /*37d0*/  LEA R27, R4.reuse, R0.reuse, 0x1 ;  /* 0x00000000041b7211 */ /* 0x0c0fe200078e08ff */
[C-C-:B------:R-:W-:Y:S01]  /*37e0*/  IMAD R26, R4.reuse, 0x6, R0.reuse ;  /* 0x00000006041a7824 */ /* 0x140fe200078e0200 */
[C---:B------:R-:W-:Y:S01]  /*37f0*/  LEA R22, R4.reuse, R0, 0x2 ;  /* 0x0000000004167211 */ /* 0x040fe200078e10ff */
[--C-:B------:R-:W-:Y:S01]  /*3800*/  IMAD R25, R4, 0x3, R0.reuse ;  /* 0x0000000304197824 */ /* 0x100fe200078e0200 */
[----:B------:R-:W-:Y:S01]  /*3810*/  IADD3 R18, PT, PT, R0, R4, RZ ;  /* 0x0000000400127210 */ /* 0x000fe20007ffe0ff */
[C-C-:B------:R-:W-:Y:S01]  /*3820*/  IMAD R24, R4.reuse, 0x5, R0.reuse ;  /* 0x0000000504187824 */ /* 0x140fe200078e0200 */
[----:B------:R-:W-:Y:S01]  /*3830*/  MOV R19, RZ ;  /* 0x000000ff00137202 */ /* 0x000fe20000000f00 */
[----:B------:R-:W-:Y:S01]  /*3840*/  IMAD R23, R4, 0x7, R0 ;  /* 0x0000000704177824 */ /* 0x000fe200078e0200 */
[----:B------:R-:W-:Y:S01]  /*3850*/  MOV R20, R0 ;  /* 0x0000000000147202 */ /* 0x000fe20000000f00 */
[----:B------:R-:W-:Y:S01]  /*3860*/  UIADD3 UR5, UPT, UPT, -UR10, URZ, URZ ;  /* 0x000000ff0a057290 */ /* 0x000fe2000fffe1ff */
[----:B------:R-:W-:-:S11]  /*3870*/  LOP3.LUT R21, R5, 0x7ffffff8, RZ, 0xc0, !PT ;  /* 0x7ffffff805157812 */ /* 0x000fd600078ec0ff */
.L_x_824:
        /* <DEDUP_REMOVED lines=59> */
.L_x_823:
        /* <DEDUP_REMOVED lines=34> */
.L_x_825:
        /* <DEDUP_REMOVED lines=18> */
.L_x_826:
        /* <DEDUP_REMOVED lines=9> */
.L_x_827:
[----:B------:R-:W-:Y:S05]  /*4000*/  BSYNC.RECONVERGENT B0 ;  /* 0x0000000000007941 */ /* 0x000fea0003800200 */
.L_x_820:
[----:B------:R-:W5:Y:S01]  /*4010*/  S2UR UR6, SR_CgaCtaId ;  /* 0x00000000000679c3 */ /* 0x000f620000008800 */
[----:B------:R-:W-:Y:S01]  /*4020*/  UMOV UR5, 0x400 ;  /* 0x0000040000057882 */ /* 0x000fe20000000000 */
[----:B----4-:R-:W-:Y:S01]  /*4030*/  SHF.R.U32.HI R14, RZ, 0x6, R2 ;  /* 0x00000006ff0e7819 */ /* 0x010fe20000011602 */
[----:B------:R-:W4:Y:S01]  /*4040*/  LDCU.64 UR12, c[0x0][0x400] ;  /* 0x00008000ff0c77ac */ /* 0x000f220008000a00 */
[----:B------:R-:W-:Y:S02]  /*4050*/  HADD2.F32 R23, -RZ, R32.H0_H0 ;  /* 0x20000020ff177230 */ /* 0x000fe40000004100 */
[----:B------:R-:W-:Y:S02]  /*4060*/  HADD2.F32 R18, -RZ, R34.H1_H1 ;  /* 0x30000022ff127230 */ /* 0x000fe40000004100 */
[----:B-1----:R-:W1:Y:S01]  /*4070*/  LDC R13, c[0x0][0x41c] ;  /* 0x00010700ff0d7b82 */ /* 0x002e620000000800 */
[----:B------:R-:W-:Y:S02]  /*4080*/  HADD2.F32 R55, -RZ, R32.H1_H1 ;  /* 0x30000020ff377230 */ /* 0x000fe40000004100 */
[----:B------:R-:W-:Y:S01]  /*4090*/  FADD.FTZ R24, -R10, R23 ;  /* 0x000000170a187221 */ /* 0x000fe20000010100 */
[----:B------:R-:W-:-:S02]  /*40a0*/  HADD2.F32 R25, -RZ, R38.H0_H0 ;  /* 0x20000026ff197230 */ /* 0x000fc40000004100 */
[C---:B------:R-:W-:Y:S01]  /*40b0*/  FADD.FTZ R32, -R10.reuse, R18 ;  /* 0x000000120a207221 */ /* 0x040fe20000010100 */
[----:B------:R-:W-:Y:S02]  /*40c0*/  HADD2.F32 R20, -RZ, R46.H1_H1 ;  /* 0x3000002eff147230 */ /* 0x000fe40000004100 */
[C---:B------:R-:W-:Y:S01]  /*40d0*/  FADD.FTZ R23, -R10.reuse, R55 ;  /* 0x000000370a177221 */ /* 0x040fe20000010100 */
[----:B------:R-:W-:Y:S02]  /*40e0*/  HADD2.F32 R21, -RZ, R30.H0_H0 ;  /* 0x2000001eff157230 */ /* 0x000fe40000004100 */
[----:B------:R-:W-:Y:S02]  /*40f0*/  HADD2.F32 R16, -RZ, R34.H0_H0 ;  /* 0x20000022ff107230 */ /* 0x000fe40000004100 */
[----:B------:R-:W-:Y:S02]  /*4100*/  HADD2.F32 R19, -RZ, R44.H0_H0 ;  /* 0x2000002cff137230 */ /* 0x000fe40000004100 */
[----:B------:R-:W-:Y:S01]  /*4110*/  FADD.FTZ R22, -R10, R21 ;  /* 0x000000150a167221 */ /* 0x000fe20000010100 */
[----:B------:R-:W-:-:S02]  /*4120*/  HADD2.F32 R61, -RZ, R38.H1_H1 ;  /* 0x30000026ff3d7230 */ /* 0x000fc40000004100 */
[C---:B------:R-:W-:Y:S01]  /*4130*/  FADD.FTZ R34, -R10.reuse, R16 ;  /* 0x000000100a227221 */ /* 0x040fe20000010100 */
[----:B------:R-:W-:Y:S01]  /*4140*/  HADD2.F32 R27, -RZ, R44.H1_H1 ;  /* 0x3000002cff1b7230 */ /* 0x000fe20000004100 */
[----:B-----5:R-:W-:Y:S01]  /*4150*/  ULEA UR5, UR6, UR5, 0x18 ;  /* 0x0000000506057291 */ /* 0x020fe2000f8ec0ff */
[----:B------:R-:W-:Y:S01]  /*4160*/  HADD2.F32 R38, -RZ, R36.H0_H0 ;  /* 0x20000024ff267230 */ /* 0x000fe20000004100 */
[----:B------:R-:W5:Y:S01]  /*4170*/  LDCU UR6, c[0x0][0x42c] ;  /* 0x00008580ff0677ac */ /* 0x000f620008000800 */
[----:B------:R-:W-:Y:S02]  /*4180*/  HADD2.F32 R26, -RZ, R46.H0_H0 ;  /* 0x2000002eff1a7230 */ /* 0x000fe40000004100 */
[C---:B------:R-:W-:Y:S01]  /*4190*/  FADD.FTZ R46, -R10.reuse, R25 ;  /* 0x000000190a2e7221 */ /* 0x040fe20000010100 */
[----:B------:R-:W-:Y:S02]  /*41a0*/  HADD2.F32 R36, -RZ, R36.H1_H1 ;  /* 0x30000024ff247230 */ /* 0x000fe40000004100 */
[----:B------:R-:W-:Y:S01]  /*41b0*/  FADD.FTZ R25, -R10, R20 ;  /* 0x000000140a197221 */ /* 0x000fe20000010100 */
[----:B--2---:R-:W-:-:S02]  /*41c0*/  HADD2.F32 R15, -RZ, R48.H0_H0 ;  /* 0x20000030ff0f7230 */ /* 0x004fc40000004100 */
[C---:B------:R-:W-:Y:S01]  /*41d0*/  FADD.FTZ R20, -R10.reuse, R19 ;  /* 0x000000130a147221 */ /* 0x040fe20000010100 */
[----:B------:R0:W-:Y:S01]  /*41e0*/  @!P1 STS.64 [UR5+0x98], R28 ;  /* 0x0000981cff009988 */ /* 0x0001e20008000a05 */
[----:B-1----:R-:W-:Y:S02]  /*41f0*/  IMAD R14, R13, UR10, R14 ;  /* 0x0000000a0d0e7c24 */ /* 0x002fe4000f8e020e */
[C---:B------:R-:W-:Y:S01]  /*4200*/  FADD.FTZ R44, -R10.reuse, R61 ;  /* 0x0000003d0a2c7221 */ /* 0x040fe20000010100 */
[----:B------:R-:W-:Y:S01]  /*4210*/  HADD2.F32 R17, -RZ, R48.H1_H1 ;  /* 0x30000030ff117230 */ /* 0x000fe20000004100 */
[----:B------:R-:W-:Y:S01]  /*4220*/  BAR.SYNC.DEFER_BLOCKING 0x0 ;  /* 0x0000000000007b1d */ /* 0x000fe20000010000 */
[----:B------:R-:W-:Y:S01]  /*4230*/  FADD.FTZ R19, -R10, R27 ;  /* 0x0000001b0a137221 */ /* 0x000fe20000010100 */
[----:B------:R-:W-:Y:S01]  /*4240*/  IADD3 R55, PT, PT, R14, 0x8, RZ ;  /* 0x000000080e377810 */ /* 0x000fe20007ffe0ff */
[----:B------:R-:W-:Y:S01]  /*4250*/  FADD.FTZ R38, -R10, R38 ;  /* 0x000000260a267221 */ /* 0x000fe20000010100 */
[----:B------:R-:W-:Y:S01]  /*4260*/  IADD3 R18, PT, PT, R14, 0x10, RZ ;  /* 0x000000100e127810 */ /* 0x000fe20007ffe0ff */
[----:B------:R-:W-:Y:S01]  /*4270*/  FADD.FTZ R36, -R10, R36 ;  /* 0x000000240a247221 */ /* 0x000fe20000010100 */
[----:B0--3--:R-:W-:Y:S01]  /*4280*/  HADD2.F32 R29, -RZ, R30.H1_H1 ;  /* 0x3000001eff1d7230 */ /* 0x009fe20000004100 */
[----:B----4-:R-:W-:Y:S01]  /*4290*/  ISETP.GE.U32.AND P0, PT, R14, UR12, PT ;  /* 0x0000000c0e007c0c */ /* 0x010fe2000bf06070 */
[C---:B------:R-:W-:Y:S01]  /*42a0*/  FADD.FTZ R26, -R10.reuse, R26 ;  /* 0x0000001a0a1a7221 */ /* 0x040fe20000010100 */
[----:B------:R-:W-:Y:S01]  /*42b0*/  SHF.R.S32.HI R16, RZ, 0x1f, R14 ;  /* 0x0000001fff107819 */ /* 0x000fe2000001140e */
[C---:B------:R-:W-:Y:S01]  /*42c0*/  FADD.FTZ R15, -R10.reuse, R15 ;  /* 0x0000000f0a0f7221 */ /* 0x040fe20000010100 */
[C---:B------:R-:W-:Y:S01]  /*42d0*/  FADD.FTZ R21, -R10.reuse, R29 ;  /* 0x0000001d0a157221 */ /* 0x040fe20000010100 */
[----:B------:R-:W-:Y:S01]  /*42e0*/  ISETP.GE.U32.AND P1, PT, R55, UR12, PT ;  /* 0x0000000c37007c0c */ /* 0x000fe2000bf26070 */
[----:B------:R-:W-:Y:S01]  /*42f0*/  FADD.FTZ R10, -R10, R17 ;  /* 0x000000110a0a7221 */ /* 0x000fe20000010100 */
[----:B------:R-:W-:Y:S01]  /*4300*/  ISETP.GE.U32.AND P3, PT, R18, UR12, PT ;  /* 0x0000000c12007c0c */ /* 0x000fe2000bf66070 */
[-C--:B------:R-:W-:Y:S01]  /*4310*/  FMUL.FTZ R17, R46, R53.reuse ;  /* 0x000000352e117220 */ /* 0x080fe20000410000 */
[----:B------:R-:W-:Y:S01]  /*4320*/  SHF.R.S32.HI R30, RZ, 0x1f, R55 ;  /* 0x0000001fff1e7819 */ /* 0x000fe20000011437 */
[----:B------:R-:W-:Y:S01]  /*4330*/  FMUL.FTZ R44, R44, R53 ;  /* 0x000000352c2c7220 */ /* 0x000fe20000410000 */
[----:B------:R-:W-:-:S02]  /*4340*/  SHF.R.S32.HI R29, RZ, 0x1f, R18 ;  /* 0x0000001fff1d7819 */ /* 0x000fc40000011412 */
[----:B------:R-:W-:Y:S02]  /*4350*/  ISETP.GE.AND.EX P0, PT, R16, UR13, PT, P0 ;  /* 0x0000000d10007c0c */ /* 0x000fe4000bf06300 */
[----:B------:R-:W-:Y:S01]  /*4360*/  ISETP.GE.AND.EX P1, PT, R30, UR13, PT, P1 ;  /* 0x0000000d1e007c0c */ /* 0x000fe2000bf26310 */
[----:B------:R-:W5:Y:S01]  /*4370*/  LDS.64 R12, [UR5+0x98] ;  /* 0x00009805ff0c7984 */ /* 0x000f620008000a00 */
[----:B------:R-:W-:Y:S01]  /*4380*/  ISETP.GE.AND.EX P3, PT, R29, UR13, PT, P3 ;  /* 0x0000000d1d007c0c */ /* 0x000fe2000bf66330 */
[----:B-----5:R-:W-:Y:S01]  /*4390*/  FMUL.FTZ R27, R12, UR6 ;  /* 0x000000060c1b7c20 */ /* 0x020fe20008410000 */
[----:B------:R-:W-:Y:S01]  /*43a0*/  FMUL.FTZ R28, R13, UR6 ;  /* 0x000000060d1c7c20 */ /* 0x000fe20008410000 */
[--C-:B------:R-:W-:Y:S02]  /*43b0*/  HADD2.F32 R13, -RZ, R37.reuse.H0_H0 ;  /* 0x20000025ff0d7230 */ /* 0x100fe40000004100 */
[----:B------:R-:W-:Y:S01]  /*43c0*/  HADD2.F32 R12, -RZ, R37.H1_H1 ;  /* 0x30000025ff0c7230 */ /* 0x000fe20000004100 */
        /* <DEDUP_REMOVED lines=19> */
.L_x_828:
[C-C-:B------:R-:W-:Y:S01]  /*4500*/  FFMA.FTZ R17, R27.reuse, R17, R28.reuse ;  /* 0x000000111b117223 */ /* 0x140fe2000001001c */
[----:B------:R-:W-:Y:S01]  /*4510*/  FFMA.FTZ R46, R27, R44, R28 ;  /* 0x0000002c1b2e7223 */ /* 0x000fe2000001001c */
[----:B------:R-:W-:Y:S01]  /*4520*/  BSSY.RECONVERGENT B0, `(.L_x_829) ;  /* 0x0000013000007945 */ /* 0x000fe20003800200 */
[----:B------:R-:W-:Y:S01]  /*4530*/  FMUL.FTZ R37, R38, R53 ;  /* 0x0000003526257220 */ /* 0x000fe20000410000 */
[----:B------:R-:W-:Y:S01]  /*4540*/  FFMA.FTZ R44, R50, R13, -R17 ;  /* 0x0000000d322c7223 */ /* 0x000fe20000010811 */
[----:B------:R-:W-:Y:S01]  /*4550*/  FFMA.FTZ R38, R11, R12, -R46 ;  /* 0x0000000c0b267223 */ /* 0x000fe2000001082e */
[----:B------:R-:W-:Y:S06]  /*4560*/  @P0 BRA `(.L_x_830) ;  /* 0x0000000000380947 */ /* 0x000fec0003800000 */
[----:B------:R-:W0:Y:S01]  /*4570*/  LDCU.64 UR14, c[0x0][0x3f8] ;  /* 0x00007f00ff0e77ac */ /* 0x000e220008000a00 */
[----:B------:R-:W-:Y:S01]  /*4580*/  MOV R12, R56 ;  /* 0x00000038000c7202 */ /* 0x000fe20000000f00 */
[----:B------:R-:W-:Y:S01]  /*4590*/  FMUL.FTZ R61, R44, R53 ;  /* 0x000000352c3d7220 */ /* 0x000fe20000410000 */
[----:B------:R-:W-:Y:S01]  /*45a0*/  MOV R13, R59 ;  /* 0x0000003b000d7202 */ /* 0x000fe20000000f00 */
[----:B------:R-:W1:Y:S01]  /*45b0*/  LDCU.64 UR6, c[0x0][0x380] ;  /* 0x00007000ff0677ac */ /* 0x000e620008000a00 */
[----:B------:R-:W-:Y:S01]  /*45c0*/  FMUL.FTZ R38, R38, R53 ;  /* 0x0000003526267220 */ /* 0x000fe20000410000 */
        /* <DEDUP_REMOVED lines=8> */
.L_x_830:
[----:B------:R-:W-:Y:S05]  /*4650*/  BSYNC.RECONVERGENT B0 ;  /* 0x0000000000007941 */ /* 0x000fea0003800200 */
.L_x_829:
[--C-:B0-----:R-:W-:Y:S02]  /*4660*/  HADD2.F32 R13, -RZ, R35.reuse.H0_H0 ;  /* 0x20000023ff0d7230 */ /* 0x101fe40000004100 */
[----:B------:R-:W-:Y:S01]  /*4670*/  FFMA.FTZ R17, R27, R37, R28 ;  /* 0x000000251b117223 */ /* 0x000fe2000001001c */
        /* <DEDUP_REMOVED lines=21> */
.L_x_831:
        /* <DEDUP_REMOVED lines=21> */
.L_x_833:
[----:B------:R-:W-:Y:S05]  /*4920*/  BSYNC.RECONVERGENT B0 ;  /* 0x0000000000007941 */ /* 0x000fea0003800200 */
.L_x_832:
        /* <DEDUP_REMOVED lines=23> */
.L_x_834:
        /* <DEDUP_REMOVED lines=18> */
.L_x_836:
[----:B------:R-:W-:Y:S05]  /*4bc0*/  BSYNC.RECONVERGENT B0 ;  /* 0x0000000000007941 */ /* 0x000fea0003800200 */
.L_x_835:
        /* <DEDUP_REMOVED lines=23> */
.L_x_837:
        /* <DEDUP_REMOVED lines=20> */
.L_x_839:
[----:B------:R-:W-:Y:S05]  /*4e80*/  BSYNC.RECONVERGENT B0 ;  /* 0x0000000000007941 */ /* 0x000fea0003800200 */
.L_x_838:
[----:B------:R-:W-:Y:S01]  /*4e90*/  UISETP.NE.AND UP0, UPT, UR11, URZ, UPT ;  /* 0x000000ff0b00728c */ /* 0x000fe2000bf05270 */
[----:B------:R-:W-:Y:S01]  /*4ea0*/  ISETP.GE.U32.AND P1, PT, R41, UR12, PT ;  /* 0x0000000c29007c0c */ /* 0x000fe2000bf26070 */
[-C--:B------:R-:W-:Y:S01]  /*4eb0*/  FMUL.FTZ R32, R23, R53.reuse ;  /* 0x0000003517207220 */ /* 0x080fe20000410000 */
[----:B------:R-:W-:Y:S01]  /*4ec0*/  IADD3 R29, PT, PT, R14, 0x20, RZ ;  /* 0x000000200e1d7810 */ /* 0x000fe20007ffe0ff */
[-C--:B------:R-:W-:Y:S01]  /*4ed0*/  FMUL.FTZ R23, R22, R53.reuse ;  /* 0x0000003516177220 */ /* 0x080fe20000410000 */
[-C--:B------:R-:W-:Y:S01]  /*4ee0*/  FMUL.FTZ R22, R21, R53.reuse ;  /* 0x0000003515167220 */ /* 0x080fe20000410000 */
[----:B------:R-:W-:Y:S01]  /*4ef0*/  ISETP.GE.U32.AND P0, PT, R42, UR12, PT ;  /* 0x0000000c2a007c0c */ /* 0x000fe2000bf06070 */
[-C--:B------:R-:W-:Y:S01]  /*4f00*/  FMUL.FTZ R35, R24, R53.reuse ;  /* 0x0000003518237220 */ /* 0x080fe20000410000 */
[-C--:B------:R-:W-:Y:S01]  /*4f10*/  FMUL.FTZ R21, R20, R53.reuse ;  /* 0x0000003514157220 */ /* 0x080fe20000410000 */
[-C--:B------:R-:W-:Y:S01]  /*4f20*/  FMUL.FTZ R18, R19, R53.reuse ;  /* 0x0000003513127220 */ /* 0x080fe20000410000 */
[----:B------:R-:W-:Y:S01]  /*4f30*/  ISETP.GE.AND.EX P3, PT, R8, UR13, PT, P1 ;  /* 0x0000000d08007c0c */ /* 0x000fe2000bf66310 */
[-C--:B0-----:R-:W-:Y:S01]  /*4f40*/  FMUL.FTZ R17, R15, R53.reuse ;  /* 0x000000350f117220 */ /* 0x081fe20000410000 */
[----:B------:R-:W-:Y:S01]  /*4f50*/  IADD3 R16, PT, PT, R14, 0x38, RZ ;  /* 0x000000380e107810 */ /* 0x000fe20007ffe0ff */
[----:B------:R-:W-:Y:S01]  /*4f60*/  FMUL.FTZ R10, R10, R53 ;  /* 0x000000350a0a7220 */ /* 0x000fe20000410000 */
[----:B------:R-:W-:Y:S01]  /*4f70*/  ISETP.GE.U32.AND P1, PT, R29, UR12, PT ;  /* 0x0000000c1d007c0c */ /* 0x000fe2000bf26070 */
[C-C-:B------:R-:W-:Y:S01]  /*4f80*/  FFMA.FTZ R13, R27.reuse, R35, R28.reuse ;  /* 0x000000231b0d7223 */ /* 0x140fe2000001001c */
[----:B------:R-:W-:Y:S01]  /*4f90*/  SHF.R.S32.HI R12, RZ, 0x1f, R29 ;  /* 0x0000001fff0c7819 */ /* 0x000fe2000001141d */
[--C-:B------:R-:W-:Y:S01]  /*4fa0*/  FFMA.FTZ R14, R27, R32, R28.reuse ;  /* 0x000000201b0e7223 */ /* 0x100fe2000001001c */
[----:B------:R-:W-:Y:S01]  /*4fb0*/  ISETP.GE.AND.EX P2, PT, R7, UR13, PT, P0 ;  /* 0x0000000d07007c0c */ /* 0x000fe2000bf46300 */
[C-C-:B------:R-:W-:Y:S01]  /*4fc0*/  FFMA.FTZ R33, R27.reuse, R23, R28.reuse ;  /* 0x000000171b217223 */ /* 0x140fe2000001001c */
        /* <DEDUP_REMOVED lines=9> */
[----:B------:R-:W-:Y:S11]  /*5060*/  BRA.U !UP0, `(.L_x_840) ;  /* 0x0000000108487547 */ /* 0x000ff6000b800000 */
        /* <DEDUP_REMOVED lines=18> */
.L_x_840:
[----:B------:R-:W-:Y:S01]  /*5190*/  BSSY.RECONVERGENT B0, `(.L_x_841) ;  /* 0x0000012000007945 */ /* 0x000fe20003800200 */
[----:B------:R-:W-:Y:S01]  /*51a0*/  FFMA.FTZ R26, R50, R15, -R13 ;  /* 0x0000000f321a7223 */ /* 0x000fe2000001080d */
[----:B------:R-:W-:Y:S02]  /*51b0*/  FFMA.FTZ R14, R11, R31, -R14 ;  /* 0x0000001f0b0e7223 */ /* 0x000fe4000001080e */
[----:B------:R-:W-:Y:S05]  /*51c0*/  @P1 BRA `(.L_x_842) ;  /* 0x0000000000381947 */ /* 0x000fea0003800000 */
[----:B------:R-:W0:Y:S01]  /*51d0*/  LDCU.64 UR6, c[0x0][0x3f8] ;  /* 0x00007f00ff0677ac */ /* 0x000e220008000a00 */
[----:B------:R-:W-:Y:S01]  /*51e0*/  MOV R13, R59 ;  /* 0x0000003b000d7202 */ /* 0x000fe20000000f00 */
[-C--:B------:R-:W-:Y:S01]  /*51f0*/  FMUL.FTZ R27, R26, R53.reuse ;  /* 0x000000351a1b7220 */ /* 0x080fe20000410000 */
[----:B------:R-:W-:Y:S01]  /*5200*/  FMUL.FTZ R26, R14, R53 ;  /* 0x000000350e1a7220 */ /* 0x000fe20000410000 */
        /* <DEDUP_REMOVED lines=10> */
.L_x_842:
[----:B------:R-:W-:Y:S05]  /*52b0*/  BSYNC.RECONVERGENT B0 ;  /* 0x0000000000007941 */ /* 0x000fea0003800200 */
.L_x_841:
        /* <DEDUP_REMOVED lines=21> */
.L_x_843:
        /* <DEDUP_REMOVED lines=18> */
.L_x_845:
[----:B------:R-:W-:Y:S05]  /*5530*/  BSYNC.RECONVERGENT B0 ;  /* 0x0000000000007941 */ /* 0x000fea0003800200 */
.L_x_844:
[--C-:B0-----:R-:W-:Y:S02]  /*5540*/  HADD2.F32 R9, -RZ, R45.reuse.H0_H0 ;  /* 0x2000002dff097230 */ /* 0x101fe40000004100 */
        /* <DEDUP_REMOVED lines=20> */
.L_x_846:
        /* <DEDUP_REMOVED lines=18> */
.L_x_848:
[----:B------:R-:W-:Y:S05]  /*57b0*/  BSYNC.RECONVERGENT B0 ;  /* 0x0000000000007941 */ /* 0x000fea0003800200 */
.L_x_847:
[--C-:B0-----:R-:W-:Y:S01]  /*57c0*/  HADD2.F32 R9, -RZ, R47.reuse.H0_H0 ;  /* 0x2000002fff097230 */ /* 0x101fe20000004100 */
        /* <DEDUP_REMOVED lines=21> */
.L_x_849:
[----:B------:R-:W-:Y:S01]  /*5920*/  ISETP.GE.AND.EX P0, PT, R22, UR13, PT, P0 ;  /* 0x0000000d16007c0c */ /* 0x000fe2000bf06300 */
[----:B------:R-:W-:Y:S01]  /*5930*/  FFMA.FTZ R50, R50, R9, -R19 ;  /* 0x0000000932327223 */ /* 0x000fe20000010813 */
[----:B------:R-:W-:Y:S01]  /*5940*/  FFMA.FTZ R28, R11, R47, -R28 ;  /* 0x0000002f0b1c7223 */ /* 0x000fe2000001081c */
[----:B------:R-:W-:Y:S02]  /*5950*/  BSSY.RECONVERGENT B0, `(.L_x_850) ;  /* 0x000000f000007945 */ /* 0x000fe40003800200 */
[-C--:B------:R-:W-:Y:S01]  /*5960*/  FMUL.FTZ R9, R50, R53.reuse ;  /* 0x0000003532097220 */ /* 0x080fe20000410000 */
[----:B------:R-:W-:-:S07]  /*5970*/  FMUL.FTZ R28, R28, R53 ;  /* 0x000000351c1c7220 */ /* 0x000fce0000410000 */
        /* <DEDUP_REMOVED lines=12> */
.L_x_851:
[----:B------:R-:W-:Y:S05]  /*5a40*/  BSYNC.RECONVERGENT B0 ;  /* 0x0000000000007941 */ /* 0x000fea0003800200 */
.L_x_850:
[----:B------:R-:W-:Y:S02]  /*5a50*/  IADD3 R39, PT, PT, R4, R39, RZ ;  /* 0x0000002704277210 */ /* 0x000fe40007ffe0ff */
[----:B------:R-:W-:Y:S02]  /*5a60*/  IADD3 R40, PT, PT, R40, 0x1, RZ ;  /* 0x0000000128287810 */ /* 0x000fe40007ffe0ff */
[----:B------:R-:W-:-:S13]  /*5a70*/  ISETP.GE.AND P0, PT, R39, UR4, PT ;  /* 0x0000000427007c0c */ /* 0x000fda000bf06270 */
[----:B------:R-:W-:Y:S05]  /*5a80*/  @!P0 BRA `(.L_x_852) ;  /* 0xffffffa400c08947 */ /* 0x000fea000383ffff */
.L_x_809:
[----:B------:R-:W1:Y:S01]  /*5a90*/  LDC R6, c[0x0][0x370] ;  /* 0x0000dc00ff067b82 */ /* 0x000e620000000800 */
[----:B------:R-:W-:Y:S01]  /*5aa0*/  ISETP.NE.AND P2, PT, R2, RZ, PT ;  /* 0x000000ff0200720c */ /* 0x000fe20003f45270 */
[----:B------:R-:W-:Y:S06]  /*5ab0*/  BSSY.RECONVERGENT B0, `(.L_x_853) ;  /* 0x0000011000007945 */ /* 0x000fec0003800200 */
[----:B------:R-:W2:Y:S08]  /*5ac0*/  LDC R7, c[0x0][0x374] ;  /* 0x0000dd00ff077b82 */ /* 0x000eb00000000800 */
[----:B------:R-:W3:Y:S01]  /*5ad0*/  LDC.64 R4, c[0x0][0x3c8] ;  /* 0x0000f200ff047b82 */ /* 0x000ee20000000a00 */
[----:B-1----:R-:W-:-:S02]  /*5ae0*/  ISETP.NE.AND P1, PT, R6, 0x1, PT ;  /* 0x000000010600780c */ /* 0x002fc40003f25270 */
[----:B------:R-:W-:Y:S02]  /*5af0*/  IADD3 R8, PT, PT, R6, -0x1, RZ ;  /* 0xffffffff06087810 */ /* 0x000fe40007ffe0ff */
[----:B--2---:R-:W-:-:S04]  /*5b00*/  IADD3 R3, PT, PT, R7, -0x1, RZ ;  /* 0xffffffff07037810 */ /* 0x004fc80007ffe0ff */
[----:B------:R-:W-:Y:S02]  /*5b10*/  ISETP.NE.AND P0, PT, R0, R3, PT ;  /* 0x000000030000720c */ /* 0x000fe40003f05270 */
[----:B------:R-:W-:Y:S02]  /*5b20*/  SHF.L.U32 R0, R7, 0x1, RZ ;  /* 0x0000000107007819 */ /* 0x000fe400000006ff */
[----:B------:R-:W-:Y:S02]  /*5b30*/  ISETP.NE.OR P0, PT, R8, UR10, P0 ;  /* 0x0000000a08007c0c */ /* 0x000fe40008705670 */
[----:B------:R-:W-:-:S05]  /*5b40*/  SEL R3, R0, RZ, P1 ;  /* 0x000000ff00037207 */ /* 0x000fca0000800000 */
[----:B---3--:R-:W-:Y:S01]  /*5b50*/  IMAD.WIDE.U32 R4, R3, 0x4, R4 ;  /* 0x0000000403047825 */ /* 0x008fe200078e0004 */
[----:B------:R-:W-:Y:S06]  /*5b60*/  @P2 BRA `(.L_x_854) ;  /* 0x0000000000142947 */ /* 0x000fec0003800000 */
[----:B------:R-:W-:Y:S01]  /*5b70*/  HFMA2 R3, -RZ, RZ, 0, 5.9604644775390625e-08 ;  /* 0x00000001ff037431 */ /* 0x000fe200000001ff */
[----:B------:R-:W-:Y:S06]  /*5b80*/  MEMBAR.ALL.GPU ;  /* 0x0000000000007992 */ /* 0x000fec000000a000 */
[----:B------:R-:W-:-:S00]  /*5b90*/  ERRBAR ;  /* 0x00000000000079ab */ /* 0x000fc00000000000 */
[----:B------:R-:W-:Y:S06]  /*5ba0*/  CGAERRBAR ;  /* 0x00000000000075ab */ /* 0x000fec0000000000 */
[----:B------:R1:W-:Y:S02]  /*5bb0*/  REDG.E.ADD.S32.STRONG.GPU desc[UR8][R4.64], R3 ;  /* 0x000000030400798e */ /* 0x0003e4000c12e308 */
.L_x_854:
[----:B------:R-:W-:Y:S05]  /*5bc0*/  BSYNC.RECONVERGENT B0 ;  /* 0x0000000000007941 */ /* 0x000fea0003800200 */
.L_x_853:
[----:B------:R-:W-:Y:S05]  /*5bd0*/  @P0 EXIT ;  /* 0x000000000000094d */ /* 0x000fea0003800000 */
[----:B------:R-:W-:Y:S05]  /*5be0*/  @P2 BRA `(.L_x_855) ;  /* 0x0000000000202947 */ /* 0x000fea0003800000 */
[----:B------:R-:W-:-:S05]  /*5bf0*/  IMAD R0, R6, R7, RZ ;  /* 0x0000000706007224 */ /* 0x000fca00078e02ff */
[----:B------:R-:W-:-:S13]  /*5c00*/  ISETP.NE.AND P0, PT, R0, -0x1, PT ;  /* 0xffffffff0000780c */ /* 0x000fda0003f05270 */
[----:B------:R-:W-:Y:S05]  /*5c10*/  @!P0 BRA `(.L_x_855) ;  /* 0x0000000000148947 */ /* 0x000fea0003800000 */
.L_x_856:
[----:B-1----:R-:W2:Y:S04]  /*5c20*/  LDG.E.STRONG.GPU R3, desc[UR8][R4.64] ;  /* 0x0000000804037981 */ /* 0x002ea8000c1ef900 */
[----:B--2---:R-:W-:Y:S01]  /*5c30*/  CCTL.IVALL ;  /* 0x00000000ff00798f */ /* 0x004fe20002000000 */
[----:B------:R-:W-:Y:S05]  /*5c40*/  YIELD ;  /* 0x0000000000007946 */ /* 0x000fea0003800000 */
[----:B------:R-:W-:-:S13]  /*5c50*/  ISETP.NE.AND P0, PT, R3, R0, PT ;  /* 0x000000000300720c */ /* 0x000fda0003f05270 */
[----:B------:R-:W-:Y:S05]  /*5c60*/  @P0 BRA `(.L_x_856) ;  /* 0xfffffffc00ec0947 */ /* 0x000fea000383ffff */
.L_x_855:
        /* <DEDUP_REMOVED lines=14> */
[----:B0-----:R-:W-:Y:S02]  /*5d50*/  IADD3.X R9, PT, PT, RZ, R7, RZ, P1, !PT ;  /* 0x00000007ff097210 */ /* 0x001fe40000ffe4ff */
[----:B------:R-:W-:Y:S02]  /*5d60*/  LOP3.LUT R4, RZ, R2, RZ, 0x33, !PT ;  /* 0x00000002ff047212 */ /* 0x000fe400078e33ff */
[----:B------:R-:W-:-:S02]  /*5d70*/  ISETP.GT.AND.EX P0, PT, R0, R9, PT, P0 ;  /* 0x000000090000720c */ /* 0x000fc40003f04300 */
[----:B------:R-:W-:Y:S02]  /*5d80*/  LEA R11, R13, R13, 0x1 ;  /* 0x0000000d0d0b7211 */ /* 0x000fe400078e08ff */
[----:B------:R-:W-:Y:S02]  /*5d90*/  SEL R5, R3, R6, P0 ;  /* 0x0000000603057207 */ /* 0x000fe40000000000 */
[----:B------:R-:W-:Y:S02]  /*5da0*/  LOP3.LUT R6, RZ, R7, RZ, 0x33, !PT ;  /* 0x00000007ff067212 */ /* 0x000fe400078e33ff */
[----:B------:R-:W-:Y:S01]  /*5db0*/  IADD3 R18, P1, PT, R4, R5, RZ ;  /* 0x0000000504127210 */ /* 0x000fe20007f3e0ff */
[----:B------:R-:W-:Y:S01]  /*5dc0*/  IMAD.WIDE.U32 R4, R12, 0x3, RZ ;  /* 0x000000030c047825 */ /* 0x000fe200078e00ff */
[----:B------:R-:W-:Y:S02]  /*5dd0*/  SEL R9, R0, R9, P0 ;  /* 0x0000000900097207 */ /* 0x000fe40000000000 */
        /* <DEDUP_REMOVED lines=37> */
.L_x_859:
        /* <DEDUP_REMOVED lines=31> */
.L_x_858:
[----:B------:R-:W-:Y:S05]  /*6220*/  BSYNC.RECONVERGENT B0 ;  /* 0x0000000000007941 */ /* 0x000fea0003800200 */
.L_x_857:
        /* <DEDUP_REMOVED lines=10> */
.L_x_860:
        /* <DEDUP_REMOVED lines=67> */
[----:B------:R1:W5:Y:S04]  /*6700*/  LDG.E R6, desc[UR8][R6.64+0x1800] ;  /* 0x0018000806067981 */ /* 0x000368000c1e1900 */
        /* <DEDUP_REMOVED lines=12> */
[----:B-1----:R-:W-:Y:S01]  /*67d0*/  HFMA2 R7, -RZ, RZ, 0, 0 ;  /* 0x00000000ff077431 */ /* 0x002fe200000001ff */
[----:B----4-:R-:W-:Y:S02]  /*67e0*/  F2FP.BF16.F32.PACK_AB R11, R11, R4 ;  /* 0x000000040b0b723e */ /* 0x010fe400000010ff */
[----:B-----5:R-:W-:-:S03]  /*67f0*/  F2FP.BF16.F32.PACK_AB R5, R9, R6 ;  /* 0x000000060905723e */ /* 0x020fc600000010ff */
[----:B------:R3:W-:Y:S04]  /*6800*/  STG.E desc[UR8][R28.64], R11 ;  /* 0x0000000b1c007986 */ /* 0x0007e8000c101908 */
[----:B------:R3:W-:Y:S02]  /*6810*/  STG.E desc[UR8][R26.64], R5 ;  /* 0x000000051a007986 */ /* 0x0007e4000c101908 */
[----:B------:R-:W-:Y:S05]  /*6820*/  @P0 BRA `(.L_x_860) ;  /* 0xfffffff800a80947 */ /* 0x000fea000383ffff */
[----:B------:R-:W-:Y:S05]  /*6830*/  EXIT ;  /* 0x000000000000794d */ /* 0x000fea0003800000 */
.L_x_861:
        /* <DEDUP_REMOVED lines=12> */
.L_x_4896:


//--------------------- .text._Z35group_norm_nhwc_bwd_one_pass_kernelI11Fp16IOBf16WLi128ELi128ELi512EEv26Group_norm_nhwc_bwd_params --------------------------
	.section	.text._Z35group_norm_nhwc_bwd_one_pass_kernelI11Fp16IOBf16WLi128ELi128ELi512EEv26Group_norm_nhwc_bwd_params,"ax",@progbits
	.align	128
        .global         _Z35group_norm_nhwc_bwd_one_pass_kernelI11Fp16IOBf16WLi128ELi128ELi512EEv26Group_norm_nhwc_bwd_params
        .type           _Z35group_norm_nhwc_bwd_one_pass_kernelI11Fp16IOBf16WLi128ELi128ELi512EEv26Group_norm_nhwc_bwd_params,@function
        .size           _Z35group_norm_nhwc_bwd_one_pass_kernelI11Fp16IOBf16WLi128ELi128ELi512EEv26Group_norm_nhwc_bwd_params,(.L_x_4897 - _Z35group_norm_nhwc_bwd_one_pass_kernelI11Fp16IOBf16WLi128ELi128ELi512EEv26Group_norm_nhwc_bwd_params)
        .other          _Z35group_norm_nhwc_bwd_one_pass_kernelI11Fp16IOBf16WLi128ELi128ELi512EEv26Group_norm_nhwc_bwd_params,@"STO_CUDA_ENTRY STV_DEFAULT"
_Z35group_norm_nhwc_bwd_one_pass_kernelI11Fp16IOBf16WLi128ELi128ELi512EEv26Group_norm_nhwc_bwd_params:
.text._Z35group_norm_nhwc_bwd_one_pass_kernelI11Fp16IOBf16WLi128ELi128ELi512EEv26Group_norm_nhwc_bwd_params:
        /* <DEDUP_REMOVED lines=9> */
.L_x_929:
[----:B0-----:R-:W0:Y:S01]  /*0090*/  LDC R6, c[0x0][0x410] ;  /* 0x00010400ff067b82 */ /* 0x001e220000000800 */
[----:B------:R-:W1:Y:S01]  /*00a0*/  S2R R26, SR_TID.X ;  /* 0x00000000001a7919 */ /* 0x000e620000002100 */
[----:B------:R-:W2:Y:S01]  /*00b0*/  LDCU UR5, c[0x0][0x41c] ;  /* 0x00008380ff0577ac */ /* 0x000ea20008000800 */
[----:B------:R-:W-:Y:S01]  /*00c0*/  ISETP.LE.AND P3, PT, RZ, UR6, PT ;  /* 0x00000006ff007c0c */ /* 0x000fe2000bf63270 */
[----:B------:R-:W-:Y:S01]  /*00d0*/  HFMA2 R42, -RZ, RZ, 0, 0 ;  /* 0x00000000ff2a7431 */ /* 0x000fe200000001ff */
[----:B------:R-:W3:Y:S01]  /*00e0*/  LDCU.128 UR12, c[0x0][0x400] ;  /* 0x00008000ff0c77ac */ /* 0x000ee20008000c00 */
[----:B------:R-:W-:Y:S02]  /*00f0*/  CS2R R40, SRZ ;  /* 0x0000000000287805 */ /* 0x000fe4000001ff00 */
[----:B------:R-:W-:Y:S02]  /*0100*/  CS2R R38, SRZ ;  /* 0x0000000000267805 */ /* 0x000fe4000001ff00 */
[----:B------:R-:W-:-:S02]  /*0110*/  CS2R R36, SRZ ;  /* 0x0000000000247805 */ /* 0x000fc4000001ff00 */
        /* <DEDUP_REMOVED lines=31> */
[----:B------:R-:W-:Y:S02]  /*0310*/  IADD3 R5, PT, PT, R2, -R5, RZ ;  /* 0x8000000502057210 */ /* 0x000fe40007ffe0ff */
[----:B------:R-:W-:Y:S02]  /*0320*/  @!P4 IADD3 R3, PT, PT, R3, 0x1, RZ ;  /* 0x000000010303c810 */ /* 0x000fe40007ffe0ff */
[----:B------:R-:W-:Y:S02]  /*0330*/  SEL R2, R5, R2, !P5 ;  /* 0x0000000205027207 */ /* 0x000fe40006800000 */
[----:B------:R-:W-:Y:S02]  /*0340*/  IADD3 R23, PT, PT, R29, 0x8, RZ ;  /* 0x000000081d177810 */ /* 0x000fe40007ffe0ff */
[----:B------:R-:W-:Y:S01]  /*0350*/  @P2 IADD3 R3, PT, PT, R3, 0x1, RZ ;  /* 0x0000000103032810 */ /* 0x000fe20007ffe0ff */
[----:B------:R-:W0:Y:S01]  /*0360*/  @!P0 LDC.64 R24, c[0x0][0x3f8] ;  /* 0x0000fe00ff188b82 */ /* 0x000e220000000a00 */
[----:B------:R-:W-:-:S02]  /*0370*/  ISETP.NE.AND P4, PT, R6, RZ, PT ;  /* 0x000000ff0600720c */ /* 0x000fc40003f85270 */
[----:B------:R-:W-:Y:S02]  /*0380*/  LOP3.LUT R5, RZ, R6, RZ, 0x33, !PT ;  /* 0x00000006ff057212 */ /* 0x000fe400078e33ff */
[----:B------:R-:W-:Y:S02]  /*0390*/  ISETP.GE.U32.AND P2, PT, R23, UR12, PT ;  /* 0x0000000c17007c0c */ /* 0x000fe4000bf46070 */
[----:B------:R-:W-:Y:S01]  /*03a0*/  SHF.R.S32.HI R21, RZ, 0x1f, R23 ;  /* 0x0000001fff157819 */ /* 0x000fe20000011417 */
[----:B------:R-:W1:Y:S01]  /*03b0*/  @!P0 LDC.64 R6, c[0x0][0x3a0] ;  /* 0x0000e800ff068b82 */ /* 0x000e620000000a00 */
[----:B------:R-:W-:Y:S02]  /*03c0*/  @!P3 IADD3 R2, PT, PT, -R2, RZ, RZ ;  /* 0x000000ff0202b210 */ /* 0x000fe40007ffe1ff */
[----:B------:R-:W-:Y:S02]  /*03d0*/  @!P1 IADD3 R3, PT, PT, -R3, RZ, RZ ;  /* 0x000000ff03039210 */ /* 0x000fe40007ffe1ff */
[----:B------:R-:W-:-:S02]  /*03e0*/  ISETP.GE.AND.EX P2, PT, R21, UR13, PT, P2 ;  /* 0x0000000d15007c0c */ /* 0x000fc4000bf46320 */
[C---:B------:R-:W-:Y:S01]  /*03f0*/  SEL R27, R5.reuse, R2, !P4 ;  /* 0x00000002051b7207 */ /* 0x040fe20006000000 */
[----:B------:R-:W2:Y:S01]  /*0400*/  @!P0 LDC.64 R14, c[0x0][0x398] ;  /* 0x0000e600ff0e8b82 */ /* 0x000ea20000000a00 */
[----:B------:R-:W-:Y:S02]  /*0410*/  SEL R3, R5, R3, !P4 ;  /* 0x0000000305037207 */ /* 0x000fe40006000000 */
[----:B------:R-:W-:Y:S02]  /*0420*/  SHF.L.U32 R5, R27, 0x7, RZ ;  /* 0x000000071b057819 */ /* 0x000fe400000006ff */
[----:B------:R-:W-:Y:S02]  /*0430*/  SHF.R.S32.HI R2, RZ, 0x1f, R3 ;  /* 0x0000001fff027819 */ /* 0x000fe40000011403 */
[----:B------:R-:W-:Y:S02]  /*0440*/  SHF.R.S32.HI R59, RZ, 0x1f, R5 ;  /* 0x0000001fff3b7819 */ /* 0x000fe40000011405 */
[----:B------:R-:W-:Y:S01]  /*0450*/  LOP3.LUT R58, R5, R28, RZ, 0xfc, !PT ;  /* 0x0000001c053a7212 */ /* 0x000fe200078efcff */
[----:B------:R-:W-:Y:S01]  /*0460*/  IMAD R2, R2, UR14, RZ ;  /* 0x0000000e02027c24 */ /* 0x000fe2000f8e02ff */
[----:B------:R-:W3:Y:S01]  /*0470*/  @!P2 LDC.64 R4, c[0x0][0x3f8] ;  /* 0x0000fe00ff04ab82 */ /* 0x000ee20000000a00 */
[----:B------:R-:W-:-:S02]  /*0480*/  IADD3 R9, PT, PT, R29, 0x10, RZ ;  /* 0x000000101d097810 */ /* 0x000fc40007ffe0ff */
[----:B------:R-:W-:Y:S01]  /*0490*/  IMAD.WIDE.U32 R58, R3, UR14, R58 ;  /* 0x0000000e033a7c25 */ /* 0x000fe2000f8e003a */
[----:B------:R-:W-:Y:S02]  /*04a0*/  IADD3 R8, PT, PT, R29, 0x18, RZ ;  /* 0x000000181d087810 */ /* 0x000fe40007ffe0ff */
[----:B------:R-:W-:Y:S01]  /*04b0*/  ISETP.GE.U32.AND P3, PT, R9, UR12, PT ;  /* 0x0000000c09007c0c */ /* 0x000fe2000bf66070 */
[----:B------:R-:W-:Y:S01]  /*04c0*/  IMAD R3, R3, UR15, R2 ;  /* 0x0000000f03037c24 */ /* 0x000fe2000f8e0202 */
[----:B------:R-:W-:Y:S01]  /*04d0*/  @!P0 MOV R60, R58 ;  /* 0x0000003a003c8202 */ /* 0x000fe20000000f00 */
[----:B0-----:R-:W-:Y:S01]  /*04e0*/  @!P0 IMAD R2, R11, R24, RZ ;  /* 0x000000180b028224 */ /* 0x001fe200078e02ff */
[----:B------:R-:W-:Y:S01]  /*04f0*/  SHF.R.S32.HI R17, RZ, 0x1f, R9 ;  /* 0x0000001fff117819 */ /* 0x000fe20000011409 */
[----:B------:R-:W0:Y:S01]  /*0500*/  @!P2 LDC.64 R10, c[0x0][0x3a0] ;  /* 0x0000e800ff0aab82 */ /* 0x000e220000000a00 */
[----:B------:R-:W-:Y:S01]  /*0510*/  IADD3 R61, PT, PT, R59, R3, RZ ;  /* 0x000000033b3d7210 */ /* 0x000fe20007ffe0ff */
[----:B------:R-:W-:Y:S01]  /*0520*/  @!P0 IMAD R25, R29, R25, R2 ;  /* 0x000000191d198224 */ /* 0x000fe200078e0202 */
[----:B------:R-:W-:-:S02]  /*0530*/  ISETP.GE.AND.EX P3, PT, R17, UR13, PT, P3 ;  /* 0x0000000d11007c0c */ /* 0x000fc4000bf66330 */
[----:B------:R-:W-:Y:S01]  /*0540*/  ISETP.GE.U32.AND P4, PT, R8, UR12, PT ;  /* 0x0000000c08007c0c */ /* 0x000fe2000bf86070 */
[----:B------:R-:W-:Y:S01]  /*0550*/  @!P0 IMAD.WIDE.U32 R12, R29, R24, R60 ;  /* 0x000000181d0c8225 */ /* 0x000fe200078e003c */
[----:B------:R-:W-:-:S04]  /*0560*/  SHF.R.S32.HI R19, RZ, 0x1f, R8 ;  /* 0x0000001fff137819 */ /* 0x000fc80000011408 */
[----:B------:R-:W-:Y:S02]  /*0570*/  @!P0 IADD3 R25, PT, PT, R13, R25, RZ ;  /* 0x000000190d198210 */ /* 0x000fe40007ffe0ff */
[C---:B------:R-:W-:Y:S02]  /*0580*/  @!P0 SHF.L.U32 R13, R12.reuse, 0x1, RZ ;  /* 0x000000010c0d8819 */ /* 0x040fe400000006ff */
[----:B------:R-:W-:Y:S01]  /*0590*/  @!P0 SHF.L.U64.HI R16, R12, 0x1, R25 ;  /* 0x000000010c108819 */ /* 0x000fe20000010219 */
[----:B---3--:R-:W-:Y:S01]  /*05a0*/  @!P2 IMAD R12, R21, R4, RZ ;  /* 0x00000004150ca224 */ /* 0x008fe200078e02ff */
[----:B-1----:R-:W-:Y:S01]  /*05b0*/  @!P0 IADD3 R20, P1, PT, R13, R6, RZ ;  /* 0x000000060d148210 */ /* 0x002fe20007f3e0ff */
[----:B------:R-:W1:Y:S01]  /*05c0*/  @!P3 LDC.64 R2, c[0x0][0x3f8] ;  /* 0x0000fe00ff02bb82 */ /* 0x000e620000000a00 */
[----:B------:R-:W-:Y:S01]  /*05d0*/  ISETP.GE.AND.EX P4, PT, R19, UR13, PT, P4 ;  /* 0x0000000d13007c0c */ /* 0x000fe2000bf86340 */
[----:B------:R-:W-:Y:S01]  /*05e0*/  @!P2 IMAD R25, R23, R5, R12 ;  /* 0x000000051719a224 */ /* 0x000fe200078e020c */
[----:B------:R-:W-:-:S02]  /*05f0*/  @!P0 IADD3.X R21, PT, PT, R16, R7, RZ, P1, !PT ;  /* 0x0000000710158210 */ /* 0x000fc40000ffe4ff */
[----:B------:R-:W-:Y:S02]  /*0600*/  @!P2 MOV R6, R58 ;  /* 0x0000003a0006a202 */ /* 0x000fe40000000f00 */
[----:B------:R-:W-:Y:S01]  /*0610*/  @!P2 MOV R7, R61 ;  /* 0x0000003d0007a202 */ /* 0x000fe20000000f00 */
[----:B------:R3:W5:Y:S01]  /*0620*/  @!P0 LDG.E R42, desc[UR10][R20.64] ;  /* 0x0000000a142a8981 */ /* 0x000762000c1e1900 */
[----:B--2---:R-:W-:Y:S02]  /*0630*/  @!P0 IADD3 R22, P1, PT, R13, R14, RZ ;  /* 0x0000000e0d168210 */ /* 0x004fe40007f3e0ff */
[----:B------:R-:W2:Y:S01]  /*0640*/  @!P2 LDC.64 R12, c[0x0][0x398] ;  /* 0x0000e600ff0cab82 */ /* 0x000ea20000000a00 */
[----:B------:R-:W-:-:S05]  /*0650*/  @!P2 IMAD.WIDE.U32 R4, R23, R4, R6 ;  /* 0x000000041704a225 */ /* 0x000fca00078e0006 */
[----:B------:R-:W-:Y:S02]  /*0660*/  @!P2 IADD3 R5, PT, PT, R5, R25, RZ ;  /* 0x000000190505a210 */ /* 0x000fe40007ffe0ff */
[----:B------:R-:W4:Y:S01]  /*0670*/  @!P4 LDC.64 R6, c[0x0][0x3f8] ;  /* 0x0000fe00ff06cb82 */ /* 0x000f220000000a00 */
[C---:B------:R-:W-:Y:S02]  /*0680*/  @!P2 SHF.L.U32 R25, R4.reuse, 0x1, RZ ;  /* 0x000000010419a819 */ /* 0x040fe400000006ff */
[----:B------:R-:W-:-:S05]  /*0690*/  @!P2 SHF.L.U64.HI R14, R4, 0x1, R5 ;  /* 0x00000001040ea819 */ /* 0x000fca0000010205 */
[----:B------:R-:W2:Y:S01]  /*06a0*/  @!P3 LDC.64 R4, c[0x0][0x3a0] ;  /* 0x0000e800ff04bb82 */ /* 0x000ea20000000a00 */
[----:B------:R-:W-:Y:S01]  /*06b0*/  @!P0 IADD3.X R23, PT, PT, R16, R15, RZ, P1, !PT ;  /* 0x0000000f10178210 */ /* 0x000fe20000ffe4ff */
[----:B-1----:R-:W-:Y:S01]  /*06c0*/  @!P3 IMAD R16, R17, R2, RZ ;  /* 0x000000021110b224 */ /* 0x002fe200078e02ff */
[----:B---3--:R-:W-:Y:S02]  /*06d0*/  @!P3 MOV R20, R58 ;  /* 0x0000003a0014b202 */ /* 0x008fe40000000f00 */
[----:B------:R-:W-:Y:S02]  /*06e0*/  @!P3 MOV R21, R61 ;  /* 0x0000003d0015b202 */ /* 0x000fe40000000f00 */
[----:B------:R-:W-:Y:S01]  /*06f0*/  IADD3 R15, PT, PT, R29, 0x20, RZ ;  /* 0x000000201d0f7810 */ /* 0x000fe20007ffe0ff */
[----:B------:R-:W-:Y:S01]  /*0700*/  @!P3 IMAD R31, R9, R3, R16 ;  /* 0x00000003091fb224 */ /* 0x000fe200078e0210 */
[----:B0-----:R-:W-:Y:S01]  /*0710*/  @!P2 IADD3 R10, P1, PT, R25, R10, RZ ;  /* 0x0000000a190aa210 */ /* 0x001fe20007f3e0ff */
[----:B------:R-:W-:Y:S01]  /*0720*/  @!P3 IMAD.WIDE.U32 R20, R9, R2, R20 ;  /* 0x000000020914b225 */ /* 0x000fe200078e0014 */
[----:B------:R0:W5:Y:S01]  /*0730*/  @!P0 LDG.E R41, desc[UR10][R22.64] ;  /* 0x0000000a16298981 */ /* 0x000162000c1e1900 */
[----:B------:R-:W-:Y:S01]  /*0740*/  ISETP.GE.U32.AND P0, PT, R15, UR12, PT ;  /* 0x0000000c0f007c0c */ /* 0x000fe2000bf06070 */
[----:B------:R-:W1:Y:S01]  /*0750*/  @!P3 LDC.64 R2, c[0x0][0x398] ;  /* 0x0000e600ff02bb82 */ /* 0x000e620000000a00 */
[----:B------:R-:W-:-:S02]  /*0760*/  SHF.R.S32.HI R17, RZ, 0x1f, R15 ;  /* 0x0000001fff117819 */ /* 0x000fc4000001140f */
[----:B------:R-:W-:Y:S01]  /*0770*/  @!P2 IADD3.X R11, PT, PT, R14, R11, RZ, P1, !PT ;  /* 0x0000000b0e0ba210 */ /* 0x000fe20000ffe4ff */
[----:B----4-:R-:W-:Y:S01]  /*0780*/  @!P4 IMAD R16, R19, R6, RZ ;  /* 0x000000061310c224 */ /* 0x010fe200078e02ff */
[----:B--2---:R-:W-:Y:S02]  /*0790*/  @!P2 IADD3 R12, P1, PT, R25, R12, RZ ;  /* 0x0000000c190ca210 */ /* 0x004fe40007f3e0ff */
[----:B------:R-:W-:Y:S01]  /*07a0*/  @!P3 IADD3 R9, PT, PT, R21, R31, RZ ;  /* 0x0000001f1509b210 */ /* 0x000fe20007ffe0ff */
[----:B------:R2:W5:Y:S01]  /*07b0*/  @!P2 LDG.E R40, desc[UR10][R10.64] ;  /* 0x0000000a0a28a981 */ /* 0x000562000c1e1900 */
[----:B------:R-:W-:Y:S02]  /*07c0*/  @!P3 SHF.L.U32 R19, R20, 0x1, RZ ;  /* 0x000000011413b819 */ /* 0x000fe400000006ff */
[----:B------:R-:W-:Y:S02]  /*07d0*/  ISETP.GE.AND.EX P0, PT, R17, UR13, PT, P0 ;  /* 0x0000000d11007c0c */ /* 0x000fe4000bf06300 */
[----:B------:R-:W-:-:S02]  /*07e0*/  @!P2 IADD3.X R13, PT, PT, R14, R13, RZ, P1, !PT ;  /* 0x0000000d0e0da210 */ /* 0x000fc40000ffe4ff */
[----:B------:R-:W-:Y:S02]  /*07f0*/  @!P3 SHF.L.U64.HI R20, R20, 0x1, R9 ;  /* 0x000000011414b819 */ /* 0x000fe40000010209 */
[----:B0-----:R-:W-:Y:S02]  /*0800*/  @!P3 IADD3 R22, P1, PT, R19, R4, RZ ;  /* 0x000000041316b210 */ /* 0x001fe40007f3e0ff */
[----:B------:R-:W-:Y:S02]  /*0810*/  @!P4 MOV R24, R58 ;  /* 0x0000003a0018c202 */ /* 0x000fe40000000f00 */
[----:B------:R-:W-:Y:S01]  /*0820*/  @!P4 MOV R25, R61 ;  /* 0x0000003d0019c202 */ /* 0x000fe20000000f00 */
[----:B------:R-:W-:Y:S01]  /*0830*/  @!P4 IMAD R31, R8, R7, R16 ;  /* 0x00000007081fc224 */ /* 0x000fe200078e0210 */
[----:B------:R-:W-:Y:S01]  /*0840*/  IADD3 R14, PT, PT, R29, 0x28, RZ ;  /* 0x000000281d0e7810 */ /* 0x000fe20007ffe0ff */
[----:B------:R0:W5:Y:S01]  /*0850*/  @!P2 LDG.E R39, desc[UR10][R12.64] ;  /* 0x0000000a0c27a981 */ /* 0x000162000c1e1900 */
[----:B------:R-:W-:Y:S01]  /*0860*/  @!P3 IADD3.X R23, PT, PT, R20, R5, RZ, P1, !PT ;  /* 0x000000051417b210 */ /* 0x000fe20000ffe4ff */
[----:B--2---:R-:W2:Y:S01]  /*0870*/  @!P4 LDC.64 R10, c[0x0][0x3a0] ;  /* 0x0000e800ff0acb82 */ /* 0x004ea20000000a00 */
[----:B------:R-:W-:-:S02]  /*0880*/  ISETP.GE.U32.AND P1, PT, R14, UR12, PT ;  /* 0x0000000c0e007c0c */ /* 0x000fc4000bf26070 */
[----:B------:R-:W-:Y:S01]  /*0890*/  SHF.R.S32.HI R21, RZ, 0x1f, R14 ;  /* 0x0000001fff157819 */ /* 0x000fe2000001140e */
[----:B------:R-:W-:Y:S01]  /*08a0*/  @!P4 IMAD.WIDE.U32 R24, R8, R6, R24 ;  /* 0x000000060818c225 */ /* 0x000fe200078e0018 */
[----:B-1----:R-:W-:Y:S01]  /*08b0*/  @!P3 IADD3 R18, P2, PT, R19, R2, RZ ;  /* 0x000000021312b210 */ /* 0x002fe20007f5e0ff */
[----:B------:R1:W5:Y:S01]  /*08c0*/  @!P3 LDG.E R38, desc[UR10][R22.64] ;  /* 0x0000000a1626b981 */ /* 0x000362000c1e1900 */
[----:B------:R-:W-:Y:S01]  /*08d0*/  ISETP.GE.AND.EX P1, PT, R21, UR13, PT, P1 ;  /* 0x0000000d15007c0c */ /* 0x000fe2000bf26310 */
[----:B------:R-:W3:Y:S01]  /*08e0*/  @!P0 LDC.64 R6, c[0x0][0x3f8] ;  /* 0x0000fe00ff068b82 */ /* 0x000ee20000000a00 */
[----:B------:R-:W-:Y:S02]  /*08f0*/  @!P4 IADD3 R5, PT, PT, R25, R31, RZ ;  /* 0x0000001f1905c210 */ /* 0x000fe40007ffe0ff */
[----:B------:R-:W-:-:S05]  /*0900*/  @!P3 IADD3.X R19, PT, PT, R20, R3, RZ, P2, !PT ;  /* 0x000000031413b210 */ /* 0x000fca00017fe4ff */
[----:B------:R-:W4:Y:S01]  /*0910*/  @!P4 LDC.64 R8, c[0x0][0x398] ;  /* 0x0000e600ff08cb82 */ /* 0x000f220000000a00 */
[C---:B------:R-:W-:Y:S01]  /*0920*/  @!P4 SHF.L.U32 R31, R24.reuse, 0x1, RZ ;  /* 0x00000001181fc819 */ /* 0x040fe200000006ff */
[----:B------:R-:W5:Y:S01]  /*0930*/  @!P3 LDG.E R37, desc[UR10][R18.64] ;  /* 0x0000000a1225b981 */ /* 0x000f62000c1e1900 */
[----:B------:R-:W-:Y:S02]  /*0940*/  @!P4 SHF.L.U64.HI R24, R24, 0x1, R5 ;  /* 0x000000011818c819 */ /* 0x000fe40000010205 */
[----:B------:R-:W-:-:S03]  /*0950*/  IADD3 R16, PT, PT, R29, 0x30, RZ ;  /* 0x000000301d107810 */ /* 0x000fc60007ffe0ff */
[----:B------:R-:W4:Y:S01]  /*0960*/  @!P1 LDC.64 R2, c[0x0][0x3f8] ;  /* 0x0000fe00ff029b82 */ /* 0x000f220000000a00 */
[----:B------:R-:W-:-:S07]  /*0970*/  ISETP.GE.U32.AND P2, PT, R16, UR12, PT ;  /* 0x0000000c10007c0c */ /* 0x000fce000bf46070 */
[----:B------:R-:W4:Y:S01]  /*0980*/  @!P0 LDC.64 R4, c[0x0][0x3a0] ;  /* 0x0000e800ff048b82 */ /* 0x000f220000000a00 */
[----:B------:R-:W-:-:S07]  /*0990*/  SHF.R.S32.HI R25, RZ, 0x1f, R16 ;  /* 0x0000001fff197819 */ /* 0x000fce0000011410 */
[----:B0-----:R-:W0:Y:S01]  /*09a0*/  @!P0 LDC.64 R12, c[0x0][0x398] ;  /* 0x0000e600ff0c8b82 */ /* 0x001e220000000a00 */
[----:B------:R-:W-:Y:S01]  /*09b0*/  ISETP.GE.AND.EX P2, PT, R25, UR13, PT, P2 ;  /* 0x0000000d19007c0c */ /* 0x000fe2000bf46320 */
[----:B---3--:R-:W-:Y:S01]  /*09c0*/  @!P0 IMAD R20, R17, R6, RZ ;  /* 0x0000000611148224 */ /* 0x008fe200078e02ff */
[----:B-1----:R-:W-:Y:S02]  /*09d0*/  @!P0 MOV R22, R58 ;  /* 0x0000003a00168202 */ /* 0x002fe40000000f00 */
[----:B------:R-:W-:Y:S01]  /*09e0*/  @!P0 MOV R23, R61 ;  /* 0x0000003d00178202 */ /* 0x000fe20000000f00 */
[----:B------:R-:W-:Y:S01]  /*09f0*/  @!P0 IMAD R17, R15, R7, R20 ;  /* 0x000000070f118224 */ /* 0x000fe200078e0214 */
[----:B--2---:R-:W-:Y:S01]  /*0a00*/  @!P4 IADD3 R10, P5, PT, R31, R10, RZ ;  /* 0x0000000a1f0ac210 */ /* 0x004fe20007fbe0ff */
[----:B------:R-:W-:Y:S01]  /*0a10*/  @!P0 IMAD.WIDE.U32 R22, R15, R6, R22 ;  /* 0x000000060f168225 */ /* 0x000fe200078e0016 */
[----:B----4-:R-:W-:Y:S02]  /*0a20*/  @!P4 IADD3 R8, P3, PT, R31, R8, RZ ;  /* 0x000000081f08c210 */ /* 0x010fe40007f7e0ff */
[----:B------:R-:W-:-:S03]  /*0a30*/  @!P4 IADD3.X R11, PT, PT, R24, R11, RZ, P5, !PT ;  /* 0x0000000b180bc210 */ /* 0x000fc60002ffe4ff */
[----:B------:R-:W1:Y:S01]  /*0a40*/  @!P2 LDC.64 R6, c[0x0][0x3f8] ;  /* 0x0000fe00ff06ab82 */ /* 0x000e620000000a00 */
[----:B------:R-:W-:Y:S02]  /*0a50*/  @!P0 IADD3 R17, PT, PT, R23, R17, RZ ;  /* 0x0000001117118210 */ /* 0x000fe40007ffe0ff */
[----:B------:R-:W-:Y:S01]  /*0a60*/  @!P0 SHF.L.U32 R15, R22, 0x1, RZ ;  /* 0x00000001160f8819 */ /* 0x000fe200000006ff */
[----:B------:R-:W-:Y:S01]  /*0a70*/  @!P1 IMAD R21, R21, R2, RZ ;  /* 0x0000000215159224 */ /* 0x000fe200078e02ff */
[----:B------:R-:W-:Y:S01]  /*0a80*/  @!P4 IADD3.X R9, PT, PT, R24, R9, RZ, P3, !PT ;  /* 0x000000091809c210 */ /* 0x000fe20001ffe4ff */
[----:B------:R2:W5:Y:S01]  /*0a90*/  @!P4 LDG.E R36, desc[UR10][R10.64] ;  /* 0x0000000a0a24c981 */ /* 0x000562000c1e1900 */
[----:B------:R-:W-:Y:S02]  /*0aa0*/  @!P0 SHF.L.U64.HI R22, R22, 0x1, R17 ;  /* 0x0000000116168819 */ /* 0x000fe40000010211 */
[----:B------:R-:W-:Y:S01]  /*0ab0*/  @!P0 IADD3 R20, P3, PT, R15, R4, RZ ;  /* 0x000000040f148210 */ /* 0x000fe20007f7e0ff */
[----:B------:R3:W5:Y:S01]  /*0ac0*/  @!P4 LDG.E R35, desc[UR10][R8.64] ;  /* 0x0000000a0823c981 */ /* 0x000762000c1e1900 */
[----:B------:R-:W-:-:S02]  /*0ad0*/  IADD3 R23, PT, PT, R29, 0x38, RZ ;  /* 0x000000381d177810 */ /* 0x000fc40007ffe0ff */
[----:B0-----:R-:W-:Y:S01]  /*0ae0*/  @!P0 IADD3 R12, P5, PT, R15, R12, RZ ;  /* 0x0000000c0f0c8210 */ /* 0x001fe20007fbe0ff */
[----:B------:R-:W-:Y:S01]  /*0af0*/  @!P1 IMAD R15, R14, R3, R21 ;  /* 0x000000030e0f9224 */ /* 0x000fe200078e0215 */
[----:B------:R-:W-:Y:S01]  /*0b00*/  @!P0 IADD3.X R21, PT, PT, R22, R5, RZ, P3, !PT ;  /* 0x0000000516158210 */ /* 0x000fe20001ffe4ff */
[----:B--2---:R-:W0:Y:S01]  /*0b10*/  @!P1 LDC.64 R10, c[0x0][0x3a0] ;  /* 0x0000e800ff0a9b82 */ /* 0x004e220000000a00 */
[----:B------:R-:W-:Y:S02]  /*0b20*/  ISETP.GE.U32.AND P4, PT, R23, UR12, PT ;  /* 0x0000000c17007c0c */ /* 0x000fe4000bf86070 */
[----:B------:R-:W-:Y:S01]  /*0b30*/  SHF.R.S32.HI R19, RZ, 0x1f, R23 ;  /* 0x0000001fff137819 */ /* 0x000fe20000011417 */
[----:B------:R2:W5:Y:S01]  /*0b40*/  @!P0 LDG.E R34, desc[UR10][R20.64] ;  /* 0x0000000a14228981 */ /* 0x000562000c1e1900 */
[----:B------:R-:W-:Y:S02]  /*0b50*/  @!P1 MOV R4, R58 ;  /* 0x0000003a00049202 */ /* 0x000fe40000000f00 */
[----:B------:R-:W-:-:S02]  /*0b60*/  @!P1 MOV R5, R61 ;  /* 0x0000003d00059202 */ /* 0x000fc40000000f00 */
[----:B------:R-:W-:Y:S01]  /*0b70*/  ISETP.GE.AND.EX P4, PT, R19, UR13, PT, P4 ;  /* 0x0000000d13007c0c */ /* 0x000fe2000bf86340 */
[----:B------:R-:W-:-:S03]  /*0b80*/  @!P1 IMAD.WIDE.U32 R2, R14, R2, R4 ;  /* 0x000000020e029225 */ /* 0x000fc600078e0004 */
[----:B------:R-:W4:Y:S02]  /*0b90*/  @!P1 LDC.64 R4, c[0x0][0x398] ;  /* 0x0000e600ff049b82 */ /* 0x000f240000000a00 */
[----:B------:R-:W-:Y:S01]  /*0ba0*/  @!P1 IADD3 R3, PT, PT, R3, R15, RZ ;  /* 0x0000000f03039210 */ /* 0x000fe20007ffe0ff */
[----:B-1----:R-:W-:Y:S01]  /*0bb0*/  @!P2 IMAD R25, R25, R6, RZ ;  /* 0x000000061919a224 */ /* 0x002fe200078e02ff */
[----:B------:R-:W-:-:S04]  /*0bc0*/  IADD3 R17, PT, PT, R29, 0x40, RZ ;  /* 0x000000401d117810 */ /* 0x000fc80007ffe0ff */
[----:B------:R-:W1:Y:S01]  /*0bd0*/  @!P2 LDC.64 R14, c[0x0][0x398] ;  /* 0x0000e600ff0eab82 */ /* 0x000e620000000a00 */
[C---:B------:R-:W-:Y:S02]  /*0be0*/  @!P1 SHF.L.U32 R31, R2.reuse, 0x1, RZ ;  /* 0x00000001021f9819 */ /* 0x040fe400000006ff */
[----:B------:R-:W-:-:S05]  /*0bf0*/  @!P1 SHF.L.U64.HI R18, R2, 0x1, R3 ;  /* 0x0000000102129819 */ /* 0x000fca0000010203 */
[----:B---3--:R-:W3:Y:S01]  /*0c00*/  @!P4 LDC.64 R8, c[0x0][0x3f8] ;  /* 0x0000fe00ff08cb82 */ /* 0x008ee20000000a00 */
[----:B------:R-:W-:Y:S01]  /*0c10*/  @!P2 IMAD R43, R16, R7, R25 ;  /* 0x00000007102ba224 */ /* 0x000fe200078e0219 */
[----:B------:R-:W-:Y:S02]  /*0c20*/  ISETP.GE.U32.AND P3, PT, R17, UR12, PT ;  /* 0x0000000c11007c0c */ /* 0x000fe4000bf66070 */
[----:B--2---:R-:W-:-:S04]  /*0c30*/  SHF.R.S32.HI R21, RZ, 0x1f, R17 ;  /* 0x0000001fff157819 */ /* 0x004fc80000011411 */
[----:B------:R-:W2:Y:S01]  /*0c40*/  @!P2 LDC.64 R2, c[0x0][0x3a0] ;  /* 0x0000e800ff02ab82 */ /* 0x000ea20000000a00 */
[----:B------:R-:W-:Y:S02]  /*0c50*/  @!P2 MOV R24, R58 ;  /* 0x0000003a0018a202 */ /* 0x000fe40000000f00 */
[----:B------:R-:W-:Y:S02]  /*0c60*/  @!P2 MOV R25, R61 ;  /* 0x0000003d0019a202 */ /* 0x000fe40000000f00 */
[----:B------:R-:W-:Y:S02]  /*0c70*/  @!P0 IADD3.X R13, PT, PT, R22, R13, RZ, P5, !PT ;  /* 0x0000000d160d8210 */ /* 0x000fe40002ffe4ff */
[----:B------:R-:W-:Y:S01]  /*0c80*/  ISETP.GE.AND.EX P3, PT, R21, UR13, PT, P3 ;  /* 0x0000000d15007c0c */ /* 0x000fe2000bf66330 */
[----:B------:R-:W-:Y:S01]  /*0c90*/  @!P2 IMAD.WIDE.U32 R6, R16, R6, R24 ;  /* 0x000000061006a225 */ /* 0x000fe200078e0018 */
[C---:B0-----:R-:W-:Y:S01]  /*0ca0*/  @!P1 IADD3 R10, P5, PT, R31.reuse, R10, RZ ;  /* 0x0000000a1f0a9210 */ /* 0x041fe20007fbe0ff */
[----:B------:R0:W5:Y:S01]  /*0cb0*/  @!P0 LDG.E R33, desc[UR10][R12.64] ;  /* 0x0000000a0c218981 */ /* 0x000162000c1e1900 */
[----:B----4-:R-:W-:-:S02]  /*0cc0*/  @!P1 IADD3 R4, P0, PT, R31, R4, RZ ;  /* 0x000000041f049210 */ /* 0x010fc40007f1e0ff */
[----:B------:R-:W-:Y:S02]  /*0cd0*/  CS2R R30, SRZ ;  /* 0x00000000001e7805 */ /* 0x000fe4000001ff00 */
[----:B------:R-:W-:Y:S02]  /*0ce0*/  @!P2 IADD3 R7, PT, PT, R7, R43, RZ ;  /* 0x0000002b0707a210 */ /* 0x000fe40007ffe0ff */
[C---:B------:R-:W-:Y:S02]  /*0cf0*/  @!P1 IADD3.X R11, PT, PT, R18.reuse, R11, RZ, P5, !PT ;  /* 0x0000000b120b9210 */ /* 0x040fe40002ffe4ff */
[----:B------:R-:W-:Y:S02]  /*0d00*/  @!P1 IADD3.X R5, PT, PT, R18, R5, RZ, P0, !PT ;  /* 0x0000000512059210 */ /* 0x000fe400007fe4ff */
[C---:B------:R-:W-:Y:S01]  /*0d10*/  @!P2 SHF.L.U32 R25, R6.reuse, 0x1, RZ ;  /* 0x000000010619a819 */ /* 0x040fe200000006ff */
[----:B------:R3:W5:Y:S01]  /*0d20*/  @!P1 LDG.E R32, desc[UR10][R10.64] ;  /* 0x0000000a0a209981 */ /* 0x000762000c1e1900 */
[----:B------:R-:W-:Y:S01]  /*0d30*/  @!P2 SHF.L.U64.HI R16, R6, 0x1, R7 ;  /* 0x000000010610a819 */ /* 0x000fe20000010207 */
[----:B0-----:R-:W0:Y:S02]  /*0d40*/  @!P4 LDC.64 R12, c[0x0][0x3a0] ;  /* 0x0000e800ff0ccb82 */ /* 0x001e240000000a00 */
[----:B------:R4:W5:Y:S01]  /*0d50*/  @!P1 LDG.E R31, desc[UR10][R4.64] ;  /* 0x0000000a041f9981 */ /* 0x000962000c1e1900 */
[----:B-1----:R-:W-:-:S05]  /*0d60*/  @!P2 IADD3 R14, P1, PT, R25, R14, RZ ;  /* 0x0000000e190ea210 */ /* 0x002fca0007f3e0ff */
[----:B------:R-:W1:Y:S01]  /*0d70*/  @!P3 LDC.64 R6, c[0x0][0x3f8] ;  /* 0x0000fe00ff06bb82 */ /* 0x000e620000000a00 */
[----:B---3--:R-:W-:Y:S01]  /*0d80*/  @!P4 IMAD R10, R19, R8, RZ ;  /* 0x00000008130ac224 */ /* 0x008fe200078e02ff */
[----:B------:R-:W-:Y:S02]  /*0d90*/  IADD3 R19, PT, PT, R29, 0x48, RZ ;  /* 0x000000481d137810 */ /* 0x000fe40007ffe0ff */
[----:B--2---:R-:W-:Y:S01]  /*0da0*/  @!P2 IADD3 R2, P0, PT, R25, R2, RZ ;  /* 0x000000021902a210 */ /* 0x004fe20007f1e0ff */
[----:B------:R-:W-:Y:S01]  /*0db0*/  @!P4 IMAD R43, R23, R9, R10 ;  /* 0x00000009172bc224 */ /* 0x000fe200078e020a */
[----:B------:R-:W-:Y:S02]  /*0dc0*/  @!P2 IADD3.X R15, PT, PT, R16, R15, RZ, P1, !PT ;  /* 0x0000000f100fa210 */ /* 0x000fe40000ffe4ff */
[----:B------:R-:W-:Y:S01]  /*0dd0*/  ISETP.GE.U32.AND P1, PT, R19, UR12, PT ;  /* 0x0000000c13007c0c */ /* 0x000fe2000bf26070 */
[----:B----4-:R-:W2:Y:S01]  /*0de0*/  @!P4 LDC.64 R4, c[0x0][0x398] ;  /* 0x0000e600ff04cb82 */ /* 0x010ea20000000a00 */
[----:B------:R-:W-:-:S02]  /*0df0*/  SHF.R.S32.HI R25, RZ, 0x1f, R19 ;  /* 0x0000001fff197819 */ /* 0x000fc40000011413 */
[----:B------:R-:W-:Y:S02]  /*0e00*/  @!P4 MOV R10, R58 ;  /* 0x0000003a000ac202 */ /* 0x000fe40000000f00 */
[----:B------:R-:W-:Y:S02]  /*0e10*/  @!P4 MOV R11, R61 ;  /* 0x0000003d000bc202 */ /* 0x000fe40000000f00 */
[----:B------:R-:W-:Y:S01]  /*0e20*/  ISETP.GE.AND.EX P1, PT, R25, UR13, PT, P1 ;  /* 0x0000000d19007c0c */ /* 0x000fe2000bf26310 */
[----:B------:R-:W-:Y:S02]  /*0e30*/  @!P4 IMAD.WIDE.U32 R8, R23, R8, R10 ;  /* 0x000000081708c225 */ /* 0x000fe400078e000a */
[----:B------:R-:W3:Y:S01]  /*0e40*/  @!P3 LDC.64 R22, c[0x0][0x3a0] ;  /* 0x0000e800ff16bb82 */ /* 0x000ee20000000a00 */
[----:B------:R-:W-:Y:S02]  /*0e50*/  @!P2 IADD3.X R3, PT, PT, R16, R3, RZ, P0, !PT ;  /* 0x000000031003a210 */ /* 0x000fe400007fe4ff */
[----:B------:R-:W-:Y:S01]  /*0e60*/  @!P4 IADD3 R9, PT, PT, R9, R43, RZ ;  /* 0x0000002b0909c210 */ /* 0x000fe20007ffe0ff */
[----:B------:R-:W-:Y:S01]  /*0e70*/  HFMA2 R11, -RZ, RZ, 0, 0 ;  /* 0x00000000ff0b7431 */ /* 0x000fe200000001ff */
[C---:B------:R-:W-:Y:S01]  /*0e80*/  @!P4 SHF.L.U32 R43, R8.reuse, 0x1, RZ ;  /* 0x00000001082bc819 */ /* 0x040fe200000006ff */
[----:B------:R4:W5:Y:S01]  /*0e90*/  @!P2 LDG.E R30, desc[UR10][R2.64] ;  /* 0x0000000a021ea981 */ /* 0x000962000c1e1900 */
[----:B------:R-:W-:Y:S01]  /*0ea0*/  @!P4 SHF.L.U64.HI R10, R8, 0x1, R9 ;  /* 0x00000001080ac819 */ /* 0x000fe20000010209 */
[----:B-1----:R-:W-:-:S02]  /*0eb0*/  @!P3 IMAD R16, R21, R6, RZ ;  /* 0x000000061510b224 */ /* 0x002fc400078e02ff */
[----:B------:R-:W1:Y:S01]  /*0ec0*/  @!P1 LDC.64 R8, c[0x0][0x3f8] ;  /* 0x0000fe00ff089b82 */ /* 0x000e620000000a00 */
[----:B------:R-:W-:Y:S01]  /*0ed0*/  IADD3 R51, PT, PT, R29, 0x50, RZ ;  /* 0x000000501d337810 */ /* 0x000fe20007ffe0ff */
[----:B------:R2:W5:Y:S01]  /*0ee0*/  @!P2 LDG.E R11, desc[UR10][R14.64] ;  /* 0x0000000a0e0ba981 */ /* 0x000562000c1e1900 */
[----:B------:R-:W-:Y:S01]  /*0ef0*/  @!P3 IMAD R45, R17, R7, R16 ;  /* 0x00000007112db224 */ /* 0x000fe200078e0210 */
[----:B----4-:R-:W-:-:S04]  /*0f00*/  @!P3 MOV R2, R58 ;  /* 0x0000003a0002b202 */ /* 0x010fc80000000f00 */
[----:B------:R-:W4:Y:S01]  /*0f10*/  @!P3 LDC.64 R20, c[0x0][0x398] ;  /* 0x0000e600ff14bb82 */ /* 0x000f220000000a00 */
[----:B------:R-:W-:Y:S02]  /*0f20*/  @!P3 MOV R3, R61 ;  /* 0x0000003d0003b202 */ /* 0x000fe40000000f00 */
[----:B------:R-:W-:Y:S02]  /*0f30*/  ISETP.GE.U32.AND P2, PT, R51, UR12, PT ;  /* 0x0000000c33007c0c */ /* 0x000fe4000bf46070 */
[----:B------:R-:W-:Y:S01]  /*0f40*/  SHF.R.S32.HI R49, RZ, 0x1f, R51 ;  /* 0x0000001fff317819 */ /* 0x000fe20000011433 */
[----:B------:R-:W-:Y:S01]  /*0f50*/  @!P3 IMAD.WIDE.U32 R6, R17, R6, R2 ;  /* 0x000000061106b225 */ /* 0x000fe200078e0002 */
[----:B0-----:R-:W-:Y:S01]  /*0f60*/  @!P4 IADD3 R12, P0, PT, R43, R12, RZ ;  /* 0x0000000c2b0cc210 */ /* 0x001fe20007f1e0ff */
[----:B------:R-:W0:Y:S01]  /*0f70*/  @!P1 LDC.64 R16, c[0x0][0x3a0] ;  /* 0x0000e800ff109b82 */ /* 0x000e220000000a00 */
[----:B------:R-:W-:Y:S02]  /*0f80*/  ISETP.GE.AND.EX P2, PT, R49, UR13, PT, P2 ;  /* 0x0000000d31007c0c */ /* 0x000fe4000bf46320 */
[----:B------:R-:W-:-:S02]  /*0f90*/  @!P4 IADD3.X R13, PT, PT, R10, R13, RZ, P0, !PT ;  /* 0x0000000d0a0dc210 */ /* 0x000fc400007fe4ff */
[----:B--2---:R-:W-:Y:S02]  /*0fa0*/  @!P4 IADD3 R4, P0, PT, R43, R4, RZ ;  /* 0x000000042b04c210 */ /* 0x004fe40007f1e0ff */
[----:B------:R-:W-:Y:S02]  /*0fb0*/  @!P3 IADD3 R15, PT, PT, R7, R45, RZ ;  /* 0x0000002d070fb210 */ /* 0x000fe40007ffe0ff */
[----:B------:R-:W-:Y:S02]  /*0fc0*/  @!P3 SHF.L.U32 R7, R6, 0x1, RZ ;  /* 0x000000010607b819 */ /* 0x000fe400000006ff */
[----:B------:R-:W-:Y:S02]  /*0fd0*/  @!P4 IADD3.X R5, PT, PT, R10, R5, RZ, P0, !PT ;  /* 0x000000050a05c210 */ /* 0x000fe400007fe4ff */
[----:B------:R-:W-:Y:S02]  /*0fe0*/  CS2R R2, SRZ ;  /* 0x0000000000027805 */ /* 0x000fe4000001ff00 */
[----:B------:R-:W-:-:S02]  /*0ff0*/  @!P3 SHF.L.U64.HI R10, R6, 0x1, R15 ;  /* 0x00000001060ab819 */ /* 0x000fc4000001020f */
[----:B---3--:R-:W-:Y:S01]  /*1000*/  @!P3 IADD3 R22, P0, PT, R7, R22, RZ ;  /* 0x000000160716b210 */ /* 0x008fe20007f1e0ff */
[----:B------:R-:W2:Y:S01]  /*1010*/  @!P2 LDC.64 R14, c[0x0][0x3f8] ;  /* 0x0000fe00ff0eab82 */ /* 0x000ea20000000a00 */
[----:B------:R-:W-:Y:S01]  /*1020*/  IADD3 R47, PT, PT, R29, 0x58, RZ ;  /* 0x000000581d2f7810 */ /* 0x000fe20007ffe0ff */
[----:B------:R1:W5:Y:S01]  /*1030*/  @!P4 LDG.E R2, desc[UR10][R12.64] ;  /* 0x0000000a0c02c981 */ /* 0x000362000c1e1900 */
[----:B------:R-:W-:Y:S02]  /*1040*/  @!P3 IADD3.X R23, PT, PT, R10, R23, RZ, P0, !PT ;  /* 0x000000170a17b210 */ /* 0x000fe400007fe4ff */
[----:B------:R-:W-:Y:S01]  /*1050*/  ISETP.GE.U32.AND P0, PT, R47, UR12, PT ;  /* 0x0000000c2f007c0c */ /* 0x000fe2000bf06070 */
[----:B------:R3:W5:Y:S01]  /*1060*/  @!P4 LDG.E R3, desc[UR10][R4.64] ;  /* 0x0000000a0403c981 */ /* 0x000762000c1e1900 */
[----:B------:R-:W-:Y:S02]  /*1070*/  SHF.R.S32.HI R43, RZ, 0x1f, R47 ;  /* 0x0000001fff2b7819 */ /* 0x000fe4000001142f */
[----:B----4-:R-:W-:-:S02]  /*1080*/  @!P3 IADD3 R20, P4, PT, R7, R20, RZ ;  /* 0x000000140714b210 */ /* 0x010fc40007f9e0ff */
[----:B------:R-:W-:Y:S01]  /*1090*/  ISETP.GE.AND.EX P0, PT, R43, UR13, PT, P0 ;  /* 0x0000000d2b007c0c */ /* 0x000fe2000bf06300 */
[----:B-1----:R-:W-:Y:S01]  /*10a0*/  @!P1 IMAD R12, R25, R8, RZ ;  /* 0x00000008190c9224 */ /* 0x002fe200078e02ff */
[----:B------:R-:W1:Y:S01]  /*10b0*/  @!P1 LDC.64 R6, c[0x0][0x398] ;  /* 0x0000e600ff069b82 */ /* 0x000e620000000a00 */
[----:B------:R-:W-:Y:S02]  /*10c0*/  @!P1 MOV R13, R61 ;  /* 0x0000003d000d9202 */ /* 0x000fe40000000f00 */
[----:B------:R-:W-:Y:S01]  /*10d0*/  @!P1 IMAD R45, R19, R9, R12 ;  /* 0x00000009132d9224 */ /* 0x000fe200078e020c */
[----:B------:R-:W-:-:S05]  /*10e0*/  @!P1 MOV R12, R58 ;  /* 0x0000003a000c9202 */ /* 0x000fca0000000f00 */
[----:B------:R-:W-:Y:S01]  /*10f0*/  @!P1 IMAD.WIDE.U32 R8, R19, R8, R12 ;  /* 0x0000000813089225 */ /* 0x000fe200078e000c */
[----:B---3--:R-:W-:Y:S01]  /*1100*/  CS2R R4, SRZ ;  /* 0x0000000000047805 */ /* 0x008fe2000001ff00 */
[----:B------:R-:W3:Y:S01]  /*1110*/  @!P0 LDC.64 R12, c[0x0][0x3f8] ;  /* 0x0000fe00ff0c8b82 */ /* 0x000ee20000000a00 */
[----:B------:R-:W-:Y:S02]  /*1120*/  @!P3 IADD3.X R21, PT, PT, R10, R21, RZ, P4, !PT ;  /* 0x000000150a15b210 */ /* 0x000fe400027fe4ff */
[----:B------:R-:W-:Y:S02]  /*1130*/  @!P1 IADD3 R9, PT, PT, R9, R45, RZ ;  /* 0x0000002d09099210 */ /* 0x000fe40007ffe0ff */
[C---:B------:R-:W-:Y:S01]  /*1140*/  @!P1 SHF.L.U32 R53, R8.reuse, 0x1, RZ ;  /* 0x0000000108359819 */ /* 0x040fe200000006ff */
[----:B------:R1:W5:Y:S01]  /*1150*/  @!P3 LDG.E R4, desc[UR10][R22.64] ;  /* 0x0000000a1604b981 */ /* 0x000362000c1e1900 */
[----:B------:R-:W-:Y:S01]  /*1160*/  IADD3 R25, PT, PT, R29, 0x60, RZ ;  /* 0x000000601d197810 */ /* 0x000fe20007ffe0ff */
[----:B--2---:R-:W-:Y:S01]  /*1170*/  @!P2 IMAD R24, R49, R14, RZ ;  /* 0x0000000e3118a224 */ /* 0x004fe200078e02ff */
[----:B------:R-:W-:Y:S01]  /*1180*/  @!P1 SHF.L.U64.HI R10, R8, 0x1, R9 ;  /* 0x00000001080a9819 */ /* 0x000fe20000010209 */
[----:B------:R2:W5:Y:S01]  /*1190*/  @!P3 LDG.E R5, desc[UR10][R20.64] ;  /* 0x0000000a1405b981 */ /* 0x000562000c1e1900 */
[----:B0-----:R-:W-:Y:S01]  /*11a0*/  @!P1 IADD3 R48, P4, PT, R53, R16, RZ ;  /* 0x0000001035309210 */ /* 0x001fe20007f9e0ff */
[----:B------:R-:W0:Y:S01]  /*11b0*/  @!P2 LDC.64 R18, c[0x0][0x3a0] ;  /* 0x0000e800ff12ab82 */ /* 0x000e220000000a00 */
[----:B------:R-:W-:-:S02]  /*11c0*/  ISETP.GE.U32.AND P3, PT, R25, UR12, PT ;  /* 0x0000000c19007c0c */ /* 0x000fc4000bf66070 */
[----:B------:R-:W-:Y:S02]  /*11d0*/  SHF.R.S32.HI R45, RZ, 0x1f, R25 ;  /* 0x0000001fff2d7819 */ /* 0x000fe40000011419 */
[----:B------:R-:W-:Y:S02]  /*11e0*/  @!P1 IADD3.X R49, PT, PT, R10, R17, RZ, P4, !PT ;  /* 0x000000110a319210 */ /* 0x000fe400027fe4ff */
[----:B------:R-:W-:Y:S01]  /*11f0*/  @!P2 MOV R16, R58 ;  /* 0x0000003a0010a202 */ /* 0x000fe20000000f00 */
[----:B------:R-:W4:Y:S01]  /*1200*/  @!P2 LDC.64 R8, c[0x0][0x398] ;  /* 0x0000e600ff08ab82 */ /* 0x000f220000000a00 */
[----:B------:R-:W-:Y:S02]  /*1210*/  @!P2 MOV R17, R61 ;  /* 0x0000003d0011a202 */ /* 0x000fe40000000f00 */
[----:B------:R-:W-:Y:S02]  /*1220*/  ISETP.GE.AND.EX P3, PT, R45, UR13, PT, P3 ;  /* 0x0000000d2d007c0c */ /* 0x000fe4000bf66330 */
[----:B-1----:R-:W-:Y:S01]  /*1230*/  @!P1 IADD3 R22, P5, PT, R53, R6, RZ ;  /* 0x0000000635169210 */ /* 0x002fe20007fbe0ff */
[----:B------:R-:W-:-:S02]  /*1240*/  @!P2 IMAD R15, R51, R15, R24 ;  /* 0x0000000f330fa224 */ /* 0x000fc400078e0218 */
[----:B------:R-:W-:Y:S01]  /*1250*/  @!P2 IMAD.WIDE.U32 R16, R51, R14, R16 ;  /* 0x0000000e3310a225 */ /* 0x000fe200078e0010 */
[----:B------:R-:W-:Y:S02]  /*1260*/  @!P1 IADD3.X R23, PT, PT, R10, R7, RZ, P5, !PT ;  /* 0x000000070a179210 */ /* 0x000fe40002ffe4ff */
[----:B------:R-:W-:Y:S02]  /*1270*/  CS2R R6, SRZ ;  /* 0x0000000000067805 */ /* 0x000fe4000001ff00 */
[----:B------:R-:W-:Y:S02]  /*1280*/  IADD3 R46, PT, PT, R29, 0x68, RZ ;  /* 0x000000681d2e7810 */ /* 0x000fe40007ffe0ff */
[----:B------:R-:W-:Y:S01]  /*1290*/  @!P2 IADD3 R17, PT, PT, R17, R15, RZ ;  /* 0x0000000f1111a210 */ /* 0x000fe20007ffe0ff */
[----:B---3--:R-:W-:Y:S01]  /*12a0*/  @!P0 IMAD R24, R43, R12, RZ ;  /* 0x0000000c2b188224 */ /* 0x008fe200078e02ff */
[C---:B--2---:R-:W-:Y:S01]  /*12b0*/  @!P2 SHF.L.U32 R21, R16.reuse, 0x1, RZ ;  /* 0x000000011015a819 */ /* 0x044fe200000006ff */
[----:B------:R-:W5:Y:S01]  /*12c0*/  @!P1 LDG.E R6, desc[UR10][R48.64] ;  /* 0x0000000a30069981 */ /* 0x000f62000c1e1900 */
[----:B------:R-:W1:Y:S01]  /*12d0*/  @!P3 LDC.64 R14, c[0x0][0x3f8] ;  /* 0x0000fe00ff0ebb82 */ /* 0x000e620000000a00 */
[----:B------:R-:W-:-:S02]  /*12e0*/  @!P2 SHF.L.U64.HI R10, R16, 0x1, R17 ;  /* 0x00000001100aa819 */ /* 0x000fc40000010211 */
[----:B------:R2:W5:Y:S01]  /*12f0*/  @!P1 LDG.E R7, desc[UR10][R22.64] ;  /* 0x0000000a16079981 */ /* 0x000562000c1e1900 */
[----:B------:R-:W-:Y:S02]  /*1300*/  ISETP.GE.U32.AND P1, PT, R46, UR12, PT ;  /* 0x0000000c2e007c0c */ /* 0x000fe4000bf26070 */
[----:B------:R-:W-:Y:S02]  /*1310*/  SHF.R.S32.HI R43, RZ, 0x1f, R46 ;  /* 0x0000001fff2b7819 */ /* 0x000fe4000001142e */
[----:B------:R-:W3:Y:S02]  /*1320*/  @!P0 LDC.64 R16, c[0x0][0x3a0] ;  /* 0x0000e800ff108b82 */ /* 0x000ee40000000a00 */
[----:B------:R-:W-:Y:S02]  /*1330*/  ISETP.GE.AND.EX P1, PT, R43, UR13, PT, P1 ;  /* 0x0000000d2b007c0c */ /* 0x000fe4000bf26310 */
[----:B--2---:R-:W-:Y:S02]  /*1340*/  @!P0 MOV R22, R58 ;  /* 0x0000003a00168202 */ /* 0x004fe40000000f00 */
[----:B------:R-:W-:Y:S01]  /*1350*/  @!P0 MOV R23, R61 ;  /* 0x0000003d00178202 */ /* 0x000fe20000000f00 */
[----:B------:R-:W-:Y:S01]  /*1360*/  @!P0 IMAD R49, R47, R13, R24 ;  /* 0x0000000d2f318224 */ /* 0x000fe200078e0218 */
[----:B0-----:R-:W-:-:S02]  /*1370*/  @!P2 IADD3 R20, P4, PT, R21, R18, RZ ;  /* 0x000000121514a210 */ /* 0x001fc40007f9e0ff */
[----:B----4-:R-:W-:Y:S01]  /*1380*/  @!P2 IADD3 R18, P5, PT, R21, R8, RZ ;  /* 0x000000081512a210 */ /* 0x010fe20007fbe0ff */
[----:B------:R-:W-:Y:S01]  /*1390*/  @!P0 IMAD.WIDE.U32 R12, R47, R12, R22 ;  /* 0x0000000c2f0c8225 */ /* 0x000fe200078e0016 */
[C---:B------:R-:W-:Y:S02]  /*13a0*/  @!P2 IADD3.X R21, PT, PT, R10.reuse, R19, RZ, P4, !PT ;  /* 0x000000130a15a210 */ /* 0x040fe400027fe4ff */
[----:B------:R-:W-:Y:S02]  /*13b0*/  @!P2 IADD3.X R19, PT, PT, R10, R9, RZ, P5, !PT ;  /* 0x000000090a13a210 */ /* 0x000fe40002ffe4ff */
[----:B------:R-:W-:Y:S02]  /*13c0*/  CS2R R8, SRZ ;  /* 0x0000000000087805 */ /* 0x000fe4000001ff00 */
[----:B------:R-:W-:Y:S01]  /*13d0*/  @!P0 IADD3 R13, PT, PT, R13, R49, RZ ;  /* 0x000000310d0d8210 */ /* 0x000fe20007ffe0ff */
[----:B------:R-:W-:Y:S01]  /*13e0*/  UIMAD.WIDE UR8, UR6, 0x8, UR8 ;  /* 0x00000008060878a5 */ /* 0x000fe2000f8e0208 */
[----:B------:R-:W0:Y:S01]  /*13f0*/  @!P1 LDC.64 R22, c[0x0][0x3f8] ;  /* 0x0000fe00ff169b82 */ /* 0x000e220000000a00 */
[----:B------:R-:W-:-:S02]  /*1400*/  @!P0 SHF.L.U32 R51, R12, 0x1, RZ ;  /* 0x000000010c338819 */ /* 0x000fc400000006ff */
[----:B------:R-:W-:Y:S01]  /*1410*/  @!P0 SHF.L.U64.HI R44, R12, 0x1, R13 ;  /* 0x000000010c2c8819 */ /* 0x000fe2000001020d */
[----:B------:R2:W5:Y:S04]  /*1420*/  @!P2 LDG.E R9, desc[UR10][R18.64] ;  /* 0x0000000a1209a981 */ /* 0x000568000c1e1900 */
[----:B------:R-:W4:Y:S01]  /*1430*/  @!P0 LDC.64 R12, c[0x0][0x398] ;  /* 0x0000e600ff0c8b82 */ /* 0x000f220000000a00 */
[----:B------:R2:W5:Y:S01]  /*1440*/  @!P2 LDG.E R8, desc[UR10][R20.64] ;  /* 0x0000000a1408a981 */ /* 0x000562000c1e1900 */
[----:B-1----:R-:W-:Y:S01]  /*1450*/  @!P3 IMAD R10, R45, R14, RZ ;  /* 0x0000000e2d0ab224 */ /* 0x002fe200078e02ff */
[----:B---3--:R-:W-:Y:S02]  /*1460*/  @!P0 IADD3 R24, P2, PT, R51, R16, RZ ;  /* 0x0000001033188210 */ /* 0x008fe40007f5e0ff */
[----:B--2---:R-:W-:-:S02]  /*1470*/  MOV R18, UR8 ;  /* 0x0000000800127c02 */ /* 0x004fc40008000f00 */
[----:B------:R-:W-:Y:S02]  /*1480*/  MOV R19, UR9 ;  /* 0x0000000900137c02 */ /* 0x000fe40008000f00 */
[----:B------:R-:W-:Y:S02]  /*1490*/  @!P3 MOV R20, R58 ;  /* 0x0000003a0014b202 */ /* 0x000fe40000000f00 */
[----:B------:R-:W-:Y:S02]  /*14a0*/  @!P3 MOV R21, R61 ;  /* 0x0000003d0015b202 */ /* 0x000fe40000000f00 */
[----:B------:R-:W-:Y:S01]  /*14b0*/  IADD3 R48, PT, PT, R29, 0x70, RZ ;  /* 0x000000701d307810 */ /* 0x000fe20007ffe0ff */
[C---:B------:R-:W-:Y:S01]  /*14c0*/  @!P3 IMAD R45, R25.reuse, R15, R10 ;  /* 0x0000000f192db224 */ /* 0x040fe200078e020a */
[----:B------:R-:W2:Y:S01]  /*14d0*/  LDG.E.64 R18, desc[UR10][R18.64] ;  /* 0x0000000a12127981 */ /* 0x000ea2000c1e1b00 */
[----:B------:R-:W-:Y:S01]  /*14e0*/  @!P3 IMAD.WIDE.U32 R20, R25, R14, R20 ;  /* 0x0000000e1914b225 */ /* 0x000fe200078e0014 */
[----:B------:R-:W-:Y:S01]  /*14f0*/  @!P0 IADD3.X R25, PT, PT, R44, R17, RZ, P2, !PT ;  /* 0x000000112c198210 */ /* 0x000fe200017fe4ff */
[----:B------:R-:W1:Y:S01]  /*1500*/  @!P3 LDC.64 R14, c[0x0][0x3a0] ;  /* 0x0000e800ff0ebb82 */ /* 0x000e620000000a00 */
[----:B------:R-:W-:-:S02]  /*1510*/  ISETP.GE.U32.AND P2, PT, R48, UR12, PT ;  /* 0x0000000c30007c0c */ /* 0x000fc4000bf46070 */
[----:B------:R-:W-:Y:S01]  /*1520*/  SHF.R.S32.HI R53, RZ, 0x1f, R48 ;  /* 0x0000001fff357819 */ /* 0x000fe20000011430 */
[----:B------:R-:W-:-:S03]  /*1530*/  HFMA2 R10, -RZ, RZ, 0, 0 ;  /* 0x00000000ff0a7431 */ /* 0x000fc600000001ff */
[----:B------:R-:W-:Y:S01]  /*1540*/  ISETP.GE.AND.EX P2, PT, R53, UR13, PT, P2 ;  /* 0x0000000d35007c0c */ /* 0x000fe2000bf46320 */
[----:B------:R-:W3:Y:S01]  /*1550*/  @!P3 LDC.64 R16, c[0x0][0x398] ;  /* 0x0000e600ff10bb82 */ /* 0x000ee20000000a00 */
[----:B------:R-:W-:Y:S01]  /*1560*/  @!P3 IADD3 R21, PT, PT, R21, R45, RZ ;  /* 0x0000002d1515b210 */ /* 0x000fe20007ffe0ff */
[----:B------:R4:W5:Y:S01]  /*1570*/  @!P0 LDG.E R10, desc[UR10][R24.64] ;  /* 0x0000000a180a8981 */ /* 0x000962000c1e1900 */
[----:B------:R-:W-:Y:S01]  /*1580*/  IADD3 R29, PT, PT, R29, 0x78, RZ ;  /* 0x000000781d1d7810 */ /* 0x000fe20007ffe0ff */
[----:B0-----:R-:W-:Y:S01]  /*1590*/  @!P1 IMAD R55, R43, R22, RZ ;  /* 0x000000162b379224 */ /* 0x001fe200078e02ff */
[----:B----4-:R-:W-:Y:S02]  /*15a0*/  @!P0 IADD3 R50, P5, PT, R51, R12, RZ ;  /* 0x0000000c33328210 */ /* 0x010fe40007fbe0ff */
[----:B------:R-:W-:Y:S01]  /*15b0*/  ISETP.GE.U32.AND P4, PT, R29, UR12, PT ;  /* 0x0000000c1d007c0c */ /* 0x000fe2000bf86070 */
[----:B------:R-:W-:Y:S01]  /*15c0*/  @!P1 IMAD R55, R46, R23, R55 ;  /* 0x000000172e379224 */ /* 0x000fe200078e0237 */
[----:B------:R-:W-:-:S02]  /*15d0*/  @!P1 MOV R24, R58 ;  /* 0x0000003a00189202 */ /* 0x000fc40000000f00 */
[----:B------:R-:W-:Y:S02]  /*15e0*/  @!P1 MOV R25, R61 ;  /* 0x0000003d00199202 */ /* 0x000fe40000000f00 */
[----:B------:R-:W-:Y:S02]  /*15f0*/  SHF.R.S32.HI R49, RZ, 0x1f, R29 ;  /* 0x0000001fff317819 */ /* 0x000fe4000001141d */
[----:B------:R-:W-:Y:S01]  /*1600*/  @!P3 SHF.L.U32 R45, R20, 0x1, RZ ;  /* 0x00000001142db819 */ /* 0x000fe200000006ff */
[----:B------:R-:W-:Y:S01]  /*1610*/  @!P1 IMAD.WIDE.U32 R46, R46, R22, R24 ;  /* 0x000000162e2e9225 */ /* 0x000fe200078e0018 */
[----:B------:R-:W-:Y:S01]  /*1620*/  @!P3 SHF.L.U64.HI R12, R20, 0x1, R21 ;  /* 0x00000001140cb819 */ /* 0x000fe20000010215 */
[----:B------:R-:W0:Y:S01]  /*1630*/  @!P2 LDC.64 R24, c[0x0][0x3f8] ;  /* 0x0000fe00ff18ab82 */ /* 0x000e220000000a00 */
[----:B------:R-:W-:-:S07]  /*1640*/  ISETP.GE.AND.EX P4, PT, R49, UR13, PT, P4 ;  /* 0x0000000d31007c0c */ /* 0x000fce000bf86340 */
[----:B------:R-:W4:Y:S01]  /*1650*/  @!P1 LDC.64 R20, c[0x0][0x3a0] ;  /* 0x0000e800ff149b82 */ /* 0x000f220000000a00 */
[----:B------:R-:W-:Y:S02]  /*1660*/  @!P0 IADD3.X R51, PT, PT, R44, R13, RZ, P5, !PT ;  /* 0x0000000d2c338210 */ /* 0x000fe40002ffe4ff */
[C---:B-1----:R-:W-:Y:S02]  /*1670*/  @!P3 IADD3 R14, P6, PT, R45.reuse, R14, RZ ;  /* 0x0000000e2d0eb210 */ /* 0x042fe40007fde0ff */
[----:B---3--:R-:W-:Y:S02]  /*1680*/  @!P3 IADD3 R16, P5, PT, R45, R16, RZ ;  /* 0x000000102d10b210 */ /* 0x008fe40007fbe0ff */
[C---:B------:R-:W-:Y:S01]  /*1690*/  @!P3 IADD3.X R15, PT, PT, R12.reuse, R15, RZ, P6, !PT ;  /* 0x0000000f0c0fb210 */ /* 0x040fe200037fe4ff */
[----:B------:R-:W1:Y:S01]  /*16a0*/  @!P1 LDC.64 R22, c[0x0][0x398] ;  /* 0x0000e600ff169b82 */ /* 0x000e620000000a00 */
[----:B------:R-:W-:Y:S02]  /*16b0*/  @!P3 IADD3.X R17, PT, PT, R12, R17, RZ, P5, !PT ;  /* 0x000000110c11b210 */ /* 0x000fe40002ffe4ff */
[----:B------:R-:W-:-:S05]  /*16c0*/  @!P1 IADD3 R55, PT, PT, R47, R55, RZ ;  /* 0x000000372f379210 */ /* 0x000fca0007ffe0ff */
[----:B------:R-:W3:Y:S01]  /*16d0*/  @!P4 LDC.64 R12, c[0x0][0x3f8] ;  /* 0x0000fe00ff0ccb82 */ /* 0x000ee20000000a00 */
[C---:B------:R-:W-:Y:S01]  /*16e0*/  @!P1 SHF.L.U32 R57, R46.reuse, 0x1, RZ ;  /* 0x000000012e399819 */ /* 0x040fe200000006ff */
[----:B------:R-:W-:Y:S01]  /*16f0*/  HFMA2 R43, -RZ, RZ, 0, 0 ;  /* 0x00000000ff2b7431 */ /* 0x000fe200000001ff */
[----:B------:R-:W-:Y:S01]  /*1700*/  @!P1 SHF.L.U64.HI R46, R46, 0x1, R55 ;  /* 0x000000012e2e9819 */ /* 0x000fe20000010237 */
[----:B0-----:R-:W-:Y:S01]  /*1710*/  @!P2 IMAD R53, R53, R24, RZ ;  /* 0x000000183535a224 */ /* 0x001fe200078e02ff */
[----:B----4-:R-:W-:-:S03]  /*1720*/  @!P1 IADD3 R54, P5, PT, R57, R20, RZ ;  /* 0x0000001439369210 */ /* 0x010fc60007fbe0ff */
[----:B------:R0:W5:Y:S01]  /*1730*/  @!P0 LDG.E R43, desc[UR10][R50.64] ;  /* 0x0000000a322b8981 */ /* 0x000162000c1e1900 */
[----:B------:R-:W-:Y:S02]  /*1740*/  @!P2 MOV R52, R58 ;  /* 0x0000003a0034a202 */ /* 0x000fe40000000f00 */
[----:B------:R-:W-:Y:S01]  /*1750*/  @!P1 IADD3.X R55, PT, PT, R46, R21, RZ, P5, !PT ;  /* 0x000000152e379210 */ /* 0x000fe20002ffe4ff */
[C---:B------:R-:W-:Y:S01]  /*1760*/  @!P2 IMAD R21, R48.reuse, R25, R53 ;  /* 0x000000193015a224 */ /* 0x040fe200078e0235 */
[----:B------:R-:W-:Y:S01]  /*1770*/  @!P2 MOV R53, R61 ;  /* 0x0000003d0035a202 */ /* 0x000fe20000000f00 */
[----:B------:R-:W-:Y:S01]  /*1780*/  HFMA2 R45, -RZ, RZ, 0, 0 ;  /* 0x00000000ff2d7431 */ /* 0x000fe200000001ff */
[----:B------:R-:W-:Y:S02]  /*1790*/  ISETP.NE.AND P0, PT, RZ, UR7, PT ;  /* 0x00000007ff007c0c */ /* 0x000fe4000bf05270 */
[----:B------:R-:W-:Y:S01]  /*17a0*/  MOV R44, RZ ;  /* 0x000000ff002c7202 */ /* 0x000fe20000000f00 */
[----:B------:R-:W-:Y:S01]  /*17b0*/  @!P2 IMAD.WIDE.U32 R52, R48, R24, R52 ;  /* 0x000000183034a225 */ /* 0x000fe200078e0034 */
[----:B0-----:R-:W0:Y:S01]  /*17c0*/  LDC.64 R50, c[0x0][0x3a8] ;  /* 0x0000ea00ff327b82 */ /* 0x001e220000000a00 */
[----:B------:R4:W5:Y:S02]  /*17d0*/  @!P3 LDG.E R45, desc[UR10][R16.64] ;  /* 0x0000000a102db981 */ /* 0x000964000c1e1900 */
[----:B---3--:R-:W-:-:S02]  /*17e0*/  @!P4 IMAD R20, R49, R12, RZ ;  /* 0x0000000c3114c224 */ /* 0x008fc400078e02ff */
[----:B------:R3:W5:Y:S01]  /*17f0*/  @!P3 LDG.E R44, desc[UR10][R14.64] ;  /* 0x0000000a0e2cb981 */ /* 0x000762000c1e1900 */
[----:B-1----:R-:W-:-:S03]  /*1800*/  @!P1 IADD3 R56, P3, PT, R57, R22, RZ ;  /* 0x0000001639389210 */ /* 0x002fc60007f7e0ff */
[----:B------:R-:W1:Y:S01]  /*1810*/  @P0 LDC.64 R24, c[0x0][0x3b0] ;  /* 0x0000ec00ff180b82 */ /* 0x000e620000000a00 */
[----:B----4-:R-:W-:Y:S01]  /*1820*/  @!P2 IADD3 R17, PT, PT, R53, R21, RZ ;  /* 0x000000153511a210 */ /* 0x010fe20007ffe0ff */
[----:B------:R-:W-:Y:S01]  /*1830*/  @!P4 IMAD R53, R29, R13, R20 ;  /* 0x0000000d1d35c224 */ /* 0x000fe200078e0214 */
[----:B------:R-:W-:-:S05]  /*1840*/  @!P2 SHF.L.U32 R49, R52, 0x1, RZ ;  /* 0x000000013431a819 */ /* 0x000fca00000006ff */
[----:B---3--:R-:W3:Y:S01]  /*1850*/  @!P2 LDC.64 R14, c[0x0][0x3a0] ;  /* 0x0000e800ff0eab82 */ /* 0x008ee20000000a00 */
[----:B------:R-:W-:Y:S02]  /*1860*/  @!P1 IADD3.X R57, PT, PT, R46, R23, RZ, P3, !PT ;  /* 0x000000172e399210 */ /* 0x000fe40001ffe4ff */
[----:B------:R-:W-:Y:S02]  /*1870*/  @!P2 SHF.L.U64.HI R52, R52, 0x1, R17 ;  /* 0x000000013434a819 */ /* 0x000fe40000010211 */
[----:B------:R-:W-:-:S03]  /*1880*/  CS2R R46, SRZ ;  /* 0x00000000002e7805 */ /* 0x000fc6000001ff00 */
[----:B------:R-:W4:Y:S03]  /*1890*/  @!P2 LDC.64 R16, c[0x0][0x398] ;  /* 0x0000e600ff10ab82 */ /* 0x000f260000000a00 */
[----:B------:R0:W5:Y:S04]  /*18a0*/  @!P1 LDG.E R46, desc[UR10][R54.64] ;  /* 0x0000000a362e9981 */ /* 0x000168000c1e1900 */
[----:B------:R-:W5:Y:S01]  /*18b0*/  @!P1 LDG.E R47, desc[UR10][R56.64] ;  /* 0x0000000a382f9981 */ /* 0x000f62000c1e1900 */
[----:B------:R-:W4:Y:S08]  /*18c0*/  @!P4 LDC.64 R20, c[0x0][0x3a0] ;  /* 0x0000e800ff14cb82 */ /* 0x000f300000000a00 */
[----:B------:R-:W4:Y:S01]  /*18d0*/  @!P4 LDC.64 R22, c[0x0][0x398] ;  /* 0x0000e600ff16cb82 */ /* 0x000f220000000a00 */
[----:B0-----:R-:W-:-:S02]  /*18e0*/  @!P4 MOV R54, R58 ;  /* 0x0000003a0036c202 */ /* 0x001fc40000000f00 */
[----:B------:R-:W-:-:S03]  /*18f0*/  @!P4 MOV R55, R61 ;  /* 0x0000003d0037c202 */ /* 0x000fc60000000f00 */
[----:B------:R-:W-:Y:S01]  /*1900*/  @!P4 IMAD.WIDE.U32 R54, R29, R12, R54 ;  /* 0x0000000c1d36c225 */ /* 0x000fe200078e0036 */
[----:B------:R-:W-:Y:S02]  /*1910*/  LEA R29, R27, R28, 0x7 ;  /* 0x0000001c1b1d7211 */ /* 0x000fe400078e38ff */
[----:B---3--:R-:W-:Y:S02]  /*1920*/  @!P2 IADD3 R14, P1, PT, R49, R14, RZ ;  /* 0x0000000e310ea210 */ /* 0x008fe40007f3e0ff */
[----:B------:R-:W-:Y:S02]  /*1930*/  @!P4 IADD3 R55, PT, PT, R55, R53, RZ ;  /* 0x000000353737c210 */ /* 0x000fe40007ffe0ff */
[----:B------:R-:W-:Y:S01]  /*1940*/  @!P4 SHF.L.U32 R53, R54, 0x1, RZ ;  /* 0x000000013635c819 */ /* 0x000fe200000006ff */
[----:B-1----:R-:W-:Y:S01]  /*1950*/  @P0 IMAD.WIDE R24, R29, 0x2, R24 ;  /* 0x000000021d180825 */ /* 0x002fe200078e0218 */
[----:B------:R-:W-:Y:S02]  /*1960*/  @!P2 IADD3.X R15, PT, PT, R52, R15, RZ, P1, !PT ;  /* 0x0000000f340fa210 */ /* 0x000fe40000ffe4ff */
[----:B----4-:R-:W-:Y:S01]  /*1970*/  @!P2 IADD3 R16, P1, PT, R49, R16, RZ ;  /* 0x000000103110a210 */ /* 0x010fe20007f3e0ff */
[----:B------:R-:W-:Y:S01]  /*1980*/  IMAD.WIDE R28, R29, 0x2, R50 ;  /* 0x000000021d1c7825 */ /* 0x000fe200078e0232 */
[----:B------:R-:W-:-:S02]  /*1990*/  @!P4 SHF.L.U64.HI R54, R54, 0x1, R55 ;  /* 0x000000013636c819 */ /* 0x000fc40000010237 */
[C---:B------:R-:W-:Y:S02]  /*19a0*/  @!P4 IADD3 R20, P3, PT, R53.reuse, R20, RZ ;  /* 0x000000143514c210 */ /* 0x040fe40007f7e0ff */
[----:B------:R-:W-:Y:S02]  /*19b0*/  @!P4 IADD3 R22, P5, PT, R53, R22, RZ ;  /* 0x000000163516c210 */ /* 0x000fe40007fbe0ff */
[----:B------:R-:W-:Y:S02]  /*19c0*/  CS2R R50, SRZ ;  /* 0x0000000000327805 */ /* 0x000fe4000001ff00 */
[----:B------:R-:W-:Y:S01]  /*19d0*/  MOV R49, RZ ;  /* 0x000000ff00317202 */ /* 0x000fe20000000f00 */
[----:B------:R-:W3:Y:S01]  /*19e0*/  @P0 LDG.E.U16 R12, desc[UR10][R24.64] ;  /* 0x0000000a180c0981 */ /* 0x000ee2000c1e1500 */
[----:B------:R-:W-:Y:S02]  /*19f0*/  @!P2 IADD3.X R17, PT, PT, R52, R17, RZ, P1, !PT ;  /* 0x000000113411a210 */ /* 0x000fe40000ffe4ff */
[C---:B------:R-:W-:Y:S01]  /*1a00*/  @!P4 IADD3.X R21, PT, PT, R54.reuse, R21, RZ, P3, !PT ;  /* 0x000000153615c210 */ /* 0x040fe20001ffe4ff */
[----:B------:R-:W4:Y:S01]  /*1a10*/  @P0 LDG.E.U16 R13, desc[UR10][R24.64+0x2] ;  /* 0x0000020a180d0981 */ /* 0x000f22000c1e1500 */
[----:B------:R-:W-:-:S03]  /*1a20*/  @!P4 IADD3.X R23, PT, PT, R54, R23, RZ, P5, !PT ;  /* 0x000000173617c210 */ /* 0x000fc60002ffe4ff */
[----:B------:R-:W4:Y:S04]  /*1a30*/  LDG.E.U16 R53, desc[UR10][R28.64] ;  /* 0x0000000a1c357981 */ /* 0x000f28000c1e1500 */
[----:B------:R-:W4:Y:S04]  /*1a40*/  LDG.E.U16 R52, desc[UR10][R28.64+0x2] ;  /* 0x0000020a1c347981 */ /* 0x000f28000c1e1500 */
[----:B------:R-:W5:Y:S04]  /*1a50*/  @!P2 LDG.E R51, desc[UR10][R16.64] ;  /* 0x0000000a1033a981 */ /* 0x000f68000c1e1900 */
[----:B------:R-:W5:Y:S04]  /*1a60*/  @!P4 LDG.E R50, desc[UR10][R20.64] ;  /* 0x0000000a1432c981 */ /* 0x000f68000c1e1900 */
[----:B------:R-:W5:Y:S01]  /*1a70*/  @!P4 LDG.E R49, desc[UR10][R22.64] ;  /* 0x0000000a1631c981 */ /* 0x000f62000c1e1900 */
[----:B------:R-:W-:-:S06]  /*1a80*/  HFMA2 R48, -RZ, RZ, 0, 0 ;  /* 0x00000000ff307431 */ /* 0x000fcc00000001ff */
[----:B------:R0:W5:Y:S01]  /*1a90*/  @!P2 LDG.E R48, desc[UR10][R14.64] ;  /* 0x0000000a0e30a981 */ /* 0x000162000c1e1900 */
[----:B------:R-:W-:Y:S01]  /*1aa0*/  UISETP.NE.AND UP1, UPT, UR7, URZ, UPT ;  /* 0x000000ff0700728c */ /* 0x000fe2000bf25270 */
[----:B------:R-:W-:Y:S01]  /*1ab0*/  CS2R R54, SRZ ;  /* 0x0000000000367805 */ /* 0x000fe2000001ff00 */
[----:B------:R-:W-:Y:S01]  /*1ac0*/  UMOV UR12, 0x3f800000 ;  /* 0x3f800000000c7882 */ /* 0x000fe20000000000 */
[----:B--2---:R-:W-:-:S13]  /*1ad0*/  R2UR UR9, R18 ;  /* 0x00000000120972ca */ /* 0x004fda00000e0000 */
[----:B0-----:R-:W-:-:S05]  /*1ae0*/  MOV R14, UR9 ;  /* 0x00000009000e7c02 */ /* 0x001fca0008000f00 */
[----:B------:R-:W-:-:S05]  /*1af0*/  FFMA.FTZ R19, -R14, UR9, R19 ;  /* 0x000000090e137c23 */ /* 0x000fca0008010113 */
[----:B------:R-:W-:-:S13]  /*1b00*/  FSETP.GTU.FTZ.AND P1, PT, R19, RZ, PT ;  /* 0x000000ff1300720b */ /* 0x000fda0003f3c000 */
[----:B------:R-:W-:-:S05]  /*1b10*/  VOTEU.ANY UP0, P1 ;  /* 0x0000000000ff7886 */ /* 0x000fca0000800100 */
[----:B------:R-:W0:Y:S01]  /*1b20*/  @UP0 LDCU UR5, c[0x0][0x3c0] ;  /* 0x00007800ff0507ac */ /* 0x000e220008000800 */
[----:B------:R-:W-:-:S13]  /*1b30*/  PLOP3.LUT P1, PT, PT, PT, UP0, 0x80, 0x8 ;  /* 0x000000000008781c */ /* 0x000fda0003f2f008 */
[----:B0-----:R-:W-:-:S06]  /*1b40*/  @P1 FADD.FTZ R14, R19, UR5 ;  /* 0x00000005130e1e21 */ /* 0x001fcc0008010000 */
[----:B------:R-:W0:Y:S02]  /*1b50*/  @P1 MUFU.RSQ R14, R14 ;  /* 0x0000000e000e1308 */ /* 0x000e240000001400 */
[----:B0-----:R-:W-:-:S13]  /*1b60*/  @P1 R2UR UR5, R14 ;  /* 0x000000000e0512ca */ /* 0x001fda00000e0000 */
[----:B------:R-:W-:Y:S01]  /*1b70*/  @UP0 UMOV UR12, UR5 ;  /* 0x00000005000c0c82 */ /* 0x000fe20008000000 */
[----:B---3--:R-:W-:Y:S02]  /*1b80*/  @P0 SHF.L.U32 R54, R12, 0x10, RZ ;  /* 0x000000100c360819 */ /* 0x008fe400000006ff */
[----:B----4-:R-:W-:Y:S02]  /*1b90*/  @P0 SHF.L.U32 R55, R13, 0x10, RZ ;  /* 0x000000100d370819 */ /* 0x010fe400000006ff */
[----:B------:R-:W-:Y:S02]  /*1ba0*/  SHF.L.U32 R53, R53, 0x10, RZ ;  /* 0x0000001035357819 */ /* 0x000fe400000006ff */
[----:B------:R-:W-:Y:S01]  /*1bb0*/  SHF.L.U32 R52, R52, 0x10, RZ ;  /* 0x0000001034347819 */ /* 0x000fe200000006ff */
[----:B------:R-:W-:Y:S06]  /*1bc0*/  BRA.U UP1, `(.L_x_863) ;  /* 0x0000001101847547 */ /* 0x000fec000b800000 */
[--C-:B-----5:R-:W-:Y:S02]  /*1bd0*/  HADD2.F32 R14, -RZ, R42.reuse.H0_H0 ;  /* 0x2000002aff0e7230 */ /* 0x120fe40000004100 */
[----:B------:R-:W-:Y:S02]  /*1be0*/  HADD2.F32 R15, -RZ, R42.H1_H1 ;  /* 0x3000002aff0f7230 */ /* 0x000fe40000004100 */
[--C-:B------:R-:W-:Y:S02]  /*1bf0*/  HADD2.F32 R12, -RZ, R41.reuse.H0_H0 ;  /* 0x20000029ff0c7230 */ /* 0x100fe40000004100 */
[----:B------:R-:W-:Y:S01]  /*1c00*/  FADD.FTZ R14, R14, -UR9 ;  /* 0x800000090e0e7e21 */ /* 0x000fe20008010000 */
[----:B------:R-:W-:Y:S02]  /*1c10*/  HADD2.F32 R13, -RZ, R41.H1_H1 ;  /* 0x30000029ff0d7230 */ /* 0x000fe40000004100 */
[----:B------:R-:W-:Y:S01]  /*1c20*/  FADD.FTZ R16, R15, -UR9 ;  /* 0x800000090f107e21 */ /* 0x000fe20008010000 */
[----:B------:R-:W-:-:S02]  /*1c30*/  HADD2.F32 R20, -RZ, R40.H0_H0 ;  /* 0x20000028ff147230 */ /* 0x000fc40000004100 */
[----:B------:R-:W-:Y:S01]  /*1c40*/  FMUL.FTZ R18, R53, R12 ;  /* 0x0000000c35127220 */ /* 0x000fe20000410000 */
[----:B------:R-:W-:Y:S01]  /*1c50*/  FMUL.FTZ R15, R14, UR12 ;  /* 0x0000000c0e0f7c20 */ /* 0x000fe20008410000 */
[----:B------:R-:W-:Y:S01]  /*1c60*/  FMUL.FTZ R14, R16, UR12 ;  /* 0x0000000c100e7c20 */ /* 0x000fe20008410000 */
[----:B------:R-:W-:Y:S01]  /*1c70*/  FMUL.FTZ R17, R52, R13 ;  /* 0x0000000d34117220 */ /* 0x000fe20000410000 */
[----:B------:R-:W-:Y:S01]  /*1c80*/  FADD.FTZ R16, RZ, R18 ;  /* 0x00000012ff107221 */ /* 0x000fe20000010000 */
[----:B------:R-:W-:Y:S01]  /*1c90*/  FFMA.FTZ R19, R15, R18, RZ ;  /* 0x000000120f137223 */ /* 0x000fe200000100ff */
[----:B------:R-:W-:Y:S01]  /*1ca0*/  FADD.FTZ R20, R20, -UR9 ;  /* 0x8000000914147e21 */ /* 0x000fe20008010000 */
[----:B------:R-:W-:Y:S02]  /*1cb0*/  HADD2.F32 R18, -RZ, R39.H0_H0 ;  /* 0x20000027ff127230 */ /* 0x000fe40000004100 */
[----:B------:R-:W-:Y:S01]  /*1cc0*/  FADD.FTZ R16, R17, R16 ;  /* 0x0000001011107221 */ /* 0x000fe20000010000 */
[----:B------:R-:W-:Y:S01]  /*1cd0*/  FFMA.FTZ R19, R14, R17, R19 ;  /* 0x000000110e137223 */ /* 0x000fe20000010013 */
[----:B------:R-:W-:Y:S01]  /*1ce0*/  FFMA.FTZ R15, R12, R15, RZ ;  /* 0x0000000f0c0f7223 */ /* 0x000fe200000100ff */
[----:B------:R-:W-:Y:S01]  /*1cf0*/  FADD.FTZ R21, RZ, R12 ;  /* 0x0000000cff157221 */ /* 0x000fe20000010000 */
[----:B------:R-:W-:Y:S01]  /*1d00*/  FMUL.FTZ R20, R20, UR12 ;  /* 0x0000000c14147c20 */ /* 0x000fe20008410000 */
[----:B------:R-:W-:-:S02]  /*1d10*/  HADD2.F32 R17, -RZ, R40.H1_H1 ;  /* 0x30000028ff117230 */ /* 0x000fc40000004100 */
[----:B------:R-:W-:Y:S01]  /*1d20*/  FMUL.FTZ R23, R53, R18 ;  /* 0x0000001235177220 */ /* 0x000fe20000410000 */
[C---:B------:R-:W-:Y:S01]  /*1d30*/  FADD.FTZ R12, R18.reuse, R21 ;  /* 0x00000015120c7221 */ /* 0x040fe20000010000 */
[----:B------:R-:W-:Y:S01]  /*1d40*/  FFMA.FTZ R15, R18, R20, R15 ;  /* 0x00000014120f7223 */ /* 0x000fe2000001000f */
[----:B------:R-:W-:Y:S01]  /*1d50*/  FFMA.FTZ R14, R13, R14, RZ ;  /* 0x0000000e0d0e7223 */ /* 0x000fe200000100ff */
[----:B------:R-:W-:Y:S01]  /*1d60*/  FADD.FTZ R18, R17, -UR9 ;  /* 0x8000000911127e21 */ /* 0x000fe20008010000 */
[----:B------:R-:W-:Y:S02]  /*1d70*/  HADD2.F32 R17, -RZ, R39.H1_H1 ;  /* 0x30000027ff117230 */ /* 0x000fe40000004100 */
[----:B------:R-:W-:Y:S01]  /*1d80*/  FADD.FTZ R16, R16, R23 ;  /* 0x0000001710107221 */ /* 0x000fe20000010000 */
[----:B------:R-:W-:Y:S01]  /*1d90*/  FFMA.FTZ R23, R20, R23, R19 ;  /* 0x0000001714177223 */ /* 0x000fe20000010013 */
[----:B------:R-:W-:Y:S01]  /*1da0*/  FADD.FTZ R20, RZ, R13 ;  /* 0x0000000dff147221 */ /* 0x000fe20000010000 */
[----:B------:R-:W-:Y:S01]  /*1db0*/  FMUL.FTZ R18, R18, UR12 ;  /* 0x0000000c12127c20 */ /* 0x000fe20008410000 */
[----:B------:R-:W-:-:S02]  /*1dc0*/  HADD2.F32 R21, -RZ, R38.H0_H0 ;  /* 0x20000026ff157230 */ /* 0x000fc40000004100 */
[----:B------:R-:W-:Y:S01]  /*1dd0*/  FMUL.FTZ R19, R52, R17 ;  /* 0x0000001134137220 */ /* 0x000fe20000410000 */
[C---:B------:R-:W-:Y:S01]  /*1de0*/  FADD.FTZ R13, R17.reuse, R20 ;  /* 0x00000014110d7221 */ /* 0x040fe20000010000 */
[----:B------:R-:W-:Y:S01]  /*1df0*/  FFMA.FTZ R14, R17, R18, R14 ;  /* 0x00000012110e7223 */ /* 0x000fe2000001000e */
[----:B------:R-:W-:Y:S02]  /*1e00*/  HADD2.F32 R20, -RZ, R38.H1_H1 ;  /* 0x30000026ff147230 */ /* 0x000fe40000004100 */
[----:B------:R-:W-:Y:S01]  /*1e10*/  FFMA.FTZ R17, R18, R19, R23 ;  /* 0x0000001312117223 */ /* 0x000fe20000010017 */
[----:B------:R-:W-:Y:S01]  /*1e20*/  FADD.FTZ R18, R21, -UR9 ;  /* 0x8000000915127e21 */ /* 0x000fe20008010000 */
[--C-:B------:R-:W-:Y:S02]  /*1e30*/  HADD2.F32 R22, -RZ, R37.reuse.H0_H0 ;  /* 0x20000025ff167230 */ /* 0x100fe40000004100 */
[----:B------:R-:W-:Y:S01]  /*1e40*/  FADD.FTZ R16, R19, R16 ;  /* 0x0000001013107221 */ /* 0x000fe20000010000 */
[----:B------:R-:W-:Y:S01]  /*1e50*/  FADD.FTZ R19, R20, -UR9 ;  /* 0x8000000914137e21 */ /* 0x000fe20008010000 */
[----:B------:R-:W-:-:S02]  /*1e60*/  HADD2.F32 R21, -RZ, R37.H1_H1 ;  /* 0x30000025ff157230 */ /* 0x000fc40000004100 */
[----:B------:R-:W-:Y:S01]  /*1e70*/  FMUL.FTZ R20, R18, UR12 ;  /* 0x0000000c12147c20 */ /* 0x000fe20008410000 */
[----:B------:R-:W-:Y:S02]  /*1e80*/  HADD2.F32 R18, -RZ, R36.H0_H0 ;  /* 0x20000024ff127230 */ /* 0x000fe40000004100 */
[----:B------:R-:W-:Y:S01]  /*1e90*/  FMUL.FTZ R23, R53, R22 ;  /* 0x0000001635177220 */ /* 0x000fe20000410000 */
[----:B------:R-:W-:Y:S01]  /*1ea0*/  FADD.FTZ R12, R12, R22 ;  /* 0x000000160c0c7221 */ /* 0x000fe20000010000 */
[----:B------:R-:W-:Y:S01]  /*1eb0*/  FFMA.FTZ R15, R22, R20, R15 ;  /* 0x00000014160f7223 */ /* 0x000fe2000001000f */
[----:B------:R-:W-:Y:S01]  /*1ec0*/  FMUL.FTZ R19, R19, UR12 ;  /* 0x0000000c13137c20 */ /* 0x000fe20008410000 */
[----:B------:R-:W-:Y:S01]  /*1ed0*/  FMUL.FTZ R22, R52, R21 ;  /* 0x0000001534167220 */ /* 0x000fe20000410000 */
[----:B------:R-:W-:Y:S01]  /*1ee0*/  FFMA.FTZ R20, R20, R23, R17 ;  /* 0x0000001714147223 */ /* 0x000fe20000010011 */
[----:B------:R-:W-:Y:S01]  /*1ef0*/  FADD.FTZ R18, R18, -UR9 ;  /* 0x8000000912127e21 */ /* 0x000fe20008010000 */
[----:B------:R-:W-:-:S02]  /*1f00*/  HADD2.F32 R24, -RZ, R35.H0_H0 ;  /* 0x20000023ff187230 */ /* 0x000fc40000004100 */
[----:B------:R-:W-:Y:S01]  /*1f10*/  FADD.FTZ R13, R13, R21 ;  /* 0x000000150d0d7221 */ /* 0x000fe20000010000 */
[----:B------:R-:W-:Y:S01]  /*1f20*/  FFMA.FTZ R17, R19, R22, R20 ;  /* 0x0000001613117223 */ /* 0x000fe20000010014 */
[----:B------:R-:W-:Y:S01]  /*1f30*/  FMUL.FTZ R20, R18, UR12 ;  /* 0x0000000c12147c20 */ /* 0x000fe20008410000 */
[----:B------:R-:W-:Y:S02]  /*1f40*/  HADD2.F32 R18, -RZ, R36.H1_H1 ;  /* 0x30000024ff127230 */ /* 0x000fe40000004100 */
[----:B------:R-:W-:Y:S01]  /*1f50*/  FFMA.FTZ R14, R21, R19, R14 ;  /* 0x00000013150e7223 */ /* 0x000fe2000001000e */
[----:B------:R-:W-:Y:S01]  /*1f60*/  FADD.FTZ R21, R16, R23 ;  /* 0x0000001710157221 */ /* 0x000fe20000010000 */
[----:B------:R-:W-:Y:S01]  /*1f70*/  FMUL.FTZ R19, R53, R24 ;  /* 0x0000001835137220 */ /* 0x000fe20000410000 */
[----:B------:R-:W-:Y:S01]  /*1f80*/  FFMA.FTZ R15, R24, R20, R15 ;  /* 0x00000014180f7223 */ /* 0x000fe2000001000f */
[----:B------:R-:W-:Y:S01]  /*1f90*/  FADD.FTZ R18, R18, -UR9 ;  /* 0x8000000912127e21 */ /* 0x000fe20008010000 */
[----:B------:R-:W-:Y:S01]  /*1fa0*/  FADD.FTZ R16, R22, R21 ;  /* 0x0000001516107221 */ /* 0x000fe20000010000 */
[----:B------:R-:W-:-:S02]  /*1fb0*/  HADD2.F32 R22, -RZ, R34.H0_H0 ;  /* 0x20000022ff167230 */ /* 0x000fc40000004100 */
[----:B------:R-:W-:Y:S01]  /*1fc0*/  FFMA.FTZ R17, R20, R19, R17 ;  /* 0x0000001314117223 */ /* 0x000fe20000010011 */
[----:B------:R-:W-:Y:S02]  /*1fd0*/  HADD2.F32 R21, -RZ, R35.H1_H1 ;  /* 0x30000023ff157230 */ /* 0x000fe40000004100 */
[----:B------:R-:W-:Y:S01]  /*1fe0*/  FMUL.FTZ R20, R18, UR12 ;  /* 0x0000000c12147c20 */ /* 0x000fe20008410000 */
[----:B------:R-:W-:Y:S01]  /*1ff0*/  FADD.FTZ R16, R16, R19 ;  /* 0x0000001310107221 */ /* 0x000fe20000010000 */
[----:B------:R-:W-:Y:S01]  /*2000*/  FADD.FTZ R23, R22, -UR9 ;  /* 0x8000000916177e21 */ /* 0x000fe20008010000 */
[----:B------:R-:W-:Y:S02]  /*2010*/  HADD2.F32 R22, -RZ, R33.H0_H0 ;  /* 0x20000021ff167230 */ /* 0x000fe40000004100 */
[----:B------:R-:W-:Y:S01]  /*2020*/  FADD.FTZ R13, R13, R21 ;  /* 0x000000150d0d7221 */ /* 0x000fe20000010000 */
[----:B------:R-:W-:Y:S01]  /*2030*/  FFMA.FTZ R14, R21, R20, R14 ;  /* 0x00000014150e7223 */ /* 0x000fe2000001000e */
[----:B------:R-:W-:-:S02]  /*2040*/  HADD2.F32 R19, -RZ, R34.H1_H1 ;  /* 0x30000022ff137230 */ /* 0x000fc40000004100 */
[----:B------:R-:W-:Y:S01]  /*2050*/  FMUL.FTZ R21, R52, R21 ;  /* 0x0000001534157220 */ /* 0x000fe20000410000 */
[----:B------:R-:W-:Y:S01]  /*2060*/  FADD.FTZ R12, R12, R24 ;  /* 0x000000180c0c7221 */ /* 0x000fe20000010000 */
[----:B------:R-:W-:Y:S01]  /*2070*/  FMUL.FTZ R18, R23, UR12 ;  /* 0x0000000c17127c20 */ /* 0x000fe20008410000 */
[----:B------:R-:W-:Y:S01]  /*2080*/  FMUL.FTZ R23, R53, R22 ;  /* 0x0000001635177220 */ /* 0x000fe20000410000 */
[----:B------:R-:W-:Y:S01]  /*2090*/  FFMA.FTZ R17, R20, R21, R17 ;  /* 0x0000001514117223 */ /* 0x000fe20000010011 */
[----:B------:R-:W-:Y:S01]  /*20a0*/  FADD.FTZ R16, R21, R16 ;  /* 0x0000001015107221 */ /* 0x000fe20000010000 */
[----:B------:R-:W-:Y:S01]  /*20b0*/  FADD.FTZ R20, R19, -UR9 ;  /* 0x8000000913147e21 */ /* 0x000fe20008010000 */
[----:B------:R-:W-:Y:S02]  /*20c0*/  HADD2.F32 R19, -RZ, R33.H1_H1 ;  /* 0x30000021ff137230 */ /* 0x000fe40000004100 */
[----:B------:R-:W-:Y:S01]  /*20d0*/  FADD.FTZ R12, R12, R22 ;  /* 0x000000160c0c7221 */ /* 0x000fe20000010000 */
[----:B------:R-:W-:Y:S01]  /*20e0*/  FFMA.FTZ R15, R22, R18, R15 ;  /* 0x00000012160f7223 */ /* 0x000fe2000001000f */
[----:B------:R-:W-:Y:S01]  /*20f0*/  FADD.FTZ R22, R16, R23 ;  /* 0x0000001710167221 */ /* 0x000fe20000010000 */
[----:B------:R-:W-:Y:S01]  /*2100*/  FFMA.FTZ R23, R18, R23, R17 ;  /* 0x0000001712177223 */ /* 0x000fe20000010011 */
[----:B------:R-:W-:Y:S01]  /*2110*/  FMUL.FTZ R20, R20, UR12 ;  /* 0x0000000c14147c20 */ /* 0x000fe20008410000 */
[----:B------:R-:W-:-:S02]  /*2120*/  HADD2.F32 R18, -RZ, R32.H0_H0 ;  /* 0x20000020ff127230 */ /* 0x000fc40000004100 */
[----:B------:R-:W-:Y:S01]  /*2130*/  FMUL.FTZ R17, R52, R19 ;  /* 0x0000001334117220 */ /* 0x000fe20000410000 */
[----:B------:R-:W-:Y:S01]  /*2140*/  FADD.FTZ R13, R13, R19 ;  /* 0x000000130d0d7221 */ /* 0x000fe20000010000 */
[----:B------:R-:W-:Y:S01]  /*2150*/  FFMA.FTZ R16, R19, R20, R14 ;  /* 0x0000001413107223 */ /* 0x000fe2000001000e */
[----:B------:R-:W-:Y:S02]  /*2160*/  HADD2.F32 R19, -RZ, R32.H1_H1 ;  /* 0x30000020ff137230 */ /* 0x000fe40000004100 */
[----:B------:R-:W-:Y:S01]  /*2170*/  FADD.FTZ R14, R17, R22 ;  /* 0x00000016110e7221 */ /* 0x000fe20000010000 */
[----:B------:R-:W-:Y:S01]  /*2180*/  FADD.FTZ R18, R18, -UR9 ;  /* 0x8000000912127e21 */ /* 0x000fe20008010000 */
[--C-:B------:R-:W-:Y:S02]  /*2190*/  HADD2.F32 R22, -RZ, R31.reuse.H0_H0 ;  /* 0x2000001fff167230 */ /* 0x100fe40000004100 */
[----:B------:R-:W-:Y:S01]  /*21a0*/  FFMA.FTZ R17, R20, R17, R23 ;  /* 0x0000001114117223 */ /* 0x000fe20000010017 */
[----:B------:R-:W-:-:S02]  /*21b0*/  HADD2.F32 R21, -RZ, R31.H1_H1 ;  /* 0x3000001fff157230 */ /* 0x000fc40000004100 */
[----:B------:R-:W-:Y:S01]  /*21c0*/  FMUL.FTZ R20, R18, UR12 ;  /* 0x0000000c12147c20 */ /* 0x000fe20008410000 */
[----:B------:R-:W-:Y:S01]  /*21d0*/  FADD.FTZ R19, R19, -UR9 ;  /* 0x8000000913137e21 */ /* 0x000fe20008010000 */
        /* <DEDUP_REMOVED lines=28> */
[----:B------:R-:W-:Y:S01]  /*23a0*/  FMUL.FTZ R21, R52, R21 ;  /* 0x0000001534157220 */ /* 0x000fe20000410000 */
[----:B------:R-:W-:-:S02]  /*23b0*/  HADD2.F32 R19, -RZ, R2.H1_H1 ;  /* 0x30000002ff137230 */ /* 0x000fc40000004100 */
[----:B------:R-:W-:Y:S01]  /*23c0*/  FMUL.FTZ R18, R23, UR12 ;  /* 0x0000000c17127c20 */ /* 0x000fe20008410000 */
[----:B------:R-:W-:Y:S01]  /*23d0*/  FMUL.FTZ R23, R53, R22 ;  /* 0x0000001635177220 */ /* 0x000fe20000410000 */
[----:B------:R-:W-:Y:S01]  /*23e0*/  FADD.FTZ R14, R21, R14 ;  /* 0x0000000e150e7221 */ /* 0x000fe20000010000 */
[----:B------:R-:W-:Y:S01]  /*23f0*/  FFMA.FTZ R17, R20, R21, R17 ;  /* 0x0000001514117223 */ /* 0x000fe20000010011 */
[----:B------:R-:W-:Y:S01]  /*2400*/  FADD.FTZ R20, R19, -UR9 ;  /* 0x8000000913147e21 */ /* 0x000fe20008010000 */
[----:B------:R-:W-:Y:S02]  /*2410*/  HADD2.F32 R19, -RZ, R3.H1_H1 ;  /* 0x30000003ff137230 */ /* 0x000fe40000004100 */
[----:B------:R-:W-:Y:S01]  /*2420*/  FADD.FTZ R14, R14, R23 ;  /* 0x000000170e0e7221 */ /* 0x000fe20000010000 */
[----:B------:R-:W-:Y:S01]  /*2430*/  FFMA.FTZ R15, R22, R18, R15 ;  /* 0x00000012160f7223 */ /* 0x000fe2000001000f */
[----:B------:R-:W-:Y:S01]  /*2440*/  FFMA.FTZ R23, R18, R23, R17 ;  /* 0x0000001712177223 */ /* 0x000fe20000010011 */
[----:B------:R-:W-:Y:S01]  /*2450*/  FADD.FTZ R12, R12, R24 ;  /* 0x000000180c0c7221 */ /* 0x000fe20000010000 */
[----:B------:R-:W-:Y:S01]  /*2460*/  FMUL.FTZ R20, R20, UR12 ;  /* 0x0000000c14147c20 */ /* 0x000fe20008410000 */
[----:B------:R-:W-:-:S02]  /*2470*/  HADD2.F32 R18, -RZ, R4.H0_H0 ;  /* 0x20000004ff127230 */ /* 0x000fc40000004100 */
[----:B------:R-:W-:Y:S01]  /*2480*/  FMUL.FTZ R17, R52, R19 ;  /* 0x0000001334117220 */ /* 0x000fe20000410000 */
[----:B------:R-:W-:Y:S01]  /*2490*/  FADD.FTZ R12, R12, R22 ;  /* 0x000000160c0c7221 */ /* 0x000fe20000010000 */
[----:B------:R-:W-:Y:S01]  /*24a0*/  FADD.FTZ R13, R13, R19 ;  /* 0x000000130d0d7221 */ /* 0x000fe20000010000 */
[----:B------:R-:W-:Y:S01]  /*24b0*/  FFMA.FTZ R16, R19, R20, R16 ;  /* 0x0000001413107223 */ /* 0x000fe20000010010 */
[----:B------:R-:W-:Y:S02]  /*24c0*/  HADD2.F32 R19, -RZ, R4.H1_H1 ;  /* 0x30000004ff137230 */ /* 0x000fe40000004100 */
[----:B------:R-:W-:Y:S01]  /*24d0*/  FADD.FTZ R18, R18, -UR9 ;  /* 0x8000000912127e21 */ /* 0x000fe20008010000 */
[--C-:B------:R-:W-:Y:S02]  /*24e0*/  HADD2.F32 R22, -RZ, R5.reuse.H0_H0 ;  /* 0x20000005ff167230 */ /* 0x100fe40000004100 */
[----:B------:R-:W-:Y:S01]  /*24f0*/  FADD.FTZ R14, R17, R14 ;  /* 0x0000000e110e7221 */ /* 0x000fe20000010000 */
        /* <DEDUP_REMOVED lines=66> */
[----:B------:R-:W-:Y:S01]  /*2920*/  FADD.FTZ R13, R13, R21 ;  /* 0x000000150d0d7221 */ /* 0x000fe20000010000 */
[----:B------:R-:W-:Y:S01]  /*2930*/  FFMA.FTZ R16, R21, R19, R16 ;  /* 0x0000001315107223 */ /* 0x000fe20000010010 */
[----:B------:R-:W-:-:S02]  /*2940*/  HADD2.F32 R24, -RZ, R45.H0_H0 ;  /* 0x2000002dff187230 */ /* 0x000fc40000004100 */
[----:B------:R-:W-:Y:S01]  /*2950*/  FFMA.FTZ R17, R19, R22, R20 ;  /* 0x0000001613117223 */ /* 0x000fe20000010014 */
[----:B------:R-:W-:Y:S01]  /*2960*/  FADD.FTZ R21, R14, R23 ;  /* 0x000000170e157221 */ /* 0x000fe20000010000 */
[----:B------:R-:W-:Y:S01]  /*2970*/  FMUL.FTZ R20, R18, UR12 ;  /* 0x0000000c12147c20 */ /* 0x000fe20008410000 */
[----:B------:R-:W-:Y:S02]  /*2980*/  HADD2.F32 R18, -RZ, R44.H1_H1 ;  /* 0x3000002cff127230 */ /* 0x000fe40000004100 */
[----:B------:R-:W-:Y:S01]  /*2990*/  FMUL.FTZ R19, R53, R24 ;  /* 0x0000001835137220 */ /* 0x000fe20000410000 */
[----:B------:R-:W-:Y:S01]  /*29a0*/  FADD.FTZ R14, R22, R21 ;  /* 0x00000015160e7221 */ /* 0x000fe20000010000 */
[----:B------:R-:W-:Y:S02]  /*29b0*/  HADD2.F32 R21, -RZ, R46.H0_H0 ;  /* 0x2000002eff157230 */ /* 0x000fe40000004100 */
[----:B------:R-:W-:Y:S01]  /*29c0*/  FFMA.FTZ R15, R24, R20, R15 ;  /* 0x00000014180f7223 */ /* 0x000fe2000001000f */
[----:B------:R-:W-:Y:S01]  /*29d0*/  FADD.FTZ R18, R18, -UR9 ;  /* 0x8000000912127e21 */ /* 0x000fe20008010000 */
[----:B------:R-:W-:Y:S01]  /*29e0*/  FADD.FTZ R14, R14, R19 ;  /* 0x000000130e0e7221 */ /* 0x000fe20000010000 */
[----:B------:R-:W-:Y:S01]  /*29f0*/  FFMA.FTZ R17, R20, R19, R17 ;  /* 0x0000001314117223 */ /* 0x000fe20000010011 */
[----:B------:R-:W-:-:S02]  /*2a00*/  HADD2.F32 R19, -RZ, R45.H1_H1 ;  /* 0x3000002dff137230 */ /* 0x000fc40000004100 */
[----:B------:R-:W-:Y:S01]  /*2a10*/  FMUL.FTZ R20, R18, UR12 ;  /* 0x0000000c12147c20 */ /* 0x000fe20008410000 */
[----:B------:R-:W-:Y:S01]  /*2a20*/  FADD.FTZ R23, R21, -UR9 ;  /* 0x8000000915177e21 */ /* 0x000fe20008010000 */
[--C-:B------:R-:W-:Y:S02]  /*2a30*/  HADD2.F32 R22, -RZ, R47.reuse.H0_H0 ;  /* 0x2000002fff167230 */ /* 0x100fe40000004100 */
[----:B------:R-:W-:Y:S01]  /*2a40*/  FADD.FTZ R12, R12, R24 ;  /* 0x000000180c0c7221 */ /* 0x000fe20000010000 */
        /* <DEDUP_REMOVED lines=22> */
[----:B------:R-:W-:Y:S01]  /*2bb0*/  FADD.FTZ R25, R18, R25 ;  /* 0x0000001912197221 */ /* 0x000fe20000010000 */
[----:B------:R-:W-:Y:S01]  /*2bc0*/  FFMA.FTZ R20, R17, R18, R20 ;  /* 0x0000001211147223 */ /* 0x000fe20000010014 */
[----:B------:R-:W-:Y:S02]  /*2bd0*/  HADD2.F32 R17, -RZ, R51.H1_H1 ;  /* 0x30000033ff117230 */ /* 0x000fe40000004100 */
[----:B------:R-:W-:Y:S01]  /*2be0*/  FMUL.FTZ R19, R19, UR12 ;  /* 0x0000000c13137c20 */ /* 0x000fe20008410000 */
[----:B------:R-:W-:Y:S01]  /*2bf0*/  FMUL.FTZ R18, R53, R14 ;  /* 0x0000000e35127220 */ /* 0x000fe20000410000 */
[----:B------:R-:W-:Y:S01]  /*2c00*/  FADD.FTZ R21, R21, -UR9 ;  /* 0x8000000915157e21 */ /* 0x000fe20008010000 */
[----:B------:R-:W-:Y:S01]  /*2c10*/  FADD.FTZ R12, R12, R14 ;  /* 0x0000000e0c0c7221 */ /* 0x000fe20000010000 */
[----:B------:R-:W-:Y:S01]  /*2c20*/  FFMA.FTZ R15, R14, R19, R15 ;  /* 0x000000130e0f7223 */ /* 0x000fe2000001000f */
[----:B------:R-:W-:Y:S01]  /*2c30*/  FFMA.FTZ R22, R19, R18, R20 ;  /* 0x0000001213167223 */ /* 0x000fe20000010014 */
[----:B------:R-:W-:Y:S01]  /*2c40*/  FADD.FTZ R25, R25, R18 ;  /* 0x0000001219197221 */ /* 0x000fe20000010000 */
[----:B------:R-:W-:Y:S01]  /*2c50*/  FMUL.FTZ R21, R21, UR12 ;  /* 0x0000000c15157c20 */ /* 0x000fe20008410000 */
[----:B------:R-:W-:Y:S01]  /*2c60*/  FMUL.FTZ R14, R52, R17 ;  /* 0x00000011340e7220 */ /* 0x000fe20000410000 */
[----:B------:R-:W-:-:S02]  /*2c70*/  HADD2.F32 R19, -RZ, R50.H0_H0 ;  /* 0x20000032ff137230 */ /* 0x000fc40000004100 */
[--C-:B------:R-:W-:Y:S02]  /*2c80*/  HADD2.F32 R20, -RZ, R49.reuse.H0_H0 ;  /* 0x20000031ff147230 */ /* 0x100fe40000004100 */
[----:B------:R-:W-:Y:S01]  /*2c90*/  FFMA.FTZ R18, R17, R21, R16 ;  /* 0x0000001511127223 */ /* 0x000fe20000010010 */
[----:B------:R-:W-:Y:S01]  /*2ca0*/  FADD.FTZ R25, R14, R25 ;  /* 0x000000190e197221 */ /* 0x000fe20000010000 */
[----:B------:R-:W-:Y:S01]  /*2cb0*/  FFMA.FTZ R22, R21, R14, R22 ;  /* 0x0000000e15167223 */ /* 0x000fe20000010016 */
[----:B------:R-:W-:Y:S01]  /*2cc0*/  FADD.FTZ R21, R19, -UR9 ;  /* 0x8000000913157e21 */ /* 0x000fe20008010000 */
[----:B------:R-:W-:Y:S02]  /*2cd0*/  HADD2.F32 R14, -RZ, R50.H1_H1 ;  /* 0x30000032ff0e7230 */ /* 0x000fe40000004100 */
[----:B------:R-:W-:Y:S01]  /*2ce0*/  FMUL.FTZ R16, R53, R20 ;  /* 0x0000001435107220 */ /* 0x000fe20000410000 */
[----:B------:R-:W-:Y:S02]  /*2cf0*/  HADD2.F32 R19, -RZ, R49.H1_H1 ;  /* 0x30000031ff137230 */ /* 0x000fe40000004100 */
[----:B------:R-:W-:Y:S01]  /*2d00*/  FMUL.FTZ R21, R21, UR12 ;  /* 0x0000000c15157c20 */ /* 0x000fe20008410000 */
[----:B------:R-:W-:Y:S01]  /*2d10*/  FADD.FTZ R14, R14, -UR9 ;  /* 0x800000090e0e7e21 */ /* 0x000fe20008010000 */
[----:B------:R-:W-:-:S02]  /*2d20*/  FADD.FTZ R25, R25, R16 ;  /* 0x0000001019197221 */ /* 0x000fc40000010000 */
[----:B------:R-:W-:Y:S01]  /*2d30*/  FFMA.FTZ R28, R21, R16, R22 ;  /* 0x00000010151c7223 */ /* 0x000fe20000010016 */
[----:B------:R-:W-:Y:S01]  /*2d40*/  FMUL.FTZ R24, R52, R19 ;  /* 0x0000001334187220 */ /* 0x000fe20000410000 */
[----:B------:R-:W-:Y:S01]  /*2d50*/  FMUL.FTZ R23, R14, UR12 ;  /* 0x0000000c0e177c20 */ /* 0x000fe20008410000 */
[----:B------:R-:W-:Y:S01]  /*2d60*/  FADD.FTZ R22, R13, R17 ;  /* 0x000000110d167221 */ /* 0x000fe20000010000 */
[----:B------:R-:W-:Y:S01]  /*2d70*/  FADD.FTZ R14, R12, R20 ;  /* 0x000000140c0e7221 */ /* 0x000fe20000010000 */
[----:B------:R-:W-:Y:S01]  /*2d80*/  FFMA.FTZ R12, R20, R21, R15 ;  /* 0x00000015140c7223 */ /* 0x000fe2000001000f */
[----:B------:R-:W-:Y:S01]  /*2d90*/  FADD.FTZ R16, R24, R25 ;  /* 0x0000001918107221 */ /* 0x000fe20000010000 */
[----:B------:R-:W-:Y:S01]  /*2da0*/  FFMA.FTZ R17, R23, R24, R28 ;  /* 0x0000001817117223 */ /* 0x000fe2000001001c */
[----:B------:R-:W-:Y:S01]  /*2db0*/  FADD.FTZ R15, R22, R19 ;  /* 0x00000013160f7221 */ /* 0x000fe20000010000 */
[----:B------:R-:W-:Y:S01]  /*2dc0*/  FFMA.FTZ R13, R19, R23, R18 ;  /* 0x00000017130d7223 */ /* 0x000fe20000010012 */
[----:B------:R-:W-:Y:S06]  /*2dd0*/  BRA `(.L_x_864) ;  /* 0x0000002400007947 */ /* 0x000fec0003800000 */
.L_x_863:
[----:B-----5:R-:W-:Y:S02]  /*2de0*/  HADD2.F32 R12, -RZ, R42.H0_H0 ;  /* 0x2000002aff0c7230 */ /* 0x020fe40000004100 */
[--C-:B------:R-:W-:Y:S02]  /*2df0*/  HADD2.F32 R17, -RZ, R40.reuse.H0_H0 ;  /* 0x20000028ff117230 */ /* 0x100fe40000004100 */
[----:B------:R-:W-:Y:S02]  /*2e00*/  HADD2.F32 R18, -RZ, R40.H1_H1 ;  /* 0x30000028ff127230 */ /* 0x000fe40000004100 */
[----:B------:R-:W-:Y:S01]  /*2e10*/  FADD.FTZ R12, R12, -UR9 ;  /* 0x800000090c0c7e21 */ /* 0x000fe20008010000 */
[----:B------:R-:W-:Y:S02]  /*2e20*/  HADD2.F32 R29, -RZ, R41.H0_H0 ;  /* 0x20000029ff1d7230 */ /* 0x000fe40000004100 */
[----:B------:R-:W-:Y:S01]  /*2e30*/  FADD.FTZ R17, R17, -UR9 ;  /* 0x8000000911117e21 */ /* 0x000fe20008010000 */
[----:B------:R-:W-:-:S02]  /*2e40*/  HADD2.F32 R56, -RZ, R38.H1_H1 ;  /* 0x30000026ff387230 */ /* 0x000fc40000004100 */
[----:B------:R-:W-:Y:S01]  /*2e50*/  FMUL.FTZ R13, R12, UR12 ;  /* 0x0000000c0c0d7c20 */ /* 0x000fe20008410000 */
[----:B------:R-:W-:Y:S02]  /*2e60*/  HADD2.F32 R12, -RZ, R42.H1_H1 ;  /* 0x3000002aff0c7230 */ /* 0x000fe40000004100 */
[----:B------:R-:W-:Y:S01]  /*2e70*/  FMUL.FTZ R17, R17, UR12 ;  /* 0x0000000c11117c20 */ /* 0x000fe20008410000 */
[----:B------:R-:W-:Y:S01]  /*2e80*/  FADD.FTZ R18, R18, -UR9 ;  /* 0x8000000912127e21 */ /* 0x000fe20008010000 */
[C-C-:B------:R-:W-:Y:S01]  /*2e90*/  FFMA.FTZ R15, R53.reuse, R13, R54.reuse ;  /* 0x0000000d350f7223 */ /* 0x140fe20000010036 */
[----:B------:R-:W-:Y:S02]  /*2ea0*/  HADD2.F32 R57, -RZ, R37.H0_H0 ;  /* 0x20000025ff397230 */ /* 0x000fe40000004100 */
[----:B------:R-:W-:Y:S01]  /*2eb0*/  FADD.FTZ R12, R12, -UR9 ;  /* 0x800000090c0c7e21 */ /* 0x000fe20008010000 */
[----:B------:R-:W-:Y:S01]  /*2ec0*/  FFMA.FTZ R28, R53, R17, R54 ;  /* 0x00000011351c7223 */ /* 0x000fe20000010036 */
[----:B------:R-:W-:Y:S01]  /*2ed0*/  FMUL.FTZ R16, R15, -1.4426950216293334961 ;  /* 0xbfb8aa3b0f107820 */ /* 0x000fe20000410000 */
[----:B------:R-:W-:Y:S01]  /*2ee0*/  FMUL.FTZ R22, R18, UR12 ;  /* 0x0000000c12167c20 */ /* 0x000fe20008410000 */
[----:B------:R-:W-:Y:S01]  /*2ef0*/  FMUL.FTZ R12, R12, UR12 ;  /* 0x0000000c0c0c7c20 */ /* 0x000fe20008410000 */
[----:B------:R-:W-:-:S02]  /*2f00*/  FMUL.FTZ R25, R28, -1.4426950216293334961 ;  /* 0xbfb8aa3b1c197820 */ /* 0x000fc40000410000 */
[C-C-:B------:R-:W-:Y:S01]  /*2f10*/  FFMA.FTZ R18, R52.reuse, R22, R55.reuse ;  /* 0x0000001634127223 */ /* 0x140fe20000010037 */
[----:B------:R-:W0:Y:S01]  /*2f20*/  MUFU.EX2 R16, R16 ;  /* 0x0000001000107308 */ /* 0x000e220000000800 */
[----:B------:R-:W-:Y:S02]  /*2f30*/  FFMA.FTZ R14, R52, R12, R55 ;  /* 0x0000000c340e7223 */ /* 0x000fe40000010037 */
[----:B------:R-:W-:Y:S01]  /*2f40*/  FMUL.FTZ R19, R18, -1.4426950216293334961 ;  /* 0xbfb8aa3b12137820 */ /* 0x000fe20000410000 */
[----:B------:R-:W1:Y:S01]  /*2f50*/  MUFU.EX2 R25, R25 ;  /* 0x0000001900197308 */ /* 0x000e620000000800 */
[----:B------:R-:W-:-:S04]  /*2f60*/  FMUL.FTZ R20, R14, -1.4426950216293334961 ;  /* 0xbfb8aa3b0e147820 */ /* 0x000fc80000410000 */
[----:B------:R-:W-:Y:S04]  /*2f70*/  MUFU.EX2 R19, R19 ;  /* 0x0000001300137308 */ /* 0x000fe80000000800 */
[----:B------:R-:W2:Y:S01]  /*2f80*/  MUFU.EX2 R20, R20 ;  /* 0x0000001400147308 */ /* 0x000ea20000000800 */
[----:B0-----:R-:W-:-:S04]  /*2f90*/  FADD.FTZ R21, R16, 1 ;  /* 0x3f80000010157421 */ /* 0x001fc80000010000 */
[----:B------:R0:W3:Y:S01]  /*2fa0*/  MUFU.RCP R16, R21 ;  /* 0x0000001500107308 */ /* 0x0000e20000001000 */
[----:B-1----:R-:W-:Y:S01]  /*2fb0*/  FADD.FTZ R23, R25, 1 ;  /* 0x3f80000019177421 */ /* 0x002fe20000010000 */
[----:B------:R-:W-:-:S05]  /*2fc0*/  HADD2.F32 R25, -RZ, R38.H0_H0 ;  /* 0x20000026ff197230 */ /* 0x000fca0000004100 */
[----:B------:R-:W-:Y:S01]  /*2fd0*/  FADD.FTZ R25, R25, -UR9 ;  /* 0x8000000919197e21 */ /* 0x000fe20008010000 */
[----:B------:R-:W-:Y:S01]  /*2fe0*/  MUFU.RCP R23, R23 ;  /* 0x0000001700177308 */ /* 0x000fe20000001000 */
[----:B--2---:R-:W-:Y:S01]  /*2ff0*/  FADD.FTZ R20, R20, 1 ;  /* 0x3f80000014147421 */ /* 0x004fe20000010000 */
[----:B0-----:R-:W-:-:S06]  /*3000*/  HADD2.F32 R21, -RZ, R41.H1_H1 ;  /* 0x30000029ff157230 */ /* 0x001fcc0000004100 */
[----:B------:R-:W0:Y:S01]  /*3010*/  MUFU.RCP R20, R20 ;  /* 0x0000001400147308 */ /* 0x000e220000001000 */
[----:B---3--:R-:W-:Y:S01]  /*3020*/  FADD.FTZ R24, -R16, 1 ;  /* 0x3f80000010187421 */ /* 0x008fe20000010100 */
[----:B------:R-:W-:-:S03]  /*3030*/  FMUL.FTZ R16, R29, R16 ;  /* 0x000000101d107220 */ /* 0x000fc60000410000 */
[----:B------:R-:W-:Y:S01]  /*3040*/  FFMA.FTZ R15, R15, R24, 1 ;  /* 0x3f8000000f0f7423 */ /* 0x000fe20000010018 */
[----:B------:R-:W-:-:S03]  /*3050*/  FADD.FTZ R24, R19, 1 ;  /* 0x3f80000013187421 */ /* 0x000fc60000010000 */
[----:B------:R-:W-:Y:S01]  /*3060*/  FMUL.FTZ R16, R16, R15 ;  /* 0x0000000f10107220 */ /* 0x000fe20000410000 */
[----:B------:R-:W1:Y:S01]  /*3070*/  MUFU.RCP R19, R24 ;  /* 0x0000001800137308 */ /* 0x000e620000001000 */
[----:B0-----:R-:W-:Y:S01]  /*3080*/  FADD.FTZ R15, -R20, 1 ;  /* 0x3f800000140f7421 */ /* 0x001fe20000010100 */
[----:B------:R-:W-:Y:S01]  /*3090*/  FMUL.FTZ R21, R21, R20 ;  /* 0x0000001415157220 */ /* 0x000fe20000410000 */
[----:B------:R-:W-:Y:S02]  /*30a0*/  HADD2.F32 R20, -RZ, R39.H0_H0 ;  /* 0x20000027ff147230 */ /* 0x000fe40000004100 */
[----:B------:R-:W-:Y:S01]  /*30b0*/  FFMA.FTZ R14, R14, R15, 1 ;  /* 0x3f8000000e0e7423 */ /* 0x000fe2000001000f */
[----:B------:R-:W-:Y:S01]  /*30c0*/  FMUL.FTZ R15, R25, UR12 ;  /* 0x0000000c190f7c20 */ /* 0x000fe20008410000 */
[----:B------:R-:W-:Y:S01]  /*30d0*/  FADD.FTZ R25, -R23, 1 ;  /* 0x3f80000017197421 */ /* 0x000fe20000010100 */
[----:B------:R-:W-:Y:S01]  /*30e0*/  FMUL.FTZ R23, R20, R23 ;  /* 0x0000001714177220 */ /* 0x000fe20000410000 */
[----:B------:R-:W-:Y:S01]  /*30f0*/  FMUL.FTZ R21, R21, R14 ;  /* 0x0000000e15157220 */ /* 0x000fe20000410000 */
[----:B------:R-:W-:Y:S01]  /*3100*/  FFMA.FTZ R14, R53, R15, R54 ;  /* 0x0000000f350e7223 */ /* 0x000fe20000010036 */
[----:B------:R-:W-:Y:S01]  /*3110*/  FFMA.FTZ R28, R28, R25, 1 ;  /* 0x3f8000001c1c7423 */ /* 0x000fe20000010019 */
[----:B-1----:R-:W-:-:S02]  /*3120*/  FADD.FTZ R25, -R19, 1 ;  /* 0x3f80000013197421 */ /* 0x002fc40000010100 */
[----:B------:R-:W-:Y:S01]  /*3130*/  FMUL.FTZ R29, R14, -1.4426950216293334961 ;  /* 0xbfb8aa3b0e1d7820 */ /* 0x000fe20000410000 */
[----:B------:R-:W-:Y:S01]  /*3140*/  FMUL.FTZ R28, R23, R28 ;  /* 0x0000001c171c7220 */ /* 0x000fe20000410000 */
[----:B------:R-:W-:Y:S01]  /*3150*/  FFMA.FTZ R20, R18, R25, 1 ;  /* 0x3f80000012147423 */ /* 0x000fe20000010019 */
[----:B------:R-:W-:Y:S01]  /*3160*/  HADD2.F32 R18, -RZ, R39.H1_H1 ;  /* 0x30000027ff127230 */ /* 0x000fe20000004100 */
[----:B------:R-:W0:Y:S04]  /*3170*/  MUFU.EX2 R24, R29 ;  /* 0x0000001d00187308 */ /* 0x000e280000000800 */
[----:B------:R-:W-:Y:S01]  /*3180*/  FMUL.FTZ R25, R18, R19 ;  /* 0x0000001312197220 */ /* 0x000fe20000410000 */
[----:B------:R-:W-:-:S03]  /*3190*/  FADD.FTZ R18, R56, -UR9 ;  /* 0x8000000938127e21 */ /* 0x000fc60008010000 */
[----:B------:R-:W-:Y:S01]  /*31a0*/  FMUL.FTZ R23, R25, R20 ;  /* 0x0000001419177220 */ /* 0x000fe20000410000 */
[----:B------:R-:W-:-:S04]  /*31b0*/  FMUL.FTZ R18, R18, UR12 ;  /* 0x0000000c12127c20 */ /* 0x000fc80008410000 */
[----:B------:R-:W-:Y:S01]  /*31c0*/  FFMA.FTZ R19, R52, R18, R55 ;  /* 0x0000001234137223 */ /* 0x000fe20000010037 */
[----:B0-----:R-:W-:-:S03]  /*31d0*/  FADD.FTZ R24, R24, 1 ;  /* 0x3f80000018187421 */ /* 0x001fc60000010000 */
[----:B------:R-:W-:-:S03]  /*31e0*/  FMUL.FTZ R29, R19, -1.4426950216293334961 ;  /* 0xbfb8aa3b131d7820 */ /* 0x000fc60000410000 */
[----:B------:R-:W0:Y:S08]  /*31f0*/  MUFU.RCP R24, R24 ;  /* 0x0000001800187308 */ /* 0x000e300000001000 */
[----:B------:R-:W1:Y:S01]  /*3200*/  MUFU.EX2 R29, R29 ;  /* 0x0000001d001d7308 */ /* 0x000e620000000800 */
[----:B0-----:R-:W-:Y:S01]  /*3210*/  FADD.FTZ R25, -R24, 1 ;  /* 0x3f80000018197421 */ /* 0x001fe20000010100 */
[----:B-1----:R-:W-:-:S03]  /*3220*/  FADD.FTZ R20, R29, 1 ;  /* 0x3f8000001d147421 */ /* 0x002fc60000010000 */
[----:B------:R-:W-:Y:S01]  /*3230*/  FFMA.FTZ R25, R14, R25, 1 ;  /* 0x3f8000000e197423 */ /* 0x000fe20000010019 */
[----:B------:R-:W-:Y:S01]  /*3240*/  FMUL.FTZ R14, R57, R24 ;  /* 0x00000018390e7220 */ /* 0x000fe20000410000 */
[----:B------:R-:W-:Y:S01]  /*3250*/  FMUL.FTZ R24, R53, R16 ;  /* 0x0000001035187220 */ /* 0x000fe20000410000 */
[----:B------:R-:W0:Y:S02]  /*3260*/  MUFU.RCP R20, R20 ;  /* 0x0000001400147308 */ /* 0x000e240000001000 */
[----:B------:R-:W-:Y:S01]  /*3270*/  FMUL.FTZ R14, R14, R25 ;  /* 0x000000190e0e7220 */ /* 0x000fe20000410000 */
[----:B------:R-:W-:Y:S01]  /*3280*/  FFMA.FTZ R29, R13, R24, RZ ;  /* 0x000000180d1d7223 */ /* 0x000fe200000100ff */
[----:B------:R-:W-:Y:S01]  /*3290*/  FADD.FTZ R24, RZ, R24 ;  /* 0x00000018ff187221 */ /* 0x000fe20000010000 */
[----:B------:R-:W-:-:S04]  /*32a0*/  FMUL.FTZ R25, R52, R21 ;  /* 0x0000001534197220 */ /* 0x000fc80000410000 */
[----:B------:R-:W-:Y:S01]  /*32b0*/  FFMA.FTZ R56, R12, R25, R29 ;  /* 0x000000190c387223 */ /* 0x000fe2000001001d */
[----:B------:R-:W-:Y:S01]  /*32c0*/  FADD.FTZ R24, R25, R24 ;  /* 0x0000001819187221 */ /* 0x000fe20000010000 */
[----:B------:R-:W-:-:S05]  /*32d0*/  HADD2.F32 R25, -RZ, R37.H1_H1 ;  /* 0x30000025ff197230 */ /* 0x000fca0000004100 */
[----:B0-----:R-:W-:Y:S01]  /*32e0*/  FMUL.FTZ R25, R25, R20 ;  /* 0x0000001419197220 */ /* 0x001fe20000410000 */
[----:B------:R-:W-:Y:S01]  /*32f0*/  FADD.FTZ R29, -R20, 1 ;  /* 0x3f800000141d7421 */ /* 0x000fe20000010100 */
[----:B------:R-:W-:Y:S01]  /*3300*/  FFMA.FTZ R20, R13, R16, RZ ;  /* 0x000000100d147223 */ /* 0x000fe200000100ff */
[----:B------:R-:W-:Y:S02]  /*3310*/  HADD2.F32 R13, -RZ, R36.H0_H0 ;  /* 0x20000024ff0d7230 */ /* 0x000fe40000004100 */
[----:B------:R-:W-:Y:S01]  /*3320*/  FFMA.FTZ R19, R19, R29, 1 ;  /* 0x3f80000013137423 */ /* 0x000fe2000001001d */
[-C--:B------:R-:W-:Y:S01]  /*3330*/  FMUL.FTZ R29, R53, R28.reuse ;  /* 0x0000001c351d7220 */ /* 0x080fe20000410000 */
[----:B------:R-:W-:Y:S01]  /*3340*/  FFMA.FTZ R20, R17, R28, R20 ;  /* 0x0000001c11147223 */ /* 0x000fe20000010014 */
[----:B------:R-:W-:Y:S01]  /*3350*/  FADD.FTZ R13, R13, -UR9 ;  /* 0x800000090d0d7e21 */ /* 0x000fe20008010000 */
[----:B------:R-:W-:Y:S01]  /*3360*/  FMUL.FTZ R19, R25, R19 ;  /* 0x0000001319137220 */ /* 0x000fe20000410000 */
[----:B------:R-:W-:Y:S01]  /*3370*/  FADD.FTZ R25, RZ, R16 ;  /* 0x00000010ff197221 */ /* 0x000fe20000010000 */
[----:B------:R-:W-:Y:S01]  /*3380*/  FADD.FTZ R24, R24, R29 ;  /* 0x0000001d18187221 */ /* 0x000fe20000010000 */
[----:B------:R-:W-:Y:S01]  /*3390*/  FMUL.FTZ R16, R13, UR12 ;  /* 0x0000000c0d107c20 */ /* 0x000fe20008410000 */
[----:B------:R-:W-:Y:S01]  /*33a0*/  FFMA.FTZ R13, R17, R29, R56 ;  /* 0x0000001d110d7223 */ /* 0x000fe20000010038 */
[----:B------:R-:W-:Y:S01]  /*33b0*/  FADD.FTZ R25, R25, R28 ;  /* 0x0000001c19197221 */ /* 0x000fe20000010000 */
[----:B------:R-:W-:-:S02]  /*33c0*/  HADD2.F32 R29, -RZ, R35.H0_H0 ;  /* 0x20000023ff1d7230 */ /* 0x000fc40000004100 */
[----:B------:R-:W-:-:S04]  /*33d0*/  FFMA.FTZ R17, R53, R16, R54 ;  /* 0x0000001035117223 */ /* 0x000fc80000010036 */
[----:B------:R-:W-:-:S06]  /*33e0*/  FMUL.FTZ R56, R17, -1.4426950216293334961 ;  /* 0xbfb8aa3b11387820 */ /* 0x000fcc0000410000 */
[----:B------:R-:W0:Y:S02]  /*33f0*/  MUFU.EX2 R56, R56 ;  /* 0x0000003800387308 */ /* 0x000e240000000800 */
[----:B0-----:R-:W-:Y:S01]  /*3400*/  FADD.FTZ R57, R56, 1 ;  /* 0x3f80000038397421 */ /* 0x001fe20000010000 */
[----:B------:R-:W-:-:S03]  /*3410*/  FMUL.FTZ R56, R52, R23 ;  /* 0x0000001734387220 */ /* 0x000fc60000410000 */
[----:B------:R-:W0:Y:S02]  /*3420*/  MUFU.RCP R28, R57 ;  /* 0x00000039001c7308 */ /* 0x000e240000001000 */
[----:B0-----:R-:W-:Y:S01]  /*3430*/  FMUL.FTZ R29, R29, R28 ;  /* 0x0000001c1d1d7220 */ /* 0x001fe20000410000 */
[----:B------:R-:W-:-:S04]  /*3440*/  FADD.FTZ R28, -R28, 1 ;  /* 0x3f8000001c1c7421 */ /* 0x000fc80000010100 */
[----:B------:R-:W-:-:S04]  /*3450*/  FFMA.FTZ R28, R17, R28, 1 ;  /* 0x3f800000111c7423 */ /* 0x000fc8000001001c */
[----:B------:R-:W-:Y:S01]  /*3460*/  FMUL.FTZ R17, R29, R28 ;  /* 0x0000001c1d117220 */ /* 0x000fe20000410000 */
[----:B------:R-:W-:Y:S01]  /*3470*/  FFMA.FTZ R29, R12, R21, RZ ;  /* 0x000000150c1d7223 */ /* 0x000fe200000100ff */
[----:B------:R-:W-:Y:S02]  /*3480*/  HADD2.F32 R12, -RZ, R36.H1_H1 ;  /* 0x30000024ff0c7230 */ /* 0x000fe40000004100 */
[----:B------:R-:W-:Y:S01]  /*3490*/  FADD.FTZ R28, RZ, R21 ;  /* 0x00000015ff1c7221 */ /* 0x000fe20000010000 */
[C---:B------:R-:W-:Y:S01]  /*34a0*/  FFMA.FTZ R21, R22.reuse, R23, R29 ;  /* 0x0000001716157223 */ /* 0x040fe2000001001d */
[----:B------:R-:W-:Y:S01]  /*34b0*/  FFMA.FTZ R22, R22, R56, R13 ;  /* 0x0000003816167223 */ /* 0x000fe2000001000d */
[----:B------:R-:W-:Y:S01]  /*34c0*/  FADD.FTZ R12, R12, -UR9 ;  /* 0x800000090c0c7e21 */ /* 0x000fe20008010000 */
[----:B------:R-:W-:Y:S01]  /*34d0*/  FADD.FTZ R28, R28, R23 ;  /* 0x000000171c1c7221 */ /* 0x000fe20000010000 */
[----:B------:R-:W-:Y:S01]  /*34e0*/  FADD.FTZ R29, R56, R24 ;  /* 0x00000018381d7221 */ /* 0x000fe20000010000 */
[----:B------:R-:W-:-:S02]  /*34f0*/  HADD2.F32 R24, -RZ, R35.H1_H1 ;  /* 0x30000023ff187230 */ /* 0x000fc40000004100 */
[----:B------:R-:W-:Y:S01]  /*3500*/  FMUL.FTZ R12, R12, UR12 ;  /* 0x0000000c0c0c7c20 */ /* 0x000fe20008410000 */
[----:B------:R-:W-:-:S03]  /*3510*/  FFMA.FTZ R21, R18, R19, R21 ;  /* 0x0000001312157223 */ /* 0x000fc60000010015 */
        /* <DEDUP_REMOVED lines=9> */
[----:B------:R-:W-:Y:S02]  /*35b0*/  FFMA.FTZ R23, R15, R14, R20 ;  /* 0x0000000e0f177223 */ /* 0x000fe40000010014 */
[----:B------:R-:W-:Y:S02]  /*35c0*/  FFMA.FTZ R13, R13, R56, 1 ;  /* 0x3f8000000d0d7423 */ /* 0x000fe40000010038 */
[----:B------:R-:W-:Y:S02]  /*35d0*/  FFMA.FTZ R23, R16, R17, R23 ;  /* 0x0000001110177223 */ /* 0x000fe40000010017 */
[----:B------:R-:W-:Y:S01]  /*35e0*/  FMUL.FTZ R13, R24, R13 ;  /* 0x0000000d180d7220 */ /* 0x000fe20000410000 */
[----:B------:R-:W-:-:S05]  /*35f0*/  HADD2.F32 R24, -RZ, R34.H0_H0 ;  /* 0x20000022ff187230 */ /* 0x000fca0000004100 */
[----:B------:R-:W-:Y:S01]  /*3600*/  FADD.FTZ R56, R24, -UR9 ;  /* 0x8000000918387e21 */ /* 0x000fe20008010000 */
[----:B------:R-:W-:Y:S01]  /*3610*/  FADD.FTZ R24, R25, R14 ;  /* 0x0000000e19187221 */ /* 0x000fe20000010000 */
[----:B------:R-:W-:Y:S01]  /*3620*/  FFMA.FTZ R25, R15, R57, R22 ;  /* 0x000000390f197223 */ /* 0x000fe20000010016 */
[----:B------:R-:W-:Y:S02]  /*3630*/  HADD2.F32 R57, -RZ, R33.H0_H0 ;  /* 0x20000021ff397230 */ /* 0x000fe40000004100 */
[----:B------:R-:W-:Y:S01]  /*3640*/  FMUL.FTZ R14, R56, UR12 ;  /* 0x0000000c380e7c20 */ /* 0x000fe20008410000 */
[----:B------:R-:W-:-:S03]  /*3650*/  FADD.FTZ R24, R24, R17 ;  /* 0x0000001118187221 */ /* 0x000fc60000010000 */
[----:B------:R-:W-:-:S04]  /*3660*/  FFMA.FTZ R15, R53, R14, R54 ;  /* 0x0000000e350f7223 */ /* 0x000fc80000010036 */
[----:B------:R-:W-:-:S06]  /*3670*/  FMUL.FTZ R22, R15, -1.4426950216293334961 ;  /* 0xbfb8aa3b0f167820 */ /* 0x000fcc0000410000 */
[----:B------:R-:W0:Y:S02]  /*3680*/  MUFU.EX2 R22, R22 ;  /* 0x0000001600167308 */ /* 0x000e240000000800 */
[----:B0-----:R-:W-:Y:S01]  /*3690*/  FADD.FTZ R20, R22, 1 ;  /* 0x3f80000016147421 */ /* 0x001fe20000010000 */
[----:B------:R-:W-:-:S05]  /*36a0*/  FADD.FTZ R22, R28, R19 ;  /* 0x000000131c167221 */ /* 0x000fca0000010000 */
[----:B------:R-:W0:Y:S02]  /*36b0*/  MUFU.RCP R20, R20 ;  /* 0x0000001400147308 */ /* 0x000e240000001000 */
[----:B0-----:R-:W-:Y:S01]  /*36c0*/  FMUL.FTZ R56, R57, R20 ;  /* 0x0000001439387220 */ /* 0x001fe20000410000 */
[----:B------:R-:W-:Y:S01]  /*36d0*/  FADD.FTZ R57, -R20, 1 ;  /* 0x3f80000014397421 */ /* 0x000fe20000010100 */
[----:B------:R-:W-:-:S03]  /*36e0*/  FMUL.FTZ R20, R52, R19 ;  /* 0x0000001334147220 */ /* 0x000fc60000410000 */
[----:B------:R-:W-:Y:S01]  /*36f0*/  FFMA.FTZ R15, R15, R57, 1 ;  /* 0x3f8000000f0f7423 */ /* 0x000fe20000010039 */
[----:B------:R-:W-:Y:S01]  /*3700*/  FFMA.FTZ R25, R18, R20, R25 ;  /* 0x0000001412197223 */ /* 0x000fe20000010019 */
[----:B------:R-:W-:Y:S02]  /*3710*/  HADD2.F32 R57, -RZ, R33.H1_H1 ;  /* 0x30000021ff397230 */ /* 0x000fe40000004100 */
[----:B------:R-:W-:Y:S01]  /*3720*/  FADD.FTZ R29, R20, R29 ;  /* 0x0000001d141d7221 */ /* 0x000fe20000010000 */
        /* <DEDUP_REMOVED lines=13> */
[----:B------:R-:W-:-:S05]  /*3800*/  HADD2.F32 R20, -RZ, R32.H0_H0 ;  /* 0x20000020ff147230 */ /* 0x000fca0000004100 */
[----:B------:R-:W-:Y:S01]  /*3810*/  FADD.FTZ R57, R20, -UR9 ;  /* 0x8000000914397e21 */ /* 0x000fe20008010000 */
[----:B------:R-:W-:-:S03]  /*3820*/  FMUL.FTZ R20, R53, R17 ;  /* 0x0000001135147220 */ /* 0x000fc60000410000 */
[----:B------:R-:W-:Y:S01]  /*3830*/  FMUL.FTZ R17, R57, UR12 ;  /* 0x0000000c39117c20 */ /* 0x000fe20008410000 */
[----:B------:R-:W-:Y:S01]  /*3840*/  FFMA.FTZ R57, R16, R20, R25 ;  /* 0x0000001410397223 */ /* 0x000fe20000010019 */
[----:B------:R-:W-:Y:S01]  /*3850*/  FADD.FTZ R29, R29, R20 ;  /* 0x000000141d1d7221 */ /* 0x000fe20000010000 */
[----:B------:R-:W-:Y:S02]  /*3860*/  HADD2.F32 R20, -RZ, R31.H0_H0 ;  /* 0x2000001fff147230 */ /* 0x000fe40000004100 */
        /* <DEDUP_REMOVED lines=8> */
[----:B------:R-:W-:-:S03]  /*38f0*/  HADD2.F32 R16, -RZ, R32.H1_H1 ;  /* 0x30000020ff107230 */ /* 0x000fc60000004100 */
[----:B------:R-:W-:Y:S01]  /*3900*/  FMUL.FTZ R20, R20, R25 ;  /* 0x0000001914147220 */ /* 0x000fe20000410000 */
[----:B------:R-:W-:Y:S01]  /*3910*/  FADD.FTZ R25, R22, R13 ;  /* 0x0000000d16197221 */ /* 0x000fe20000010000 */
[----:B------:R-:W-:Y:S01]  /*3920*/  FADD.FTZ R28, R16, -UR9 ;  /* 0x80000009101c7e21 */ /* 0x000fe20008010000 */
[-C--:B------:R-:W-:Y:S01]  /*3930*/  FFMA.FTZ R16, R12, R13.reuse, R21 ;  /* 0x0000000d0c107223 */ /* 0x080fe20000010015 */
[----:B------:R-:W-:Y:S01]  /*3940*/  FMUL.FTZ R22, R52, R13 ;  /* 0x0000000d34167220 */ /* 0x000fe20000410000 */
[----:B------:R-:W-:Y:S01]  /*3950*/  FADD.FTZ R25, R25, R18 ;  /* 0x0000001219197221 */ /* 0x000fe20000010000 */
[----:B------:R-:W-:Y:S01]  /*3960*/  FMUL.FTZ R13, R28, UR12 ;  /* 0x0000000c1c0d7c20 */ /* 0x000fe20008410000 */
[----:B------:R-:W-:Y:S01]  /*3970*/  FFMA.FTZ R16, R19, R18, R16 ;  /* 0x0000001213107223 */ /* 0x000fe20000010010 */
[----:B------:R-:W-:Y:S01]  /*3980*/  FFMA.FTZ R57, R12, R22, R57 ;  /* 0x000000160c397223 */ /* 0x000fe20000010039 */
[----:B------:R-:W-:Y:S01]  /*3990*/  FADD.FTZ R29, R22, R29 ;  /* 0x0000001d161d7221 */ /* 0x000fe20000010000 */
[----:B------:R-:W-:Y:S01]  /*39a0*/  FFMA.FTZ R12, R52, R13, R55 ;  /* 0x0000000d340c7223 */ /* 0x000fe20000010037 */
[----:B------:R-:W-:-:S03]  /*39b0*/  HADD2.F32 R22, -RZ, R31.H1_H1 ;  /* 0x3000001fff167230 */ /* 0x000fc60000004100 */
        /* <DEDUP_REMOVED lines=8> */
[----:B------:R-:W-:-:S04]  /*3a40*/  FFMA.FTZ R21, R12, R21, 1 ;  /* 0x3f8000000c157423 */ /* 0x000fc80000010015 */
[----:B------:R-:W-:Y:S01]  /*3a50*/  FMUL.FTZ R12, R22, R21 ;  /* 0x00000015160c7220 */ /* 0x000fe20000410000 */
[----:B------:R-:W-:-:S05]  /*3a60*/  HADD2.F32 R21, -RZ, R30.H0_H0 ;  /* 0x2000001eff157230 */ /* 0x000fca0000004100 */
[----:B------:R-:W-:Y:S01]  /*3a70*/  FADD.FTZ R22, R21, -UR9 ;  /* 0x8000000915167e21 */ /* 0x000fe20008010000 */
[----:B------:R-:W-:Y:S01]  /*3a80*/  FADD.FTZ R21, R24, R15 ;  /* 0x0000000f18157221 */ /* 0x000fe20000010000 */
[----:B------:R-:W-:Y:S02]  /*3a90*/  FFMA.FTZ R24, R14, R15, R23 ;  /* 0x0000000f0e187223 */ /* 0x000fe40000010017 */
[----:B------:R-:W-:Y:S01]  /*3aa0*/  FMUL.FTZ R15, R22, UR12 ;  /* 0x0000000c160f7c20 */ /* 0x000fe20008410000 */
[----:B------:R-:W-:Y:S01]  /*3ab0*/  FFMA.FTZ R22, R14, R28, R57 ;  /* 0x0000001c0e167223 */ /* 0x000fe20000010039 */
[----:B------:R-:W-:Y:S02]  /*3ac0*/  HADD2.F32 R28, -RZ, R11.H0_H0 ;  /* 0x2000000bff1c7230 */ /* 0x000fe40000004100 */
[----:B------:R-:W-:Y:S01]  /*3ad0*/  FFMA.FTZ R24, R17, R20, R24 ;  /* 0x0000001411187223 */ /* 0x000fe20000010018 */
[----:B------:R-:W-:Y:S01]  /*3ae0*/  FFMA.FTZ R14, R53, R15, R54 ;  /* 0x0000000f350e7223 */ /* 0x000fe20000010036 */
[----:B------:R-:W-:-:S03]  /*3af0*/  FADD.FTZ R21, R21, R20 ;  /* 0x0000001415157221 */ /* 0x000fc60000010000 */
        /* <DEDUP_REMOVED lines=13> */
[----:B------:R-:W-:Y:S01]  /*3bd0*/  FADD.FTZ R21, R21, R14 ;  /* 0x0000000e15157221 */ /* 0x000fe20000010000 */
        /* <DEDUP_REMOVED lines=13> */
[----:B------:R-:W-:Y:S02]  /*3cb0*/  HADD2.F32 R23, -RZ, R2.H0_H0 ;  /* 0x20000002ff177230 */ /* 0x000fe40000004100 */
[----:B------:R-:W-:Y:S01]  /*3cc0*/  FFMA.FTZ R28, R17, R57, R22 ;  /* 0x00000039111c7223 */ /* 0x000fe20000010016 */
[----:B------:R-:W-:Y:S01]  /*3cd0*/  FADD.FTZ R29, R29, R57 ;  /* 0x000000391d1d7221 */ /* 0x000fe20000010000 */
[----:B------:R-:W-:Y:S02]  /*3ce0*/  HADD2.F32 R57, -RZ, R3.H0_H0 ;  /* 0x20000003ff397230 */ /* 0x000fe40000004100 */
[----:B------:R-:W-:-:S04]  /*3cf0*/  FADD.FTZ R23, R23, -UR9 ;  /* 0x8000000917177e21 */ /* 0x000fc80008010000 */
[----:B------:R-:W-:-:S04]  /*3d00*/  FMUL.FTZ R23, R23, UR12 ;  /* 0x0000000c17177c20 */ /* 0x000fc80008410000 */
[----:B------:R-:W-:-:S04]  /*3d10*/  FFMA.FTZ R17, R53, R23, R54 ;  /* 0x0000001735117223 */ /* 0x000fc80000010036 */
[----:B------:R-:W-:-:S06]  /*3d20*/  FMUL.FTZ R22, R17, -1.4426950216293334961 ;  /* 0xbfb8aa3b11167820 */ /* 0x000fcc0000410000 */
[----:B------:R-:W0:Y:S02]  /*3d30*/  MUFU.EX2 R22, R22 ;  /* 0x0000001600167308 */ /* 0x000e240000000800 */
[----:B0-----:R-:W-:Y:S01]  /*3d40*/  FADD.FTZ R56, R22, 1 ;  /* 0x3f80000016387421 */ /* 0x001fe20000010000 */
[----:B------:R-:W-:Y:S01]  /*3d50*/  FADD.FTZ R22, R25, R12 ;  /* 0x0000000c19167221 */ /* 0x000fe20000010000 */
[----:B------:R-:W-:Y:S02]  /*3d60*/  FMUL.FTZ R25, R52, R12 ;  /* 0x0000000c34197220 */ /* 0x000fe40000410000 */
[----:B------:R-:W0:Y:S01]  /*3d70*/  MUFU.RCP R20, R56 ;  /* 0x0000003800147308 */ /* 0x000e220000001000 */
[----:B------:R-:W-:Y:S01]  /*3d80*/  FADD.FTZ R22, R22, R19 ;  /* 0x0000001316167221 */ /* 0x000fe20000010000 */
[----:B------:R-:W-:Y:S01]  /*3d90*/  FFMA.FTZ R28, R13, R25, R28 ;  /* 0x000000190d1c7223 */ /* 0x000fe2000001001c */
[----:B------:R-:W-:Y:S01]  /*3da0*/  FADD.FTZ R29, R25, R29 ;  /* 0x0000001d191d7221 */ /* 0x000fe20000010000 */
[----:B------:R-:W-:-:S02]  /*3db0*/  HADD2.F32 R25, -RZ, R3.H1_H1 ;  /* 0x30000003ff197230 */ /* 0x000fc40000004100 */
[----:B0-----:R-:W-:Y:S01]  /*3dc0*/  FMUL.FTZ R57, R57, R20 ;  /* 0x0000001439397220 */ /* 0x001fe20000410000 */
[----:B------:R-:W-:-:S04]  /*3dd0*/  FADD.FTZ R20, -R20, 1 ;  /* 0x3f80000014147421 */ /* 0x000fc80000010100 */
[----:B------:R-:W-:Y:S01]  /*3de0*/  FFMA.FTZ R20, R17, R20, 1 ;  /* 0x3f80000011147423 */ /* 0x000fe20000010014 */
[----:B------:R-:W-:-:S03]  /*3df0*/  HADD2.F32 R17, -RZ, R2.H1_H1 ;  /* 0x30000002ff117230 */ /* 0x000fc60000004100 */
[----:B------:R-:W-:Y:S02]  /*3e00*/  FMUL.FTZ R20, R57, R20 ;  /* 0x0000001439147220 */ /* 0x000fe40000410000 */
[----:B------:R-:W-:Y:S01]  /*3e10*/  FADD.FTZ R57, R17, -UR9 ;  /* 0x8000000911397e21 */ /* 0x000fe20008010000 */
[----:B------:R-:W-:-:S03]  /*3e20*/  FFMA.FTZ R17, R13, R12, R16 ;  /* 0x0000000c0d117223 */ /* 0x000fc60000010010 */
        /* <DEDUP_REMOVED lines=13> */
[----:B------:R-:W-:Y:S01]  /*3f00*/  FADD.FTZ R29, R29, R57 ;  /* 0x000000391d1d7221 */ /* 0x000fe20000010000 */
[----:B------:R-:W-:Y:S01]  /*3f10*/  FADD.FTZ R22, R22, R13 ;  /* 0x0000000d16167221 */ /* 0x000fe20000010000 */
[----:B------:R-:W-:Y:S01]  /*3f20*/  FFMA.FTZ R17, R12, R13, R17 ;  /* 0x0000000d0c117223 */ /* 0x000fe20000010011 */
        /* <DEDUP_REMOVED lines=13> */
[----:B------:R-:W-:-:S05]  /*4000*/  HADD2.F32 R56, -RZ, R4.H1_H1 ;  /* 0x30000004ff387230 */ /* 0x000fca0000004100 */
[----:B------:R-:W-:Y:S01]  /*4010*/  FADD.FTZ R57, R56, -UR9 ;  /* 0x8000000938397e21 */ /* 0x000fe20008010000 */
[----:B------:R-:W-:-:S03]  /*4020*/  FMUL.FTZ R56, R52, R19 ;  /* 0x0000001334387220 */ /* 0x000fc60000410000 */
[----:B------:R-:W-:Y:S01]  /*4030*/  FMUL.FTZ R16, R57, UR12 ;  /* 0x0000000c39107c20 */ /* 0x000fe20008410000 */
[----:B------:R-:W-:Y:S01]  /*4040*/  FFMA.FTZ R28, R18, R56, R25 ;  /* 0x00000038121c7223 */ /* 0x000fe20000010019 */
[----:B------:R-:W-:Y:S01]  /*4050*/  FADD.FTZ R29, R56, R29 ;  /* 0x0000001d381d7221 */ /* 0x000fe20000010000 */
[----:B------:R-:W-:Y:S02]  /*4060*/  HADD2.F32 R56, -RZ, R5.H1_H1 ;  /* 0x30000005ff387230 */ /* 0x000fe40000004100 */
[----:B------:R-:W-:-:S04]  /*4070*/  FFMA.FTZ R18, R52, R16, R55 ;  /* 0x0000001034127223 */ /* 0x000fc80000010037 */
[----:B------:R-:W-:-:S06]  /*4080*/  FMUL.FTZ R25, R18, -1.4426950216293334961 ;  /* 0xbfb8aa3b12197820 */ /* 0x000fcc0000410000 */
[----:B------:R-:W0:Y:S02]  /*4090*/  MUFU.EX2 R25, R25 ;  /* 0x0000001900197308 */ /* 0x000e240000000800 */
[----:B0-----:R-:W-:-:S04]  /*40a0*/  FADD.FTZ R57, R25, 1 ;  /* 0x3f80000019397421 */ /* 0x001fc80000010000 */
[----:B------:R0:W1:Y:S02]  /*40b0*/  MUFU.RCP R19, R57 ;  /* 0x0000003900137308 */ /* 0x0000640000001000 */
[----:B0-----:R-:W-:-:S04]  /*40c0*/  FMUL.FTZ R57, R53, R20 ;  /* 0x0000001435397220 */ /* 0x001fc80000410000 */
[----:B------:R-:W-:Y:S01]  /*40d0*/  FFMA.FTZ R25, R23, R57, R28 ;  /* 0x0000003917197223 */ /* 0x000fe2000001001c */
[----:B------:R-:W-:Y:S01]  /*40e0*/  FADD.FTZ R29, R29, R57 ;  /* 0x000000391d1d7221 */ /* 0x000fe20000010000 */
[----:B------:R-:W-:Y:S02]  /*40f0*/  HADD2.F32 R57, -RZ, R7.H0_H0 ;  /* 0x20000007ff397230 */ /* 0x000fe40000004100 */
[----:B-1----:R-:W-:Y:S01]  /*4100*/  FMUL.FTZ R56, R56, R19 ;  /* 0x0000001338387220 */ /* 0x002fe20000410000 */
[----:B------:R-:W-:-:S04]  /*4110*/  FADD.FTZ R19, -R19, 1 ;  /* 0x3f80000013137421 */ /* 0x000fc80000010100 */
[----:B------:R-:W-:Y:S01]  /*4120*/  FFMA.FTZ R19, R18, R19, 1 ;  /* 0x3f80000012137423 */ /* 0x000fe20000010013 */
[----:B------:R-:W-:-:S03]  /*4130*/  HADD2.F32 R18, -RZ, R6.H0_H0 ;  /* 0x20000006ff127230 */ /* 0x000fc60000004100 */
[----:B------:R-:W-:Y:S02]  /*4140*/  FMUL.FTZ R19, R56, R19 ;  /* 0x0000001338137220 */ /* 0x000fe40000410000 */
[----:B------:R-:W-:Y:S01]  /*4150*/  FADD.FTZ R56, R18, -UR9 ;  /* 0x8000000912387e21 */ /* 0x000fe20008010000 */
[----:B------:R-:W-:Y:S01]  /*4160*/  FADD.FTZ R18, R21, R20 ;  /* 0x0000001415127221 */ /* 0x000fe20000010000 */
[----:B------:R-:W-:Y:S02]  /*4170*/  FFMA.FTZ R21, R23, R20, R24 ;  /* 0x0000001417157223 */ /* 0x000fe40000010018 */
[----:B------:R-:W-:Y:S01]  /*4180*/  FMUL.FTZ R20, R56, UR12 ;  /* 0x0000000c38147c20 */ /* 0x000fe20008410000 */
[----:B------:R-:W-:Y:S01]  /*4190*/  FADD.FTZ R18, R18, R15 ;  /* 0x0000000f12127221 */ /* 0x000fe20000010000 */
        /* <DEDUP_REMOVED lines=71> */
[----:B------:R-:W-:Y:S01]  /*4610*/  FADD.FTZ R19, R19, R14 ;  /* 0x0000000e13137221 */ /* 0x000fe20000010000 */
[----:B------:R-:W-:Y:S01]  /*4620*/  FFMA.FTZ R20, R53, R21, R54 ;  /* 0x0000001535147223 */ /* 0x000fe20000010036 */
[----:B------:R-:W-:-:S03]  /*4630*/  FFMA.FTZ R18, R15, R14, R18 ;  /* 0x0000000e0f127223 */ /* 0x000fc60000010012 */
        /* <DEDUP_REMOVED lines=42> */
[-C--:B------:R-:W-:Y:S02]  /*48e0*/  FMUL.FTZ R25, R52, R16.reuse ;  /* 0x0000001034197220 */ /* 0x080fe40000410000 */
[----:B------:R-:W-:Y:S01]  /*48f0*/  FADD.FTZ R56, R23, -UR9 ;  /* 0x8000000917387e21 */ /* 0x000fe20008010000 */
[C---:B------:R-:W-:Y:S01]  /*4900*/  FFMA.FTZ R23, R17.reuse, R16, R22 ;  /* 0x0000001011177223 */ /* 0x040fe20000010016 */
[----:B------:R-:W-:Y:S01]  /*4910*/  FFMA.FTZ R28, R17, R25, R28 ;  /* 0x00000019111c7223 */ /* 0x000fe2000001001c */
[----:B------:R-:W-:Y:S01]  /*4920*/  FADD.FTZ R29, R25, R29 ;  /* 0x0000001d191d7221 */ /* 0x000fe20000010000 */
[----:B------:R-:W-:Y:S01]  /*4930*/  FMUL.FTZ R16, R56, UR12 ;  /* 0x0000000c38107c20 */ /* 0x000fe20008410000 */
[----:B------:R-:W-:-:S02]  /*4940*/  HADD2.F32 R25, -RZ, R45.H1_H1 ;  /* 0x3000002dff197230 */ /* 0x000fc40000004100 */
[----:B------:R-:W-:Y:S01]  /*4950*/  FADD.FTZ R24, R24, R13 ;  /* 0x0000000d18187221 */ /* 0x000fe20000010000 */
[----:B------:R-:W-:Y:S01]  /*4960*/  FFMA.FTZ R23, R12, R13, R23 ;  /* 0x0000000d0c177223 */ /* 0x000fe20000010017 */
        /* <DEDUP_REMOVED lines=9> */
[----:B------:R-:W-:Y:S02]  /*4a00*/  HADD2.F32 R22, -RZ, R46.H0_H0 ;  /* 0x2000002eff167230 */ /* 0x000fe40000004100 */
[----:B------:R-:W-:-:S03]  /*4a10*/  FMUL.FTZ R25, R53, R20 ;  /* 0x0000001435197220 */ /* 0x000fc60000410000 */
[----:B------:R-:W-:Y:S01]  /*4a20*/  FADD.FTZ R56, R22, -UR9 ;  /* 0x8000000916387e21 */ /* 0x000fe20008010000 */
[----:B------:R-:W-:Y:S01]  /*4a30*/  FADD.FTZ R22, R19, R20 ;  /* 0x0000001413167221 */ /* 0x000fe20000010000 */
[C---:B------:R-:W-:Y:S01]  /*4a40*/  FFMA.FTZ R19, R21.reuse, R20, R18 ;  /* 0x0000001415137223 */ /* 0x040fe20000010012 */
[----:B------:R-:W-:Y:S01]  /*4a50*/  FFMA.FTZ R21, R21, R25, R28 ;  /* 0x0000001915157223 */ /* 0x000fe2000001001c */
[----:B------:R-:W-:Y:S01]  /*4a60*/  FMUL.FTZ R18, R56, UR12 ;  /* 0x0000000c38127c20 */ /* 0x000fe20008410000 */
[----:B------:R-:W-:Y:S01]  /*4a70*/  FADD.FTZ R29, R29, R25 ;  /* 0x000000191d1d7221 */ /* 0x000fe20000010000 */
[----:B------:R-:W-:Y:S02]  /*4a80*/  HADD2.F32 R25, -RZ, R47.H0_H0 ;  /* 0x2000002fff197230 */ /* 0x000fe40000004100 */
        /* <DEDUP_REMOVED lines=10> */
[----:B------:R-:W-:Y:S02]  /*4b30*/  FADD.FTZ R29, R28, R29 ;  /* 0x0000001d1c1d7221 */ /* 0x000fe40000010000 */
[----:B------:R-:W-:Y:S01]  /*4b40*/  FMUL.FTZ R20, R25, R20 ;  /* 0x0000001419147220 */ /* 0x000fe20000410000 */
[----:B------:R-:W-:-:S05]  /*4b50*/  HADD2.F32 R25, -RZ, R46.H1_H1 ;  /* 0x3000002eff197230 */ /* 0x000fca0000004100 */
[----:B------:R-:W-:-:S04]  /*4b60*/  FADD.FTZ R25, R25, -UR9 ;  /* 0x8000000919197e21 */ /* 0x000fc80008010000 */
[----:B------:R-:W-:Y:S01]  /*4b70*/  FMUL.FTZ R13, R25, UR12 ;  /* 0x0000000c190d7c20 */ /* 0x000fe20008410000 */
[----:B------:R-:W-:Y:S01]  /*4b80*/  FFMA.FTZ R25, R12, R28, R21 ;  /* 0x0000001c0c197223 */ /* 0x000fe20000010015 */
[----:B------:R-:W-:Y:S02]  /*4b90*/  HADD2.F32 R28, -RZ, R47.H1_H1 ;  /* 0x3000002fff1c7230 */ /* 0x000fe40000004100 */
        /* <DEDUP_REMOVED lines=9> */
[----:B------:R-:W-:-:S05]  /*4c30*/  HADD2.F32 R21, -RZ, R48.H0_H0 ;  /* 0x20000030ff157230 */ /* 0x000fca0000004100 */
[----:B------:R-:W-:Y:S01]  /*4c40*/  FADD.FTZ R28, R21, -UR9 ;  /* 0x80000009151c7e21 */ /* 0x000fe20008010000 */
[----:B------:R-:W-:Y:S01]  /*4c50*/  FADD.FTZ R21, R22, R15 ;  /* 0x0000000f16157221 */ /* 0x000fe20000010000 */
[----:B------:R-:W-:Y:S02]  /*4c60*/  FMUL.FTZ R22, R53, R15 ;  /* 0x0000000f35167220 */ /* 0x000fe40000410000 */
[----:B------:R-:W-:Y:S01]  /*4c70*/  FMUL.FTZ R15, R28, UR12 ;  /* 0x0000000c1c0f7c20 */ /* 0x000fe20008410000 */
[----:B------:R-:W-:Y:S01]  /*4c80*/  FADD.FTZ R21, R21, R20 ;  /* 0x0000001415157221 */ /* 0x000fe20000010000 */
[----:B------:R-:W-:Y:S01]  /*4c90*/  FFMA.FTZ R57, R14, R22, R25 ;  /* 0x000000160e397223 */ /* 0x000fe20000010019 */
[----:B------:R-:W-:Y:S01]  /*4ca0*/  FADD.FTZ R29, R29, R22 ;  /* 0x000000161d1d7221 */ /* 0x000fe20000010000 */
[----:B------:R-:W-:Y:S01]  /*4cb0*/  FFMA.FTZ R14, R53, R15, R54 ;  /* 0x0000000f350e7223 */ /* 0x000fe20000010036 */
[----:B------:R-:W-:-:S03]  /*4cc0*/  HADD2.F32 R22, -RZ, R51.H0_H0 ;  /* 0x20000033ff167230 */ /* 0x000fc60000004100 */
        /* <DEDUP_REMOVED lines=10> */
[-C--:B------:R-:W-:Y:S01]  /*4d70*/  FMUL.FTZ R24, R52, R17.reuse ;  /* 0x0000001134187220 */ /* 0x080fe20000410000 */
[----:B------:R-:W-:Y:S01]  /*4d80*/  FADD.FTZ R21, R21, R14 ;  /* 0x0000000e15157221 */ /* 0x000fe20000010000 */
        /* <DEDUP_REMOVED lines=19> */
[-C--:B------:R-:W-:Y:S01]  /*4ec0*/  FFMA.FTZ R24, R18, R20.reuse, R19 ;  /* 0x0000001412187223 */ /* 0x080fe20000010013 */
[----:B------:R-:W-:Y:S02]  /*4ed0*/  FMUL.FTZ R20, R53, R20 ;  /* 0x0000001435147220 */ /* 0x000fe40000410000 */
[----:B------:R-:W-:Y:S01]  /*4ee0*/  FMUL.FTZ R19, R56, UR12 ;  /* 0x0000000c38137c20 */ /* 0x000fe20008410000 */
[----:B------:R-:W-:Y:S01]  /*4ef0*/  FFMA.FTZ R24, R15, R14, R24 ;  /* 0x0000000e0f187223 */ /* 0x000fe20000010018 */
[----:B------:R-:W-:Y:S01]  /*4f00*/  FFMA.FTZ R28, R18, R20, R57 ;  /* 0x00000014121c7223 */ /* 0x000fe20000010039 */
[----:B------:R-:W-:Y:S01]  /*4f10*/  FADD.FTZ R29, R29, R20 ;  /* 0x000000141d1d7221 */ /* 0x000fe20000010000 */
[----:B------:R-:W-:Y:S01]  /*4f20*/  FFMA.FTZ R18, R53, R19, R54 ;  /* 0x0000001335127223 */ /* 0x000fe20000010036 */
[----:B------:R-:W-:-:S03]  /*4f30*/  HADD2.F32 R20, -RZ, R49.H0_H0 ;  /* 0x20000031ff147230 */ /* 0x000fc60000004100 */
        /* <DEDUP_REMOVED lines=23> */
[----:B------:R-:W-:Y:S01]  /*50b0*/  FMUL.FTZ R13, R53, R14 ;  /* 0x0000000e350d7220 */ /* 0x000fe20000410000 */
[----:B------:R-:W-:Y:S02]  /*50c0*/  FADD.FTZ R14, R21, R18 ;  /* 0x00000012150e7221 */ /* 0x000fe40000010000 */
[----:B------:R-:W-:Y:S01]  /*50d0*/  FMUL.FTZ R23, R23, R12 ;  /* 0x0000000c17177220 */ /* 0x000fe20000410000 */
[----:B------:R-:W-:Y:S01]  /*50e0*/  FFMA.FTZ R28, R15, R13, R28 ;  /* 0x0000000d0f1c7223 */ /* 0x000fe2000001001c */
[----:B------:R-:W-:Y:S01]  /*50f0*/  FADD.FTZ R29, R29, R13 ;  /* 0x0000000d1d1d7221 */ /* 0x000fe20000010000 */
[CC--:B------:R-:W-:Y:S01]  /*5100*/  FMUL.FTZ R12, R52.reuse, R16.reuse ;  /* 0x00000010340c7220 */ /* 0x0c0fe20000410000 */
[-C--:B------:R-:W-:Y:S01]  /*5110*/  FMUL.FTZ R15, R52, R23.reuse ;  /* 0x00000017340f7220 */ /* 0x080fe20000410000 */
[----:B------:R-:W-:Y:S01]  /*5120*/  FFMA.FTZ R13, R17, R16, R22 ;  /* 0x00000010110d7223 */ /* 0x000fe20000010016 */
[----:B------:R-:W-:Y:S01]  /*5130*/  FADD.FTZ R22, R25, R16 ;  /* 0x0000001019167221 */ /* 0x000fe20000010000 */
[----:B------:R-:W-:Y:S01]  /*5140*/  FFMA.FTZ R28, R17, R12, R28 ;  /* 0x0000000c111c7223 */ /* 0x000fe2000001001c */
[----:B------:R-:W-:Y:S01]  /*5150*/  FADD.FTZ R29, R12, R29 ;  /* 0x0000001d0c1d7221 */ /* 0x000fe20000010000 */
[----:B------:R-:W-:Y:S01]  /*5160*/  FMUL.FTZ R12, R53, R18 ;  /* 0x00000012350c7220 */ /* 0x000fe20000410000 */
[----:B------:R-:W-:-:S03]  /*5170*/  FFMA.FTZ R13, R20, R23, R13 ;  /* 0x00000017140d7223 */ /* 0x000fc6000001000d */
[----:B------:R-:W-:Y:S01]  /*5180*/  FFMA.FTZ R57, R19, R12, R28 ;  /* 0x0000000c13397223 */ /* 0x000fe2000001001c */
[----:B------:R-:W-:-:S03]  /*5190*/  FADD.FTZ R12, R29, R12 ;  /* 0x0000000c1d0c7221 */ /* 0x000fc60000010000 */
[----:B------:R-:W-:Y:S01]  /*51a0*/  FFMA.FTZ R17, R20, R15, R57 ;  /* 0x0000000f14117223 */ /* 0x000fe20000010039 */
[----:B------:R-:W-:Y:S01]  /*51b0*/  FADD.FTZ R16, R15, R12 ;  /* 0x0000000c0f107221 */ /* 0x000fe20000010000 */
[----:B------:R-:W-:Y:S01]  /*51c0*/  FFMA.FTZ R12, R19, R18, R24 ;  /* 0x00000012130c7223 */ /* 0x000fe20000010018 */
[----:B------:R-:W-:-:S07]  /*51d0*/  FADD.FTZ R15, R22, R23 ;  /* 0x00000017160f7221 */ /* 0x000fce0000010000 */
.L_x_864:
[----:B------:R-:W0:Y:S01]  /*51e0*/  S2R R20, SR_LANEID ;  /* 0x0000000000147919 */ /* 0x000e220000000000 */
[----:B------:R-:W1:Y:S01]  /*51f0*/  S2UR UR13, SR_CgaCtaId ;  /* 0x00000000000d79c3 */ /* 0x000e620000008800 */
[----:B------:R-:W-:Y:S01]  /*5200*/  UMOV UR8, 0x400 ;  /* 0x0000040000087882 */ /* 0x000fe20000000000 */
[----:B------:R-:W2:Y:S01]  /*5210*/  LDCU UR7, c[0x0][0x374] ;  /* 0x00006e80ff0777ac */ /* 0x000ea20008000800 */
[----:B------:R-:W3:Y:S01]  /*5220*/  SHFL.DOWN PT, R18, R17, 0x1, 0x1f ;  /* 0x08201f0011127f89 */ /* 0x000ee200000e0000 */
[----:B------:R-:W-:Y:S01]  /*5230*/  BSSY.RECONVERGENT B0, `(.L_x_865) ;  /* 0x0000029000007945 */ /* 0x000fe20003800200 */
[C---:B------:R-:W-:Y:S01]  /*5240*/  ISETP.NE.AND P1, PT, R26.reuse, RZ, PT ;  /* 0x000000ff1a00720c */ /* 0x040fe20003f25270 */
[----:B------:R-:W-:Y:S01]  /*5250*/  UIADD3 UR5, UPT, UPT, UR8, 0xa0, URZ ;  /* 0x000000a008057890 */ /* 0x000fe2000fffe0ff */
[----:B------:R-:W4:Y:S01]  /*5260*/  SHFL.DOWN PT, R19, R16, 0x1, 0x1f ;  /* 0x08201f0010137f89 */ /* 0x000f2200000e0000 */
[----:B------:R-:W-:Y:S02]  /*5270*/  ISETP.GT.U32.AND P3, PT, R26, 0x3f, PT ;  /* 0x0000003f1a00780c */ /* 0x000fe40003f64070 */
[----:B------:R-:W-:Y:S01]  /*5280*/  LEA R56, R27, R26, 0x6 ;  /* 0x0000001a1b387211 */ /* 0x000fe200078e30ff */
[----:B-1----:R-:W-:-:S06]  /*5290*/  ULEA UR5, UR13, UR5, 0x18 ;  /* 0x000000050d057291 */ /* 0x002fcc000f8ec0ff */
[----:B------:R-:W-:Y:S02]  /*52a0*/  LEA R57, R26, UR5, 0x4 ;  /* 0x000000051a397c11 */ /* 0x000fe4000f8e20ff */
[C---:B0-----:R-:W-:Y:S02]  /*52b0*/  ISETP.GT.AND P0, PT, R20.reuse, 0x1e, PT ;  /* 0x0000001e1400780c */ /* 0x041fe40003f04270 */
[----:B------:R-:W-:Y:S01]  /*52c0*/  ISETP.GT.AND P2, PT, R20, 0xf, PT ;  /* 0x0000000f1400780c */ /* 0x000fe20003f44270 */
[----:B------:R-:W-:Y:S10]  /*52d0*/  STS.128 [R57], R12 ;  /* 0x0000000c39007388 */ /* 0x000ff40000000c00 */
        /* <DEDUP_REMOVED lines=20> */
[----:B------:R0:W3:Y:S01]  /*5420*/  SHFL.DOWN PT, R16, R29, 0x10, 0x1f ;  /* 0x0a001f001d107f89 */ /* 0x0000e200000e0000 */
[----:B--2---:R-:W-:Y:S05]  /*5430*/  @P2 BRA `(.L_x_866) ;  /* 0x0000000000202947 */ /* 0x004fea0003800000 */
[----:B------:R-:W-:Y:S01]  /*5440*/  ISETP.NE.AND P0, PT, R20, RZ, PT ;  /* 0x000000ff1400720c */ /* 0x000fe20003f05270 */
[----:B01----:R-:W-:Y:S01]  /*5450*/  FADD.FTZ R28, R18, R17 ;  /* 0x00000011121c7221 */ /* 0x003fe20000010000 */
[----:B---3--:R-:W-:-:S11]  /*5460*/  FADD.FTZ R29, R19, R16 ;  /* 0x00000010131d7221 */ /* 0x008fd60000010000 */
[----:B------:R-:W-:Y:S01]  /*5470*/  VOTEU.ALL UP0, P0 ;  /* 0x0000000000ff7886 */ /* 0x000fe20000000000 */
[----:B------:R-:W-:-:S04]  /*5480*/  @!P0 SHF.R.U32.HI R26, RZ, 0x2, R26 ;  /* 0x00000002ff1a8819 */ /* 0x000fc8000001161a */
[----:B------:R-:W-:Y:S01]  /*5490*/  @!UP0 ULEA UR5, UR13, UR8, 0x18 ;  /* 0x000000080d058291 */ /* 0x000fe2000f8ec0ff */
[----:B------:R-:W-:-:S08]  /*54a0*/  @!P0 LOP3.LUT R26, R26, 0xf8, RZ, 0xc0, !PT ;  /* 0x000000f81a1a8812 */ /* 0x000fd000078ec0ff */
[----:B------:R2:W-:Y:S03]  /*54b0*/  @!P0 STS.64 [R26+UR5+0x10], R28 ;  /* 0x0000101c1a008988 */ /* 0x0005e60008000a05 */
.L_x_866:
[----:B------:R-:W-:Y:S05]  /*54c0*/  BSYNC.RECONVERGENT B0 ;  /* 0x0000000000007941 */ /* 0x000fea0003800200 */
.L_x_865:
[----:B------:R-:W-:Y:S06]  /*54d0*/  BAR.SYNC.DEFER_BLOCKING 0x0 ;  /* 0x0000000000007b1d */ /* 0x000fec0000010000 */
[----:B------:R-:W-:Y:S04]  /*54e0*/  BSSY.RECONVERGENT B0, `(.L_x_867) ;  /* 0x0000029000007945 */ /* 0x000fe80003800200 */
[----:B------:R-:W-:Y:S05]  /*54f0*/  @P1 BRA `(.L_x_868) ;  /* 0x00000000009c1947 */ /* 0x000fea0003800000 */
[----:B------:R-:W-:-:S09]  /*5500*/  ULEA UR5, UR13, UR8, 0x18 ;  /* 0x000000080d057291 */ /* 0x000fd2000f8ec0ff */
[----:B------:R-:W4:Y:S04]  /*5510*/  LDS.64 R24, [UR5+0x18] ;  /* 0x00001805ff187984 */ /* 0x000f280008000a00 */
[----:B-1-3--:R-:W0:Y:S04]  /*5520*/  LDS.128 R16, [UR5+0x20] ;  /* 0x00002005ff107984 */ /* 0x00ae280008000c00 */
[----:B------:R-:W1:Y:S01]  /*5530*/  LDS.128 R20, [UR5+0x30] ;  /* 0x00003005ff147984 */ /* 0x000e620008000c00 */
[----:B----4-:R-:W-:Y:S01]  /*5540*/  FADD.FTZ R27, R28, R24 ;  /* 0x000000181c1b7221 */ /* 0x010fe20000010000 */
[----:B------:R-:W-:-:S03]  /*5550*/  FADD.FTZ R24, R29, R25 ;  /* 0x000000191d187221 */ /* 0x000fc60000010000 */
[----:B0-2---:R-:W-:Y:S01]  /*5560*/  FADD.FTZ R29, R27, R16 ;  /* 0x000000101b1d7221 */ /* 0x005fe20000010000 */
[----:B------:R-:W-:Y:S02]  /*5570*/  FADD.FTZ R16, R24, R17 ;  /* 0x0000001118107221 */ /* 0x000fe40000010000 */
[----:B------:R-:W0:Y:S01]  /*5580*/  LDS.128 R24, [UR5+0x40] ;  /* 0x00004005ff187984 */ /* 0x000e220008000c00 */
[----:B------:R-:W-:Y:S01]  /*5590*/  FADD.FTZ R29, R29, R18 ;  /* 0x000000121d1d7221 */ /* 0x000fe20000010000 */
[----:B------:R-:W-:-:S03]  /*55a0*/  FADD.FTZ R16, R16, R19 ;  /* 0x0000001310107221 */ /* 0x000fc60000010000 */
[----:B-1----:R-:W-:Y:S01]  /*55b0*/  FADD.FTZ R29, R29, R20 ;  /* 0x000000141d1d7221 */ /* 0x002fe20000010000 */
[----:B------:R-:W-:Y:S02]  /*55c0*/  FADD.FTZ R20, R16, R21 ;  /* 0x0000001510147221 */ /* 0x000fe40000010000 */
[----:B------:R-:W1:Y:S01]  /*55d0*/  LDS.128 R16, [UR5+0x50] ;  /* 0x00005005ff107984 */ /* 0x000e620008000c00 */
[----:B------:R-:W-:Y:S01]  /*55e0*/  FADD.FTZ R29, R29, R22 ;  /* 0x000000161d1d7221 */ /* 0x000fe20000010000 */
[----:B------:R-:W-:-:S03]  /*55f0*/  FADD.FTZ R20, R20, R23 ;  /* 0x0000001714147221 */ /* 0x000fc60000010000 */
[----:B0-----:R-:W-:Y:S01]  /*5600*/  FADD.FTZ R29, R29, R24 ;  /* 0x000000181d1d7221 */ /* 0x001fe20000010000 */
[----:B------:R-:W-:Y:S02]  /*5610*/  FADD.FTZ R24, R20, R25 ;  /* 0x0000001914187221 */ /* 0x000fe40000010000 */
[----:B------:R-:W0:Y:S01]  /*5620*/  LDS.128 R20, [UR5+0x60] ;  /* 0x00006005ff147984 */ /* 0x000e220008000c00 */
[----:B------:R-:W-:Y:S01]  /*5630*/  FADD.FTZ R29, R29, R26 ;  /* 0x0000001a1d1d7221 */ /* 0x000fe20000010000 */
[----:B------:R-:W-:-:S03]  /*5640*/  FADD.FTZ R24, R24, R27 ;  /* 0x0000001b18187221 */ /* 0x000fc60000010000 */
[----:B-1----:R-:W-:Y:S01]  /*5650*/  FADD.FTZ R29, R29, R16 ;  /* 0x000000101d1d7221 */ /* 0x002fe20000010000 */
[----:B------:R-:W-:-:S03]  /*5660*/  FADD.FTZ R24, R24, R17 ;  /* 0x0000001118187221 */ /* 0x000fc60000010000 */
[----:B------:R-:W-:Y:S01]  /*5670*/  FADD.FTZ R29, R29, R18 ;  /* 0x000000121d1d7221 */ /* 0x000fe20000010000 */
[----:B------:R-:W-:Y:S02]  /*5680*/  FADD.FTZ R24, R24, R19 ;  /* 0x0000001318187221 */ /* 0x000fe40000010000 */
[----:B------:R-:W1:Y:S01]  /*5690*/  LDS.128 R16, [UR5+0x70] ;  /* 0x00007005ff107984 */ /* 0x000e620008000c00 */
        /* <DEDUP_REMOVED lines=8> */
[----:B------:R-:W-:-:S03]  /*5720*/  FADD.FTZ R20, R20, R19 ;  /* 0x0000001314147221 */ /* 0x000fc60000010000 */
[----:B0-----:R-:W-:Y:S01]  /*5730*/  FADD.FTZ R29, R29, R24 ;  /* 0x000000181d1d7221 */ /* 0x001fe20000010000 */
[----:B------:R-:W-:-:S03]  /*5740*/  FADD.FTZ R20, R20, R25 ;  /* 0x0000001914147221 */ /* 0x000fc60000010000 */
[----:B------:R-:W-:Y:S01]  /*5750*/  FADD.FTZ R28, R29, R26 ;  /* 0x0000001a1d1c7221 */ /* 0x000fe20000010000 */
[----:B------:R-:W-:-:S07]  /*5760*/  FADD.FTZ R29, R20, R27 ;  /* 0x0000001b141d7221 */ /* 0x000fce0000010000 */
.L_x_868:
[----:B------:R-:W-:Y:S05]  /*5770*/  BSYNC.RECONVERGENT B0 ;  /* 0x0000000000007941 */ /* 0x000fea0003800200 */
.L_x_867:
[----:B------:R-:W-:Y:S06]  /*5780*/  BAR.SYNC.DEFER_BLOCKING 0x0 ;  /* 0x0000000000007b1d */ /* 0x000fec0000010000 */
[----:B------:R-:W-:Y:S04]  /*5790*/  BSSY.RECONVERGENT B0, `(.L_x_869) ;  /* 0x0000025000007945 */ /* 0x000fe80003800200 */
[----:B------:R-:W-:Y:S05]  /*57a0*/  @P3 BRA `(.L_x_870) ;  /* 0x00000000008c3947 */ /* 0x000fea0003800000 */
[----:B-1-3--:R-:W1:Y:S04]  /*57b0*/  LDS.128 R16, [R57+0x400] ;  /* 0x0004000039107984 */ /* 0x00ae680000000c00 */
[----:B------:R-:W3:Y:S04]  /*57c0*/  LDS.128 R20, [R57+0x800] ;  /* 0x0008000039147984 */ /* 0x000ee80000000c00 */
[----:B--2---:R-:W2:Y:S01]  /*57d0*/  LDS.128 R24, [R57+0xc00] ;  /* 0x000c000039187984 */ /* 0x004ea20000000c00 */
[----:B-1----:R-:W-:Y:S01]  /*57e0*/  FADD.FTZ R16, R12, R16 ;  /* 0x000000100c107221 */ /* 0x002fe20000010000 */
[----:B------:R-:W-:Y:S01]  /*57f0*/  FADD.FTZ R12, R13, R17 ;  /* 0x000000110d0c7221 */ /* 0x000fe20000010000 */
[----:B------:R-:W-:Y:S01]  /*5800*/  FADD.FTZ R17, R14, R18 ;  /* 0x000000120e117221 */ /* 0x000fe20000010000 */
[----:B------:R-:W-:Y:S01]  /*5810*/  FADD.FTZ R14, R15, R19 ;  /* 0x000000130f0e7221 */ /* 0x000fe20000010000 */
[----:B---3--:R-:W-:Y:S01]  /*5820*/  FADD.FTZ R13, R16, R20 ;  /* 0x00000014100d7221 */ /* 0x008fe20000010000 */
[----:B------:R-:W-:Y:S01]  /*5830*/  FADD.FTZ R12, R12, R21 ;  /* 0x000000150c0c7221 */ /* 0x000fe20000010000 */
[----:B------:R-:W-:Y:S01]  /*5840*/  FADD.FTZ R21, R17, R22 ;  /* 0x0000001611157221 */ /* 0x000fe20000010000 */
[----:B------:R-:W-:Y:S01]  /*5850*/  FADD.FTZ R20, R14, R23 ;  /* 0x000000170e147221 */ /* 0x000fe20000010000 */
[----:B------:R-:W1:Y:S01]  /*5860*/  LDS.128 R16, [R57+0x1000] ;  /* 0x0010000039107984 */ /* 0x000e620000000c00 */
[----:B--2---:R-:W-:Y:S01]  /*5870*/  FADD.FTZ R23, R13, R24 ;  /* 0x000000180d177221 */ /* 0x004fe20000010000 */
        /* <DEDUP_REMOVED lines=22> */
.L_x_870:
[----:B------:R-:W-:Y:S05]  /*59e0*/  BSYNC.RECONVERGENT B0 ;  /* 0x0000000000007941 */ /* 0x000fea0003800200 */
.L_x_869:
[----:B------:R-:W-:Y:S04]  /*59f0*/  BSSY.RECONVERGENT B0, `(.L_x_871) ;  /* 0x000001c000007945 */ /* 0x000fe80003800200 */
[----:B------:R-:W-:Y:S05]  /*5a00*/  @P3 BRA `(.L_x_872) ;  /* 0x0000000000683947 */ /* 0x000fea0003800000 */
[----:B-1-3--:R-:W1:Y:S08]  /*5a10*/  LDC.64 R16, c[0x0][0x3f8] ;  /* 0x0000fe00ff107b82 */ /* 0x00ae700000000a00 */
[----:B------:R-:W3:Y:S01]  /*5a20*/  LDC.64 R18, c[0x0][0x3d8] ;  /* 0x0000f600ff127b82 */ /* 0x000ee20000000a00 */
[----:B-1----:R-:W-:Y:S01]  /*5a30*/  IMAD.WIDE.U32 R20, R16, 0x3, RZ ;  /* 0x0000000310147825 */ /* 0x002fe200078e00ff */
[----:B------:R-:W-:-:S04]  /*5a40*/  LEA R23, R17, R17, 0x1 ;  /* 0x0000001111177211 */ /* 0x000fc800078e08ff */
[----:B------:R-:W-:Y:S02]  /*5a50*/  IADD3 R23, PT, PT, R21, R23, RZ ;  /* 0x0000001715177210 */ /* 0x000fe40007ffe0ff */
[----:B------:R-:W-:Y:S01]  /*5a60*/  LEA.HI R21, P0, R17, R16, RZ, 0x1 ;  /* 0x0000001011157211 */ /* 0x000fe200078108ff */
[----:B---3--:R-:W-:Y:S01]  /*5a70*/  IMAD.WIDE R56, R56, 0x4, R18 ;  /* 0x0000000438387825 */ /* 0x008fe200078e0212 */
        /* <DEDUP_REMOVED lines=19> */
.L_x_872:
[----:B------:R-:W-:Y:S05]  /*5bb0*/  BSYNC.RECONVERGENT B0 ;  /* 0x0000000000007941 */ /* 0x000fea0003800200 */
.L_x_871:
[----:B------:R-:W5:Y:S02]  /*5bc0*/  LDCU UR5, c[0x0][0x370] ;  /* 0x00006e00ff0577ac */ /* 0x000f640008000800 */
[----:B-----5:R-:W-:-:S09]  /*5bd0*/  UISETP.GE.U32.AND UP0, UPT, UR5, 0x2, UPT ;  /* 0x000000020500788c */ /* 0x020fd2000bf06070 */
[----:B------:R-:W-:Y:S05]  /*5be0*/  BRA.U !UP0, `(.L_x_873) ;  /* 0x0000000908f07547 */ /* 0x000fea000b800000 */
[----:B----4-:R-:W4:Y:S01]  /*5bf0*/  LDC R12, c[0x0][0x370] ;  /* 0x0000dc00ff0c7b82 */ /* 0x010f220000000800 */
[----:B------:R-:W-:Y:S01]  /*5c00*/  ULOP3.LUT UR5, UR4, 0x1, URZ, 0xc0, !UPT ;  /* 0x0000000104057892 */ /* 0x000fe2000f8ec0ff */
[----:B------:R-:W0:Y:S05]  /*5c10*/  S2R R21, SR_CTAID.Y ;  /* 0x0000000000157919 */ /* 0x000e2a0000002600 */
[----:B------:R-:W-:Y:S01]  /*5c20*/  MOV R15, UR5 ;  /* 0x00000005000f7c02 */ /* 0x000fe20008000f00 */
[----:B--2---:R-:W2:Y:S04]  /*5c30*/  LDC.64 R26, c[0x0][0x3d0] ;  /* 0x0000f400ff1a7b82 */ /* 0x004ea80000000a00 */
[----:B------:R-:W-:-:S04]  /*5c40*/  IMAD R15, R15, UR7, RZ ;  /* 0x000000070f0f7c24 */ /* 0x000fc8000f8e02ff */
[----:B----4-:R-:W-:-:S05]  /*5c50*/  IMAD R12, R15, R12, RZ ;  /* 0x0000000c0f0c7224 */ /* 0x010fca00078e02ff */
[----:B------:R-:W-:-:S05]  /*5c60*/  SHF.L.U32 R13, R12, 0x1, RZ ;  /* 0x000000010c0d7819 */ /* 0x000fca00000006ff */
[----:B--2---:R-:W-:Y:S01]  /*5c70*/  IMAD.WIDE R26, R13, 0x4, R26 ;  /* 0x000000040d1a7825 */ /* 0x004fe200078e021a */
[----:B0-----:R-:W-:Y:S06]  /*5c80*/  @P1 BRA `(.L_x_874) ;  /* 0x00000000005c1947 */ /* 0x001fec0003800000 */
[----:B------:R-:W0:Y:S01]  /*5c90*/  LDC.64 R12, c[0x0][0x3c8] ;  /* 0x0000f200ff0c7b82 */ /* 0x000e220000000a00 */
[----:B------:R-:W-:Y:S01]  /*5ca0*/  ULOP3.LUT UP0, UR5, UR4, 0x2, URZ, 0xc0, !UPT ;  /* 0x0000000204057892 */ /* 0x000fe2000f80c0ff */
[----:B------:R-:W-:Y:S01]  /*5cb0*/  IADD3 R15, PT, PT, R15, R21, RZ ;  /* 0x000000150f0f7210 */ /* 0x000fe20007ffe0ff */
[----:B-1----:R-:W-:Y:S02]  /*5cc0*/  IMAD R17, R0, UR7, R21 ;  /* 0x0000000700117c24 */ /* 0x002fe4000f8e0215 */
[----:B------:R-:W-:-:S03]  /*5cd0*/  UIADD3 UR5, UPT, UPT, -UR5, 0x1, URZ ;  /* 0x0000000105057890 */ /* 0x000fc6000fffe1ff */
[----:B---3--:R-:W1:Y:S01]  /*5ce0*/  LDC R16, c[0x0][0x370] ;  /* 0x0000dc00ff107b82 */ /* 0x008e620000000800 */
[----:B------:R-:W-:Y:S02]  /*5cf0*/  PLOP3.LUT P0, PT, PT, PT, UP0, 0x80, 0x8 ;  /* 0x000000000008781c */ /* 0x000fe40003f0f008 */
[----:B------:R-:W-:Y:S01]  /*5d00*/  MOV R19, UR5 ;  /* 0x0000000500137c02 */ /* 0x000fe20008000f00 */
        /* <DEDUP_REMOVED lines=10> */
.L_x_875:
[----:B0-----:R-:W2:Y:S04]  /*5db0*/  LDG.E.STRONG.GPU R14, desc[UR10][R12.64] ;  /* 0x0000000a0c0e7981 */ /* 0x001ea8000c1ef900 */
[----:B--2---:R-:W-:Y:S01]  /*5dc0*/  CCTL.IVALL ;  /* 0x00000000ff00798f */ /* 0x004fe20002000000 */
[----:B------:R-:W-:Y:S05]  /*5dd0*/  YIELD ;  /* 0x0000000000007946 */ /* 0x000fea0003800000 */
[----:B------:R-:W-:-:S13]  /*5de0*/  ISETP.NE.AND P0, PT, R14, R17, PT ;  /* 0x000000110e00720c */ /* 0x000fda0003f05270 */
[----:B------:R-:W-:Y:S05]  /*5df0*/  @P0 BRA `(.L_x_875) ;  /* 0xfffffffc00ec0947 */ /* 0x000fea000383ffff */
.L_x_874:
        /* <DEDUP_REMOVED lines=17> */
[----:B------:R-:W-:-:S02]  /*5f10*/  IADD3 R18, PT, PT, R21, UR7, RZ ;  /* 0x0000000715127c10 */ /* 0x000fc4000fffe0ff */
[----:B-1----:R-:W-:Y:S02]  /*5f20*/  IADD3 R17, PT, PT, -R0, RZ, RZ ;  /* 0x000000ff00117210 */ /* 0x002fe40007ffe1ff */
[-C--:B---3--:R-:W-:Y:S02]  /*5f30*/  MOV R16, R21.reuse ;  /* 0x0000001500107202 */ /* 0x088fe40000000f00 */
[-C--:B------:R-:W-:Y:S02]  /*5f40*/  LEA R24, R24, R21.reuse, 0x1 ;  /* 0x0000001518187211 */ /* 0x080fe400078e08ff */
[----:B------:R-:W-:-:S07]  /*5f50*/  LEA R19, R56, R21, 0x2 ;  /* 0x0000001538137211 */ /* 0x000fce00078e10ff */
.L_x_877:
        /* <DEDUP_REMOVED lines=66> */
.L_x_876:
[----:B------:R-:W0:Y:S02]  /*6380*/  LDCU UR5, c[0x0][0x370] ;  /* 0x00006e00ff0577ac */ /* 0x000e240008000800 */
[----:B0-----:R-:W-:-:S09]  /*6390*/  ULOP3.LUT UP0, URZ, UR5, 0x7, URZ, 0xc0, !UPT ;  /* 0x0000000705ff7892 */ /* 0x001fd2000f80c0ff */
[----:B------:R-:W-:Y:S05]  /*63a0*/  BRA.U !UP0, `(.L_x_873) ;  /* 0x0000000508007547 */ /* 0x000fea000b800000 */
[----:B------:R-:W0:Y:S01]  /*63b0*/  LDCU UR5, c[0x0][0x370] ;  /* 0x00006e00ff0577ac */ /* 0x000e220008000800 */
[----:B------:R-:W2:Y:S01]  /*63c0*/  LDCU UR8, c[0x0][0x370] ;  /* 0x00006e00ff0877ac */ /* 0x000ea20008000800 */
[----:B0-----:R-:W-:-:S04]  /*63d0*/  ULOP3.LUT UR5, UR5, 0x7, URZ, 0xc0, !UPT ;  /* 0x0000000705057892 */ /* 0x001fc8000f8ec0ff */
[----:B------:R-:W-:Y:S02]  /*63e0*/  UIADD3 UR5, UPT, UPT, UR5, -0x1, URZ ;  /* 0xffffffff05057890 */ /* 0x000fe4000fffe0ff */
[----:B--2---:R-:W-:Y:S02]  /*63f0*/  ULOP3.LUT UP1, UR8, UR8, 0x3, URZ, 0xc0, !UPT ;  /* 0x0000000308087892 */ /* 0x004fe4000f82c0ff */
[----:B------:R-:W-:-:S09]  /*6400*/  UISETP.GE.U32.AND UP0, UPT, UR5, 0x3, UPT ;  /* 0x000000030500788c */ /* 0x000fd2000bf06070 */
[----:B------:R-:W-:Y:S05]  /*6410*/  BRA.U !UP0, `(.L_x_878) ;  /* 0x0000000108707547 */ /* 0x000fea000b800000 */
[C---:B------:R-:W-:Y:S02]  /*6420*/  IADD3 R15, PT, PT, R20.reuse, 0x1, RZ ;  /* 0x00000001140f7810 */ /* 0x040fe40007ffe0ff */
[CC--:B------:R-:W-:Y:S02]  /*6430*/  ISETP.EQ.OR P0, PT, R20.reuse, R0.reuse, P1 ;  /* 0x000000001400720c */ /* 0x0c0fe40000f02670 */
[C---:B-1----:R-:W-:Y:S02]  /*6440*/  IADD3 R17, PT, PT, R20.reuse, 0x2, RZ ;  /* 0x0000000214117810 */ /* 0x042fe40007ffe0ff */
[-C--:B------:R-:W-:Y:S02]  /*6450*/  ISETP.EQ.OR P2, PT, R15, R0.reuse, P1 ;  /* 0x000000000f00720c */ /* 0x080fe40000f42670 */
[----:B------:R-:W-:Y:S02]  /*6460*/  IADD3 R19, PT, PT, R20, 0x3, RZ ;  /* 0x0000000314137810 */ /* 0x000fe40007ffe0ff */
        /* <DEDUP_REMOVED lines=9> */
[--C-:B---3--:R-:W-:Y:S01]  /*6500*/  @!P3 IMAD.WIDE.U32 R16, R17, 0x8, R26.reuse ;  /* 0x000000081110b825 */ /* 0x108fe200078e001a */
        /* <DEDUP_REMOVED lines=13> */
.L_x_878:
        /* <DEDUP_REMOVED lines=19> */
.L_x_879:
[----:B------:R-:W-:Y:S01]  /*6710*/  ISETP.EQ.OR P0, PT, R20, R0, P1 ;  /* 0x000000001400720c */ /* 0x000fe20000f02670 */
[----:B------:R-:W-:Y:S03]  /*6720*/  BSSY.RECONVERGENT B0, `(.L_x_873) ;  /* 0x0000008000007945 */ /* 0x000fe60003800200 */
[----:B------:R-:W-:-:S13]  /*6730*/  ISETP.NE.U32.OR P0, PT, R16, 0x1, P0 ;  /* 0x000000011000780c */ /* 0x000fda0000705470 */
[----:B------:R-:W-:Y:S05]  /*6740*/  @P0 BRA `(.L_x_880) ;  /* 0x0000000000140947 */ /* 0x000fea0003800000 */
[----:B------:R-:W-:-:S04]  /*6750*/  IMAD R13, R20, UR7, R21 ;  /* 0x00000007140d7c24 */ /* 0x000fc8000f8e0215 */
[----:B------:R-:W-:-:S06]  /*6760*/  IMAD.WIDE.U32 R12, R13, 0x8, R26 ;  /* 0x000000080d0c7825 */ /* 0x000fcc00078e001a */
[----:B------:R-:W2:Y:S02]  /*6770*/  LDG.E.64 R12, desc[UR10][R12.64] ;  /* 0x0000000a0c0c7981 */ /* 0x000ea4000c1e1b00 */
[----:B--2---:R-:W-:Y:S01]  /*6780*/  FADD.FTZ R28, R28, R12 ;  /* 0x0000000c1c1c7221 */ /* 0x004fe20000010000 */
[----:B------:R-:W-:-:S07]  /*6790*/  FADD.FTZ R29, R29, R13 ;  /* 0x0000000d1d1d7221 */ /* 0x000fce0000010000 */
.L_x_880:
[----:B------:R-:W-:Y:S05]  /*67a0*/  BSYNC.RECONVERGENT B0 ;  /* 0x0000000000007941 */ /* 0x000fea0003800200 */
.L_x_873:
[----:B------:R-:W5:Y:S01]  /*67b0*/  S2UR UR8, SR_CgaCtaId ;  /* 0x00000000000879c3 */ /* 0x000f620000008800 */
[----:B------:R-:W-:Y:S01]  /*67c0*/  UMOV UR5, 0x400 ;  /* 0x0000040000057882 */ /* 0x000fe20000000000 */
[----:B----4-:R-:W4:Y:S01]  /*67d0*/  S2R R14, SR_TID.X ;  /* 0x00000000000e7919 */ /* 0x010f220000002100 */
[--C-:B------:R-:W-:Y:S02]  /*67e0*/  HADD2.F32 R15, -RZ, R42.reuse.H0_H0 ;  /* 0x2000002aff0f7230 */ /* 0x100fe40000004100 */
[----:B------:R-:W-:-:S03]  /*67f0*/  HADD2.F32 R42, -RZ, R42.H1_H1 ;  /* 0x3000002aff2a7230 */ /* 0x000fc60000004100 */
[----:B------:R-:W-:-:S04]  /*6800*/  FADD.FTZ R15, R15, -UR9 ;  /* 0x800000090f0f7e21 */ /* 0x000fc80008010000 */
[----:B------:R-:W-:Y:S01]  /*6810*/  FMUL.FTZ R15, R15, UR12 ;  /* 0x0000000c0f0f7c20 */ /* 0x000fe20008410000 */
[----:B-----5:R-:W-:Y:S01]  /*6820*/  ULEA UR5, UR8, UR5, 0x18 ;  /* 0x0000000508057291 */ /* 0x020fe2000f8ec0ff */
[----:B------:R-:W5:Y:S08]  /*6830*/  LDCU.U8 UR8, c[0x0][0x414] ;  /* 0x00008280ff0877ac */ /* 0x000f700008000000 */
[----:B------:R-:W-:Y:S01]  /*6840*/  @!P1 STS.64 [UR5+0x98], R28 ;  /* 0x0000981cff009988 */ /* 0x000fe20008000a05 */
[----:B------:R-:W-:Y:S01]  /*6850*/  BAR.SYNC.DEFER_BLOCKING 0x0 ;  /* 0x0000000000007b1d */ /* 0x000fe20000010000 */
[----:B-----5:R-:W-:-:S05]  /*6860*/  UISETP.NE.AND UP0, UPT, UR8, URZ, UPT ;  /* 0x000000ff0800728c */ /* 0x020fca000bf05270 */
[----:B------:R-:W3:Y:S01]  /*6870*/  LDS.64 R12, [UR5+0x98] ;  /* 0x00009805ff0c7984 */ /* 0x000ee20008000a00 */
[----:B------:R-:W3:Y:S02]  /*6880*/  LDCU UR5, c[0x0][0x42c] ;  /* 0x00008580ff0577ac */ /* 0x000ee40008000800 */
[----:B---3--:R-:W-:Y:S01]  /*6890*/  FMUL.FTZ R16, R13, UR5 ;  /* 0x000000050d107c20 */ /* 0x008fe20008410000 */
[----:B------:R-:W-:Y:S01]  /*68a0*/  FADD.FTZ R13, R42, -UR9 ;  /* 0x800000092a0d7e21 */ /* 0x000fe20008010000 */
[----:B-1----:R-:W-:Y:S01]  /*68b0*/  FMUL.FTZ R17, R12, UR5 ;  /* 0x000000050c117c20 */ /* 0x002fe20008410000 */
[--C-:B------:R-:W-:Y:S02]  /*68c0*/  HADD2.F32 R12, -RZ, R41.reuse.H0_H0 ;  /* 0x20000029ff0c7230 */ /* 0x100fe40000004100 */
[----:B------:R-:W-:Y:S02]  /*68d0*/  HADD2.F32 R41, -RZ, R41.H1_H1 ;  /* 0x30000029ff297230 */ /* 0x000fe40000004100 */
[----:B------:R-:W-:Y:S01]  /*68e0*/  FMUL.FTZ R13, R13, UR12 ;  /* 0x0000000c0d0d7c20 */ /* 0x000fe20008410000 */
[----:B----4-:R-:W-:Y:S06]  /*68f0*/  BRA.U !UP0, `(.L_x_881) ;  /* 0x0000000108487547 */ /* 0x010fec000b800000 */
[----:B------:R-:W-:Y:S01]  /*6900*/  FFMA.FTZ R18, R53, R15, R54 ;  /* 0x0000000f35127223 */ /* 0x000fe20000010036 */
[----:B------:R-:W-:-:S03]  /*6910*/  FFMA.FTZ R19, R52, R13, R55 ;  /* 0x0000000d34137223 */ /* 0x000fc60000010037 */
[----:B------:R-:W-:Y:S01]  /*6920*/  FMUL.FTZ R20, R18, -1.4426950216293334961 ;  /* 0xbfb8aa3b12147820 */ /* 0x000fe20000410000 */
[----:B------:R-:W-:-:S05]  /*6930*/  FMUL.FTZ R22, R19, -1.4426950216293334961 ;  /* 0xbfb8aa3b13167820 */ /* 0x000fca0000410000 */
[----:B------:R-:W1:Y:S04]  /*6940*/  MUFU.EX2 R20, R20 ;  /* 0x0000001400147308 */ /* 0x000e680000000800 */
[----:B------:R-:W3:Y:S01]  /*6950*/  MUFU.EX2 R22, R22 ;  /* 0x0000001600167308 */ /* 0x000ee20000000800 */
[----:B-1----:R-:W-:Y:S01]  /*6960*/  FADD.FTZ R21, R20, 1 ;  /* 0x3f80000014157421 */ /* 0x002fe20000010000 */
[----:B---3--:R-:W-:-:S05]  /*6970*/  FADD.FTZ R23, R22, 1 ;  /* 0x3f80000016177421 */ /* 0x008fca0000010000 */
        /* <DEDUP_REMOVED lines=10> */
.L_x_881:
[----:B------:R-:W1:Y:S01]  /*6a20*/  LDCU UR8, c[0x0][0x41c] ;  /* 0x00008380ff0877ac */ /* 0x000e620008000800 */
[----:B------:R-:W-:Y:S01]  /*6a30*/  SHF.R.U32.HI R19, RZ, 0x6, R14 ;  /* 0x00000006ff137819 */ /* 0x000fe2000001160e */
[----:B------:R-:W-:Y:S01]  /*6a40*/  BSSY.RECONVERGENT B0, `(.L_x_882) ;  /* 0x0000021000007945 */ /* 0x000fe20003800200 */
[----:B------:R-:W-:Y:S01]  /*6a50*/  R2UR UR5, R17 ;  /* 0x00000000110572ca */ /* 0x000fe200000e0000 */
[----:B------:R-:W3:-:S12]  /*6a60*/  LDCU.64 UR14, c[0x0][0x400] ;  /* 0x00008000ff0e77ac */ /* 0x000ed80008000a00 */
[--C-:B------:R-:W-:Y:S01]  /*6a70*/  FFMA.FTZ R14, R15, UR5, R16.reuse ;  /* 0x000000050f0e7c23 */ /* 0x100fe20008010010 */
[--C-:B------:R-:W-:Y:S02]  /*6a80*/  HADD2.F32 R15, -RZ, R40.reuse.H0_H0 ;  /* 0x20000028ff0f7230 */ /* 0x100fe40000004100 */
[----:B------:R-:W-:Y:S01]  /*6a90*/  FFMA.FTZ R13, R13, UR5, R16 ;  /* 0x000000050d0d7c23 */ /* 0x000fe20008010010 */
[----:B-1----:R-:W-:Y:S02]  /*6aa0*/  IMAD R17, R0, UR8, R19 ;  /* 0x0000000800117c24 */ /* 0x002fe4000f8e0213 */
[----:B------:R-:W-:Y:S01]  /*6ab0*/  FFMA.FTZ R14, R53, R12, -R14 ;  /* 0x0000000c350e7223 */ /* 0x000fe2000001080e */
[----:B------:R-:W-:Y:S02]  /*6ac0*/  HADD2.F32 R40, -RZ, R40.H1_H1 ;  /* 0x30000028ff287230 */ /* 0x000fe40000004100 */
[----:B------:R-:W-:Y:S01]  /*6ad0*/  FADD.FTZ R22, R15, -UR9 ;  /* 0x800000090f167e21 */ /* 0x000fe20008010000 */
[----:B------:R-:W-:Y:S01]  /*6ae0*/  FFMA.FTZ R18, R52, R41, -R13 ;  /* 0x0000002934127223 */ /* 0x000fe2000001080d */
[----:B---3--:R-:W-:-:S02]  /*6af0*/  ISETP.GE.U32.AND P0, PT, R17, UR14, PT ;  /* 0x0000000e11007c0c */ /* 0x008fc4000bf06070 */
[----:B------:R-:W-:Y:S02]  /*6b00*/  SHF.R.S32.HI R19, RZ, 0x1f, R17 ;  /* 0x0000001fff137819 */ /* 0x000fe40000011411 */
        /* <DEDUP_REMOVED lines=8> */
[----:B------:R-:W-:Y:S01]  /*6b90*/  FMUL.FTZ R18, R18, UR12 ;  /* 0x0000000c12127c20 */ /* 0x000fe20008410000 */
[----:B------:R-:W-:Y:S01]  /*6ba0*/  MOV R13, R61 ;  /* 0x0000003d000d7202 */ /* 0x000fe20000000f00 */
[----:B------:R-:W3:Y:S01]  /*6bb0*/  LDCU.64 UR16, c[0x0][0x380] ;  /* 0x00007000ff1077ac */ /* 0x000ee20008000a00 */
[----:B-1----:R-:W-:Y:S02]  /*6bc0*/  IMAD R20, R19, UR18, RZ ;  /* 0x0000001213147c24 */ /* 0x002fe4000f8e02ff */
[----:B------:R-:W-:Y:S01]  /*6bd0*/  FMUL.FTZ R19, R14, UR12 ;  /* 0x0000000c0e137c20 */ /* 0x000fe20008410000 */
[----:B------:R-:W-:-:S04]  /*6be0*/  IMAD.WIDE.U32 R12, R17, UR18, R12 ;  /* 0x00000012110c7c25 */ /* 0x000fc8000f8e000c */
[----:B------:R-:W-:Y:S01]  /*6bf0*/  IMAD R15, R17, UR19, R20 ;  /* 0x00000013110f7c24 */ /* 0x000fe2000f8e0214 */
[----:B---3--:R-:W-:-:S04]  /*6c00*/  LEA R14, P0, R12, UR16, 0x1 ;  /* 0x000000100c0e7c11 */ /* 0x008fc8000f8008ff */
[----:B------:R-:W-:Y:S02]  /*6c10*/  IADD3 R15, PT, PT, R13, R15, RZ ;  /* 0x0000000f0d0f7210 */ /* 0x000fe40007ffe0ff */
[----:B------:R-:W-:Y:S02]  /*6c20*/  F2FP.F16.F32.PACK_AB R13, R18, R19 ;  /* 0x00000013120d723e */ /* 0x000fe400000000ff */
[----:B------:R-:W-:-:S05]  /*6c30*/  LEA.HI.X R15, R12, UR17, R15, 0x1, P0 ;  /* 0x000000110c0f7c11 */ /* 0x000fca00080f0c0f */
[----:B------:R1:W-:Y:S02]  /*6c40*/  STG.E desc[UR10][R14.64], R13 ;  /* 0x0000000d0e007986 */ /* 0x0003e4000c10190a */
.L_x_883:
[----:B------:R-:W-:Y:S05]  /*6c50*/  BSYNC.RECONVERGENT B0 ;  /* 0x0000000000007941 */ /* 0x000fea0003800200 */
.L_x_882:
[----:B-1----:R-:W-:Y:S01]  /*6c60*/  FMUL.FTZ R15, R22, UR12 ;  /* 0x0000000c160f7c20 */ /* 0x002fe20008410000 */
        /* <DEDUP_REMOVED lines=10> */
[----:B------:R-:W1:Y:S04]  /*6d10*/  MUFU.EX2 R18, R18 ;  /* 0x0000001200127308 */ /* 0x000e680000000800 */
[----:B------:R-:W3:Y:S01]  /*6d20*/  MUFU.EX2 R22, R22 ;  /* 0x0000001600167308 */ /* 0x000ee20000000800 */
[----:B-1----:R-:W-:Y:S01]  /*6d30*/  FADD.FTZ R19, R18, 1 ;  /* 0x3f80000012137421 */ /* 0x002fe20000010000 */
[----:B---3--:R-:W-:-:S03]  /*6d40*/  FADD.FTZ R23, R22, 1 ;  /* 0x3f80000016177421 */ /* 0x008fc60000010000 */
        /* <DEDUP_REMOVED lines=10> */
.L_x_884:
[----:B------:R-:W-:Y:S01]  /*6df0*/  FFMA.FTZ R15, R27, UR5, R16 ;  /* 0x000000051b0f7c23 */ /* 0x000fe20008010010 */
[----:B------:R-:W-:Y:S01]  /*6e00*/  BSSY.RECONVERGENT B0, `(.L_x_885) ;  /* 0x0000014000007945 */ /* 0x000fe20003800200 */
[----:B------:R-:W-:Y:S01]  /*6e10*/  FFMA.FTZ R14, R53, R13, -R12 ;  /* 0x0000000d350e7223 */ /* 0x000fe2000001080c */
[C---:B------:R-:W-:Y:S01]  /*6e20*/  IADD3 R23, PT, PT, R17.reuse, 0x10, RZ ;  /* 0x0000001011177810 */ /* 0x040fe20007ffe0ff */
[----:B------:R-:W-:Y:S01]  /*6e30*/  FFMA.FTZ R15, R52, R39, -R15 ;  /* 0x00000027340f7223 */ /* 0x000fe2000001080f */
[----:B------:R-:W-:Y:S01]  /*6e40*/  IADD3 R19, PT, PT, R17, 0x18, RZ ;  /* 0x0000001811137810 */ /* 0x000fe20007ffe0ff */
[----:B------:R-:W-:Y:S06]  /*6e50*/  @P1 BRA `(.L_x_886) ;  /* 0x0000000000381947 */ /* 0x000fec0003800000 */
[----:B------:R-:W1:Y:S01]  /*6e60*/  LDCU.64 UR16, c[0x0][0x3f8] ;  /* 0x00007f00ff1077ac */ /* 0x000e620008000a00 */
[----:B------:R-:W-:Y:S02]  /*6e70*/  MOV R12, R58 ;  /* 0x0000003a000c7202 */ /* 0x000fe40000000f00 */
[----:B------:R-:W-:Y:S01]  /*6e80*/  MOV R13, R61 ;  /* 0x0000003d000d7202 */ /* 0x000fe20000000f00 */
[----:B------:R-:W3:Y:S01]  /*6e90*/  LDCU.64 UR18, c[0x0][0x380] ;  /* 0x00007000ff1277ac */ /* 0x000ee20008000a00 */
[----:B-1----:R-:W-:Y:S02]  /*6ea0*/  IMAD R0, R0, UR16, RZ ;  /* 0x0000001000007c24 */ /* 0x002fe4000f8e02ff */
[----:B------:R-:W-:-:S04]  /*6eb0*/  IMAD.WIDE.U32 R12, R21, UR16, R12 ;  /* 0x00000010150c7c25 */ /* 0x000fc8000f8e000c */
[----:B------:R-:W-:Y:S02]  /*6ec0*/  IMAD R25, R21, UR17, R0 ;  /* 0x0000001115197c24 */ /* 0x000fe4000f8e0200 */
[----:B------:R-:W-:Y:S01]  /*6ed0*/  FMUL.FTZ R21, R14, UR12 ;  /* 0x0000000c0e157c20 */ /* 0x000fe20008410000 */
[----:B------:R-:W-:Y:S01]  /*6ee0*/  FMUL.FTZ R0, R15, UR12 ;  /* 0x0000000c0f007c20 */ /* 0x000fe20008410000 */
[----:B---3--:R-:W-:Y:S02]  /*6ef0*/  LEA R14, P0, R12, UR18, 0x1 ;  /* 0x000000120c0e7c11 */ /* 0x008fe4000f8008ff */
[----:B------:R-:W-:Y:S02]  /*6f00*/  IADD3 R25, PT, PT, R13, R25, RZ ;  /* 0x000000190d197210 */ /* 0x000fe40007ffe0ff */
[----:B------:R-:W-:Y:S02]  /*6f10*/  F2FP.F16.F32.PACK_AB R13, R0, R21 ;  /* 0x00000015000d723e */ /* 0x000fe400000000ff */
[----:B------:R-:W-:-:S05]  /*6f20*/  LEA.HI.X R15, R12, UR19, R25, 0x1, P0 ;  /* 0x000000130c0f7c11 */ /* 0x000fca00080f0c19 */
[----:B------:R1:W-:Y:S02]  /*6f30*/  STG.E desc[UR10][R14.64], R13 ;  /* 0x0000000d0e007986 */ /* 0x0003e4000c10190a */
.L_x_886:
[----:B------:R-:W-:Y:S05]  /*6f40*/  BSYNC.RECONVERGENT B0 ;  /* 0x0000000000007941 */ /* 0x000fea0003800200 */
.L_x_885:
[--C-:B-1----:R-:W-:Y:S01]  /*6f50*/  HADD2.F32 R13, -RZ, R38.reuse.H0_H0 ;  /* 0x20000026ff0d7230 */ /* 0x102fe20000004100 */
        /* <DEDUP_REMOVED lines=25> */
[----:B------:R-:W0:Y:S01]  /*70f0*/  MUFU.RCP R26, R26 ;  /* 0x0000001a001a7308 */ /* 0x000e220000001000 */
[----:B-1----:R-:W-:Y:S01]  /*7100*/  FADD.FTZ R27, -R24, 1 ;  /* 0x3f800000181b7421 */ /* 0x002fe20000010100 */
[----:B------:R-:W-:-:S03]  /*7110*/  FMUL.FTZ R15, R15, R24 ;  /* 0x000000180f0f7220 */ /* 0x000fc60000410000 */
[----:B------:R-:W-:Y:S01]  /*7120*/  FFMA.FTZ R18, R18, R27, 1 ;  /* 0x3f80000012127423 */ /* 0x000fe2000001001b */
[----:B0-----:R-:W-:Y:S01]  /*7130*/  FADD.FTZ R29, -R26, 1 ;  /* 0x3f8000001a1d7421 */ /* 0x001fe20000010100 */
[----:B------:R-:W-:Y:S02]  /*7140*/  FMUL.FTZ R37, R37, R26 ;  /* 0x0000001a25257220 */ /* 0x000fe40000410000 */
[----:B------:R-:W-:Y:S01]  /*7150*/  FMUL.FTZ R15, R15, R18 ;  /* 0x000000120f0f7220 */ /* 0x000fe20000410000 */
[----:B------:R-:W-:-:S04]  /*7160*/  FFMA.FTZ R20, R20, R29, 1 ;  /* 0x3f80000014147423 */ /* 0x000fc8000001001d */
[----:B------:R-:W-:-:S07]  /*7170*/  FMUL.FTZ R37, R37, R20 ;  /* 0x0000001425257220 */ /* 0x000fce0000410000 */
.L_x_887:
[----:B------:R-:W-:Y:S01]  /*7180*/  FFMA.FTZ R21, R21, UR5, R16 ;  /* 0x0000000515157c23 */ /* 0x000fe20008010010 */
[----:B------:R-:W-:Y:S01]  /*7190*/  BSSY.RECONVERGENT B0, `(.L_x_888) ;  /* 0x0000014000007945 */ /* 0x000fe20003800200 */
[----:B------:R-:W-:Y:S01]  /*71a0*/  FFMA.FTZ R14, R53, R15, -R14 ;  /* 0x0000000f350e7223 */ /* 0x000fe2000001080e */
[----:B------:R-:W-:Y:S02]  /*71b0*/  HADD2.F32 R36, -RZ, R36.H1_H1 ;  /* 0x30000024ff247230 */ /* 0x000fe40000004100 */
[----:B------:R-:W-:Y:S01]  /*71c0*/  FADD.FTZ R22, R13, -UR9 ;  /* 0x800000090d167e21 */ /* 0x000fe20008010000 */
[----:B------:R-:W-:Y:S01]  /*71d0*/  FFMA.FTZ R18, R52, R37, -R21 ;  /* 0x0000002534127223 */ /* 0x000fe20000010815 */
[----:B------:R-:W-:Y:S06]  /*71e0*/  @P0 BRA `(.L_x_889) ;  /* 0x0000000000380947 */ /* 0x000fec0003800000 */
[----:B------:R-:W1:Y:S01]  /*71f0*/  LDCU.64 UR16, c[0x0][0x3f8] ;  /* 0x00007f00ff1077ac */ /* 0x000e620008000a00 */
[----:B------:R-:W-:Y:S01]  /*7200*/  MOV R13, R61 ;  /* 0x0000003d000d7202 */ /* 0x000fe20000000f00 */
[----:B------:R-:W-:Y:S01]  /*7210*/  FMUL.FTZ R21, R14, UR12 ;  /* 0x0000000c0e157c20 */ /* 0x000fe20008410000 */
[----:B------:R-:W-:Y:S01]  /*7220*/  FMUL.FTZ R18, R18, UR12 ;  /* 0x0000000c12127c20 */ /* 0x000fe20008410000 */
[----:B------:R-:W3:Y:S01]  /*7230*/  LDCU.64 UR18, c[0x0][0x380] ;  /* 0x00007000ff1277ac */ /* 0x000ee20008000a00 */
[----:B-1----:R-:W-:Y:S01]  /*7240*/  IMAD R20, R12, UR16, RZ ;  /* 0x000000100c147c24 */ /* 0x002fe2000f8e02ff */
[----:B------:R-:W-:-:S05]  /*7250*/  MOV R12, R58 ;  /* 0x0000003a000c7202 */ /* 0x000fca0000000f00 */
[----:B------:R-:W-:-:S04]  /*7260*/  IMAD.WIDE.U32 R12, R23, UR16, R12 ;  /* 0x00000010170c7c25 */ /* 0x000fc8000f8e000c */
[----:B------:R-:W-:Y:S01]  /*7270*/  IMAD R23, R23, UR17, R20 ;  /* 0x0000001117177c24 */ /* 0x000fe2000f8e0214 */
[----:B---3--:R-:W-:-:S04]  /*7280*/  LEA R14, P0, R12, UR18, 0x1 ;  /* 0x000000120c0e7c11 */ /* 0x008fc8000f8008ff */
[----:B------:R-:W-:Y:S02]  /*7290*/  IADD3 R23, PT, PT, R13, R23, RZ ;  /* 0x000000170d177210 */ /* 0x000fe40007ffe0ff */
[----:B------:R-:W-:Y:S02]  /*72a0*/  F2FP.F16.F32.PACK_AB R13, R18, R21 ;  /* 0x00000015120d723e */ /* 0x000fe400000000ff */
[----:B------:R-:W-:-:S05]  /*72b0*/  LEA.HI.X R15, R12, UR19, R23, 0x1, P0 ;  /* 0x000000130c0f7c11 */ /* 0x000fca00080f0c17 */
[----:B------:R1:W-:Y:S02]  /*72c0*/  STG.E desc[UR10][R14.64], R13 ;  /* 0x0000000d0e007986 */ /* 0x0003e4000c10190a */
.L_x_889:
[----:B------:R-:W-:Y:S05]  /*72d0*/  BSYNC.RECONVERGENT B0 ;  /* 0x0000000000007941 */ /* 0x000fea0003800200 */
.L_x_888:
[----:B-1----:R-:W-:Y:S01]  /*72e0*/  FMUL.FTZ R13, R22, UR12 ;  /* 0x0000000c160d7c20 */ /* 0x002fe20008410000 */
[----:B------:R-:W-:Y:S01]  /*72f0*/  FADD.FTZ R36, R36, -UR9 ;  /* 0x8000000924247e21 */ /* 0x000fe20008010000 */
[--C-:B------:R-:W-:Y:S02]  /*7300*/  HADD2.F32 R12, -RZ, R35.reuse.H0_H0 ;  /* 0x20000023ff0c7230 */ /* 0x100fe40000004100 */
[----:B------:R-:W-:Y:S02]  /*7310*/  HADD2.F32 R35, -RZ, R35.H1_H1 ;  /* 0x30000023ff237230 */ /* 0x000fe40000004100 */
[----:B--2---:R-:W-:Y:S01]  /*7320*/  FFMA.FTZ R26, R13, UR5, R16 ;  /* 0x000000050d1a7c23 */ /* 0x004fe20008010010 */
[----:B------:R-:W-:Y:S01]  /*7330*/  FMUL.FTZ R25, R36, UR12 ;  /* 0x0000000c24197c20 */ /* 0x000fe20008410000 */
[----:B------:R-:W-:Y:S06]  /*7340*/  BRA.U !UP0, `(.L_x_890) ;  /* 0x0000000108487547 */ /* 0x000fec000b800000 */
        /* <DEDUP_REMOVED lines=18> */
.L_x_890:
        /* <DEDUP_REMOVED lines=10> */
[----:B------:R-:W2:Y:S01]  /*7510*/  LDCU.64 UR18, c[0x0][0x380] ;  /* 0x00007000ff1277ac */ /* 0x000ea20008000a00 */
[----:B-1----:R-:W-:Y:S02]  /*7520*/  IMAD R0, R0, UR16, RZ ;  /* 0x0000001000007c24 */ /* 0x002fe4000f8e02ff */
[----:B------:R-:W-:-:S04]  /*7530*/  IMAD.WIDE.U32 R12, R19, UR16, R12 ;  /* 0x00000010130c7c25 */ /* 0x000fc8000f8e000c */
[----:B------:R-:W-:Y:S02]  /*7540*/  IMAD R15, R19, UR17, R0 ;  /* 0x00000011130f7c24 */ /* 0x000fe4000f8e0200 */
[----:B------:R-:W-:Y:S01]  /*7550*/  FMUL.FTZ R19, R26, UR12 ;  /* 0x0000000c1a137c20 */ /* 0x000fe20008410000 */
[----:B------:R-:W-:Y:S01]  /*7560*/  FMUL.FTZ R0, R35, UR12 ;  /* 0x0000000c23007c20 */ /* 0x000fe20008410000 */
[----:B--2---:R-:W-:Y:S02]  /*7570*/  LEA R14, P0, R12, UR18, 0x1 ;  /* 0x000000120c0e7c11 */ /* 0x004fe4000f8008ff */
[----:B------:R-:W-:Y:S02]  /*7580*/  IADD3 R15, PT, PT, R13, R15, RZ ;  /* 0x0000000f0d0f7210 */ /* 0x000fe40007ffe0ff */
[----:B------:R-:W-:Y:S02]  /*7590*/  F2FP.F16.F32.PACK_AB R13, R0, R19 ;  /* 0x00000013000d723e */ /* 0x000fe400000000ff */
[----:B------:R-:W-:-:S05]  /*75a0*/  LEA.HI.X R15, R12, UR19, R15, 0x1, P0 ;  /* 0x000000130c0f7c11 */ /* 0x000fca00080f0c0f */
[----:B------:R1:W-:Y:S02]  /*75b0*/  STG.E desc[UR10][R14.64], R13 ;  /* 0x0000000d0e007986 */ /* 0x0003e4000c10190a */
.L_x_892:
[----:B------:R-:W-:Y:S05]  /*75c0*/  BSYNC.RECONVERGENT B0 ;  /* 0x0000000000007941 */ /* 0x000fea0003800200 */
.L_x_891:
        /* <DEDUP_REMOVED lines=14> */
[----:B0-----:R-:W-:Y:S01]  /*76b0*/  FFMA.FTZ R28, R15, UR5, R16 ;  /* 0x000000050f1c7c23 */ /* 0x001fe20008010010 */
        /* <DEDUP_REMOVED lines=20> */
.L_x_893:
        /* <DEDUP_REMOVED lines=21> */
.L_x_895:
[----:B------:R-:W-:Y:S05]  /*7950*/  BSYNC.RECONVERGENT B0 ;  /* 0x0000000000007941 */ /* 0x000fea0003800200 */
.L_x_894:
        /* <DEDUP_REMOVED lines=25> */
.L_x_896:
[----:B------:R-:W-:Y:S01]  /*7af0*/  FFMA.FTZ R13, R25, UR5, R16 ;  /* 0x00000005190d7c23 */ /* 0x000fe20008010010 */
[----:B------:R-:W-:Y:S01]  /*7b00*/  BSSY.RECONVERGENT B0, `(.L_x_897) ;  /* 0x0000014000007945 */ /* 0x000fe20003800200 */
[----:B------:R-:W-:Y:S01]  /*7b10*/  FFMA.FTZ R26, R53, R12, -R26 ;  /* 0x0000000c351a7223 */ /* 0x000fe2000001081a */
[C---:B------:R-:W-:Y:S01]  /*7b20*/  IADD3 R19, PT, PT, R17.reuse, 0x30, RZ ;  /* 0x0000003011137810 */ /* 0x040fe20007ffe0ff */
        /* <DEDUP_REMOVED lines=17> */
.L_x_898:
[----:B------:R-:W-:Y:S05]  /*7c40*/  BSYNC.RECONVERGENT B0 ;  /* 0x0000000000007941 */ /* 0x000fea0003800200 */
.L_x_897:
[--C-:B0-----:R-:W-:Y:S01]  /*7c50*/  HADD2.F32 R13, -RZ, R30.reuse.H0_H0 ;  /* 0x2000001eff0d7230 */ /* 0x101fe20000004100 */
[----:B------:R-:W-:Y:S01]  /*7c60*/  ISETP.GE.U32.AND P0, PT, R19, UR14, PT ;  /* 0x0000000e13007c0c */ /* 0x000fe2000bf06070 */
[----:B------:R-:W-:Y:S01]  /*7c70*/  HADD2.F32 R30, -RZ, R30.H1_H1 ;  /* 0x3000001eff1e7230 */ /* 0x000fe20000004100 */
[----:B------:R-:W-:Y:S01]  /*7c80*/  ISETP.GE.U32.AND P1, PT, R18, UR14, PT ;  /* 0x0000000e12007c0c */ /* 0x000fe2000bf26070 */
[--C-:B------:R-:W-:Y:S02]  /*7c90*/  HADD2.F32 R14, -RZ, R11.reuse.H0_H0 ;  /* 0x2000000bff0e7230 */ /* 0x100fe40000004100 */
[----:B------:R-:W-:Y:S01]  /*7ca0*/  FADD.FTZ R13, R13, -UR9 ;  /* 0x800000090d0d7e21 */ /* 0x000fe20008010000 */
[----:B------:R-:W-:Y:S01]  /*7cb0*/  SHF.R.S32.HI R12, RZ, 0x1f, R19 ;  /* 0x0000001fff0c7819 */ /* 0x000fe20000011413 */
[----:B------:R-:W-:Y:S01]  /*7cc0*/  HADD2.F32 R11, -RZ, R11.H1_H1 ;  /* 0x3000000bff0b7230 */ /* 0x000fe20000004100 */
[----:B------:R-:W-:Y:S01]  /*7cd0*/  SHF.R.S32.HI R0, RZ, 0x1f, R18 ;  /* 0x0000001fff007819 */ /* 0x000fe20000011412 */
[----:B------:R-:W-:Y:S01]  /*7ce0*/  FMUL.FTZ R15, R13, UR12 ;  /* 0x0000000c0d0f7c20 */ /* 0x000fe20008410000 */
[----:B------:R-:W-:Y:S01]  /*7cf0*/  FADD.FTZ R13, R30, -UR9 ;  /* 0x800000091e0d7e21 */ /* 0x000fe20008010000 */
[----:B------:R-:W-:Y:S01]  /*7d00*/  ISETP.GE.AND.EX P0, PT, R12, UR15, PT, P0 ;  /* 0x0000000f0c007c0c */ /* 0x000fe2000bf06300 */
[----:B------:R-:W-:Y:S01]  /*7d10*/  HADD2.F32 R27, -RZ, R2.H0_H0 ;  /* 0x20000002ff1b7230 */ /* 0x000fe20000004100 */
        /* <DEDUP_REMOVED lines=22> */
.L_x_899:
[----:B------:R-:W-:Y:S01]  /*7e80*/  FFMA.FTZ R13, R25, UR5, R16 ;  /* 0x00000005190d7c23 */ /* 0x000fe20008010010 */
[----:B------:R-:W-:Y:S01]  /*7e90*/  BSSY.RECONVERGENT B0, `(.L_x_900) ;  /* 0x0000014000007945 */ /* 0x000fe20003800200 */
[----:B------:R-:W-:Y:S02]  /*7ea0*/  HADD2.F32 R20, -RZ, R2.H1_H1 ;  /* 0x30000002ff147230 */ /* 0x000fe40000004100 */
[----:B------:R-:W-:Y:S01]  /*7eb0*/  FFMA.FTZ R30, R53, R14, -R30 ;  /* 0x0000000e351e7223 */ /* 0x000fe2000001081e */
[----:B------:R-:W-:Y:S01]  /*7ec0*/  FADD.FTZ R27, R27, -UR9 ;  /* 0x800000091b1b7e21 */ /* 0x000fe20008010000 */
[----:B------:R-:W-:Y:S01]  /*7ed0*/  FFMA.FTZ R2, R52, R11, -R13 ;  /* 0x0000000b34027223 */ /* 0x000fe2000001080d */
[----:B------:R-:W-:Y:S06]  /*7ee0*/  @P0 BRA `(.L_x_901) ;  /* 0x0000000000380947 */ /* 0x000fec0003800000 */
[----:B------:R-:W0:Y:S01]  /*7ef0*/  LDCU.64 UR16, c[0x0][0x3f8] ;  /* 0x00007f00ff1077ac */ /* 0x000e220008000a00 */
[----:B------:R-:W-:Y:S01]  /*7f00*/  MOV R13, R61 ;  /* 0x0000003d000d7202 */ /* 0x000fe20000000f00 */
[----:B------:R-:W-:Y:S01]  /*7f10*/  FMUL.FTZ R11, R30, UR12 ;  /* 0x0000000c1e0b7c20 */ /* 0x000fe20008410000 */
[----:B------:R-:W-:Y:S01]  /*7f20*/  FMUL.FTZ R2, R2, UR12 ;  /* 0x0000000c02027c20 */ /* 0x000fe20008410000 */
[----:B------:R-:W1:Y:S04]  /*7f30*/  LDCU.64 UR18, c[0x0][0x380] ;  /* 0x00007000ff1277ac */ /* 0x000e680008000a00 */
[----:B------:R-:W-:Y:S01]  /*7f40*/  F2FP.F16.F32.PACK_AB R11, R2, R11 ;  /* 0x0000000b020b723e */ /* 0x000fe200000000ff */
[----:B0-----:R-:W-:Y:S01]  /*7f50*/  IMAD R14, R12, UR16, RZ ;  /* 0x000000100c0e7c24 */ /* 0x001fe2000f8e02ff */
[----:B------:R-:W-:-:S05]  /*7f60*/  MOV R12, R58 ;  /* 0x0000003a000c7202 */ /* 0x000fca0000000f00 */
[----:B------:R-:W-:-:S04]  /*7f70*/  IMAD.WIDE.U32 R12, R19, UR16, R12 ;  /* 0x00000010130c7c25 */ /* 0x000fc8000f8e000c */
[----:B------:R-:W-:Y:S01]  /*7f80*/  IMAD R19, R19, UR17, R14 ;  /* 0x0000001113137c24 */ /* 0x000fe2000f8e020e */
[----:B-1----:R-:W-:-:S04]  /*7f90*/  LEA R14, P0, R12, UR18, 0x1 ;  /* 0x000000120c0e7c11 */ /* 0x002fc8000f8008ff */
[----:B------:R-:W-:-:S04]  /*7fa0*/  IADD3 R19, PT, PT, R13, R19, RZ ;  /* 0x000000130d137210 */ /* 0x000fc80007ffe0ff */
[----:B------:R-:W-:-:S05]  /*7fb0*/  LEA.HI.X R15, R12, UR19, R19, 0x1, P0 ;  /* 0x000000130c0f7c11 */ /* 0x000fca00080f0c13 */
[----:B------:R0:W-:Y:S02]  /*7fc0*/  STG.E desc[UR10][R14.64], R11 ;  /* 0x0000000b0e007986 */ /* 0x0001e4000c10190a */
.L_x_901:
[----:B------:R-:W-:Y:S05]  /*7fd0*/  BSYNC.RECONVERGENT B0 ;  /* 0x0000000000007941 */ /* 0x000fea0003800200 */
.L_x_900:
[----:B------:R-:W-:Y:S01]  /*7fe0*/  FMUL.FTZ R27, R27, UR12 ;  /* 0x0000000c1b1b7c20 */ /* 0x000fe20008410000 */
[----:B------:R-:W-:Y:S01]  /*7ff0*/  FADD.FTZ R20, R20, -UR9 ;  /* 0x8000000914147e21 */ /* 0x000fe20008010000 */
[--C-:B------:R-:W-:Y:S02]  /*8000*/  HADD2.F32 R2, -RZ, R3.reuse.H0_H0 ;  /* 0x20000003ff027230 */ /* 0x100fe40000004100 */
[----:B------:R-:W-:Y:S02]  /*8010*/  HADD2.F32 R3, -RZ, R3.H1_H1 ;  /* 0x30000003ff037230 */ /* 0x000fe40000004100 */
[----:B------:R-:W-:Y:S01]  /*8020*/  FFMA.FTZ R24, R27, UR5, R16 ;  /* 0x000000051b187c23 */ /* 0x000fe20008010010 */
[----:B------:R-:W-:Y:S01]  /*8030*/  FMUL.FTZ R23, R20, UR12 ;  /* 0x0000000c14177c20 */ /* 0x000fe20008410000 */
        /* <DEDUP_REMOVED lines=19> */
.L_x_902:
[----:B------:R-:W-:Y:S01]  /*8170*/  FFMA.FTZ R13, R23, UR5, R16 ;  /* 0x00000005170d7c23 */ /* 0x000fe20008010010 */
[----:B------:R-:W-:Y:S01]  /*8180*/  BSSY.RECONVERGENT B0, `(.L_x_903) ;  /* 0x0000014000007945 */ /* 0x000fe20003800200 */
[----:B------:R-:W-:Y:S01]  /*8190*/  FFMA.FTZ R24, R53, R2, -R24 ;  /* 0x0000000235187223 */ /* 0x000fe20000010818 */
[C---:B------:R-:W-:Y:S01]  /*81a0*/  IADD3 R12, PT, PT, R17.reuse, 0x40, RZ ;  /* 0x00000040110c7810 */ /* 0x040fe20007ffe0ff */
[----:B0-----:R-:W-:Y:S01]  /*81b0*/  FFMA.FTZ R14, R52, R3, -R13 ;  /* 0x00000003340e7223 */ /* 0x001fe2000001080d */
        /* <DEDUP_REMOVED lines=16> */
.L_x_904:
[----:B------:R-:W-:Y:S05]  /*82c0*/  BSYNC.RECONVERGENT B0 ;  /* 0x0000000000007941 */ /* 0x000fea0003800200 */
.L_x_903:
[--C-:B------:R-:W-:Y:S01]  /*82d0*/  HADD2.F32 R2, -RZ, R4.reuse.H0_H0 ;  /* 0x20000004ff027230 */ /* 0x100fe20000004100 */
[----:B------:R-:W-:Y:S01]  /*82e0*/  ISETP.GE.U32.AND P0, PT, R12, UR14, PT ;  /* 0x0000000e0c007c0c */ /* 0x000fe2000bf06070 */
[----:B------:R-:W-:Y:S01]  /*82f0*/  HADD2.F32 R4, -RZ, R4.H1_H1 ;  /* 0x30000004ff047230 */ /* 0x000fe20000004100 */
[----:B------:R-:W-:Y:S01]  /*8300*/  ISETP.GE.U32.AND P1, PT, R11, UR14, PT ;  /* 0x0000000e0b007c0c */ /* 0x000fe2000bf26070 */
[----:B------:R-:W-:Y:S02]  /*8310*/  HADD2.F32 R26, -RZ, R6.H0_H0 ;  /* 0x20000006ff1a7230 */ /* 0x000fe40000004100 */
[----:B0-----:R-:W-:Y:S01]  /*8320*/  FADD.FTZ R3, R2, -UR9 ;  /* 0x8000000902037e21 */ /* 0x001fe20008010000 */
        /* <DEDUP_REMOVED lines=29> */
.L_x_905:
        /* <DEDUP_REMOVED lines=21> */
.L_x_907:
[----:B------:R-:W-:Y:S05]  /*8650*/  BSYNC.RECONVERGENT B0 ;  /* 0x0000000000007941 */ /* 0x000fea0003800200 */
.L_x_906:
        /* <DEDUP_REMOVED lines=25> */
.L_x_908:
        /* <DEDUP_REMOVED lines=21> */
.L_x_910:
[----:B------:R-:W-:Y:S05]  /*8940*/  BSYNC.RECONVERGENT B0 ;  /* 0x0000000000007941 */ /* 0x000fea0003800200 */
.L_x_909:
        /* <DEDUP_REMOVED lines=35> */
.L_x_911:
        /* <DEDUP_REMOVED lines=21> */
.L_x_913:
[----:B------:R-:W-:Y:S05]  /*8cd0*/  BSYNC.RECONVERGENT B0 ;  /* 0x0000000000007941 */ /* 0x000fea0003800200 */
.L_x_912:
        /* <DEDUP_REMOVED lines=25> */
.L_x_914:
        /* <DEDUP_REMOVED lines=21> */
.L_x_916:
[----:B------:R-:W-:Y:S05]  /*8fc0*/  BSYNC.RECONVERGENT B0 ;  /* 0x0000000000007941 */ /* 0x000fea0003800200 */
.L_x_915:
        /* <DEDUP_REMOVED lines=35> */
.L_x_917:
        /* <DEDUP_REMOVED lines=21> */
.L_x_919:
[----:B------:R-:W-:Y:S05]  /*9350*/  BSYNC.RECONVERGENT B0 ;  /* 0x0000000000007941 */ /* 0x000fea0003800200 */
.L_x_918:
        /* <DEDUP_REMOVED lines=25> */
.L_x_920:
        /* <DEDUP_REMOVED lines=21> */
.L_x_922:
[----:B------:R-:W-:Y:S05]  /*9640*/  BSYNC.RECONVERGENT B0 ;  /* 0x0000000000007941 */ /* 0x000fea0003800200 */
.L_x_921:
[----:B------:R-:W-:Y:S01]  /*9650*/  IADD3 R15, PT, PT, R17, 0x70, RZ ;  /* 0x00000070110f7810 */ /* 0x000fe20007ffe0ff */
[----:B------:R-:W-:Y:S01]  /*9660*/  FADD.FTZ R6, R6, -UR9 ;  /* 0x8000000906067e21 */ /* 0x000fe20008010000 */
[----:B------:R-:W-:Y:S01]  /*9670*/  FADD.FTZ R48, R48, -UR9 ;  /* 0x8000000930307e21 */ /* 0x000fe20008010000 */
[--C-:B------:R-:W-:Y:S01]  /*9680*/  HADD2.F32 R0, -RZ, R51.reuse.H0_H0 ;  /* 0x20000033ff007230 */ /* 0x100fe20000004100 */
[----:B------:R-:W-:Y:S01]  /*9690*/  ISETP.GE.U32.AND P0, PT, R15, UR14, PT ;  /* 0x0000000e0f007c0c */ /* 0x000fe2000bf06070 */
[--C-:B------:R-:W-:Y:S02]  /*96a0*/  HADD2.F32 R14, -RZ, R50.reuse.H0_H0 ;  /* 0x20000032ff0e7230 */ /* 0x100fe40000004100 */
[----:B------:R-:W-:Y:S01]  /*96b0*/  FMUL.FTZ R11, R6, UR12 ;  /* 0x0000000c060b7c20 */ /* 0x000fe20008410000 */
[----:B------:R-:W-:Y:S01]  /*96c0*/  HADD2.F32 R51, -RZ, R51.H1_H1 ;  /* 0x30000033ff337230 */ /* 0x000fe20000004100 */
[----:B------:R-:W-:Y:S01]  /*96d0*/  IADD3 R17, PT, PT, R17, 0x78, RZ ;  /* 0x0000007811117810 */ /* 0x000fe20007ffe0ff */
[----:B------:R-:W-:Y:S01]  /*96e0*/  HADD2.F32 R50, -RZ, R50.H1_H1 ;  /* 0x30000032ff327230 */ /* 0x000fe20000004100 */
[----:B------:R-:W-:Y:S01]  /*96f0*/  SHF.R.S32.HI R12, RZ, 0x1f, R15 ;  /* 0x0000001fff0c7819 */ /* 0x000fe2000001140f */
[----:B------:R-:W-:Y:S01]  /*9700*/  FMUL.FTZ R13, R48, UR12 ;  /* 0x0000000c300d7c20 */ /* 0x000fe20008410000 */
        /* <DEDUP_REMOVED lines=19> */
.L_x_923:
[----:B------:R-:W-:Y:S01]  /*9840*/  ISETP.GE.AND.EX P0, PT, R12, UR15, PT, P0 ;  /* 0x0000000f0c007c0c */ /* 0x000fe2000bf06300 */
[--C-:B0-----:R-:W-:Y:S01]  /*9850*/  FFMA.FTZ R2, R11, UR5, R16.reuse ;  /* 0x000000050b027c23 */ /* 0x101fe20008010010 */
        /* <DEDUP_REMOVED lines=24> */
.L_x_925:
[----:B------:R-:W-:Y:S05]  /*99e0*/  BSYNC.RECONVERGENT B0 ;  /* 0x0000000000007941 */ /* 0x000fea0003800200 */
.L_x_924:
[--C-:B------:R-:W-:Y:S02]  /*99f0*/  HADD2.F32 R0, -RZ, R49.reuse.H0_H0 ;  /* 0x20000031ff007230 */ /* 0x100fe40000004100 */
[--C-:B------:R-:W-:Y:S01]  /*9a00*/  FFMA.FTZ R10, R11, UR5, R16.reuse ;  /* 0x000000050b0a7c23 */ /* 0x100fe20008010010 */
[----:B------:R-:W-:Y:S01]  /*9a10*/  FFMA.FTZ R9, R13, UR5, R16 ;  /* 0x000000050d097c23 */ /* 0x000fe20008010010 */
[----:B------:R-:W-:Y:S01]  /*9a20*/  SHF.R.S32.HI R12, RZ, 0x1f, R17 ;  /* 0x0000001fff0c7819 */ /* 0x000fe20000011411 */
        /* <DEDUP_REMOVED lines=20> */
.L_x_926:
[----:B------:R-:W-:Y:S01]  /*9b70*/  ISETP.GE.AND.EX P1, PT, R12, UR15, PT, P1 ;  /* 0x0000000f0c007c0c */ /* 0x000fe2000bf26310 */
[----:B------:R-:W-:Y:S01]  /*9b80*/  FFMA.FTZ R10, R53, R0, -R10 ;  /* 0x00000000350a7223 */ /* 0x000fe2000001080a */
[----:B------:R-:W-:Y:S01]  /*9b90*/  FFMA.FTZ R9, R52, R49, -R9 ;  /* 0x0000003134097223 */ /* 0x000fe20000010809 */
[----:B------:R-:W-:Y:S02]  /*9ba0*/  BSSY.RECONVERGENT B0, `(.L_x_927) ;  /* 0x000000f000007945 */ /* 0x000fe40003800200 */
[----:B0-----:R-:W-:Y:S01]  /*9bb0*/  FMUL.FTZ R5, R10, UR12 ;  /* 0x0000000c0a057c20 */ /* 0x001fe20008410000 */
        /* <DEDUP_REMOVED lines=13> */
.L_x_928:
[----:B------:R-:W-:Y:S05]  /*9c90*/  BSYNC.RECONVERGENT B0 ;  /* 0x0000000000007941 */ /* 0x000fea0003800200 */
.L_x_927:
[----:B------:R-:W1:Y:S01]  /*9ca0*/  LDCU UR5, c[0x0][0x410] ;  /* 0x00008200ff0577ac */ /* 0x000e620008000800 */
[----:B------:R-:W1:Y:S01]  /*9cb0*/  LDCU UR8, c[0x0][0x3e0] ;  /* 0x00007c00ff0877ac */ /* 0x000e620008000800 */
[----:B------:R-:W-:Y:S02]  /*9cc0*/  UIADD3 UR6, UPT, UPT, UR7, UR6, URZ ;  /* 0x0000000607067290 */ /* 0x000fe4000fffe0ff */
[----:B------:R-:W-:Y:S02]  /*9cd0*/  UIADD3 UR4, UPT, UPT, UR4, 0x1, URZ ;  /* 0x0000000104047890 */ /* 0x000fe4000fffe0ff */
[----:B-1----:R-:W-:-:S04]  /*9ce0*/  UIMAD UR5, UR5, UR8, URZ ;  /* 0x00000008050572a4 */ /* 0x002fc8000f8e02ff */
[----:B------:R-:W-:-:S09]  /*9cf0*/  UISETP.GE.AND UP0, UPT, UR6, UR5, UPT ;  /* 0x000000050600728c */ /* 0x000fd2000bf06270 */
[----:B------:R-:W-:Y:S05]  /*9d00*/  BRA.U !UP0, `(.L_x_929) ;  /* 0xffffff6108e07547 */ /* 0x000fea000b83ffff */
.L_x_862:
        /* <DEDUP_REMOVED lines=16> */
.L_x_931:
[----:B------:R-:W-:Y:S05]  /*9e10*/  BSYNC.RECONVERGENT B0 ;  /* 0x0000000000007941 */ /* 0x000fea0003800200 */
.L_x_930:
        /* <DEDUP_REMOVED lines=11> */
.L_x_933:
[----:B------:R-:W2:Y:S04]  /*9ed0*/  LDG.E.STRONG.GPU R5, desc[UR10][R2.64] ;  /* 0x0000000a02057981 */ /* 0x000ea8000c1ef900 */
[----:B--2---:R-:W-:Y:S01]  /*9ee0*/  CCTL.IVALL ;  /* 0x00000000ff00798f */ /* 0x004fe20002000000 */
[----:B------:R-:W-:Y:S05]  /*9ef0*/  YIELD ;  /* 0x0000000000007946 */ /* 0x000fea0003800000 */
[----:B------:R-:W-:-:S13]  /*9f00*/  ISETP.NE.AND P0, PT, R5, R0, PT ;  /* 0x000000000500720c */ /* 0x000fda0003f05270 */
[----:B------:R-:W-:Y:S05]  /*9f10*/  @P0 BRA `(.L_x_933) ;  /* 0xfffffffc00ec0947 */ /* 0x000fea000383ffff */
.L_x_932:
        /* <DEDUP_REMOVED lines=61> */
.L_x_936:
        /* <DEDUP_REMOVED lines=31> */
.L_x_935:
[----:B------:R-:W-:Y:S05]  /*a4e0*/  BSYNC.RECONVERGENT B0 ;  /* 0x0000000000007941 */ /* 0x000fea0003800200 */
.L_x_934:
        /* <DEDUP_REMOVED lines=10> */
.L_x_937:
        /* <DEDUP_REMOVED lines=87> */
.L_x_938:
        /* <DEDUP_REMOVED lines=16> */
.L_x_4897:


//--------------------- .text._Z35group_norm_nhwc_bwd_one_pass_kernelI11Fp16IOBf16WLi256ELi128ELi512EEv26Group_norm_nhwc_bwd_params --------------------------
	.section	.text._Z35group_norm_nhwc_bwd_one_pass_kernelI11Fp16IOBf16WLi256ELi128ELi512EEv26Group_norm_nhwc_bwd_params,"ax",@progbits
	.align	128
        .global         _Z35group_norm_nhwc_bwd_one_pass_kernelI11Fp16IOBf16WLi256ELi128ELi512EEv26Group_norm_nhwc_bwd_params
        .type           _Z35group_norm_nhwc_bwd_one_pass_kernelI11Fp16IOBf16WLi256ELi128ELi512EEv26Group_norm_nhwc_bwd_params,@function
        .size           _Z35group_norm_nhwc_bwd_one_pass_kernelI11Fp16IOBf16WLi256ELi128ELi512EEv26Group_norm_nhwc_bwd_params,(.L_x_4898 - _Z35group_norm_nhwc_bwd_one_pass_kernelI11Fp16IOBf16WLi256ELi128ELi512EEv26Group_norm_nhwc_bwd_params)
        .other          _Z35group_norm_nhwc_bwd_one_pass_kernelI11Fp16IOBf16WLi256ELi128ELi512EEv26Group_norm_nhwc_bwd_params,@"STO_CUDA_ENTRY STV_DEFAULT"
_Z35group_norm_nhwc_bwd_one_pass_kernelI11Fp16IOBf16WLi256ELi128ELi512EEv26Group_norm_nhwc_bwd_params:
.text._Z35group_norm_nhwc_bwd_one_pass_kernelI11Fp16IOBf16WLi256ELi128ELi512EEv26Group_norm_nhwc_bwd_params:
        /* <DEDUP_REMOVED lines=11> */
.L_x_965:
[----:B0-----:R-:W0:Y:S01]  /*00b0*/  LDCU UR14, c[0x0][0x410] ;  /* 0x00008200ff0e77ac */ /* 0x001e220008000800 */
[----:B------:R-:W1:Y:S01]  /*00c0*/  S2R R49, SR_TID.X ;  /* 0x0000000000317919 */ /* 0x000e620000002100 */
[----:B------:R-:W-:Y:S01]  /*00d0*/  IABS R3, UR8 ;  /* 0x0000000800037c13 */ /* 0x000fe20008000000 */
[----:B------:R-:W2:Y:S01]  /*00e0*/  S2UR UR20, SR_CTAID.X ;  /* 0x00000000001479c3 */ /* 0x000ea20000002500 */
[----:B------:R-:W-:Y:S01]  /*00f0*/  UMOV UR6, URZ ;  /* 0x000000ff00067c82 */ /* 0x000fe20008000000 */
[----:B------:R-:W3:Y:S01]  /*0100*/  LDCU UR12, c[0x0][0x41c] ;  /* 0x00008380ff0c77ac */ /* 0x000ee20008000800 */
[----:B------:R-:W-:Y:S02]  /*0110*/  R2UR UR9, R3 ;  /* 0x00000000030972ca */ /* 0x000fe400000e0000 */
[----:B------:R-:W-:Y:S02]  /*0120*/  CS2R R86, SRZ ;  /* 0x0000000000567805 */ /* 0x000fe4000001ff00 */
[----:B------:R-:W-:Y:S01]  /*0130*/  LOP3.LUT R22, R22, 0xfeffffff, RZ, 0xc0, !PT ;  /* 0xfeffffff16167812 */ /* 0x000fe200078ec0ff */
[----:B------:R-:W4:Y:S01]  /*0140*/  LDCU.128 UR16, c[0x0][0x400] ;  /* 0x00008000ff1077ac */ /* 0x000f220008000c00 */
        /* <DEDUP_REMOVED lines=12> */
[----:B-1----:R-:W-:-:S04]  /*0210*/  SHF.L.U32 R0, R49, 0x1, RZ ;  /* 0x0000000131007819 */ /* 0x002fc800000006ff */
[----:B------:R-:W0:Y:S01]  /*0220*/  F2I.FTZ.U32.TRUNC.NTZ R2, R2 ;  /* 0x0000000200027305 */ /* 0x000e22000021f000 */
[----:B------:R-:W-:Y:S02]  /*0230*/  LOP3.LUT R0, R0, 0x7e, RZ, 0xc0, !PT ;  /* 0x0000007e00007812 */ /* 0x000fe400078ec0ff */
[----:B0-----:R-:W-:Y:S02]  /*0240*/  R2UR UR7, R2 ;  /* 0x00000000020772ca */ /* 0x001fe400000e0000 */
[----:B------:R-:W-:-:S05]  /*0250*/  SHF.R.U32.HI R2, RZ, 0x6, R49 ;  /* 0x00000006ff027819 */ /* 0x000fca0000011631 */
[----:B--2---:R-:W-:-:S05]  /*0260*/  IMAD R2, R3, UR20, R2 ;  /* 0x0000001403027c24 */ /* 0x004fca000f8e0202 */
[C---:B------:R-:W-:Y:S01]  /*0270*/  ISETP.GE.U32.AND P0, PT, R2.reuse, UR16, PT ;  /* 0x0000001002007c0c */ /* 0x040fe2000bf06070 */
[----:B------:R-:W-:Y:S01]  /*0280*/  UIADD3 UR5, UPT, UPT, URZ, -UR7, URZ ;  /* 0x80000007ff057290 */ /* 0x000fe2000fffe0ff */
[----:B------:R-:W-:Y:S02]  /*0290*/  SHF.R.S32.HI R5, RZ, 0x1f, R2 ;  /* 0x0000001fff057819 */ /* 0x000fe40000011402 */
[----:B------:R-:W-:Y:S01]  /*02a0*/  IADD3 R3, PT, PT, R2, 0x8, RZ ;  /* 0x0000000802037810 */ /* 0x000fe20007ffe0ff */
[----:B------:R-:W-:Y:S01]  /*02b0*/  UIMAD UR5, UR5, UR13, URZ ;  /* 0x0000000d050572a4 */ /* 0x000fe2000f8e02ff */
[----:B------:R-:W-:Y:S02]  /*02c0*/  ISETP.GE.AND.EX P3, PT, R5, UR17, PT, P0 ;  /* 0x0000001105007c0c */ /* 0x000fe4000bf66300 */
[----:B------:R-:W-:Y:S01]  /*02d0*/  ISETP.GE.U32.AND P0, PT, R3, UR16, PT ;  /* 0x0000001003007c0c */ /* 0x000fe2000bf06070 */
[----:B------:R-:W-:Y:S01]  /*02e0*/  UIMAD.WIDE.U32 UR6, UR7, UR5, UR6 ;  /* 0x00000005070672a5 */ /* 0x000fe2000f8e0006 */
[----:B------:R-:W-:-:S02]  /*02f0*/  SHF.R.S32.HI R11, RZ, 0x1f, R3 ;  /* 0x0000001fff0b7819 */ /* 0x000fc40000011403 */
[----:B------:R-:W-:Y:S01]  /*0300*/  IADD3 R7, PT, PT, R2, 0x10, RZ ;  /* 0x0000001002077810 */ /* 0x000fe20007ffe0ff */
[----:B------:R-:W-:Y:S01]  /*0310*/  UIMAD.WIDE.U32 UR6, UR7, UR9, URZ ;  /* 0x00000009070672a5 */ /* 0x000fe2000f8e00ff */
[----:B------:R-:W-:Y:S02]  /*0320*/  ISETP.GE.AND.EX P4, PT, R11, UR17, PT, P0 ;  /* 0x000000110b007c0c */ /* 0x000fe4000bf86300 */
[----:B------:R-:W-:Y:S01]  /*0330*/  ISETP.GE.U32.AND P0, PT, R7, UR16, PT ;  /* 0x0000001007007c0c */ /* 0x000fe2000bf06070 */
[----:B------:R-:W-:Y:S01]  /*0340*/  UIADD3 UR5, UPT, UPT, -UR7, URZ, URZ ;  /* 0x000000ff07057290 */ /* 0x000fe2000fffe1ff */
[----:B------:R-:W-:Y:S01]  /*0350*/  SHF.R.S32.HI R13, RZ, 0x1f, R7 ;  /* 0x0000001fff0d7819 */ /* 0x000fe20000011407 */
[----:B------:R-:W0:Y:S01]  /*0360*/  @!P3 LDC.64 R14, c[0x0][0x3f8] ;  /* 0x0000fe00ff0ebb82 */ /* 0x000e220000000a00 */
[----:B------:R-:W-:Y:S01]  /*0370*/  @P3 LOP3.LUT R22, R22, 0x1000000, RZ, 0xfc, !PT ;  /* 0x0100000016163812 */ /* 0x000fe200078efcff */
[----:B------:R-:W-:Y:S01]  /*0380*/  UIMAD UR5, UR13, UR5, UR9 ;  /* 0x000000050d0572a4 */ /* 0x000fe2000f8e0209 */
[----:B------:R-:W-:Y:S01]  /*0390*/  ISETP.GE.AND.EX P6, PT, R13, UR17, PT, P0 ;  /* 0x000000110d007c0c */ /* 0x000fe2000bfc6300 */
[----:B------:R-:W-:Y:S01]  /*03a0*/  ULOP3.LUT UR9, URZ, UR14, URZ, 0x33, !UPT ;  /* 0x0000000eff097292 */ /* 0x000fe2000f8e33ff */
[----:B------:R-:W-:Y:S01]  /*03b0*/  LOP3.LUT R22, R22, 0xff7fffff, RZ, 0xc0, !PT ;  /* 0xff7fffff16167812 */ /* 0x000fe200078ec0ff */
[----:B------:R-:W-:-:S02]  /*03c0*/  UISETP.GT.U32.AND UP2, UPT, UR13, UR5, UPT ;  /* 0x000000050d00728c */ /* 0x000fc4000bf44070 */
[----:B------:R-:W1:Y:S01]  /*03d0*/  @!P3 LDC.64 R16, c[0x0][0x398] ;  /* 0x0000e600ff10bb82 */ /* 0x000e620000000a00 */
[----:B------:R-:W-:-:S04]  /*03e0*/  @P4 LOP3.LUT R22, R22, 0x800000, RZ, 0xfc, !PT ;  /* 0x0080000016164812 */ /* 0x000fc800078efcff */
[----:B------:R-:W-:-:S03]  /*03f0*/  LOP3.LUT R22, R22, 0xffbfffff, RZ, 0xc0, !PT ;  /* 0xffbfffff16167812 */ /* 0x000fc600078ec0ff */
[----:B------:R-:W2:Y:S01]  /*0400*/  @!P3 LDC.64 R70, c[0x0][0x3a0] ;  /* 0x0000e800ff46bb82 */ /* 0x000ea20000000a00 */
[----:B------:R-:W-:Y:S01]  /*0410*/  @!UP2 UIADD3 UR5, UPT, UPT, UR5, -UR13, URZ ;  /* 0x8000000d0505a290 */ /* 0x000fe2000fffe0ff */
[----:B------:R-:W-:Y:S01]  /*0420*/  @P6 LOP3.LUT R22, R22, 0x400000, RZ, 0xfc, !PT ;  /* 0x0040000016166812 */ /* 0x000fe200078efcff */
        /* <DEDUP_REMOVED lines=17> */
[----:B------:R-:W-:-:S03]  /*0540*/  LOP3.LUT R36, R0, UR5, RZ, 0xfc, !PT ;  /* 0x0000000500247c12 */ /* 0x000fc6000f8efcff */
[----:B------:R-:W-:Y:S01]  /*0550*/  USHF.R.S32.HI UR5, URZ, 0x1f, UR7 ;  /* 0x0000001fff057899 */ /* 0x000fe20008011407 */
[----:B------:R-:W-:Y:S01]  /*0560*/  MOV R37, UR6 ;  /* 0x0000000600257c02 */ /* 0x000fe20008000f00 */
[----:B0-----:R-:W-:Y:S01]  /*0570*/  @!P4 IMAD R0, R11, R18, RZ ;  /* 0x000000120b00c224 */ /* 0x001fe200078e02ff */
[C---:B------:R-:W-:Y:S01]  /*0580*/  IADD3 R11, PT, PT, R2.reuse, 0x20, RZ ;  /* 0x00000020020b7810 */ /* 0x040fe20007ffe0ff */
[----:B------:R-:W-:Y:S01]  /*0590*/  UIMAD UR5, UR5, UR18, URZ ;  /* 0x00000012050572a4 */ /* 0x000fe2000f8e02ff */
[----:B------:R-:W0:Y:S01]  /*05a0*/  @!P6 LDC.64 R50, c[0x0][0x3a0] ;  /* 0x0000e800ff32eb82 */ /* 0x000e220000000a00 */
[----:B------:R-:W-:Y:S01]  /*05b0*/  IMAD.WIDE.U32 R36, R9, UR7, R36 ;  /* 0x0000000709247c25 */ /* 0x000fe2000f8e0024 */
[----:B------:R-:W-:Y:S01]  /*05c0*/  IADD3 R9, PT, PT, R2, 0x18, RZ ;  /* 0x0000001802097810 */ /* 0x000fe20007ffe0ff */
[----:B------:R-:W-:Y:S02]  /*05d0*/  UIMAD UR5, UR7, UR19, UR5 ;  /* 0x00000013070572a4 */ /* 0x000fe4000f8e0205 */
[----:B---3--:R-:W-:Y:S01]  /*05e0*/  @!P6 IMAD R6, R13, R24, RZ ;  /* 0x000000180d06e224 */ /* 0x008fe200078e02ff */
[----:B------:R-:W-:-:S02]  /*05f0*/  @!P3 MOV R34, R36 ;  /* 0x000000240022b202 */ /* 0x000fc40000000f00 */
[----:B------:R-:W-:Y:S02]  /*0600*/  CS2R R84, SRZ ;  /* 0x0000000000547805 */ /* 0x000fe4000001ff00 */
[----:B------:R-:W-:Y:S01]  /*0610*/  ISETP.GE.U32.AND P0, PT, R9, UR16, PT ;  /* 0x0000001009007c0c */ /* 0x000fe2000bf06070 */
[----:B------:R-:W3:Y:S01]  /*0620*/  @!P6 LDC.64 R26, c[0x0][0x398] ;  /* 0x0000e600ff1aeb82 */ /* 0x000ee20000000a00 */
[----:B------:R-:W-:Y:S02]  /*0630*/  IADD3 R35, PT, PT, R37, UR5, RZ ;  /* 0x0000000525237c10 */ /* 0x000fe4000fffe0ff */
[----:B------:R-:W-:Y:S02]  /*0640*/  CS2R R80, SRZ ;  /* 0x0000000000507805 */ /* 0x000fe4000001ff00 */
[----:B------:R-:W-:Y:S01]  /*0650*/  PRMT R110, RZ, 0x5410, RZ ;  /* 0x00005410ff6e7816 */ /* 0x000fe200000000ff */
[----:B------:R-:W5:Y:S01]  /*0660*/  LDCU.64 UR6, c[0x0][0x3b8] ;  /* 0x00007700ff0677ac */ /* 0x000f620008000a00 */
[----:B------:R-:W-:-:S05]  /*0670*/  @!P3 IMAD.WIDE.U32 R4, R2, R14, R34 ;  /* 0x0000000e0204b225 */ /* 0x000fca00078e0022 */
[----:B------:R-:W-:Y:S02]  /*0680*/  @!P3 IADD3 R5, PT, PT, R5, R15, RZ ;  /* 0x0000000f0505b210 */ /* 0x000fe40007ffe0ff */
[C---:B------:R-:W-:Y:S02]  /*0690*/  @!P3 SHF.L.U32 R65, R4.reuse, 0x1, RZ ;  /* 0x000000010441b819 */ /* 0x040fe400000006ff */
[----:B------:R-:W-:Y:S02]  /*06a0*/  @!P3 SHF.L.U64.HI R4, R4, 0x1, R5 ;  /* 0x000000010404b819 */ /* 0x000fe40000010205 */
[C---:B-1----:R-:W-:Y:S02]  /*06b0*/  @!P3 IADD3 R64, P2, PT, R65.reuse, R16, RZ ;  /* 0x000000104140b210 */ /* 0x042fe40007f5e0ff */
[----:B--2---:R-:W-:Y:S02]  /*06c0*/  @!P3 IADD3 R70, P1, PT, R65, R70, RZ ;  /* 0x000000464146b210 */ /* 0x004fe40007f3e0ff */
[----:B------:R-:W-:-:S02]  /*06d0*/  @!P3 IADD3.X R65, PT, PT, R4, R17, RZ, P2, !PT ;  /* 0x000000110441b210 */ /* 0x000fc400017fe4ff */
[----:B------:R-:W-:Y:S02]  /*06e0*/  LOP3.LUT P2, RZ, R22, 0x800000, RZ, 0xc0, !PT ;  /* 0x0080000016ff7812 */ /* 0x000fe4000784c0ff */
[----:B------:R-:W-:Y:S02]  /*06f0*/  SHF.R.S32.HI R15, RZ, 0x1f, R9 ;  /* 0x0000001fff0f7819 */ /* 0x000fe40000011409 */
[----:B------:R-:W-:Y:S02]  /*0700*/  @!P3 IADD3.X R71, PT, PT, R4, R71, RZ, P1, !PT ;  /* 0x000000470447b210 */ /* 0x000fe40000ffe4ff */
[----:B------:R-:W-:Y:S02]  /*0710*/  ISETP.GE.AND.EX P5, PT, R15, UR17, PT, P0 ;  /* 0x000000110f007c0c */ /* 0x000fe4000bfa6300 */
[----:B------:R-:W-:Y:S02]  /*0720*/  ISETP.GE.U32.AND P0, PT, R11, UR16, PT ;  /* 0x000000100b007c0c */ /* 0x000fe4000bf06070 */
[----:B------:R-:W-:-:S02]  /*0730*/  SHF.R.S32.HI R17, RZ, 0x1f, R11 ;  /* 0x0000001fff117819 */ /* 0x000fc4000001140b */
[----:B------:R-:W-:Y:S01]  /*0740*/  LOP3.LUT R22, R22, 0xffdfffff, RZ, 0xc0, !PT ;  /* 0xffdfffff16167812 */ /* 0x000fe200078ec0ff */
[----:B------:R-:W1:Y:S01]  /*0750*/  @!P2 LDC.64 R20, c[0x0][0x398] ;  /* 0x0000e600ff14ab82 */ /* 0x000e620000000a00 */
[----:B------:R-:W-:Y:S01]  /*0760*/  @!P2 MOV R4, R36 ;  /* 0x000000240004a202 */ /* 0x000fe20000000f00 */
[----:B------:R-:W-:Y:S01]  /*0770*/  @!P2 IMAD R19, R3, R19, R0 ;  /* 0x000000130313a224 */ /* 0x000fe200078e0200 */
[----:B------:R-:W-:Y:S02]  /*0780*/  @!P2 MOV R5, R35 ;  /* 0x000000230005a202 */ /* 0x000fe40000000f00 */
[----:B------:R-:W-:Y:S02]  /*0790*/  ISETP.GE.AND.EX P4, PT, R17, UR17, PT, P0 ;  /* 0x0000001111007c0c */ /* 0x000fe4000bf86300 */
[----:B------:R-:W-:Y:S01]  /*07a0*/  @P5 LOP3.LUT R22, R22, 0x200000, RZ, 0xfc, !PT ;  /* 0x0020000016165812 */ /* 0x000fe200078efcff */
[----:B------:R-:W-:Y:S01]  /*07b0*/  @!P2 IMAD.WIDE.U32 R4, R3, R18, R4 ;  /* 0x000000120304a225 */ /* 0x000fe200078e0004 */
[----:B------:R-:W2:Y:S01]  /*07c0*/  @!P5 LDC.64 R28, c[0x0][0x3f8] ;  /* 0x0000fe00ff1cdb82 */ /* 0x000ea20000000a00 */
[----:B------:R-:W-:-:S02]  /*07d0*/  IADD3 R3, PT, PT, R2, 0x28, RZ ;  /* 0x0000002802037810 */ /* 0x000fc40007ffe0ff */
[----:B------:R-:W-:Y:S02]  /*07e0*/  LOP3.LUT R22, R22, 0xffefffff, RZ, 0xc0, !PT ;  /* 0xffefffff16167812 */ /* 0x000fe400078ec0ff */
[----:B------:R-:W-:Y:S01]  /*07f0*/  @!P2 IADD3 R5, PT, PT, R5, R19, RZ ;  /* 0x000000130505a210 */ /* 0x000fe20007ffe0ff */
[----:B------:R-:W-:Y:S01]  /*0800*/  @!P6 IMAD R19, R7, R25, R6 ;  /* 0x000000190713e224 */ /* 0x000fe200078e0206 */
[C---:B------:R-:W-:Y:S01]  /*0810*/  @!P2 SHF.L.U32 R63, R4.reuse, 0x1, RZ ;  /* 0x00000001043fa819 */ /* 0x040fe200000006ff */
[----:B------:R-:W5:Y:S01]  /*0820*/  @!P5 LDC.64 R66, c[0x0][0x3a0] ;  /* 0x0000e800ff42db82 */ /* 0x000f620000000a00 */
[----:B------:R-:W-:Y:S02]  /*0830*/  @!P2 SHF.L.U64.HI R0, R4, 0x1, R5 ;  /* 0x000000010400a819 */ /* 0x000fe40000010205 */
[----:B------:R-:W-:Y:S02]  /*0840*/  @!P6 MOV R4, R36 ;  /* 0x000000240004e202 */ /* 0x000fe40000000f00 */
[----:B------:R-:W-:-:S02]  /*0850*/  @!P6 MOV R5, R35 ;  /* 0x000000230005e202 */ /* 0x000fc40000000f00 */
[----:B----4-:R-:W-:Y:S01]  /*0860*/  @!P2 IADD3 R68, P0, PT, R63, R68, RZ ;  /* 0x000000443f44a210 */ /* 0x010fe20007f1e0ff */
[----:B------:R-:W4:Y:S01]  /*0870*/  @!P4 LDC.64 R42, c[0x0][0x3a0] ;  /* 0x0000e800ff2acb82 */ /* 0x000f220000000a00 */
[----:B------:R-:W-:Y:S01]  /*0880*/  ISETP.GE.U32.AND P1, PT, R3, UR16, PT ;  /* 0x0000001003007c0c */ /* 0x000fe2000bf26070 */
[----:B------:R-:W-:Y:S01]  /*0890*/  @!P6 IMAD.WIDE.U32 R4, R7, R24, R4 ;  /* 0x000000180704e225 */ /* 0x000fe200078e0004 */
[----:B------:R-:W-:Y:S02]  /*08a0*/  @!P2 IADD3.X R69, PT, PT, R0, R69, RZ, P0, !PT ;  /* 0x000000450045a210 */ /* 0x000fe400007fe4ff */
[----:B-1----:R-:W-:Y:S02]  /*08b0*/  @!P2 IADD3 R62, P0, PT, R63, R20, RZ ;  /* 0x000000143f3ea210 */ /* 0x002fe40007f1e0ff */
[----:B------:R-:W-:Y:S01]  /*08c0*/  SHF.R.S32.HI R13, RZ, 0x1f, R3 ;  /* 0x0000001fff0d7819 */ /* 0x000fe20000011403 */
[----:B------:R-:W1:Y:S01]  /*08d0*/  @!P4 LDC.64 R24, c[0x0][0x3f8] ;  /* 0x0000fe00ff18cb82 */ /* 0x000e620000000a00 */
[----:B------:R-:W-:-:S02]  /*08e0*/  @!P6 IADD3 R5, PT, PT, R5, R19, RZ ;  /* 0x000000130505e210 */ /* 0x000fc40007ffe0ff */
[----:B------:R-:W-:Y:S02]  /*08f0*/  @!P2 IADD3.X R63, PT, PT, R0, R21, RZ, P0, !PT ;  /* 0x00000015003fa210 */ /* 0x000fe400007fe4ff */
[----:B------:R-:W-:Y:S02]  /*0900*/  ISETP.GE.AND.EX P3, PT, R13, UR17, PT, P1 ;  /* 0x000000110d007c0c */ /* 0x000fe4000bf66310 */
[C---:B------:R-:W-:Y:S01]  /*0910*/  @!P6 SHF.L.U32 R59, R4.reuse, 0x1, RZ ;  /* 0x00000001043be819 */ /* 0x040fe200000006ff */
[----:B------:R-:W4:Y:S01]  /*0920*/  @!P5 LDC.64 R18, c[0x0][0x398] ;  /* 0x0000e600ff12db82 */ /* 0x000f220000000a00 */
[----:B------:R-:W-:Y:S01]  /*0930*/  @!P6 SHF.L.U64.HI R0, R4, 0x1, R5 ;  /* 0x000000010400e819 */ /* 0x000fe20000010205 */
[----:B--2---:R-:W-:Y:S01]  /*0940*/  @!P5 IMAD R4, R15, R28, RZ ;  /* 0x0000001c0f04d224 */ /* 0x004fe200078e02ff */
[----:B------:R-:W-:Y:S02]  /*0950*/  @!P5 MOV R5, R35 ;  /* 0x000000230005d202 */ /* 0x000fe40000000f00 */
[----:B0-----:R-:W-:Y:S01]  /*0960*/  @!P6 IADD3 R50, P0, PT, R59, R50, RZ ;  /* 0x000000323b32e210 */ /* 0x001fe20007f1e0ff */
[----:B------:R-:W-:Y:S01]  /*0970*/  @!P5 IMAD R7, R9, R29, R4 ;  /* 0x0000001d0907d224 */ /* 0x000fe200078e0204 */
[----:B------:R-:W-:-:S02]  /*0980*/  @!P5 MOV R4, R36 ;  /* 0x000000240004d202 */ /* 0x000fc40000000f00 */
[----:B------:R-:W-:Y:S01]  /*0990*/  @!P6 IADD3.X R51, PT, PT, R0, R51, RZ, P0, !PT ;  /* 0x000000330033e210 */ /* 0x000fe200007fe4ff */
[----:B------:R-:W0:Y:S01]  /*09a0*/  @!P3 LDC.64 R14, c[0x0][0x3f8] ;  /* 0x0000fe00ff0ebb82 */ /* 0x000e220000000a00 */
[----:B---3--:R-:W-:Y:S01]  /*09b0*/  @!P6 IADD3 R58, P0, PT, R59, R26, RZ ;  /* 0x0000001a3b3ae210 */ /* 0x008fe20007f1e0ff */
[----:B------:R-:W-:Y:S01]  /*09c0*/  @!P5 IMAD.WIDE.U32 R4, R9, R28, R4 ;  /* 0x0000001c0904d225 */ /* 0x000fe200078e0004 */
[----:B------:R-:W-:Y:S02]  /*09d0*/  @P4 LOP3.LUT R22, R22, 0x100000, RZ, 0xfc, !PT ;  /* 0x0010000016164812 */ /* 0x000fe400078efcff */
[----:B------:R-:W-:Y:S01]  /*09e0*/  @!P6 IADD3.X R59, PT, PT, R0, R27, RZ, P0, !PT ;  /* 0x0000001b003be210 */ /* 0x000fe200007fe4ff */
[----:B-1----:R-:W-:Y:S01]  /*09f0*/  @!P4 IMAD R6, R17, R24, RZ ;  /* 0x000000181106c224 */ /* 0x002fe200078e02ff */
[----:B------:R-:W-:Y:S01]  /*0a00*/  @!P5 IADD3 R5, PT, PT, R5, R7, RZ ;  /* 0x000000070505d210 */ /* 0x000fe20007ffe0ff */
[----:B------:R-:W1:Y:S01]  /*0a10*/  @!P4 LDC.64 R8, c[0x0][0x398] ;  /* 0x0000e600ff08cb82 */ /* 0x000e620000000a00 */
[C---:B------:R-:W-:Y:S01]  /*0a20*/  @!P5 SHF.L.U32 R57, R4.reuse, 0x1, RZ ;  /* 0x000000010439d819 */ /* 0x040fe200000006ff */
[----:B------:R-:W-:Y:S01]  /*0a30*/  @!P4 IMAD R7, R11, R25, R6 ;  /* 0x000000190b07c224 */ /* 0x000fe200078e0206 */
[----:B------:R-:W-:-:S02]  /*0a40*/  @!P5 SHF.L.U64.HI R0, R4, 0x1, R5 ;  /* 0x000000010400d819 */ /* 0x000fc40000010205 */
[----:B------:R-:W-:Y:S02]  /*0a50*/  @!P4 MOV R4, R36 ;  /* 0x000000240004c202 */ /* 0x000fe40000000f00 */
[----:B------:R-:W-:Y:S01]  /*0a60*/  @!P4 MOV R5, R35 ;  /* 0x000000230005c202 */ /* 0x000fe20000000f00 */
[----:B------:R-:W2:Y:S01]  /*0a70*/  @!P3 LDC.64 R30, c[0x0][0x3a0] ;  /* 0x0000e800ff1ebb82 */ /* 0x000ea20000000a00 */
[----:B-----5:R-:W-:Y:S02]  /*0a80*/  @!P5 IADD3 R66, P0, PT, R57, R66, RZ ;  /* 0x000000423942d210 */ /* 0x020fe40007f1e0ff */
[----:B------:R-:W-:Y:S01]  /*0a90*/  LOP3.LUT R22, R22, 0xfff7ffff, RZ, 0xc0, !PT ;  /* 0xfff7ffff16167812 */ /* 0x000fe200078ec0ff */
[----:B------:R-:W-:Y:S01]  /*0aa0*/  @!P4 IMAD.WIDE.U32 R4, R11, R24, R4 ;  /* 0x000000180b04c225 */ /* 0x000fe200078e0004 */
[C---:B------:R-:W-:Y:S02]  /*0ab0*/  @!P5 IADD3.X R67, PT, PT, R0.reuse, R67, RZ, P0, !PT ;  /* 0x000000430043d210 */ /* 0x040fe400007fe4ff */
[----:B----4-:R-:W-:Y:S01]  /*0ac0*/  @!P5 IADD3 R56, P0, PT, R57, R18, RZ ;  /* 0x000000123938d210 */ /* 0x010fe20007f1e0ff */
[----:B------:R-:W3:Y:S01]  /*0ad0*/  @!P3 LDC.64 R10, c[0x0][0x398] ;  /* 0x0000e600ff0abb82 */ /* 0x000ee20000000a00 */
[----:B------:R-:W-:Y:S01]  /*0ae0*/  @!P4 IADD3 R5, PT, PT, R5, R7, RZ ;  /* 0x000000070505c210 */ /* 0x000fe20007ffe0ff */
[----:B0-----:R-:W-:Y:S01]  /*0af0*/  @!P3 IMAD R6, R13, R14, RZ ;  /* 0x0000000e0d06b224 */ /* 0x001fe200078e02ff */
[----:B------:R-:W-:-:S02]  /*0b00*/  @!P5 IADD3.X R57, PT, PT, R0, R19, RZ, P0, !PT ;  /* 0x000000130039d210 */ /* 0x000fc400007fe4ff */
[C---:B------:R-:W-:Y:S01]  /*0b10*/  @!P4 SHF.L.U32 R39, R4.reuse, 0x1, RZ ;  /* 0x000000010427c819 */ /* 0x040fe200000006ff */
[----:B------:R-:W-:Y:S01]  /*0b20*/  @!P3 IMAD R7, R3, R15, R6 ;  /* 0x0000000f0307b224 */ /* 0x000fe200078e0206 */
        /* <DEDUP_REMOVED lines=12> */
[----:B--2---:R-:W-:-:S02]  /*0bf0*/  @!P3 IADD3 R30, P0, PT, R21, R30, RZ ;  /* 0x0000001e151eb210 */ /* 0x004fc40007f1e0ff */
[----:B------:R-:W-:Y:S02]  /*0c00*/  IADD3 R3, PT, PT, R2, 0x30, RZ ;  /* 0x0000003002037810 */ /* 0x000fe40007ffe0ff */
[C---:B------:R-:W-:Y:S02]  /*0c10*/  @!P3 IADD3.X R31, PT, PT, R4.reuse, R31, RZ, P0, !PT ;  /* 0x0000001f041fb210 */ /* 0x040fe400007fe4ff */
[----:B---3--:R-:W-:Y:S02]  /*0c20*/  @!P3 IADD3 R20, P0, PT, R21, R10, RZ ;  /* 0x0000000a1514b210 */ /* 0x008fe40007f1e0ff */
        /* <DEDUP_REMOVED lines=17> */
[----:B-1----:R-:W-:Y:S02]  /*0d40*/  @!P1 IADD3 R6, P0, PT, R15, R8, RZ ;  /* 0x000000080f069210 */ /* 0x002fe40007f1e0ff */
[----:B------:R-:W-:Y:S02]  /*0d50*/  IADD3 R3, PT, PT, R2, 0x38, RZ ;  /* 0x0000003802037810 */ /* 0x000fe40007ffe0ff */
[----:B------:R-:W-:-:S02]  /*0d60*/  @!P1 IADD3.X R7, PT, PT, R4, R9, RZ, P0, !PT ;  /* 0x0000000904079210 */ /* 0x000fc400007fe4ff */
[----:B------:R-:W0:Y:S01]  /*0d70*/  @!P1 LDC.64 R8, c[0x0][0x398] ;  /* 0x0000e600ff089b82 */ /* 0x000e220000000a00 */
[----:B------:R-:W-:Y:S02]  /*0d80*/  SHF.R.S32.HI R5, RZ, 0x1f, R3 ;  /* 0x0000001fff057819 */ /* 0x000fe40000011403 */
        /* <DEDUP_REMOVED lines=8> */
[----:B------:R-:W1:Y:S08]  /*0e10*/  @!P1 LDC.64 R10, c[0x0][0x3a0] ;  /* 0x0000e800ff0a9b82 */ /* 0x000e700000000a00 */
[----:B------:R-:W2:Y:S01]  /*0e20*/  @!P1 LDC.64 R12, c[0x0][0x398] ;  /* 0x0000e600ff0c9b82 */ /* 0x000ea20000000a00 */
        /* <DEDUP_REMOVED lines=10> */
[----:B--2---:R-:W-:Y:S02]  /*0ed0*/  @!P1 IADD3 R8, P0, PT, R9, R12, RZ ;  /* 0x0000000c09089210 */ /* 0x004fe40007f1e0ff */
[----:B------:R-:W-:Y:S02]  /*0ee0*/  SHF.R.S32.HI R5, RZ, 0x1f, R3 ;  /* 0x0000001fff057819 */ /* 0x000fe40000011403 */
        /* <DEDUP_REMOVED lines=19> */
[----:B0-----:R-:W-:-:S04]  /*1020*/  @!P1 IADD3 R106, P0, PT, R107, R12, RZ ;  /* 0x0000000c6b6a9210 */ /* 0x001fc80007f1e0ff */
[----:B------:R-:W-:Y:S02]  /*1030*/  @!P1 IADD3.X R107, PT, PT, R0, R13, RZ, P0, !PT ;  /* 0x0000000d006b9210 */ /* 0x000fe400007fe4ff */
        /* <DEDUP_REMOVED lines=60> */
[----:B------:R-:W-:Y:S02]  /*1400*/  P2R R3, PR, RZ, 0x4 ;  /* 0x00000004ff037803 */ /* 0x000fe40000000000 */
[----:B------:R-:W-:-:S02]  /*1410*/  @!P2 IADD3.X R47, PT, PT, R18, R47, RZ, P0, !PT ;  /* 0x0000002f122fa210 */ /* 0x000fc400007fe4ff */
[----:B--2---:R-:W-:-:S04]  /*1420*/  @!P2 IADD3 R24, P0, PT, R25, R26, RZ ;  /* 0x0000001a1918a210 */ /* 0x004fc80007f1e0ff */
        /* <DEDUP_REMOVED lines=21> */
[----:B------:R-:W-:Y:S02]  /*1580*/  IADD3 R33, PT, PT, R2, 0x68, RZ ;  /* 0x0000006802217810 */ /* 0x000fe40007ffe0ff */
        /* <DEDUP_REMOVED lines=75> */
[----:B------:R4:W5:Y:S01]  /*1a40*/  @!P2 LDG.E R84, desc[UR10][R64.64] ;  /* 0x0000000a4054a981 */ /* 0x000962000c1e1900 */
        /* <DEDUP_REMOVED lines=19> */
[----:B------:R-:W-:-:S05]  /*1b80*/  @P5 LOP3.LUT R22, R22, 0x80, RZ, 0xfc, !PT ;  /* 0x0000008016165812 */ /* 0x000fca00078efcff */
        /* <DEDUP_REMOVED lines=14> */
[----:B------:R-:W-:Y:S02]  /*1c70*/  IADD3 R61, PT, PT, R2, 0x90, RZ ;  /* 0x00000090023d7810 */ /* 0x000fe40007ffe0ff */
[C---:B------:R-:W-:Y:S02]  /*1c80*/  LOP3.LUT P5, RZ, R22.reuse, 0x800000, RZ, 0xc0, !PT ;  /* 0x0080000016ff7812 */ /* 0x040fe400078ac0ff */
        /* <DEDUP_REMOVED lines=20> */
[----:B------:R-:W0:Y:S03]  /*1dd0*/  @!P6 LDC.64 R76, c[0x0][0x398] ;  /* 0x0000e600ff4ceb82 */ /* 0x000e260000000a00 */
        /* <DEDUP_REMOVED lines=29> */
[----:B--2---:R-:W1:Y:S01]  /*1fb0*/  @!P3 LDC.64 R70, c[0x0][0x398] ;  /* 0x0000e600ff46bb82 */ /* 0x004e620000000a00 */
        /* <DEDUP_REMOVED lines=9> */
[----:B------:R-:W-:-:S02]  /*2050*/  LOP3.LUT R22, R22, 0xffffffef, RZ, 0xc0, !PT ;  /* 0xffffffef16167812 */ /* 0x000fc400078ec0ff */
[----:B0-----:R-:W-:-:S04]  /*2060*/  @!P3 IADD3 R60, P0, PT, R83, R76, RZ ;  /* 0x0000004c533cb210 */ /* 0x001fc80007f1e0ff */
[----:B------:R-:W-:Y:S02]  /*2070*/  @!P3 IADD3.X R61, PT, PT, R72, R77, RZ, P0, !PT ;  /* 0x0000004d483db210 */ /* 0x000fe400007fe4ff */
[----:B-1----:R-:W-:-:S04]  /*2080*/  @!P3 IADD3 R82, P0, PT, R83, R70, RZ ;  /* 0x000000465352b210 */ /* 0x002fc80007f1e0ff */
[----:B------:R-:W-:Y:S02]  /*2090*/  @!P3 IADD3.X R83, PT, PT, R72, R71, RZ, P0, !PT ;  /* 0x000000474853b210 */ /* 0x000fe400007fe4ff */
[----:B------:R-:W-:-:S04]  /*20a0*/  IADD3 R71, PT, PT, R2, 0xa8, RZ ;  /* 0x000000a802477810 */ /* 0x000fc80007ffe0ff */
[----:B------:R-:W-:Y:S02]  /*20b0*/  SHF.R.S32.HI R77, RZ, 0x1f, R71 ;  /* 0x0000001fff4d7819 */ /* 0x000fe40000011447 */
[----:B------:R-:W-:Y:S02]  /*20c0*/  ISETP.GE.U32.AND P0, PT, R71, UR16, PT ;  /* 0x0000001047007c0c */ /* 0x000fe4000bf06070 */
[----:B------:R-:W-:Y:S02]  /*20d0*/  @P3 LOP3.LUT R22, R22, 0x10, RZ, 0xfc, !PT ;  /* 0x0000001016163812 */ /* 0x000fe400078efcff */
[----:B------:R-:W-:-:S13]  /*20e0*/  ISETP.GE.AND.EX P3, PT, R77, UR17, PT, P0 ;  /* 0x000000114d007c0c */ /* 0x000fda000bf66300 */
[----:B------:R-:W0:Y:S01]  /*20f0*/  @!P3 LDC.64 R78, c[0x0][0x3f8] ;  /* 0x0000fe00ff4ebb82 */ /* 0x000e220000000a00 */
[----:B------:R-:W-:Y:S01]  /*2100*/  HFMA2 R70, -RZ, RZ, 0, 0 ;  /* 0x00000000ff467431 */ /* 0x000fe200000001ff */
[----:B----4-:R-:W-:-:S05]  /*2110*/  @!P3 MOV R65, R35 ;  /* 0x000000230041b202 */ /* 0x010fca0000000f00 */
[----:B------:R1:W2:Y:S02]  /*2120*/  @!P1 LDG.E R70, desc[UR10][R50.64] ;  /* 0x0000000a32469981 */ /* 0x0002a4000c1e1900 */
[----:B-1----:R-:W1:Y:S01]  /*2130*/  @!P3 LDC.64 R50, c[0x0][0x398] ;  /* 0x0000e600ff32bb82 */ /* 0x002e620000000a00 */
[----:B0-----:R-:W-:-:S07]  /*2140*/  @!P3 IMAD R64, R77, R78, RZ ;  /* 0x0000004e4d40b224 */ /* 0x001fce00078e02ff */
[----:B------:R-:W0:Y:S01]  /*2150*/  @!P3 LDC.64 R76, c[0x0][0x3a0] ;  /* 0x0000e800ff4cbb82 */ /* 0x000e220000000a00 */
[----:B------:R-:W-:Y:S01]  /*2160*/  @!P3 IMAD R69, R71, R79, R64 ;  /* 0x0000004f4745b224 */ /* 0x000fe200078e0240 */
[----:B------:R-:W-:-:S05]  /*2170*/  @!P3 MOV R64, R36 ;  /* 0x000000240040b202 */ /* 0x000fca0000000f00 */
[----:B------:R-:W-:-:S05]  /*2180*/  @!P3 IMAD.WIDE.U32 R64, R71, R78, R64 ;  /* 0x0000004e4740b225 */ /* 0x000fca00078e0040 */
[----:B------:R-:W-:-:S04]  /*2190*/  @!P3 IADD3 R65, PT, PT, R65, R69, RZ ;  /* 0x000000454141b210 */ /* 0x000fc80007ffe0ff */
[C---:B------:R-:W-:Y:S02]  /*21a0*/  @!P3 SHF.L.U64.HI R68, R64.reuse, 0x1, R65 ;  /* 0x000000014044b819 */ /* 0x040fe40000010241 */
[----:B------:R-:W-:-:S04]  /*21b0*/  @!P3 SHF.L.U32 R65, R64, 0x1, RZ ;  /* 0x000000014041b819 */ /* 0x000fc800000006ff */
[----:B0-----:R-:W-:-:S04]  /*21c0*/  @!P3 IADD3 R62, P0, PT, R65, R76, RZ ;  /* 0x0000004c413eb210 */ /* 0x001fc80007f1e0ff */
[----:B------:R-:W-:Y:S02]  /*21d0*/  @!P3 IADD3.X R63, PT, PT, R68, R77, RZ, P0, !PT ;  /* 0x0000004d443fb210 */ /* 0x000fe400007fe4ff */
[----:B-1----:R-:W-:Y:S02]  /*21e0*/  @!P3 IADD3 R50, P0, PT, R65, R50, RZ ;  /* 0x000000324132b210 */ /* 0x002fe40007f1e0ff */
[----:B------:R-:W-:Y:S02]  /*21f0*/  IADD3 R65, PT, PT, R2, 0xb0, RZ ;  /* 0x000000b002417810 */ /* 0x000fe40007ffe0ff */
[C---:B------:R-:W-:Y:S02]  /*2200*/  LOP3.LUT P4, RZ, R22.reuse, 0x200000, RZ, 0xc0, !PT ;  /* 0x0020000016ff7812 */ /* 0x040fe4000788c0ff */
[C---:B------:R-:W-:Y:S02]  /*2210*/  LOP3.LUT P2, RZ, R22.reuse, 0x100000, RZ, 0xc0, !PT ;  /* 0x0010000016ff7812 */ /* 0x040fe4000784c0ff */
[----:B------:R-:W-:-:S02]  /*2220*/  LOP3.LUT R22, R22, 0xfffffff7, RZ, 0xc0, !PT ;  /* 0xfffffff716167812 */ /* 0x000fc400078ec0ff */
[----:B------:R-:W-:Y:S02]  /*2230*/  @!P3 IADD3.X R51, PT, PT, R68, R51, RZ, P0, !PT ;  /* 0x000000334433b210 */ /* 0x000fe400007fe4ff */
[----:B------:R-:W-:Y:S02]  /*2240*/  SHF.R.S32.HI R69, RZ, 0x1f, R65 ;  /* 0x0000001fff457819 */ /* 0x000fe40000011441 */
[----:B------:R-:W-:Y:S02]  /*2250*/  ISETP.GE.U32.AND P0, PT, R65, UR16, PT ;  /* 0x0000001041007c0c */ /* 0x000fe4000bf06070 */
[----:B------:R-:W-:Y:S01]  /*2260*/  @P3 LOP3.LUT R22, R22, 0x8, RZ, 0xfc, !PT ;  /* 0x0000000816163812 */ /* 0x000fe200078efcff */
[----:B------:R-:W-:Y:S01]  /*2270*/  HFMA2 R64, -RZ, RZ, 0, 0 ;  /* 0x00000000ff407431 */ /* 0x000fe200000001ff */
[----:B------:R-:W-:Y:S02]  /*2280*/  ISETP.GE.AND.EX P3, PT, R69, UR17, PT, P0 ;  /* 0x0000001145007c0c */ /* 0x000fe4000bf66300 */
[----:B------:R-:W-:Y:S01]  /*2290*/  CS2R R78, SRZ ;  /* 0x00000000004e7805 */ /* 0x000fe2000001ff00 */
[----:B------:R-:W4:Y:S04]  /*22a0*/  @!P4 LDG.E R85, desc[UR10][R66.64] ;  /* 0x0000000a4255c981 */ /* 0x000f28000c1e1900 */
[----:B------:R0:W4:Y:S04]  /*22b0*/  @!P1 LDG.E R64, desc[UR10][R58.64] ;  /* 0x0000000a3a409981 */ /* 0x000128000c1e1900 */
[----:B------:R1:W4:Y:S02]  /*22c0*/  @!P2 LDG.E R78, desc[UR10][R42.64] ;  /* 0x0000000a2a4ea981 */ /* 0x000324000c1e1900 */
[----:B------:R-:W5:Y:S02]  /*22d0*/  @!P3 LDC.64 R76, c[0x0][0x3f8] ;  /* 0x0000fe00ff4cbb82 */ /* 0x000f640000000a00 */
[----:B------:R3:W4:Y:S01]  /*22e0*/  @!P4 LDG.E R79, desc[UR10][R56.64] ;  /* 0x0000000a384fc981 */ /* 0x000722000c1e1900 */
[----:B0-----:R-:W-:-:S05]  /*22f0*/  @!P3 MOV R59, R35 ;  /* 0x00000023003bb202 */ /* 0x001fca0000000f00 */
[----:B-1----:R-:W0:Y:S01]  /*2300*/  @!P3 LDC.64 R42, c[0x0][0x398] ;  /* 0x0000e600ff2abb82 */ /* 0x002e220000000a00 */
[----:B-----5:R-:W-:-:S07]  /*2310*/  @!P3 IMAD R58, R69, R76, RZ ;  /* 0x0000004c453ab224 */ /* 0x020fce00078e02ff */
[----:B------:R-:W1:Y:S01]  /*2320*/  @!P3 LDC.64 R68, c[0x0][0x3a0] ;  /* 0x0000e800ff44bb82 */ /* 0x000e620000000a00 */
[----:B------:R-:W-:Y:S01]  /*2330*/  @!P3 IMAD R67, R65, R77, R58 ;  /* 0x0000004d4143b224 */ /* 0x000fe200078e023a */
[----:B------:R-:W-:-:S05]  /*2340*/  @!P3 MOV R58, R36 ;  /* 0x00000024003ab202 */ /* 0x000fca0000000f00 */
[----:B------:R-:W-:-:S05]  /*2350*/  @!P3 IMAD.WIDE.U32 R58, R65, R76, R58 ;  /* 0x0000004c413ab225 */ /* 0x000fca00078e003a */
[----:B------:R-:W-:Y:S02]  /*2360*/  @!P3 IADD3 R59, PT, PT, R59, R67, RZ ;  /* 0x000000433b3bb210 */ /* 0x000fe40007ffe0ff */
[C---:B---3--:R-:W-:Y:S02]  /*2370*/  @!P3 SHF.L.U32 R57, R58.reuse, 0x1, RZ ;  /* 0x000000013a39b819 */ /* 0x048fe400000006ff */
        /* <DEDUP_REMOVED lines=8> */
[----:B------:R-:W-:Y:S02]  /*2400*/  ISETP.GE.AND.EX P4, PT, R59, UR17, PT, P0 ;  /* 0x000000113b007c0c */ /* 0x000fe4000bf86300 */
[----:B------:R-:W-:-:S11]  /*2410*/  LOP3.LUT P5, RZ, R22, 0x80000, RZ, 0xc0, !PT ;  /* 0x0008000016ff7812 */ /* 0x000fd600078ac0ff */
[----:B------:R-:W0:Y:S01]  /*2420*/  @!P4 LDC.64 R108, c[0x0][0x3f8] ;  /* 0x0000fe00ff6ccb82 */ /* 0x000e220000000a00 */
[----:B------:R-:W-:Y:S01]  /*2430*/  HFMA2 R71, -RZ, RZ, 0, 0 ;  /* 0x00000000ff477431 */ /* 0x000fe200000001ff */
[----:B------:R-:W-:Y:S02]  /*2440*/  CS2R R66, SRZ ;  /* 0x0000000000427805 */ /* 0x000fe4000001ff00 */
[----:B------:R-:W-:-:S03]  /*2450*/  LOP3.LUT P1, RZ, R22, 0x40000, RZ, 0xc0, !PT ;  /* 0x0004000016ff7812 */ /* 0x000fc6000782c0ff */
[----:B------:R1:W3:Y:S04]  /*2460*/  @!P5 LDG.E R71, desc[UR10][R30.64] ;  /* 0x0000000a1e47d981 */ /* 0x0002e8000c1e1900 */
[----:B------:R0:W5:Y:S01]  /*2470*/  @!P2 LDG.E R67, desc[UR10][R38.64] ;  /* 0x0000000a2643a981 */ /* 0x000162000c1e1900 */
[----:B------:R-:W-:Y:S02]  /*2480*/  CS2R R76, SRZ ;  /* 0x00000000004c7805 */ /* 0x000fe4000001ff00 */
[----:B------:R-:W-:-:S03]  /*2490*/  MOV R72, RZ ;  /* 0x000000ff00487202 */ /* 0x000fc60000000f00 */
[----:B------:R-:W3:Y:S01]  /*24a0*/  @!P1 LDG.E R66, desc[UR10][R14.64] ;  /* 0x0000000a0e429981 */ /* 0x000ee2000c1e1900 */
[----:B-1----:R-:W-:Y:S02]  /*24b0*/  @!P4 MOV R30, R36 ;  /* 0x00000024001ec202 */ /* 0x002fe40000000f00 */
[----:B------:R-:W-:Y:S01]  /*24c0*/  @!P4 MOV R31, R35 ;  /* 0x00000023001fc202 */ /* 0x000fe20000000f00 */
[----:B------:R1:W3:Y:S01]  /*24d0*/  @!P1 LDG.E R77, desc[UR10][R6.64] ;  /* 0x0000000a064d9981 */ /* 0x0002e2000c1e1900 */
[----:B0-----:R-:W-:-:S03]  /*24e0*/  @!P4 IMAD R38, R59, R108, RZ ;  /* 0x0000006c3b26c224 */ /* 0x001fc600078e02ff */
[----:B------:R0:W3:Y:S01]  /*24f0*/  @!P5 LDG.E R72, desc[UR10][R20.64] ;  /* 0x0000000a1448d981 */ /* 0x0000e2000c1e1900 */
[C---:B------:R-:W-:Y:S01]  /*2500*/  @!P4 IMAD.WIDE.U32 R30, R43.reuse, R108, R30 ;  /* 0x0000006c2b1ec225 */ /* 0x040fe200078e001e */
[----:B------:R-:W-:Y:S02]  /*2510*/  LOP3.LUT R22, R22, 0xfffffffb, RZ, 0xc0, !PT ;  /* 0xfffffffb16167812 */ /* 0x000fe400078ec0ff */
[----:B------:R-:W3:Y:S01]  /*2520*/  @!P6 LDG.E R76, desc[UR10][R74.64] ;  /* 0x0000000a4a4ce981 */ /* 0x000ee2000c1e1900 */
[----:B------:R-:W-:Y:S01]  /*2530*/  @!P4 IMAD R39, R43, R109, R38 ;  /* 0x0000006d2b27c224 */ /* 0x000fe200078e0226 */
[----:B-1----:R-:W1:Y:S08]  /*2540*/  @!P4 LDC.64 R6, c[0x0][0x398] ;  /* 0x0000e600ff06cb82 */ /* 0x002e700000000a00 */
[----:B------:R-:W2:Y:S01]  /*2550*/  @!P4 LDC.64 R42, c[0x0][0x3a0] ;  /* 0x0000e800ff2acb82 */ /* 0x000ea20000000a00 */
[----:B------:R-:W-:-:S04]  /*2560*/  @!P4 IADD3 R31, PT, PT, R31, R39, RZ ;  /* 0x000000271f1fc210 */ /* 0x000fc80007ffe0ff */
[C---:B------:R-:W-:Y:S02]  /*2570*/  @!P4 SHF.L.U64.HI R38, R30.reuse, 0x1, R31 ;  /* 0x000000011e26c819 */ /* 0x040fe4000001021f */
[----:B------:R-:W-:Y:S02]  /*2580*/  @!P4 SHF.L.U32 R31, R30, 0x1, RZ ;  /* 0x000000011e1fc819 */ /* 0x000fe400000006ff */
[----:B0-----:R-:W-:Y:S02]  /*2590*/  IADD3 R21, PT, PT, R2, 0xc0, RZ ;  /* 0x000000c002157810 */ /* 0x001fe40007ffe0ff */
[----:B--2---:R-:W-:-:S04]  /*25a0*/  @!P4 IADD3 R42, P0, PT, R31, R42, RZ ;  /* 0x0000002a1f2ac210 */ /* 0x004fc80007f1e0ff */
        /* <DEDUP_REMOVED lines=8> */
[----:B------:R-:W-:Y:S02]  /*2630*/  LOP3.LUT P3, RZ, R22, 0x20000, RZ, 0xc0, !PT ;  /* 0x0002000016ff7812 */ /* 0x000fe4000786c0ff */
[----:B------:R-:W-:Y:S01]  /*2640*/  ISETP.NE.AND P5, PT, R48, RZ, PT ;  /* 0x000000ff3000720c */ /* 0x000fe20003fa5270 */
[----:B------:R-:W-:Y:S01]  /*2650*/  HFMA2 R48, -RZ, RZ, 0, 0 ;  /* 0x00000000ff307431 */ /* 0x000fe200000001ff */
[----:B------:R-:W-:-:S09]  /*2660*/  @!P1 MOV R15, R35 ;  /* 0x00000023000f9202 */ /* 0x000fd20000000f00 */
[----:B------:R1:W2:Y:S01]  /*2670*/  @!P3 LDG.E R48, desc[UR10][R10.64] ;  /* 0x0000000a0a30b981 */ /* 0x0002a2000c1e1900 */
[----:B0-----:R-:W-:-:S04]  /*2680*/  @!P1 IMAD R14, R31, R58, RZ ;  /* 0x0000003a1f0e9224 */ /* 0x001fc800078e02ff */
[C---:B------:R-:W-:Y:S01]  /*2690*/  @!P1 IMAD R31, R21.reuse, R59, R14 ;  /* 0x0000003b151f9224 */ /* 0x040fe200078e020e */
[----:B------:R-:W-:Y:S01]  /*26a0*/  @!P1 MOV R14, R36 ;  /* 0x00000024000e9202 */ /* 0x000fe20000000f00 */
[----:B-1----:R-:W0:Y:S04]  /*26b0*/  @!P1 LDC.64 R10, c[0x0][0x3a0] ;  /* 0x0000e800ff0a9b82 */ /* 0x002e280000000a00 */
[----:B------:R-:W-:-:S04]  /*26c0*/  @!P1 IMAD.WIDE.U32 R14, R21, R58, R14 ;  /* 0x0000003a150e9225 */ /* 0x000fc800078e000e */
[----:B------:R-:W1:Y:S01]  /*26d0*/  @!P1 LDC.64 R58, c[0x0][0x398] ;  /* 0x0000e600ff3a9b82 */ /* 0x000e620000000a00 */
[----:B------:R-:W-:Y:S02]  /*26e0*/  @!P1 IADD3 R15, PT, PT, R15, R31, RZ ;  /* 0x0000001f0f0f9210 */ /* 0x000fe40007ffe0ff */
[----:B------:R-:W-:Y:S02]  /*26f0*/  CS2R R38, SRZ ;  /* 0x0000000000267805 */ /* 0x000fe4000001ff00 */
[C---:B------:R-:W-:Y:S02]  /*2700*/  @!P1 SHF.L.U64.HI R20, R14.reuse, 0x1, R15 ;  /* 0x000000010e149819 */ /* 0x040fe4000001020f */
[----:B------:R-:W-:Y:S02]  /*2710*/  @!P1 SHF.L.U32 R15, R14, 0x1, RZ ;  /* 0x000000010e0f9819 */ /* 0x000fe400000006ff */
[----:B------:R0:W2:Y:S01]  /*2720*/  @!P3 LDG.E R39, desc[UR10][R8.64] ;  /* 0x0000000a0827b981 */ /* 0x0000a2000c1e1900 */
[----:B------:R-:W-:-:S02]  /*2730*/  LOP3.LUT P2, RZ, R22, 0x10000, RZ, 0xc0, !PT ;  /* 0x0001000016ff7812 */ /* 0x000fc4000784c0ff */
[----:B0-----:R-:W-:-:S04]  /*2740*/  @!P1 IADD3 R8, P0, PT, R15, R10, RZ ;  /* 0x0000000a0f089210 */ /* 0x001fc80007f1e0ff */
[C---:B------:R-:W-:Y:S02]  /*2750*/  @!P1 IADD3.X R9, PT, PT, R20.reuse, R11, RZ, P0, !PT ;  /* 0x0000000b14099210 */ /* 0x040fe400007fe4ff */
[----:B-1----:R-:W-:Y:S02]  /*2760*/  @!P1 IADD3 R58, P0, PT, R15, R58, RZ ;  /* 0x0000003a0f3a9210 */ /* 0x002fe40007f1e0ff */
[----:B------:R-:W-:Y:S02]  /*2770*/  MOV R30, RZ ;  /* 0x000000ff001e7202 */ /* 0x000fe40000000f00 */
[----:B------:R-:W-:Y:S01]  /*2780*/  @!P1 IADD3.X R59, PT, PT, R20, R59, RZ, P0, !PT ;  /* 0x0000003b143b9210 */ /* 0x000fe200007fe4ff */
[----:B------:R-:W-:-:S03]  /*2790*/  HFMA2 R20, -RZ, RZ, 0, 0 ;  /* 0x00000000ff147431 */ /* 0x000fc600000001ff */
[----:B------:R-:W2:Y:S04]  /*27a0*/  @!P2 LDG.E R30, desc[UR10][R4.64] ;  /* 0x0000000a041ea981 */ /* 0x000ea8000c1e1900 */
[----:B------:R0:W2:Y:S01]  /*27b0*/  @!P2 LDG.E R20, desc[UR10][R106.64] ;  /* 0x0000000a6a14a981 */ /* 0x0000a2000c1e1900 */
[----:B------:R-:W-:Y:S02]  /*27c0*/  ISETP.NE.AND P2, PT, R3, RZ, PT ;  /* 0x000000ff0300720c */ /* 0x000fe40003f45270 */
[----:B------:R-:W-:-:S04]  /*27d0*/  IADD3 R3, PT, PT, R2, 0xc8, RZ ;  /* 0x000000c802037810 */ /* 0x000fc80007ffe0ff */
[----:B------:R-:W-:Y:S02]  /*27e0*/  SHF.R.S32.HI R11, RZ, 0x1f, R3 ;  /* 0x0000001fff0b7819 */ /* 0x000fe40000011403 */
[----:B------:R-:W-:-:S04]  /*27f0*/  ISETP.GE.U32.AND P0, PT, R3, UR16, PT ;  /* 0x0000001003007c0c */ /* 0x000fc8000bf06070 */
[----:B------:R-:W-:Y:S02]  /*2800*/  ISETP.GE.AND.EX P0, PT, R11, UR17, PT, P0 ;  /* 0x000000110b007c0c */ /* 0x000fe4000bf06300 */
[----:B------:R-:W-:-:S04]  /*2810*/  LOP3.LUT R22, R22, 0xfffffffd, RZ, 0xc0, !PT ;  /* 0xfffffffd16167812 */ /* 0x000fc800078ec0ff */
[----:B------:R-:W-:-:S04]  /*2820*/  @P4 LOP3.LUT R22, R22, 0x2, RZ, 0xfc, !PT ;  /* 0x0000000216164812 */ /* 0x000fc800078efcff */
[----:B------:R-:W-:-:S03]  /*2830*/  LOP3.LUT P4, RZ, R22, 0x4000, RZ, 0xc0, !PT ;  /* 0x0000400016ff7812 */ /* 0x000fc6000788c0ff */
[----:B0-----:R-:W0:Y:S01]  /*2840*/  @!P0 LDC.64 R106, c[0x0][0x3f8] ;  /* 0x0000fe00ff6a8b82 */ /* 0x001e220000000a00 */
[----:B------:R-:W-:-:S04]  /*2850*/  LOP3.LUT R22, R22, 0xfffffffe, RZ, 0xc0, !PT ;  /* 0xfffffffe16167812 */ /* 0x000fc800078ec0ff */
[----:B------:R-:W-:Y:S02]  /*2860*/  @P1 LOP3.LUT R22, R22, 0x1, RZ, 0xfc, !PT ;  /* 0x0000000116161812 */ /* 0x000fe400078efcff */
[----:B------:R-:W-:Y:S01]  /*2870*/  ISETP.NE.AND P1, PT, R23, RZ, PT ;  /* 0x000000ff1700720c */ /* 0x000fe20003f25270 */
[----:B------:R-:W-:Y:S01]  /*2880*/  HFMA2 R10, -RZ, RZ, 0, 0 ;  /* 0x00000000ff0a7431 */ /* 0x000fe200000001ff */
[----:B------:R-:W1:Y:S01]  /*2890*/  @!P0 LDC.64 R108, c[0x0][0x3a0] ;  /* 0x0000e800ff6c8b82 */ /* 0x000e620000000a00 */
[----:B------:R-:W-:-:S04]  /*28a0*/  MOV R5, RZ ;  /* 0x000000ff00057202 */ /* 0x000fc80000000f00 */
[----:B------:R4:W2:Y:S06]  /*28b0*/  @!P4 LDG.E R10, desc[UR10][R12.64] ;  /* 0x0000000a0c0ac981 */ /* 0x0008ac000c1e1900 */
[----:B------:R5:W2:Y:S01]  /*28c0*/  @!P1 LDG.E R5, desc[UR10][R40.64] ;  /* 0x0000000a28059981 */ /* 0x000aa2000c1e1900 */
[----:B----4-:R-:W4:Y:S01]  /*28d0*/  @!P0 LDC.64 R12, c[0x0][0x398] ;  /* 0x0000e600ff0c8b82 */ /* 0x010f220000000a00 */
[----:B0-----:R-:W-:Y:S01]  /*28e0*/  @!P0 IMAD R4, R11, R106, RZ ;  /* 0x0000006a0b048224 */ /* 0x001fe200078e02ff */
[----:B-----5:R-:W-:Y:S02]  /*28f0*/  @!P0 MOV R40, R36 ;  /* 0x0000002400288202 */ /* 0x020fe40000000f00 */
[----:B------:R-:W-:Y:S01]  /*2900*/  @!P0 MOV R41, R35 ;  /* 0x0000002300298202 */ /* 0x000fe20000000f00 */
[C---:B------:R-:W-:Y:S01]  /*2910*/  @!P0 IMAD R11, R3.reuse, R107, R4 ;  /* 0x0000006b030b8224 */ /* 0x040fe200078e0204 */
[----:B------:R-:W-:Y:S01]  /*2920*/  CS2R R14, SRZ ;  /* 0x00000000000e7805 */ /* 0x000fe2000001ff00 */
[----:B------:R-:W-:-:S05]  /*2930*/  @!P0 IMAD.WIDE.U32 R40, R3, R106, R40 ;  /* 0x0000006a03288225 */ /* 0x000fca00078e0028 */
[----:B------:R0:W5:Y:S01]  /*2940*/  @!P1 LDG.E R14, desc[UR10][R16.64] ;  /* 0x0000000a100e9981 */ /* 0x000162000c1e1900 */
[----:B------:R-:W-:Y:S02]  /*2950*/  @!P0 IADD3 R3, PT, PT, R41, R11, RZ ;  /* 0x0000000b29038210 */ /* 0x000fe40007ffe0ff */
[C---:B------:R-:W-:Y:S01]  /*2960*/  @!P0 SHF.L.U32 R41, R40.reuse, 0x1, RZ ;  /* 0x0000000128298819 */ /* 0x040fe200000006ff */
[----:B------:R-:W5:Y:S01]  /*2970*/  @!P2 LDG.E R15, desc[UR10][R24.64] ;  /* 0x0000000a180fa981 */ /* 0x000f62000c1e1900 */
[----:B------:R-:W-:Y:S02]  /*2980*/  @!P0 SHF.L.U64.HI R4, R40, 0x1, R3 ;  /* 0x0000000128048819 */ /* 0x000fe40000010203 */
[----:B-1----:R-:W-:Y:S02]  /*2990*/  @!P0 IADD3 R108, P1, PT, R41, R108, RZ ;  /* 0x0000006c296c8210 */ /* 0x002fe40007f3e0ff */
[----:B------:R-:W-:Y:S02]  /*29a0*/  IADD3 R3, PT, PT, R2, 0xd0, RZ ;  /* 0x000000d002037810 */ /* 0x000fe40007ffe0ff */
[----:B------:R-:W-:-:S02]  /*29b0*/  @!P0 IADD3.X R109, PT, PT, R4, R109, RZ, P1, !PT ;  /* 0x0000006d046d8210 */ /* 0x000fc40000ffe4ff */
[----:B----4-:R-:W-:Y:S02]  /*29c0*/  @!P0 IADD3 R40, P1, PT, R41, R12, RZ ;  /* 0x0000000c29288210 */ /* 0x010fe40007f3e0ff */
[----:B------:R-:W-:Y:S02]  /*29d0*/  SHF.R.S32.HI R21, RZ, 0x1f, R3 ;  /* 0x0000001fff157819 */ /* 0x000fe40000011403 */
[----:B------:R-:W-:Y:S02]  /*29e0*/  @!P0 IADD3.X R41, PT, PT, R4, R13, RZ, P1, !PT ;  /* 0x0000000d04298210 */ /* 0x000fe40000ffe4ff */
[----:B------:R-:W-:-:S04]  /*29f0*/  ISETP.GE.U32.AND P1, PT, R3, UR16, PT ;  /* 0x0000001003007c0c */ /* 0x000fc8000bf26070 */
[----:B------:R-:W-:Y:S01]  /*2a00*/  ISETP.GE.AND.EX P1, PT, R21, UR17, PT, P1 ;  /* 0x0000001115007c0c */ /* 0x000fe2000bf26310 */
[----:B------:R-:W-:-:S06]  /*2a10*/  HFMA2 R11, -RZ, RZ, 0, 0 ;  /* 0x00000000ff0b7431 */ /* 0x000fcc00000001ff */
[----:B------:R1:W4:Y:S01]  /*2a20*/  @!P4 LDG.E R11, desc[UR10][R104.64] ;  /* 0x0000000a680bc981 */ /* 0x000322000c1e1900 */
[----:B------:R-:W-:Y:S02]  /*2a30*/  MOV R13, RZ ;  /* 0x000000ff000d7202 */ /* 0x000fe40000000f00 */
[----:B------:R-:W-:Y:S01]  /*2a40*/  ISETP.NE.AND P3, PT, R73, RZ, PT ;  /* 0x000000ff4900720c */ /* 0x000fe20003f65270 */
[----:B0-----:R-:W-:Y:S02]  /*2a50*/  HFMA2 R17, -RZ, RZ, 0, 0 ;  /* 0x00000000ff117431 */ /* 0x001fe400000001ff */
[----:B------:R-:W0:Y:S01]  /*2a60*/  @!P1 LDC.64 R106, c[0x0][0x398] ;  /* 0x0000e600ff6a9b82 */ /* 0x000e220000000a00 */
[----:B------:R3:W4:Y:S07]  /*2a70*/  @!P2 LDG.E R13, desc[UR10][R46.64] ;  /* 0x0000000a2e0da981 */ /* 0x00072e000c1e1900 */
[----:B-1----:R-:W1:Y:S01]  /*2a80*/  @!P1 LDC.64 R104, c[0x0][0x3f8] ;  /* 0x0000fe00ff689b82 */ /* 0x002e620000000a00 */
[----:B------:R-:W-:Y:S01]  /*2a90*/  ISETP.NE.AND P4, PT, R0, RZ, PT ;  /* 0x000000ff0000720c */ /* 0x000fe20003f85270 */
[----:B------:R3:W4:Y:S06]  /*2aa0*/  @!P3 LDG.E R17, desc[UR10][R18.64] ;  /* 0x0000000a1211b981 */ /* 0x00072c000c1e1900 */
[----:B---3--:R-:W3:Y:S01]  /*2ab0*/  @!P1 LDC.64 R46, c[0x0][0x3a0] ;  /* 0x0000e800ff2e9b82 */ /* 0x008ee20000000a00 */
[----:B------:R-:W-:-:S02]  /*2ac0*/  @!P1 MOV R18, R36 ;  /* 0x0000002400129202 */ /* 0x000fc40000000f00 */
[----:B------:R-:W-:Y:S01]  /*2ad0*/  @!P1 MOV R19, R35 ;  /* 0x0000002300139202 */ /* 0x000fe20000000f00 */
[----:B-1----:R-:W-:-:S04]  /*2ae0*/  @!P1 IMAD R0, R21, R104, RZ ;  /* 0x0000006815009224 */ /* 0x002fc800078e02ff */
[C---:B------:R-:W-:Y:S02]  /*2af0*/  @!P1 IMAD R21, R3.reuse, R105, R0 ;  /* 0x0000006903159224 */ /* 0x040fe400078e0200 */
[----:B------:R-:W-:-:S05]  /*2b00*/  @!P1 IMAD.WIDE.U32 R104, R3, R104, R18 ;  /* 0x0000006803689225 */ /* 0x000fca00078e0012 */
[----:B------:R-:W-:Y:S02]  /*2b10*/  @!P1 IADD3 R3, PT, PT, R105, R21, RZ ;  /* 0x0000001569039210 */ /* 0x000fe40007ffe0ff */
[C---:B------:R-:W-:Y:S02]  /*2b20*/  @!P1 SHF.L.U32 R105, R104.reuse, 0x1, RZ ;  /* 0x0000000168699819 */ /* 0x040fe400000006ff */
[----:B------:R-:W-:Y:S02]  /*2b30*/  @!P1 SHF.L.U64.HI R0, R104, 0x1, R3 ;  /* 0x0000000168009819 */ /* 0x000fe40000010203 */
[----:B---3--:R-:W-:Y:S02]  /*2b40*/  @!P1 IADD3 R46, P2, PT, R105, R46, RZ ;  /* 0x0000002e692e9210 */ /* 0x008fe40007f5e0ff */
[----:B------:R-:W-:Y:S02]  /*2b50*/  IADD3 R3, PT, PT, R2, 0xd8, RZ ;  /* 0x000000d802037810 */ /* 0x000fe40007ffe0ff */
[----:B------:R-:W-:-:S02]  /*2b60*/  @!P1 IADD3.X R47, PT, PT, R0, R47, RZ, P2, !PT ;  /* 0x0000002f002f9210 */ /* 0x000fc400017fe4ff */
[----:B0-----:R-:W-:Y:S02]  /*2b70*/  @!P1 IADD3 R106, P2, PT, R105, R106, RZ ;  /* 0x0000006a696a9210 */ /* 0x001fe40007f5e0ff */
[----:B------:R-:W-:Y:S02]  /*2b80*/  SHF.R.S32.HI R31, RZ, 0x1f, R3 ;  /* 0x0000001fff1f7819 */ /* 0x000fe40000011403 */
[----:B------:R-:W-:Y:S02]  /*2b90*/  @!P1 IADD3.X R107, PT, PT, R0, R107, RZ, P2, !PT ;  /* 0x0000006b006b9210 */ /* 0x000fe400017fe4ff */
[----:B------:R-:W-:-:S04]  /*2ba0*/  ISETP.GE.U32.AND P2, PT, R3, UR16, PT ;  /* 0x0000001003007c0c */ /* 0x000fc8000bf46070 */
[----:B------:R-:W-:Y:S01]  /*2bb0*/  ISETP.GE.AND.EX P2, PT, R31, UR17, PT, P2 ;  /* 0x000000111f007c0c */ /* 0x000fe2000bf46320 */
[----:B------:R-:W-:-:S06]  /*2bc0*/  HFMA2 R19, -RZ, RZ, 0, 0 ;  /* 0x00000000ff137431 */ /* 0x000fcc00000001ff */
[----:B------:R0:W3:Y:S01]  /*2bd0*/  @!P3 LDG.E R19, desc[UR10][R26.64] ;  /* 0x0000000a1a13b981 */ /* 0x0000e2000c1e1900 */
[----:B------:R-:W-:Y:S02]  /*2be0*/  P2R R12, PR, RZ, 0x1 ;  /* 0x00000001ff0c7803 */ /* 0x000fe40000000000 */
[----:B------:R-:W-:-:S03]  /*2bf0*/  MOV R21, RZ ;  /* 0x000000ff00157202 */ /* 0x000fc60000000f00 */
[----:B------:R-:W1:Y:S08]  /*2c00*/  @!P2 LDC.64 R104, c[0x0][0x3a0] ;  /* 0x0000e800ff68ab82 */ /* 0x000e700000000a00 */
[----:B0-----:R-:W0:Y:S01]  /*2c10*/  @!P2 LDC.64 R26, c[0x0][0x3f8] ;  /* 0x0000fe00ff1aab82 */ /* 0x001e220000000a00 */
[----:B------:R-:W-:-:S13]  /*2c20*/  LOP3.LUT P0, RZ, R22, 0x800, RZ, 0xc0, !PT ;  /* 0x0000080016ff7812 */ /* 0x000fda000780c0ff */
[----:B------:R1:W4:Y:S02]  /*2c30*/  @!P0 LDG.E R21, desc[UR10][R54.64] ;  /* 0x0000000a36158981 */ /* 0x000324000c1e1900 */
[----:B-1----:R-:W-:Y:S01]  /*2c40*/  @!P2 MOV R54, R36 ;  /* 0x000000240036a202 */ /* 0x002fe20000000f00 */
[----:B0-----:R-:W-:Y:S01]  /*2c50*/  @!P2 IMAD R0, R31, R26, RZ ;  /* 0x0000001a1f00a224 */ /* 0x001fe200078e02ff */
[----:B------:R-:W-:-:S03]  /*2c60*/  @!P2 MOV R55, R35 ;  /* 0x000000230037a202 */ /* 0x000fc60000000f00 */
[C---:B------:R-:W-:Y:S02]  /*2c70*/  @!P2 IMAD R27, R3.reuse, R27, R0 ;  /* 0x0000001b031ba224 */ /* 0x040fe400078e0200 */
[----:B------:R-:W-:-:S05]  /*2c80*/  @!P2 IMAD.WIDE.U32 R54, R3, R26, R54 ;  /* 0x0000001a0336a225 */ /* 0x000fca00078e0036 */
[----:B------:R-:W-:-:S04]  /*2c90*/  @!P2 IADD3 R3, PT, PT, R55, R27, RZ ;  /* 0x0000001b3703a210 */ /* 0x000fc80007ffe0ff */
[C---:B------:R-:W-:Y:S02]  /*2ca0*/  @!P2 SHF.L.U64.HI R0, R54.reuse, 0x1, R3 ;  /* 0x000000013600a819 */ /* 0x040fe40000010203 */
[----:B------:R-:W-:Y:S02]  /*2cb0*/  @!P2 SHF.L.U32 R3, R54, 0x1, RZ ;  /* 0x000000013603a819 */ /* 0x000fe400000006ff */
[----:B------:R-:W0:Y:S02]  /*2cc0*/  @!P2 LDC.64 R54, c[0x0][0x398] ;  /* 0x0000e600ff36ab82 */ /* 0x000e240000000a00 */
[----:B------:R-:W-:Y:S01]  /*2cd0*/  @!P2 IADD3 R104, P3, PT, R3, R104, RZ ;  /* 0x000000680368a210 */ /* 0x000fe20007f7e0ff */
[----:B------:R-:W-:Y:S01]  /*2ce0*/  HFMA2 R23, -RZ, RZ, 0, 0 ;  /* 0x00000000ff177431 */ /* 0x000fe200000001ff */
[----:B------:R-:W-:Y:S02]  /*2cf0*/  IADD3 R31, PT, PT, R2, 0xe0, RZ ;  /* 0x000000e0021f7810 */ /* 0x000fe40007ffe0ff */
[----:B------:R-:W-:-:S03]  /*2d00*/  @!P2 IADD3.X R105, PT, PT, R0, R105, RZ, P3, !PT ;  /* 0x000000690069a210 */ /* 0x000fc60001ffe4ff */
[----:B------:R1:W3:Y:S01]  /*2d10*/  @!P0 LDG.E R23, desc[UR10][R32.64] ;  /* 0x0000000a20178981 */ /* 0x0002e2000c1e1900 */
[----:B------:R-:W-:Y:S02]  /*2d20*/  P2R R18, PR, RZ, 0x4 ;  /* 0x00000004ff127803 */ /* 0x000fe40000000000 */
[----:B-1----:R-:W-:Y:S02]  /*2d30*/  SHF.R.S32.HI R33, RZ, 0x1f, R31 ;  /* 0x0000001fff217819 */ /* 0x002fe4000001141f */
[----:B0-----:R-:W-:-:S04]  /*2d40*/  @!P2 IADD3 R54, P3, PT, R3, R54, RZ ;  /* 0x000000360336a210 */ /* 0x001fc80007f7e0ff */
[----:B------:R-:W-:Y:S02]  /*2d50*/  @!P2 IADD3.X R55, PT, PT, R0, R55, RZ, P3, !PT ;  /* 0x000000370037a210 */ /* 0x000fe40001ffe4ff */
[----:B------:R-:W-:Y:S02]  /*2d60*/  ISETP.GE.U32.AND P3, PT, R31, UR16, PT ;  /* 0x000000101f007c0c */ /* 0x000fe4000bf66070 */
[----:B------:R-:W-:Y:S02]  /*2d70*/  LOP3.LUT P2, RZ, R22, 0x100, RZ, 0xc0, !PT ;  /* 0x0000010016ff7812 */ /* 0x000fe4000784c0ff */
[----:B------:R-:W-:Y:S02]  /*2d80*/  ISETP.GE.AND.EX P3, PT, R33, UR17, PT, P3 ;  /* 0x0000001121007c0c */ /* 0x000fe4000bf66330 */
[----:B------:R-:W-:Y:S02]  /*2d90*/  MOV R0, RZ ;  /* 0x000000ff00007202 */ /* 0x000fe40000000f00 */
[----:B------:R-:W-:-:S02]  /*2da0*/  P2R R16, PR, RZ, 0x2 ;  /* 0x00000002ff107803 */ /* 0x000fc40000000000 */
[----:B------:R-:W-:-:S05]  /*2db0*/  LOP3.LUT P1, RZ, R22, 0x400, RZ, 0xc0, !PT ;  /* 0x0000040016ff7812 */ /* 0x000fca000782c0ff */
[----:B------:R0:W3:Y:S01]  /*2dc0*/  @!P2 LDG.E R0, desc[UR10][R44.64] ;  /* 0x0000000a2c00a981 */ /* 0x0000e2000c1e1900 */
[----:B------:R-:W-:Y:S01]  /*2dd0*/  HFMA2 R27, -RZ, RZ, 0, 0 ;  /* 0x00000000ff1b7431 */ /* 0x000fe200000001ff */
[----:B------:R-:W-:Y:S01]  /*2de0*/  MOV R25, RZ ;  /* 0x000000ff00197202 */ /* 0x000fe20000000f00 */
[----:B------:R-:W-:Y:S01]  /*2df0*/  HFMA2 R3, -RZ, RZ, 0, 0 ;  /* 0x00000000ff037431 */ /* 0x000fe200000001ff */
[----:B------:R-:W-:Y:S01]  /*2e00*/  CS2R R74, SRZ ;  /* 0x00000000004a7805 */ /* 0x000fe2000001ff00 */
[----:B------:R-:W-:Y:S01]  /*2e10*/  HFMA2 R73, -RZ, RZ, 0, 0 ;  /* 0x00000000ff497431 */ /* 0x000fe200000001ff */
[----:B------:R-:W3:Y:S01]  /*2e20*/  @!P2 LDG.E R38, desc[UR10][R96.64] ;  /* 0x0000000a6026a981 */ /* 0x000ee2000c1e1900 */
[----:B0-----:R-:W0:Y:S03]  /*2e30*/  @!P3 LDC.64 R44, c[0x0][0x3f8] ;  /* 0x0000fe00ff2cbb82 */ /* 0x001e260000000a00 */
[----:B------:R1:W3:Y:S04]  /*2e40*/  @!P1 LDG.E R27, desc[UR10][R28.64] ;  /* 0x0000000a1c1b9981 */ /* 0x0002e8000c1e1900 */
[----:B------:R2:W3:Y:S04]  /*2e50*/  @!P1 LDG.E R25, desc[UR10][R102.64] ;  /* 0x0000000a66199981 */ /* 0x0004e8000c1e1900 */
[----:B------:R5:W3:Y:S01]  /*2e60*/  @!P4 LDG.E R3, desc[UR10][R98.64] ;  /* 0x0000000a6203c981 */ /* 0x000ae2000c1e1900 */
[----:B-1----:R-:W-:Y:S01]  /*2e70*/  MOV R29, RZ ;  /* 0x000000ff001d7202 */ /* 0x002fe20000000f00 */
[----:B--2---:R-:W1:Y:S05]  /*2e80*/  @!P3 LDC.64 R102, c[0x0][0x3a0] ;  /* 0x0000e800ff66bb82 */ /* 0x004e6a0000000a00 */
[----:B------:R2:W3:Y:S01]  /*2e90*/  @!P4 LDG.E R29, desc[UR10][R100.64] ;  /* 0x0000000a641dc981 */ /* 0x0004e2000c1e1900 */
[----:B-----5:R-:W-:-:S02]  /*2ea0*/  @!P3 MOV R98, R36 ;  /* 0x000000240062b202 */ /* 0x020fc40000000f00 */
[----:B------:R-:W-:Y:S01]  /*2eb0*/  @!P3 MOV R99, R35 ;  /* 0x000000230063b202 */ /* 0x000fe20000000f00 */
[----:B--2---:R-:W2:Y:S01]  /*2ec0*/  @!P3 LDC.64 R100, c[0x0][0x398] ;  /* 0x0000e600ff64bb82 */ /* 0x004ea20000000a00 */
[-C--:B0-----:R-:W-:Y:S02]  /*2ed0*/  @!P3 IMAD R4, R33, R44.reuse, RZ ;  /* 0x0000002c2104b224 */ /* 0x081fe400078e02ff */
[----:B------:R-:W-:-:S04]  /*2ee0*/  @!P3 IMAD.WIDE.U32 R98, R31, R44, R98 ;  /* 0x0000002c1f62b225 */ /* 0x000fc800078e0062 */
[----:B------:R-:W-:-:S05]  /*2ef0*/  @!P3 IMAD R33, R31, R45, R4 ;  /* 0x0000002d1f21b224 */ /* 0x000fca00078e0204 */
        /* <DEDUP_REMOVED lines=12> */
[----:B------:R-:W-:-:S06]  /*2fc0*/  MOV R4, RZ ;  /* 0x000000ff00047202 */ /* 0x000fcc0000000f00 */
[----:B------:R1:W2:Y:S01]  /*2fd0*/  @!P5 LDG.E R4, desc[UR10][R92.64] ;  /* 0x0000000a5c04d981 */ /* 0x0002a2000c1e1900 */
[----:B------:R-:W5:Y:S01]  /*2fe0*/  @!P4 LDC.64 R98, c[0x0][0x3a0] ;  /* 0x0000e800ff62cb82 */ /* 0x000f620000000a00 */
[----:B-1----:R-:W-:Y:S02]  /*2ff0*/  @!P4 MOV R92, R36 ;  /* 0x00000024005cc202 */ /* 0x002fe40000000f00 */
[----:B------:R-:W-:Y:S01]  /*3000*/  @!P4 MOV R93, R35 ;  /* 0x00000023005dc202 */ /* 0x000fe20000000f00 */
[-C--:B0-----:R-:W-:Y:S02]  /*3010*/  @!P4 IMAD R26, R45, R52.reuse, RZ ;  /* 0x000000342d1ac224 */ /* 0x081fe400078e02ff */
[----:B------:R-:W-:-:S04]  /*3020*/  @!P4 IMAD.WIDE.U32 R92, R31, R52, R92 ;  /* 0x000000341f5cc225 */ /* 0x000fc800078e005c */
[----:B------:R-:W-:Y:S02]  /*3030*/  @!P4 IMAD R45, R31, R53, R26 ;  /* 0x000000351f2dc224 */ /* 0x000fe400078e021a */
[----:B------:R-:W0:Y:S01]  /*3040*/  @!P4 LDC.64 R52, c[0x0][0x398] ;  /* 0x0000e600ff34cb82 */ /* 0x000e220000000a00 */
[----:B------:R-:W-:Y:S02]  /*3050*/  HFMA2 R33, -RZ, RZ, 0, 0 ;  /* 0x00000000ff217431 */ /* 0x000fe400000001ff */
[----:B------:R-:W-:Y:S02]  /*3060*/  @!P4 IADD3 R31, PT, PT, R93, R45, RZ ;  /* 0x0000002d5d1fc210 */ /* 0x000fe40007ffe0ff */
[C---:B------:R-:W-:Y:S02]  /*3070*/  @!P4 SHF.L.U32 R93, R92.reuse, 0x1, RZ ;  /* 0x000000015c5dc819 */ /* 0x040fe400000006ff */
[----:B------:R-:W2:Y:S01]  /*3080*/  @!P5 LDG.E R33, desc[UR10][R94.64] ;  /* 0x0000000a5e21d981 */ /* 0x000ea2000c1e1900 */
[----:B------:R-:W-:-:S02]  /*3090*/  @!P4 SHF.L.U64.HI R26, R92, 0x1, R31 ;  /* 0x000000015c1ac819 */ /* 0x000fc4000001021f */
[C---:B-----5:R-:W-:Y:S02]  /*30a0*/  @!P4 IADD3 R98, P5, PT, R93.reuse, R98, RZ ;  /* 0x000000625d62c210 */ /* 0x060fe40007fbe0ff */
[----:B------:R-:W-:Y:S02]  /*30b0*/  IADD3 R31, PT, PT, R2, 0xf0, RZ ;  /* 0x000000f0021f7810 */ /* 0x000fe40007ffe0ff */
[----:B------:R-:W-:Y:S02]  /*30c0*/  @!P4 IADD3.X R99, PT, PT, R26, R99, RZ, P5, !PT ;  /* 0x000000631a63c210 */ /* 0x000fe40002ffe4ff */
[----:B------:R-:W-:Y:S02]  /*30d0*/  SHF.R.S32.HI R45, RZ, 0x1f, R31 ;  /* 0x0000001fff2d7819 */ /* 0x000fe4000001141f */
[----:B0-----:R-:W-:-:S04]  /*30e0*/  @!P4 IADD3 R52, P5, PT, R93, R52, RZ ;  /* 0x000000345d34c210 */ /* 0x001fc80007fbe0ff */
[----:B------:R-:W-:Y:S02]  /*30f0*/  @!P4 IADD3.X R53, PT, PT, R26, R53, RZ, P5, !PT ;  /* 0x000000351a35c210 */ /* 0x000fe40002ffe4ff */
[----:B------:R-:W-:Y:S02]  /*3100*/  ISETP.GE.U32.AND P5, PT, R31, UR16, PT ;  /* 0x000000101f007c0c */ /* 0x000fe4000bfa6070 */
[----:B------:R-:W-:Y:S02]  /*3110*/  LOP3.LUT P1, RZ, R22, 0x10, RZ, 0xc0, !PT ;  /* 0x0000001016ff7812 */ /* 0x000fe4000782c0ff */
[----:B------:R-:W-:Y:S02]  /*3120*/  ISETP.GE.AND.EX P5, PT, R45, UR17, PT, P5 ;  /* 0x000000112d007c0c */ /* 0x000fe4000bfa6350 */
[----:B------:R-:W-:-:S09]  /*3130*/  P2R R24, PR, RZ, 0x8 ;  /* 0x00000008ff187803 */ /* 0x000fd20000000000 */
[----:B------:R0:W5:Y:S01]  /*3140*/  @!P1 LDG.E R73, desc[UR10][R60.64] ;  /* 0x0000000a3c499981 */ /* 0x000162000c1e1900 */
[----:B------:R-:W-:Y:S01]  /*3150*/  LOP3.LUT P3, RZ, R22, 0x20, RZ, 0xc0, !PT ;  /* 0x0000002016ff7812 */ /* 0x000fe2000786c0ff */
[----:B------:R-:W1:Y:S08]  /*3160*/  @!P5 LDC.64 R96, c[0x0][0x3a0] ;  /* 0x0000e800ff60db82 */ /* 0x000e700000000a00 */
[----:B0-----:R-:W0:Y:S04]  /*3170*/  @!P5 LDC.64 R60, c[0x0][0x3f8] ;  /* 0x0000fe00ff3cdb82 */ /* 0x001e280000000a00 */
[----:B------:R4:W5:Y:S01]  /*3180*/  @!P3 LDG.E R74, desc[UR10][R88.64] ;  /* 0x0000000a584ab981 */ /* 0x000962000c1e1900 */
[----:B------:R-:W-:-:S03]  /*3190*/  P2R R28, PR, RZ, 0x10 ;  /* 0x00000010ff1c7803 */ /* 0x000fc60000000000 */
[----:B------:R1:W5:Y:S01]  /*31a0*/  @!P3 LDG.E R75, desc[UR10][R90.64] ;  /* 0x0000000a5a4bb981 */ /* 0x000362000c1e1900 */
[----:B----4-:R-:W-:Y:S02]  /*31b0*/  @!P5 MOV R88, R36 ;  /* 0x000000240058d202 */ /* 0x010fe40000000f00 */
[----:B------:R-:W-:Y:S01]  /*31c0*/  @!P5 MOV R89, R35 ;  /* 0x000000230059d202 */ /* 0x000fe20000000f00 */
[-C--:B0-----:R-:W-:Y:S02]  /*31d0*/  @!P5 IMAD R26, R45, R60.reuse, RZ ;  /* 0x0000003c2d1ad224 */ /* 0x081fe400078e02ff */
[----:B------:R-:W-:-:S04]  /*31e0*/  @!P5 IMAD.WIDE.U32 R88, R31, R60, R88 ;  /* 0x0000003c1f58d225 */ /* 0x000fc800078e0058 */
[----:B------:R-:W-:-:S05]  /*31f0*/  @!P5 IMAD R45, R31, R61, R26 ;  /* 0x0000003d1f2dd224 */ /* 0x000fca00078e021a */
[----:B------:R-:W-:-:S04]  /*3200*/  @!P5 IADD3 R31, PT, PT, R89, R45, RZ ;  /* 0x0000002d591fd210 */ /* 0x000fc80007ffe0ff */
[C---:B------:R-:W-:Y:S02]  /*3210*/  @!P5 SHF.L.U64.HI R26, R88.reuse, 0x1, R31 ;  /* 0x00000001581ad819 */ /* 0x040fe4000001021f */
[----:B------:R-:W-:Y:S02]  /*3220*/  @!P5 SHF.L.U32 R31, R88, 0x1, RZ ;  /* 0x00000001581fd819 */ /* 0x000fe400000006ff */
[----:B------:R-:W0:Y:S02]  /*3230*/  @!P5 LDC.64 R88, c[0x0][0x398] ;  /* 0x0000e600ff58db82 */ /* 0x000e240000000a00 */
[----:B-1----:R-:W-:Y:S02]  /*3240*/  @!P5 IADD3 R96, P6, PT, R31, R96, RZ ;  /* 0x000000601f60d210 */ /* 0x002fe40007fde0ff */
[----:B------:R-:W-:Y:S02]  /*3250*/  IADD3 R61, PT, PT, R2, 0xf8, RZ ;  /* 0x000000f8023d7810 */ /* 0x000fe40007ffe0ff */
[----:B------:R-:W-:-:S02]  /*3260*/  @!P5 IADD3.X R97, PT, PT, R26, R97, RZ, P6, !PT ;  /* 0x000000611a61d210 */ /* 0x000fc400037fe4ff */
[----:B------:R-:W-:Y:S02]  /*3270*/  SHF.R.S32.HI R91, RZ, 0x1f, R61 ;  /* 0x0000001fff5b7819 */ /* 0x000fe4000001143d */
[----:B------:R-:W-:Y:S02]  /*3280*/  LOP3.LUT P4, RZ, R22, 0x8, RZ, 0xc0, !PT ;  /* 0x0000000816ff7812 */ /* 0x000fe4000788c0ff */
[----:B0-----:R-:W-:-:S04]  /*3290*/  @!P5 IADD3 R88, P6, PT, R31, R88, RZ ;  /* 0x000000581f58d210 */ /* 0x001fc80007fde0ff */
[----:B------:R-:W-:Y:S02]  /*32a0*/  @!P5 IADD3.X R89, PT, PT, R26, R89, RZ, P6, !PT ;  /* 0x000000591a59d210 */ /* 0x000fe400037fe4ff */
[----:B------:R-:W-:-:S04]  /*32b0*/  ISETP.GE.U32.AND P6, PT, R61, UR16, PT ;  /* 0x000000103d007c0c */ /* 0x000fc8000bfc6070 */
[----:B------:R-:W-:Y:S01]  /*32c0*/  ISETP.GE.AND.EX P6, PT, R91, UR17, PT, P6 ;  /* 0x000000115b007c0c */ /* 0x000fe2000bfc6360 */
[----:B------:R-:W-:-:S06]  /*32d0*/  HFMA2 R65, -RZ, RZ, 0, 0 ;  /* 0x00000000ff417431 */ /* 0x000fcc00000001ff */
[----:B------:R0:W4:Y:S06]  /*32e0*/  @!P4 LDG.E R65, desc[UR10][R50.64] ;  /* 0x0000000a3241c981 */ /* 0x00012c000c1e1900 */
[----:B0-----:R-:W0:Y:S01]  /*32f0*/  @!P6 LDC.64 R50, c[0x0][0x3f8] ;  /* 0x0000fe00ff32eb82 */ /* 0x001e220000000a00 */
[----:B------:R-:W-:Y:S02]  /*3300*/  P2R R44, PR, RZ, 0x4 ;  /* 0x00000004ff2c7803 */ /* 0x000fe40000000000 */
[----:B------:R-:W-:Y:S01]  /*3310*/  LOP3.LUT P2, RZ, R22, 0x1000000, RZ, 0xc0, !PT ;  /* 0x0100000016ff7812 */ /* 0x000fe2000784c0ff */
[----:B------:R-:W-:Y:S01]  /*3320*/  HFMA2 R45, -RZ, RZ, 0, 0 ;  /* 0x00000000ff2d7431 */ /* 0x000fe200000001ff */
[----:B------:R-:W-:-:S02]  /*3330*/  MOV R60, RZ ;  /* 0x000000ff003c7202 */ /* 0x000fc40000000f00 */
[----:B------:R-:W-:Y:S02]  /*3340*/  P2R R31, PR, RZ, 0x20 ;  /* 0x00000020ff1f7803 */ /* 0x000fe40000000000 */
[----:B------:R-:W-:Y:S01]  /*3350*/  LOP3.LUT P5, RZ, R22, 0x800000, RZ, 0xc0, !PT ;  /* 0x0080000016ff7812 */ /* 0x000fe200078ac0ff */
[----:B------:R1:W4:Y:S01]  /*3360*/  @!P1 LDG.E R45, desc[UR10][R82.64] ;  /* 0x0000000a522d9981 */ /* 0x000322000c1e1900 */
[----:B------:R-:W-:-:S03]  /*3370*/  PRMT R95, RZ, 0x7610, R95 ;  /* 0x00007610ff5f7816 */ /* 0x000fc6000000005f */
[----:B------:R3:W4:Y:S01]  /*3380*/  @!P4 LDG.E R60, desc[UR10][R62.64] ;  /* 0x0000000a3e3cc981 */ /* 0x000722000c1e1900 */
[----:B------:R-:W-:Y:S02]  /*3390*/  PRMT R94, R94, 0x5410, RZ ;  /* 0x000054105e5e7816 */ /* 0x000fe400000000ff */
[----:B------:R-:W-:Y:S01]  /*33a0*/  P2R R32, PR, RZ, 0x1 ;  /* 0x00000001ff207803 */ /* 0x000fe20000000000 */
[----:B-1----:R-:W1:Y:S01]  /*33b0*/  @!P6 LDC.64 R82, c[0x0][0x3a0] ;  /* 0x0000e800ff52eb82 */ /* 0x002e620000000a00 */
[----:B---3--:R-:W-:Y:S01]  /*33c0*/  @!P6 MOV R62, R36 ;  /* 0x00000024003ee202 */ /* 0x008fe20000000f00 */
[-C--:B0-----:R-:W-:Y:S01]  /*33d0*/  @!P6 IMAD R2, R91, R50.reuse, RZ ;  /* 0x000000325b02e224 */ /* 0x081fe200078e02ff */
[----:B------:R-:W-:Y:S01]  /*33e0*/  @!P6 MOV R63, R35 ;  /* 0x00000023003fe202 */ /* 0x000fe20000000f00 */
[----:B------:R0:W-:Y:S01]  /*33f0*/  STL [R1+0x90], R84 ;  /* 0x0000905401007387 */ /* 0x0001e20000100800 */
[----:B------:R-:W-:Y:S01]  /*3400*/  LOP3.LUT P0, RZ, R22, 0x400000, RZ, 0xc0, !PT ;  /* 0x0040000016ff7812 */ /* 0x000fe2000780c0ff */
[C---:B------:R-:W-:Y:S01]  /*3410*/  @!P6 IMAD R91, R61.reuse, R51, R2 ;  /* 0x000000333d5be224 */ /* 0x040fe200078e0202 */
[----:B------:R-:W-:Y:S01]  /*3420*/  @!P2 PRMT R110, R110, 0x5410, R87 ;  /* 0x000054106e6ea816 */ /* 0x000fe20000000057 */
[----:B------:R-:W-:Y:S01]  /*3430*/  @!P6 IMAD.WIDE.U32 R62, R61, R50, R62 ;  /* 0x000000323d3ee225 */ /* 0x000fe200078e003e */
[----:B------:R-:W-:Y:S01]  /*3440*/  @!P2 PRMT R95, R84, 0x7610, R95 ;  /* 0x00007610545fa816 */ /* 0x000fe2000000005f */
[----:B------:R-:W3:Y:S01]  /*3450*/  @!P6 LDC.64 R50, c[0x0][0x398] ;  /* 0x0000e600ff32eb82 */ /* 0x000ee20000000a00 */
[----:B------:R-:W-:-:S02]  /*3460*/  @!P2 PRMT R94, R94, 0x7610, R84 ;  /* 0x000076105e5ea816 */ /* 0x000fc40000000054 */
[----:B0-----:R-:W-:Y:S02]  /*3470*/  PRMT R84, R84, 0x5410, RZ ;  /* 0x0000541054547816 */ /* 0x001fe400000000ff */
[----:B------:R-:W-:Y:S02]  /*3480*/  @!P2 PRMT R110, R87, 0x7632, R110 ;  /* 0x00007632576ea816 */ /* 0x000fe4000000006e */
[----:B------:R-:W-:Y:S02]  /*3490*/  PRMT R94, RZ, 0x7610, R94 ;  /* 0x00007610ff5e7816 */ /* 0x000fe4000000005e */
[----:B------:R-:W-:Y:S02]  /*34a0*/  PRMT R93, R93, 0x5410, RZ ;  /* 0x000054105d5d7816 */ /* 0x000fe400000000ff */
[----:B------:R-:W-:Y:S02]  /*34b0*/  LOP3.LUT P2, RZ, R22, 0x100000, RZ, 0xc0, !PT ;  /* 0x0010000016ff7812 */ /* 0x000fe4000784c0ff */
[----:B------:R-:W-:Y:S01]  /*34c0*/  @!P5 PRMT R84, R84, 0x7610, R86 ;  /* 0x000076105454d816 */ /* 0x000fe20000000056 */
[----:B------:R0:W-:Y:S01]  /*34d0*/  STL [R1+0x94], R80 ;  /* 0x0000945001007387 */ /* 0x0001e20000100800 */
[----:B------:R-:W-:-:S02]  /*34e0*/  @!P5 PRMT R94, R80, 0x7610, R94 ;  /* 0x00007610505ed816 */ /* 0x000fc4000000005e */
[----:B------:R-:W-:Y:S02]  /*34f0*/  @!P5 PRMT R93, R93, 0x7610, R80 ;  /* 0x000076105d5dd816 */ /* 0x000fe40000000050 */
[----:B------:R-:W-:Y:S02]  /*3500*/  @!P6 IADD3 R61, PT, PT, R63, R91, RZ ;  /* 0x0000005b3f3de210 */ /* 0x000fe40007ffe0ff */
[----:B------:R-:W-:Y:S02]  /*3510*/  PRMT R84, RZ, 0x7610, R84 ;  /* 0x00007610ff547816 */ /* 0x000fe40000000054 */
[----:B0-----:R-:W-:Y:S01]  /*3520*/  PRMT R80, R80, 0x5410, RZ ;  /* 0x0000541050507816 */ /* 0x001fe200000000ff */
[----:B------:R0:W-:Y:S01]  /*3530*/  STL [R1+0x18], R70 ;  /* 0x0000184601007387 */ /* 0x0001e20000100800 */
[C---:B------:R-:W-:Y:S02]  /*3540*/  @!P6 SHF.L.U64.HI R2, R62.reuse, 0x1, R61 ;  /* 0x000000013e02e819 */ /* 0x040fe4000001023d */
[----:B------:R-:W-:-:S02]  /*3550*/  @!P6 SHF.L.U32 R63, R62, 0x1, RZ ;  /* 0x000000013e3fe819 */ /* 0x000fc400000006ff */
[----:B------:R-:W-:Y:S02]  /*3560*/  PRMT R95, R95, 0x5410, RZ ;  /* 0x000054105f5f7816 */ /* 0x000fe400000000ff */
[----:B------:R-:W-:Y:S02]  /*3570*/  @!P0 PRMT R84, R70, 0x7610, R84 ;  /* 0x0000761046548816 */ /* 0x000fe40000000054 */
[----:B------:R-:W-:Y:S02]  /*3580*/  @!P0 PRMT R80, R80, 0x7610, R70 ;  /* 0x0000761050508816 */ /* 0x000fe40000000046 */
[----:B0-----:R-:W-:Y:S02]  /*3590*/  PRMT R70, R70, 0x5410, RZ ;  /* 0x0000541046467816 */ /* 0x001fe400000000ff */
[----:B------:R-:W-:Y:S02]  /*35a0*/  PRMT R62, RZ, 0x7610, R62 ;  /* 0x00007610ff3e7816 */ /* 0x000fe4000000003e */
[----:B------:R-:W-:-:S02]  /*35b0*/  @!P5 PRMT R95, R95, 0x5410, R86 ;  /* 0x000054105f5fd816 */ /* 0x000fc40000000056 */
[----:B------:R-:W-:Y:S02]  /*35c0*/  LOP3.LUT P5, RZ, R22, 0x80000, RZ, 0xc0, !PT ;  /* 0x0008000016ff7812 */ /* 0x000fe400078ac0ff */
[----:B------:R-:W-:Y:S02]  /*35d0*/  @!P0 PRMT R70, R70, 0x5410, R64 ;  /* 0x0000541046468816 */ /* 0x000fe40000000040 */
[----:B------:R-:W-:Y:S02]  /*35e0*/  @!P2 PRMT R62, R78, 0x7632, R62 ;  /* 0x000076324e3ea816 */ /* 0x000fe4000000003e */
[----:B-1----:R-:W-:Y:S02]  /*35f0*/  @!P6 IADD3 R82, P1, PT, R63, R82, RZ ;  /* 0x000000523f52e210 */ /* 0x002fe40007f3e0ff */
[----:B------:R-:W-:Y:S02]  /*3600*/  PRMT R62, R62, 0x5410, RZ ;  /* 0x000054103e3e7816 */ /* 0x000fe400000000ff */
[----:B------:R-:W-:-:S02]  /*3610*/  PRMT R70, RZ, 0x7610, R70 ;  /* 0x00007610ff467816 */ /* 0x000fc40000000046 */
[----:B------:R-:W-:Y:S01]  /*3620*/  @!P6 IADD3.X R83, PT, PT, R2, R83, RZ, P1, !PT ;  /* 0x000000530253e210 */ /* 0x000fe20000ffe4ff */
[----:B------:R0:W-:Y:S01]  /*3630*/  STL [R1+0xa0], R67 ;  /* 0x0000a04301007387 */ /* 0x0001e20000100800 */
[C---:B---3--:R-:W-:Y:S02]  /*3640*/  @!P6 IADD3 R50, P1, PT, R63.reuse, R50, RZ ;  /* 0x000000323f32e210 */ /* 0x048fe40007f3e0ff */
[----:B------:R-:W-:Y:S02]  /*3650*/  PRMT R63, R63, 0x5410, RZ ;  /* 0x000054103f3f7816 */ /* 0x000fe400000000ff */
[----:B------:R-:W-:Y:S02]  /*3660*/  @!P2 PRMT R62, R62, 0x5410, R67 ;  /* 0x000054103e3ea816 */ /* 0x000fe40000000043 */
[C---:B------:R-:W-:Y:S02]  /*3670*/  @!P2 PRMT R70, R67.reuse, 0x7632, R70 ;  /* 0x000076324346a816 */ /* 0x040fe40000000046 */
[----:B0-----:R-:W-:-:S02]  /*3680*/  PRMT R67, R67, 0x5410, RZ ;  /* 0x0000541043437816 */ /* 0x001fc400000000ff */
[----:B------:R-:W-:Y:S02]  /*3690*/  @!P0 PRMT R63, R63, 0x7610, R64 ;  /* 0x000076103f3f8816 */ /* 0x000fe40000000040 */
[----:B------:R-:W-:Y:S02]  /*36a0*/  PRMT R80, RZ, 0x7610, R80 ;  /* 0x00007610ff507816 */ /* 0x000fe40000000050 */
[----:B------:R-:W-:Y:S02]  /*36b0*/  LOP3.LUT P0, RZ, R22, 0x40000, RZ, 0xc0, !PT ;  /* 0x0004000016ff7812 */ /* 0x000fe4000780c0ff */
[----:B------:R-:W-:Y:S01]  /*36c0*/  @!P5 PRMT R67, R67, 0x5410, R71 ;  /* 0x000054104343d816 */ /* 0x000fe20000000047 */
[----:B------:R0:W-:Y:S01]  /*36d0*/  STL [R1+0x24], R71 ;  /* 0x0000244701007387 */ /* 0x0001e20000100800 */
[C---:B------:R-:W-:Y:S02]  /*36e0*/  @!P5 PRMT R80, R71.reuse, 0x7632, R80 ;  /* 0x000076324750d816 */ /* 0x040fe40000000050 */
[----:B------:R-:W-:Y:S01]  /*36f0*/  PRMT R67, RZ, 0x7610, R67 ;  /* 0x00007610ff437816 */ /* 0x000fe20000000043 */
[----:B------:R1:W-:Y:S01]  /*3700*/  STL [R1+0xa4], R72 ;  /* 0x0000a44801007387 */ /* 0x0003e20000100800 */
[----:B0-----:R-:W-:-:S02]  /*3710*/  PRMT R71, R71, 0x5410, RZ ;  /* 0x0000541047477816 */ /* 0x001fc400000000ff */
[C---:B------:R-:W-:Y:S02]  /*3720*/  @!P5 PRMT R67, R72.reuse, 0x7610, R67 ;  /* 0x000076104843d816 */ /* 0x040fe40000000043 */
[----:B------:R-:W-:Y:S02]  /*3730*/  @!P5 PRMT R71, R71, 0x7610, R72 ;  /* 0x000076104747d816 */ /* 0x000fe40000000048 */
[----:B-1----:R-:W-:Y:S02]  /*3740*/  PRMT R72, R72, 0x5410, RZ ;  /* 0x0000541048487816 */ /* 0x002fe400000000ff */
[----:B------:R-:W-:Y:S02]  /*3750*/  PRMT R63, RZ, 0x7610, R63 ;  /* 0x00007610ff3f7816 */ /* 0x000fe4000000003f */
[----:B------:R-:W-:Y:S02]  /*3760*/  PRMT R71, RZ, 0x7610, R71 ;  /* 0x00007610ff477816 */ /* 0x000fe40000000047 */
[----:B------:R-:W-:-:S02]  /*3770*/  @!P0 PRMT R72, R72, 0x7610, R77 ;  /* 0x0000761048488816 */ /* 0x000fc4000000004d */
[----:B------:R-:W-:Y:S02]  /*3780*/  @!P6 IADD3.X R51, PT, PT, R2, R51, RZ, P1, !PT ;  /* 0x000000330233e210 */ /* 0x000fe40000ffe4ff */
[----:B------:R-:W-:Y:S01]  /*3790*/  @!P2 PRMT R63, R78, 0x7610, R63 ;  /* 0x000076104e3fa816 */ /* 0x000fe2000000003f */
[----:B------:R0:W-:Y:S01]  /*37a0*/  STL [R1+0x28], R77 ;  /* 0x0000284d01007387 */ /* 0x0001e20000100800 */
[C---:B------:R-:W-:Y:S02]  /*37b0*/  LOP3.LUT P1, RZ, R22.reuse, 0x200000, RZ, 0xc0, !PT ;  /* 0x0020000016ff7812 */ /* 0x040fe4000782c0ff */
[----:B------:R-:W-:Y:S02]  /*37c0*/  LOP3.LUT P2, RZ, R22, 0x4, RZ, 0xc0, !PT ;  /* 0x0000000416ff7812 */ /* 0x000fe4000784c0ff */
[----:B------:R-:W-:Y:S02]  /*37d0*/  @!P0 PRMT R71, R77, 0x7610, R71 ;  /* 0x000076104d478816 */ /* 0x000fe40000000047 */
[----:B------:R-:W-:-:S02]  /*37e0*/  PRMT R72, RZ, 0x7610, R72 ;  /* 0x00007610ff487816 */ /* 0x000fc40000000048 */
[----:B0-----:R-:W-:Y:S01]  /*37f0*/  PRMT R77, R77, 0x5410, RZ ;  /* 0x000054104d4d7816 */ /* 0x001fe200000000ff */
[----:B------:R0:W-:Y:S01]  /*3800*/  STL [R1+0xa8], R66 ;  /* 0x0000a84201007387 */ /* 0x0001e20000100800 */
[----:B------:R-:W-:Y:S02]  /*3810*/  @!P0 PRMT R72, R66, 0x7632, R72 ;  /* 0x0000763242488816 */ /* 0x000fe40000000048 */
[----:B------:R-:W-:Y:S01]  /*3820*/  @!P0 PRMT R77, R77, 0x5410, R66 ;  /* 0x000054104d4d8816 */ /* 0x000fe20000000042 */
[----:B------:R1:W-:Y:S01]  /*3830*/  STL [R1+0x98], R64 ;  /* 0x0000984001007387 */ /* 0x0003e20000100800 */
[----:B------:R-:W-:Y:S01]  /*3840*/  PRMT R61, RZ, 0x5410, RZ ;  /* 0x00005410ff3d7816 */ /* 0x000fe200000000ff */
[----:B0-----:R-:W-:Y:S01]  /*3850*/  HFMA2 R66, -RZ, RZ, 0, 0 ;  /* 0x00000000ff427431 */ /* 0x001fe200000001ff */
[----:B-1----:R-:W-:Y:S02]  /*3860*/  PRMT R64, RZ, 0x5410, RZ ;  /* 0x00005410ff407816 */ /* 0x002fe400000000ff */
[----:B------:R-:W-:-:S03]  /*3870*/  @!P1 PRMT R61, R61, 0x5410, R79 ;  /* 0x000054103d3d9816 */ /* 0x000fc6000000004f */
[----:B------:R0:W3:Y:S01]  /*3880*/  @!P2 LDG.E R66, desc[UR10][R68.64] ;  /* 0x0000000a4442a981 */ /* 0x0000e2000c1e1900 */
[----:B------:R-:W-:Y:S02]  /*3890*/  @!P1 PRMT R64, R64, 0x5410, R85 ;  /* 0x0000541040409816 */ /* 0x000fe40000000055 */
[----:B------:R-:W-:Y:S02]  /*38a0*/  @!P1 PRMT R61, R79, 0x7632, R61 ;  /* 0x000076324f3d9816 */ /* 0x000fe4000000003d */
[----:B------:R-:W-:Y:S02]  /*38b0*/  @!P1 PRMT R64, R85, 0x7632, R64 ;  /* 0x0000763255409816 */ /* 0x000fe40000000040 */
[----:B0-----:R-:W-:Y:S02]  /*38c0*/  CS2R R68, SRZ ;  /* 0x0000000000447805 */ /* 0x001fe4000001ff00 */
[C---:B------:R-:W-:Y:S02]  /*38d0*/  LOP3.LUT P1, RZ, R22.reuse, 0x20000, RZ, 0xc0, !PT ;  /* 0x0002000016ff7812 */ /* 0x040fe4000782c0ff */
[----:B------:R-:W-:-:S02]  /*38e0*/  LOP3.LUT P5, RZ, R22, 0x2, RZ, 0xc0, !PT ;  /* 0x0000000216ff7812 */ /* 0x000fc400078ac0ff */
[----:B------:R-:W3:Y:S01]  /*38f0*/  @!P2 LDG.E R68, desc[UR10][R56.64] ;  /* 0x0000000a3844a981 */ /* 0x000ee2000c1e1900 */
[----:B------:R-:W-:-:S03]  /*3900*/  LOP3.LUT P0, RZ, R22, 0x8000, RZ, 0xc0, !PT ;  /* 0x0000800016ff7812 */ /* 0x000fc6000780c0ff */
[----:B------:R0:W-:Y:S01]  /*3910*/  STL [R1+0x20], R78 ;  /* 0x0000204e01007387 */ /* 0x0001e20000100800 */
[----:B------:R-:W-:-:S06]  /*3920*/  P2R R2, PR, RZ, 0x40 ;  /* 0x00000040ff027803 */ /* 0x000fcc0000000000 */
[----:B------:R1:W3:Y:S01]  /*3930*/  @!P5 LDG.E R69, desc[UR10][R42.64] ;  /* 0x0000000a2a45d981 */ /* 0x0002e2000c1e1900 */
[----:B0-----:R-:W-:-:S03]  /*3940*/  PRMT R78, R78, 0x5410, RZ ;  /* 0x000054104e4e7816 */ /* 0x001fc600000000ff */
[----:B------:R0:W-:Y:S01]  /*3950*/  STL [R1+0x9c], R79 ;  /* 0x00009c4f01007387 */ /* 0x0001e20000100800 */
[----:B------:R-:W-:Y:S02]  /*3960*/  @!P1 PRMT R78, R78, 0x7610, R48 ;  /* 0x000076104e4e9816 */ /* 0x000fe40000000030 */
[----:B-1----:R-:W-:Y:S01]  /*3970*/  CS2R R42, SRZ ;  /* 0x00000000002a7805 */ /* 0x002fe2000001ff00 */
[----:B------:R1:W-:Y:S01]  /*3980*/  STL [R1+0x1c], R85 ;  /* 0x00001c5501007387 */ /* 0x0003e20000100800 */
[----:B------:R-:W-:Y:S02]  /*3990*/  PRMT R77, RZ, 0x7610, R77 ;  /* 0x00007610ff4d7816 */ /* 0x000fe4000000004d */
[----:B------:R-:W-:Y:S02]  /*39a0*/  PRMT R78, RZ, 0x7610, R78 ;  /* 0x00007610ff4e7816 */ /* 0x000fe4000000004e */
[----:B0-----:R-:W-:Y:S01]  /*39b0*/  PRMT R79, R79, 0x5410, RZ ;  /* 0x000054104f4f7816 */ /* 0x001fe200000000ff */
[----:B------:R-:W3:Y:S01]  /*39c0*/  @!P5 LDG.E R42, desc[UR10][R6.64] ;  /* 0x0000000a062ad981 */ /* 0x000ee2000c1e1900 */
[----:B------:R-:W-:-:S02]  /*39d0*/  LOP3.LUT P6, RZ, R22, 0x1, RZ, 0xc0, !PT ;  /* 0x0000000116ff7812 */ /* 0x000fc400078cc0ff */
[----:B-1----:R-:W-:Y:S01]  /*39e0*/  PRMT R85, RZ, 0x5410, RZ ;  /* 0x00005410ff557816 */ /* 0x002fe200000000ff */
[----:B------:R0:W-:Y:S01]  /*39f0*/  STL [R1+0x14], R86 ;  /* 0x0000145601007387 */ /* 0x0001e20000100800 */
[----:B------:R-:W-:Y:S02]  /*3a00*/  @!P1 PRMT R77, R48, 0x7610, R77 ;  /* 0x00007610304d9816 */ /* 0x000fe4000000004d */
[----:B------:R-:W-:Y:S02]  /*3a10*/  @!P1 PRMT R79, R79, 0x5410, R39 ;  /* 0x000054104f4f9816 */ /* 0x000fe40000000027 */
[----:B------:R-:W-:Y:S02]  /*3a20*/  @!P1 PRMT R78, R39, 0x7632, R78 ;  /* 0x00007632274e9816 */ /* 0x000fe4000000004e */
[----:B------:R-:W-:Y:S02]  /*3a30*/  LOP3.LUT P1, RZ, R22, 0x4000, RZ, 0xc0, !PT ;  /* 0x0000400016ff7812 */ /* 0x000fe4000782c0ff */
[----:B------:R-:W-:-:S02]  /*3a40*/  PRMT R91, R91, 0x5410, RZ ;  /* 0x000054105b5b7816 */ /* 0x000fc400000000ff */
[----:B0-----:R-:W-:Y:S02]  /*3a50*/  PRMT R86, R86, 0x5410, RZ ;  /* 0x0000541056567816 */ /* 0x001fe400000000ff */
[--C-:B------:R-:W-:Y:S02]  /*3a60*/  @!P0 PRMT R85, R85, 0x7610, R5.reuse ;  /* 0x0000761055558816 */ /* 0x100fe40000000005 */
[----:B------:R-:W-:Y:S02]  /*3a70*/  CS2R R56, SRZ ;  /* 0x0000000000387805 */ /* 0x000fe4000001ff00 */
[----:B------:R-:W-:Y:S02]  /*3a80*/  @!P0 PRMT R91, R91, 0x5410, R5 ;  /* 0x000054105b5b8816 */ /* 0x000fe40000000005 */
[----:B------:R-:W-:Y:S02]  /*3a90*/  @!P0 PRMT R86, R86, 0x5410, R14 ;  /* 0x0000541056568816 */ /* 0x000fe4000000000e */
[----:B------:R-:W-:Y:S01]  /*3aa0*/  @!P0 PRMT R85, R14, 0x7632, R85 ;  /* 0x000076320e558816 */ /* 0x000fe20000000055 */
[----:B------:R0:W-:Y:S01]  /*3ab0*/  STL [R1+0x10], R87 ;  /* 0x0000105701007387 */ /* 0x0001e20000100800 */
[----:B------:R-:W-:-:S02]  /*3ac0*/  ISETP.NE.AND P0, PT, R32, RZ, PT ;  /* 0x000000ff2000720c */ /* 0x000fc40003f05270 */
[----:B------:R-:W-:Y:S01]  /*3ad0*/  PRMT R86, RZ, 0x7610, R86 ;  /* 0x00007610ff567816 */ /* 0x000fe20000000056 */
[----:B------:R1:W3:Y:S04]  /*3ae0*/  @!P6 LDG.E R56, desc[UR10][R8.64] ;  /* 0x0000000a0838e981 */ /* 0x0002e8000c1e1900 */
[----:B------:R2:W3:Y:S01]  /*3af0*/  @!P6 LDG.E R57, desc[UR10][R58.64] ;  /* 0x0000000a3a39e981 */ /* 0x0004e2000c1e1900 */
[----:B0-----:R-:W-:Y:S02]  /*3b00*/  PRMT R87, RZ, 0x5410, RZ ;  /* 0x00005410ff577816 */ /* 0x001fe400000000ff */
[C---:B------:R-:W-:Y:S01]  /*3b10*/  @!P1 PRMT R86, R10.reuse, 0x7610, R86 ;  /* 0x000076100a569816 */ /* 0x040fe20000000056 */
[----:B------:R0:W-:Y:S01]  /*3b20*/  STL [R1+0x38], R10 ;  /* 0x0000380a01007387 */ /* 0x0001e20000100800 */
[----:B------:R-:W-:-:S02]  /*3b30*/  @!P1 PRMT R87, R10, 0x7632, R87 ;  /* 0x000076320a579816 */ /* 0x000fc40000000057 */
[----:B-1----:R-:W-:Y:S02]  /*3b40*/  PRMT R9, RZ, 0x5410, RZ ;  /* 0x00005410ff097816 */ /* 0x002fe400000000ff */
[----:B0-----:R-:W-:Y:S02]  /*3b50*/  PRMT R10, RZ, 0x5410, RZ ;  /* 0x00005410ff0a7816 */ /* 0x001fe400000000ff */
[----:B------:R-:W-:Y:S02]  /*3b60*/  @!P0 PRMT R9, R21, 0x7610, R9 ;  /* 0x0000761015098816 */ /* 0x000fe40000000009 */
[----:B------:R-:W-:Y:S02]  /*3b70*/  @!P0 PRMT R10, R23, 0x7610, R10 ;  /* 0x00007610170a8816 */ /* 0x000fe4000000000a */
[----:B------:R-:W-:Y:S02]  /*3b80*/  @!P0 PRMT R9, R9, 0x7610, R21 ;  /* 0x0000761009098816 */ /* 0x000fe40000000015 */
[----:B------:R-:W-:-:S02]  /*3b90*/  @!P0 PRMT R10, R10, 0x7610, R23 ;  /* 0x000076100a0a8816 */ /* 0x000fc40000000017 */
[----:B------:R-:W-:Y:S02]  /*3ba0*/  ISETP.NE.AND P0, PT, R12, RZ, PT ;  /* 0x000000ff0c00720c */ /* 0x000fe40003f05270 */
[----:B--2---:R-:W-:-:S11]  /*3bb0*/  CS2R R58, SRZ ;  /* 0x00000000003a7805 */ /* 0x004fd6000001ff00 */
[----:B------:R-:W2:Y:S04]  /*3bc0*/  @!P0 LDG.E R58, desc[UR10][R108.64] ;  /* 0x0000000a6c3a8981 */ /* 0x000ea8000c1e1900 */
[----:B------:R0:W2:Y:S01]  /*3bd0*/  @!P0 LDG.E R59, desc[UR10][R40.64] ;  /* 0x0000000a283b8981 */ /* 0x0000a2000c1e1900 */
[----:B------:R-:W-:Y:S02]  /*3be0*/  P2R R26, PR, RZ, 0x10 ;  /* 0x00000010ff1a7803 */ /* 0x000fe40000000000 */
[----:B------:R-:W-:Y:S02]  /*3bf0*/  LOP3.LUT P4, RZ, R22, 0x10000, RZ, 0xc0, !PT ;  /* 0x0001000016ff7812 */ /* 0x000fe4000788c0ff */
[----:B------:R-:W-:Y:S02]  /*3c00*/  PRMT R92, RZ, 0x5410, RZ ;  /* 0x00005410ff5c7816 */ /* 0x000fe400000000ff */
[----:B------:R-:W-:-:S02]  /*3c10*/  PRMT R79, RZ, 0x7610, R79 ;  /* 0x00007610ff4f7816 */ /* 0x000fc4000000004f */
[----:B------:R-:W-:Y:S01]  /*3c20*/  PRMT R93, RZ, 0x7610, R93 ;  /* 0x00007610ff5d7816 */ /* 0x000fe2000000005d */
[----:B------:R1:W-:Y:S06]  /*3c30*/  STL [R1+0x30], R30 ;  /* 0x0000301e01007387 */ /* 0x0003ec0000100800 */
[----:B------:R-:W-:Y:S02]  /*3c40*/  @!P4 PRMT R92, R92, 0x7610, R30 ;  /* 0x000076105c5cc816 */ /* 0x000fe4000000001e */
[----:B------:R-:W-:Y:S02]  /*3c50*/  @!P4 PRMT R79, R30, 0x7610, R79 ;  /* 0x000076101e4fc816 */ /* 0x000fe4000000004f */
[----:B------:R-:W-:-:S02]  /*3c60*/  @!P4 PRMT R93, R20, 0x7610, R93 ;  /* 0x00007610145dc816 */ /* 0x000fc4000000005d */
[----:B------:R-:W-:Y:S02]  /*3c70*/  @!P4 PRMT R92, R20, 0x7632, R92 ;  /* 0x00007632145cc816 */ /* 0x000fe4000000005c */
[----:B-1----:R-:W-:Y:S02]  /*3c80*/  P2R R30, PR, RZ, 0x20 ;  /* 0x00000020ff1e7803 */ /* 0x002fe40000000000 */
[C---:B------:R-:W-:Y:S02]  /*3c90*/  LOP3.LUT P4, RZ, R22.reuse, 0x2000, RZ, 0xc0, !PT ;  /* 0x0000200016ff7812 */ /* 0x040fe4000788c0ff */
[----:B------:R-:W-:Y:S01]  /*3ca0*/  LOP3.LUT P5, RZ, R22, 0x1000, RZ, 0xc0, !PT ;  /* 0x0000100016ff7812 */ /* 0x000fe200078ac0ff */
[----:B------:R1:W-:Y:S01]  /*3cb0*/  STL [R1+0x34], R5 ;  /* 0x0000340501007387 */ /* 0x0003e20000100800 */
[----:B------:R-:W-:Y:S02]  /*3cc0*/  PRMT R6, RZ, 0x5410, RZ ;  /* 0x00005410ff067816 */ /* 0x000fe400000000ff */
[----:B------:R-:W-:-:S02]  /*3cd0*/  PRMT R7, RZ, 0x5410, RZ ;  /* 0x00005410ff077816 */ /* 0x000fc400000000ff */
[----:B------:R-:W-:Y:S02]  /*3ce0*/  PRMT R8, RZ, 0x5410, RZ ;  /* 0x00005410ff087816 */ /* 0x000fe400000000ff */
[----:B-1----:R-:W-:-:S03]  /*3cf0*/  PRMT R5, RZ, 0x5410, RZ ;  /* 0x00005410ff057816 */ /* 0x002fc600000000ff */
        /* <DEDUP_REMOVED lines=9> */
[----:B------:R-:W-:Y:S01]  /*3d90*/  LOP3.LUT P5, RZ, R22, 0x200, RZ, 0xc0, !PT ;  /* 0x0000020016ff7812 */ /* 0x000fe200078ac0ff */
[----:B------:R1:W-:Y:S01]  /*3da0*/  STL [R1+0xac], R39 ;  /* 0x0000ac2701007387 */ /* 0x0003e20000100800 */
[----:B------:R-:W-:Y:S02]  /*3db0*/  ISETP.NE.AND P2, PT, R44, RZ, PT ;  /* 0x000000ff2c00720c */ /* 0x000fe40003f45270 */
[----:B------:R-:W-:Y:S01]  /*3dc0*/  @!P1 PRMT R87, R87, 0x5410, R11 ;  /* 0x0000541057579816 */ /* 0x000fe2000000000b */
[----:B------:R5:W-:Y:S01]  /*3dd0*/  STL [R1+0xb4], R14 ;  /* 0x0000b40e01007387 */ /* 0x000be20000100800 */
[----:B------:R-:W-:-:S02]  /*3de0*/  PRMT R12, RZ, 0x5410, RZ ;  /* 0x00005410ff0c7816 */ /* 0x000fc400000000ff */
[----:B-1----:R-:W-:Y:S01]  /*3df0*/  PRMT R39, RZ, 0x7610, R39 ;  /* 0x00007610ff277816 */ /* 0x002fe20000000027 */
[----:B------:R1:W-:Y:S03]  /*3e00*/  STL [R1+0xb8], R11 ;  /* 0x0000b80b01007387 */ /* 0x0003e60000100800 */
[----:B------:R-:W-:Y:S01]  /*3e10*/  @!P1 PRMT R39, R11, 0x7632, R39 ;  /* 0x000076320b279816 */ /* 0x000fe20000000027 */
[----:B------:R0:W-:Y:S01]  /*3e20*/  STL [R1+0x3c], R13 ;  /* 0x00003c0d01007387 */ /* 0x0001e20000100800 */
[----:B-----5:R-:W-:Y:S02]  /*3e30*/  PRMT R14, RZ, 0x5410, RZ ;  /* 0x00005410ff0e7816 */ /* 0x020fe400000000ff */
[----:B-1----:R-:W-:Y:S02]  /*3e40*/  PRMT R11, RZ, 0x5410, RZ ;  /* 0x00005410ff0b7816 */ /* 0x002fe400000000ff */
[----:B0-----:R-:W-:-:S02]  /*3e50*/  PRMT R13, RZ, 0x5410, RZ ;  /* 0x00005410ff0d7816 */ /* 0x001fc400000000ff */
[----:B------:R-:W-:Y:S02]  /*3e60*/  @!P4 PRMT R11, R25, 0x7610, R11 ;  /* 0x00007610190bc816 */ /* 0x000fe4000000000b */
[----:B------:R-:W-:Y:S02]  /*3e70*/  @!P4 PRMT R12, R27, 0x7610, R12 ;  /* 0x000076101b0cc816 */ /* 0x000fe4000000000c */
[----:B------:R-:W-:Y:S02]  /*3e80*/  @!P5 PRMT R13, R29, 0x7610, R13 ;  /* 0x000076101d0dd816 */ /* 0x000fe4000000000d */
[----:B------:R-:W-:Y:S01]  /*3e90*/  @!P5 PRMT R14, R3, 0x7610, R14 ;  /* 0x00007610030ed816 */ /* 0x000fe2000000000e */
[----:B------:R0:W-:Y:S01]  /*3ea0*/  STL [R1+0xbc], R15 ;  /* 0x0000bc0f01007387 */ /* 0x0001e20000100800 */
[----:B------:R-:W-:Y:S02]  /*3eb0*/  ISETP.NE.AND P1, PT, R16, RZ, PT ;  /* 0x000000ff1000720c */ /* 0x000fe40003f25270 */
[----:B------:R-:W-:-:S02]  /*3ec0*/  @!P4 PRMT R11, R11, 0x7610, R25 ;  /* 0x000076100b0bc816 */ /* 0x000fc40000000019 */
[----:B------:R-:W-:Y:S02]  /*3ed0*/  @!P4 PRMT R12, R12, 0x7610, R27 ;  /* 0x000076100c0cc816 */ /* 0x000fe4000000001b */
[----:B------:R-:W-:Y:S02]  /*3ee0*/  @!P5 PRMT R13, R13, 0x7610, R29 ;  /* 0x000076100d0dd816 */ /* 0x000fe4000000001d */
[----:B------:R-:W-:Y:S02]  /*3ef0*/  @!P5 PRMT R14, R14, 0x7610, R3 ;  /* 0x000076100e0ed816 */ /* 0x000fe40000000003 */
[----:B0-----:R-:W-:Y:S02]  /*3f00*/  PRMT R15, RZ, 0x5410, RZ ;  /* 0x00005410ff0f7816 */ /* 0x001fe400000000ff */
[----:B------:R-:W-:Y:S02]  /*3f10*/  PRMT R16, RZ, 0x5410, RZ ;  /* 0x00005410ff107816 */ /* 0x000fe400000000ff */
[----:B------:R-:W-:-:S02]  /*3f20*/  LOP3.LUT P4, RZ, R22, 0x80, RZ, 0xc0, !PT ;  /* 0x0000008016ff7812 */ /* 0x000fc4000788c0ff */
[----:B------:R-:W-:Y:S02]  /*3f30*/  LOP3.LUT P5, RZ, R22, 0x40, RZ, 0xc0, !PT ;  /* 0x0000004016ff7812 */ /* 0x000fe400078ac0ff */
[----:B------:R-:W-:Y:S02]  /*3f40*/  @!P2 PRMT R15, R0, 0x7610, R15 ;  /* 0x00007610000fa816 */ /* 0x000fe4000000000f */
[----:B------:R-:W-:Y:S01]  /*3f50*/  @!P2 PRMT R16, R38, 0x7610, R16 ;  /* 0x000076102610a816 */ /* 0x000fe20000000010 */
[----:B------:R0:W-:Y:S01]  /*3f60*/  STL [R1+0xb0], R20 ;  /* 0x0000b01401007387 */ /* 0x0001e20000100800 */
[----:B------:R-:W-:Y:S02]  /*3f70*/  @!P2 PRMT R15, R15, 0x7610, R0 ;  /* 0x000076100f0fa816 */ /* 0x000fe40000000000 */
[----:B------:R-:W-:Y:S01]  /*3f80*/  @!P2 PRMT R16, R16, 0x7610, R38 ;  /* 0x000076101010a816 */ /* 0x000fe20000000026 */
[----:B------:R1:W-:Y:S01]  /*3f90*/  STL [R1+0x40], R17 ;  /* 0x0000401101007387 */ /* 0x0003e20000100800 */
[----:B------:R-:W-:-:S02]  /*3fa0*/  ISETP.NE.AND P2, PT, R18, RZ, PT ;  /* 0x000000ff1200720c */ /* 0x000fc40003f45270 */
[----:B------:R-:W-:Y:S01]  /*3fb0*/  PRMT R18, RZ, 0x5410, RZ ;  /* 0x00005410ff127816 */ /* 0x000fe200000000ff */
[----:B------:R5:W-:Y:S01]  /*3fc0*/  STL [R1+0xc0], R19 ;  /* 0x0000c01301007387 */ /* 0x000be20000100800 */
[----:B0-----:R-:W-:Y:S02]  /*3fd0*/  PRMT R20, RZ, 0x5410, RZ ;  /* 0x00005410ff147816 */ /* 0x001fe400000000ff */
[----:B-1----:R-:W-:Y:S02]  /*3fe0*/  PRMT R17, RZ, 0x5410, RZ ;  /* 0x00005410ff117816 */ /* 0x002fe400000000ff */
[----:B-----5:R-:W-:Y:S02]  /*3ff0*/  PRMT R19, RZ, 0x5410, RZ ;  /* 0x00005410ff137816 */ /* 0x020fe400000000ff */
[----:B------:R-:W-:Y:S02]  /*4000*/  @!P4 PRMT R17, R33, 0x7610, R17 ;  /* 0x000076102111c816 */ /* 0x000fe40000000011 */
[----:B------:R-:W-:-:S02]  /*4010*/  @!P4 PRMT R18, R4, 0x7610, R18 ;  /* 0x000076100412c816 */ /* 0x000fc40000000012 */
[----:B------:R-:W-:Y:S02]  /*4020*/  @!P5 PRMT R19, R81, 0x7610, R19 ;  /* 0x000076105113d816 */ /* 0x000fe40000000013 */
[----:B------:R-:W-:Y:S01]  /*4030*/  @!P5 PRMT R20, R76, 0x7610, R20 ;  /* 0x000076104c14d816 */ /* 0x000fe20000000014 */
[----:B------:R0:W-:Y:S01]  /*4040*/  STL [R1+0x44], R21 ;  /* 0x0000441501007387 */ /* 0x0001e20000100800 */
[----:B------:R-:W-:Y:S02]  /*4050*/  @!P4 PRMT R17, R17, 0x7610, R33 ;  /* 0x000076101111c816 */ /* 0x000fe40000000021 */
[----:B------:R-:W-:Y:S02]  /*4060*/  @!P4 PRMT R18, R18, 0x7610, R4 ;  /* 0x000076101212c816 */ /* 0x000fe40000000004 */
[----:B------:R-:W-:Y:S02]  /*4070*/  @!P5 PRMT R19, R19, 0x7610, R81 ;  /* 0x000076101313d816 */ /* 0x000fe40000000051 */
[----:B------:R-:W-:-:S02]  /*4080*/  @!P5 PRMT R20, R20, 0x7610, R76 ;  /* 0x000076101414d816 */ /* 0x000fc4000000004c */
[C---:B------:R-:W-:Y:S02]  /*4090*/  LOP3.LUT P4, RZ, R22.reuse, 0x10, RZ, 0xc0, !PT ;  /* 0x0000001016ff7812 */ /* 0x040fe4000788c0ff */
[----:B------:R-:W-:Y:S02]  /*40a0*/  LOP3.LUT P5, RZ, R22, 0x4, RZ, 0xc0, !PT ;  /* 0x0000000416ff7812 */ /* 0x000fe400078ac0ff */
[----:B0-----:R-:W-:Y:S02]  /*40b0*/  PRMT R21, RZ, 0x5410, RZ ;  /* 0x00005410ff157816 */ /* 0x001fe400000000ff */
[----:B------:R-:W-:Y:S02]  /*40c0*/  PRMT R22, RZ, 0x5410, RZ ;  /* 0x00005410ff167816 */ /* 0x000fe400000000ff */
[----:B------:R-:W-:Y:S02]  /*40d0*/  @!P3 PRMT R21, R75, 0x7610, R21 ;  /* 0x000076104b15b816 */ /* 0x000fe40000000015 */
[----:B------:R-:W-:Y:S01]  /*40e0*/  @!P3 PRMT R22, R74, 0x7610, R22 ;  /* 0x000076104a16b816 */ /* 0x000fe20000000016 */
[----:B------:R0:W-:Y:S01]  /*40f0*/  STL [R1+0xc4], R23 ;  /* 0x0000c41701007387 */ /* 0x0001e20000100800 */
[----:B------:R-:W-:-:S02]  /*4100*/  @!P3 PRMT R21, R21, 0x7610, R75 ;  /* 0x000076101515b816 */ /* 0x000fc4000000004b */
[----:B------:R-:W-:Y:S02]  /*4110*/  @!P3 PRMT R22, R22, 0x7610, R74 ;  /* 0x000076101616b816 */ /* 0x000fe4000000004a */
[----:B------:R-:W-:Y:S02]  /*4120*/  ISETP.NE.AND P3, PT, R24, RZ, PT ;  /* 0x000000ff1800720c */ /* 0x000fe40003f65270 */
[----:B------:R-:W-:Y:S02]  /*4130*/  PRMT R24, RZ, 0x5410, RZ ;  /* 0x00005410ff187816 */ /* 0x000fe400000000ff */
[----:B0-----:R-:W-:Y:S02]  /*4140*/  PRMT R23, RZ, 0x5410, RZ ;  /* 0x00005410ff177816 */ /* 0x001fe400000000ff */
[----:B----4-:R-:W-:Y:S02]  /*4150*/  @!P4 PRMT R24, R45, 0x7610, R24 ;  /* 0x000076102d18c816 */ /* 0x010fe40000000018 */
[----:B------:R-:W-:-:S02]  /*4160*/  @!P4 PRMT R23, R73, 0x7610, R23 ;  /* 0x000076104917c816 */ /* 0x000fc40000000017 */
[----:B------:R-:W-:Y:S02]  /*4170*/  @!P4 PRMT R24, R24, 0x7610, R45 ;  /* 0x000076101818c816 */ /* 0x000fe4000000002d */
[----:B------:R-:W-:Y:S01]  /*4180*/  @!P4 PRMT R23, R23, 0x7610, R73 ;  /* 0x000076101717c816 */ /* 0x000fe20000000049 */
[----:B------:R0:W-:Y:S01]  /*4190*/  STL [R1+0x48], R25 ;  /* 0x0000481901007387 */ /* 0x0001e20000100800 */
[----:B------:R-:W-:Y:S02]  /*41a0*/  ISETP.NE.AND P4, PT, R26, RZ, PT ;  /* 0x000000ff1a00720c */ /* 0x000fe40003f85270 */
[----:B------:R-:W-:Y:S01]  /*41b0*/  PRMT R26, RZ, 0x5410, RZ ;  /* 0x00005410ff1a7816 */ /* 0x000fe200000000ff */
[----:B------:R1:W-:Y:S04]  /*41c0*/  STL [R1+0xc8], R27 ;  /* 0x0000c81b01007387 */ /* 0x0003e80000100800 */
[----:B------:R4:W-:Y:S01]  /*41d0*/  STL [R1+0x4c], R29 ;  /* 0x00004c1d01007387 */ /* 0x0009e20000100800 */
[----:B0-----:R-:W-:-:S02]  /*41e0*/  PRMT R25, RZ, 0x5410, RZ ;  /* 0x00005410ff197816 */ /* 0x001fc400000000ff */
[----:B------:R-:W-:Y:S01]  /*41f0*/  PRMT R32, RZ, 0x5410, RZ ;  /* 0x00005410ff207816 */ /* 0x000fe200000000ff */
[----:B------:R-:W-:Y:S02]  /*4200*/  UIMAD.WIDE UR6, UR8, 0x8, UR6 ;  /* 0x00000008080678a5 */ /* 0x000fe4000f8e0206 */
[----:B------:R-:W-:Y:S01]  /*4210*/  @!P4 PRMT R25, R60, 0x7610, R25 ;  /* 0x000076103c19c816 */ /* 0x000fe20000000019 */
[----:B------:R0:W-:Y:S01]  /*4220*/  STL [R1+0xcc], R3 ;  /* 0x0000cc0301007387 */ /* 0x0001e20000100800 */
[----:B------:R-:W-:Y:S02]  /*4230*/  @!P4 PRMT R26, R65, 0x7610, R26 ;  /* 0x00007610411ac816 */ /* 0x000fe4000000001a */
[----:B------:R-:W-:Y:S02]  /*4240*/  @!P4 PRMT R25, R25, 0x7610, R60 ;  /* 0x000076101919c816 */ /* 0x000fe4000000003c */
[----:B------:R-:W-:Y:S02]  /*4250*/  CS2R R40, SRZ ;  /* 0x0000000000287805 */ /* 0x000fe4000001ff00 */
[----:B------:R-:W-:Y:S01]  /*4260*/  @!P4 PRMT R26, R26, 0x7610, R65 ;  /* 0x000076101a1ac816 */ /* 0x000fe20000000041 */
[----:B------:R-:W-:Y:S01]  /*4270*/  STL [R1+0xd0], R38 ;  /* 0x0000d02601007387 */ /* 0x000fe20000100800 */
[----:B------:R-:W-:-:S02]  /*4280*/  ISETP.NE.AND P4, PT, R28, RZ, PT ;  /* 0x000000ff1c00720c */ /* 0x000fc40003f85270 */
[----:B-1----:R-:W-:Y:S01]  /*4290*/  PRMT R27, RZ, 0x5410, RZ ;  /* 0x00005410ff1b7816 */ /* 0x002fe200000000ff */
[----:B------:R1:W-:Y:S01]  /*42a0*/  STL [R1+0x54], R33 ;  /* 0x0000542101007387 */ /* 0x0003e20000100800 */
[----:B------:R-:W-:Y:S02]  /*42b0*/  PRMT R28, RZ, 0x5410, RZ ;  /* 0x00005410ff1c7816 */ /* 0x000fe400000000ff */
[----:B---3--:R-:W-:Y:S01]  /*42c0*/  @!P5 PRMT R27, R66, 0x7610, R27 ;  /* 0x00007610421bd816 */ /* 0x008fe2000000001b */
[----:B------:R3:W5:Y:S01]  /*42d0*/  @!P1 LDG.E R40, desc[UR10][R46.64] ;  /* 0x0000000a2e289981 */ /* 0x000762000c1e1900 */
[----:B------:R-:W-:Y:S02]  /*42e0*/  @!P5 PRMT R28, R68, 0x7610, R28 ;  /* 0x00007610441cd816 */ /* 0x000fe4000000001c */
[----:B------:R-:W-:Y:S01]  /*42f0*/  @!P5 PRMT R27, R27, 0x7610, R66 ;  /* 0x000076101b1bd816 */ /* 0x000fe20000000042 */
[----:B------:R2:W-:Y:S01]  /*4300*/  STL [R1+0x2c], R48 ;  /* 0x00002c3001007387 */ /* 0x0005e20000100800 */
[----:B------:R-:W-:-:S02]  /*4310*/  @!P5 PRMT R28, R28, 0x7610, R68 ;  /* 0x000076101c1cd816 */ /* 0x000fc40000000044 */
[----:B------:R-:W-:Y:S01]  /*4320*/  ISETP.NE.AND P5, PT, R30, RZ, PT ;  /* 0x000000ff1e00720c */ /* 0x000fe20003fa5270 */
[----:B------:R3:W5:Y:S01]  /*4330*/  @!P4 LDG.E R41, desc[UR10][R52.64] ;  /* 0x0000000a3429c981 */ /* 0x000762000c1e1900 */
[----:B----4-:R-:W-:Y:S02]  /*4340*/  PRMT R29, RZ, 0x5410, RZ ;  /* 0x00005410ff1d7816 */ /* 0x010fe400000000ff */
[----:B------:R-:W-:Y:S02]  /*4350*/  PRMT R30, RZ, 0x5410, RZ ;  /* 0x00005410ff1e7816 */ /* 0x000fe400000000ff */
[----:B------:R-:W-:Y:S01]  /*4360*/  SHF.L.U32 R49, R49, 0x1, RZ ;  /* 0x0000000131317819 */ /* 0x000fe200000006ff */
[----:B------:R4:W-:Y:S01]  /*4370*/  STL [R1+0xd4], R4 ;  /* 0x0000d40401007387 */ /* 0x0009e20000100800 */
[----:B------:R-:W-:-:S03]  /*4380*/  MOV R44, RZ ;  /* 0x000000ff002c7202 */ /* 0x000fc60000000f00 */
[----:B------:R-:W5:Y:S02]  /*4390*/  @!P3 LDG.E R43, desc[UR10][R100.64] ;  /* 0x0000000a642bb981 */ /* 0x000f64000c1e1900 */
[----:B------:R-:W-:Y:S02]  /*43a0*/  @!P5 PRMT R29, R69, 0x7610, R29 ;  /* 0x00007610451dd816 */ /* 0x000fe4000000001d */
[----:B------:R-:W-:Y:S02]  /*43b0*/  @!P5 PRMT R30, R42, 0x7610, R30 ;  /* 0x000076102a1ed816 */ /* 0x000fe4000000001e */
[----:B0-----:R-:W-:Y:S02]  /*43c0*/  MOV R3, UR7 ;  /* 0x0000000700037c02 */ /* 0x001fe40008000f00 */
[----:B------:R-:W-:Y:S02]  /*43d0*/  @!P6 PRMT R32, R57, 0x7610, R32 ;  /* 0x000076103920e816 */ /* 0x000fe40000000020 */
[----:B-1----:R-:W-:-:S02]  /*43e0*/  PRMT R33, RZ, 0x5410, RZ ;  /* 0x00005410ff217816 */ /* 0x002fc400000000ff */
[----:B------:R-:W-:Y:S02]  /*43f0*/  PRMT R38, RZ, 0x5410, RZ ;  /* 0x00005410ff267816 */ /* 0x000fe400000000ff */
[----:B---3--:R-:W-:Y:S02]  /*4400*/  CS2R R46, SRZ ;  /* 0x00000000002e7805 */ /* 0x008fe4000001ff00 */
[----:B------:R-:W-:Y:S02]  /*4410*/  @!P5 PRMT R29, R29, 0x7610, R69 ;  /* 0x000076101d1dd816 */ /* 0x000fe40000000045 */
[----:B------:R-:W-:Y:S02]  /*4420*/  CS2R R52, SRZ ;  /* 0x0000000000347805 */ /* 0x000fe4000001ff00 */
[----:B------:R-:W-:Y:S01]  /*4430*/  @!P5 PRMT R30, R30, 0x7610, R42 ;  /* 0x000076101e1ed816 */ /* 0x000fe2000000002a */
[----:B------:R0:W3:Y:S01]  /*4440*/  @!P2 LDG.E R44, desc[UR10][R54.64] ;  /* 0x0000000a362ca981 */ /* 0x0000e2000c1e1900 */
[----:B------:R-:W-:-:S02]  /*4450*/  ISETP.NE.AND P5, PT, R31, RZ, PT ;  /* 0x000000ff1f00720c */ /* 0x000fc40003fa5270 */
[----:B------:R-:W-:Y:S01]  /*4460*/  PRMT R31, RZ, 0x5410, RZ ;  /* 0x00005410ff1f7816 */ /* 0x000fe200000000ff */
[----:B------:R-:W3:Y:S03]  /*4470*/  @!P1 LDG.E R46, desc[UR10][R106.64] ;  /* 0x0000000a6a2e9981 */ /* 0x000ee6000c1e1900 */
[----:B------:R-:W-:Y:S01]  /*4480*/  @!P6 PRMT R31, R56, 0x7610, R31 ;  /* 0x00007610381fe816 */ /* 0x000fe2000000001f */
[----:B------:R-:W3:Y:S01]  /*4490*/  @!P2 LDG.E R47, desc[UR10][R104.64] ;  /* 0x0000000a682fa981 */ /* 0x000ee2000c1e1900 */
[----:B------:R-:W-:Y:S02]  /*44a0*/  @!P6 PRMT R32, R32, 0x7610, R57 ;  /* 0x000076102020e816 */ /* 0x000fe40000000039 */
[----:B------:R-:W-:Y:S02]  /*44b0*/  @!P6 PRMT R31, R31, 0x7610, R56 ;  /* 0x000076101f1fe816 */ /* 0x000fe40000000038 */
[----:B------:R-:W-:-:S02]  /*44c0*/  ISETP.NE.AND P6, PT, R2, RZ, PT ;  /* 0x000000ff0200720c */ /* 0x000fc40003fc5270 */
[----:B--2---:R-:W-:-:S11]  /*44d0*/  @!P0 PRMT R33, R58, 0x7610, R33 ;  /* 0x000076103a218816 */ /* 0x004fd60000000021 */
[----:B------:R-:W2:Y:S01]  /*44e0*/  @!P6 LDG.E R52, desc[UR10][R82.64] ;  /* 0x0000000a5234e981 */ /* 0x000ea2000c1e1900 */
[----:B------:R-:W-:Y:S01]  /*44f0*/  MOV R2, UR6 ;  /* 0x0000000600027c02 */ /* 0x000fe20008000f00 */
[----:B------:R-:W1:Y:S01]  /*4500*/  LDCU.U8 UR6, c[0x0][0x414] ;  /* 0x00008280ff0677ac */ /* 0x000e620008000000 */
[----:B------:R-:W-:Y:S02]  /*4510*/  @!P0 PRMT R38, R59, 0x7610, R38 ;  /* 0x000076103b268816 */ /* 0x000fe40000000026 */
[----:B------:R-:W-:Y:S02]  /*4520*/  MOV R48, RZ ;  /* 0x000000ff00307202 */ /* 0x000fe40000000f00 */
[----:B------:R-:W-:Y:S01]  /*4530*/  LOP3.LUT R49, R49, 0x7e, RZ, 0xc0, !PT ;  /* 0x0000007e31317812 */ /* 0x000fe200078ec0ff */
[----:B------:R-:W2:Y:S01]  /*4540*/  LDG.E.64 R2, desc[UR10][R2.64] ;  /* 0x0000000a02027981 */ /* 0x000ea2000c1e1b00 */
[----:B------:R-:W-:Y:S02]  /*4550*/  @!P0 PRMT R33, R33, 0x7610, R58 ;  /* 0x0000761021218816 */ /* 0x000fe4000000003a */
[----:B------:R-:W-:Y:S01]  /*4560*/  @!P0 PRMT R38, R38, 0x7610, R59 ;  /* 0x0000761026268816 */ /* 0x000fe2000000003b */
[----:B------:R4:W2:Y:S01]  /*4570*/  @!P6 LDG.E R48, desc[UR10][R50.64] ;  /* 0x0000000a3230e981 */ /* 0x0008a2000c1e1900 */
[----:B0-----:R-:W-:-:S03]  /*4580*/  CS2R R54, SRZ ;  /* 0x0000000000367805 */ /* 0x001fc6000001ff00 */
[----:B------:R-:W2:Y:S01]  /*4590*/  @!P5 LDG.E R53, desc[UR10][R96.64] ;  /* 0x0000000a6035d981 */ /* 0x000ea2000c1e1900 */
[----:B-1----:R-:W-:-:S03]  /*45a0*/  ISETP.NE.AND P0, PT, RZ, UR6, PT ;  /* 0x00000006ff007c0c */ /* 0x002fc6000bf05270 */
[----:B------:R-:W2:Y:S01]  /*45b0*/  @!P3 LDG.E R55, desc[UR10][R102.64] ;  /* 0x0000000a6637b981 */ /* 0x000ea2000c1e1900 */
[----:B----4-:R-:W-:-:S03]  /*45c0*/  MOV R50, UR13 ;  /* 0x0000000d00327c02 */ /* 0x010fc60008000f00 */
[----:B------:R-:W4:Y:S06]  /*45d0*/  @!P4 LDG.E R54, desc[UR10][R98.64] ;  /* 0x0000000a6236c981 */ /* 0x000f2c000c1e1900 */
[----:B------:R-:W0:Y:S01]  /*45e0*/  @P0 LDC.64 R82, c[0x0][0x3b0] ;  /* 0x0000ec00ff520b82 */ /* 0x000e220000000a00 */
[----:B------:R-:W-:-:S05]  /*45f0*/  LEA R50, R50, R49, 0x7 ;  /* 0x0000003132327211 */ /* 0x000fca00078e38ff */
[----:B0-----:R-:W-:-:S05]  /*4600*/  @P0 IMAD.WIDE R82, R50, 0x2, R82 ;  /* 0x0000000232520825 */ /* 0x001fca00078e0252 */
[----:B------:R-:W4:Y:S04]  /*4610*/  @P0 LDG.E.U16 R49, desc[UR10][R82.64] ;  /* 0x0000000a52310981 */ /* 0x000f28000c1e1500 */
[----:B------:R0:W4:Y:S02]  /*4620*/  @P0 LDG.E.U16 R4, desc[UR10][R82.64+0x2] ;  /* 0x0000020a52040981 */ /* 0x000124000c1e1500 */
[----:B0-----:R-:W0:Y:S02]  /*4630*/  LDC.64 R82, c[0x0][0x3a8] ;  /* 0x0000ea00ff527b82 */ /* 0x001e240000000a00 */
[----:B------:R1:W-:Y:S02]  /*4640*/  STL [R1+0x50], R0 ;  /* 0x0000500001007387 */ /* 0x0003e40000100800 */
[----:B-1----:R-:W-:-:S06]  /*4650*/  HFMA2 R0, -RZ, RZ, 0, 0 ;  /* 0x00000000ff007431 */ /* 0x002fcc00000001ff */
[----:B------:R1:W4:Y:S01]  /*4660*/  @!P5 LDG.E R0, desc[UR10][R88.64] ;  /* 0x0000000a5800d981 */ /* 0x000322000c1e1900 */
[----:B0-----:R-:W-:-:S05]  /*4670*/  IMAD.WIDE R82, R50, 0x2, R82 ;  /* 0x0000000232527825 */ /* 0x001fca00078e0252 */
[----:B------:R-:W4:Y:S04]  /*4680*/  LDG.E.U16 R50, desc[UR10][R82.64] ;  /* 0x0000000a52327981 */ /* 0x000f28000c1e1500 */
[----:B------:R-:W4:Y:S01]  /*4690*/  LDG.E.U16 R51, desc[UR10][R82.64+0x2] ;  /* 0x0000020a52337981 */ /* 0x000f22000c1e1500 */
[----:B-1----:R-:W-:Y:S02]  /*46a0*/  PRMT R89, RZ, 0x7610, R89 ;  /* 0x00007610ff597816 */ /* 0x002fe40000000059 */
[----:B------:R-:W-:Y:S01]  /*46b0*/  PRMT R88, R88, 0x5410, RZ ;  /* 0x0000541058587816 */ /* 0x000fe200000000ff */
[----:B------:R0:W-:Y:S01]  /*46c0*/  STL [R1+0xe0], R45 ;  /* 0x0000e02d01007387 */ /* 0x0001e20000100800 */
[----:B------:R-:W-:Y:S02]  /*46d0*/  PRMT R91, RZ, 0x7610, R91 ;  /* 0x00007610ff5b7816 */ /* 0x000fe4000000005b */
[----:B0-----:R-:W-:Y:S01]  /*46e0*/  PRMT R45, R45, 0x5410, RZ ;  /* 0x000054102d2d7816 */ /* 0x001fe200000000ff */
[----:B------:R0:W-:Y:S02]  /*46f0*/  STL [R1+0xec], R42 ;  /* 0x0000ec2a01007387 */ /* 0x0001e40000100800 */
[----:B0-----:R-:W-:-:S02]  /*4700*/  PRMT R42, RZ, 0x7610, R42 ;  /* 0x00007610ff2a7816 */ /* 0x001fc4000000002a */
[----:B------:R-:W-:Y:S01]  /*4710*/  STL [R1+0x58], R81 ;  /* 0x0000585101007387 */ /* 0x000fe20000100800 */
[----:B------:R-:W-:-:S03]  /*4720*/  PRMT R90, R90, 0x5410, RZ ;  /* 0x000054105a5a7816 */ /* 0x000fc600000000ff */
[----:B------:R-:W-:Y:S04]  /*4730*/  STL [R1+0xd8], R76 ;  /* 0x0000d84c01007387 */ /* 0x000fe80000100800 */
[----:B------:R-:W-:Y:S04]  /*4740*/  STL [R1+0x5c], R75 ;  /* 0x00005c4b01007387 */ /* 0x000fe80000100800 */
[----:B------:R-:W-:Y:S04]  /*4750*/  STL [R1+0xdc], R74 ;  /* 0x0000dc4a01007387 */ /* 0x000fe80000100800 */
[----:B------:R-:W-:Y:S04]  /*4760*/  STL [R1+0x60], R73 ;  /* 0x0000604901007387 */ /* 0x000fe80000100800 */
[----:B------:R-:W-:Y:S04]  /*4770*/  STL [R1+0x64], R60 ;  /* 0x0000643c01007387 */ /* 0x000fe80000100800 */
[----:B------:R-:W-:Y:S04]  /*4780*/  STL [R1+0xe4], R65 ;  /* 0x0000e44101007387 */ /* 0x000fe80000100800 */
[----:B------:R-:W-:Y:S01]  /*4790*/  STL [R1+0x68], R66 ;  /* 0x0000684201007387 */ /* 0x000fe20000100800 */
[----:B-----5:R-:W-:-:S02]  /*47a0*/  @!P1 PRMT R45, R45, 0x5410, R40 ;  /* 0x000054102d2d9816 */ /* 0x020fc40000000028 */
[----:B------:R-:W-:Y:S01]  /*47b0*/  @!P1 PRMT R89, R40, 0x7632, R89 ;  /* 0x0000763228599816 */ /* 0x000fe20000000059 */
[----:B------:R-:W-:Y:S01]  /*47c0*/  STL [R1+0xe8], R68 ;  /* 0x0000e84401007387 */ /* 0x000fe20000100800 */
[----:B------:R-:W-:-:S03]  /*47d0*/  PRMT R45, RZ, 0x7610, R45 ;  /* 0x00007610ff2d7816 */ /* 0x000fc6000000002d */
[----:B------:R-:W-:Y:S01]  /*47e0*/  STL [R1+0x6c], R69 ;  /* 0x00006c4501007387 */ /* 0x000fe20000100800 */
[----:B---3--:R-:W-:Y:S02]  /*47f0*/  @!P1 PRMT R88, R88, 0x5410, R46 ;  /* 0x0000541058589816 */ /* 0x008fe4000000002e */
        /* <DEDUP_REMOVED lines=8> */
[----:B------:R-:W-:Y:S01]  /*4880*/  PRMT R88, RZ, 0x7610, R88 ;  /* 0x00007610ff587816 */ /* 0x000fe20000000058 */
[----:B------:R1:W-:Y:S01]  /*4890*/  STL [R1+0x7c], R47 ;  /* 0x00007c2f01007387 */ /* 0x0003e20000100800 */
[C---:B------:R-:W-:Y:S02]  /*48a0*/  @!P2 PRMT R42, R47.reuse, 0x7610, R42 ;  /* 0x000076102f2aa816 */ /* 0x040fe4000000002a */
[----:B------:R-:W-:Y:S01]  /*48b0*/  @!P2 PRMT R88, R47, 0x7632, R88 ;  /* 0x000076322f58a816 */ /* 0x000fe20000000058 */
[----:B------:R2:W-:Y:S01]  /*48c0*/  STL [R1+0xf8], R46 ;  /* 0x0000f82e01007387 */ /* 0x0005e20000100800 */
[----:B-1----:R-:W-:-:S05]  /*48d0*/  PRMT R47, RZ, 0x5410, RZ ;  /* 0x00005410ff2f7816 */ /* 0x002fca00000000ff */
[----:B0-----:R-:W-:Y:S01]  /*48e0*/  @P1 FADD.FTZ R2, R3, UR5 ;  /* 0x0000000503021e21 */ /* 0x001fe20008010000 */
[----:B------:R-:W-:Y:S02]  /*48f0*/  @!P2 PRMT R47, R47, 0x5410, R44 ;  /* 0x000054102f2fa816 */ /* 0x000fe4000000002c */
[----:B--2---:R-:W-:Y:S01]  /*4900*/  PRMT R46, R46, 0x5410, RZ ;  /* 0x000054102e2e7816 */ /* 0x004fe200000000ff */
[----:B------:R0:W-:Y:S02]  /*4910*/  STL [R1+0xfc], R44 ;  /* 0x0000fc2c01007387 */ /* 0x0001e40000100800 */
[----:B------:R-:W1:Y:S01]  /*4920*/  @P1 MUFU.RSQ R2, R2 ;  /* 0x0000000200021308 */ /* 0x000e620000001400 */
[----:B------:R-:W-:Y:S02]  /*4930*/  @!P2 PRMT R47, R44, 0x7632, R47 ;  /* 0x000076322c2fa816 */ /* 0x000fe4000000002f */
[----:B------:R-:W-:Y:S02]  /*4940*/  @!P3 PRMT R46, R46, 0x7610, R55 ;  /* 0x000076102e2eb816 */ /* 0x000fe40000000037 */
[----:B0-----:R-:W-:Y:S01]  /*4950*/  PRMT R44, R44, 0x5410, RZ ;  /* 0x000054102c2c7816 */ /* 0x001fe200000000ff */
[----:B------:R-:W-:Y:S01]  /*4960*/  STL [R1+0x70], R56 ;  /* 0x0000703801007387 */ /* 0x000fe20000100800 */
[----:B------:R-:W-:-:S02]  /*4970*/  PRMT R46, RZ, 0x7610, R46 ;  /* 0x00007610ff2e7816 */ /* 0x000fc4000000002e */
[----:B----4-:R-:W-:Y:S01]  /*4980*/  @!P4 PRMT R44, R44, 0x5410, R54 ;  /* 0x000054102c2cc816 */ /* 0x010fe20000000036 */
[----:B------:R-:W-:Y:S04]  /*4990*/  STL [R1+0xf0], R57 ;  /* 0x0000f03901007387 */ /* 0x000fe80000100800 */
[----:B------:R-:W-:Y:S01]  /*49a0*/  STL [R1+0x74], R58 ;  /* 0x0000743a01007387 */ /* 0x000fe20000100800 */
[----:B------:R-:W-:-:S03]  /*49b0*/  PRMT R44, RZ, 0x7610, R44 ;  /* 0x00007610ff2c7816 */ /* 0x000fc6000000002c */
[----:B------:R-:W-:Y:S04]  /*49c0*/  STL [R1+0xf4], R59 ;  /* 0x0000f43b01007387 */ /* 0x000fe80000100800 */
[----:B------:R-:W-:Y:S04]  /*49d0*/  STL [R1+0x80], R55 ;  /* 0x0000803701007387 */ /* 0x000fe80000100800 */
[----:B------:R-:W-:Y:S04]  /*49e0*/  STL [R1+0x84], R54 ;  /* 0x0000843601007387 */ /* 0x000fe80000100800 */
[----:B------:R-:W-:Y:S04]  /*49f0*/  STL [R1+0x88], R53 ;  /* 0x0000883501007387 */ /* 0x000fe80000100800 */
[----:B------:R-:W-:Y:S04]  /*4a00*/  STL [R1+0x8c], R52 ;  /* 0x00008c3401007387 */ /* 0x000fe80000100800 */
[----:B------:R-:W-:Y:S01]  /*4a10*/  STL [R1+0x10c], R48 ;  /* 0x00010c3001007387 */ /* 0x000fe20000100800 */
[----:B------:R-:W-:-:S02]  /*4a20*/  @!P3 PRMT R46, R43, 0x7610, R46 ;  /* 0x000076102b2eb816 */ /* 0x000fc4000000002e */
[----:B------:R-:W-:Y:S01]  /*4a30*/  @!P3 PRMT R90, R90, 0x7610, R43 ;  /* 0x000076105a5ab816 */ /* 0x000fe2000000002b */
[----:B------:R0:W-:Y:S01]  /*4a40*/  STL [R1+0x100], R43 ;  /* 0x0001002b01007387 */ /* 0x0001e20000100800 */
[C---:B------:R-:W-:Y:S02]  /*4a50*/  @!P4 PRMT R45, R41.reuse, 0x7610, R45 ;  /* 0x00007610292dc816 */ /* 0x040fe4000000002d */
[----:B------:R-:W-:Y:S01]  /*4a60*/  @!P4 PRMT R44, R41, 0x7632, R44 ;  /* 0x00007632292cc816 */ /* 0x000fe2000000002c */
[----:B------:R2:W-:Y:S01]  /*4a70*/  STL [R1+0x78], R40 ;  /* 0x0000782801007387 */ /* 0x0005e20000100800 */
[----:B------:R-:W-:-:S03]  /*4a80*/  UISETP.NE.AND UP1, UPT, UR6, URZ, UPT ;  /* 0x000000ff0600728c */ /* 0x000fc6000bf25270 */
[----:B------:R3:W-:Y:S01]  /*4a90*/  STL [R1+0x104], R41 ;  /* 0x0001042901007387 */ /* 0x0007e20000100800 */
[----:B0-----:R-:W-:Y:S02]  /*4aa0*/  PRMT R43, R43, 0x5410, RZ ;  /* 0x000054102b2b7816 */ /* 0x001fe400000000ff */
[----:B-1----:R-:W-:Y:S02]  /*4ab0*/  @P1 R2UR UR5, R2 ;  /* 0x00000000020512ca */ /* 0x002fe400000e0000 */
[----:B--2---:R-:W-:Y:S02]  /*4ac0*/  PRMT R40, RZ, 0x7610, R40 ;  /* 0x00007610ff287816 */ /* 0x004fe40000000028 */
[----:B------:R-:W-:Y:S02]  /*4ad0*/  @!P5 PRMT R43, R43, 0x5410, R53 ;  /* 0x000054102b2bd816 */ /* 0x000fe40000000035 */
[----:B---3--:R-:W-:Y:S02]  /*4ae0*/  PRMT R41, RZ, 0x7610, R41 ;  /* 0x00007610ff297816 */ /* 0x008fe40000000029 */
[----:B------:R-:W-:-:S02]  /*4af0*/  @!P3 PRMT R40, R55, 0x7610, R40 ;  /* 0x000076103728b816 */ /* 0x000fc40000000028 */
[----:B------:R-:W-:Y:S02]  /*4b00*/  @!P6 PRMT R41, R52, 0x7632, R41 ;  /* 0x000076323429e816 */ /* 0x000fe40000000029 */
[----:B------:R-:W-:Y:S02]  /*4b10*/  PRMT R43, RZ, 0x7610, R43 ;  /* 0x00007610ff2b7816 */ /* 0x000fe4000000002b */
[----:B------:R-:W-:Y:S01]  /*4b20*/  PRMT R90, RZ, 0x7610, R90 ;  /* 0x00007610ff5a7816 */ /* 0x000fe2000000005a */
[----:B------:R0:W-:Y:S01]  /*4b30*/  STL [R1+0x108], R0 ;  /* 0x0001080001007387 */ /* 0x0001e20000100800 */
[----:B------:R-:W-:Y:S02]  /*4b40*/  PRMT R39, R39, 0x5410, RZ ;  /* 0x0000541027277816 */ /* 0x000fe400000000ff */
[----:B------:R-:W-:Y:S02]  /*4b50*/  PRMT R42, R42, 0x5410, RZ ;  /* 0x000054102a2a7816 */ /* 0x000fe400000000ff */
[----:B------:R-:W-:-:S02]  /*4b60*/  PRMT R40, R40, 0x5410, RZ ;  /* 0x0000541028287816 */ /* 0x000fc400000000ff */
[----:B------:R-:W-:Y:S02]  /*4b70*/  PRMT R41, R41, 0x5410, RZ ;  /* 0x0000541029297816 */ /* 0x000fe400000000ff */
[----:B------:R-:W-:Y:S02]  /*4b80*/  PRMT R89, R89, 0x5410, RZ ;  /* 0x0000541059597816 */ /* 0x000fe400000000ff */
[C---:B------:R-:W-:Y:S02]  /*4b90*/  @!P5 PRMT R43, R0.reuse, 0x7610, R43 ;  /* 0x00007610002bd816 */ /* 0x040fe4000000002b */
[----:B------:R-:W-:Y:S01]  /*4ba0*/  @!P5 PRMT R90, R0, 0x7632, R90 ;  /* 0x00007632005ad816 */ /* 0x000fe2000000005a */
[----:B0-----:R-:W-:Y:S01]  /*4bb0*/  HFMA2 R0, -RZ, RZ, 0, 0 ;  /* 0x00000000ff007431 */ /* 0x001fe200000001ff */
[----:B------:R-:W-:Y:S02]  /*4bc0*/  MOV R2, RZ ;  /* 0x000000ff00027202 */ /* 0x000fe40000000f00 */
[----:B------:R-:W-:-:S02]  /*4bd0*/  @P0 SHF.L.U32 R0, R49, 0x10, RZ ;  /* 0x0000001031000819 */ /* 0x000fc400000006ff */
[----:B------:R-:W-:Y:S02]  /*4be0*/  @!P4 PRMT R39, R39, 0x7610, R54 ;  /* 0x000076102727c816 */ /* 0x000fe40000000036 */
[----:B------:R-:W-:Y:S02]  /*4bf0*/  @!P5 PRMT R42, R42, 0x7610, R53 ;  /* 0x000076102a2ad816 */ /* 0x000fe40000000035 */
[----:B------:R-:W-:Y:S02]  /*4c00*/  @!P6 PRMT R40, R40, 0x5410, R52 ;  /* 0x000054102828e816 */ /* 0x000fe40000000034 */
[--C-:B------:R-:W-:Y:S02]  /*4c10*/  @!P6 PRMT R41, R41, 0x5410, R48.reuse ;  /* 0x000054102929e816 */ /* 0x100fe40000000030 */
[----:B------:R-:W-:Y:S02]  /*4c20*/  @!P6 PRMT R89, R89, 0x7610, R48 ;  /* 0x000076105959e816 */ /* 0x000fe40000000030 */
[----:B------:R-:W-:-:S02]  /*4c30*/  @P0 SHF.L.U32 R2, R4, 0x10, RZ ;  /* 0x0000001004020819 */ /* 0x000fc400000006ff */
[----:B------:R-:W-:Y:S02]  /*4c40*/  SHF.L.U32 R49, R50, 0x10, RZ ;  /* 0x0000001032317819 */ /* 0x000fe400000006ff */
[----:B------:R-:W-:Y:S01]  /*4c50*/  SHF.L.U32 R51, R51, 0x10, RZ ;  /* 0x0000001033337819 */ /* 0x000fe200000006ff */
[----:B------:R-:W-:Y:S01]  /*4c60*/  UMOV UR17, 0x3f800000 ;  /* 0x3f80000000117882 */ /* 0x000fe20000000000 */
[----:B------:R-:W-:Y:S01]  /*4c70*/  @UP0 UMOV UR17, UR5 ;  /* 0x0000000500110c82 */ /* 0x000fe20008000000 */
[----:B------:R-:W-:Y:S05]  /*4c80*/  BRA.U UP1, `(.L_x_940) ;  /* 0x0000002501047547 */ /* 0x000fea000b800000 */
[--C-:B------:R-:W-:Y:S02]  /*4c90*/  HADD2.F32 R50, -RZ, R110.reuse.H1_H1 ;  /* 0x3000006eff327230 */ /* 0x100fe40000004100 */
[--C-:B------:R-:W-:Y:S02]  /*4ca0*/  HADD2.F32 R55, -RZ, R95.reuse.H0_H0 ;  /* 0x2000005fff377230 */ /* 0x100fe40000004100 */
[----:B------:R-:W-:Y:S02]  /*4cb0*/  HADD2.F32 R53, -RZ, R110.H0_H0 ;  /* 0x2000006eff357230 */ /* 0x000fe40000004100 */
[----:B------:R-:W-:Y:S01]  /*4cc0*/  FADD.FTZ R50, R50, -UR16 ;  /* 0x8000001032327e21 */ /* 0x000fe20008010000 */
[----:B------:R-:W-:Y:S02]  /*4cd0*/  HADD2.F32 R56, -RZ, R95.H1_H1 ;  /* 0x3000005fff387230 */ /* 0x000fe40000004100 */
[----:B------:R-:W-:Y:S01]  /*4ce0*/  FMUL.FTZ R58, R49, R55 ;  /* 0x00000037313a7220 */ /* 0x000fe20000410000 */
        /* <DEDUP_REMOVED lines=97> */
[----:B------:R-:W-:Y:S02]  /*5300*/  HADD2.F32 R57, -RZ, R77.H1_H1 ;  /* 0x3000004dff397230 */ /* 0x000fe40000004100 */
[----:B------:R-:W-:Y:S01]  /*5310*/  FADD.FTZ R55, R55, R67 ;  /* 0x0000004337377221 */ /* 0x000fe20000010000 */
[----:B------:R-:W-:Y:S01]  /*5320*/  FMUL.FTZ R54, R54, UR17 ;  /* 0x0000001136367c20 */ /* 0x000fe20008410000 */
[----:B------:R-:W-:Y:S01]  /*5330*/  FMUL.FTZ R50, R80, UR17 ;  /* 0x0000001150327c20 */ /* 0x000fe20008410000 */
[----:B------:R-:W-:Y:S01]  /*5340*/  FMUL.FTZ R59, R51, R48 ;  /* 0x00000030333b7220 */ /* 0x000fe20000410000 */
[----:B------:R-:W-:-:S02]  /*5350*/  HADD2.F32 R58, -RZ, R72.H1_H1 ;  /* 0x30000048ff3a7230 */ /* 0x000fc40000004100 */
[----:B------:R-:W-:Y:S01]  /*5360*/  FADD.FTZ R55, R55, R57 ;  /* 0x0000003937377221 */ /* 0x000fe20000010000 */
[----:B------:R-:W-:Y:S01]  /*5370*/  FFMA.FTZ R56, R57, R54, R56 ;  /* 0x0000003639387223 */ /* 0x000fe20000010038 */
[----:B------:R-:W-:Y:S01]  /*5380*/  FMUL.FTZ R57, R49, R57 ;  /* 0x0000003931397220 */ /* 0x000fe20000410000 */
[----:B------:R-:W-:Y:S01]  /*5390*/  FADD.FTZ R4, R59, R4 ;  /* 0x000000043b047221 */ /* 0x000fe20000010000 */
[----:B------:R-:W-:Y:S01]  /*53a0*/  FFMA.FTZ R3, R50, R59, R3 ;  /* 0x0000003b32037223 */ /* 0x000fe20000010003 */
[----:B------:R-:W-:Y:S02]  /*53b0*/  HADD2.F32 R72, -RZ, R72.H0_H0 ;  /* 0x20000048ff487230 */ /* 0x000fe40000004100 */
[----:B------:R-:W-:Y:S01]  /*53c0*/  FADD.FTZ R58, R58, -UR16 ;  /* 0x800000103a3a7e21 */ /* 0x000fe20008010000 */
[----:B------:R-:W-:Y:S01]  /*53d0*/  FADD.FTZ R4, R4, R57 ;  /* 0x0000003904047221 */ /* 0x000fe20000010000 */
[----:B------:R-:W-:Y:S01]  /*53e0*/  FFMA.FTZ R59, R54, R57, R3 ;  /* 0x00000039363b7223 */ /* 0x000fe20000010003 */
[----:B------:R-:W-:-:S02]  /*53f0*/  HADD2.F32 R77, -RZ, R77.H0_H0 ;  /* 0x2000004dff4d7230 */ /* 0x000fc40000004100 */
[----:B------:R-:W-:Y:S01]  /*5400*/  FMUL.FTZ R57, R51, R72 ;  /* 0x0000004833397220 */ /* 0x000fe20000410000 */
[----:B------:R-:W-:Y:S01]  /*5410*/  FMUL.FTZ R58, R58, UR17 ;  /* 0x000000113a3a7c20 */ /* 0x000fe20008410000 */
[----:B------:R-:W-:Y:S01]  /*5420*/  FADD.FTZ R52, R52, R48 ;  /* 0x0000003034347221 */ /* 0x000fe20000010000 */
[----:B------:R-:W-:Y:S01]  /*5430*/  FFMA.FTZ R53, R48, R50, R53 ;  /* 0x0000003230357223 */ /* 0x000fe20000010035 */
[----:B------:R-:W-:Y:S01]  /*5440*/  FADD.FTZ R3, R57, R4 ;  /* 0x0000000439037221 */ /* 0x000fe20000010000 */
[----:B------:R-:W-:Y:S01]  /*5450*/  FFMA.FTZ R4, R58, R57, R59 ;  /* 0x000000393a047223 */ /* 0x000fe2000001003b */
[--C-:B------:R-:W-:Y:S02]  /*5460*/  HADD2.F32 R48, -RZ, R78.reuse.H1_H1 ;  /* 0x3000004eff307230 */ /* 0x100fe40000004100 */
[----:B------:R-:W-:Y:S01]  /*5470*/  FADD.FTZ R77, R77, -UR16 ;  /* 0x800000104d4d7e21 */ /* 0x000fe20008010000 */
[----:B------:R-:W-:Y:S02]  /*5480*/  HADD2.F32 R57, -RZ, R79.H1_H1 ;  /* 0x3000004fff397230 */ /* 0x000fe40000004100 */
[----:B------:R-:W-:Y:S01]  /*5490*/  FFMA.FTZ R53, R72, R58, R53 ;  /* 0x0000003a48357223 */ /* 0x000fe20000010035 */
[----:B------:R-:W-:-:S02]  /*54a0*/  HADD2.F32 R78, -RZ, R78.H0_H0 ;  /* 0x2000004eff4e7230 */ /* 0x000fc40000004100 */
        /* <DEDUP_REMOVED lines=8> */
[----:B------:R-:W-:Y:S01]  /*5530*/  FADD.FTZ R54, R3, R50 ;  /* 0x0000003203367221 */ /* 0x000fe20000010000 */
[----:B------:R-:W-:Y:S01]  /*5540*/  FFMA.FTZ R77, R77, R50, R4 ;  /* 0x000000324d4d7223 */ /* 0x000fe20000010004 */
[----:B------:R-:W-:-:S02]  /*5550*/  HADD2.F32 R93, -RZ, R93.H0_H0 ;  /* 0x2000005dff5d7230 */ /* 0x000fc40000004100 */
[----:B------:R-:W-:Y:S01]  /*5560*/  FADD.FTZ R79, R79, -UR16 ;  /* 0x800000104f4f7e21 */ /* 0x000fe20008010000 */
[--C-:B------:R-:W-:Y:S02]  /*5570*/  HADD2.F32 R3, -RZ, R92.reuse.H1_H1 ;  /* 0x3000005cff037230 */ /* 0x100fe40000004100 */
[----:B------:R-:W-:Y:S01]  /*5580*/  FFMA.FTZ R53, R78, R48, R53 ;  /* 0x000000304e357223 */ /* 0x000fe20000010035 */
[----:B------:R-:W-:Y:S01]  /*5590*/  FADD.FTZ R54, R57, R54 ;  /* 0x0000003639367221 */ /* 0x000fe20000010000 */
[----:B------:R-:W-:Y:S01]  /*55a0*/  FFMA.FTZ R77, R48, R57, R77 ;  /* 0x00000039304d7223 */ /* 0x000fe2000001004d */
[----:B------:R-:W-:Y:S01]  /*55b0*/  FMUL.FTZ R4, R79, UR17 ;  /* 0x000000114f047c20 */ /* 0x000fe20008410000 */
[----:B------:R-:W-:Y:S01]  /*55c0*/  FMUL.FTZ R57, R49, R93 ;  /* 0x0000005d31397220 */ /* 0x000fe20000410000 */
[----:B------:R-:W-:Y:S02]  /*55d0*/  HADD2.F32 R48, -RZ, R91.H1_H1 ;  /* 0x3000005bff307230 */ /* 0x000fe40000004100 */
[----:B------:R-:W-:Y:S01]  /*55e0*/  FADD.FTZ R3, R3, -UR16 ;  /* 0x8000001003037e21 */ /* 0x000fe20008010000 */
[----:B------:R-:W-:-:S02]  /*55f0*/  HADD2.F32 R92, -RZ, R92.H0_H0 ;  /* 0x2000005cff5c7230 */ /* 0x000fc40000004100 */
[----:B------:R-:W-:Y:S01]  /*5600*/  FFMA.FTZ R56, R93, R4, R56 ;  /* 0x000000045d387223 */ /* 0x000fe20000010038 */
[----:B------:R-:W-:Y:S01]  /*5610*/  FFMA.FTZ R77, R4, R57, R77 ;  /* 0x00000039044d7223 */ /* 0x000fe2000001004d */
[----:B------:R-:W-:Y:S02]  /*5620*/  HADD2.F32 R50, -RZ, R85.H1_H1 ;  /* 0x30000055ff327230 */ /* 0x000fe40000004100 */
[----:B------:R-:W-:Y:S01]  /*5630*/  FADD.FTZ R52, R52, R72 ;  /* 0x0000004834347221 */ /* 0x000fe20000010000 */
[----:B------:R-:W-:Y:S01]  /*5640*/  FADD.FTZ R4, R48, -UR16 ;  /* 0x8000001030047e21 */ /* 0x000fe20008010000 */
[----:B------:R-:W-:Y:S01]  /*5650*/  FADD.FTZ R54, R54, R57 ;  /* 0x0000003936367221 */ /* 0x000fe20000010000 */
[----:B------:R-:W-:Y:S01]  /*5660*/  FMUL.FTZ R48, R3, UR17 ;  /* 0x0000001103307c20 */ /* 0x000fe20008410000 */
[----:B------:R-:W-:Y:S01]  /*5670*/  FMUL.FTZ R57, R51, R92 ;  /* 0x0000005c33397220 */ /* 0x000fe20000410000 */
[--C-:B------:R-:W-:Y:S02]  /*5680*/  HADD2.F32 R59, -RZ, R86.reuse.H1_H1 ;  /* 0x30000056ff3b7230 */ /* 0x100fe40000004100 */
        /* <DEDUP_REMOVED lines=8> */
[----:B------:R-:W-:Y:S02]  /*5710*/  HADD2.F32 R48, -RZ, R85.H0_H0 ;  /* 0x20000055ff307230 */ /* 0x000fe40000004100 */
[----:B------:R-:W-:Y:S01]  /*5720*/  FADD.FTZ R3, R55, R59 ;  /* 0x0000003b37037221 */ /* 0x000fe20000010000 */
[----:B------:R-:W-:Y:S01]  /*5730*/  FFMA.FTZ R4, R59, R58, R56 ;  /* 0x0000003a3b047223 */ /* 0x000fe20000010038 */
[----:B------:R-:W-:Y:S01]  /*5740*/  FMUL.FTZ R50, R50, UR17 ;  /* 0x0000001132327c20 */ /* 0x000fe20008410000 */
[----:B------:R-:W-:Y:S01]  /*5750*/  FMUL.FTZ R59, R49, R59 ;  /* 0x0000003b313b7220 */ /* 0x000fe20000410000 */
[----:B------:R-:W-:Y:S01]  /*5760*/  FADD.FTZ R86, R86, -UR16 ;  /* 0x8000001056567e21 */ /* 0x000fe20008010000 */
[----:B------:R-:W-:Y:S01]  /*5770*/  FADD.FTZ R54, R57, R54 ;  /* 0x0000003639367221 */ /* 0x000fe20000010000 */
[----:B------:R-:W-:Y:S01]  /*5780*/  FMUL.FTZ R55, R51, R48 ;  /* 0x0000003033377220 */ /* 0x000fe20000410000 */
[----:B------:R-:W-:Y:S01]  /*5790*/  FADD.FTZ R52, R52, R48 ;  /* 0x0000003034347221 */ /* 0x000fe20000010000 */
[----:B------:R-:W-:Y:S01]  /*57a0*/  FFMA.FTZ R53, R48, R50, R53 ;  /* 0x0000003230357223 */ /* 0x000fe20000010035 */
[----:B------:R-:W-:Y:S01]  /*57b0*/  FFMA.FTZ R77, R58, R59, R77 ;  /* 0x0000003b3a4d7223 */ /* 0x000fe2000001004d */
[----:B------:R-:W-:-:S02]  /*57c0*/  HADD2.F32 R48, -RZ, R87.H0_H0 ;  /* 0x20000057ff307230 */ /* 0x000fc40000004100 */
[----:B------:R-:W-:Y:S01]  /*57d0*/  FMUL.FTZ R86, R86, UR17 ;  /* 0x0000001156567c20 */ /* 0x000fe20008410000 */
[----:B------:R-:W-:Y:S02]  /*57e0*/  HADD2.F32 R87, -RZ, R87.H1_H1 ;  /* 0x30000057ff577230 */ /* 0x000fe40000004100 */
[----:B------:R-:W-:Y:S01]  /*57f0*/  FADD.FTZ R54, R54, R59 ;  /* 0x0000003b36367221 */ /* 0x000fe20000010000 */
[----:B------:R-:W-:Y:S01]  /*5800*/  FFMA.FTZ R77, R50, R55, R77 ;  /* 0x00000037324d7223 */ /* 0x000fe2000001004d */
[----:B------:R-:W-:Y:S01]  /*5810*/  FADD.FTZ R50, R48, -UR16 ;  /* 0x8000001030327e21 */ /* 0x000fe20008010000 */
[----:B------:R-:W-:Y:S02]  /*5820*/  HADD2.F32 R48, -RZ, R39.H0_H0 ;  /* 0x20000027ff307230 */ /* 0x000fe40000004100 */
[----:B------:R-:W-:Y:S01]  /*5830*/  FADD.FTZ R3, R3, R87 ;  /* 0x0000005703037221 */ /* 0x000fe20000010000 */
[--C-:B------:R-:W-:Y:S02]  /*5840*/  HADD2.F32 R56, -RZ, R5.reuse.H0_H0 ;  /* 0x20000005ff387230 */ /* 0x100fe40000004100 */
[----:B------:R-:W-:Y:S01]  /*5850*/  FFMA.FTZ R4, R87, R86, R4 ;  /* 0x0000005657047223 */ /* 0x000fe20000010004 */
[----:B------:R-:W-:Y:S01]  /*5860*/  FADD.FTZ R54, R55, R54 ;  /* 0x0000003637367221 */ /* 0x000fe20000010000 */
[----:B------:R-:W-:Y:S01]  /*5870*/  FMUL.FTZ R87, R49, R87 ;  /* 0x0000005731577220 */ /* 0x000fe20000410000 */
[----:B------:R-:W-:-:S02]  /*5880*/  HADD2.F32 R5, -RZ, R5.H1_H1 ;  /* 0x30000005ff057230 */ /* 0x000fc40000004100 */
[----:B------:R-:W-:Y:S01]  /*5890*/  FMUL.FTZ R50, R50, UR17 ;  /* 0x0000001132327c20 */ /* 0x000fe20008410000 */
[----:B------:R-:W-:Y:S01]  /*58a0*/  FMUL.FTZ R55, R51, R48 ;  /* 0x0000003033377220 */ /* 0x000fe20000410000 */
[----:B------:R-:W-:Y:S01]  /*58b0*/  FADD.FTZ R54, R54, R87 ;  /* 0x0000005736367221 */ /* 0x000fe20000010000 */
[----:B------:R-:W-:Y:S01]  /*58c0*/  FFMA.FTZ R77, R86, R87, R77 ;  /* 0x00000057564d7223 */ /* 0x000fe2000001004d */
[----:B------:R-:W-:Y:S01]  /*58d0*/  FADD.FTZ R56, R56, -UR16 ;  /* 0x8000001038387e21 */ /* 0x000fe20008010000 */
[----:B------:R-:W-:Y:S02]  /*58e0*/  HADD2.F32 R57, -RZ, R6.H0_H0 ;  /* 0x20000006ff397230 */ /* 0x000fe40000004100 */
[----:B------:R-:W-:Y:S01]  /*58f0*/  FADD.FTZ R5, R5, -UR16 ;  /* 0x8000001005057e21 */ /* 0x000fe20008010000 */
[----:B------:R-:W-:Y:S01]  /*5900*/  FADD.FTZ R52, R52, R48 ;  /* 0x0000003034347221 */ /* 0x000fe20000010000 */
[----:B------:R-:W-:Y:S01]  /*5910*/  FFMA.FTZ R53, R48, R50, R53 ;  /* 0x0000003230357223 */ /* 0x000fe20000010035 */
[----:B------:R-:W-:Y:S01]  /*5920*/  FADD.FTZ R54, R55, R54 ;  /* 0x0000003637367221 */ /* 0x000fe20000010000 */
[----:B------:R-:W-:Y:S01]  /*5930*/  FFMA.FTZ R77, R50, R55, R77 ;  /* 0x00000037324d7223 */ /* 0x000fe2000001004d */
[----:B------:R-:W-:Y:S01]  /*5940*/  FMUL.FTZ R56, R56, UR17 ;  /* 0x0000001138387c20 */ /* 0x000fe20008410000 */
[----:B------:R-:W-:Y:S01]  /*5950*/  FMUL.FTZ R55, R49, R57 ;  /* 0x0000003931377220 */ /* 0x000fe20000410000 */
[----:B------:R-:W-:-:S02]  /*5960*/  HADD2.F32 R48, -RZ, R7.H0_H0 ;  /* 0x20000007ff307230 */ /* 0x000fc40000004100 */
[----:B------:R-:W-:Y:S01]  /*5970*/  FMUL.FTZ R5, R5, UR17 ;  /* 0x0000001105057c20 */ /* 0x000fe20008410000 */
[----:B------:R-:W-:Y:S02]  /*5980*/  HADD2.F32 R6, -RZ, R6.H1_H1 ;  /* 0x30000006ff067230 */ /* 0x000fe40000004100 */
[----:B------:R-:W-:Y:S01]  /*5990*/  FADD.FTZ R3, R3, R57 ;  /* 0x0000003903037221 */ /* 0x000fe20000010000 */
[----:B------:R-:W-:Y:S01]  /*59a0*/  FFMA.FTZ R4, R57, R56, R4 ;  /* 0x0000003839047223 */ /* 0x000fe20000010004 */
[----:B------:R-:W-:Y:S01]  /*59b0*/  FADD.FTZ R57, R54, R55 ;  /* 0x0000003736397221 */ /* 0x000fe20000010000 */
[----:B------:R-:W-:Y:S01]  /*59c0*/  FFMA.FTZ R56, R56, R55, R77 ;  /* 0x0000003738387223 */ /* 0x000fe2000001004d */
[----:B------:R-:W-:Y:S01]  /*59d0*/  FADD.FTZ R48, R48, -UR16 ;  /* 0x8000001030307e21 */ /* 0x000fe20008010000 */
[----:B------:R-:W-:Y:S02]  /*59e0*/  HADD2.F32 R55, -RZ, R8.H0_H0 ;  /* 0x20000008ff377230 */ /* 0x000fe40000004100 */
[----:B------:R-:W-:Y:S01]  /*59f0*/  FADD.FTZ R52, R52, R6 ;  /* 0x0000000634347221 */ /* 0x000fe20000010000 */
[----:B------:R-:W-:-:S02]  /*5a00*/  HADD2.F32 R7, -RZ, R7.H1_H1 ;  /* 0x30000007ff077230 */ /* 0x000fc40000004100 */
[----:B------:R-:W-:Y:S01]  /*5a10*/  FFMA.FTZ R53, R6, R5, R53 ;  /* 0x0000000506357223 */ /* 0x000fe20000010035 */
[----:B------:R-:W-:Y:S01]  /*5a20*/  FMUL.FTZ R6, R51, R6 ;  /* 0x0000000633067220 */ /* 0x000fe20000410000 */
[----:B------:R-:W-:Y:S01]  /*5a30*/  FMUL.FTZ R59, R48, UR17 ;  /* 0x00000011303b7c20 */ /* 0x000fe20008410000 */
[----:B------:R-:W-:Y:S02]  /*5a40*/  HADD2.F32 R8, -RZ, R8.H1_H1 ;  /* 0x30000008ff087230 */ /* 0x000fe40000004100 */
[----:B------:R-:W-:Y:S01]  /*5a50*/  FMUL.FTZ R48, R49, R55 ;  /* 0x0000003731307220 */ /* 0x000fe20000410000 */
[----:B------:R-:W-:Y:S01]  /*5a60*/  FADD.FTZ R57, R6, R57 ;  /* 0x0000003906397221 */ /* 0x000fe20000010000 */
[----:B------:R-:W-:Y:S01]  /*5a70*/  FFMA.FTZ R56, R5, R6, R56 ;  /* 0x0000000605387223 */ /* 0x000fe20000010038 */
[----:B------:R-:W-:Y:S01]  /*5a80*/  FADD.FTZ R7, R7, -UR16 ;  /* 0x8000001007077e21 */ /* 0x000fe20008010000 */
[--C-:B------:R-:W-:Y:S02]  /*5a90*/  HADD2.F32 R5, -RZ, R9.reuse.H0_H0 ;  /* 0x20000009ff057230 */ /* 0x100fe40000004100 */
[----:B------:R-:W-:Y:S01]  /*5aa0*/  FADD.FTZ R57, R57, R48 ;  /* 0x0000003039397221 */ /* 0x000fe20000010000 */
[----:B------:R-:W-:Y:S01]  /*5ab0*/  FFMA.FTZ R56, R59, R48, R56 ;  /* 0x000000303b387223 */ /* 0x000fe20000010038 */
[----:B------:R-:W-:Y:S01]  /*5ac0*/  FMUL.FTZ R7, R7, UR17 ;  /* 0x0000001107077c20 */ /* 0x000fe20008410000 */
[----:B------:R-:W-:Y:S01]  /*5ad0*/  FMUL.FTZ R6, R51, R8 ;  /* 0x0000000833067220 */ /* 0x000fe20000410000 */
[----:B------:R-:W-:-:S02]  /*5ae0*/  HADD2.F32 R9, -RZ, R9.H1_H1 ;  /* 0x30000009ff097230 */ /* 0x000fc40000004100 */
[----:B------:R-:W-:Y:S01]  /*5af0*/  FADD.FTZ R52, R52, R8 ;  /* 0x0000000834347221 */ /* 0x000fe20000010000 */
[----:B------:R-:W-:Y:S01]  /*5b00*/  FFMA.FTZ R53, R8, R7, R53 ;  /* 0x0000000708357223 */ /* 0x000fe20000010035 */
[----:B------:R-:W-:Y:S01]  /*5b10*/  FADD.FTZ R57, R6, R57 ;  /* 0x0000003906397221 */ /* 0x000fe20000010000 */
[----:B------:R-:W-:Y:S01]  /*5b20*/  FFMA.FTZ R56, R7, R6, R56 ;  /* 0x0000000607387223 */ /* 0x000fe20000010038 */
[----:B------:R-:W-:Y:S01]  /*5b30*/  FADD.FTZ R6, R5, -UR16 ;  /* 0x8000001005067e21 */ /* 0x000fe20008010000 */
[--C-:B------:R-:W-:Y:S02]  /*5b40*/  HADD2.F32 R5, -RZ, R10.reuse.H0_H0 ;  /* 0x2000000aff057230 */ /* 0x100fe40000004100 */
[----:B------:R-:W-:Y:S01]  /*5b50*/  FADD.FTZ R9, R9, -UR16 ;  /* 0x8000001009097e21 */ /* 0x000fe20008010000 */
[----:B------:R-:W-:Y:S02]  /*5b60*/  HADD2.F32 R8, -RZ, R11.H0_H0 ;  /* 0x2000000bff087230 */ /* 0x000fe40000004100 */
[----:B------:R-:W-:Y:S01]  /*5b70*/  FADD.FTZ R3, R3, R55 ;  /* 0x0000003703037221 */ /* 0x000fe20000010000 */
[----:B------:R-:W-:Y:S01]  /*5b80*/  FFMA.FTZ R4, R55, R59, R4 ;  /* 0x0000003b37047223 */ /* 0x000fe20000010004 */
[----:B------:R-:W-:Y:S01]  /*5b90*/  FMUL.FTZ R7, R6, UR17 ;  /* 0x0000001106077c20 */ /* 0x000fe20008410000 */
[----:B------:R-:W-:-:S02]  /*5ba0*/  HADD2.F32 R10, -RZ, R10.H1_H1 ;  /* 0x3000000aff0a7230 */ /* 0x000fc40000004100 */
[----:B------:R-:W-:Y:S01]  /*5bb0*/  FMUL.FTZ R6, R49, R5 ;  /* 0x0000000531067220 */ /* 0x000fe20000410000 */
[----:B------:R-:W-:Y:S01]  /*5bc0*/  FMUL.FTZ R9, R9, UR17 ;  /* 0x0000001109097c20 */ /* 0x000fe20008410000 */
[----:B------:R-:W-:Y:S01]  /*5bd0*/  FADD.FTZ R8, R8, -UR16 ;  /* 0x8000001008087e21 */ /* 0x000fe20008010000 */
[----:B------:R-:W-:Y:S01]  /*5be0*/  FADD.FTZ R3, R3, R5 ;  /* 0x0000000503037221 */ /* 0x000fe20000010000 */
[----:B------:R-:W-:Y:S01]  /*5bf0*/  FFMA.FTZ R4, R5, R7, R4 ;  /* 0x0000000705047223 */ /* 0x000fe20000010004 */
[----:B------:R-:W-:Y:S02]  /*5c00*/  HADD2.F32 R11, -RZ, R11.H1_H1 ;  /* 0x3000000bff0b7230 */ /* 0x000fe40000004100 */
[----:B------:R-:W-:Y:S01]  /*5c10*/  FFMA.FTZ R56, R7, R6, R56 ;  /* 0x0000000607387223 */ /* 0x000fe20000010038 */
[----:B------:R-:W-:Y:S02]  /*5c20*/  HADD2.F32 R5, -RZ, R12.H0_H0 ;  /* 0x2000000cff057230 */ /* 0x000fe40000004100 */
[----:B------:R-:W-:Y:S01]  /*5c30*/  FADD.FTZ R52, R52, R10 ;  /* 0x0000000a34347221 */ /* 0x000fe20000010000 */
[----:B------:R-:W-:Y:S01]  /*5c40*/  FFMA.FTZ R53, R10, R9, R53 ;  /* 0x000000090a357223 */ /* 0x000fe20000010035 */
[----:B------:R-:W-:Y:S01]  /*5c50*/  FMUL.FTZ R7, R8, UR17 ;  /* 0x0000001108077c20 */ /* 0x000fe20008410000 */
[----:B------:R-:W-:Y:S01]  /*5c60*/  FMUL.FTZ R10, R51, R10 ;  /* 0x0000000a330a7220 */ /* 0x000fe20000410000 */
[----:B------:R-:W-:Y:S01]  /*5c70*/  FADD.FTZ R57, R57, R6 ;  /* 0x0000000639397221 */ /* 0x000fe20000010000 */
[----:B------:R-:W-:Y:S01]  /*5c80*/  FADD.FTZ R11, R11, -UR16 ;  /* 0x800000100b0b7e21 */ /* 0x000fe20008010000 */
[----:B------:R-:W-:Y:S01]  /*5c90*/  FMUL.FTZ R6, R49, R5 ;  /* 0x0000000531067220 */ /* 0x000fe20000410000 */
[----:B------:R-:W-:Y:S01]  /*5ca0*/  FADD.FTZ R3, R3, R5 ;  /* 0x0000000503037221 */ /* 0x000fe20000010000 */
[----:B------:R-:W-:Y:S01]  /*5cb0*/  FFMA.FTZ R4, R5, R7, R4 ;  /* 0x0000000705047223 */ /* 0x000fe20000010004 */
[----:B------:R-:W-:Y:S01]  /*5cc0*/  FADD.FTZ R57, R10, R57 ;  /* 0x000000390a397221 */ /* 0x000fe20000010000 */
        /* <DEDUP_REMOVED lines=9> */
[----:B------:R-:W-:Y:S01]  /*5d60*/  FFMA.FTZ R53, R12, R11, R53 ;  /* 0x0000000b0c357223 */ /* 0x000fe20000010035 */
[----:B------:R-:W-:-:S02]  /*5d70*/  HADD2.F32 R13, -RZ, R13.H1_H1 ;  /* 0x3000000dff0d7230 */ /* 0x000fc40000004100 */
[----:B------:R-:W-:Y:S01]  /*5d80*/  FMUL.FTZ R12, R51, R12 ;  /* 0x0000000c330c7220 */ /* 0x000fe20000410000 */
[----:B------:R-:W-:Y:S01]  /*5d90*/  FMUL.FTZ R7, R6, UR17 ;  /* 0x0000001106077c20 */ /* 0x000fe20008410000 */
[----:B------:R-:W-:Y:S01]  /*5da0*/  FMUL.FTZ R6, R49, R5 ;  /* 0x0000000531067220 */ /* 0x000fe20000410000 */
[----:B------:R-:W-:Y:S02]  /*5db0*/  HADD2.F32 R14, -RZ, R14.H1_H1 ;  /* 0x3000000eff0e7230 */ /* 0x000fe40000004100 */
[----:B------:R-:W-:Y:S01]  /*5dc0*/  FADD.FTZ R57, R12, R57 ;  /* 0x000000390c397221 */ /* 0x000fe20000010000 */
[----:B------:R-:W-:Y:S01]  /*5dd0*/  FFMA.FTZ R56, R11, R12, R56 ;  /* 0x0000000c0b387223 */ /* 0x000fe20000010038 */
[----:B------:R-:W-:Y:S01]  /*5de0*/  FADD.FTZ R13, R13, -UR16 ;  /* 0x800000100d0d7e21 */ /* 0x000fe20008010000 */
[----:B------:R-:W-:Y:S01]  /*5df0*/  FADD.FTZ R3, R3, R5 ;  /* 0x0000000503037221 */ /* 0x000fe20000010000 */
[----:B------:R-:W-:Y:S01]  /*5e00*/  FFMA.FTZ R4, R5, R7, R4 ;  /* 0x0000000705047223 */ /* 0x000fe20000010004 */
[----:B------:R-:W-:Y:S01]  /*5e10*/  FADD.FTZ R57, R57, R6 ;  /* 0x0000000639397221 */ /* 0x000fe20000010000 */
[----:B------:R-:W-:Y:S01]  /*5e20*/  FFMA.FTZ R56, R7, R6, R56 ;  /* 0x0000000607387223 */ /* 0x000fe20000010038 */
[----:B------:R-:W-:Y:S01]  /*5e30*/  FMUL.FTZ R13, R13, UR17 ;  /* 0x000000110d0d7c20 */ /* 0x000fe20008410000 */
[----:B------:R-:W-:-:S02]  /*5e40*/  HADD2.F32 R5, -RZ, R15.H0_H0 ;  /* 0x2000000fff057230 */ /* 0x000fc40000004100 */
[----:B------:R-:W-:Y:S01]  /*5e50*/  FMUL.FTZ R6, R51, R14 ;  /* 0x0000000e33067220 */ /* 0x000fe20000410000 */
[----:B------:R-:W-:Y:S02]  /*5e60*/  HADD2.F32 R15, -RZ, R15.H1_H1 ;  /* 0x3000000fff0f7230 */ /* 0x000fe40000004100 */
[----:B------:R-:W-:Y:S01]  /*5e70*/  FADD.FTZ R52, R52, R14 ;  /* 0x0000000e34347221 */ /* 0x000fe20000010000 */
[----:B------:R-:W-:Y:S02]  /*5e80*/  HADD2.F32 R8, -RZ, R17.H0_H0 ;  /* 0x20000011ff087230 */ /* 0x000fe40000004100 */
[----:B------:R-:W-:Y:S01]  /*5e90*/  FADD.FTZ R57, R6, R57 ;  /* 0x0000003906397221 */ /* 0x000fe20000010000 */
[----:B------:R-:W-:Y:S01]  /*5ea0*/  FFMA.FTZ R56, R13, R6, R56 ;  /* 0x000000060d387223 */ /* 0x000fe20000010038 */
[----:B------:R-:W-:Y:S01]  /*5eb0*/  FADD.FTZ R6, R5, -UR16 ;  /* 0x8000001005067e21 */ /* 0x000fe20008010000 */
[--C-:B------:R-:W-:Y:S02]  /*5ec0*/  HADD2.F32 R5, -RZ, R16.reuse.H0_H0 ;  /* 0x20000010ff057230 */ /* 0x100fe40000004100 */
[----:B------:R-:W-:Y:S01]  /*5ed0*/  FADD.FTZ R15, R15, -UR16 ;  /* 0x800000100f0f7e21 */ /* 0x000fe20008010000 */
[----:B------:R-:W-:-:S02]  /*5ee0*/  HADD2.F32 R16, -RZ, R16.H1_H1 ;  /* 0x30000010ff107230 */ /* 0x000fc40000004100 */
[----:B------:R-:W-:Y:S01]  /*5ef0*/  FMUL.FTZ R7, R6, UR17 ;  /* 0x0000001106077c20 */ /* 0x000fe20008410000 */
[----:B------:R-:W-:Y:S01]  /*5f00*/  FFMA.FTZ R53, R14, R13, R53 ;  /* 0x0000000d0e357223 */ /* 0x000fe20000010035 */
[----:B------:R-:W-:Y:S01]  /*5f10*/  FMUL.FTZ R6, R49, R5 ;  /* 0x0000000531067220 */ /* 0x000fe20000410000 */
[----:B------:R-:W-:Y:S01]  /*5f20*/  FMUL.FTZ R15, R15, UR17 ;  /* 0x000000110f0f7c20 */ /* 0x000fe20008410000 */
[----:B------:R-:W-:Y:S01]  /*5f30*/  FADD.FTZ R8, R8, -UR16 ;  /* 0x8000001008087e21 */ /* 0x000fe20008010000 */
[----:B------:R-:W-:Y:S01]  /*5f40*/  FADD.FTZ R3, R3, R5 ;  /* 0x0000000503037221 */ /* 0x000fe20000010000 */
[----:B------:R-:W-:Y:S01]  /*5f50*/  FFMA.FTZ R4, R5, R7, R4 ;  /* 0x0000000705047223 */ /* 0x000fe20000010004 */
[----:B------:R-:W-:Y:S02]  /*5f60*/  HADD2.F32 R17, -RZ, R17.H1_H1 ;  /* 0x30000011ff117230 */ /* 0x000fe40000004100 */
[----:B------:R-:W-:Y:S01]  /*5f70*/  FFMA.FTZ R56, R7, R6, R56 ;  /* 0x0000000607387223 */ /* 0x000fe20000010038 */
[----:B------:R-:W-:-:S02]  /*5f80*/  HADD2.F32 R5, -RZ, R18.H0_H0 ;  /* 0x20000012ff057230 */ /* 0x000fc40000004100 */
        /* <DEDUP_REMOVED lines=145> */
[----:B------:R-:W-:Y:S02]  /*68a0*/  HADD2.F32 R8, -RZ, R45.H1_H1 ;  /* 0x3000002dff087230 */ /* 0x000fe40000004100 */
[----:B------:R-:W-:Y:S01]  /*68b0*/  FADD.FTZ R57, R6, R57 ;  /* 0x0000003906397221 */ /* 0x000fe20000010000 */
[----:B------:R-:W-:Y:S01]  /*68c0*/  FFMA.FTZ R56, R31, R6, R56 ;  /* 0x000000061f387223 */ /* 0x000fe20000010038 */
[----:B------:R-:W-:Y:S01]  /*68d0*/  FADD.FTZ R6, R5, -UR16 ;  /* 0x8000001005067e21 */ /* 0x000fe20008010000 */
[--C-:B------:R-:W-:Y:S02]  /*68e0*/  HADD2.F32 R5, -RZ, R38.reuse.H0_H0 ;  /* 0x20000026ff057230 */ /* 0x100fe40000004100 */
[----:B------:R-:W-:Y:S01]  /*68f0*/  FADD.FTZ R33, R33, -UR16 ;  /* 0x8000001021217e21 */ /* 0x000fe20008010000 */
[----:B------:R-:W-:-:S02]  /*6900*/  HADD2.F32 R38, -RZ, R38.H1_H1 ;  /* 0x30000026ff267230 */ /* 0x000fc40000004100 */
[----:B------:R-:W-:Y:S01]  /*6910*/  FMUL.FTZ R7, R6, UR17 ;  /* 0x0000001106077c20 */ /* 0x000fe20008410000 */
[----:B------:R-:W-:Y:S01]  /*6920*/  FADD.FTZ R8, R8, -UR16 ;  /* 0x8000001008087e21 */ /* 0x000fe20008010000 */
[----:B------:R-:W-:Y:S01]  /*6930*/  FMUL.FTZ R6, R49, R5 ;  /* 0x0000000531067220 */ /* 0x000fe20000410000 */
[----:B------:R-:W-:Y:S01]  /*6940*/  FADD.FTZ R3, R3, R5 ;  /* 0x0000000503037221 */ /* 0x000fe20000010000 */
[----:B------:R-:W-:Y:S01]  /*6950*/  FFMA.FTZ R4, R5, R7, R4 ;  /* 0x0000000705047223 */ /* 0x000fe20000010004 */
[----:B------:R-:W-:Y:S01]  /*6960*/  FFMA.FTZ R53, R32, R31, R53 ;  /* 0x0000001f20357223 */ /* 0x000fe20000010035 */
[----:B------:R-:W-:Y:S01]  /*6970*/  FMUL.FTZ R33, R33, UR17 ;  /* 0x0000001121217c20 */ /* 0x000fe20008410000 */
[----:B------:R-:W-:Y:S01]  /*6980*/  FFMA.FTZ R56, R7, R6, R56 ;  /* 0x0000000607387223 */ /* 0x000fe20000010038 */
[----:B------:R-:W-:Y:S02]  /*6990*/  HADD2.F32 R5, -RZ, R89.H0_H0 ;  /* 0x20000059ff057230 */ /* 0x000fe40000004100 */
[----:B------:R-:W-:Y:S01]  /*69a0*/  FMUL.FTZ R9, R8, UR17 ;  /* 0x0000001108097c20 */ /* 0x000fe20008410000 */
[----:B------:R-:W-:-:S02]  /*69b0*/  HADD2.F32 R7, -RZ, R88.H1_H1 ;  /* 0x30000058ff077230 */ /* 0x000fc40000004100 */
[----:B------:R-:W-:Y:S01]  /*69c0*/  FADD.FTZ R52, R52, R38 ;  /* 0x0000002634347221 */ /* 0x000fe20000010000 */
[----:B------:R-:W-:Y:S01]  /*69d0*/  FFMA.FTZ R53, R38, R33, R53 ;  /* 0x0000002126357223 */ /* 0x000fe20000010035 */
[----:B------:R-:W-:Y:S01]  /*69e0*/  FMUL.FTZ R38, R51, R38 ;  /* 0x0000002633267220 */ /* 0x000fe20000410000 */
[----:B------:R-:W-:Y:S01]  /*69f0*/  FADD.FTZ R57, R57, R6 ;  /* 0x0000000639397221 */ /* 0x000fe20000010000 */
[----:B------:R-:W-:Y:S01]  /*6a00*/  FADD.FTZ R5, R5, -UR16 ;  /* 0x8000001005057e21 */ /* 0x000fe20008010000 */
[----:B------:R-:W-:Y:S01]  /*6a10*/  FMUL.FTZ R6, R49, R7 ;  /* 0x0000000731067220 */ /* 0x000fe20000410000 */
[----:B------:R-:W-:Y:S01]  /*6a20*/  FADD.FTZ R3, R3, R7 ;  /* 0x0000000703037221 */ /* 0x000fe20000010000 */
[----:B------:R-:W-:Y:S02]  /*6a30*/  HADD2.F32 R8, -RZ, R42.H0_H0 ;  /* 0x2000002aff087230 */ /* 0x000fe40000004100 */
[----:B------:R-:W-:Y:S01]  /*6a40*/  FFMA.FTZ R7, R7, R9, R4 ;  /* 0x0000000907077223 */ /* 0x000fe20000010004 */
[----:B------:R-:W-:-:S02]  /*6a50*/  HADD2.F32 R4, -RZ, R91.H0_H0 ;  /* 0x2000005bff047230 */ /* 0x000fc40000004100 */
[----:B------:R-:W-:Y:S01]  /*6a60*/  FADD.FTZ R57, R38, R57 ;  /* 0x0000003926397221 */ /* 0x000fe20000010000 */
[----:B------:R-:W-:Y:S01]  /*6a70*/  FFMA.FTZ R56, R33, R38, R56 ;  /* 0x0000002621387223 */ /* 0x000fe20000010038 */
[----:B------:R-:W-:Y:S01]  /*6a80*/  FMUL.FTZ R5, R5, UR17 ;  /* 0x0000001105057c20 */ /* 0x000fe20008410000 */
[----:B------:R-:W-:Y:S01]  /*6a90*/  FADD.FTZ R8, R8, -UR16 ;  /* 0x8000001008087e21 */ /* 0x000fe20008010000 */
[----:B------:R-:W-:Y:S02]  /*6aa0*/  HADD2.F32 R88, -RZ, R88.H0_H0 ;  /* 0x20000058ff587230 */ /* 0x000fe40000004100 */
[----:B------:R-:W-:Y:S01]  /*6ab0*/  FADD.FTZ R57, R57, R6 ;  /* 0x0000000639397221 */ /* 0x000fe20000010000 */
[----:B------:R-:W-:Y:S01]  /*6ac0*/  FFMA.FTZ R56, R9, R6, R56 ;  /* 0x0000000609387223 */ /* 0x000fe20000010038 */
[----:B------:R-:W-:Y:S01]  /*6ad0*/  FADD.FTZ R52, R52, R4 ;  /* 0x0000000434347221 */ /* 0x000fe20000010000 */
[----:B------:R-:W-:Y:S01]  /*6ae0*/  FFMA.FTZ R53, R4, R5, R53 ;  /* 0x0000000504357223 */ /* 0x000fe20000010035 */
[----:B------:R-:W-:-:S02]  /*6af0*/  HADD2.F32 R6, -RZ, R47.H1_H1 ;  /* 0x3000002fff067230 */ /* 0x000fc40000004100 */
[----:B------:R-:W-:Y:S01]  /*6b00*/  FMUL.FTZ R4, R51, R4 ;  /* 0x0000000433047220 */ /* 0x000fe20000410000 */
[----:B------:R-:W-:Y:S01]  /*6b10*/  FMUL.FTZ R9, R8, UR17 ;  /* 0x0000001108097c20 */ /* 0x000fe20008410000 */
[----:B------:R-:W-:Y:S01]  /*6b20*/  FADD.FTZ R88, R88, -UR16 ;  /* 0x8000001058587e21 */ /* 0x000fe20008010000 */
[----:B------:R-:W-:Y:S02]  /*6b30*/  HADD2.F32 R10, -RZ, R44.H1_H1 ;  /* 0x3000002cff0a7230 */ /* 0x000fe40000004100 */
[----:B------:R-:W-:Y:S01]  /*6b40*/  FADD.FTZ R57, R4, R57 ;  /* 0x0000003904397221 */ /* 0x000fe20000010000 */
[----:B------:R-:W-:Y:S01]  /*6b50*/  FFMA.FTZ R56, R5, R4, R56 ;  /* 0x0000000405387223 */ /* 0x000fe20000010038 */
[----:B------:R-:W-:Y:S01]  /*6b60*/  FADD.FTZ R3, R3, R6 ;  /* 0x0000000603037221 */ /* 0x000fe20000010000 */
[----:B------:R-:W-:Y:S01]  /*6b70*/  FFMA.FTZ R7, R6, R9, R7 ;  /* 0x0000000906077223 */ /* 0x000fe20000010007 */
[----:B------:R-:W-:Y:S02]  /*6b80*/  HADD2.F32 R4, -RZ, R47.H0_H0 ;  /* 0x2000002fff047230 */ /* 0x000fe40000004100 */
[----:B------:R-:W-:Y:S01]  /*6b90*/  FMUL.FTZ R6, R49, R6 ;  /* 0x0000000631067220 */ /* 0x000fe20000410000 */
[----:B------:R-:W-:Y:S01]  /*6ba0*/  FMUL.FTZ R88, R88, UR17 ;  /* 0x0000001158587c20 */ /* 0x000fe20008410000 */
[----:B------:R-:W-:Y:S01]  /*6bb0*/  FADD.FTZ R10, R10, -UR16 ;  /* 0x800000100a0a7e21 */ /* 0x000fe20008010000 */
[----:B------:R-:W-:-:S02]  /*6bc0*/  HADD2.F32 R39, -RZ, R39.H1_H1 ;  /* 0x30000027ff277230 */ /* 0x000fc40000004100 */
[----:B------:R-:W-:Y:S01]  /*6bd0*/  FADD.FTZ R8, R57, R6 ;  /* 0x0000000639087221 */ /* 0x000fe20000010000 */
[----:B------:R-:W-:Y:S01]  /*6be0*/  FFMA.FTZ R9, R9, R6, R56 ;  /* 0x0000000609097223 */ /* 0x000fe20000010038 */
[----:B------:R-:W-:Y:S01]  /*6bf0*/  FMUL.FTZ R5, R51, R4 ;  /* 0x0000000433057220 */ /* 0x000fe20000410000 */
[----:B------:R-:W-:Y:S01]  /*6c00*/  FADD.FTZ R52, R52, R4 ;  /* 0x0000000434347221 */ /* 0x000fe20000010000 */
[----:B------:R-:W-:Y:S01]  /*6c10*/  FFMA.FTZ R53, R4, R88, R53 ;  /* 0x0000005804357223 */ /* 0x000fe20000010035 */
[----:B------:R-:W-:Y:S02]  /*6c20*/  HADD2.F32 R6, -RZ, R40.H0_H0 ;  /* 0x20000028ff067230 */ /* 0x000fe40000004100 */
[----:B------:R-:W-:Y:S01]  /*6c30*/  FADD.FTZ R8, R5, R8 ;  /* 0x0000000805087221 */ /* 0x000fe20000010000 */
[--C-:B------:R-:W-:Y:S02]  /*6c40*/  HADD2.F32 R4, -RZ, R46.reuse.H1_H1 ;  /* 0x3000002eff047230 */ /* 0x100fe40000004100 */
[----:B------:R-:W-:Y:S01]  /*6c50*/  FFMA.FTZ R9, R88, R5, R9 ;  /* 0x0000000558097223 */ /* 0x000fe20000010009 */
[----:B------:R-:W-:-:S02]  /*6c60*/  HADD2.F32 R46, -RZ, R46.H0_H0 ;  /* 0x2000002eff2e7230 */ /* 0x000fc40000004100 */
[----:B------:R-:W-:Y:S01]  /*6c70*/  FADD.FTZ R6, R6, -UR16 ;  /* 0x8000001006067e21 */ /* 0x000fe20008010000 */
[----:B------:R-:W-:Y:S02]  /*6c80*/  HADD2.F32 R44, -RZ, R44.H0_H0 ;  /* 0x2000002cff2c7230 */ /* 0x000fe40000004100 */
[----:B------:R-:W-:Y:S01]  /*6c90*/  FADD.FTZ R5, R4, -UR16 ;  /* 0x8000001004057e21 */ /* 0x000fe20008010000 */
[----:B------:R-:W-:Y:S02]  /*6ca0*/  HADD2.F32 R4, -RZ, R90.H1_H1 ;  /* 0x3000005aff047230 */ /* 0x000fe40000004100 */
[----:B------:R-:W-:Y:S01]  /*6cb0*/  FMUL.FTZ R6, R6, UR17 ;  /* 0x0000001106067c20 */ /* 0x000fe20008410000 */
[----:B------:R-:W-:Y:S01]  /*6cc0*/  FMUL.FTZ R11, R49, R46 ;  /* 0x0000002e310b7220 */ /* 0x000fe20000410000 */
[----:B------:R-:W-:Y:S01]  /*6cd0*/  FMUL.FTZ R5, R5, UR17 ;  /* 0x0000001105057c20 */ /* 0x000fe20008410000 */
[----:B------:R-:W-:Y:S01]  /*6ce0*/  FADD.FTZ R3, R3, R46 ;  /* 0x0000002e03037221 */ /* 0x000fe20000010000 */
[----:B------:R-:W-:Y:S01]  /*6cf0*/  FFMA.FTZ R7, R46, R6, R7 ;  /* 0x000000062e077223 */ /* 0x000fe20000010007 */
[----:B------:R-:W-:Y:S01]  /*6d00*/  FADD.FTZ R52, R52, R4 ;  /* 0x0000000434347221 */ /* 0x000fe20000010000 */
[----:B------:R-:W-:Y:S01]  /*6d10*/  FFMA.FTZ R53, R4, R5, R53 ;  /* 0x0000000504357223 */ /* 0x000fe20000010035 */
[----:B------:R-:W-:Y:S01]  /*6d20*/  FADD.FTZ R13, R8, R11 ;  /* 0x0000000b080d7221 */ /* 0x000fe20000010000 */
[----:B------:R-:W-:Y:S01]  /*6d30*/  FMUL.FTZ R4, R51, R4 ;  /* 0x0000000433047220 */ /* 0x000fe20000410000 */
[----:B------:R-:W-:Y:S01]  /*6d40*/  FFMA.FTZ R6, R6, R11, R9 ;  /* 0x0000000b06067223 */ /* 0x000fe20000010009 */
[----:B------:R-:W-:-:S02]  /*6d50*/  HADD2.F32 R8, -RZ, R45.H0_H0 ;  /* 0x2000002dff087230 */ /* 0x000fc40000004100 */
[----:B------:R-:W-:Y:S01]  /*6d60*/  FADD.FTZ R39, R39, -UR16 ;  /* 0x8000001027277e21 */ /* 0x000fe20008010000 */
[----:B------:R-:W-:Y:S01]  /*6d70*/  FADD.FTZ R13, R4, R13 ;  /* 0x0000000d040d7221 */ /* 0x000fe20000010000 */
[----:B------:R-:W-:Y:S01]  /*6d80*/  FFMA.FTZ R6, R5, R4, R6 ;  /* 0x0000000405067223 */ /* 0x000fe20000010006 */
[----:B------:R-:W-:Y:S01]  /*6d90*/  FMUL.FTZ R5, R10, UR17 ;  /* 0x000000110a057c20 */ /* 0x000fe20008410000 */
[----:B------:R-:W-:Y:S01]  /*6da0*/  FMUL.FTZ R4, R49, R8 ;  /* 0x0000000831047220 */ /* 0x000fe20000410000 */
[----:B------:R-:W-:Y:S01]  /*6db0*/  FADD.FTZ R3, R3, R8 ;  /* 0x0000000803037221 */ /* 0x000fe20000010000 */
[----:B------:R-:W-:Y:S01]  /*6dc0*/  FMUL.FTZ R39, R39, UR17 ;  /* 0x0000001127277c20 */ /* 0x000fe20008410000 */
[----:B------:R-:W-:Y:S01]  /*6dd0*/  FFMA.FTZ R7, R8, R5, R7 ;  /* 0x0000000508077223 */ /* 0x000fe20000010007 */
[----:B------:R-:W-:Y:S01]  /*6de0*/  FFMA.FTZ R6, R5, R4, R6 ;  /* 0x0000000405067223 */ /* 0x000fe20000010006 */
[--C-:B------:R-:W-:Y:S02]  /*6df0*/  HADD2.F32 R5, -RZ, R43.reuse.H1_H1 ;  /* 0x3000002bff057230 */ /* 0x100fe40000004100 */
[----:B------:R-:W-:Y:S01]  /*6e00*/  FADD.FTZ R13, R13, R4 ;  /* 0x000000040d0d7221 */ /* 0x000fe20000010000 */
[----:B------:R-:W-:-:S02]  /*6e10*/  HADD2.F32 R8, -RZ, R43.H0_H0 ;  /* 0x2000002bff087230 */ /* 0x000fc40000004100 */
[----:B------:R-:W-:Y:S01]  /*6e20*/  FMUL.FTZ R4, R51, R44 ;  /* 0x0000002c33047220 */ /* 0x000fe20000410000 */
[----:B------:R-:W-:Y:S02]  /*6e30*/  HADD2.F32 R42, -RZ, R42.H1_H1 ;  /* 0x3000002aff2a7230 */ /* 0x000fe40000004100 */
[----:B------:R-:W-:Y:S01]  /*6e40*/  FADD.FTZ R5, R5, -UR16 ;  /* 0x8000001005057e21 */ /* 0x000fe20008010000 */
[----:B------:R-:W-:Y:S02]  /*6e50*/  HADD2.F32 R90, -RZ, R90.H0_H0 ;  /* 0x2000005aff5a7230 */ /* 0x000fe40000004100 */
[----:B------:R-:W-:Y:S01]  /*6e60*/  FADD.FTZ R13, R4, R13 ;  /* 0x0000000d040d7221 */ /* 0x000fe20000010000 */
[----:B------:R-:W-:Y:S01]  /*6e70*/  FFMA.FTZ R6, R39, R4, R6 ;  /* 0x0000000427067223 */ /* 0x000fe20000010006 */
[----:B------:R-:W-:Y:S01]  /*6e80*/  FMUL.FTZ R4, R49, R8 ;  /* 0x0000000831047220 */ /* 0x000fe20000410000 */
[----:B------:R-:W-:Y:S01]  /*6e90*/  FMUL.FTZ R5, R5, UR17 ;  /* 0x0000001105057c20 */ /* 0x000fe20008410000 */
[----:B------:R-:W-:Y:S01]  /*6ea0*/  FADD.FTZ R42, R42, -UR16 ;  /* 0x800000102a2a7e21 */ /* 0x000fe20008010000 */
[----:B------:R-:W-:-:S02]  /*6eb0*/  HADD2.F32 R40, -RZ, R40.H1_H1 ;  /* 0x30000028ff287230 */ /* 0x000fc40000004100 */
[----:B------:R-:W-:Y:S01]  /*6ec0*/  FADD.FTZ R10, R13, R4 ;  /* 0x000000040d0a7221 */ /* 0x000fe20000010000 */
[----:B------:R-:W-:Y:S01]  /*6ed0*/  FFMA.FTZ R11, R5, R4, R6 ;  /* 0x00000004050b7223 */ /* 0x000fe20000010006 */
[--C-:B------:R-:W-:Y:S02]  /*6ee0*/  HADD2.F32 R4, -RZ, R41.reuse.H1_H1 ;  /* 0x30000029ff047230 */ /* 0x100fe40000004100 */
[----:B------:R-:W-:Y:S01]  /*6ef0*/  FMUL.FTZ R9, R51, R90 ;  /* 0x0000005a33097220 */ /* 0x000fe20000410000 */
[----:B------:R-:W-:Y:S01]  /*6f00*/  FMUL.FTZ R42, R42, UR17 ;  /* 0x000000112a2a7c20 */ /* 0x000fe20008410000 */
[----:B------:R-:W-:Y:S02]  /*6f10*/  HADD2.F32 R41, -RZ, R41.H0_H0 ;  /* 0x20000029ff297230 */ /* 0x000fe40000004100 */
[----:B------:R-:W-:Y:S01]  /*6f20*/  FADD.FTZ R40, R40, -UR16 ;  /* 0x8000001028287e21 */ /* 0x000fe20008010000 */
[----:B------:R-:W-:Y:S01]  /*6f30*/  FADD.FTZ R10, R9, R10 ;  /* 0x0000000a090a7221 */ /* 0x000fe20000010000 */
[----:B------:R-:W-:Y:S01]  /*6f40*/  FFMA.FTZ R11, R42, R9, R11 ;  /* 0x000000092a0b7223 */ /* 0x000fe2000001000b */
[----:B------:R-:W-:-:S02]  /*6f50*/  HADD2.F32 R12, -RZ, R89.H1_H1 ;  /* 0x30000059ff0c7230 */ /* 0x000fc40000004100 */
        /* <DEDUP_REMOVED lines=20> */
.L_x_940:
        /* <DEDUP_REMOVED lines=11> */
[--C-:B------:R-:W-:Y:S01]  /*7150*/  FFMA.FTZ R55, R49, R4, R0.reuse ;  /* 0x0000000431377223 */ /* 0x100fe20000010000 */
[----:B------:R-:W-:Y:S01]  /*7160*/  FMUL.FTZ R3, R3, UR17 ;  /* 0x0000001103037c20 */ /* 0x000fe20008410000 */
[----:B------:R-:W-:Y:S01]  /*7170*/  FFMA.FTZ R50, R49, R75, R0 ;  /* 0x0000004b31327223 */ /* 0x000fe20000010000 */
[----:B------:R-:W-:Y:S01]  /*7180*/  FMUL.FTZ R69, R69, UR17 ;  /* 0x0000001145457c20 */ /* 0x000fe20008410000 */
[----:B------:R-:W-:Y:S01]  /*7190*/  FMUL.FTZ R68, R55, -1.4426950216293334961 ;  /* 0xbfb8aa3b37447820 */ /* 0x000fe20000410000 */
[C-C-:B------:R-:W-:Y:S01]  /*71a0*/  FFMA.FTZ R54, R51.reuse, R3, R2.reuse ;  /* 0x0000000333367223 */ /* 0x140fe20000010002 */
        /* <DEDUP_REMOVED lines=33> */
[----:B------:R-:W-:Y:S02]  /*73c0*/  HADD2.F32 R97, -RZ, R14.H0_H0 ;  /* 0x2000000eff617230 */ /* 0x000fe40000004100 */
[----:B------:R-:W-:Y:S01]  /*73d0*/  FADD.FTZ R63, R63, -UR16 ;  /* 0x800000103f3f7e21 */ /* 0x000fe20008010000 */
[----:B------:R-:W-:-:S02]  /*73e0*/  FMUL.FTZ R64, R64, UR17 ;  /* 0x0000001140407c20 */ /* 0x000fc40008410000 */
[----:B------:R-:W0:Y:S01]  /*73f0*/  MUFU.RCP R66, R66 ;  /* 0x0000004200427308 */ /* 0x000e220000001000 */
[----:B--2---:R-:W-:Y:S02]  /*7400*/  HADD2.F32 R48, -RZ, R95.H0_H0 ;  /* 0x2000005fff307230 */ /* 0x004fe40000004100 */
[----:B------:R-:W-:-:S03]  /*7410*/  FMUL.FTZ R63, R63, UR17 ;  /* 0x000000113f3f7c20 */ /* 0x000fc60008410000 */
[----:B-1----:R-:W-:Y:S01]  /*7420*/  FMUL.FTZ R48, R48, R68 ;  /* 0x0000004430307220 */ /* 0x002fe20000410000 */
[----:B------:R-:W-:Y:S01]  /*7430*/  FADD.FTZ R68, -R68, 1 ;  /* 0x3f80000044447421 */ /* 0x000fe20000010100 */
[----:B------:R-:W1:Y:S01]  /*7440*/  MUFU.RCP R74, R74 ;  /* 0x0000004a004a7308 */ /* 0x000e620000001000 */
[----:B---3--:R-:W-:Y:S02]  /*7450*/  FMUL.FTZ R60, R60, R76 ;  /* 0x0000004c3c3c7220 */ /* 0x008fe40000410000 */
[----:B------:R-:W-:Y:S01]  /*7460*/  FFMA.FTZ R68, R55, R68, 1 ;  /* 0x3f80000037447423 */ /* 0x000fe20000010044 */
[----:B------:R-:W-:Y:S01]  /*7470*/  FFMA.FTZ R55, R51, R73, R2 ;  /* 0x0000004933377223 */ /* 0x000fe20000010002 */
[----:B------:R-:W-:Y:S02]  /*7480*/  FADD.FTZ R76, -R76, 1 ;  /* 0x3f8000004c4c7421 */ /* 0x000fe40000010100 */
[----:B------:R-:W-:Y:S01]  /*7490*/  FMUL.FTZ R68, R48, R68 ;  /* 0x0000004430447220 */ /* 0x000fe20000410000 */
[----:B------:R-:W2:Y:S01]  /*74a0*/  MUFU.RCP R83, R83 ;  /* 0x0000005300537308 */ /* 0x000ea20000001000 */
[----:B------:R-:W-:Y:S01]  /*74b0*/  FMUL.FTZ R82, R55, -1.4426950216293334961 ;  /* 0xbfb8aa3b37527820 */ /* 0x000fe20000410000 */
[----:B0-----:R-:W-:Y:S01]  /*74c0*/  FMUL.FTZ R56, R56, R66 ;  /* 0x0000004238387220 */ /* 0x001fe20000410000 */
[----:B------:R-:W-:Y:S01]  /*74d0*/  FADD.FTZ R66, -R66, 1 ;  /* 0x3f80000042427421 */ /* 0x000fe20000010100 */
[----:B------:R-:W-:Y:S01]  /*74e0*/  FFMA.FTZ R76, R54, R76, 1 ;  /* 0x3f800000364c7423 */ /* 0x000fe2000001004c */
[----:B------:R-:W-:Y:S01]  /*74f0*/  FFMA.FTZ R54, R49, R65, R0 ;  /* 0x0000004131367223 */ /* 0x000fe20000010000 */
[----:B------:R-:W-:-:S02]  /*7500*/  HADD2.F32 R48, -RZ, R62.H1_H1 ;  /* 0x3000003eff307230 */ /* 0x000fc40000004100 */
[----:B------:R-:W-:Y:S01]  /*7510*/  FFMA.FTZ R66, R50, R66, 1 ;  /* 0x3f80000032427423 */ /* 0x000fe20000010042 */
[----:B------:R-:W0:Y:S01]  /*7520*/  MUFU.EX2 R82, R82 ;  /* 0x0000005200527308 */ /* 0x000e220000000800 */
[----:B------:R-:W-:Y:S02]  /*7530*/  HADD2.F32 R50, -RZ, R70.H1_H1 ;  /* 0x30000046ff327230 */ /* 0x000fe40000004100 */
        /* <DEDUP_REMOVED lines=129> */
[-C--:B------:R-:W-:Y:S01]  /*7d50*/  FFMA.FTZ R70, R75, R66.reuse, R70 ;  /* 0x000000424b467223 */ /* 0x080fe20000010046 */
[----:B------:R-:W-:Y:S02]  /*7d60*/  FADD.FTZ R68, R4, -UR16 ;  /* 0x8000001004447e21 */ /* 0x000fe40008010000 */
[----:B------:R-:W-:Y:S01]  /*7d70*/  FADD.FTZ R72, R72, R66 ;  /* 0x0000004248487221 */ /* 0x000fe20000010000 */
[----:B------:R-:W-:Y:S01]  /*7d80*/  FMUL.FTZ R66, R49, R66 ;  /* 0x0000004231427220 */ /* 0x000fe20000410000 */
[----:B------:R-:W-:Y:S01]  /*7d90*/  FMUL.FTZ R68, R68, UR17 ;  /* 0x0000001144447c20 */ /* 0x000fe20008410000 */
[-C--:B------:R-:W-:Y:S01]  /*7da0*/  FFMA.FTZ R70, R84, R83.reuse, R70 ;  /* 0x0000005354467223 */ /* 0x080fe20000010046 */
[----:B------:R-:W-:Y:S01]  /*7db0*/  FADD.FTZ R72, R72, R83 ;  /* 0x0000005348487221 */ /* 0x000fe20000010000 */
[----:B------:R-:W-:Y:S01]  /*7dc0*/  FFMA.FTZ R75, R75, R66, R67 ;  /* 0x000000424b4b7223 */ /* 0x000fe20000010043 */
[----:B------:R-:W-:Y:S01]  /*7dd0*/  FFMA.FTZ R77, R49, R68, R0 ;  /* 0x00000044314d7223 */ /* 0x000fe20000010000 */
        /* <DEDUP_REMOVED lines=42> */
[----:B0-----:R-:W-:-:S06]  /*8080*/  HADD2.F32 R69, -RZ, R93.H0_H0 ;  /* 0x2000005dff457230 */ /* 0x001fcc0000004100 */
[----:B------:R-:W0:Y:S01]  /*8090*/  MUFU.RCP R66, R66 ;  /* 0x0000004200427308 */ /* 0x000e220000001000 */
[----:B--2---:R-:W-:Y:S01]  /*80a0*/  FMUL.FTZ R69, R69, R75 ;  /* 0x0000004b45457220 */ /* 0x004fe20000410000 */
[----:B------:R-:W-:-:S04]  /*80b0*/  FADD.FTZ R75, -R75, 1 ;  /* 0x3f8000004b4b7421 */ /* 0x000fc80000010100 */
        /* <DEDUP_REMOVED lines=95> */
[----:B------:R-:W-:Y:S02]  /*86b0*/  HADD2.F32 R8, -RZ, R8.H1_H1 ;  /* 0x30000008ff087230 */ /* 0x000fe40000004100 */
[----:B------:R-:W-:Y:S01]  /*86c0*/  FMUL.FTZ R98, R49, R65 ;  /* 0x0000004131627220 */ /* 0x000fe20000410000 */
        /* <DEDUP_REMOVED lines=57> */
[----:B------:R-:W-:Y:S01]  /*8a60*/  FFMA.FTZ R93, R52, R73, 1 ;  /* 0x3f800000345d7423 */ /* 0x000fe20000010049 */
[--C-:B------:R-:W-:Y:S02]  /*8a70*/  HADD2.F32 R52, -RZ, R11.reuse.H0_H0 ;  /* 0x2000000bff347230 */ /* 0x100fe40000004100 */
[--C-:B------:R-:W-:Y:S02]  /*8a80*/  HADD2.F32 R73, -RZ, R12.reuse.H0_H0 ;  /* 0x2000000cff497230 */ /* 0x100fe40000004100 */
[----:B------:R-:W-:Y:S01]  /*8a90*/  FMUL.FTZ R10, R10, R93 ;  /* 0x0000005d0a0a7220 */ /* 0x000fe20000410000 */
[----:B------:R-:W-:Y:S01]  /*8aa0*/  FMUL.FTZ R93, R51, R56 ;  /* 0x00000038335d7220 */ /* 0x000fe20000410000 */
[----:B------:R-:W-:Y:S01]  /*8ab0*/  FADD.FTZ R52, R52, -UR16 ;  /* 0x8000001034347e21 */ /* 0x000fe20008010000 */
[----:B------:R-:W-:Y:S02]  /*8ac0*/  HADD2.F32 R11, -RZ, R11.H1_H1 ;  /* 0x3000000bff0b7230 */ /* 0x000fe40000004100 */
[----:B------:R-:W-:Y:S01]  /*8ad0*/  FFMA.FTZ R86, R62, R93, R86 ;  /* 0x0000005d3e567223 */ /* 0x000fe20000010056 */
[----:B------:R-:W-:Y:S01]  /*8ae0*/  FMUL.FTZ R52, R52, UR17 ;  /* 0x0000001134347c20 */ /* 0x000fe20008410000 */
[----:B------:R-:W-:-:S02]  /*8af0*/  HADD2.F32 R12, -RZ, R12.H1_H1 ;  /* 0x3000000cff0c7230 */ /* 0x000fc40000004100 */
[----:B------:R-:W-:Y:S01]  /*8b00*/  FADD.FTZ R83, R93, R83 ;  /* 0x000000535d537221 */ /* 0x000fe20000010000 */
[----:B------:R-:W-:Y:S01]  /*8b10*/  FFMA.FTZ R93, R61, R50, R70 ;  /* 0x000000323d5d7223 */ /* 0x000fe20000010046 */
[----:B------:R-:W-:-:S03]  /*8b20*/  FFMA.FTZ R56, R49, R52, R0 ;  /* 0x0000003431387223 */ /* 0x000fc60000010000 */
[----:B------:R-:W-:Y:S01]  /*8b30*/  FFMA.FTZ R93, R58, R48, R93 ;  /* 0x000000303a5d7223 */ /* 0x000fe2000001005d */
[----:B------:R-:W-:-:S06]  /*8b40*/  FMUL.FTZ R80, R56, -1.4426950216293334961 ;  /* 0xbfb8aa3b38507820 */ /* 0x000fcc0000410000 */
[----:B------:R-:W0:Y:S02]  /*8b50*/  MUFU.EX2 R80, R80 ;  /* 0x0000005000507308 */ /* 0x000e240000000800 */
[----:B0-----:R-:W-:-:S04]  /*8b60*/  FADD.FTZ R94, R80, 1 ;  /* 0x3f800000505e7421 */ /* 0x001fc80000010000 */
[----:B------:R-:W0:Y:S02]  /*8b70*/  MUFU.RCP R62, R94 ;  /* 0x0000005e003e7308 */ /* 0x000e240000001000 */
[----:B0-----:R-:W-:Y:S01]  /*8b80*/  FADD.FTZ R95, -R62, 1 ;  /* 0x3f8000003e5f7421 */ /* 0x001fe20000010100 */
[----:B------:R-:W-:Y:S01]  /*8b90*/  FMUL.FTZ R73, R73, R62 ;  /* 0x0000003e49497220 */ /* 0x000fe20000410000 */
[----:B------:R-:W-:Y:S02]  /*8ba0*/  FADD.FTZ R62, R11, -UR16 ;  /* 0x800000100b3e7e21 */ /* 0x000fe40008010000 */
[----:B------:R-:W-:Y:S01]  /*8bb0*/  FFMA.FTZ R56, R56, R95, 1 ;  /* 0x3f80000038387423 */ /* 0x000fe2000001005f */
[----:B------:R-:W-:-:S03]  /*8bc0*/  FMUL.FTZ R95, R49, R50 ;  /* 0x00000032315f7220 */ /* 0x000fc60000410000 */
[----:B------:R-:W-:Y:S01]  /*8bd0*/  FMUL.FTZ R11, R73, R56 ;  /* 0x00000038490b7220 */ /* 0x000fe20000410000 */
        /* <DEDUP_REMOVED lines=12> */
[--C-:B------:R-:W-:Y:S02]  /*8ca0*/  HADD2.F32 R62, -RZ, R13.reuse.H0_H0 ;  /* 0x2000000dff3e7230 */ /* 0x100fe40000004100 */
[----:B------:R-:W-:Y:S02]  /*8cb0*/  HADD2.F32 R13, -RZ, R13.H1_H1 ;  /* 0x3000000dff0d7230 */ /* 0x000fe40000004100 */
[----:B------:R-:W-:Y:S01]  /*8cc0*/  FMUL.FTZ R12, R12, R73 ;  /* 0x000000490c0c7220 */ /* 0x000fe20000410000 */
[----:B------:R-:W-:Y:S01]  /*8cd0*/  FADD.FTZ R73, R72, R50 ;  /* 0x0000003248497221 */ /* 0x000fe20000010000 */
[----:B------:R-:W-:-:S03]  /*8ce0*/  FADD.FTZ R62, R62, -UR16 ;  /* 0x800000103e3e7e21 */ /* 0x000fc60008010000 */
[----:B------:R-:W-:Y:S01]  /*8cf0*/  FADD.FTZ R73, R73, R48 ;  /* 0x0000003049497221 */ /* 0x000fe20000010000 */
        /* <DEDUP_REMOVED lines=20> */
[----:B0-----:R-:W-:Y:S01]  /*8e40*/  FMUL.FTZ R14, R95, R80 ;  /* 0x000000505f0e7220 */ /* 0x001fe20000410000 */
[----:B------:R-:W-:-:S04]  /*8e50*/  FADD.FTZ R95, -R80, 1 ;  /* 0x3f800000505f7421 */ /* 0x000fc80000010100 */
[----:B------:R-:W-:Y:S01]  /*8e60*/  FFMA.FTZ R95, R70, R95, 1 ;  /* 0x3f800000465f7423 */ /* 0x000fe2000001005f */
[--C-:B------:R-:W-:Y:S02]  /*8e70*/  HADD2.F32 R70, -RZ, R15.reuse.H0_H0 ;  /* 0x2000000fff467230 */ /* 0x100fe40000004100 */
[----:B------:R-:W-:Y:S02]  /*8e80*/  HADD2.F32 R15, -RZ, R15.H1_H1 ;  /* 0x3000000fff0f7230 */ /* 0x000fe40000004100 */
[----:B------:R-:W-:Y:S01]  /*8e90*/  FMUL.FTZ R14, R14, R95 ;  /* 0x0000005f0e0e7220 */ /* 0x000fe20000410000 */
[----:B------:R-:W-:Y:S01]  /*8ea0*/  FADD.FTZ R95, R92, R55 ;  /* 0x000000375c5f7221 */ /* 0x000fe20000010000 */
[----:B------:R-:W-:Y:S01]  /*8eb0*/  FADD.FTZ R86, R70, -UR16 ;  /* 0x8000001046567e21 */ /* 0x000fe20008010000 */
[----:B------:R-:W-:Y:S01]  /*8ec0*/  FFMA.FTZ R70, R60, R55, R81 ;  /* 0x000000373c467223 */ /* 0x000fe20000010051 */
[----:B------:R-:W-:Y:S01]  /*8ed0*/  FADD.FTZ R15, R15, -UR16 ;  /* 0x800000100f0f7e21 */ /* 0x000fe20008010000 */
[----:B------:R-:W-:Y:S01]  /*8ee0*/  FADD.FTZ R95, R95, R54 ;  /* 0x000000365f5f7221 */ /* 0x000fe20000010000 */
[----:B------:R-:W-:Y:S01]  /*8ef0*/  FMUL.FTZ R55, R86, UR17 ;  /* 0x0000001156377c20 */ /* 0x000fe20008410000 */
[----:B------:R-:W-:-:S02]  /*8f00*/  HADD2.F32 R86, -RZ, R16.H0_H0 ;  /* 0x20000010ff567230 */ /* 0x000fc40000004100 */
[----:B------:R-:W-:Y:S01]  /*8f10*/  FMUL.FTZ R15, R15, UR17 ;  /* 0x000000110f0f7c20 */ /* 0x000fe20008410000 */
[----:B------:R-:W-:Y:S02]  /*8f20*/  HADD2.F32 R16, -RZ, R16.H1_H1 ;  /* 0x30000010ff107230 */ /* 0x000fe40000004100 */
[----:B------:R-:W-:Y:S01]  /*8f30*/  FFMA.FTZ R60, R49, R55, R0 ;  /* 0x00000037313c7223 */ /* 0x000fe20000010000 */
[----:B------:R-:W-:Y:S01]  /*8f40*/  FFMA.FTZ R70, R57, R54, R70 ;  /* 0x0000003639467223 */ /* 0x000fe20000010046 */
[----:B------:R-:W-:Y:S01]  /*8f50*/  FFMA.FTZ R72, R51, R15, R2 ;  /* 0x0000000f33487223 */ /* 0x000fe20000010002 */
[----:B------:R-:W-:Y:S01]  /*8f60*/  FADD.FTZ R95, R95, R66 ;  /* 0x000000425f5f7221 */ /* 0x000fe20000010000 */
[----:B------:R-:W-:-:S06]  /*8f70*/  FMUL.FTZ R80, R60, -1.4426950216293334961 ;  /* 0xbfb8aa3b3c507820 */ /* 0x000fcc0000410000 */
[----:B------:R-:W0:Y:S02]  /*8f80*/  MUFU.EX2 R80, R80 ;  /* 0x0000005000507308 */ /* 0x000e240000000800 */
[----:B0-----:R-:W-:Y:S01]  /*8f90*/  FADD.FTZ R81, R80, 1 ;  /* 0x3f80000050517421 */ /* 0x001fe20000010000 */
[----:B------:R-:W-:-:S05]  /*8fa0*/  FMUL.FTZ R80, R72, -1.4426950216293334961 ;  /* 0xbfb8aa3b48507820 */ /* 0x000fca0000410000 */
[----:B------:R-:W0:Y:S08]  /*8fb0*/  MUFU.RCP R81, R81 ;  /* 0x0000005100517308 */ /* 0x000e300000001000 */
[----:B------:R-:W1:Y:S01]  /*8fc0*/  MUFU.EX2 R80, R80 ;  /* 0x0000005000507308 */ /* 0x000e620000000800 */
[----:B0-----:R-:W-:Y:S01]  /*8fd0*/  FMUL.FTZ R86, R86, R81 ;  /* 0x0000005156567220 */ /* 0x001fe20000410000 */
[----:B------:R-:W-:Y:S01]  /*8fe0*/  FADD.FTZ R97, -R81, 1 ;  /* 0x3f80000051617421 */ /* 0x000fe20000010100 */
[----:B-1----:R-:W-:-:S03]  /*8ff0*/  FADD.FTZ R81, R80, 1 ;  /* 0x3f80000050517421 */ /* 0x002fc60000010000 */
[----:B------:R-:W-:Y:S01]  /*9000*/  FFMA.FTZ R97, R60, R97, 1 ;  /* 0x3f8000003c617423 */ /* 0x000fe20000010061 */
[----:B------:R-:W-:-:S03]  /*9010*/  FMUL.FTZ R80, R49, R48 ;  /* 0x0000003031507220 */ /* 0x000fc60000410000 */
[----:B------:R-:W-:Y:S01]  /*9020*/  FMUL.FTZ R60, R86, R97 ;  /* 0x00000061563c7220 */ /* 0x000fe20000410000 */
[----:B------:R-:W0:Y:S01]  /*9030*/  MUFU.RCP R81, R81 ;  /* 0x0000005100517308 */ /* 0x000e220000001000 */
[----:B------:R-:W-:Y:S01]  /*9040*/  FADD.FTZ R83, R83, R80 ;  /* 0x0000005053537221 */ /* 0x000fe20000010000 */
[----:B------:R-:W-:Y:S02]  /*9050*/  HADD2.F32 R86, -RZ, R18.H0_H0 ;  /* 0x20000012ff567230 */ /* 0x000fe40000004100 */
[----:B0-----:R-:W-:Y:S01]  /*9060*/  FADD.FTZ R97, -R81, 1 ;  /* 0x3f80000051617421 */ /* 0x001fe20000010100 */
[----:B------:R-:W-:-:S03]  /*9070*/  FMUL.FTZ R16, R16, R81 ;  /* 0x0000005110107220 */ /* 0x000fc60000410000 */
[----:B------:R-:W-:Y:S01]  /*9080*/  FFMA.FTZ R97, R72, R97, 1 ;  /* 0x3f80000048617423 */ /* 0x000fe20000010061 */
[--C-:B------:R-:W-:Y:S02]  /*9090*/  HADD2.F32 R72, -RZ, R17.reuse.H0_H0 ;  /* 0x20000011ff487230 */ /* 0x100fe40000004100 */
[----:B------:R-:W-:Y:S02]  /*90a0*/  HADD2.F32 R17, -RZ, R17.H1_H1 ;  /* 0x30000011ff117230 */ /* 0x000fe40000004100 */
[----:B------:R-:W-:Y:S01]  /*90b0*/  FMUL.FTZ R16, R16, R97 ;  /* 0x0000006110107220 */ /* 0x000fe20000410000 */
[----:B------:R-:W-:-:S04]  /*90c0*/  FADD.FTZ R72, R72, -UR16 ;  /* 0x8000001048487e21 */ /* 0x000fc80008010000 */
        /* <DEDUP_REMOVED lines=8> */
[----:B------:R-:W-:Y:S01]  /*9150*/  FMUL.FTZ R86, R86, R81 ;  /* 0x0000005156567220 */ /* 0x000fe20000410000 */
[----:B------:R-:W-:Y:S02]  /*9160*/  HADD2.F32 R81, -RZ, R18.H1_H1 ;  /* 0x30000012ff517230 */ /* 0x000fe40000004100 */
[----:B------:R-:W-:Y:S01]  /*9170*/  FFMA.FTZ R97, R58, R97, 1 ;  /* 0x3f8000003a617423 */ /* 0x000fe20000010061 */
[----:B------:R-:W-:-:S03]  /*9180*/  FADD.FTZ R58, R17, -UR16 ;  /* 0x80000010113a7e21 */ /* 0x000fc60008010000 */
[----:B------:R-:W-:Y:S01]  /*9190*/  FMUL.FTZ R17, R86, R97 ;  /* 0x0000006156117220 */ /* 0x000fe20000410000 */
[----:B------:R-:W-:Y:S01]  /*91a0*/  FMUL.FTZ R58, R58, UR17 ;  /* 0x000000113a3a7c20 */ /* 0x000fe20008410000 */
[----:B------:R-:W-:-:S03]  /*91b0*/  HADD2.F32 R97, -RZ, R20.H0_H0 ;  /* 0x20000014ff617230 */ /* 0x000fc60000004100 */
        /* <DEDUP_REMOVED lines=11> */
[----:B------:R-:W-:-:S02]  /*9270*/  HADD2.F32 R61, -RZ, R19.H0_H0 ;  /* 0x20000013ff3d7230 */ /* 0x000fc40000004100 */
[----:B------:R-:W-:-:S03]  /*9280*/  HADD2.F32 R19, -RZ, R19.H1_H1 ;  /* 0x30000013ff137230 */ /* 0x000fc60000004100 */
        /* <DEDUP_REMOVED lines=11> */
[----:B------:R-:W-:Y:S01]  /*9340*/  FADD.FTZ R80, R73, R4 ;  /* 0x0000000449507221 */ /* 0x000fe20000010000 */
[----:B------:R-:W-:Y:S01]  /*9350*/  FFMA.FTZ R57, R57, R92, 1 ;  /* 0x3f80000039397423 */ /* 0x000fe2000001005c */
[----:B------:R-:W-:-:S03]  /*9360*/  FADD.FTZ R92, R19, -UR16 ;  /* 0x80000010135c7e21 */ /* 0x000fc60008010000 */
[----:B------:R-:W-:Y:S01]  /*9370*/  FMUL.FTZ R19, R86, R57 ;  /* 0x0000003956137220 */ /* 0x000fe20000410000 */
[----:B------:R-:W-:Y:S01]  /*9380*/  FMUL.FTZ R57, R92, UR17 ;  /* 0x000000115c397c20 */ /* 0x000fe20008410000 */
[----:B------:R-:W-:-:S03]  /*9390*/  FMUL.FTZ R86, R49, R4 ;  /* 0x0000000431567220 */ /* 0x000fc60000410000 */
[----:B------:R-:W-:Y:S01]  /*93a0*/  FFMA.FTZ R72, R51, R57, R2 ;  /* 0x0000003933487223 */ /* 0x000fe20000010002 */
[----:B------:R-:W-:-:S03]  /*93b0*/  FADD.FTZ R83, R83, R86 ;  /* 0x0000005653537221 */ /* 0x000fc60000010000 */
[----:B------:R-:W-:-:S06]  /*93c0*/  FMUL.FTZ R81, R72, -1.4426950216293334961 ;  /* 0xbfb8aa3b48517820 */ /* 0x000fcc0000410000 */
[----:B------:R-:W0:Y:S02]  /*93d0*/  MUFU.EX2 R81, R81 ;  /* 0x0000005100517308 */ /* 0x000e240000000800 */
[----:B0-----:R-:W-:-:S06]  /*93e0*/  FADD.FTZ R92, R81, 1 ;  /* 0x3f800000515c7421 */ /* 0x001fcc0000010000 */
[----:B------:R-:W0:Y:S02]  /*93f0*/  MUFU.RCP R92, R92 ;  /* 0x0000005c005c7308 */ /* 0x000e240000001000 */
[----:B0-----:R-:W-:Y:S01]  /*9400*/  FMUL.FTZ R20, R97, R92 ;  /* 0x0000005c61147220 */ /* 0x001fe20000410000 */
[----:B------:R-:W-:Y:S01]  /*9410*/  FADD.FTZ R97, -R92, 1 ;  /* 0x3f8000005c617421 */ /* 0x000fe20000010100 */
[----:B------:R-:W-:-:S03]  /*9420*/  HADD2.F32 R92, -RZ, R22.H0_H0 ;  /* 0x20000016ff5c7230 */ /* 0x000fc60000004100 */
[----:B------:R-:W-:Y:S01]  /*9430*/  FFMA.FTZ R97, R72, R97, 1 ;  /* 0x3f80000048617423 */ /* 0x000fe20000010061 */
[--C-:B------:R-:W-:Y:S02]  /*9440*/  HADD2.F32 R72, -RZ, R21.reuse.H0_H0 ;  /* 0x20000015ff487230 */ /* 0x100fe40000004100 */
[----:B------:R-:W-:Y:S02]  /*9450*/  HADD2.F32 R21, -RZ, R21.H1_H1 ;  /* 0x30000015ff157230 */ /* 0x000fe40000004100 */
[----:B------:R-:W-:Y:S01]  /*9460*/  FMUL.FTZ R20, R20, R97 ;  /* 0x0000006114147220 */ /* 0x000fe20000410000 */
[----:B------:R-:W-:Y:S01]  /*9470*/  FADD.FTZ R94, R72, -UR16 ;  /* 0x80000010485e7e21 */ /* 0x000fe20008010000 */
[C---:B------:R-:W-:Y:S01]  /*9480*/  FFMA.FTZ R72, R68.reuse, R4, R93 ;  /* 0x0000000444487223 */ /* 0x040fe2000001005d */
[----:B------:R-:W-:Y:S01]  /*9490*/  FFMA.FTZ R68, R68, R86, R61 ;  /* 0x0000005644447223 */ /* 0x000fe2000001003d */
        /* <DEDUP_REMOVED lines=11> */
[----:B------:R-:W-:Y:S01]  /*9550*/  FMUL.FTZ R61, R93, UR17 ;  /* 0x000000115d3d7c20 */ /* 0x000fe20008410000 */
[----:B------:R-:W-:-:S03]  /*9560*/  HADD2.F32 R93, -RZ, R22.H1_H1 ;  /* 0x30000016ff5d7230 */ /* 0x000fc60000004100 */
        /* <DEDUP_REMOVED lines=9> */
[----:B------:R-:W-:Y:S02]  /*9600*/  HADD2.F32 R93, -RZ, R24.H0_H0 ;  /* 0x20000018ff5d7230 */ /* 0x000fe40000004100 */
[----:B------:R-:W-:-:S04]  /*9610*/  FFMA.FTZ R73, R73, R92, 1 ;  /* 0x3f80000049497423 */ /* 0x000fc8000001005c */
[----:B------:R-:W-:Y:S01]  /*9620*/  FMUL.FTZ R22, R22, R73 ;  /* 0x0000004916167220 */ /* 0x000fe20000410000 */
[--C-:B------:R-:W-:Y:S02]  /*9630*/  HADD2.F32 R73, -RZ, R23.reuse.H0_H0 ;  /* 0x20000017ff497230 */ /* 0x100fe40000004100 */
[----:B------:R-:W-:-:S03]  /*9640*/  HADD2.F32 R23, -RZ, R23.H1_H1 ;  /* 0x30000017ff177230 */ /* 0x000fc60000004100 */
[----:B------:R-:W-:Y:S01]  /*9650*/  FADD.FTZ R92, R73, -UR16 ;  /* 0x80000010495c7e21 */ /* 0x000fe20008010000 */
[C---:B------:R-:W-:Y:S01]  /*9660*/  FFMA.FTZ R73, R67.reuse, R66, R70 ;  /* 0x0000004243497223 */ /* 0x040fe20000010046 */
[----:B------:R-:W-:Y:S02]  /*9670*/  FFMA.FTZ R70, R67, R81, R68 ;  /* 0x0000005143467223 */ /* 0x000fe40000010044 */
        /* <DEDUP_REMOVED lines=9> */
[----:B------:R-:W-:Y:S01]  /*9710*/  FADD.FTZ R93, R23, -UR16 ;  /* 0x80000010175d7e21 */ /* 0x000fe20008010000 */
[----:B------:R-:W-:Y:S01]  /*9720*/  FADD.FTZ R86, R80, R69 ;  /* 0x0000004550567221 */ /* 0x000fe20000010000 */
[----:B------:R-:W-:Y:S01]  /*9730*/  FFMA.FTZ R67, R67, R94, 1 ;  /* 0x3f80000043437423 */ /* 0x000fe2000001005e */
[----:B------:R-:W-:-:S03]  /*9740*/  FFMA.FTZ R80, R79, R69, R72 ;  /* 0x000000454f507223 */ /* 0x000fc60000010048 */
[----:B------:R-:W-:Y:S01]  /*9750*/  FMUL.FTZ R23, R92, R67 ;  /* 0x000000435c177220 */ /* 0x000fe20000410000 */
[----:B------:R-:W-:Y:S01]  /*9760*/  FMUL.FTZ R67, R93, UR17 ;  /* 0x000000115d437c20 */ /* 0x000fe20008410000 */
[----:B------:R-:W-:Y:S02]  /*9770*/  HADD2.F32 R93, -RZ, R24.H1_H1 ;  /* 0x30000018ff5d7230 */ /* 0x000fe40000004100 */
[----:B------:R-:W-:Y:S01]  /*9780*/  FFMA.FTZ R80, R77, R3, R80 ;  /* 0x000000034d507223 */ /* 0x000fe20000010050 */
        /* <DEDUP_REMOVED lines=14> */
[--C-:B------:R-:W-:Y:S02]  /*9870*/  HADD2.F32 R93, -RZ, R26.reuse.H0_H0 ;  /* 0x2000001aff5d7230 */ /* 0x100fe40000004100 */
[----:B------:R-:W-:Y:S01]  /*9880*/  FADD.FTZ R68, R68, -UR16 ;  /* 0x8000001044447e21 */ /* 0x000fe20008010000 */
[----:B------:R-:W-:-:S03]  /*9890*/  HADD2.F32 R26, -RZ, R26.H1_H1 ;  /* 0x3000001aff1a7230 */ /* 0x000fc60000004100 */
        /* <DEDUP_REMOVED lines=8> */
[----:B------:R-:W-:Y:S02]  /*9920*/  FADD.FTZ R93, R25, -UR16 ;  /* 0x80000010195d7e21 */ /* 0x000fe40008010000 */
[----:B------:R-:W-:Y:S01]  /*9930*/  FFMA.FTZ R69, R69, R94, 1 ;  /* 0x3f80000045457423 */ /* 0x000fe2000001005e */
[--C-:B------:R-:W-:Y:S02]  /*9940*/  HADD2.F32 R94, -RZ, R28.reuse.H0_H0 ;  /* 0x2000001cff5e7230 */ /* 0x100fe40000004100 */
[----:B------:R-:W-:Y:S02]  /*9950*/  HADD2.F32 R28, -RZ, R28.H1_H1 ;  /* 0x3000001cff1c7230 */ /* 0x000fe40000004100 */
[----:B------:R-:W-:Y:S01]  /*9960*/  FMUL.FTZ R25, R92, R69 ;  /* 0x000000455c197220 */ /* 0x000fe20000410000 */
[----:B------:R-:W-:Y:S01]  /*9970*/  FMUL.FTZ R69, R93, UR17 ;  /* 0x000000115d457c20 */ /* 0x000fe20008410000 */
[----:B------:R-:W-:Y:S01]  /*9980*/  FADD.FTZ R92, R95, R74 ;  /* 0x0000004a5f5c7221 */ /* 0x000fe20000010000 */
[----:B------:R-:W-:-:S02]  /*9990*/  FMUL.FTZ R74, R51, R74 ;  /* 0x0000004a334a7220 */ /* 0x000fc40000410000 */
[----:B------:R-:W-:Y:S01]  /*99a0*/  FFMA.FTZ R70, R51, R69, R2 ;  /* 0x0000004533467223 */ /* 0x000fe20000010002 */
[----:B------:R-:W-:Y:S01]  /*99b0*/  FADD.FTZ R92, R92, R71 ;  /* 0x000000475c5c7221 */ /* 0x000fe20000010000 */
[----:B------:R-:W-:Y:S01]  /*99c0*/  FFMA.FTZ R78, R78, R74, R79 ;  /* 0x0000004a4e4e7223 */ /* 0x000fe2000001004f */
[----:B------:R-:W-:Y:S01]  /*99d0*/  FADD.FTZ R83, R74, R83 ;  /* 0x000000534a537221 */ /* 0x000fe20000010000 */
        /* <DEDUP_REMOVED lines=20> */
[----:B------:R-:W-:-:S04]  /*9b20*/  FFMA.FTZ R72, R72, R95, 1 ;  /* 0x3f80000048487423 */ /* 0x000fc8000001005f */
[----:B------:R-:W-:Y:S01]  /*9b30*/  FMUL.FTZ R27, R93, R72 ;  /* 0x000000485d1b7220 */ /* 0x000fe20000410000 */
[----:B------:R-:W-:Y:S01]  /*9b40*/  FMUL.FTZ R72, R94, UR17 ;  /* 0x000000115e487c20 */ /* 0x000fe20008410000 */
[----:B------:R-:W-:-:S03]  /*9b50*/  FMUL.FTZ R94, R51, R71 ;  /* 0x00000047335e7220 */ /* 0x000fc60000410000 */
[----:B------:R-:W-:-:S04]  /*9b60*/  FFMA.FTZ R74, R51, R72, R2 ;  /* 0x00000048334a7223 */ /* 0x000fc80000010002 */
[----:B------:R-:W-:-:S06]  /*9b70*/  FMUL.FTZ R81, R74, -1.4426950216293334961 ;  /* 0xbfb8aa3b4a517820 */ /* 0x000fcc0000410000 */
[----:B------:R-:W0:Y:S02]  /*9b80*/  MUFU.EX2 R81, R81 ;  /* 0x0000005100517308 */ /* 0x000e240000000800 */
[----:B0-----:R-:W-:Y:S01]  /*9b90*/  FADD.FTZ R93, R81, 1 ;  /* 0x3f800000515d7421 */ /* 0x001fe20000010000 */
[----:B------:R-:W-:-:S04]  /*9ba0*/  FMUL.FTZ R81, R49, R3 ;  /* 0x0000000331517220 */ /* 0x000fc80000410000 */
[----:B------:R-:W-:Y:S01]  /*9bb0*/  FFMA.FTZ R77, R77, R81, R78 ;  /* 0x000000514d4d7223 */ /* 0x000fe2000001004e */
[----:B------:R-:W0:Y:S01]  /*9bc0*/  MUFU.RCP R93, R93 ;  /* 0x0000005d005d7308 */ /* 0x000e220000001000 */
[----:B------:R-:W-:-:S04]  /*9bd0*/  FADD.FTZ R83, R83, R81 ;  /* 0x0000005153537221 */ /* 0x000fc80000010000 */
[----:B------:R-:W-:Y:S01]  /*9be0*/  FADD.FTZ R83, R94, R83 ;  /* 0x000000535e537221 */ /* 0x000fe20000010000 */
[----:B0-----:R-:W-:Y:S01]  /*9bf0*/  FADD.FTZ R79, -R93, 1 ;  /* 0x3f8000005d4f7421 */ /* 0x001fe20000010100 */
[----:B------:R-:W-:Y:S01]  /*9c00*/  FMUL.FTZ R28, R28, R93 ;  /* 0x0000005d1c1c7220 */ /* 0x000fe20000410000 */
[--C-:B------:R-:W-:Y:S02]  /*9c10*/  HADD2.F32 R93, -RZ, R30.reuse.H0_H0 ;  /* 0x2000001eff5d7230 */ /* 0x100fe40000004100 */
[----:B------:R-:W-:Y:S01]  /*9c20*/  FFMA.FTZ R79, R74, R79, 1 ;  /* 0x3f8000004a4f7423 */ /* 0x000fe2000001004f */
[--C-:B------:R-:W-:Y:S02]  /*9c30*/  HADD2.F32 R74, -RZ, R29.reuse.H0_H0 ;  /* 0x2000001dff4a7230 */ /* 0x100fe40000004100 */
[----:B------:R-:W-:Y:S02]  /*9c40*/  HADD2.F32 R29, -RZ, R29.H1_H1 ;  /* 0x3000001dff1d7230 */ /* 0x000fe40000004100 */
[----:B------:R-:W-:Y:S01]  /*9c50*/  FMUL.FTZ R28, R28, R79 ;  /* 0x0000004f1c1c7220 */ /* 0x000fe20000410000 */
[----:B------:R-:W-:Y:S01]  /*9c60*/  FADD.FTZ R79, R86, R3 ;  /* 0x00000003564f7221 */ /* 0x000fe20000010000 */
[----:B------:R-:W-:Y:S01]  /*9c70*/  FADD.FTZ R74, R74, -UR16 ;  /* 0x800000104a4a7e21 */ /* 0x000fe20008010000 */
[----:B------:R-:W-:-:S02]  /*9c80*/  HADD2.F32 R30, -RZ, R30.H1_H1 ;  /* 0x3000001eff1e7230 */ /* 0x000fc40000004100 */
[----:B------:R-:W-:Y:S01]  /*9c90*/  FADD.FTZ R29, R29, -UR16 ;  /* 0x800000101d1d7e21 */ /* 0x000fe20008010000 */
[----:B------:R-:W-:-:S03]  /*9ca0*/  FMUL.FTZ R3, R74, UR17 ;  /* 0x000000114a037c20 */ /* 0x000fc60008410000 */
[----:B------:R-:W-:Y:S01]  /*9cb0*/  FMUL.FTZ R29, R29, UR17 ;  /* 0x000000111d1d7c20 */ /* 0x000fe20008410000 */
[----:B------:R-:W-:-:S04]  /*9cc0*/  FFMA.FTZ R74, R49, R3, R0 ;  /* 0x00000003314a7223 */ /* 0x000fc80000010000 */
[----:B------:R-:W-:-:S06]  /*9cd0*/  FMUL.FTZ R78, R74, -1.4426950216293334961 ;  /* 0xbfb8aa3b4a4e7820 */ /* 0x000fcc0000410000 */
[----:B------:R-:W0:Y:S02]  /*9ce0*/  MUFU.EX2 R78, R78 ;  /* 0x0000004e004e7308 */ /* 0x000e240000000800 */
[----:B0-----:R-:W-:Y:S01]  /*9cf0*/  FADD.FTZ R86, R78, 1 ;  /* 0x3f8000004e567421 */ /* 0x001fe20000010000 */
[----:B------:R-:W-:-:S04]  /*9d00*/  FFMA.FTZ R78, R51, R29, R2 ;  /* 0x0000001d334e7223 */ /* 0x000fc80000010002 */
[----:B------:R-:W-:Y:S01]  /*9d10*/  FMUL.FTZ R81, R78, -1.4426950216293334961 ;  /* 0xbfb8aa3b4e517820 */ /* 0x000fe20000410000 */
[----:B------:R-:W0:Y:S08]  /*9d20*/  MUFU.RCP R86, R86 ;  /* 0x0000005600567308 */ /* 0x000e300000001000 */
[----:B------:R-:W1:Y:S01]  /*9d30*/  MUFU.EX2 R81, R81 ;  /* 0x0000005100517308 */ /* 0x000e620000000800 */
[----:B0-----:R-:W-:Y:S01]  /*9d40*/  FADD.FTZ R95, -R86, 1 ;  /* 0x3f800000565f7421 */ /* 0x001fe20000010100 */
[----:B------:R-:W-:Y:S01]  /*9d50*/  FMUL.FTZ R93, R93, R86 ;  /* 0x000000565d5d7220 */ /* 0x000fe20000410000 */
[----:B------:R-:W-:-:S02]  /*9d60*/  FFMA.FTZ R86, R76, R71, R73 ;  /* 0x000000474c567223 */ /* 0x000fc40000010049 */
[----:B------:R-:W-:-:S04]  /*9d70*/  FFMA.FTZ R74, R74, R95, 1 ;  /* 0x3f8000004a4a7423 */ /* 0x000fc8000001005f */
[----:B------:R-:W-:Y:S01]  /*9d80*/  FMUL.FTZ R74, R93, R74 ;  /* 0x0000004a5d4a7220 */ /* 0x000fe20000410000 */
[----:B-1----:R-:W-:-:S06]  /*9d90*/  FADD.FTZ R93, R81, 1 ;  /* 0x3f800000515d7421 */ /* 0x002fcc0000010000 */
[----:B------:R-:W0:Y:S02]  /*9da0*/  MUFU.RCP R93, R93 ;  /* 0x0000005d005d7308 */ /* 0x000e240000001000 */
[----:B0-----:R-:W-:Y:S01]  /*9db0*/  FADD.FTZ R95, -R93, 1 ;  /* 0x3f8000005d5f7421 */ /* 0x001fe20000010100 */
[----:B------:R-:W-:Y:S01]  /*9dc0*/  FMUL.FTZ R30, R30, R93 ;  /* 0x0000005d1e1e7220 */ /* 0x000fe20000410000 */
[----:B------:R-:W-:Y:S02]  /*9dd0*/  HADD2.F32 R93, -RZ, R38.H0_H0 ;  /* 0x20000026ff5d7230 */ /* 0x000fe40000004100 */
[----:B------:R-:W-:Y:S01]  /*9de0*/  FFMA.FTZ R95, R78, R95, 1 ;  /* 0x3f8000004e5f7423 */ /* 0x000fe2000001005f */
[--C-:B------:R-:W-:Y:S02]  /*9df0*/  HADD2.F32 R78, -RZ, R31.reuse.H0_H0 ;  /* 0x2000001fff4e7230 */ /* 0x100fe40000004100 */
[----:B------:R-:W-:Y:S02]  /*9e00*/  HADD2.F32 R31, -RZ, R31.H1_H1 ;  /* 0x3000001fff1f7230 */ /* 0x000fe40000004100 */
[----:B------:R-:W-:Y:S01]  /*9e10*/  FMUL.FTZ R30, R30, R95 ;  /* 0x0000005f1e1e7220 */ /* 0x000fe20000410000 */
[----:B------:R-:W-:-:S02]  /*9e20*/  FADD.FTZ R78, R78, -UR16 ;  /* 0x800000104e4e7e21 */ /* 0x000fc40008010000 */
[----:B------:R-:W-:Y:S02]  /*9e30*/  FADD.FTZ R31, R31, -UR16 ;  /* 0x800000101f1f7e21 */ /* 0x000fe40008010000 */
[----:B------:R-:W-:Y:S01]  /*9e40*/  FMUL.FTZ R71, R78, UR17 ;  /* 0x000000114e477c20 */ /* 0x000fe20008410000 */
[----:B------:R-:W-:Y:S01]  /*9e50*/  FFMA.FTZ R78, R76, R94, R77 ;  /* 0x0000005e4c4e7223 */ /* 0x000fe2000001004d */
[--C-:B------:R-:W-:Y:S02]  /*9e60*/  HADD2.F32 R76, -RZ, R32.reuse.H0_H0 ;  /* 0x20000020ff4c7230 */ /* 0x100fe40000004100 */
[----:B------:R-:W-:Y:S01]  /*9e70*/  FMUL.FTZ R31, R31, UR17 ;  /* 0x000000111f1f7c20 */ /* 0x000fe20008410000 */
[----:B------:R-:W-:Y:S01]  /*9e80*/  FFMA.FTZ R73, R49, R71, R0 ;  /* 0x0000004731497223 */ /* 0x000fe20000010000 */
[----:B------:R-:W-:-:S03]  /*9e90*/  HADD2.F32 R32, -RZ, R32.H1_H1 ;  /* 0x30000020ff207230 */ /* 0x000fc60000004100 */
        /* <DEDUP_REMOVED lines=18> */
[----:B------:R-:W-:Y:S01]  /*9fc0*/  FADD.FTZ R94, R79, R84 ;  /* 0x000000544f5e7221 */ /* 0x000fe20000010000 */
[C---:B------:R-:W-:Y:S01]  /*9fd0*/  FFMA.FTZ R79, R75.reuse, R84, R80 ;  /* 0x000000544b4f7223 */ /* 0x040fe20000010050 */
[----:B------:R-:W-:Y:S01]  /*9fe0*/  FFMA.FTZ R80, R75, R77, R78 ;  /* 0x0000004d4b507223 */ /* 0x000fe2000001004e */
        /* <DEDUP_REMOVED lines=10> */
[----:B0-----:R-:W-:Y:S01]  /*a090*/  FADD.FTZ R84, R81, 1 ;  /* 0x3f80000051547421 */ /* 0x001fe20000010000 */
[----:B------:R-:W-:-:S05]  /*a0a0*/  HADD2.F32 R81, -RZ, R38.H1_H1 ;  /* 0x30000026ff517230 */ /* 0x000fca0000004100 */
        /* <DEDUP_REMOVED lines=8> */
[----:B0-----:R-:W-:-:S06]  /*a130*/  FADD.FTZ R84, R77, 1 ;  /* 0x3f8000004d547421 */ /* 0x001fcc0000010000 */
[----:B------:R-:W0:Y:S02]  /*a140*/  MUFU.RCP R84, R84 ;  /* 0x0000005400547308 */ /* 0x000e240000001000 */
[----:B0-----:R-:W-:Y:S01]  /*a150*/  FADD.FTZ R96, -R84, 1 ;  /* 0x3f80000054607421 */ /* 0x001fe20000010100 */
[----:B------:R-:W-:Y:S01]  /*a160*/  FMUL.FTZ R38, R81, R84 ;  /* 0x0000005451267220 */ /* 0x000fe20000410000 */
[----:B------:R-:W-:Y:S01]  /*a170*/  FADD.FTZ R81, R92, R87 ;  /* 0x000000575c517221 */ /* 0x000fe20000010000 */
[-C--:B------:R-:W-:Y:S01]  /*a180*/  FFMA.FTZ R92, R85, R87.reuse, R86 ;  /* 0x00000057555c7223 */ /* 0x080fe20000010056 */
[----:B------:R-:W-:Y:S01]  /*a190*/  FFMA.FTZ R75, R75, R96, 1 ;  /* 0x3f8000004b4b7423 */ /* 0x000fe20000010060 */
[----:B------:R-:W-:Y:S01]  /*a1a0*/  FMUL.FTZ R87, R51, R87 ;  /* 0x0000005733577220 */ /* 0x000fe20000410000 */
[----:B------:R-:W-:Y:S01]  /*a1b0*/  FADD.FTZ R81, R81, R6 ;  /* 0x0000000651517221 */ /* 0x000fe20000010000 */
[----:B------:R-:W-:Y:S01]  /*a1c0*/  FFMA.FTZ R92, R5, R6, R92 ;  /* 0x00000006055c7223 */ /* 0x000fe2000001005c */
[----:B------:R-:W-:Y:S01]  /*a1d0*/  FMUL.FTZ R38, R38, R75 ;  /* 0x0000004b26267220 */ /* 0x000fe20000410000 */
[----:B------:R-:W-:-:S02]  /*a1e0*/  HADD2.F32 R75, -RZ, R45.H1_H1 ;  /* 0x3000002dff4b7230 */ /* 0x000fc40000004100 */
[----:B------:R-:W-:Y:S01]  /*a1f0*/  FFMA.FTZ R85, R85, R87, R80 ;  /* 0x0000005755557223 */ /* 0x000fe20000010050 */
[--C-:B------:R-:W-:Y:S02]  /*a200*/  HADD2.F32 R80, -RZ, R88.reuse.H1_H1 ;  /* 0x30000058ff507230 */ /* 0x100fe40000004100 */
[----:B------:R-:W-:Y:S01]  /*a210*/  FADD.FTZ R81, R81, R8 ;  /* 0x0000000851517221 */ /* 0x000fe20000010000 */
[----:B------:R-:W-:Y:S02]  /*a220*/  HADD2.F32 R88, -RZ, R88.H0_H0 ;  /* 0x20000058ff587230 */ /* 0x000fe40000004100 */
[----:B------:R-:W-:Y:S01]  /*a230*/  FADD.FTZ R75, R75, -UR16 ;  /* 0x800000104b4b7e21 */ /* 0x000fe20008010000 */
[----:B------:R-:W-:Y:S01]  /*a240*/  FFMA.FTZ R92, R7, R8, R92 ;  /* 0x00000008075c7223 */ /* 0x000fe2000001005c */
[----:B------:R-:W-:Y:S02]  /*a250*/  FADD.FTZ R81, R81, R10 ;  /* 0x0000000a51517221 */ /* 0x000fe40000010000 */
[----:B------:R-:W-:Y:S01]  /*a260*/  FMUL.FTZ R75, R75, UR17 ;  /* 0x000000114b4b7c20 */ /* 0x000fe20008410000 */
[----:B------:R-:W-:Y:S01]  /*a270*/  FADD.FTZ R88, R88, -UR16 ;  /* 0x8000001058587e21 */ /* 0x000fe20008010000 */
[----:B------:R-:W-:-:S02]  /*a280*/  FADD.FTZ R81, R81, R12 ;  /* 0x0000000c51517221 */ /* 0x000fc40000010000 */
[----:B------:R-:W-:Y:S02]  /*a290*/  FFMA.FTZ R77, R49, R75, R0 ;  /* 0x0000004b314d7223 */ /* 0x000fe40000010000 */
[----:B------:R-:W-:Y:S02]  /*a2a0*/  FADD.FTZ R81, R81, R14 ;  /* 0x0000000e51517221 */ /* 0x000fe40000010000 */
[----:B------:R-:W-:Y:S02]  /*a2b0*/  FMUL.FTZ R84, R77, -1.4426950216293334961 ;  /* 0xbfb8aa3b4d547820 */ /* 0x000fe40000410000 */
[----:B------:R-:W-:-:S04]  /*a2c0*/  FADD.FTZ R81, R81, R16 ;  /* 0x0000001051517221 */ /* 0x000fc80000010000 */
[----:B------:R-:W0:Y:S01]  /*a2d0*/  MUFU.EX2 R84, R84 ;  /* 0x0000005400547308 */ /* 0x000e220000000800 */
[----:B------:R-:W-:-:S04]  /*a2e0*/  FADD.FTZ R81, R81, R18 ;  /* 0x0000001251517221 */ /* 0x000fc80000010000 */
[----:B------:R-:W-:-:S04]  /*a2f0*/  FADD.FTZ R81, R81, R20 ;  /* 0x0000001451517221 */ /* 0x000fc80000010000 */
[----:B------:R-:W-:-:S04]  /*a300*/  FADD.FTZ R81, R81, R22 ;  /* 0x0000001651517221 */ /* 0x000fc80000010000 */
[----:B------:R-:W-:Y:S01]  /*a310*/  FADD.FTZ R81, R81, R24 ;  /* 0x0000001851517221 */ /* 0x000fe20000010000 */
[----:B0-----:R-:W-:Y:S01]  /*a320*/  FADD.FTZ R93, R84, 1 ;  /* 0x3f800000545d7421 */ /* 0x001fe20000010000 */
[----:B------:R-:W-:Y:S02]  /*a330*/  HADD2.F32 R84, -RZ, R91.H0_H0 ;  /* 0x2000005bff547230 */ /* 0x000fe40000004100 */
[----:B------:R-:W-:-:S03]  /*a340*/  FADD.FTZ R81, R81, R26 ;  /* 0x0000001a51517221 */ /* 0x000fc60000010000 */
[----:B------:R-:W0:Y:S01]  /*a350*/  MUFU.RCP R93, R93 ;  /* 0x0000005d005d7308 */ /* 0x000e220000001000 */
[----:B------:R-:W-:-:S04]  /*a360*/  FADD.FTZ R81, R81, R28 ;  /* 0x0000001c51517221 */ /* 0x000fc80000010000 */
[----:B------:R-:W-:-:S04]  /*a370*/  FADD.FTZ R81, R81, R30 ;  /* 0x0000001e51517221 */ /* 0x000fc80000010000 */
[----:B------:R-:W-:-:S04]  /*a380*/  FADD.FTZ R81, R81, R32 ;  /* 0x0000002051517221 */ /* 0x000fc80000010000 */
[----:B------:R-:W-:Y:S01]  /*a390*/  FADD.FTZ R81, R81, R38 ;  /* 0x0000002651517221 */ /* 0x000fe20000010000 */
[----:B0-----:R-:W-:Y:S01]  /*a3a0*/  FADD.FTZ R86, -R93, 1 ;  /* 0x3f8000005d567421 */ /* 0x001fe20000010100 */
[----:B------:R-:W-:-:S03]  /*a3b0*/  FMUL.FTZ R80, R80, R93 ;  /* 0x0000005d50507220 */ /* 0x000fc60000410000 */
[----:B------:R-:W-:Y:S01]  /*a3c0*/  FFMA.FTZ R77, R77, R86, 1 ;  /* 0x3f8000004d4d7423 */ /* 0x000fe20000010056 */
[----:B------:R-:W-:-:S03]  /*a3d0*/  HADD2.F32 R86, -RZ, R89.H0_H0 ;  /* 0x20000059ff567230 */ /* 0x000fc60000004100 */
[----:B------:R-:W-:Y:S02]  /*a3e0*/  FMUL.FTZ R80, R80, R77 ;  /* 0x0000004d50507220 */ /* 0x000fe40000410000 */
        /* <DEDUP_REMOVED lines=13> */
[--C-:B------:R-:W-:Y:S02]  /*a4c0*/  HADD2.F32 R83, -RZ, R42.reuse.H0_H0 ;  /* 0x2000002aff537230 */ /* 0x100fe40000004100 */
[----:B------:R-:W-:Y:S02]  /*a4d0*/  HADD2.F32 R42, -RZ, R42.H1_H1 ;  /* 0x3000002aff2a7230 */ /* 0x000fe40000004100 */
[----:B------:R-:W-:Y:S01]  /*a4e0*/  FADD.FTZ R81, R81, R84 ;  /* 0x0000005451517221 */ /* 0x000fe20000010000 */
[----:B------:R-:W-:Y:S01]  /*a4f0*/  FADD.FTZ R91, R83, -UR16 ;  /* 0x80000010535b7e21 */ /* 0x000fe20008010000 */
[----:B------:R-:W-:Y:S01]  /*a500*/  FADD.FTZ R83, R94, R65 ;  /* 0x000000415e537221 */ /* 0x000fe20000010000 */
[----:B------:R-:W-:Y:S01]  /*a510*/  FFMA.FTZ R94, R82, R65, R79 ;  /* 0x00000041525e7223 */ /* 0x000fe2000001004f */
[--C-:B------:R-:W-:Y:S02]  /*a520*/  HADD2.F32 R82, -RZ, R47.reuse.H1_H1 ;  /* 0x3000002fff527230 */ /* 0x100fe40000004100 */
[----:B------:R-:W-:Y:S01]  /*a530*/  FMUL.FTZ R65, R91, UR17 ;  /* 0x000000115b417c20 */ /* 0x000fe20008410000 */
[----:B------:R-:W-:-:S02]  /*a540*/  HADD2.F32 R47, -RZ, R47.H0_H0 ;  /* 0x2000002fff2f7230 */ /* 0x000fc40000004100 */
[----:B------:R-:W-:Y:S01]  /*a550*/  FFMA.FTZ R94, R53, R64, R94 ;  /* 0x00000040355e7223 */ /* 0x000fe2000001005e */
[----:B------:R-:W-:Y:S01]  /*a560*/  FADD.FTZ R42, R42, -UR16 ;  /* 0x800000102a2a7e21 */ /* 0x000fe20008010000 */
[----:B------:R-:W-:-:S03]  /*a570*/  FFMA.FTZ R79, R49, R65, R0 ;  /* 0x00000041314f7223 */ /* 0x000fc60000010000 */
[----:B------:R-:W-:Y:S01]  /*a580*/  FMUL.FTZ R42, R42, UR17 ;  /* 0x000000112a2a7c20 */ /* 0x000fe20008410000 */
[----:B------:R-:W-:-:S06]  /*a590*/  FMUL.FTZ R85, R79, -1.4426950216293334961 ;  /* 0xbfb8aa3b4f557820 */ /* 0x000fcc0000410000 */
[----:B------:R-:W0:Y:S02]  /*a5a0*/  MUFU.EX2 R85, R85 ;  /* 0x0000005500557308 */ /* 0x000e240000000800 */
[----:B0-----:R-:W-:Y:S01]  /*a5b0*/  FADD.FTZ R87, R85, 1 ;  /* 0x3f80000055577421 */ /* 0x001fe20000010000 */
[----:B------:R-:W-:-:S05]  /*a5c0*/  FADD.FTZ R85, R86, R98 ;  /* 0x0000006256557221 */ /* 0x000fca0000010000 */
[----:B------:R-:W0:Y:S02]  /*a5d0*/  MUFU.RCP R87, R87 ;  /* 0x0000005700577308 */ /* 0x000e240000001000 */
[----:B0-----:R-:W-:Y:S01]  /*a5e0*/  FADD.FTZ R100, -R87, 1 ;  /* 0x3f80000057647421 */ /* 0x001fe20000010100 */
[----:B------:R-:W-:-:S03]  /*a5f0*/  FMUL.FTZ R82, R82, R87 ;  /* 0x0000005752527220 */ /* 0x000fc60000410000 */
[----:B------:R-:W-:Y:S01]  /*a600*/  FFMA.FTZ R79, R79, R100, 1 ;  /* 0x3f8000004f4f7423 */ /* 0x000fe20000010064 */
[----:B------:R-:W-:-:S03]  /*a610*/  HADD2.F32 R100, -RZ, R43.H0_H0 ;  /* 0x2000002bff647230 */ /* 0x000fc60000004100 */
        /* <DEDUP_REMOVED lines=11> */
[--C-:B------:R-:W-:Y:S02]  /*a6d0*/  HADD2.F32 R47, -RZ, R40.reuse.H0_H0 ;  /* 0x20000028ff2f7230 */ /* 0x100fe40000004100 */
[----:B------:R-:W-:-:S03]  /*a6e0*/  HADD2.F32 R40, -RZ, R40.H1_H1 ;  /* 0x30000028ff287230 */ /* 0x000fc60000004100 */
[----:B------:R-:W-:Y:S01]  /*a6f0*/  FADD.FTZ R91, R47, -UR16 ;  /* 0x800000102f5b7e21 */ /* 0x000fe20008010000 */
[----:B------:R-:W-:Y:S01]  /*a700*/  FMUL.FTZ R47, R51, R6 ;  /* 0x00000006332f7220 */ /* 0x000fe20000410000 */
[----:B------:R-:W-:Y:S02]  /*a710*/  FADD.FTZ R40, R40, -UR16 ;  /* 0x8000001028287e21 */ /* 0x000fe40008010000 */
[----:B------:R-:W-:Y:S01]  /*a720*/  FMUL.FTZ R6, R91, UR17 ;  /* 0x000000115b067c20 */ /* 0x000fe20008410000 */
[----:B------:R-:W-:Y:S01]  /*a730*/  FFMA.FTZ R96, R5, R47, R96 ;  /* 0x0000002f05607223 */ /* 0x000fe20000010060 */
[--C-:B------:R-:W-:Y:S02]  /*a740*/  HADD2.F32 R91, -RZ, R46.reuse.H0_H0 ;  /* 0x2000002eff5b7230 */ /* 0x100fe40000004100 */
[----:B------:R-:W-:Y:S01]  /*a750*/  FADD.FTZ R85, R47, R85 ;  /* 0x000000552f557221 */ /* 0x000fe20000010000 */
[----:B------:R-:W-:Y:S01]  /*a760*/  FFMA.FTZ R5, R49, R6, R0 ;  /* 0x0000000631057223 */ /* 0x000fe20000010000 */
[----:B------:R-:W-:-:S02]  /*a770*/  HADD2.F32 R46, -RZ, R46.H1_H1 ;  /* 0x3000002eff2e7230 */ /* 0x000fc40000004100 */
[----:B------:R-:W-:Y:S01]  /*a780*/  FMUL.FTZ R40, R40, UR17 ;  /* 0x0000001128287c20 */ /* 0x000fe20008410000 */
[----:B------:R-:W-:Y:S02]  /*a790*/  FMUL.FTZ R87, R5, -1.4426950216293334961 ;  /* 0xbfb8aa3b05577820 */ /* 0x000fe40000410000 */
[----:B------:R-:W-:-:S04]  /*a7a0*/  FADD.FTZ R46, R46, -UR16 ;  /* 0x800000102e2e7e21 */ /* 0x000fc80008010000 */
[----:B------:R-:W0:Y:S01]  /*a7b0*/  MUFU.EX2 R87, R87 ;  /* 0x0000005700577308 */ /* 0x000e220000000800 */
[----:B------:R-:W-:-:S04]  /*a7c0*/  FMUL.FTZ R46, R46, UR17 ;  /* 0x000000112e2e7c20 */ /* 0x000fc80008410000 */
[----:B------:R-:W-:Y:S01]  /*a7d0*/  FFMA.FTZ R47, R51, R46, R2 ;  /* 0x0000002e332f7223 */ /* 0x000fe20000010002 */
[----:B0-----:R-:W-:-:S03]  /*a7e0*/  FADD.FTZ R88, R87, 1 ;  /* 0x3f80000057587421 */ /* 0x001fc60000010000 */
[----:B------:R-:W-:-:S03]  /*a7f0*/  FMUL.FTZ R87, R47, -1.4426950216293334961 ;  /* 0xbfb8aa3b2f577820 */ /* 0x000fc60000410000 */
        /* <DEDUP_REMOVED lines=8> */
[----:B-1----:R-:W-:-:S06]  /*a880*/  FADD.FTZ R91, R87, 1 ;  /* 0x3f800000575b7421 */ /* 0x002fcc0000010000 */
[----:B------:R-:W0:Y:S02]  /*a890*/  MUFU.RCP R91, R91 ;  /* 0x0000005b005b7308 */ /* 0x000e240000001000 */
[----:B0-----:R-:W-:Y:S01]  /*a8a0*/  FADD.FTZ R98, -R91, 1 ;  /* 0x3f8000005b627421 */ /* 0x001fe20000010100 */
[----:B------:R-:W-:-:S03]  /*a8b0*/  FMUL.FTZ R88, R88, R91 ;  /* 0x0000005b58587220 */ /* 0x000fc60000410000 */
[----:B------:R-:W-:-:S04]  /*a8c0*/  FFMA.FTZ R47, R47, R98, 1 ;  /* 0x3f8000002f2f7423 */ /* 0x000fc80000010062 */
[----:B------:R-:W-:Y:S01]  /*a8d0*/  FMUL.FTZ R47, R88, R47 ;  /* 0x0000002f582f7220 */ /* 0x000fe20000410000 */
[--C-:B------:R-:W-:Y:S02]  /*a8e0*/  HADD2.F32 R88, -RZ, R44.reuse.H1_H1 ;  /* 0x3000002cff587230 */ /* 0x100fe40000004100 */
[----:B------:R-:W-:-:S03]  /*a8f0*/  HADD2.F32 R44, -RZ, R44.H0_H0 ;  /* 0x2000002cff2c7230 */ /* 0x000fc60000004100 */
[----:B------:R-:W-:Y:S01]  /*a900*/  FADD.FTZ R93, R88, -UR16 ;  /* 0x80000010585d7e21 */ /* 0x000fe20008010000 */
[----:B------:R-:W-:Y:S01]  /*a910*/  FADD.FTZ R88, R83, R64 ;  /* 0x0000004053587221 */ /* 0x000fe20000010000 */
[----:B------:R-:W-:Y:S02]  /*a920*/  FMUL.FTZ R83, R49, R64 ;  /* 0x0000004031537220 */ /* 0x000fe40000410000 */
[----:B------:R-:W-:Y:S01]  /*a930*/  FMUL.FTZ R64, R93, UR17 ;  /* 0x000000115d407c20 */ /* 0x000fe20008410000 */
[----:B------:R-:W-:Y:S01]  /*a940*/  FADD.FTZ R88, R88, R63 ;  /* 0x0000003f58587221 */ /* 0x000fe20000010000 */
[----:B------:R-:W-:Y:S01]  /*a950*/  FFMA.FTZ R53, R53, R83, R96 ;  /* 0x0000005335357223 */ /* 0x000fe20000010060 */
[----:B------:R-:W-:Y:S02]  /*a960*/  HADD2.F32 R96, -RZ, R45.H0_H0 ;  /* 0x2000002dff607230 */ /* 0x000fe40000004100 */
[----:B------:R-:W-:Y:S01]  /*a970*/  FFMA.FTZ R87, R49, R64, R0 ;  /* 0x0000004031577223 */ /* 0x000fe20000010000 */
[----:B------:R-:W-:Y:S01]  /*a980*/  FADD.FTZ R85, R85, R83 ;  /* 0x0000005355557221 */ /* 0x000fe20000010000 */
[----:B------:R-:W-:-:S02]  /*a990*/  FADD.FTZ R88, R88, R11 ;  /* 0x0000000b58587221 */ /* 0x000fc40000010000 */
        /* <DEDUP_REMOVED lines=17> */
[--C-:B------:R-:W-:Y:S02]  /*aab0*/  HADD2.F32 R91, -RZ, R41.reuse.H1_H1 ;  /* 0x30000029ff5b7230 */ /* 0x100fe40000004100 */
[----:B------:R-:W-:Y:S01]  /*aac0*/  FFMA.FTZ R83, R83, R96, 1 ;  /* 0x3f80000053537423 */ /* 0x000fe20000010060 */
[----:B------:R-:W-:Y:S01]  /*aad0*/  FMUL.FTZ R96, R51, R8 ;  /* 0x0000000833607220 */ /* 0x000fe20000410000 */
[----:B------:R-:W-:Y:S02]  /*aae0*/  HADD2.F32 R41, -RZ, R41.H0_H0 ;  /* 0x20000029ff297230 */ /* 0x000fe40000004100 */
[----:B------:R-:W-:Y:S01]  /*aaf0*/  FMUL.FTZ R44, R44, R83 ;  /* 0x000000532c2c7220 */ /* 0x000fe20000410000 */
[----:B------:R-:W-:-:S02]  /*ab00*/  HADD2.F32 R83, -RZ, R43.H1_H1 ;  /* 0x3000002bff537230 */ /* 0x000fc40000004100 */
[----:B------:R-:W-:Y:S01]  /*ab10*/  FFMA.FTZ R98, R7, R96, R53 ;  /* 0x0000006007627223 */ /* 0x000fe20000010035 */
[----:B------:R-:W-:Y:S01]  /*ab20*/  FADD.FTZ R41, R41, -UR16 ;  /* 0x8000001029297e21 */ /* 0x000fe20008010000 */
[----:B------:R-:W-:Y:S01]  /*ab30*/  FADD.FTZ R85, R96, R85 ;  /* 0x0000005560557221 */ /* 0x000fe20000010000 */
[----:B------:R-:W-:Y:S02]  /*ab40*/  FADD.FTZ R83, R83, -UR16 ;  /* 0x8000001053537e21 */ /* 0x000fe40008010000 */
[----:B------:R-:W-:Y:S02]  /*ab50*/  FMUL.FTZ R41, R41, UR17 ;  /* 0x0000001129297c20 */ /* 0x000fe40008410000 */
        /* <DEDUP_REMOVED lines=13> */
[----:B0-----:R-:W-:Y:S01]  /*ac30*/  FADD.FTZ R87, R53, 1 ;  /* 0x3f80000035577421 */ /* 0x001fe20000010000 */
[----:B------:R-:W-:-:S05]  /*ac40*/  FFMA.FTZ R53, R49, R40, R0 ;  /* 0x0000002831357223 */ /* 0x000fca0000010000 */
[----:B------:R-:W0:Y:S02]  /*ac50*/  MUFU.RCP R87, R87 ;  /* 0x0000005700577308 */ /* 0x000e240000001000 */
[----:B0-----:R-:W-:Y:S01]  /*ac60*/  FMUL.FTZ R83, R90, R87 ;  /* 0x000000575a537220 */ /* 0x001fe20000410000 */
[----:B------:R-:W-:-:S04]  /*ac70*/  FADD.FTZ R90, -R87, 1 ;  /* 0x3f800000575a7421 */ /* 0x000fc80000010100 */
[----:B------:R-:W-:-:S04]  /*ac80*/  FFMA.FTZ R90, R43, R90, 1 ;  /* 0x3f8000002b5a7423 */ /* 0x000fc8000001005a */
[----:B------:R-:W-:Y:S01]  /*ac90*/  FMUL.FTZ R43, R83, R90 ;  /* 0x0000005a532b7220 */ /* 0x000fe20000410000 */
[-C--:B------:R-:W-:Y:S01]  /*aca0*/  FFMA.FTZ R83, R59, R63.reuse, R94 ;  /* 0x0000003f3b537223 */ /* 0x080fe2000001005e */
[----:B------:R-:W-:-:S03]  /*acb0*/  FMUL.FTZ R63, R49, R63 ;  /* 0x0000003f313f7220 */ /* 0x000fc60000410000 */
[----:B------:R-:W-:Y:S01]  /*acc0*/  FFMA.FTZ R83, R52, R11, R83 ;  /* 0x0000000b34537223 */ /* 0x000fe20000010053 */
[----:B------:R-:W-:Y:S01]  /*acd0*/  FFMA.FTZ R87, R59, R63, R98 ;  /* 0x0000003f3b577223 */ /* 0x000fe20000010062 */
[----:B------:R-:W-:Y:S01]  /*ace0*/  FMUL.FTZ R59, R53, -1.4426950216293334961 ;  /* 0xbfb8aa3b353b7820 */ /* 0x000fe20000410000 */
[----:B------:R-:W-:-:S05]  /*acf0*/  FADD.FTZ R85, R85, R63 ;  /* 0x0000003f55557221 */ /* 0x000fca0000010000 */
        /* <DEDUP_REMOVED lines=8> */
[----:B------:R-:W-:-:S02]  /*ad80*/  HADD2.F32 R90, -RZ, R89.H1_H1 ;  /* 0x30000059ff5a7230 */ /* 0x000fc40000004100 */
[----:B------:R-:W-:-:S04]  /*ad90*/  FFMA.FTZ R94, R53, R94, 1 ;  /* 0x3f800000355e7423 */ /* 0x000fc8000001005e */
[----:B------:R-:W-:Y:S01]  /*ada0*/  FMUL.FTZ R53, R91, R94 ;  /* 0x0000005e5b357220 */ /* 0x000fe20000410000 */
[----:B-1----:R-:W-:-:S06]  /*adb0*/  FADD.FTZ R91, R63, 1 ;  /* 0x3f8000003f5b7421 */ /* 0x002fcc0000010000 */
[----:B------:R-:W0:Y:S02]  /*adc0*/  MUFU.RCP R91, R91 ;  /* 0x0000005b005b7308 */ /* 0x000e240000001000 */
[----:B0-----:R-:W-:Y:S01]  /*add0*/  FMUL.FTZ R89, R90, R91 ;  /* 0x0000005b5a597220 */ /* 0x001fe20000410000 */
[----:B------:R-:W-:-:S04]  /*ade0*/  FADD.FTZ R90, -R91, 1 ;  /* 0x3f8000005b5a7421 */ /* 0x000fc80000010100 */
[----:B------:R-:W-:Y:S01]  /*adf0*/  FFMA.FTZ R94, R59, R90, 1 ;  /* 0x3f8000003b5e7423 */ /* 0x000fe2000001005a */
[-C--:B------:R-:W-:Y:S01]  /*ae00*/  FMUL.FTZ R90, R51, R10.reuse ;  /* 0x0000000a335a7220 */ /* 0x080fe20000410000 */
[----:B------:R-:W-:Y:S01]  /*ae10*/  FFMA.FTZ R59, R9, R10, R92 ;  /* 0x0000000a093b7223 */ /* 0x000fe2000001005c */
[----:B------:R-:W-:Y:S01]  /*ae20*/  FMUL.FTZ R92, R49, R11 ;  /* 0x0000000b315c7220 */ /* 0x000fe20000410000 */
[----:B------:R-:W-:Y:S01]  /*ae30*/  FMUL.FTZ R10, R89, R94 ;  /* 0x0000005e590a7220 */ /* 0x000fe20000410000 */
[----:B------:R-:W-:Y:S01]  /*ae40*/  FFMA.FTZ R87, R9, R90, R87 ;  /* 0x0000005a09577223 */ /* 0x000fe20000010057 */
[----:B------:R-:W-:Y:S01]  /*ae50*/  FADD.FTZ R85, R90, R85 ;  /* 0x000000555a557221 */ /* 0x000fe20000010000 */
[-C--:B------:R-:W-:Y:S01]  /*ae60*/  FMUL.FTZ R9, R51, R12.reuse ;  /* 0x0000000c33097220 */ /* 0x080fe20000410000 */
[----:B------:R-:W-:Y:S01]  /*ae70*/  FFMA.FTZ R59, R56, R12, R59 ;  /* 0x0000000c383b7223 */ /* 0x000fe2000001003b */
[----:B------:R-:W-:Y:S01]  /*ae80*/  FFMA.FTZ R52, R52, R92, R87 ;  /* 0x0000005c34347223 */ /* 0x000fe20000010057 */
[----:B------:R-:W-:Y:S01]  /*ae90*/  FADD.FTZ R92, R85, R92 ;  /* 0x0000005c555c7221 */ /* 0x000fe20000010000 */
[----:B------:R-:W-:-:S02]  /*aea0*/  FFMA.FTZ R12, R50, R13, R83 ;  /* 0x0000000d320c7223 */ /* 0x000fc40000010053 */
[----:B------:R-:W-:Y:S01]  /*aeb0*/  FFMA.FTZ R11, R56, R9, R52 ;  /* 0x00000009380b7223 */ /* 0x000fe20000010034 */
[----:B------:R-:W-:Y:S01]  /*aec0*/  FMUL.FTZ R52, R49, R13 ;  /* 0x0000000d31347220 */ /* 0x000fe20000410000 */
[----:B------:R-:W-:Y:S01]  /*aed0*/  FADD.FTZ R92, R9, R92 ;  /* 0x0000005c095c7221 */ /* 0x000fe20000010000 */
[----:B------:R-:W-:Y:S01]  /*aee0*/  FMUL.FTZ R9, R51, R14 ;  /* 0x0000000e33097220 */ /* 0x000fe20000410000 */
[----:B------:R-:W-:Y:S01]  /*aef0*/  FADD.FTZ R13, R88, R13 ;  /* 0x0000000d580d7221 */ /* 0x000fe20000010000 */
[----:B------:R-:W-:Y:S01]  /*af00*/  FFMA.FTZ R56, R50, R52, R11 ;  /* 0x0000003432387223 */ /* 0x000fe2000001000b */
[----:B------:R-:W-:Y:S01]  /*af10*/  FADD.FTZ R92, R92, R52 ;  /* 0x000000345c5c7221 */ /* 0x000fe20000010000 */
[----:B------:R-:W-:Y:S01]  /*af20*/  FMUL.FTZ R11, R49, R60 ;  /* 0x0000003c310b7220 */ /* 0x000fe20000410000 */
[C---:B------:R-:W-:Y:S01]  /*af30*/  FFMA.FTZ R50, R62.reuse, R14, R59 ;  /* 0x0000000e3e327223 */ /* 0x040fe2000001003b */
[----:B------:R-:W-:Y:S01]  /*af40*/  FFMA.FTZ R56, R62, R9, R56 ;  /* 0x000000093e387223 */ /* 0x000fe20000010038 */
[----:B------:R-:W-:Y:S01]  /*af50*/  FADD.FTZ R92, R9, R92 ;  /* 0x0000005c095c7221 */ /* 0x000fe20000010000 */
[----:B------:R-:W-:Y:S01]  /*af60*/  FFMA.FTZ R9, R55, R60, R12 ;  /* 0x0000003c37097223 */ /* 0x000fe2000001000c */
[----:B------:R-:W-:Y:S01]  /*af70*/  FMUL.FTZ R12, R51, R16 ;  /* 0x00000010330c7220 */ /* 0x000fe20000410000 */
[----:B------:R-:W-:Y:S01]  /*af80*/  FFMA.FTZ R55, R55, R11, R56 ;  /* 0x0000000b37377223 */ /* 0x000fe20000010038 */
        /* <DEDUP_REMOVED lines=10> */
[C---:B------:R-:W-:Y:S01]  /*b030*/  FFMA.FTZ R12, R58.reuse, R18, R11 ;  /* 0x000000123a0c7223 */ /* 0x040fe2000001000b */
[----:B------:R-:W-:Y:S01]  /*b040*/  FMUL.FTZ R16, R49, R19 ;  /* 0x0000001331107220 */ /* 0x000fe20000410000 */
[----:B------:R-:W-:Y:S01]  /*b050*/  FFMA.FTZ R11, R58, R15, R48 ;  /* 0x0000000f3a0b7223 */ /* 0x000fe20000010030 */
[----:B------:R-:W-:Y:S01]  /*b060*/  FADD.FTZ R14, R15, R14 ;  /* 0x0000000e0f0e7221 */ /* 0x000fe20000010000 */
[----:B------:R-:W-:Y:S01]  /*b070*/  FMUL.FTZ R18, R51, R20 ;  /* 0x0000001433127220 */ /* 0x000fe20000410000 */
[C---:B------:R-:W-:Y:S01]  /*b080*/  FFMA.FTZ R9, R54.reuse, R19, R9 ;  /* 0x0000001336097223 */ /* 0x040fe20000010009 */
[----:B------:R-:W-:Y:S01]  /*b090*/  FFMA.FTZ R11, R54, R16, R11 ;  /* 0x00000010360b7223 */ /* 0x000fe2000001000b */
[----:B------:R-:W-:Y:S01]  /*b0a0*/  FADD.FTZ R13, R14, R16 ;  /* 0x000000100e0d7221 */ /* 0x000fe20000010000 */
[-C--:B------:R-:W-:Y:S01]  /*b0b0*/  FMUL.FTZ R14, R49, R21.reuse ;  /* 0x00000015310e7220 */ /* 0x080fe20000410000 */
[----:B------:R-:W-:Y:S01]  /*b0c0*/  FFMA.FTZ R9, R4, R21, R9 ;  /* 0x0000001504097223 */ /* 0x000fe20000010009 */
[C---:B------:R-:W-:Y:S01]  /*b0d0*/  FFMA.FTZ R11, R57.reuse, R18, R11 ;  /* 0x00000012390b7223 */ /* 0x040fe2000001000b */
[----:B------:R-:W-:Y:S01]  /*b0e0*/  FADD.FTZ R13, R18, R13 ;  /* 0x0000000d120d7221 */ /* 0x000fe20000010000 */
[----:B------:R-:W-:Y:S01]  /*b0f0*/  FFMA.FTZ R12, R57, R20, R12 ;  /* 0x00000014390c7223 */ /* 0x000fe2000001000c */
[-C--:B------:R-:W-:Y:S01]  /*b100*/  FFMA.FTZ R9, R66, R23.reuse, R9 ;  /* 0x0000001742097223 */ /* 0x080fe20000010009 */
[----:B------:R-:W-:Y:S01]  /*b110*/  FFMA.FTZ R11, R4, R14, R11 ;  /* 0x0000000e040b7223 */ /* 0x000fe2000001000b */
[-C--:B------:R-:W-:Y:S01]  /*b120*/  FMUL.FTZ R4, R51, R22.reuse ;  /* 0x0000001633047220 */ /* 0x080fe20000410000 */
[----:B------:R-:W-:Y:S01]  /*b130*/  FADD.FTZ R13, R13, R14 ;  /* 0x0000000e0d0d7221 */ /* 0x000fe20000010000 */
[----:B------:R-:W-:Y:S01]  /*b140*/  FMUL.FTZ R14, R49, R23 ;  /* 0x00000017310e7220 */ /* 0x000fe20000410000 */
[C---:B------:R-:W-:Y:S01]  /*b150*/  FFMA.FTZ R12, R61.reuse, R22, R12 ;  /* 0x000000163d0c7223 */ /* 0x040fe2000001000c */
[----:B------:R-:W-:Y:S01]  /*b160*/  FFMA.FTZ R11, R61, R4, R11 ;  /* 0x000000043d0b7223 */ /* 0x000fe2000001000b */
[----:B------:R-:W-:Y:S01]  /*b170*/  FADD.FTZ R13, R4, R13 ;  /* 0x0000000d040d7221 */ /* 0x000fe20000010000 */
[-C--:B------:R-:W-:Y:S01]  /*b180*/  FMUL.FTZ R4, R51, R24.reuse ;  /* 0x0000001833047220 */ /* 0x080fe20000410000 */
[----:B------:R-:W-:Y:S01]  /*b190*/  FFMA.FTZ R12, R67, R24, R12 ;  /* 0x00000018430c7223 */ /* 0x000fe2000001000c */
[----:B------:R-:W-:Y:S01]  /*b1a0*/  FFMA.FTZ R11, R66, R14, R11 ;  /* 0x0000000e420b7223 */ /* 0x000fe2000001000b */
[----:B------:R-:W-:Y:S01]  /*b1b0*/  FADD.FTZ R13, R13, R14 ;  /* 0x0000000e0d0d7221 */ /* 0x000fe20000010000 */
[-C--:B------:R-:W-:Y:S01]  /*b1c0*/  FMUL.FTZ R14, R49, R25.reuse ;  /* 0x00000019310e7220 */ /* 0x080fe20000410000 */
[----:B------:R-:W-:Y:S01]  /*b1d0*/  FFMA.FTZ R9, R68, R25, R9 ;  /* 0x0000001944097223 */ /* 0x000fe20000010009 */
[----:B------:R-:W-:Y:S01]  /*b1e0*/  FFMA.FTZ R11, R67, R4, R11 ;  /* 0x00000004430b7223 */ /* 0x000fe2000001000b */
[----:B------:R-:W-:Y:S01]  /*b1f0*/  FADD.FTZ R13, R4, R13 ;  /* 0x0000000d040d7221 */ /* 0x000fe20000010000 */
[C---:B------:R-:W-:Y:S01]  /*b200*/  FMUL.FTZ R4, R51.reuse, R26 ;  /* 0x0000001a33047220 */ /* 0x040fe20000410000 */
[----:B------:R-:W-:Y:S01]  /*b210*/  FMUL.FTZ R16, R51, R30 ;  /* 0x0000001e33107220 */ /* 0x000fe20000410000 */
[----:B------:R-:W-:Y:S01]  /*b220*/  FFMA.FTZ R15, R68, R14, R11 ;  /* 0x0000000e440f7223 */ /* 0x000fe2000001000b */
[----:B------:R-:W-:Y:S01]  /*b230*/  FADD.FTZ R13, R13, R14 ;  /* 0x0000000e0d0d7221 */ /* 0x000fe20000010000 */
[----:B------:R-:W-:Y:S01]  /*b240*/  FFMA.FTZ R11, R69, R26, R12 ;  /* 0x0000001a450b7223 */ /* 0x000fe2000001000c */
[-C--:B------:R-:W-:Y:S01]  /*b250*/  FMUL.FTZ R12, R49, R27.reuse ;  /* 0x0000001b310c7220 */ /* 0x080fe20000410000 */
[----:B------:R-:W-:Y:S01]  /*b260*/  FFMA.FTZ R15, R69, R4, R15 ;  /* 0x00000004450f7223 */ /* 0x000fe2000001000f */
[----:B------:R-:W-:Y:S01]  /*b270*/  FADD.FTZ R13, R4, R13 ;  /* 0x0000000d040d7221 */ /* 0x000fe20000010000 */
[C---:B------:R-:W-:Y:S01]  /*b280*/  FFMA.FTZ R4, R70.reuse, R27, R9 ;  /* 0x0000001b46047223 */ /* 0x040fe20000010009 */
[----:B------:R-:W-:Y:S01]  /*b290*/  FMUL.FTZ R9, R51, R28 ;  /* 0x0000001c33097220 */ /* 0x000fe20000410000 */
[----:B------:R-:W-:Y:S01]  /*b2a0*/  FFMA.FTZ R70, R70, R12, R15 ;  /* 0x0000000c46467223 */ /* 0x000fe2000001000f */
[----:B------:R-:W-:Y:S01]  /*b2b0*/  FADD.FTZ R14, R13, R12 ;  /* 0x0000000c0d0e7221 */ /* 0x000fe20000010000 */
[C---:B------:R-:W-:Y:S01]  /*b2c0*/  FFMA.FTZ R12, R72.reuse, R28, R11 ;  /* 0x0000001c480c7223 */ /* 0x040fe2000001000b */
[-C--:B------:R-:W-:Y:S01]  /*b2d0*/  FMUL.FTZ R11, R49, R74.reuse ;  /* 0x0000004a310b7220 */ /* 0x080fe20000410000 */
[----:B------:R-:W-:Y:S01]  /*b2e0*/  FFMA.FTZ R70, R72, R9, R70 ;  /* 0x0000000948467223 */ /* 0x000fe20000010046 */
[----:B------:R-:W-:Y:S01]  /*b2f0*/  FADD.FTZ R14, R9, R14 ;  /* 0x0000000e090e7221 */ /* 0x000fe20000010000 */
        /* <DEDUP_REMOVED lines=10> */
[----:B------:R-:W-:Y:S01]  /*b3a0*/  FFMA.FTZ R4, R73, R78, R4 ;  /* 0x0000004e49047223 */ /* 0x000fe20000010004 */
        /* <DEDUP_REMOVED lines=13> */
[----:B------:R-:W-:Y:S01]  /*b480*/  FFMA.FTZ R16, R33, R14, R73 ;  /* 0x0000000e21107223 */ /* 0x000fe20000010049 */
[----:B------:R-:W-:Y:S01]  /*b490*/  FMUL.FTZ R3, R49, R80 ;  /* 0x0000005031037220 */ /* 0x000fe20000410000 */
[----:B------:R-:W-:Y:S01]  /*b4a0*/  FADD.FTZ R11, R14, R11 ;  /* 0x0000000b0e0b7221 */ /* 0x000fe20000010000 */
[----:B------:R-:W-:Y:S01]  /*b4b0*/  FADD.FTZ R27, R27, R74 ;  /* 0x0000004a1b1b7221 */ /* 0x000fe20000010000 */
[----:B------:R-:W-:Y:S01]  /*b4c0*/  FFMA.FTZ R12, R31, R32, R12 ;  /* 0x000000201f0c7223 */ /* 0x000fe2000001000c */
[C---:B------:R-:W-:Y:S01]  /*b4d0*/  FFMA.FTZ R4, R75.reuse, R80, R4 ;  /* 0x000000504b047223 */ /* 0x040fe20000010004 */
        /* <DEDUP_REMOVED lines=29> */
[----:B------:R-:W-:Y:S01]  /*b6b0*/  FMUL.FTZ R16, R51, R44 ;  /* 0x0000002c33107220 */ /* 0x000fe20000410000 */
[----:B------:R-:W-:Y:S01]  /*b6c0*/  FFMA.FTZ R5, R64, R14, R5 ;  /* 0x0000000e40057223 */ /* 0x000fe20000010005 */
[----:B------:R-:W-:Y:S01]  /*b6d0*/  FADD.FTZ R9, R12, R14 ;  /* 0x0000000e0c097221 */ /* 0x000fe20000010000 */
[----:B------:R-:W-:Y:S01]  /*b6e0*/  FFMA.FTZ R6, R64, R39, R3 ;  /* 0x0000002740067223 */ /* 0x000fe20000010003 */
        /* <DEDUP_REMOVED lines=25> */
[----:B------:R-:W-:Y:S01]  /*b880*/  FFMA.FTZ R5, R41, R10, R42 ;  /* 0x0000000a29057223 */ /* 0x000fe2000001002a */
[----:B------:R-:W-:-:S07]  /*b890*/  FADD.FTZ R7, R7, R10 ;  /* 0x0000000a07077221 */ /* 0x000fce0000010000 */
.L_x_941:
        /* <DEDUP_REMOVED lines=30> */
[C---:B0-----:R-:W-:Y:S02]  /*ba80*/  LEA R29, R3.reuse, UR5, 0x4 ;  /* 0x00000005031d7c11 */ /* 0x041fe4000f8e20ff */
[C---:B------:R-:W-:Y:S01]  /*ba90*/  ISETP.NE.AND P0, PT, R3.reuse, RZ, PT ;  /* 0x000000ff0300720c */ /* 0x040fe20003f05270 */
[----:B------:R-:W0:Y:S01]  /*baa0*/  SHFL.DOWN PT, R9, R27, 0x8, 0x1f ;  /* 0x09001f001b097f89 */ /* 0x000e2200000e0000 */
[----:B------:R-:W-:-:S03]  /*bab0*/  ISETP.GT.U32.AND P3, PT, R3, 0x3f, PT ;  /* 0x0000003f0300780c */ /* 0x000fc60003f64070 */
[----:B------:R3:W-:Y:S01]  /*bac0*/  STS.128 [R29], R4 ;  /* 0x000000041d007388 */ /* 0x0007e20000000c00 */
[----:B-1----:R-:W-:Y:S01]  /*bad0*/  FADD.FTZ R11, R26, R8 ;  /* 0x000000081a0b7221 */ /* 0x002fe20000010000 */
[----:B0-----:R-:W-:-:S04]  /*bae0*/  FADD.FTZ R10, R27, R9 ;  /* 0x000000091b0a7221 */ /* 0x001fc80000010000 */
[----:B------:R-:W-:Y:S02]  /*baf0*/  FSEL R26, R26, R11, P1 ;  /* 0x0000000b1a1a7208 */ /* 0x000fe40000800000 */
[----:B------:R-:W-:-:S03]  /*bb00*/  FSEL R27, R27, R10, P1 ;  /* 0x0000000a1b1b7208 */ /* 0x000fc60000800000 */
[----:B------:R3:W0:Y:S04]  /*bb10*/  SHFL.DOWN PT, R12, R26, 0x10, 0x1f ;  /* 0x0a001f001a0c7f89 */ /* 0x00062800000e0000 */
[----:B------:R3:W1:Y:S01]  /*bb20*/  SHFL.DOWN PT, R9, R27, 0x10, 0x1f ;  /* 0x0a001f001b097f89 */ /* 0x00066200000e0000 */
        /* <DEDUP_REMOVED lines=9> */
.L_x_943:
[----:B------:R-:W-:Y:S05]  /*bbc0*/  BSYNC.RECONVERGENT B0 ;  /* 0x0000000000007941 */ /* 0x000fea0003800200 */
.L_x_942:
[----:B------:R-:W-:Y:S01]  /*bbd0*/  BAR.SYNC.DEFER_BLOCKING 0x0 ;  /* 0x0000000000007b1d */ /* 0x000fe20000010000 */
[----:B------:R-:W-:-:S05]  /*bbe0*/  LEA R28, R28, R3, 0x6 ;  /* 0x000000031c1c7211 */ /* 0x000fca00078e30ff */
[----:B------:R-:W-:Y:S04]  /*bbf0*/  BSSY.RECONVERGENT B0, `(.L_x_944) ;  /* 0x0000029000007945 */ /* 0x000fe80003800200 */
[----:B------:R-:W-:Y:S05]  /*bc00*/  @P0 BRA `(.L_x_945) ;  /* 0x00000000009c0947 */ /* 0x000fea0003800000 */
[----:B------:R-:W-:-:S09]  /*bc10*/  ULEA UR5, UR7, UR6, 0x18 ;  /* 0x0000000607057291 */ /* 0x000fd2000f8ec0ff */
[----:B------:R-:W4:Y:S04]  /*bc20*/  LDS.64 R20, [UR5+0x18] ;  /* 0x00001805ff147984 */ /* 0x000f280008000a00 */
[----:B------:R-:W5:Y:S04]  /*bc30*/  LDS.128 R40, [UR5+0x20] ;  /* 0x00002005ff287984 */ /* 0x000f680008000c00 */
[----:B------:R-:W3:Y:S04]  /*bc40*/  LDS.128 R44, [UR5+0x30] ;  /* 0x00003005ff2c7984 */ /* 0x000ee80008000c00 */
[----:B------:R-:W3:Y:S04]  /*bc50*/  LDS.128 R16, [UR5+0x40] ;  /* 0x00004005ff107984 */ /* 0x000ee80008000c00 */
[----:B0-----:R-:W0:Y:S04]  /*bc60*/  LDS.128 R12, [UR5+0x50] ;  /* 0x00005005ff0c7984 */ /* 0x001e280008000c00 */
[----:B-12---:R-:W1:Y:S01]  /*bc70*/  LDS.128 R8, [UR5+0x60] ;  /* 0x00006005ff087984 */ /* 0x006e620008000c00 */
[----:B----4-:R-:W-:Y:S01]  /*bc80*/  FADD.FTZ R23, R26, R20 ;  /* 0x000000141a177221 */ /* 0x010fe20000010000 */
[----:B------:R-:W-:-:S03]  /*bc90*/  FADD.FTZ R24, R27, R21 ;  /* 0x000000151b187221 */ /* 0x000fc60000010000 */
[----:B-----5:R-:W-:Y:S01]  /*bca0*/  FADD.FTZ R25, R23, R40 ;  /* 0x0000002817197221 */ /* 0x020fe20000010000 */
[----:B------:R-:W-:Y:S01]  /*bcb0*/  FADD.FTZ R24, R24, R41 ;  /* 0x0000002918187221 */ /* 0x000fe20000010000 */
[----:B------:R-:W2:Y:S02]  /*bcc0*/  LDS.128 R20, [UR5+0x70] ;  /* 0x00007005ff147984 */ /* 0x000ea40008000c00 */
[----:B------:R-:W-:Y:S01]  /*bcd0*/  FADD.FTZ R25, R25, R42 ;  /* 0x0000002a19197221 */ /* 0x000fe20000010000 */
[----:B------:R-:W-:-:S03]  /*bce0*/  FADD.FTZ R30, R24, R43 ;  /* 0x0000002b181e7221 */ /* 0x000fc60000010000 */
[----:B---3--:R-:W-:Y:S01]  /*bcf0*/  FADD.FTZ R31, R25, R44 ;  /* 0x0000002c191f7221 */ /* 0x008fe20000010000 */
[----:B------:R-:W-:Y:S01]  /*bd00*/  FADD.FTZ R30, R30, R45 ;  /* 0x0000002d1e1e7221 */ /* 0x000fe20000010000 */
[----:B------:R-:W3:Y:S02]  /*bd10*/  LDS.128 R24, [UR5+0x80] ;  /* 0x00008005ff187984 */ /* 0x000ee40008000c00 */
        /* <DEDUP_REMOVED lines=21> */
[----:B------:R-:W-:-:S07]  /*be70*/  FADD.FTZ R27, R30, R27 ;  /* 0x0000001b1e1b7221 */ /* 0x000fce0000010000 */
.L_x_945:
[----:B------:R-:W-:Y:S05]  /*be80*/  BSYNC.RECONVERGENT B0 ;  /* 0x0000000000007941 */ /* 0x000fea0003800200 */
.L_x_944:
[----:B------:R-:W-:Y:S06]  /*be90*/  BAR.SYNC.DEFER_BLOCKING 0x0 ;  /* 0x0000000000007b1d */ /* 0x000fec0000010000 */
[----:B------:R-:W-:Y:S04]  /*bea0*/  BSSY.RECONVERGENT B0, `(.L_x_946) ;  /* 0x0000025000007945 */ /* 0x000fe80003800200 */
[----:B------:R-:W-:Y:S05]  /*beb0*/  @P3 BRA `(.L_x_947) ;  /* 0x00000000008c3947 */ /* 0x000fea0003800000 */
[----:B------:R-:W4:Y:S04]  /*bec0*/  LDS.128 R40, [R29+0x400] ;  /* 0x000400001d287984 */ /* 0x000f280000000c00 */
[----:B------:R-:W5:Y:S04]  /*bed0*/  LDS.128 R44, [R29+0x800] ;  /* 0x000800001d2c7984 */ /* 0x000f680000000c00 */
[----:B------:R-:W5:Y:S04]  /*bee0*/  LDS.128 R52, [R29+0xc00] ;  /* 0x000c00001d347984 */ /* 0x000f680000000c00 */
[----:B------:R-:W5:Y:S04]  /*bef0*/  LDS.128 R16, [R29+0x1000] ;  /* 0x001000001d107984 */ /* 0x000f680000000c00 */
[----:B0-----:R-:W0:Y:S04]  /*bf00*/  LDS.128 R12, [R29+0x1400] ;  /* 0x001400001d0c7984 */ /* 0x001e280000000c00 */
[----:B-12---:R-:W1:Y:S04]  /*bf10*/  LDS.128 R8, [R29+0x1800] ;  /* 0x001800001d087984 */ /* 0x006e680000000c00 */
[----:B------:R-:W2:Y:S01]  /*bf20*/  LDS.128 R20, [R29+0x1c00] ;  /* 0x001c00001d147984 */ /* 0x000ea20000000c00 */
[----:B----4-:R-:W-:Y:S01]  /*bf30*/  FADD.FTZ R25, R4, R40 ;  /* 0x0000002804197221 */ /* 0x010fe20000010000 */
[----:B---3--:R-:W-:Y:S01]  /*bf40*/  FADD.FTZ R4, R5, R41 ;  /* 0x0000002905047221 */ /* 0x008fe20000010000 */
        /* <DEDUP_REMOVED lines=26> */
.L_x_947:
[----:B------:R-:W-:Y:S05]  /*c0f0*/  BSYNC.RECONVERGENT B0 ;  /* 0x0000000000007941 */ /* 0x000fea0003800200 */
.L_x_946:
[----:B------:R-:W-:Y:S04]  /*c100*/  BSSY.RECONVERGENT B0, `(.L_x_948) ;  /* 0x000001c000007945 */ /* 0x000fe80003800200 */
[----:B------:R-:W-:Y:S05]  /*c110*/  @P3 BRA `(.L_x_949) ;  /* 0x0000000000683947 */ /* 0x000fea0003800000 */
[----:B------:R-:W1:Y:S08]  /*c120*/  LDC.64 R18, c[0x0][0x3f8] ;  /* 0x0000fe00ff127b82 */ /* 0x000e700000000a00 */
[----:B------:R-:W3:Y:S01]  /*c130*/  LDC.64 R10, c[0x0][0x3d8] ;  /* 0x0000f600ff0a7b82 */ /* 0x000ee20000000a00 */
[----:B-12---:R-:W-:Y:S01]  /*c140*/  IMAD.WIDE.U32 R8, R18, 0x3, RZ ;  /* 0x0000000312087825 */ /* 0x006fe200078e00ff */
[----:B------:R-:W-:-:S02]  /*c150*/  LEA R15, R19, R19, 0x1 ;  /* 0x00000013130f7211 */ /* 0x000fc400078e08ff */
[----:B------:R-:W-:Y:S02]  /*c160*/  LEA.HI R17, P1, R19, R18, RZ, 0x1 ;  /* 0x0000001213117211 */ /* 0x000fe400078308ff */
[----:B------:R-:W-:Y:S01]  /*c170*/  IADD3 R15, PT, PT, R9, R15, RZ ;  /* 0x0000000f090f7210 */ /* 0x000fe20007ffe0ff */
[----:B---3--:R-:W-:Y:S01]  /*c180*/  IMAD.WIDE R28, R28, 0x4, R10 ;  /* 0x000000041c1c7825 */ /* 0x008fe200078e020a */
[----:B------:R-:W-:Y:S02]  /*c190*/  IADD3.X R10, PT, PT, RZ, R19, RZ, P1, !PT ;  /* 0x00000013ff0a7210 */ /* 0x000fe40000ffe4ff */
[----:B------:R-:W-:Y:S02]  /*c1a0*/  LEA.HI R9, P1, R15, R8, RZ, 0x1 ;  /* 0x000000080f097211 */ /* 0x000fe400078308ff */
[----:B------:R-:W-:Y:S01]  /*c1b0*/  SHF.L.U32 R11, R17, 0x1, RZ ;  /* 0x00000001110b7819 */ /* 0x000fe200000006ff */
[----:B------:R4:W-:Y:S01]  /*c1c0*/  REDG.E.ADD.F32.FTZ.RN.STRONG.GPU desc[UR10][R28.64], R4 ;  /* 0x000000041c0079a6 */ /* 0x0009e2000c12f30a */
[----:B------:R-:W-:-:S02]  /*c1d0*/  SHF.L.U32 R13, R9, 0x1, RZ ;  /* 0x00000001090d7819 */ /* 0x000fc400000006ff */
[----:B------:R-:W-:Y:S02]  /*c1e0*/  SHF.L.U64.HI R17, R17, 0x1, R10 ;  /* 0x0000000111117819 */ /* 0x000fe4000001020a */
[----:B------:R-:W-:Y:S02]  /*c1f0*/  LOP3.LUT R11, R11, 0xfffffffc, RZ, 0xc0, !PT ;  /* 0xfffffffc0b0b7812 */ /* 0x000fe400078ec0ff */
[----:B------:R-:W-:Y:S02]  /*c200*/  LEA R10, P2, R18, R28, 0x2 ;  /* 0x0000001c120a7211 */ /* 0x000fe400078410ff */
[----:B0-----:R-:W-:Y:S02]  /*c210*/  IADD3.X R12, PT, PT, RZ, R15, RZ, P1, !PT ;  /* 0x0000000fff0c7210 */ /* 0x001fe40000ffe4ff */
[----:B------:R-:W-:Y:S02]  /*c220*/  LOP3.LUT R13, R13, 0xfffffffc, RZ, 0xc0, !PT ;  /* 0xfffffffc0d0d7812 */ /* 0x000fe400078ec0ff */
[----:B------:R-:W-:-:S02]  /*c230*/  IADD3 R8, P1, PT, R28, R11, RZ ;  /* 0x0000000b1c087210 */ /* 0x000fc40007f3e0ff */
[----:B------:R-:W-:Y:S02]  /*c240*/  LEA.HI.X R11, R18, R29, R19, 0x2, P2 ;  /* 0x0000001d120b7211 */ /* 0x000fe400010f1413 */
[----:B------:R-:W-:Y:S02]  /*c250*/  SHF.L.U64.HI R15, R9, 0x1, R12 ;  /* 0x00000001090f7819 */ /* 0x000fe4000001020c */
[----:B------:R-:W-:Y:S02]  /*c260*/  IADD3 R12, P2, PT, R28, R13, RZ ;  /* 0x0000000d1c0c7210 */ /* 0x000fe40007f5e0ff */
[C---:B------:R-:W-:Y:S02]  /*c270*/  IADD3.X R9, PT, PT, R29.reuse, R17, RZ, P1, !PT ;  /* 0x000000111d097210 */ /* 0x040fe40000ffe4ff */
[----:B------:R-:W-:-:S03]  /*c280*/  IADD3.X R13, PT, PT, R29, R15, RZ, P2, !PT ;  /* 0x0000000f1d0d7210 */ /* 0x000fc600017fe4ff */
[----:B------:R4:W-:Y:S04]  /*c290*/  REDG.E.ADD.F32.FTZ.RN.STRONG.GPU desc[UR10][R8.64], R5 ;  /* 0x00000005080079a6 */ /* 0x0009e8000c12f30a */
[----:B------:R4:W-:Y:S04]  /*c2a0*/  REDG.E.ADD.F32.FTZ.RN.STRONG.GPU desc[UR10][R10.64], R6 ;  /* 0x000000060a0079a6 */ /* 0x0009e8000c12f30a */
[----:B------:R4:W-:Y:S02]  /*c2b0*/  REDG.E.ADD.F32.FTZ.RN.STRONG.GPU desc[UR10][R12.64], R7 ;  /* 0x000000070c0079a6 */ /* 0x0009e4000c12f30a */
.L_x_949:
[----:B------:R-:W-:Y:S05]  /*c2c0*/  BSYNC.RECONVERGENT B0 ;  /* 0x0000000000007941 */ /* 0x000fea0003800200 */
.L_x_948:
        /* <DEDUP_REMOVED lines=12> */
[----:B------:R-:W3:Y:S01]  /*c390*/  LDC.64 R4, c[0x0][0x3c8] ;  /* 0x0000f200ff047b82 */ /* 0x000ee20000000a00 */
[----:B------:R-:W-:Y:S02]  /*c3a0*/  UIADD3 UR7, UPT, UPT, UR6, UR14, URZ ;  /* 0x0000000e06077290 */ /* 0x000fe4000fffe0ff */
[----:B------:R-:W-:Y:S02]  /*c3b0*/  UIMAD UR13, UR20, UR9, UR14 ;  /* 0x00000009140d72a4 */ /* 0x000fe4000f8e020e */
[----:B------:R-:W-:Y:S02]  /*c3c0*/  ULOP3.LUT UP0, UR5, UR4, 0x2, URZ, 0xc0, !UPT ;  /* 0x0000000204057892 */ /* 0x000fe4000f80c0ff */
[----:B------:R-:W-:Y:S02]  /*c3d0*/  MOV R11, UR7 ;  /* 0x00000007000b7c02 */ /* 0x000fe40008000f00 */
[----:B------:R-:W-:Y:S01]  /*c3e0*/  UIADD3 UR5, UPT, UPT, -UR5, 0x1, URZ ;  /* 0x0000000105057890 */ /* 0x000fe2000fffe1ff */
[----:B-1----:R-:W-:-:S05]  /*c3f0*/  MOV R9, UR13 ;  /* 0x0000000d00097c02 */ /* 0x002fca0008000f00 */
[----:B--2---:R-:W-:-:S05]  /*c400*/  IMAD.WIDE.U32 R8, R9, 0x8, R6 ;  /* 0x0000000809087825 */ /* 0x004fca00078e0006 */
[----:B------:R4:W-:Y:S01]  /*c410*/  STG.E.64 desc[UR10][R8.64], R26 ;  /* 0x0000001a08007986 */ /* 0x0009e2000c101b0a */
[----:B---3--:R-:W-:Y:S01]  /*c420*/  IMAD.WIDE.U32 R10, R11, 0x4, R4 ;  /* 0x000000040b0a7825 */ /* 0x008fe200078e0004 */
[----:B------:R-:W-:Y:S02]  /*c430*/  MOV R5, UR5 ;  /* 0x0000000500057c02 */ /* 0x000fe40008000f00 */
[----:B------:R-:W-:Y:S01]  /*c440*/  MOV R4, 0xffffffff ;  /* 0xffffffff00047802 */ /* 0x000fe20000000f00 */
        /* <DEDUP_REMOVED lines=8> */
[----:B----4-:R-:W-:Y:S05]  /*c4d0*/  BRA.U !UP0, `(.L_x_952) ;  /* 0x0000000108147547 */ /* 0x010fea000b800000 */
.L_x_953:
[----:B------:R-:W2:Y:S04]  /*c4e0*/  LDG.E.STRONG.GPU R4, desc[UR10][R10.64] ;  /* 0x0000000a0a047981 */ /* 0x000ea8000c1ef900 */
[----:B--2---:R-:W-:Y:S04]  /*c4f0*/  CCTL.IVALL ;  /* 0x00000000ff00798f */ /* 0x004fe80002000000 */
[----:B------:R3:W-:Y:S01]  /*c500*/  STL [R1], R4 ;  /* 0x0000000401007387 */ /* 0x0007e20000100800 */
[----:B------:R-:W-:-:S13]  /*c510*/  ISETP.NE.AND P0, PT, R4, UR5, PT ;  /* 0x0000000504007c0c */ /* 0x000fda000bf05270 */
[----:B---3--:R-:W-:Y:S05]  /*c520*/  @P0 BRA `(.L_x_953) ;  /* 0xfffffffc00ec0947 */ /* 0x008fea000383ffff */
.L_x_952:
[----:B------:R-:W-:Y:S05]  /*c530*/  BSYNC.RECONVERGENT B0 ;  /* 0x0000000000007941 */ /* 0x000fea0003800200 */
.L_x_951:
        /* <DEDUP_REMOVED lines=15> */
.L_x_955:
[----:B------:R-:W-:Y:S02]  /*c630*/  ISETP.NE.AND P1, PT, RZ, UR24, PT ;  /* 0x00000018ff007c0c */ /* 0x000fe4000bf25270 */
[----:B------:R-:W-:Y:S02]  /*c640*/  MOV R5, UR6 ;  /* 0x0000000600057c02 */ /* 0x000fe40008000f00 */
[----:B------:R-:W-:-:S13]  /*c650*/  ISETP.NE.OR P1, PT, R3, RZ, !P1 ;  /* 0x000000ff0300720c */ /* 0x000fda0004f25670 */
[----:B------:R-:W-:-:S06]  /*c660*/  @!P1 IMAD.WIDE.U32 R4, R5, 0x8, R6 ;  /* 0x0000000805049825 */ /* 0x000fcc00078e0006 */
[----:B------:R-:W3:Y:S01]  /*c670*/  @!P1 LDG.E.64 R4, desc[UR10][R4.64] ;  /* 0x0000000a04049981 */ /* 0x000ee2000c1e1b00 */
[----:B------:R-:W-:Y:S01]  /*c680*/  UIADD3 UR26, UPT, UPT, UR5, 0x1, URZ ;  /* 0x00000001051a7890 */ /* 0x000fe2000fffe0ff */
[----:B------:R-:W-:Y:S01]  /*c690*/  MOV R11, UR19 ;  /* 0x00000013000b7c02 */ /* 0x000fe20008000f00 */
[----:B------:R-:W-:Y:S01]  /*c6a0*/  UIADD3 UR27, UPT, UPT, UR5, 0x2, URZ ;  /* 0x00000002051b7890 */ /* 0x000fe2000fffe0ff */
[----:B------:R-:W-:Y:S01]  /*c6b0*/  MOV R13, UR18 ;  /* 0x00000012000d7c02 */ /* 0x000fe20008000f00 */
[----:B------:R-:W-:Y:S02]  /*c6c0*/  UIADD3 UR28, UPT, UPT, UR5, 0x4, URZ ;  /* 0x00000004051c7890 */ /* 0x000fe4000fffe0ff */
[----:B--2---:R-:W-:Y:S01]  /*c6d0*/  MOV R8, UR26 ;  /* 0x0000001a00087c02 */ /* 0x004fe20008000f00 */
        /* <DEDUP_REMOVED lines=18> */
[----:B------:R-:W-:Y:S02]  /*c800*/  ISETP.NE.AND P6, PT, R8, UR20, PT ;  /* 0x0000001408007c0c */ /* 0x000fe4000bfc5270 */
[C---:B------:R-:W-:Y:S02]  /*c810*/  ISETP.NE.OR P2, PT, R3.reuse, RZ, !P2 ;  /* 0x000000ff0300720c */ /* 0x040fe40005745670 */
[----:B------:R-:W-:Y:S02]  /*c820*/  MOV R8, UR26 ;  /* 0x0000001a00087c02 */ /* 0x000fe40008000f00 */
[----:B------:R-:W-:Y:S02]  /*c830*/  ISETP.NE.OR P6, PT, R3, RZ, !P6 ;  /* 0x000000ff0300720c */ /* 0x000fe400077c5670 */
[----:B------:R-:W-:-:S02]  /*c840*/  MOV R15, UR13 ;  /* 0x0000000d000f7c02 */ /* 0x000fc40008000f00 */
[----:B------:R-:W-:Y:S02]  /*c850*/  ISETP.NE.OR P5, PT, R3, RZ, !P5 ;  /* 0x000000ff0300720c */ /* 0x000fe40006fa5670 */
[----:B------:R-:W-:Y:S02]  /*c860*/  MOV R21, UR23 ;  /* 0x0000001700157c02 */ /* 0x000fe40008000f00 */
[----:B------:R-:W-:Y:S01]  /*c870*/  MOV R23, UR21 ;  /* 0x0000001500177c02 */ /* 0x000fe20008000f00 */
[----:B---3--:R-:W-:Y:S01]  /*c880*/  @!P1 FADD.FTZ R26, R26, R4 ;  /* 0x000000041a1a9221 */ /* 0x008fe20000010000 */
[----:B------:R-:W-:Y:S01]  /*c890*/  @!P1 FADD.FTZ R27, R27, R5 ;  /* 0x000000051b1b9221 */ /* 0x000fe20000010000 */
[----:B------:R-:W-:Y:S01]  /*c8a0*/  @!P0 IMAD.WIDE.U32 R4, R9, 0x8, R6 ;  /* 0x0000000809048825 */ /* 0x000fe200078e0006 */
[----:B------:R-:W-:-:S03]  /*c8b0*/  ISETP.NE.AND P1, PT, R8, UR20, PT ;  /* 0x0000001408007c0c */ /* 0x000fc6000bf25270 */
[--C-:B------:R-:W-:Y:S01]  /*c8c0*/  @!P4 IMAD.WIDE.U32 R8, R11, 0x8, R6.reuse ;  /* 0x000000080b08c825 */ /* 0x100fe200078e0006 */
[----:B------:R1:W2:Y:S03]  /*c8d0*/  @!P0 LDG.E.64 R16, desc[UR10][R4.64] ;  /* 0x0000000a04108981 */ /* 0x0002a6000c1e1b00 */
[--C-:B------:R-:W-:Y:S01]  /*c8e0*/  @!P3 IMAD.WIDE.U32 R10, R13, 0x8, R6.reuse ;  /* 0x000000080d0ab825 */ /* 0x100fe200078e0006 */
[----:B------:R3:W4:Y:S01]  /*c8f0*/  @!P4 LDG.E.64 R18, desc[UR10][R8.64] ;  /* 0x0000000a0812c981 */ /* 0x000722000c1e1b00 */
[----:B------:R-:W-:Y:S02]  /*c900*/  ISETP.NE.OR P1, PT, R3, RZ, !P1 ;  /* 0x000000ff0300720c */ /* 0x000fe40004f25670 */
[--C-:B0-----:R-:W-:Y:S02]  /*c910*/  @!P2 IMAD.WIDE.U32 R12, R15, 0x8, R6.reuse ;  /* 0x000000080f0ca825 */ /* 0x101fe400078e0006 */
[----:B------:R-:W5:Y:S02]  /*c920*/  @!P3 LDG.E.64 R10, desc[UR10][R10.64] ;  /* 0x0000000a0a0ab981 */ /* 0x000f64000c1e1b00 */
[--C-:B------:R-:W-:Y:S01]  /*c930*/  @!P6 IMAD.WIDE.U32 R14, R21, 0x8, R6.reuse ;  /* 0x00000008150ee825 */ /* 0x100fe200078e0006 */
[----:B------:R-:W-:Y:S01]  /*c940*/  MOV R21, UR22 ;  /* 0x0000001600157c02 */ /* 0x000fe20008000f00 */
[----:B------:R-:W5:Y:S02]  /*c950*/  @!P2 LDG.E.64 R12, desc[UR10][R12.64] ;  /* 0x0000000a0c0ca981 */ /* 0x000f64000c1e1b00 */
[----:B-1----:R-:W-:-:S02]  /*c960*/  @!P5 IMAD.WIDE.U32 R4, R23, 0x8, R6 ;  /* 0x000000081704d825 */ /* 0x002fc400078e0006 */
[----:B------:R-:W5:Y:S02]  /*c970*/  @!P6 LDG.E.64 R14, desc[UR10][R14.64] ;  /* 0x0000000a0e0ee981 */ /* 0x000f64000c1e1b00 */
[----:B---3--:R-:W-:Y:S02]  /*c980*/  @!P1 IMAD.WIDE.U32 R8, R21, 0x8, R6 ;  /* 0x0000000815089825 */ /* 0x008fe400078e0006 */
[----:B------:R-:W3:Y:S04]  /*c990*/  @!P5 LDG.E.64 R4, desc[UR10][R4.64] ;  /* 0x0000000a0404d981 */ /* 0x000ee8000c1e1b00 */
[----:B------:R-:W3:Y:S01]  /*c9a0*/  @!P1 LDG.E.64 R8, desc[UR10][R8.64] ;  /* 0x0000000a08089981 */ /* 0x000ee2000c1e1b00 */
        /* <DEDUP_REMOVED lines=21> */
[----:B---3--:R-:W-:Y:S01]  /*cb00*/  @!P5 FADD.FTZ R26, R26, R4 ;  /* 0x000000041a1ad221 */ /* 0x008fe20000010000 */
[----:B------:R-:W-:-:S03]  /*cb10*/  @!P5 FADD.FTZ R27, R27, R5 ;  /* 0x000000051b1bd221 */ /* 0x000fc60000010000 */
[----:B------:R-:W-:Y:S01]  /*cb20*/  @!P1 FADD.FTZ R26, R26, R8 ;  /* 0x000000081a1a9221 */ /* 0x000fe20000010000 */
[----:B------:R-:W-:Y:S01]  /*cb30*/  @!P1 FADD.FTZ R27, R27, R9 ;  /* 0x000000091b1b9221 */ /* 0x000fe20000010000 */
[----:B------:R-:W-:Y:S06]  /*cb40*/  BRA.U UP0, `(.L_x_955) ;  /* 0xfffffff900b87547 */ /* 0x000fec000b83ffff */
[----:B------:R-:W-:-:S05]  /*cb50*/  UMOV UR5, UR7 ;  /* 0x0000000700057c82 */ /* 0x000fca0008000000 */
.L_x_954:
        /* <DEDUP_REMOVED lines=30> */
[----:B-1----:R-:W-:Y:S01]  /*cd40*/  MOV R9, UR6 ;  /* 0x0000000600097c02 */ /* 0x002fe20008000f00 */
[----:B------:R-:W-:Y:S02]  /*cd50*/  @!UP2 UIMAD UR6, UR13, UR9, UR14 ;  /* 0x000000090d06a2a4 */ /* 0x000fe4000f8e020e */
[----:B------:R-:W-:Y:S01]  /*cd60*/  MOV R11, UR5 ;  /* 0x00000005000b7c02 */ /* 0x000fe20008000f00 */
[----:B------:R-:W3:Y:S01]  /*cd70*/  @!P0 LDG.E.64 R4, desc[UR10][R4.64] ;  /* 0x0000000a04048981 */ /* 0x000ee2000c1e1b00 */
[----:B--2---:R-:W-:-:S02]  /*cd80*/  @!P1 IMAD.WIDE.U32 R8, R9, 0x8, R6 ;  /* 0x0000000809089825 */ /* 0x004fc400078e0006 */
[----:B------:R-:W-:Y:S02]  /*cd90*/  MOV R13, UR6 ;  /* 0x00000006000d7c02 */ /* 0x000fe40008000f00 */
[--C-:B------:R-:W-:Y:S02]  /*cda0*/  @!P2 IMAD.WIDE.U32 R10, R11, 0x8, R6.reuse ;  /* 0x000000080b0aa825 */ /* 0x100fe400078e0006 */
[----:B------:R-:W2:Y:S02]  /*cdb0*/  @!P1 LDG.E.64 R8, desc[UR10][R8.64] ;  /* 0x0000000a08089981 */ /* 0x000ea4000c1e1b00 */
[----:B0-----:R-:W-:Y:S02]  /*cdc0*/  @!P3 IMAD.WIDE.U32 R12, R13, 0x8, R6 ;  /* 0x000000080d0cb825 */ /* 0x001fe400078e0006 */
[----:B------:R-:W4:Y:S04]  /*cdd0*/  @!P2 LDG.E.64 R10, desc[UR10][R10.64] ;  /* 0x0000000a0a0aa981 */ /* 0x000f28000c1e1b00 */
[----:B------:R-:W5:Y:S01]  /*cde0*/  @!P3 LDG.E.64 R12, desc[UR10][R12.64] ;  /* 0x0000000a0c0cb981 */ /* 0x000f62000c1e1b00 */
[----:B------:R-:W-:-:S04]  /*cdf0*/  IADD3 R14, PT, PT, R14, 0x4, RZ ;  /* 0x000000040e0e7810 */ /* 0x000fc80007ffe0ff */
[----:B------:R-:W-:Y:S01]  /*ce00*/  R2UR UR5, R14 ;  /* 0x000000000e0572ca */ /* 0x000fe200000e0000 */
[----:B---3--:R-:W-:Y:S01]  /*ce10*/  @!P0 FADD.FTZ R26, R26, R4 ;  /* 0x000000041a1a8221 */ /* 0x008fe20000010000 */
[----:B------:R-:W-:-:S03]  /*ce20*/  @!P0 FADD.FTZ R27, R27, R5 ;  /* 0x000000051b1b8221 */ /* 0x000fc60000010000 */
[----:B--2---:R-:W-:Y:S01]  /*ce30*/  @!P1 FADD.FTZ R26, R26, R8 ;  /* 0x000000081a1a9221 */ /* 0x004fe20000010000 */
[----:B------:R-:W-:-:S03]  /*ce40*/  @!P1 FADD.FTZ R27, R27, R9 ;  /* 0x000000091b1b9221 */ /* 0x000fc60000010000 */
[----:B----4-:R-:W-:Y:S01]  /*ce50*/  @!P2 FADD.FTZ R26, R26, R10 ;  /* 0x0000000a1a1aa221 */ /* 0x010fe20000010000 */
[----:B------:R-:W-:-:S03]  /*ce60*/  @!P2 FADD.FTZ R27, R27, R11 ;  /* 0x0000000b1b1ba221 */ /* 0x000fc60000010000 */
[----:B-----5:R-:W-:Y:S01]  /*ce70*/  @!P3 FADD.FTZ R26, R26, R12 ;  /* 0x0000000c1a1ab221 */ /* 0x020fe20000010000 */
[----:B------:R-:W-:-:S07]  /*ce80*/  @!P3 FADD.FTZ R27, R27, R13 ;  /* 0x0000000d1b1bb221 */ /* 0x000fce0000010000 */
.L_x_956:
        /* <DEDUP_REMOVED lines=12> */
[----:B-1----:R-:W-:Y:S01]  /*cf50*/  MOV R9, UR5 ;  /* 0x0000000500097c02 */ /* 0x002fe20008000f00 */
[----:B---3--:R-:W-:-:S04]  /*cf60*/  @!P0 IMAD R5, R5, UR9, R4 ;  /* 0x0000000905058c24 */ /* 0x008fc8000f8e0204 */
[----:B--2---:R-:W-:-:S04]  /*cf70*/  @!P1 IMAD.WIDE.U32 R8, R9, 0x8, R6 ;  /* 0x0000000809089825 */ /* 0x004fc800078e0006 */
        /* <DEDUP_REMOVED lines=9> */
.L_x_957:
        /* <DEDUP_REMOVED lines=14> */
.L_x_958:
[----:B------:R-:W-:Y:S05]  /*d0f0*/  BSYNC.RECONVERGENT B0 ;  /* 0x0000000000007941 */ /* 0x000fea0003800200 */
.L_x_950:
[----:B------:R-:W5:Y:S01]  /*d100*/  S2UR UR6, SR_CgaCtaId ;  /* 0x00000000000679c3 */ /* 0x000f620000008800 */
[----:B------:R-:W-:Y:S01]  /*d110*/  ISETP.NE.AND P0, PT, R3, RZ, PT ;  /* 0x000000ff0300720c */ /* 0x000fe20003f05270 */
[----:B------:R-:W-:Y:S01]  /*d120*/  UMOV UR5, 0x400 ;  /* 0x0000040000057882 */ /* 0x000fe20000000000 */
[----:B------:R-:W1:Y:S01]  /*d130*/  LDCU.U8 UR12, c[0x0][0x414] ;  /* 0x00008280ff0c77ac */ /* 0x000e620008000000 */
[----:B0---4-:R-:W-:Y:S01]  /*d140*/  HFMA2 R12, -RZ, RZ, 0, 0 ;  /* 0x00000000ff0c7431 */ /* 0x011fe200000001ff */
[----:B------:R-:W0:Y:S01]  /*d150*/  LDCU UR13, c[0x0][0x41c] ;  /* 0x00008380ff0d77ac */ /* 0x000e220008000800 */
[----:B------:R-:W4:Y:S01]  /*d160*/  LDCU.64 UR22, c[0x0][0x3f8] ;  /* 0x00007f00ff1677ac */ /* 0x000f220008000a00 */
[----:B------:R-:W0:Y:S01]  /*d170*/  LDCU.64 UR18, c[0x0][0x400] ;  /* 0x00008000ff1277ac */ /* 0x000e220008000a00 */
[----:B-1----:R-:W-:Y:S02]  /*d180*/  UISETP.NE.AND UP0, UPT, UR12, URZ, UPT ;  /* 0x000000ff0c00728c */ /* 0x002fe4000bf05270 */
[----:B-----5:R-:W-:Y:S01]  /*d190*/  ULEA UR5, UR6, UR5, 0x18 ;  /* 0x0000000506057291 */ /* 0x020fe2000f8ec0ff */
[----:B------:R-:W1:Y:S03]  /*d1a0*/  LDCU.64 UR6, c[0x0][0x380] ;  /* 0x00007000ff0677ac */ /* 0x000e660008000a00 */
[----:B------:R-:W-:-:S05]  /*d1b0*/  PLOP3.LUT P2, PT, PT, PT, UP0, 0x80, 0x8 ;  /* 0x000000000008781c */ /* 0x000fca0003f4f008 */
[----:B------:R-:W-:Y:S01]  /*d1c0*/  @!P0 STS.64 [UR5+0x98], R26 ;  /* 0x0000981aff008988 */ /* 0x000fe20008000a05 */
[----:B------:R-:W-:Y:S06]  /*d1d0*/  BAR.SYNC.DEFER_BLOCKING 0x0 ;  /* 0x0000000000007b1d */ /* 0x000fec0000010000 */
[----:B---3--:R-:W3:Y:S01]  /*d1e0*/  LDS.64 R4, [UR5+0x98] ;  /* 0x00009805ff047984 */ /* 0x008ee20008000a00 */
[----:B------:R-:W3:Y:S02]  /*d1f0*/  LDCU UR5, c[0x0][0x42c] ;  /* 0x00008580ff0577ac */ /* 0x000ee40008000800 */
[----:B---3--:R-:W-:Y:S01]  /*d200*/  FMUL.FTZ R10, R4, UR5 ;  /* 0x00000005040a7c20 */ /* 0x008fe20008410000 */
[----:B01--4-:R-:W-:-:S07]  /*d210*/  FMUL.FTZ R11, R5, UR5 ;  /* 0x00000005050b7c20 */ /* 0x013fce0008410000 */
.L_x_964:
[----:B------:R-:W-:-:S05]  /*d220*/  LEA R14, R12, UR15, 0x2 ;  /* 0x0000000f0c0e7c11 */ /* 0x000fca000f8e10ff */
[----:B0-----:R-:W2:Y:S04]  /*d230*/  LDL.64 R6, [R14+0x10] ;  /* 0x000010000e067983 */ /* 0x001ea80000100a00 */
[----:B------:R-:W3:Y:S01]  /*d240*/  LDL.64 R4, [R14+0x90] ;  /* 0x000090000e047983 */ /* 0x000ee20000100a00 */
[----:B------:R-:W-:Y:S01]  /*d250*/  SHF.R.U32.HI R22, RZ, 0x6, R3 ;  /* 0x00000006ff167819 */ /* 0x000fe20000011603 */
[----:B------:R-:W-:Y:S01]  /*d260*/  BSSY.RECONVERGENT B0, `(.L_x_959) ;  /* 0x000003d000007945 */ /* 0x000fe20003800200 */
[----:B------:R-:W-:Y:S01]  /*d270*/  MOV R23, UR13 ;  /* 0x0000000d00177c02 */ /* 0x000fe20008000f00 */
[--C-:B--2---:R-:W-:Y:S02]  /*d280*/  HADD2.F32 R8, -RZ, R6.reuse.H0_H0 ;  /* 0x20000006ff087230 */ /* 0x104fe40000004100 */
[----:B------:R-:W-:-:S03]  /*d290*/  HADD2.F32 R6, -RZ, R6.H1_H1 ;  /* 0x30000006ff067230 */ /* 0x000fc60000004100 */
[----:B------:R-:W-:Y:S02]  /*d2a0*/  FADD.FTZ R8, R8, -UR16 ;  /* 0x8000001008087e21 */ /* 0x000fe40008010000 */
[----:B------:R-:W-:Y:S02]  /*d2b0*/  FADD.FTZ R6, R6, -UR16 ;  /* 0x8000001006067e21 */ /* 0x000fe40008010000 */
[----:B------:R-:W-:Y:S02]  /*d2c0*/  FMUL.FTZ R20, R8, UR17 ;  /* 0x0000001108147c20 */ /* 0x000fe40008410000 */
[----:B------:R-:W-:Y:S01]  /*d2d0*/  FMUL.FTZ R21, R6, UR17 ;  /* 0x0000001106157c20 */ /* 0x000fe20008410000 */
[--C-:B---3--:R-:W-:Y:S02]  /*d2e0*/  HADD2.F32 R6, -RZ, R4.reuse.H0_H0 ;  /* 0x20000004ff067230 */ /* 0x108fe40000004100 */
[----:B------:R-:W-:Y:S01]  /*d2f0*/  @P2 FFMA.FTZ R8, R49, R20, R0 ;  /* 0x0000001431082223 */ /* 0x000fe20000010000 */
[----:B------:R-:W-:-:S02]  /*d300*/  HADD2.F32 R4, -RZ, R4.H1_H1 ;  /* 0x30000004ff047230 */ /* 0x000fc40000004100 */
[----:B------:R-:W-:Y:S01]  /*d310*/  @P2 FFMA.FTZ R9, R51, R21, R2 ;  /* 0x0000001533092223 */ /* 0x000fe20000010002 */
[----:B------:R-:W-:-:S03]  /*d320*/  @P2 FMUL.FTZ R13, R8, -1.4426950216293334961 ;  /* 0xbfb8aa3b080d2820 */ /* 0x000fc60000410000 */
[----:B------:R-:W-:-:S03]  /*d330*/  @P2 FMUL.FTZ R16, R9, -1.4426950216293334961 ;  /* 0xbfb8aa3b09102820 */ /* 0x000fc60000410000 */
[----:B------:R-:W0:Y:S04]  /*d340*/  @P2 MUFU.EX2 R13, R13 ;  /* 0x0000000d000d2308 */ /* 0x000e280000000800 */
[----:B------:R-:W1:Y:S01]  /*d350*/  @P2 MUFU.EX2 R16, R16 ;  /* 0x0000001000102308 */ /* 0x000e620000000800 */
[----:B0-----:R-:W-:Y:S01]  /*d360*/  @P2 FADD.FTZ R14, R13, 1 ;  /* 0x3f8000000d0e2421 */ /* 0x001fe20000010000 */
[----:B------:R-:W-:-:S03]  /*d370*/  IMAD R13, R23, UR20, R22 ;  /* 0x00000014170d7c24 */ /* 0x000fc6000f8e0216 */
[----:B------:R0:W2:Y:S01]  /*d380*/  @P2 MUFU.RCP R15, R14 ;  /* 0x0000000e000f2308 */ /* 0x0000a20000001000 */
[----:B-1----:R-:W-:Y:S01]  /*d390*/  @P2 FADD.FTZ R17, R16, 1 ;  /* 0x3f80000010112421 */ /* 0x002fe20000010000 */
[----:B------:R-:W-:-:S04]  /*d3a0*/  LEA R13, R12, R13, 0x3 ;  /* 0x0000000d0c0d7211 */ /* 0x000fc800078e18ff */
[----:B------:R-:W-:Y:S02]  /*d3b0*/  ISETP.GE.U32.AND P0, PT, R13, UR18, PT ;  /* 0x000000120d007c0c */ /* 0x000fe4000bf06070 */
[----:B------:R-:W1:Y:S01]  /*d3c0*/  @P2 MUFU.RCP R17, R17 ;  /* 0x0000001100112308 */ /* 0x000e620000001000 */
[----:B0-----:R-:W-:Y:S01]  /*d3d0*/  FFMA.FTZ R14, R10, R21, R11 ;  /* 0x000000150a0e7223 */ /* 0x001fe2000001000b */
[----:B--2---:R-:W-:Y:S01]  /*d3e0*/  @P2 FADD.FTZ R19, -R15, 1 ;  /* 0x3f8000000f132421 */ /* 0x004fe20000010100 */
[----:B------:R-:W-:-:S03]  /*d3f0*/  @P2 FMUL.FTZ R15, R6, R15 ;  /* 0x0000000f060f2220 */ /* 0x000fc60000410000 */
[----:B------:R-:W-:Y:S01]  /*d400*/  @P2 FFMA.FTZ R8, R8, R19, 1 ;  /* 0x3f80000008082423 */ /* 0x000fe20000010013 */
[----:B------:R-:W-:-:S03]  /*d410*/  IADD3 R19, PT, PT, R13, 0x8, RZ ;  /* 0x000000080d137810 */ /* 0x000fc60007ffe0ff */
[----:B------:R-:W-:Y:S01]  /*d420*/  @P2 FMUL.FTZ R6, R15, R8 ;  /* 0x000000080f062220 */ /* 0x000fe20000410000 */
[----:B------:R-:W-:Y:S01]  /*d430*/  SHF.R.S32.HI R15, RZ, 0x1f, R13 ;  /* 0x0000001fff0f7819 */ /* 0x000fe2000001140d */
[----:B-1----:R-:W-:Y:S01]  /*d440*/  @P2 FADD.FTZ R18, -R17, 1 ;  /* 0x3f80000011122421 */ /* 0x002fe20000010100 */
[----:B------:R-:W-:Y:S01]  /*d450*/  @P2 FMUL.FTZ R17, R4, R17 ;  /* 0x0000001104112220 */ /* 0x000fe20000410000 */
[----:B------:R-:W-:Y:S01]  /*d460*/  ISETP.GE.U32.AND P1, PT, R19, UR18, PT ;  /* 0x0000001213007c0c */ /* 0x000fe2000bf26070 */
[----:B------:R-:W-:Y:S01]  /*d470*/  FFMA.FTZ R8, R10, R20, R11 ;  /* 0x000000140a087223 */ /* 0x000fe2000001000b */
[----:B------:R-:W-:Y:S01]  /*d480*/  ISETP.GE.AND.EX P0, PT, R15, UR19, PT, P0 ;  /* 0x000000130f007c0c */ /* 0x000fe2000bf06300 */
[----:B------:R-:W-:Y:S01]  /*d490*/  @P2 FFMA.FTZ R18, R9, R18, 1 ;  /* 0x3f80000009122423 */ /* 0x000fe20000010012 */
[--C-:B------:R-:W-:Y:S02]  /*d4a0*/  HADD2.F32 R9, -RZ, R7.reuse.H0_H0 ;  /* 0x20000007ff097230 */ /* 0x100fe40000004100 */
[----:B------:R-:W-:Y:S01]  /*d4b0*/  FFMA.FTZ R8, R49, R6, -R8 ;  /* 0x0000000631087223 */ /* 0x000fe20000010808 */
[----:B------:R-:W-:-:S02]  /*d4c0*/  HADD2.F32 R7, -RZ, R7.H1_H1 ;  /* 0x30000007ff077230 */ /* 0x000fc40000004100 */
[----:B------:R-:W-:Y:S01]  /*d4d0*/  @P2 FMUL.FTZ R4, R17, R18 ;  /* 0x0000001211042220 */ /* 0x000fe20000410000 */
[----:B------:R-:W-:Y:S01]  /*d4e0*/  SHF.R.S32.HI R17, RZ, 0x1f, R19 ;  /* 0x0000001fff117819 */ /* 0x000fe20000011413 */
[----:B------:R-:W-:Y:S01]  /*d4f0*/  FADD.FTZ R9, R9, -UR16 ;  /* 0x8000001009097e21 */ /* 0x000fe20008010000 */
[----:B------:R-:W-:Y:S01]  /*d500*/  ISETP.NE.AND P2, PT, RZ, UR12, PT ;  /* 0x0000000cff007c0c */ /* 0x000fe2000bf45270 */
[----:B------:R-:W-:Y:S01]  /*d510*/  FADD.FTZ R7, R7, -UR16 ;  /* 0x8000001007077e21 */ /* 0x000fe20008010000 */
[----:B------:R-:W-:Y:S01]  /*d520*/  ISETP.GE.AND.EX P1, PT, R17, UR19, PT, P1 ;  /* 0x0000001311007c0c */ /* 0x000fe2000bf26310 */
[----:B------:R-:W-:Y:S01]  /*d530*/  FMUL.FTZ R16, R9, UR17 ;  /* 0x0000001109107c20 */ /* 0x000fe20008410000 */
[----:B------:R-:W-:Y:S01]  /*d540*/  FFMA.FTZ R14, R51, R4, -R14 ;  /* 0x00000004330e7223 */ /* 0x000fe2000001080e */
[----:B------:R-:W-:Y:S01]  /*d550*/  FMUL.FTZ R18, R7, UR17 ;  /* 0x0000001107127c20 */ /* 0x000fe20008410000 */
[----:B------:R-:W-:Y:S09]  /*d560*/  @P0 BRA `(.L_x_960) ;  /* 0x0000000000300947 */ /* 0x000ff20003800000 */
        /* <DEDUP_REMOVED lines=12> */
.L_x_960:
[----:B------:R-:W-:Y:S05]  /*d630*/  BSYNC.RECONVERGENT B0 ;  /* 0x0000000000007941 */ /* 0x000fea0003800200 */
.L_x_959:
[--C-:B------:R-:W-:Y:S02]  /*d640*/  HADD2.F32 R4, -RZ, R5.reuse.H0_H0 ;  /* 0x20000005ff047230 */ /* 0x100fe40000004100 */
[C-C-:B------:R-:W-:Y:S01]  /*d650*/  FFMA.FTZ R20, R10.reuse, R16, R11.reuse ;  /* 0x000000100a147223 */ /* 0x140fe2000001000b */
[----:B------:R-:W-:Y:S01]  /*d660*/  FFMA.FTZ R22, R10, R18, R11 ;  /* 0x000000120a167223 */ /* 0x000fe2000001000b */
[----:B------:R-:W-:Y:S01]  /*d670*/  HADD2.F32 R6, -RZ, R5.H1_H1 ;  /* 0x30000005ff067230 */ /* 0x000fe20000004100 */
[----:B------:R-:W-:Y:S06]  /*d680*/  @!P2 BRA `(.L_x_961) ;  /* 0x000000000048a947 */ /* 0x000fec0003800000 */
        /* <DEDUP_REMOVED lines=18> */
.L_x_961:
[----:B------:R-:W-:Y:S01]  /*d7b0*/  BSSY.RECONVERGENT B0, `(.L_x_962) ;  /* 0x0000010000007945 */ /* 0x000fe20003800200 */
[----:B------:R-:W-:Y:S01]  /*d7c0*/  FFMA.FTZ R20, R49, R4, -R20 ;  /* 0x0000000431147223 */ /* 0x000fe20000010814 */
[----:B0-----:R-:W-:Y:S02]  /*d7d0*/  FFMA.FTZ R8, R51, R6, -R22 ;  /* 0x0000000633087223 */ /* 0x001fe40000010816 */
        /* <DEDUP_REMOVED lines=13> */
.L_x_963:
[----:B------:R-:W-:Y:S05]  /*d8b0*/  BSYNC.RECONVERGENT B0 ;  /* 0x0000000000007941 */ /* 0x000fea0003800200 */
.L_x_962:
        /* <DEDUP_REMOVED lines=10> */
.L_x_939:
        /* <DEDUP_REMOVED lines=16> */
.L_x_967:
[----:B------:R-:W-:Y:S05]  /*da60*/  BSYNC.RECONVERGENT B0 ;  /* 0x0000000000007941 */ /* 0x000fea0003800200 */
.L_x_966:
        /* <DEDUP_REMOVED lines=11> */
.L_x_969:
[----:B------:R-:W2:Y:S04]  /*db20*/  LDG.E.STRONG.GPU R5, desc[UR10][R2.64] ;  /* 0x0000000a02057981 */ /* 0x000ea8000c1ef900 */
[----:B--2---:R-:W-:Y:S01]  /*db30*/  CCTL.IVALL ;  /* 0x00000000ff00798f */ /* 0x004fe20002000000 */
[----:B------:R-:W-:Y:S05]  /*db40*/  YIELD ;  /* 0x0000000000007946 */ /* 0x000fea0003800000 */
[----:B------:R-:W-:-:S13]  /*db50*/  ISETP.NE.AND P0, PT, R5, R0, PT ;  /* 0x000000000500720c */ /* 0x000fda0003f05270 */
[----:B------:R-:W-:Y:S05]  /*db60*/  @P0 BRA `(.L_x_969) ;  /* 0xfffffffc00ec0947 */ /* 0x000fea000383ffff */
.L_x_968:
        /* <DEDUP_REMOVED lines=61> */
.L_x_972:
        /* <DEDUP_REMOVED lines=31> */
.L_x_971:
[----:B------:R-:W-:Y:S05]  /*e130*/  BSYNC.RECONVERGENT B0 ;  /* 0x0000000000007941 */ /* 0x000fea0003800200 */
.L_x_970:
        /* <DEDUP_REMOVED lines=10> */
.L_x_973:
        /* <DEDUP_REMOVED lines=87> */
.L_x_974:
        /* <DEDUP_REMOVED lines=11> */
.L_x_4898:


//--------------------- .text._Z35group_norm_nhwc_bwd_one_pass_kernelI11Fp16IOBf16WLi512ELi128ELi512EEv26Group_norm_nhwc_bwd_params --------------------------
	.section	.text._Z35group_norm_nhwc_bwd_one_pass_kernelI11Fp16IOBf16WLi512ELi128ELi512EEv26Group_norm_nhwc_bwd_params,"ax",@progbits
	.align	128
        .global         _Z35group_norm_nhwc_bwd_one_pass_kernelI11Fp16IOBf16WLi512ELi128ELi512EEv26Group_norm_nhwc_bwd_params
        .type           _Z35group_norm_nhwc_bwd_one_pass_kernelI11Fp16IOBf16WLi512ELi128ELi512EEv26Group_norm_nhwc_bwd_params,@function
        .size           _Z35group_norm_nhwc_bwd_one_pass_kernelI11Fp16IOBf16WLi512ELi128ELi512EEv26Group_norm_nhwc_bwd_params,(.L_x_4899 - _Z35group_norm_nhwc_bwd_one_pass_kernelI11Fp16IOBf16WLi512ELi128ELi512EEv26Group_norm_nhwc_bwd_params)
        .other          _Z35group_norm_nhwc_bwd_one_pass_kernelI11Fp16IOBf16WLi512ELi128ELi512EEv26Group_norm_nhwc_bwd_params,@"STO_CUDA_ENTRY STV_DEFAULT"
_Z35group_norm_nhwc_bwd_one_pass_kernelI11Fp16IOBf16WLi512ELi128ELi512EEv26Group_norm_nhwc_bwd_params:
.text._Z35group_norm_nhwc_bwd_one_pass_kernelI11Fp16IOBf16WLi512ELi128ELi512EEv26Group_norm_nhwc_bwd_params:
        /* <DEDUP_REMOVED lines=11> */
.L_x_1001:
        /* <DEDUP_REMOVED lines=37> */
[----:B------:R-:W-:Y:S01]  /*0300*/  LOP3.LUT R4, R4, 0x7e, RZ, 0xc0, !PT ;  /* 0x0000007e04047812 */ /* 0x000fe200078ec0ff */
[----:B------:R-:W-:Y:S01]  /*0310*/  UIMAD.WIDE.U32 UR6, UR7, UR9, URZ ;  /* 0x00000009070672a5 */ /* 0x000fe2000f8e00ff */
[----:B------:R-:W-:Y:S02]  /*0320*/  ISETP.GE.AND.EX P4, PT, R11, UR17, PT, P0 ;  /* 0x000000110b007c0c */ /* 0x000fe4000bf86300 */
[C---:B------:R-:W-:Y:S01]  /*0330*/  IADD3 R17, PT, PT, R3.reuse, 0x10, RZ ;  /* 0x0000001003117810 */ /* 0x040fe20007ffe0ff */
[----:B------:R-:W-:Y:S01]  /*0340*/  UIADD3 UR5, UPT, UPT, -UR7, URZ, URZ ;  /* 0x000000ff07057290 */ /* 0x000fe2000fffe1ff */
[----:B------:R-:W-:Y:S01]  /*0350*/  IADD3 R19, PT, PT, R3, 0x18, RZ ;  /* 0x0000001803137810 */ /* 0x000fe20007ffe0ff */
[----:B------:R-:W0:Y:S01]  /*0360*/  @!P3 LDC.64 R12, c[0x0][0x3f8] ;  /* 0x0000fe00ff0cbb82 */ /* 0x000e220000000a00 */
[----:B------:R-:W-:Y:S01]  /*0370*/  ISETP.GE.U32.AND P0, PT, R17, UR16, PT ;  /* 0x0000001011007c0c */ /* 0x000fe2000bf06070 */
[----:B------:R-:W-:Y:S01]  /*0380*/  UIMAD UR5, UR13, UR5, UR9 ;  /* 0x000000050d0572a4 */ /* 0x000fe2000f8e0209 */
[----:B------:R-:W-:Y:S01]  /*0390*/  SHF.R.S32.HI R25, RZ, 0x1f, R17 ;  /* 0x0000001fff197819 */ /* 0x000fe20000011411 */
[----:B------:R-:W-:Y:S01]  /*03a0*/  ULOP3.LUT UR9, URZ, UR14, URZ, 0x33, !UPT ;  /* 0x0000000eff097292 */ /* 0x000fe2000f8e33ff */
[----:B------:R-:W-:Y:S01]  /*03b0*/  @P3 LOP3.LUT R2, R2, 0x1000000, RZ, 0xfc, !PT ;  /* 0x0100000002023812 */ /* 0x000fe200078efcff */
[----:B------:R-:W-:Y:S01]  /*03c0*/  UISETP.GT.U32.AND UP2, UPT, UR13, UR5, UPT ;  /* 0x000000050d00728c */ /* 0x000fe2000bf44070 */
[----:B------:R-:W-:Y:S01]  /*03d0*/  ISETP.GE.AND.EX P6, PT, R25, UR17, PT, P0 ;  /* 0x0000001119007c0c */ /* 0x000fe2000bfc6300 */
[----:B------:R-:W1:Y:S01]  /*03e0*/  @!P3 LDC.64 R22, c[0x0][0x398] ;  /* 0x0000e600ff16bb82 */ /* 0x000e620000000a00 */
[----:B------:R-:W-:-:S02]  /*03f0*/  LOP3.LUT R2, R2, 0xff7fffff, RZ, 0xc0, !PT ;  /* 0xff7fffff02027812 */ /* 0x000fc400078ec0ff */
[----:B------:R-:W-:Y:S02]  /*0400*/  ISETP.GE.U32.AND P0, PT, R19, UR16, PT ;  /* 0x0000001013007c0c */ /* 0x000fe4000bf06070 */
[----:B------:R-:W-:Y:S02]  /*0410*/  @P4 LOP3.LUT R2, R2, 0x800000, RZ, 0xfc, !PT ;  /* 0x0080000002024812 */ /* 0x000fe400078efcff */
[----:B------:R-:W-:Y:S01]  /*0420*/  SHF.R.S32.HI R27, RZ, 0x1f, R19 ;  /* 0x0000001fff1b7819 */ /* 0x000fe20000011413 */
[----:B------:R-:W2:Y:S01]  /*0430*/  @!P4 LDC.64 R30, c[0x0][0x3f8] ;  /* 0x0000fe00ff1ecb82 */ /* 0x000ea20000000a00 */
[----:B------:R-:W-:Y:S01]  /*0440*/  @!UP2 UIADD3 UR5, UPT, UPT, UR5, -UR13, URZ ;  /* 0x8000000d0505a290 */ /* 0x000fe2000fffe0ff */
[----:B------:R-:W-:Y:S01]  /*0450*/  LOP3.LUT R2, R2, 0xffbfffff, RZ, 0xc0, !PT ;  /* 0xffbfffff02027812 */ /* 0x000fe200078ec0ff */
[----:B------:R-:W-:Y:S01]  /*0460*/  @!UP2 UIADD3 UR7, UPT, UPT, UR7, 0x1, URZ ;  /* 0x000000010707a890 */ /* 0x000fe2000fffe0ff */
[----:B------:R-:W-:Y:S01]  /*0470*/  ISETP.GE.AND.EX P5, PT, R27, UR17, PT, P0 ;  /* 0x000000111b007c0c */ /* 0x000fe2000bfa6300 */
[----:B------:R-:W-:Y:S01]  /*0480*/  UIADD3 UR6, UPT, UPT, UR5, -UR13, URZ ;  /* 0x8000000d05067290 */ /* 0x000fe2000fffe0ff */
[----:B------:R-:W-:Y:S01]  /*0490*/  @P6 LOP3.LUT R2, R2, 0x400000, RZ, 0xfc, !PT ;  /* 0x0040000002026812 */ /* 0x000fe200078efcff */
[----:B------:R-:W-:Y:S01]  /*04a0*/  UISETP.GT.U32.AND UP3, UPT, UR13, UR5, UPT ;  /* 0x000000050d00728c */ /* 0x000fe2000bf64070 */
[----:B0-----:R-:W-:Y:S01]  /*04b0*/  @!P3 IMAD R6, R7, R12, RZ ;  /* 0x0000000c0706b224 */ /* 0x001fe200078e02ff */
[----:B------:R-:W-:Y:S01]  /*04c0*/  UISETP.GE.U32.AND UP1, UPT, UR5, UR13, UPT ;  /* 0x0000000d0500728c */ /* 0x000fe2000bf26070 */
[----:B------:R-:W0:Y:S01]  /*04d0*/  @!P3 LDC.64 R20, c[0x0][0x3a0] ;  /* 0x0000e800ff14bb82 */ /* 0x000e220000000a00 */
[----:B------:R-:W-:Y:S01]  /*04e0*/  USEL UR5, UR6, UR5, !UP3 ;  /* 0x0000000506057287 */ /* 0x000fe2000d800000 */
[C---:B------:R-:W-:Y:S01]  /*04f0*/  @!P3 IMAD R13, R3.reuse, R13, R6 ;  /* 0x0000000d030db224 */ /* 0x040fe200078e0206 */
[----:B------:R-:W-:-:S02]  /*0500*/  IADD3 R81, PT, PT, R3, 0xb0, RZ ;  /* 0x000000b003517810 */ /* 0x000fc40007ffe0ff */
[----:B------:R-:W-:Y:S01]  /*0510*/  @!UP4 UIADD3 UR5, UPT, UPT, -UR5, URZ, URZ ;  /* 0x000000ff0505c290 */ /* 0x000fe2000fffe1ff */
[C---:B------:R-:W-:Y:S02]  /*0520*/  IADD3 R85, PT, PT, R3.reuse, 0xb8, RZ ;  /* 0x000000b803557810 */ /* 0x040fe40007ffe0ff */
[----:B------:R-:W3:Y:S01]  /*0530*/  @!P6 LDC.64 R36, c[0x0][0x3f8] ;  /* 0x0000fe00ff24eb82 */ /* 0x000ee20000000a00 */
[----:B------:R-:W-:Y:S01]  /*0540*/  USEL UR13, UR9, UR5, !UP0 ;  /* 0x00000005090d7287 */ /* 0x000fe2000c000000 */
[C---:B------:R-:W-:Y:S01]  /*0550*/  IADD3 R89, PT, PT, R3.reuse, 0xc0, RZ ;  /* 0x000000c003597810 */ /* 0x040fe20007ffe0ff */
[----:B------:R-:W-:Y:S01]  /*0560*/  @UP1 UIADD3 UR7, UPT, UPT, UR7, 0x1, URZ ;  /* 0x0000000107071890 */ /* 0x000fe2000fffe0ff */
[----:B------:R-:W-:Y:S01]  /*0570*/  IADD3 R95, PT, PT, R3, 0xc8, RZ ;  /* 0x000000c8035f7810 */ /* 0x000fe20007ffe0ff */
[----:B------:R-:W-:Y:S01]  /*0580*/  USHF.L.U32 UR5, UR13, 0x7, URZ ;  /* 0x000000070d057899 */ /* 0x000fe200080006ff */
[----:B--2---:R-:W-:Y:S01]  /*0590*/  @!P4 IMAD R14, R11, R30, RZ ;  /* 0x0000001e0b0ec224 */ /* 0x004fe200078e02ff */
[----:B------:R-:W-:Y:S01]  /*05a0*/  @!UP5 UIADD3 UR7, UPT, UPT, -UR7, URZ, URZ ;  /* 0x000000ff0707d290 */ /* 0x000fe2000fffe1ff */
[----:B------:R-:W2:Y:S01]  /*05b0*/  @!P4 LDC.64 R32, c[0x0][0x3a0] ;  /* 0x0000e800ff20cb82 */ /* 0x000ea20000000a00 */
[----:B------:R-:W-:Y:S01]  /*05c0*/  USHF.R.S32.HI UR6, URZ, 0x1f, UR5 ;  /* 0x0000001fff067899 */ /* 0x000fe20008011405 */
[----:B------:R-:W-:Y:S01]  /*05d0*/  SHF.R.S32.HI R93, RZ, 0x1f, R95 ;  /* 0x0000001fff5d7819 */ /* 0x000fe2000001145f */
[----:B------:R-:W-:Y:S01]  /*05e0*/  USEL UR7, UR9, UR7, !UP0 ;  /* 0x0000000709077287 */ /* 0x000fe2000c000000 */
[----:B------:R-:W-:-:S02]  /*05f0*/  LOP3.LUT R4, R4, UR5, RZ, 0xfc, !PT ;  /* 0x0000000504047c12 */ /* 0x000fc4000f8efcff */
[C---:B------:R-:W-:Y:S01]  /*0600*/  IADD3 R101, PT, PT, R3.reuse, 0xd8, RZ ;  /* 0x000000d803657810 */ /* 0x040fe20007ffe0ff */
[----:B------:R-:W-:Y:S01]  /*0610*/  USHF.R.S32.HI UR5, URZ, 0x1f, UR7 ;  /* 0x0000001fff057899 */ /* 0x000fe20008011407 */
[----:B------:R-:W-:Y:S01]  /*0620*/  MOV R5, UR6 ;  /* 0x0000000600057c02 */ /* 0x000fe20008000f00 */
[----:B------:R-:W4:Y:S01]  /*0630*/  @!P5 LDC.64 R40, c[0x0][0x3f8] ;  /* 0x0000fe00ff28db82 */ /* 0x000f220000000a00 */
[----:B------:R-:W-:Y:S01]  /*0640*/  SHF.R.S32.HI R99, RZ, 0x1f, R101 ;  /* 0x0000001fff637819 */ /* 0x000fe20000011465 */
[----:B------:R-:W-:Y:S01]  /*0650*/  UIMAD UR5, UR5, UR18, URZ ;  /* 0x00000012050572a4 */ /* 0x000fe2000f8e02ff */
[----:B------:R-:W-:Y:S01]  /*0660*/  IADD3 R102, PT, PT, R3, 0xe0, RZ ;  /* 0x000000e003667810 */ /* 0x000fe20007ffe0ff */
[----:B------:R-:W-:Y:S01]  /*0670*/  IMAD.WIDE.U32 R4, R9, UR7, R4 ;  /* 0x0000000709047c25 */ /* 0x000fe2000f8e0004 */
[----:B------:R-:W-:Y:S01]  /*0680*/  IADD3 R106, PT, PT, R3, 0xe8, RZ ;  /* 0x000000e8036a7810 */ /* 0x000fe20007ffe0ff */
[----:B------:R-:W-:Y:S01]  /*0690*/  UIMAD UR5, UR7, UR19, UR5 ;  /* 0x00000013070572a4 */ /* 0x000fe2000f8e0205 */
[----:B------:R-:W-:Y:S01]  /*06a0*/  SHF.R.S32.HI R100, RZ, 0x1f, R102 ;  /* 0x0000001fff647819 */ /* 0x000fe20000011466 */
[----:B------:R-:W4:Y:S01]  /*06b0*/  @!P6 LDC.64 R122, c[0x0][0x3a0] ;  /* 0x0000e800ff7aeb82 */ /* 0x000f220000000a00 */
[----:B------:R-:W-:Y:S01]  /*06c0*/  @!P3 MOV R6, R4 ;  /* 0x000000040006b202 */ /* 0x000fe20000000f00 */
[----:B------:R-:W-:Y:S01]  /*06d0*/  STL.S16 [R1+0x2a0], RZ ;  /* 0x0002a0ff01007387 */ /* 0x000fe20000100600 */
[----:B------:R-:W-:Y:S01]  /*06e0*/  SHF.R.S32.HI R104, RZ, 0x1f, R106 ;  /* 0x0000001fff687819 */ /* 0x000fe2000001146a */
[----:B------:R-:W4:Y:S01]  /*06f0*/  LDCU.64 UR6, c[0x0][0x3b8] ;  /* 0x00007700ff0677ac */ /* 0x000f220008000a00 */
[----:B------:R-:W-:-:S02]  /*0700*/  IADD3 R7, PT, PT, R5, UR5, RZ ;  /* 0x0000000505077c10 */ /* 0x000fc4000fffe0ff */
[C---:B------:R-:W-:Y:S01]  /*0710*/  IADD3 R110, PT, PT, R3.reuse, 0xf0, RZ ;  /* 0x000000f0036e7810 */ /* 0x040fe20007ffe0ff */
[----:B------:R-:W4:Y:S01]  /*0720*/  @!P6 LDC.64 R38, c[0x0][0x398] ;  /* 0x0000e600ff26eb82 */ /* 0x000f220000000a00 */
[C---:B------:R-:W-:Y:S01]  /*0730*/  IADD3 R114, PT, PT, R3.reuse, 0xf8, RZ ;  /* 0x000000f803727810 */ /* 0x040fe20007ffe0ff */
[----:B------:R-:W-:Y:S01]  /*0740*/  @!P3 IMAD.WIDE.U32 R8, R3, R12, R6 ;  /* 0x0000000c0308b225 */ /* 0x000fe200078e0006 */
[----:B------:R-:W-:Y:S02]  /*0750*/  SHF.R.S32.HI R108, RZ, 0x1f, R110 ;  /* 0x0000001fff6c7819 */ /* 0x000fe4000001146e */
[----:B------:R-:W-:Y:S02]  /*0760*/  SHF.R.S32.HI R112, RZ, 0x1f, R114 ;  /* 0x0000001fff707819 */ /* 0x000fe40000011472 */
[----:B------:R-:W-:Y:S02]  /*0770*/  @!P3 IADD3 R13, PT, PT, R9, R13, RZ ;  /* 0x0000000d090db210 */ /* 0x000fe40007ffe0ff */
[----:B------:R-:W-:-:S02]  /*0780*/  @!P3 SHF.L.U32 R9, R8, 0x1, RZ ;  /* 0x000000010809b819 */ /* 0x000fc400000006ff */
[----:B------:R-:W-:Y:S02]  /*0790*/  @!P3 SHF.L.U64.HI R12, R8, 0x1, R13 ;  /* 0x00000001080cb819 */ /* 0x000fe4000001020d */
[C---:B-1----:R-:W-:Y:S02]  /*07a0*/  @!P3 IADD3 R10, P2, PT, R9.reuse, R22, RZ ;  /* 0x00000016090ab210 */ /* 0x042fe40007f5e0ff */
[----:B0-----:R-:W-:Y:S02]  /*07b0*/  @!P3 IADD3 R8, P1, PT, R9, R20, RZ ;  /* 0x000000140908b210 */ /* 0x001fe40007f3e0ff */
[----:B------:R-:W-:Y:S02]  /*07c0*/  @!P3 IADD3.X R11, PT, PT, R12, R23, RZ, P2, !PT ;  /* 0x000000170c0bb210 */ /* 0x000fe400017fe4ff */
[----:B------:R-:W-:Y:S02]  /*07d0*/  LOP3.LUT P2, RZ, R2, 0x800000, RZ, 0xc0, !PT ;  /* 0x0080000002ff7812 */ /* 0x000fe4000784c0ff */
[----:B------:R-:W-:-:S02]  /*07e0*/  @!P3 IADD3.X R9, PT, PT, R12, R21, RZ, P1, !PT ;  /* 0x000000150c09b210 */ /* 0x000fc40000ffe4ff */
[C---:B------:R-:W-:Y:S02]  /*07f0*/  IADD3 R21, PT, PT, R3.reuse, 0x20, RZ ;  /* 0x0000002003157810 */ /* 0x040fe40007ffe0ff */
[----:B------:R-:W-:Y:S01]  /*0800*/  IADD3 R23, PT, PT, R3, 0x28, RZ ;  /* 0x0000002803177810 */ /* 0x000fe20007ffe0ff */
[----:B------:R-:W-:Y:S01]  /*0810*/  STL [R1+0x528], R9 ;  /* 0x0005280901007387 */ /* 0x000fe20000100800 */
[----:B------:R-:W-:Y:S02]  /*0820*/  ISETP.GE.U32.AND P0, PT, R21, UR16, PT ;  /* 0x0000001015007c0c */ /* 0x000fe4000bf06070 */
[----:B------:R-:W-:Y:S02]  /*0830*/  SHF.R.S32.HI R29, RZ, 0x1f, R21 ;  /* 0x0000001fff1d7819 */ /* 0x000fe40000011415 */
[----:B------:R-:W-:Y:S01]  /*0840*/  ISETP.GE.U32.AND P1, PT, R23, UR16, PT ;  /* 0x0000001017007c0c */ /* 0x000fe2000bf26070 */
[----:B------:R-:W0:Y:S01]  /*0850*/  @!P2 LDC.64 R34, c[0x0][0x398] ;  /* 0x0000e600ff22ab82 */ /* 0x000e220000000a00 */
        /* <DEDUP_REMOVED lines=11> */
[C---:B------:R-:W-:Y:S02]  /*0910*/  @!P2 SHF.L.U32 R125, R12.reuse, 0x1, RZ ;  /* 0x000000010c7da819 */ /* 0x040fe400000006ff */
[----:B------:R-:W-:-:S02]  /*0920*/  @!P2 SHF.L.U64.HI R16, R12, 0x1, R13 ;  /* 0x000000010c10a819 */ /* 0x000fc4000001020d */
[----:B------:R-:W-:Y:S02]  /*0930*/  @!P6 MOV R12, R4 ;  /* 0x00000004000ce202 */ /* 0x000fe40000000f00 */
[----:B------:R-:W-:Y:S02]  /*0940*/  @!P6 MOV R13, R7 ;  /* 0x00000007000de202 */ /* 0x000fe40000000f00 */
[----:B--2---:R-:W-:Y:S01]  /*0950*/  @!P2 IADD3 R14, P0, PT, R125, R32, RZ ;  /* 0x000000207d0ea210 */ /* 0x004fe20007f1e0ff */
[----:B------:R-:W1:Y:S01]  /*0960*/  @!P4 LDC.64 R42, c[0x0][0x3f8] ;  /* 0x0000fe00ff2acb82 */ /* 0x000e620000000a00 */
[----:B------:R-:W-:Y:S01]  /*0970*/  @P5 LOP3.LUT R2, R2, 0x200000, RZ, 0xfc, !PT ;  /* 0x0020000002025812 */ /* 0x000fe200078efcff */
[----:B------:R-:W-:Y:S01]  /*0980*/  @!P6 IMAD.WIDE.U32 R12, R17, R36, R12 ;  /* 0x00000024110ce225 */ /* 0x000fe200078e000c */
[----:B------:R-:W-:Y:S02]  /*0990*/  @!P2 IADD3.X R15, PT, PT, R16, R33, RZ, P0, !PT ;  /* 0x00000021100fa210 */ /* 0x000fe400007fe4ff */
[----:B0-----:R-:W-:-:S02]  /*09a0*/  @!P2 IADD3 R124, P0, PT, R125, R34, RZ ;  /* 0x000000227d7ca210 */ /* 0x001fc40007f1e0ff */
[----:B------:R-:W-:Y:S01]  /*09b0*/  @!P6 IADD3 R17, PT, PT, R13, R31, RZ ;  /* 0x0000001f0d11e210 */ /* 0x000fe20007ffe0ff */
[----:B------:R-:W0:Y:S01]  /*09c0*/  @!P3 LDC.64 R36, c[0x0][0x3f8] ;  /* 0x0000fe00ff24bb82 */ /* 0x000e220000000a00 */
[----:B------:R-:W-:Y:S01]  /*09d0*/  @!P2 IADD3.X R125, PT, PT, R16, R35, RZ, P0, !PT ;  /* 0x00000023107da210 */ /* 0x000fe200007fe4ff */
[----:B----4-:R-:W-:Y:S01]  /*09e0*/  @!P5 IMAD R16, R27, R40, RZ ;  /* 0x000000281b10d224 */ /* 0x010fe200078e02ff */
[C---:B------:R-:W-:Y:S02]  /*09f0*/  @!P6 SHF.L.U64.HI R18, R12.reuse, 0x1, R17 ;  /* 0x000000010c12e819 */ /* 0x040fe40000010211 */
[----:B------:R-:W-:Y:S01]  /*0a00*/  @!P6 SHF.L.U32 R13, R12, 0x1, RZ ;  /* 0x000000010c0de819 */ /* 0x000fe200000006ff */
[----:B------:R-:W-:Y:S01]  /*0a10*/  @!P5 IMAD R27, R19, R41, R16 ;  /* 0x00000029131bd224 */ /* 0x000fe200078e0210 */
[----:B------:R-:W-:Y:S01]  /*0a20*/  @!P5 MOV R16, R4 ;  /* 0x000000040010d202 */ /* 0x000fe20000000f00 */
[----:B------:R-:W2:Y:S01]  /*0a30*/  @!P5 LDC.64 R30, c[0x0][0x3a0] ;  /* 0x0000e800ff1edb82 */ /* 0x000ea20000000a00 */
[----:B------:R-:W-:-:S02]  /*0a40*/  @!P5 MOV R17, R7 ;  /* 0x000000070011d202 */ /* 0x000fc40000000f00 */
[----:B------:R-:W-:Y:S02]  /*0a50*/  @!P6 IADD3 R122, P0, PT, R13, R122, RZ ;  /* 0x0000007a0d7ae210 */ /* 0x000fe40007f1e0ff */
[----:B------:R-:W-:Y:S01]  /*0a60*/  LOP3.LUT R2, R2, 0xffefffff, RZ, 0xc0, !PT ;  /* 0xffefffff02027812 */ /* 0x000fe200078ec0ff */
[----:B------:R-:W-:Y:S01]  /*0a70*/  @!P5 IMAD.WIDE.U32 R16, R19, R40, R16 ;  /* 0x000000281310d225 */ /* 0x000fe200078e0010 */
[C---:B------:R-:W-:Y:S01]  /*0a80*/  @!P6 IADD3.X R123, PT, PT, R18.reuse, R123, RZ, P0, !PT ;  /* 0x0000007b127be210 */ /* 0x040fe200007fe4ff */
[----:B------:R-:W3:Y:S01]  /*0a90*/  @!P5 LDC.64 R32, c[0x0][0x398] ;  /* 0x0000e600ff20db82 */ /* 0x000ee20000000a00 */
[----:B------:R-:W-:Y:S01]  /*0aa0*/  @!P6 IADD3 R12, P0, PT, R13, R38, RZ ;  /* 0x000000260d0ce210 */ /* 0x000fe20007f1e0ff */
[----:B-1----:R-:W-:Y:S01]  /*0ab0*/  @!P4 IMAD R24, R25, R42, RZ ;  /* 0x0000002a1918c224 */ /* 0x002fe200078e02ff */
[----:B------:R-:W-:Y:S02]  /*0ac0*/  @!P5 IADD3 R17, PT, PT, R17, R27, RZ ;  /* 0x0000001b1111d210 */ /* 0x000fe40007ffe0ff */
[----:B------:R-:W-:Y:S01]  /*0ad0*/  @!P6 IADD3.X R13, PT, PT, R18, R39, RZ, P0, !PT ;  /* 0x00000027120de210 */ /* 0x000fe200007fe4ff */
[----:B------:R-:W-:Y:S01]  /*0ae0*/  @!P4 IMAD R25, R23, R43, R24 ;  /* 0x0000002b1719c224 */ /* 0x000fe200078e0218 */
[C---:B------:R-:W-:Y:S01]  /*0af0*/  @!P5 SHF.L.U32 R19, R16.reuse, 0x1, RZ ;  /* 0x000000011013d819 */ /* 0x040fe200000006ff */
[----:B------:R-:W1:Y:S01]  /*0b00*/  @!P3 LDC.64 R34, c[0x0][0x3a0] ;  /* 0x0000e800ff22bb82 */ /* 0x000e620000000a00 */
[----:B0-----:R-:W-:Y:S01]  /*0b10*/  @!P3 IMAD R20, R29, R36, RZ ;  /* 0x000000241d14b224 */ /* 0x001fe200078e02ff */
[----:B------:R-:W-:-:S02]  /*0b20*/  @!P5 SHF.L.U64.HI R18, R16, 0x1, R17 ;  /* 0x000000011012d819 */ /* 0x000fc40000010211 */
[----:B------:R-:W-:Y:S01]  /*0b30*/  @!P3 MOV R16, R4 ;  /* 0x000000040010b202 */ /* 0x000fe20000000f00 */
[----:B------:R-:W-:Y:S01]  /*0b40*/  @!P3 IMAD R27, R21, R37, R20 ;  /* 0x00000025151bb224 */ /* 0x000fe200078e0214 */
[----:B------:R-:W-:Y:S02]  /*0b50*/  @!P3 MOV R17, R7 ;  /* 0x000000070011b202 */ /* 0x000fe40000000f00 */
[----:B------:R-:W0:Y:S01]  /*0b60*/  @!P3 LDC.64 R28, c[0x0][0x398] ;  /* 0x0000e600ff1cbb82 */ /* 0x000e220000000a00 */
[----:B--2---:R-:W-:Y:S01]  /*0b70*/  @!P5 IADD3 R20, P0, PT, R19, R30, RZ ;  /* 0x0000001e1314d210 */ /* 0x004fe20007f1e0ff */
[----:B------:R-:W-:Y:S01]  /*0b80*/  @!P3 IMAD.WIDE.U32 R16, R21, R36, R16 ;  /* 0x000000241510b225 */ /* 0x000fe200078e0010 */
[----:B------:R-:W-:Y:S02]  /*0b90*/  @P3 LOP3.LUT R2, R2, 0x100000, RZ, 0xfc, !PT ;  /* 0x0010000002023812 */ /* 0x000fe400078efcff */
[----:B------:R-:W-:-:S03]  /*0ba0*/  @!P5 IADD3.X R21, PT, PT, R18, R31, RZ, P0, !PT ;  /* 0x0000001f1215d210 */ /* 0x000fc600007fe4ff */
[----:B------:R-:W2:Y:S01]  /*0bb0*/  @!P4 LDC.64 R38, c[0x0][0x3a0] ;  /* 0x0000e800ff26cb82 */ /* 0x000ea20000000a00 */
[----:B---3--:R-:W-:Y:S02]  /*0bc0*/  @!P5 IADD3 R44, P0, PT, R19, R32, RZ ;  /* 0x00000020132cd210 */ /* 0x008fe40007f1e0ff */
[----:B------:R-:W-:Y:S02]  /*0bd0*/  @!P3 IADD3 R19, PT, PT, R17, R27, RZ ;  /* 0x0000001b1113b210 */ /* 0x000fe40007ffe0ff */
[----:B------:R-:W-:Y:S02]  /*0be0*/  @!P5 IADD3.X R45, PT, PT, R18, R33, RZ, P0, !PT ;  /* 0x00000021122dd210 */ /* 0x000fe400007fe4ff */
[C---:B------:R-:W-:Y:S01]  /*0bf0*/  @!P3 SHF.L.U64.HI R22, R16.reuse, 0x1, R19 ;  /* 0x000000011016b819 */ /* 0x040fe20000010213 */
[----:B------:R-:W3:Y:S01]  /*0c00*/  @!P4 LDC.64 R30, c[0x0][0x398] ;  /* 0x0000e600ff1ecb82 */ /* 0x000ee20000000a00 */
[----:B------:R-:W-:Y:S01]  /*0c10*/  @!P3 SHF.L.U32 R17, R16, 0x1, RZ ;  /* 0x000000011011b819 */ /* 0x000fe200000006ff */
[----:B------:R-:W-:Y:S01]  /*0c20*/  @!P5 STL.64 [R1+0x218], R44 ;  /* 0x0002182c0100d387 */ /* 0x000fe20000100a00 */
[----:B------:R-:W-:-:S02]  /*0c30*/  @!P4 MOV R18, R4 ;  /* 0x000000040012c202 */ /* 0x000fc40000000f00 */
[----:B------:R-:W-:Y:S02]  /*0c40*/  @!P4 MOV R19, R7 ;  /* 0x000000070013c202 */ /* 0x000fe40000000f00 */
[----:B-1----:R-:W-:Y:S02]  /*0c50*/  @!P3 IADD3 R26, P0, PT, R17, R34, RZ ;  /* 0x00000022111ab210 */ /* 0x002fe40007f1e0ff */
[----:B------:R-:W-:Y:S01]  /*0c60*/  LOP3.LUT R2, R2, 0xfff7ffff, RZ, 0xc0, !PT ;  /* 0xfff7ffff02027812 */ /* 0x000fe200078ec0ff */
[----:B------:R-:W-:Y:S01]  /*0c70*/  @!P4 IMAD.WIDE.U32 R18, R23, R42, R18 ;  /* 0x0000002a1712c225 */ /* 0x000fe200078e0012 */
[----:B------:R-:W-:Y:S02]  /*0c80*/  @!P3 IADD3.X R27, PT, PT, R22, R35, RZ, P0, !PT ;  /* 0x00000023161bb210 */ /* 0x000fe400007fe4ff */
[----:B0-----:R-:W-:Y:S02]  /*0c90*/  @!P3 IADD3 R16, P0, PT, R17, R28, RZ ;  /* 0x0000001c1110b210 */ /* 0x001fe40007f1e0ff */
[----:B------:R-:W-:Y:S01]  /*0ca0*/  @!P4 IADD3 R19, PT, PT, R19, R25, RZ ;  /* 0x000000191313c210 */ /* 0x000fe20007ffe0ff */
[----:B------:R3:W-:Y:S01]  /*0cb0*/  @!P3 STL.64 [R1+0x210], R26 ;  /* 0x0002101a0100b387 */ /* 0x0007e20000100a00 */
[----:B------:R-:W-:-:S02]  /*0cc0*/  @!P4 SHF.L.U32 R23, R18, 0x1, RZ ;  /* 0x000000011217c819 */ /* 0x000fc400000006ff */
[----:B------:R-:W-:Y:S02]  /*0cd0*/  @!P3 IADD3.X R17, PT, PT, R22, R29, RZ, P0, !PT ;  /* 0x0000001d1611b210 */ /* 0x000fe400007fe4ff */
[----:B------:R-:W-:Y:S02]  /*0ce0*/  @!P4 SHF.L.U64.HI R22, R18, 0x1, R19 ;  /* 0x000000011216c819 */ /* 0x000fe40000010213 */
[----:B--2---:R-:W-:Y:S02]  /*0cf0*/  @!P4 IADD3 R18, P0, PT, R23, R38, RZ ;  /* 0x000000261712c210 */ /* 0x004fe40007f1e0ff */
[----:B------:R-:W-:Y:S02]  /*0d00*/  IADD3 R25, PT, PT, R3, 0x30, RZ ;  /* 0x0000003003197810 */ /* 0x000fe40007ffe0ff */
[----:B------:R-:W-:Y:S02]  /*0d10*/  @!P4 IADD3.X R19, PT, PT, R22, R39, RZ, P0, !PT ;  /* 0x000000271613c210 */ /* 0x000fe400007fe4ff */
[----:B---3--:R-:W-:-:S02]  /*0d20*/  @!P4 IADD3 R26, P0, PT, R23, R30, RZ ;  /* 0x0000001e171ac210 */ /* 0x008fc40007f1e0ff */
[----:B------:R-:W-:Y:S02]  /*0d30*/  SHF.R.S32.HI R23, RZ, 0x1f, R25 ;  /* 0x0000001fff177819 */ /* 0x000fe40000011419 */
[----:B------:R-:W-:Y:S02]  /*0d40*/  @!P4 IADD3.X R27, PT, PT, R22, R31, RZ, P0, !PT ;  /* 0x0000001f161bc210 */ /* 0x000fe400007fe4ff */
[----:B------:R-:W-:Y:S02]  /*0d50*/  ISETP.GE.U32.AND P0, PT, R25, UR16, PT ;  /* 0x0000001019007c0c */ /* 0x000fe4000bf06070 */
[----:B------:R-:W-:Y:S01]  /*0d60*/  @P4 LOP3.LUT R2, R2, 0x80000, RZ, 0xfc, !PT ;  /* 0x0008000002024812 */ /* 0x000fe200078efcff */
[----:B------:R0:W-:Y:S01]  /*0d70*/  @!P4 STL.64 [R1+0x228], R26 ;  /* 0x0002281a0100c387 */ /* 0x0001e20000100a00 */
[----:B------:R-:W-:Y:S02]  /*0d80*/  ISETP.GE.AND.EX P1, PT, R23, UR17, PT, P0 ;  /* 0x0000001117007c0c */ /* 0x000fe4000bf26300 */
[----:B------:R-:W-:-:S02]  /*0d90*/  LOP3.LUT R2, R2, 0xfffbffff, RZ, 0xc0, !PT ;  /* 0xfffbffff02027812 */ /* 0x000fc400078ec0ff */
[----:B------:R-:W-:Y:S02]  /*0da0*/  @P4 LOP3.LUT R120, R120, 0x100, RZ, 0xfc, !PT ;  /* 0x0000010078784812 */ /* 0x000fe400078efcff */
[C---:B------:R-:W-:Y:S02]  /*0db0*/  IADD3 R119, PT, PT, R3.reuse, 0x100, RZ ;  /* 0x0000010003777810 */ /* 0x040fe40007ffe0ff */
[----:B------:R-:W-:Y:S02]  /*0dc0*/  LOP3.LUT R120, R120, 0xffffffbf, RZ, 0xc0, !PT ;  /* 0xffffffbf78787812 */ /* 0x000fe400078ec0ff */
[----:B------:R-:W-:Y:S02]  /*0dd0*/  SHF.R.S32.HI R116, RZ, 0x1f, R119 ;  /* 0x0000001fff747819 */ /* 0x000fe40000011477 */
[----:B------:R-:W-:Y:S01]  /*0de0*/  IADD3 R9, PT, PT, R3, 0x108, RZ ;  /* 0x0000010803097810 */ /* 0x000fe20007ffe0ff */
        /* <DEDUP_REMOVED lines=15> */
[----:B------:R1:W-:Y:S01]  /*0ee0*/  @!P1 STL.64 [R1+0x220], R32 ;  /* 0x0002202001009387 */ /* 0x0003e20000100a00 */
[----:B0-----:R-:W-:-:S04]  /*0ef0*/  @!P1 IADD3 R22, P0, PT, R23, R26, RZ ;  /* 0x0000001a17169210 */ /* 0x001fc80007f1e0ff */
[----:B------:R-:W-:Y:S02]  /*0f00*/  @!P1 IADD3.X R23, PT, PT, R24, R27, RZ, P0, !PT ;  /* 0x0000001b18179210 */ /* 0x000fe400007fe4ff */
[----:B------:R-:W-:-:S03]  /*0f10*/  IADD3 R27, PT, PT, R3, 0x38, RZ ;  /* 0x00000038031b7810 */ /* 0x000fc60007ffe0ff */
[----:B------:R-:W-:Y:S01]  /*0f20*/  STL.64 [R1+0x520], R22 ;  /* 0x0005201601007387 */ /* 0x000fe20000100a00 */
[----:B------:R-:W-:Y:S02]  /*0f30*/  SHF.R.S32.HI R25, RZ, 0x1f, R27 ;  /* 0x0000001fff197819 */ /* 0x000fe4000001141b */
[----:B------:R-:W-:-:S04]  /*0f40*/  ISETP.GE.U32.AND P0, PT, R27, UR16, PT ;  /* 0x000000101b007c0c */ /* 0x000fc8000bf06070 */
[----:B------:R-:W-:-:S13]  /*0f50*/  ISETP.GE.AND.EX P1, PT, R25, UR17, PT, P0 ;  /* 0x0000001119007c0c */ /* 0x000fda000bf26300 */
[----:B------:R-:W0:Y:S01]  /*0f60*/  @!P1 LDC.64 R28, c[0x0][0x3f8] ;  /* 0x0000fe00ff1c9b82 */ /* 0x000e220000000a00 */
[----:B------:R-:W-:-:S04]  /*0f70*/  @P1 LOP3.LUT R2, R2, 0x20000, RZ, 0xfc, !PT ;  /* 0x0002000002021812 */ /* 0x000fc800078efcff */
[----:B------:R-:W-:-:S03]  /*0f80*/  LOP3.LUT R2, R2, 0xfffeffff, RZ, 0xc0, !PT ;  /* 0xfffeffff02027812 */ /* 0x000fc600078ec0ff */
[----:B------:R-:W2:Y:S01]  /*0f90*/  @!P1 LDC.64 R30, c[0x0][0x3a0] ;  /* 0x0000e800ff1e9b82 */ /* 0x000ea20000000a00 */
[----:B0-----:R-:W-:Y:S01]  /*0fa0*/  @!P1 IMAD R24, R25, R28, RZ ;  /* 0x0000001c19189224 */ /* 0x001fe200078e02ff */
        /* <DEDUP_REMOVED lines=12> */
[----:B------:R-:W-:-:S03]  /*1070*/  IADD3 R29, PT, PT, R3, 0x40, RZ ;  /* 0x00000040031d7810 */ /* 0x000fc60007ffe0ff */
[----:B------:R0:W-:Y:S01]  /*1080*/  @!P1 STL.64 [R1+0x238], R32 ;  /* 0x0002382001009387 */ /* 0x0001e20000100a00 */
[----:B------:R-:W-:Y:S02]  /*1090*/  SHF.R.S32.HI R27, RZ, 0x1f, R29 ;  /* 0x0000001fff1b7819 */ /* 0x000fe4000001141d */
[----:B------:R-:W-:-:S04]  /*10a0*/  ISETP.GE.U32.AND P0, PT, R29, UR16, PT ;  /* 0x000000101d007c0c */ /* 0x000fc8000bf06070 */
[----:B------:R-:W-:-:S13]  /*10b0*/  ISETP.GE.AND.EX P1, PT, R27, UR17, PT, P0 ;  /* 0x000000111b007c0c */ /* 0x000fda000bf26300 */
[----:B------:R-:W1:Y:S01]  /*10c0*/  @!P1 LDC.64 R30, c[0x0][0x3f8] ;  /* 0x0000fe00ff1e9b82 */ /* 0x000e620000000a00 */
[----:B------:R-:W-:-:S04]  /*10d0*/  @P1 LOP3.LUT R2, R2, 0x10000, RZ, 0xfc, !PT ;  /* 0x0001000002021812 */ /* 0x000fc800078efcff */
[----:B------:R-:W-:-:S03]  /*10e0*/  LOP3.LUT R2, R2, 0xffff7fff, RZ, 0xc0, !PT ;  /* 0xffff7fff02027812 */ /* 0x000fc600078ec0ff */
[----:B0-----:R-:W0:Y:S01]  /*10f0*/  @!P1 LDC.64 R32, c[0x0][0x3a0] ;  /* 0x0000e800ff209b82 */ /* 0x001e220000000a00 */
        /* <DEDUP_REMOVED lines=11> */
[----:B------:R0:W-:Y:S01]  /*11b0*/  @!P1 STL.64 [R1+0x230], R22 ;  /* 0x0002301601009387 */ /* 0x0001e20000100a00 */
[----:B-1----:R-:W-:-:S04]  /*11c0*/  @!P1 IADD3 R26, P0, PT, R27, R30, RZ ;  /* 0x0000001e1b1a9210 */ /* 0x002fc80007f1e0ff */
[----:B------:R-:W-:Y:S02]  /*11d0*/  @!P1 IADD3.X R27, PT, PT, R28, R31, RZ, P0, !PT ;  /* 0x0000001f1c1b9210 */ /* 0x000fe400007fe4ff */
[----:B------:R-:W-:-:S04]  /*11e0*/  IADD3 R31, PT, PT, R3, 0x48, RZ ;  /* 0x00000048031f7810 */ /* 0x000fc80007ffe0ff */
        /* <DEDUP_REMOVED lines=16> */
[----:B--2---:R-:W-:-:S04]  /*12f0*/  @!P1 IADD3 R28, P0, PT, R31, R34, RZ ;  /* 0x000000221f1c9210 */ /* 0x004fc80007f1e0ff */
[----:B------:R-:W-:Y:S02]  /*1300*/  @!P1 IADD3.X R29, PT, PT, R30, R35, RZ, P0, !PT ;  /* 0x000000231e1d9210 */ /* 0x000fe400007fe4ff */
        /* <DEDUP_REMOVED lines=22> */
[----:B------:R-:W-:Y:S01]  /*1470*/  @!P1 STL.64 [R1+0x248], R22 ;  /* 0x0002481601009387 */ /* 0x000fe20000100a00 */
[----:B-1----:R-:W-:-:S04]  /*1480*/  @!P1 IADD3 R30, P0, PT, R31, R34, RZ ;  /* 0x000000221f1e9210 */ /* 0x002fc80007f1e0ff */
        /* <DEDUP_REMOVED lines=64> */
[----:B------:R-:W1:Y:S02]  /*1890*/  @!P5 LDC.64 R46, c[0x0][0x398] ;  /* 0x0000e600ff2edb82 */ /* 0x000e640000000a00 */
        /* <DEDUP_REMOVED lines=192> */
[----:B------:R-:W-:Y:S02]  /*24a0*/  SHF.R.S32.HI R83, RZ, 0x1f, R85 ;  /* 0x0000001fff537819 */ /* 0x000fe40000011455 */
        /* <DEDUP_REMOVED lines=24> */
[----:B------:R-:W-:-:S04]  /*2630*/  @P2 LOP3.LUT R2, R2, 0x1, RZ, 0xfc, !PT ;  /* 0x0000000102022812 */ /* 0x000fc800078efcff */
[----:B------:R-:W-:Y:S02]  /*2640*/  LOP3.LUT P4, RZ, R2, 0x1000000, RZ, 0xc0, !PT ;  /* 0x0100000002ff7812 */ /* 0x000fe4000788c0ff */
[----:B------:R-:W-:Y:S01]  /*2650*/  LOP3.LUT R120, R120, 0xffffffef, RZ, 0xc0, !PT ;  /* 0xffffffef78787812 */ /* 0x000fe200078ec0ff */
[----:B------:R-:W2:Y:S01]  /*2660*/  @!P2 LDC.64 R84, c[0x0][0x3a0] ;  /* 0x0000e800ff54ab82 */ /* 0x000ea20000000a00 */
[----:B------:R-:W-:Y:S01]  /*2670*/  LOP3.LUT P5, RZ, R2, 0x400000, RZ, 0xc0, !PT ;  /* 0x0040000002ff7812 */ /* 0x000fe200078ac0ff */
        /* <DEDUP_REMOVED lines=28> */
[----:B--2---:R-:W-:Y:S02]  /*2840*/  @!P1 IADD3 R88, P0, PT, R91, R88, RZ ;  /* 0x000000585b589210 */ /* 0x004fe40007f1e0ff */
        /* <DEDUP_REMOVED lines=50> */
[----:B0-----:R-:W-:-:S04]  /*2b70*/  @!P1 IMAD R100, R100, R98, RZ ;  /* 0x0000006264649224 */ /* 0x001fc800078e02ff */
        /* <DEDUP_REMOVED lines=87> */
[----:B------:R-:W-:Y:S02]  /*30f0*/  SHF.R.S32.HI R116, RZ, 0x1f, R9 ;  /* 0x0000001fff747819 */ /* 0x000fe40000011409 */
[----:B------:R-:W-:Y:S02]  /*3100*/  ISETP.GE.U32.AND P0, PT, R9, UR16, PT ;  /* 0x0000001009007c0c */ /* 0x000fe4000bf06070 */
[----:B------:R-:W-:Y:S02]  /*3110*/  LOP3.LUT P1, RZ, R2, 0x200000, RZ, 0xc0, !PT ;  /* 0x0020000002ff7812 */ /* 0x000fe4000782c0ff */
[----:B------:R-:W-:-:S13]  /*3120*/  ISETP.GE.AND.EX P3, PT, R116, UR17, PT, P0 ;  /* 0x0000001174007c0c */ /* 0x000fda000bf66300 */
[----:B------:R-:W0:Y:S01]  /*3130*/  @!P3 LDC.64 R118, c[0x0][0x3f8] ;  /* 0x0000fe00ff76bb82 */ /* 0x000e220000000a00 */
[----:B------:R-:W-:Y:S02]  /*3140*/  @!P3 MOV R117, R7 ;  /* 0x000000070075b202 */ /* 0x000fe40000000f00 */
[----:B------:R-:W-:Y:S01]  /*3150*/  @P3 LOP3.LUT R0, R0, 0x800000, RZ, 0xfc, !PT ;  /* 0x0080000000003812 */ /* 0x000fe200078efcff */
        /* <DEDUP_REMOVED lines=11> */
[----:B-1----:R-:W-:Y:S02]  /*3210*/  @!P3 IADD3 R118, P0, PT, R9, R118, RZ ;  /* 0x000000760976b210 */ /* 0x002fe40007f1e0ff */
[----:B------:R-:W2:Y:S01]  /*3220*/  LDL.LU R9, [R1+0x528] ;  /* 0x0005280001097983 */ /* 0x000ea20000300800 */
[----:B------:R-:W-:Y:S02]  /*3230*/  @P3 LOP3.LUT R120, R120, 0x10, RZ, 0xfc, !PT ;  /* 0x0000001078783812 */ /* 0x000fe400078efcff */
[----:B------:R-:W-:Y:S01]  /*3240*/  @!P3 IADD3.X R119, PT, PT, R121, R119, RZ, P0, !PT ;  /* 0x000000777977b210 */ /* 0x000fe200007fe4ff */
[----:B------:R-:W-:Y:S01]  /*3250*/  HFMA2 R121, -RZ, RZ, 0, 0 ;  /* 0x00000000ff797431 */ /* 0x000fe200000001ff */
[----:B------:R-:W-:-:S05]  /*3260*/  LOP3.LUT P3, RZ, R2, 0x800000, RZ, 0xc0, !PT ;  /* 0x0080000002ff7812 */ /* 0x000fca000786c0ff */
[----:B--2---:R0:W2:Y:S02]  /*3270*/  @!P4 LDG.E R121, desc[UR10][R8.64] ;  /* 0x0000000a0879c981 */ /* 0x0040a4000c1e1900 */
[----:B0-----:R-:W-:-:S06]  /*3280*/  MOV R9, RZ ;  /* 0x000000ff00097202 */ /* 0x001fcc0000000f00 */
[----:B------:R-:W3:Y:S04]  /*3290*/  @!P4 LDG.E R9, desc[UR10][R10.64] ;  /* 0x0000000a0a09c981 */ /* 0x000ee8000c1e1900 */
[----:B--2---:R0:W-:Y:S02]  /*32a0*/  STL [R1+0x270], R121 ;  /* 0x0002707901007387 */ /* 0x0041e40000100800 */
[----:B0-----:R-:W-:-:S04]  /*32b0*/  IADD3 R121, PT, PT, R3, 0x110, RZ ;  /* 0x0000011003797810 */ /* 0x001fc80007ffe0ff */
[----:B------:R-:W-:Y:S01]  /*32c0*/  SHF.R.S32.HI R8, RZ, 0x1f, R121 ;  /* 0x0000001fff087819 */ /* 0x000fe20000011479 */
[----:B---3--:R0:W-:Y:S01]  /*32d0*/  STL [R1+0x330], R9 ;  /* 0x0003300901007387 */ /* 0x0081e20000100800 */
[----:B------:R-:W-:-:S04]  /*32e0*/  ISETP.GE.U32.AND P0, PT, R121, UR16, PT ;  /* 0x0000001079007c0c */ /* 0x000fc8000bf06070 */
[----:B------:R-:W-:Y:S01]  /*32f0*/  ISETP.GE.AND.EX P6, PT, R8, UR17, PT, P0 ;  /* 0x0000001108007c0c */ /* 0x000fe2000bfc6300 */
[----:B0-----:R-:W-:-:S06]  /*3300*/  HFMA2 R9, -RZ, RZ, 0, 0 ;  /* 0x00000000ff097431 */ /* 0x001fcc00000001ff */
[----:B------:R0:W2:Y:S06]  /*3310*/  @!P3 LDG.E R9, desc[UR10][R14.64] ;  /* 0x0000000a0e09b981 */ /* 0x0000ac000c1e1900 */
[----:B------:R-:W1:Y:S02]  /*3320*/  @!P6 LDC.64 R10, c[0x0][0x3f8] ;  /* 0x0000fe00ff0aeb82 */ /* 0x000e640000000a00 */
[----:B-1----:R-:W-:-:S04]  /*3330*/  @!P6 IMAD R8, R8, R10, RZ ;  /* 0x0000000a0808e224 */ /* 0x002fc800078e02ff */
[----:B0-----:R-:W-:Y:S01]  /*3340*/  @!P6 IMAD R15, R121, R11, R8 ;  /* 0x0000000b790fe224 */ /* 0x001fe200078e0208 */
[----:B------:R-:W-:Y:S01]  /*3350*/  @!P6 MOV R8, R4 ;  /* 0x000000040008e202 */ /* 0x000fe20000000f00 */
[----:B--2---:R0:W-:Y:S02]  /*3360*/  STL [R1+0x32c], R9 ;  /* 0x00032c0901007387 */ /* 0x0041e40000100800 */
        /* <DEDUP_REMOVED lines=9> */
[----:B-1----:R-:W-:Y:S02]  /*3400*/  @!P6 IADD3 R10, P0, PT, R14, R10, RZ ;  /* 0x0000000a0e0ae210 */ /* 0x002fe40007f1e0ff */
[----:B------:R-:W-:-:S06]  /*3410*/  MOV R14, RZ ;  /* 0x000000ff000e7202 */ /* 0x000fcc0000000f00 */
[----:B------:R-:W2:Y:S01]  /*3420*/  @!P5 LDG.E R14, desc[UR10][R122.64] ;  /* 0x0000000a7a0ed981 */ /* 0x000ea2000c1e1900 */
[----:B------:R-:W-:-:S06]  /*3430*/  HFMA2 R121, -RZ, RZ, 0, 0 ;  /* 0x00000000ff797431 */ /* 0x000fcc00000001ff */
[----:B------:R-:W3:Y:S01]  /*3440*/  @!P3 LDG.E R121, desc[UR10][R124.64] ;  /* 0x0000000a7c79b981 */ /* 0x000ee2000c1e1900 */
[----:B------:R-:W-:-:S03]  /*3450*/  @!P6 IADD3.X R11, PT, PT, R15, R11, RZ, P0, !PT ;  /* 0x0000000b0f0be210 */ /* 0x000fc600007fe4ff */
[----:B------:R-:W4:Y:S04]  /*3460*/  LDL.LU.64 R124, [R1+0x210] ;  /* 0x00021000017c7983 */ /* 0x000f280000300a00 */
[----:B--2---:R0:W-:Y:S02]  /*3470*/  STL [R1+0x324], R14 ;  /* 0x0003240e01007387 */ /* 0x0041e40000100800 */
[----:B0-----:R-:W-:-:S06]  /*3480*/  HFMA2 R14, -RZ, RZ, 0, 0 ;  /* 0x00000000ff0e7431 */ /* 0x001fcc00000001ff */
[----:B------:R-:W2:Y:S04]  /*3490*/  @!P5 LDG.E R14, desc[UR10][R12.64] ;  /* 0x0000000a0c0ed981 */ /* 0x000ea8000c1e1900 */
[----:B---3--:R-:W-:Y:S04]  /*34a0*/  STL [R1+0x328], R121 ;  /* 0x0003287901007387 */ /* 0x008fe80000100800 */
[----:B--2---:R0:W-:Y:S02]  /*34b0*/  STL [R1+0x320], R14 ;  /* 0x0003200e01007387 */ /* 0x0041e40000100800 */
[----:B0-----:R-:W-:-:S06]  /*34c0*/  MOV R14, RZ ;  /* 0x000000ff000e7202 */ /* 0x001fcc0000000f00 */
[----:B------:R-:W2:Y:S01]  /*34d0*/  @!P1 LDG.E R14, desc[UR10][R20.64] ;  /* 0x0000000a140e9981 */ /* 0x000ea2000c1e1900 */
[----:B------:R-:W-:-:S04]  /*34e0*/  IADD3 R121, PT, PT, R3, 0x118, RZ ;  /* 0x0000011803797810 */ /* 0x000fc80007ffe0ff */
[----:B------:R-:W-:Y:S02]  /*34f0*/  SHF.R.S32.HI R122, RZ, 0x1f, R121 ;  /* 0x0000001fff7a7819 */ /* 0x000fe40000011479 */
[----:B------:R-:W-:-:S04]  /*3500*/  ISETP.GE.U32.AND P0, PT, R121, UR16, PT ;  /* 0x0000001079007c0c */ /* 0x000fc8000bf06070 */
[----:B------:R-:W-:-:S13]  /*3510*/  ISETP.GE.AND.EX P3, PT, R122, UR17, PT, P0 ;  /* 0x000000117a007c0c */ /* 0x000fda000bf66300 */
[----:B------:R-:W-:Y:S01]  /*3520*/  @!P3 MOV R13, R7 ;  /* 0x00000007000db202 */ /* 0x000fe20000000f00 */
[----:B--2---:R0:W-:Y:S02]  /*3530*/  STL [R1+0x31c], R14 ;  /* 0x00031c0e01007387 */ /* 0x0041e40000100800 */
[----:B0-----:R-:W0:Y:S02]  /*3540*/  @!P3 LDC.64 R14, c[0x0][0x3f8] ;  /* 0x0000fe00ff0ebb82 */ /* 0x001e240000000a00 */
        /* <DEDUP_REMOVED lines=13> */
[----:B------:R-:W2:Y:S01]  /*3620*/  LDL.LU.64 R20, [R1+0x218] ;  /* 0x0002180001147983 */ /* 0x000ea20000300a00 */
[----:B------:R-:W-:Y:S01]  /*3630*/  LOP3.LUT R0, R0, 0xffbfffff, RZ, 0xc0, !PT ;  /* 0xffbfffff00007812 */ /* 0x000fe200078ec0ff */
[----:B------:R-:W-:-:S03]  /*3640*/  HFMA2 R123, -RZ, RZ, 0, 0 ;  /* 0x00000000ff7b7431 */ /* 0x000fc600000001ff */
[----:B------:R-:W-:Y:S02]  /*3650*/  @P6 LOP3.LUT R0, R0, 0x400000, RZ, 0xfc, !PT ;  /* 0x0040000000006812 */ /* 0x000fe400078efcff */
[----:B------:R-:W-:Y:S02]  /*3660*/  LOP3.LUT P6, RZ, R2, 0x100000, RZ, 0xc0, !PT ;  /* 0x0010000002ff7812 */ /* 0x000fe400078cc0ff */
[----:B------:R-:W-:Y:S01]  /*3670*/  LOP3.LUT P4, RZ, R120, 0x100, RZ, 0xc0, !PT ;  /* 0x0000010078ff7812 */ /* 0x000fe2000788c0ff */
[----:B--2---:R0:W2:Y:S02]  /*3680*/  @!P1 LDG.E R123, desc[UR10][R20.64] ;  /* 0x0000000a147b9981 */ /* 0x0040a4000c1e1900 */
[----:B0-----:R-:W-:-:S08]  /*3690*/  MOV R20, RZ ;  /* 0x000000ff00147202 */ /* 0x001fd00000000f00 */
[----:B----4-:R0:W3:Y:S02]  /*36a0*/  @!P6 LDG.E R20, desc[UR10][R124.64] ;  /* 0x0000000a7c14e981 */ /* 0x0100e4000c1e1900 */
[----:B0-----:R-:W-:-:S06]  /*36b0*/  MOV R125, RZ ;  /* 0x000000ff007d7202 */ /* 0x001fcc0000000f00 */
[----:B------:R-:W4:Y:S01]  /*36c0*/  @!P4 LDG.E R125, desc[UR10][R18.64] ;  /* 0x0000000a127dc981 */ /* 0x000f22000c1e1900 */
[----:B------:R-:W-:-:S06]  /*36d0*/  HFMA2 R121, -RZ, RZ, 0, 0 ;  /* 0x00000000ff797431 */ /* 0x000fcc00000001ff */
[----:B------:R0:W2:Y:S04]  /*36e0*/  @!P6 LDG.E R121, desc[UR10][R16.64] ;  /* 0x0000000a1079e981 */ /* 0x0000a8000c1e1900 */
[----:B---3--:R1:W-:Y:S02]  /*36f0*/  STL [R1+0x218], R20 ;  /* 0x0002181401007387 */ /* 0x0083e40000100800 */
[----:B-1----:R-:W-:-:S04]  /*3700*/  IADD3 R20, PT, PT, R3, 0x120, RZ ;  /* 0x0000012003147810 */ /* 0x002fc80007ffe0ff */
[----:B------:R-:W-:Y:S02]  /*3710*/  SHF.R.S32.HI R21, RZ, 0x1f, R20 ;  /* 0x0000001fff157819 */ /* 0x000fe40000011414 */
[----:B------:R-:W-:-:S04]  /*3720*/  ISETP.GE.U32.AND P0, PT, R20, UR16, PT ;  /* 0x0000001014007c0c */ /* 0x000fc8000bf06070 */
[----:B------:R-:W-:-:S13]  /*3730*/  ISETP.GE.AND.EX P1, PT, R21, UR17, PT, P0 ;  /* 0x0000001115007c0c */ /* 0x000fda000bf26300 */
[----:B0-----:R-:W0:Y:S01]  /*3740*/  @!P1 LDC.64 R16, c[0x0][0x3f8] ;  /* 0x0000fe00ff109b82 */ /* 0x001e220000000a00 */
[----:B------:R-:W-:Y:S01]  /*3750*/  @!P1 MOV R19, R7 ;  /* 0x0000000700139202 */ /* 0x000fe20000000f00 */
[----:B----4-:R-:W-:Y:S04]  /*3760*/  STL [R1+0x4bc], R125 ;  /* 0x0004bc7d01007387 */ /* 0x010fe80000100800 */
[----:B------:R1:W-:Y:S04]  /*3770*/  STL [R1+0x4c4], R125 ;  /* 0x0004c47d01007387 */ /* 0x0003e80000100800 */
[----:B-1----:R-:W3:Y:S01]  /*3780*/  LDL.LU.64 R124, [R1+0x228] ;  /* 0x00022800017c7983 */ /* 0x002ee20000300a00 */
        /* <DEDUP_REMOVED lines=9> */
[----:B--2---:R2:W-:Y:S04]  /*3820*/  STL [R1+0x318], R123 ;  /* 0x0003187b01007387 */ /* 0x0045e80000100800 */
[----:B--2---:R-:W2:Y:S01]  /*3830*/  LDL.LU.64 R122, [R1+0x220] ;  /* 0x00022000017a7983 */ /* 0x004ea20000300a00 */
[----:B0-----:R-:W-:-:S04]  /*3840*/  @!P1 IADD3 R16, P0, PT, R20, R16, RZ ;  /* 0x0000001014109210 */ /* 0x001fc80007f1e0ff */
[C---:B------:R-:W-:Y:S02]  /*3850*/  @!P1 IADD3.X R17, PT, PT, R21.reuse, R17, RZ, P0, !PT ;  /* 0x0000001115119210 */ /* 0x040fe400007fe4ff */
[----:B-1----:R-:W-:Y:S02]  /*3860*/  @!P1 IADD3 R18, P0, PT, R20, R18, RZ ;  /* 0x0000001214129210 */ /* 0x002fe40007f1e0ff */
[----:B------:R-:W-:Y:S02]  /*3870*/  MOV R20, R22 ;  /* 0x0000001600147202 */ /* 0x000fe40000000f00 */
[----:B------:R-:W-:Y:S02]  /*3880*/  @!P1 IADD3.X R19, PT, PT, R21, R19, RZ, P0, !PT ;  /* 0x0000001315139210 */ /* 0x000fe400007fe4ff */
[----:B------:R-:W-:Y:S02]  /*3890*/  MOV R21, R23 ;  /* 0x0000001700157202 */ /* 0x000fe40000000f00 */
[----:B------:R-:W4:Y:S04]  /*38a0*/  LDL.LU.64 R22, [R1+0x520] ;  /* 0x0005200001167983 */ /* 0x000f280000300a00 */
[----:B------:R0:W-:Y:S02]  /*38b0*/  STL [R1+0x210], R121 ;  /* 0x0002107901007387 */ /* 0x0001e40000100800 */
[----:B0-----:R-:W-:Y:S01]  /*38c0*/  HFMA2 R121, -RZ, RZ, 0, 0 ;  /* 0x00000000ff797431 */ /* 0x001fe200000001ff */
[----:B------:R-:W-:-:S05]  /*38d0*/  LOP3.LUT P5, RZ, R2, 0x40000, RZ, 0xc0, !PT ;  /* 0x0004000002ff7812 */ /* 0x000fca00078ac0ff */
[----:B---3--:R0:W3:Y:S02]  /*38e0*/  @!P4 LDG.E R121, desc[UR10][R124.64] ;  /* 0x0000000a7c79c981 */ /* 0x0080e4000c1e1900 */
[----:B0-----:R-:W-:-:S06]  /*38f0*/  MOV R124, RZ ;  /* 0x000000ff007c7202 */ /* 0x001fcc0000000f00 */
[----:B--2---:R0:W2:Y:S02]  /*3900*/  @!P5 LDG.E R124, desc[UR10][R122.64] ;  /* 0x0000000a7a7cd981 */ /* 0x0040a4000c1e1900 */
[----:B0-----:R-:W-:-:S06]  /*3910*/  HFMA2 R123, -RZ, RZ, 0, 0 ;  /* 0x00000000ff7b7431 */ /* 0x001fcc00000001ff */
[----:B----4-:R-:W4:Y:S01]  /*3920*/  @!P5 LDG.E R123, desc[UR10][R22.64] ;  /* 0x0000000a167bd981 */ /* 0x010f22000c1e1900 */
[----:B------:R-:W-:Y:S02]  /*3930*/  MOV R125, R21 ;  /* 0x00000015007d7202 */ /* 0x000fe40000000f00 */
[----:B------:R-:W-:Y:S01]  /*3940*/  LOP3.LUT P6, RZ, R2, 0x20000, RZ, 0xc0, !PT ;  /* 0x0002000002ff7812 */ /* 0x000fe200078cc0ff */
[----:B---3--:R0:W-:Y:S02]  /*3950*/  STL [R1+0x314], R121 ;  /* 0x0003147901007387 */ /* 0x0081e40000100800 */
[----:B0-----:R-:W-:-:S04]  /*3960*/  IADD3 R121, PT, PT, R3, 0x128, RZ ;  /* 0x0000012803797810 */ /* 0x001fc80007ffe0ff */
[----:B------:R-:W-:Y:S02]  /*3970*/  SHF.R.S32.HI R122, RZ, 0x1f, R121 ;  /* 0x0000001fff7a7819 */ /* 0x000fe40000011479 */
[----:B------:R-:W-:-:S04]  /*3980*/  ISETP.GE.U32.AND P0, PT, R121, UR16, PT ;  /* 0x0000001079007c0c */ /* 0x000fc8000bf06070 */
[----:B------:R-:W-:Y:S01]  /*3990*/  ISETP.GE.AND.EX P4, PT, R122, UR17, PT, P0 ;  /* 0x000000117a007c0c */ /* 0x000fe2000bf86300 */
[----:B--2---:R-:W-:Y:S04]  /*39a0*/  STL [R1+0x4c0], R124 ;  /* 0x0004c07c01007387 */ /* 0x004fe80000100800 */
[----:B------:R-:W-:Y:S04]  /*39b0*/  STL [R1+0x4c8], R124 ;  /* 0x0004c87c01007387 */ /* 0x000fe80000100800 */
[----:B------:R-:W-:Y:S04]  /*39c0*/  STL [R1+0x4d0], R124 ;  /* 0x0004d07c01007387 */ /* 0x000fe80000100800 */
[----:B------:R-:W-:Y:S04]  /*39d0*/  STL [R1+0x4d8], R124 ;  /* 0x0004d87c01007387 */ /* 0x000fe80000100800 */
[----:B------:R0:W-:Y:S02]  /*39e0*/  STL [R1+0x50c], R124 ;  /* 0x00050c7c01007387 */ /* 0x0001e40000100800 */
[----:B0-----:R-:W-:-:S02]  /*39f0*/  MOV R124, R20 ;  /* 0x00000014007c7202 */ /* 0x001fc40000000f00 */
[----:B------:R-:W0:Y:S01]  /*3a00*/  @!P4 LDC.64 R20, c[0x0][0x3f8] ;  /* 0x0000fe00ff14cb82 */ /* 0x000e220000000a00 */
[----:B----4-:R1:W-:Y:S01]  /*3a10*/  STL [R1+0x310], R123 ;  /* 0x0003107b01007387 */ /* 0x0103e20000100800 */
[----:B------:R-:W-:Y:S02]  /*3a20*/  @!P4 MOV R22, R4 ;  /* 0x000000040016c202 */ /* 0x000fe40000000f00 */
[----:B------:R-:W-:Y:S01]  /*3a30*/  @!P4 MOV R23, R7 ;  /* 0x000000070017c202 */ /* 0x000fe20000000f00 */
[----:B-1----:R-:W-:-:S06]  /*3a40*/  HFMA2 R123, -RZ, RZ, 0, 0 ;  /* 0x00000000ff7b7431 */ /* 0x002fcc00000001ff */
[----:B------:R0:W2:Y:S02]  /*3a50*/  @!P6 LDG.E R123, desc[UR10][R24.64] ;  /* 0x0000000a187be981 */ /* 0x0000a4000c1e1900 */
        /* <DEDUP_REMOVED lines=12> */
[----:B------:R-:W3:Y:S01]  /*3b20*/  LDL.64 R24, [R1+0x238] ;  /* 0x0002380001187983 */ /* 0x000ee20000100a00 */
[----:B------:R-:W-:-:S04]  /*3b30*/  LOP3.LUT R0, R0, 0xffdfffff, RZ, 0xc0, !PT ;  /* 0xffdfffff00007812 */ /* 0x000fc800078ec0ff */
[----:B------:R-:W-:-:S04]  /*3b40*/  @P3 LOP3.LUT R0, R0, 0x200000, RZ, 0xfc, !PT ;  /* 0x0020000000003812 */ /* 0x000fc800078efcff */
[----:B------:R-:W-:Y:S01]  /*3b50*/  LOP3.LUT R0, R0, 0xffefffff, RZ, 0xc0, !PT ;  /* 0xffefffff00007812 */ /* 0x000fe200078ec0ff */
[----:B------:R-:W-:-:S03]  /*3b60*/  HFMA2 R121, -RZ, RZ, 0, 0 ;  /* 0x00000000ff797431 */ /* 0x000fc600000001ff */
[----:B------:R-:W-:Y:S02]  /*3b70*/  @P1 LOP3.LUT R0, R0, 0x100000, RZ, 0xfc, !PT ;  /* 0x0010000000001812 */ /* 0x000fe400078efcff */
[----:B------:R-:W-:Y:S01]  /*3b80*/  LOP3.LUT P1, RZ, R2, 0x10000, RZ, 0xc0, !PT ;  /* 0x0001000002ff7812 */ /* 0x000fe2000782c0ff */
[----:B--2---:R0:W-:Y:S04]  /*3b90*/  STL [R1+0x4b8], R123 ;  /* 0x0004b87b01007387 */ /* 0x0041e80000100800 */
[----:B0-----:R-:W2:Y:S04]  /*3ba0*/  LDL.LU.64 R122, [R1+0x230] ;  /* 0x00023000017a7983 */ /* 0x001ea80000300a00 */
[----:B---3--:R0:W3:Y:S02]  /*3bb0*/  @!P6 LDG.E R121, desc[UR10][R24.64] ;  /* 0x0000000a1879e981 */ /* 0x0080e4000c1e1900 */
[----:B0-----:R-:W-:-:S06]  /*3bc0*/  CS2R R24, SRZ ;  /* 0x0000000000187805 */ /* 0x001fcc000001ff00 */
[----:B------:R-:W4:Y:S01]  /*3bd0*/  @!P1 LDG.E R25, desc[UR10][R26.64] ;  /* 0x0000000a1a199981 */ /* 0x000f22000c1e1900 */
[----:B------:R-:W-:-:S03]  /*3be0*/  LOP3.LUT P3, RZ, R2, 0x8000, RZ, 0xc0, !PT ;  /* 0x0000800002ff7812 */ /* 0x000fc6000786c0ff */
[----:B--2---:R-:W2:Y:S01]  /*3bf0*/  @!P1 LDG.E R24, desc[UR10][R122.64] ;  /* 0x0000000a7a189981 */ /* 0x004ea2000c1e1900 */
[----:B------:R-:W-:-:S03]  /*3c00*/  LOP3.LUT R0, R0, 0xfff7ffff, RZ, 0xc0, !PT ;  /* 0xfff7ffff00007812 */ /* 0x000fc600078ec0ff */
[----:B----4-:R0:W-:Y:S04]  /*3c10*/  STL [R1+0x304], R25 ;  /* 0x0003041901007387 */ /* 0x0101e80000100800 */
[----:B---3--:R1:W-:Y:S01]  /*3c20*/  STL [R1+0x30c], R121 ;  /* 0x00030c7901007387 */ /* 0x0083e20000100800 */
[----:B------:R-:W-:-:S03]  /*3c30*/  LOP3.LUT R120, R120, 0xfffffff7, RZ, 0xc0, !PT ;  /* 0xfffffff778787812 */ /* 0x000fc600078ec0ff */
[----:B------:R-:W3:Y:S01]  /*3c40*/  LDL.LU.64 R122, [R1+0x248] ;  /* 0x00024800017a7983 */ /* 0x000ee20000300a00 */
[----:B0-----:R-:W-:-:S06]  /*3c50*/  MOV R25, RZ ;  /* 0x000000ff00197202 */ /* 0x001fcc0000000f00 */
[----:B------:R0:W4:Y:S01]  /*3c60*/  @!P3 LDG.E R25, desc[UR10][R28.64] ;  /* 0x0000000a1c19b981 */ /* 0x000122000c1e1900 */
[----:B-1----:R-:W-:-:S04]  /*3c70*/  IADD3 R121, PT, PT, R3, 0x130, RZ ;  /* 0x0000013003797810 */ /* 0x002fc80007ffe0ff */
[----:B------:R-:W-:Y:S02]  /*3c80*/  ISETP.GE.U32.AND P0, PT, R121, UR16, PT ;  /* 0x0000001079007c0c */ /* 0x000fe4000bf06070 */
[----:B------:R-:W-:Y:S02]  /*3c90*/  @P4 LOP3.LUT R0, R0, 0x80000, RZ, 0xfc, !PT ;  /* 0x0008000000004812 */ /* 0x000fe400078efcff */
[----:B------:R-:W-:Y:S01]  /*3ca0*/  @P4 LOP3.LUT R120, R120, 0x8, RZ, 0xfc, !PT ;  /* 0x0000000878784812 */ /* 0x000fe200078efcff */
[----:B--2---:R1:W-:Y:S02]  /*3cb0*/  STL [R1+0x308], R24 ;  /* 0x0003081801007387 */ /* 0x0043e40000100800 */
[----:B-1----:R-:W-:-:S04]  /*3cc0*/  SHF.R.S32.HI R24, RZ, 0x1f, R121 ;  /* 0x0000001fff187819 */ /* 0x002fc80000011479 */
[----:B------:R-:W-:-:S13]  /*3cd0*/  ISETP.GE.AND.EX P4, PT, R24, UR17, PT, P0 ;  /* 0x0000001118007c0c */ /* 0x000fda000bf86300 */
[----:B------:R-:W0:Y:S02]  /*3ce0*/  @!P4 LDC.64 R26, c[0x0][0x3f8] ;  /* 0x0000fe00ff1acb82 */ /* 0x000e240000000a00 */
[----:B0-----:R-:W-:Y:S01]  /*3cf0*/  @!P4 IMAD R28, R24, R26, RZ ;  /* 0x0000001a181cc224 */ /* 0x001fe200078e02ff */
[----:B------:R-:W-:-:S03]  /*3d00*/  @!P4 MOV R24, R4 ;  /* 0x000000040018c202 */ /* 0x000fc60000000f00 */
[----:B------:R-:W-:Y:S01]  /*3d10*/  @!P4 IMAD R28, R121, R27, R28 ;  /* 0x0000001b791cc224 */ /* 0x000fe200078e021c */
        /* <DEDUP_REMOVED lines=13> */
[----:B------:R-:W-:Y:S01]  /*3df0*/  LOP3.LUT P5, RZ, R2, 0x4000, RZ, 0xc0, !PT ;  /* 0x0000400002ff7812 */ /* 0x000fe200078ac0ff */
[----:B------:R-:W-:-:S06]  /*3e00*/  HFMA2 R121, -RZ, RZ, 0, 0 ;  /* 0x00000000ff797431 */ /* 0x000fcc00000001ff */
[----:B--2---:R0:W2:Y:S02]  /*3e10*/  @!P3 LDG.E R121, desc[UR10][R28.64] ;  /* 0x0000000a1c79b981 */ /* 0x0040a4000c1e1900 */
[----:B0-----:R-:W-:-:S06]  /*3e20*/  CS2R R28, SRZ ;  /* 0x00000000001c7805 */ /* 0x001fcc000001ff00 */
[----:B------:R-:W4:Y:S04]  /*3e30*/  @!P5 LDG.E R29, desc[UR10][R30.64] ;  /* 0x0000000a1e1dd981 */ /* 0x000f28000c1e1900 */
[----:B---3--:R-:W3:Y:S01]  /*3e40*/  @!P5 LDG.E R28, desc[UR10][R122.64] ;  /* 0x0000000a7a1cd981 */ /* 0x008ee2000c1e1900 */
[----:B------:R-:W-:Y:S02]  /*3e50*/  LOP3.LUT P6, RZ, R2, 0x2000, RZ, 0xc0, !PT ;  /* 0x0000200002ff7812 */ /* 0x000fe400078cc0ff */
[----:B------:R-:W-:Y:S02]  /*3e60*/  LOP3.LUT R0, R0, 0xfffbffff, RZ, 0xc0, !PT ;  /* 0xfffbffff00007812 */ /* 0x000fe400078ec0ff */
[----:B------:R-:W-:Y:S01]  /*3e70*/  LOP3.LUT P1, RZ, R120, 0x80, RZ, 0xc0, !PT ;  /* 0x0000008078ff7812 */ /* 0x000fe2000782c0ff */
[----:B------:R-:W-:Y:S04]  /*3e80*/  STL [R1+0x4fc], R94 ;  /* 0x0004fc5e01007387 */ /* 0x000fe80000100800 */
[----:B------:R-:W-:Y:S04]  /*3e90*/  STL [R1+0x504], R94 ;  /* 0x0005045e01007387 */ /* 0x000fe80000100800 */
[----:B------:R-:W-:Y:S04]  /*3ea0*/  STL [R1+0x514], R94 ;  /* 0x0005145e01007387 */ /* 0x000fe80000100800 */
[----:B------:R-:W-:Y:S04]  /*3eb0*/  STL.S16 [R1+0x22e], RZ ;  /* 0x00022eff01007387 */ /* 0x000fe80000100600 */
[----:B------:R-:W-:Y:S04]  /*3ec0*/  STL [R1+0x4f4], R95 ;  /* 0x0004f45f01007387 */ /* 0x000fe80000100800 */
[----:B------:R-:W-:Y:S04]  /*3ed0*/  STL [R1+0x508], R95 ;  /* 0x0005085f01007387 */ /* 0x000fe80000100800 */
[----:B------:R-:W-:Y:S04]  /*3ee0*/  STL.S16 [R1+0x22c], RZ ;  /* 0x00022cff01007387 */ /* 0x000fe80000100600 */
[----:B------:R-:W3:Y:S04]  /*3ef0*/  LDL.LU R123, [R1+0x328] ;  /* 0x00032800017b7983 */ /* 0x000ee80000300800 */
[----:B----4-:R0:W-:Y:S02]  /*3f00*/  STL [R1+0x2f4], R29 ;  /* 0x0002f41d01007387 */ /* 0x0101e40000100800 */
[----:B0-----:R-:W-:-:S06]  /*3f10*/  MOV R29, RZ ;  /* 0x000000ff001d7202 */ /* 0x001fcc0000000f00 */
[----:B------:R0:W4:Y:S04]  /*3f20*/  @!P6 LDG.E R29, desc[UR10][R32.64] ;  /* 0x0000000a201de981 */ /* 0x000128000c1e1900 */
[----:B--2---:R1:W-:Y:S04]  /*3f30*/  STL [R1+0x2fc], R121 ;  /* 0x0002fc7901007387 */ /* 0x0043e80000100800 */
[----:B---3--:R2:W-:Y:S01]  /*3f40*/  STL [R1+0x2f8], R28 ;  /* 0x0002f81c01007387 */ /* 0x0085e20000100800 */
[----:B-1----:R-:W-:-:S04]  /*3f50*/  IADD3 R121, PT, PT, R3, 0x138, RZ ;  /* 0x0000013803797810 */ /* 0x002fc80007ffe0ff */
[----:B--2---:R-:W-:Y:S02]  /*3f60*/  SHF.R.S32.HI R28, RZ, 0x1f, R121 ;  /* 0x0000001fff1c7819 */ /* 0x004fe40000011479 */
[----:B------:R-:W-:-:S04]  /*3f70*/  ISETP.GE.U32.AND P0, PT, R121, UR16, PT ;  /* 0x0000001079007c0c */ /* 0x000fc8000bf06070 */
[----:B------:R-:W-:-:S13]  /*3f80*/  ISETP.GE.AND.EX P3, PT, R28, UR17, PT, P0 ;  /* 0x000000111c007c0c */ /* 0x000fda000bf66300 */
[----:B0-----:R-:W0:Y:S08]  /*3f90*/  @!P3 LDC.64 R32, c[0x0][0x3f8] ;  /* 0x0000fe00ff20bb82 */ /* 0x001e300000000a00 */
[----:B------:R-:W1:Y:S01]  /*3fa0*/  @!P3 LDC.64 R30, c[0x0][0x3a0] ;  /* 0x0000e800ff1ebb82 */ /* 0x000e620000000a00 */
[----:B0-----:R-:W-:Y:S01]  /*3fb0*/  @!P3 IMAD R122, R28, R32, RZ ;  /* 0x000000201c7ab224 */ /* 0x001fe200078e02ff */
[----:B------:R-:W-:-:S03]  /*3fc0*/  @!P3 MOV R28, R4 ;  /* 0x00000004001cb202 */ /* 0x000fc60000000f00 */
[----:B------:R-:W-:Y:S01]  /*3fd0*/  @!P3 IMAD R122, R121, R33, R122 ;  /* 0x00000021797ab224 */ /* 0x000fe200078e027a */
[----:B----4-:R0:W-:Y:S02]  /*3fe0*/  STL [R1+0x2f0], R29 ;  /* 0x0002f01d01007387 */ /* 0x0101e40000100800 */
[----:B0-----:R-:W-:-:S03]  /*3ff0*/  @!P3 MOV R29, R7 ;  /* 0x00000007001db202 */ /* 0x001fc60000000f00 */
[----:B------:R-:W-:-:S05]  /*4000*/  @!P3 IMAD.WIDE.U32 R32, R121, R32, R28 ;  /* 0x000000207920b225 */ /* 0x000fca00078e001c */
[----:B------:R-:W-:Y:S02]  /*4010*/  @!P3 IADD3 R28, PT, PT, R33, R122, RZ ;  /* 0x0000007a211cb210 */ /* 0x000fe40007ffe0ff */
[C---:B------:R-:W-:Y:S02]  /*4020*/  @!P3 SHF.L.U32 R29, R32.reuse, 0x1, RZ ;  /* 0x00000001201db819 */ /* 0x040fe400000006ff */
[----:B------:R-:W-:Y:S02]  /*4030*/  @!P3 SHF.L.U64.HI R28, R32, 0x1, R28 ;  /* 0x00000001201cb819 */ /* 0x000fe4000001021c */
[----:B------:R-:W0:Y:S01]  /*4040*/  @!P3 LDC.64 R32, c[0x0][0x398] ;  /* 0x0000e600ff20bb82 */ /* 0x000e220000000a00 */
[----:B-1----:R-:W-:-:S04]  /*4050*/  @!P3 IADD3 R30, P0, PT, R29, R30, RZ ;  /* 0x0000001e1d1eb210 */ /* 0x002fc80007f1e0ff */
[C---:B------:R-:W-:Y:S02]  /*4060*/  @!P3 IADD3.X R31, PT, PT, R28.reuse, R31, RZ, P0, !PT ;  /* 0x0000001f1c1fb210 */ /* 0x040fe400007fe4ff */
[----:B0-----:R-:W-:Y:S02]  /*4070*/  @!P3 IADD3 R32, P0, PT, R29, R32, RZ ;  /* 0x000000201d20b210 */ /* 0x001fe40007f1e0ff */
[----:B------:R-:W-:Y:S02]  /*4080*/  MOV R29, R39 ;  /* 0x00000027001d7202 */ /* 0x000fe40000000f00 */
[----:B------:R-:W-:Y:S02]  /*4090*/  @!P3 IADD3.X R33, PT, PT, R28, R33, RZ, P0, !PT ;  /* 0x000000211c21b210 */ /* 0x000fe400007fe4ff */
[----:B------:R-:W-:Y:S02]  /*40a0*/  MOV R28, R38 ;  /* 0x00000026001c7202 */ /* 0x000fe40000000f00 */
[----:B------:R-:W2:Y:S01]  /*40b0*/  LDL.LU.64 R38, [R1+0x518] ;  /* 0x0005180001267983 */ /* 0x000ea20000300a00 */
[----:B------:R-:W-:-:S03]  /*40c0*/  @P4 LOP3.LUT R0, R0, 0x40000, RZ, 0xfc, !PT ;  /* 0x0004000000004812 */ /* 0x000fc600078efcff */
[----:B------:R-:W-:Y:S01]  /*40d0*/  STL [R1+0x4cc], R121 ;  /* 0x0004cc7901007387 */ /* 0x000fe20000100800 */
[----:B------:R-:W-:-:S03]  /*40e0*/  LOP3.LUT P4, RZ, R2, 0x1000, RZ, 0xc0, !PT ;  /* 0x0000100002ff7812 */ /* 0x000fc6000788c0ff */
[----:B------:R-:W-:Y:S04]  /*40f0*/  STL [R1+0x4d4], R121 ;  /* 0x0004d47901007387 */ /* 0x000fe80000100800 */
[----:B------:R-:W-:Y:S04]  /*4100*/  STL [R1+0x4dc], R121 ;  /* 0x0004dc7901007387 */ /* 0x000fe80000100800 */
[----:B------:R-:W-:Y:S04]  /*4110*/  STL [R1+0x4e4], R121 ;  /* 0x0004e47901007387 */ /* 0x000fe80000100800 */
[----:B------:R0:W-:Y:S02]  /*4120*/  STL [R1+0x4ec], R121 ;  /* 0x0004ec7901007387 */ /* 0x0001e40000100800 */
[----:B0-----:R-:W-:-:S06]  /*4130*/  HFMA2 R121, -RZ, RZ, 0, 0 ;  /* 0x00000000ff797431 */ /* 0x001fcc00000001ff */
[----:B------:R0:W3:Y:S02]  /*4140*/  @!P6 LDG.E R121, desc[UR10][R34.64] ;  /* 0x0000000a2279e981 */ /* 0x0000e4000c1e1900 */
[----:B0-----:R-:W-:Y:S02]  /*4150*/  MOV R35, R29 ;  /* 0x0000001d00237202 */ /* 0x001fe40000000f00 */
[----:B------:R-:W-:-:S06]  /*4160*/  MOV R29, RZ ;  /* 0x000000ff001d7202 */ /* 0x000fcc0000000f00 */
[----:B--2---:R-:W2:Y:S01]  /*4170*/  @!P4 LDG.E R29, desc[UR10][R38.64] ;  /* 0x0000000a261dc981 */ /* 0x004ea2000c1e1900 */
[----:B------:R-:W-:Y:S01]  /*4180*/  MOV R34, R28 ;  /* 0x0000001c00227202 */ /* 0x000fe20000000f00 */
[----:B------:R-:W-:-:S06]  /*4190*/  HFMA2 R28, -RZ, RZ, 0, 0 ;  /* 0x00000000ff1c7431 */ /* 0x000fcc00000001ff */
[----:B------:R0:W4:Y:S01]  /*41a0*/  @!P4 LDG.E R28, desc[UR10][R36.64] ;  /* 0x0000000a241cc981 */ /* 0x000122000c1e1900 */
[----:B------:R-:W-:Y:S02]  /*41b0*/  LOP3.LUT P5, RZ, R120, 0x40, RZ, 0xc0, !PT ;  /* 0x0000004078ff7812 */ /* 0x000fe400078ac0ff */
[----:B0-----:R-:W-:-:S04]  /*41c0*/  IADD3 R36, PT, PT, R3, 0x140, RZ ;  /* 0x0000014003247810 */ /* 0x001fc80007ffe0ff */
[----:B------:R-:W-:Y:S01]  /*41d0*/  ISETP.GE.U32.AND P0, PT, R36, UR16, PT ;  /* 0x0000001024007c0c */ /* 0x000fe2000bf06070 */
[----:B--2---:R0:W-:Y:S02]  /*41e0*/  STL [R1+0x2e4], R29 ;  /* 0x0002e41d01007387 */ /* 0x0041e40000100800 */
[----:B0-----:R-:W-:-:S06]  /*41f0*/  HFMA2 R29, -RZ, RZ, 0, 0 ;  /* 0x00000000ff1d7431 */ /* 0x001fcc00000001ff */
[----:B------:R0:W2:Y:S04]  /*4200*/  @!P5 LDG.E R29, desc[UR10][R40.64] ;  /* 0x0000000a281dd981 */ /* 0x0000a8000c1e1900 */
[----:B----4-:R1:W-:Y:S02]  /*4210*/  STL [R1+0x2e8], R28 ;  /* 0x0002e81c01007387 */ /* 0x0103e40000100800 */
[----:B-1----:R-:W-:-:S04]  /*4220*/  SHF.R.S32.HI R28, RZ, 0x1f, R36 ;  /* 0x0000001fff1c7819 */ /* 0x002fc80000011424 */
[----:B------:R-:W-:Y:S02]  /*4230*/  ISETP.GE.AND.EX P6, PT, R28, UR17, PT, P0 ;  /* 0x000000111c007c0c */ /* 0x000fe4000bfc6300 */
[----:B0-----:R-:W-:Y:S02]  /*4240*/  MOV R40, R34 ;  /* 0x0000002200287202 */ /* 0x001fe40000000f00 */
[----:B------:R-:W-:-:S09]  /*4250*/  MOV R41, R35 ;  /* 0x0000002300297202 */ /* 0x000fd20000000f00 */
[----:B------:R-:W0:Y:S02]  /*4260*/  @!P6 LDC.64 R34, c[0x0][0x3f8] ;  /* 0x0000fe00ff22eb82 */ /* 0x000e240000000a00 */
[----:B0-----:R-:W-:Y:S01]  /*4270*/  @!P6 IMAD R38, R28, R34, RZ ;  /* 0x000000221c26e224 */ /* 0x001fe200078e02ff */
[----:B------:R-:W-:-:S03]  /*4280*/  @!P6 MOV R28, R4 ;  /* 0x00000004001ce202 */ /* 0x000fc60000000f00 */
[----:B------:R-:W-:Y:S01]  /*4290*/  @!P6 IMAD R38, R36, R35, R38 ;  /* 0x000000232426e224 */ /* 0x000fe200078e0226 */
[----:B--2---:R0:W-:Y:S02]  /*42a0*/  STL [R1+0x2e0], R29 ;  /* 0x0002e01d01007387 */ /* 0x0041e40000100800 */
[----:B0-----:R-:W-:-:S03]  /*42b0*/  @!P6 MOV R29, R7 ;  /* 0x00000007001de202 */ /* 0x001fc60000000f00 */
[----:B------:R-:W-:Y:S02]  /*42c0*/  @!P6 IMAD.WIDE.U32 R34, R36, R34, R28 ;  /* 0x000000222422e225 */ /* 0x000fe400078e001c */
[----:B------:R-:W0:Y:S03]  /*42d0*/  @!P6 LDC.64 R36, c[0x0][0x3a0] ;  /* 0x0000e800ff24eb82 */ /* 0x000e260000000a00 */
[----:B------:R-:W-:-:S05]  /*42e0*/  @!P6 IADD3 R28, PT, PT, R35, R38, RZ ;  /* 0x00000026231ce210 */ /* 0x000fca0007ffe0ff */
[----:B------:R-:W1:Y:S01]  /*42f0*/  @!P6 LDC.64 R38, c[0x0][0x398] ;  /* 0x0000e600ff26eb82 */ /* 0x000e620000000a00 */
[C---:B------:R-:W-:Y:S02]  /*4300*/  @!P6 SHF.L.U64.HI R28, R34.reuse, 0x1, R28 ;  /* 0x00000001221ce819 */ /* 0x040fe4000001021c */
[----:B------:R-:W-:-:S04]  /*4310*/  @!P6 SHF.L.U32 R34, R34, 0x1, RZ ;  /* 0x000000012222e819 */ /* 0x000fc800000006ff */
[----:B0-----:R-:W-:-:S04]  /*4320*/  @!P6 IADD3 R36, P0, PT, R34, R36, RZ ;  /* 0x000000242224e210 */ /* 0x001fc80007f1e0ff */
[----:B------:R-:W-:Y:S02]  /*4330*/  @!P6 IADD3.X R37, PT, PT, R28, R37, RZ, P0, !PT ;  /* 0x000000251c25e210 */ /* 0x000fe400007fe4ff */
[----:B-1----:R-:W-:Y:S01]  /*4340*/  @!P6 IADD3 R38, P0, PT, R34, R38, RZ ;  /* 0x000000262226e210 */ /* 0x002fe20007f1e0ff */
[----:B------:R-:W-:-:S06]  /*4350*/  HFMA2 R34, -RZ, RZ, 0, 0 ;  /* 0x00000000ff227431 */ /* 0x000fcc00000001ff */
[----:B------:R-:W2:Y:S01]  /*4360*/  @!P5 LDG.E R34, desc[UR10][R42.64] ;  /* 0x0000000a2a22d981 */ /* 0x000ea2000c1e1900 */
[----:B------:R-:W-:-:S04]  /*4370*/  LOP3.LUT R0, R0, 0xfffdffff, RZ, 0xc0, !PT ;  /* 0xfffdffff00007812 */ /* 0x000fc800078ec0ff */
[----:B------:R-:W-:Y:S02]  /*4380*/  @P3 LOP3.LUT R0, R0, 0x20000, RZ, 0xfc, !PT ;  /* 0x0002000000003812 */ /* 0x000fe400078efcff */
[C---:B------:R-:W-:Y:S02]  /*4390*/  LOP3.LUT P3, RZ, R2.reuse, 0x400, RZ, 0xc0, !PT ;  /* 0x0000040002ff7812 */ /* 0x040fe4000786c0ff */
[----:B------:R-:W-:Y:S02]  /*43a0*/  LOP3.LUT P4, RZ, R2, 0x200, RZ, 0xc0, !PT ;  /* 0x0000020002ff7812 */ /* 0x000fe4000788c0ff */
[----:B------:R-:W-:Y:S02]  /*43b0*/  @!P6 IADD3.X R39, PT, PT, R28, R39, RZ, P0, !PT ;  /* 0x000000271c27e210 */ /* 0x000fe400007fe4ff */
[----:B------:R-:W-:Y:S01]  /*43c0*/  MOV R28, R40 ;  /* 0x00000028001c7202 */ /* 0x000fe20000000f00 */
[----:B--2---:R0:W-:Y:S02]  /*43d0*/  STL [R1+0x2dc], R34 ;  /* 0x0002dc2201007387 */ /* 0x0041e40000100800 */
[----:B0-----:R-:W-:-:S06]  /*43e0*/  CS2R R34, SRZ ;  /* 0x0000000000227805 */ /* 0x001fcc000001ff00 */
[----:B------:R-:W2:Y:S04]  /*43f0*/  @!P3 LDG.E R34, desc[UR10][R44.64] ;  /* 0x0000000a2c22b981 */ /* 0x000ea8000c1e1900 */
[----:B------:R0:W4:Y:S02]  /*4400*/  @!P3 LDG.E R35, desc[UR10][R46.64] ;  /* 0x0000000a2e23b981 */ /* 0x000124000c1e1900 */
[----:B0-----:R-:W-:Y:S01]  /*4410*/  MOV R46, R28 ;  /* 0x0000001c002e7202 */ /* 0x001fe20000000f00 */
[----:B------:R-:W-:-:S06]  /*4420*/  HFMA2 R28, -RZ, RZ, 0, 0 ;  /* 0x00000000ff1c7431 */ /* 0x000fcc00000001ff */
[----:B------:R-:W3:Y:S01]  /*4430*/  @!P4 LDG.E R28, desc[UR10][R48.64] ;  /* 0x0000000a301cc981 */ /* 0x000ee2000c1e1900 */
[----:B------:R-:W-:-:S04]  /*4440*/  IADD3 R40, PT, PT, R3, 0x148, RZ ;  /* 0x0000014803287810 */ /* 0x000fc80007ffe0ff */
[----:B------:R-:W-:Y:S02]  /*4450*/  ISETP.GE.U32.AND P0, PT, R40, UR16, PT ;  /* 0x0000001028007c0c */ /* 0x000fe4000bf06070 */
[----:B------:R-:W-:-:S04]  /*4460*/  MOV R29, R41 ;  /* 0x00000029001d7202 */ /* 0x000fc80000000f00 */
[----:B------:R-:W-:Y:S02]  /*4470*/  MOV R47, R29 ;  /* 0x0000001d002f7202 */ /* 0x000fe40000000f00 */
[----:B------:R-:W-:-:S04]  /*4480*/  LOP3.LUT R0, R0, 0xfffeffff, RZ, 0xc0, !PT ;  /* 0xfffeffff00007812 */ /* 0x000fc800078ec0ff */
[----:B------:R-:W-:Y:S02]  /*4490*/  @P6 LOP3.LUT R0, R0, 0x10000, RZ, 0xfc, !PT ;  /* 0x0001000000006812 */ /* 0x000fe400078efcff */
[----:B------:R-:W-:Y:S02]  /*44a0*/  LOP3.LUT P6, RZ, R120, 0x20, RZ, 0xc0, !PT ;  /* 0x0000002078ff7812 */ /* 0x000fe400078cc0ff */
[----:B------:R-:W-:Y:S02]  /*44b0*/  LOP3.LUT R0, R0, 0xffff7fff, RZ, 0xc0, !PT ;  /* 0xffff7fff00007812 */ /* 0x000fe400078ec0ff */
[----:B------:R-:W-:Y:S01]  /*44c0*/  LOP3.LUT R120, R120, 0xfffffffb, RZ, 0xc0, !PT ;  /* 0xfffffffb78787812 */ /* 0x000fe200078ec0ff */
[----:B--2---:R0:W-:Y:S02]  /*44d0*/  STL [R1+0x2d8], R34 ;  /* 0x0002d82201007387 */ /* 0x0041e40000100800 */
[----:B0-----:R-:W-:-:S04]  /*44e0*/  SHF.R.S32.HI R34, RZ, 0x1f, R40 ;  /* 0x0000001fff227819 */ /* 0x001fc80000011428 */
[----:B------:R-:W-:Y:S01]  /*44f0*/  ISETP.GE.AND.EX P5, PT, R34, UR17, PT, P0 ;  /* 0x0000001122007c0c */ /* 0x000fe2000bfa6300 */
[----:B---3--:R0:W-:-:S12]  /*4500*/  STL [R1+0x2d0], R28 ;  /* 0x0002d01c01007387 */ /* 0x0081d80000100800 */
[----:B------:R-:W1:Y:S08]  /*4510*/  @!P5 LDC.64 R42, c[0x0][0x3a0] ;  /* 0x0000e800ff2adb82 */ /* 0x000e700000000a00 */
[----:B0-----:R-:W0:Y:S01]  /*4520*/  @!P5 LDC.64 R28, c[0x0][0x3f8] ;  /* 0x0000fe00ff1cdb82 */ /* 0x001e220000000a00 */
[----:B----4-:R2:W-:Y:S07]  /*4530*/  STL [R1+0x2d4], R35 ;  /* 0x0002d42301007387 */ /* 0x0105ee0000100800 */
[----:B------:R-:W3:Y:S01]  /*4540*/  @!P5 LDC.64 R44, c[0x0][0x398] ;  /* 0x0000e600ff2cdb82 */ /* 0x000ee20000000a00 */
[----:B--2---:R-:W-:Y:S01]  /*4550*/  @!P5 MOV R35, R7 ;  /* 0x000000070023d202 */ /* 0x004fe20000000f00 */
        /* <DEDUP_REMOVED lines=9> */
[----:B---3--:R-:W-:Y:S02]  /*45f0*/  @!P5 IADD3 R44, P0, PT, R34, R44, RZ ;  /* 0x0000002c222cd210 */ /* 0x008fe40007f1e0ff */
[----:B------:R-:W-:Y:S02]  /*4600*/  @P5 LOP3.LUT R0, R0, 0x8000, RZ, 0xfc, !PT ;  /* 0x0000800000005812 */ /* 0x000fe400078efcff */
[----:B------:R-:W-:Y:S02]  /*4610*/  @!P5 IADD3.X R45, PT, PT, R28, R45, RZ, P0, !PT ;  /* 0x0000002d1c2dd210 */ /* 0x000fe400007fe4ff */
[----:B------:R-:W-:Y:S02]  /*4620*/  @P5 LOP3.LUT R120, R120, 0x4, RZ, 0xfc, !PT ;  /* 0x0000000478785812 */ /* 0x000fe400078efcff */
[----:B------:R-:W-:-:S02]  /*4630*/  LOP3.LUT P5, RZ, R2, 0x100, RZ, 0xc0, !PT ;  /* 0x0000010002ff7812 */ /* 0x000fc400078ac0ff */
[----:B------:R-:W-:-:S11]  /*4640*/  MOV R28, RZ ;  /* 0x000000ff001c7202 */ /* 0x000fd60000000f00 */
[----:B------:R-:W2:Y:S04]  /*4650*/  @!P5 LDG.E R28, desc[UR10][R52.64] ;  /* 0x0000000a341cd981 */ /* 0x000ea8000c1e1900 */
[----:B--2---:R0:W-:Y:S02]  /*4660*/  STL [R1+0x2c8], R28 ;  /* 0x0002c81c01007387 */ /* 0x0041e40000100800 */
[----:B0-----:R-:W-:-:S06]  /*4670*/  HFMA2 R28, -RZ, RZ, 0, 0 ;  /* 0x00000000ff1c7431 */ /* 0x001fcc00000001ff */
[----:B------:R-:W2:Y:S01]  /*4680*/  @!P5 LDG.E R28, desc[UR10][R54.64] ;  /* 0x0000000a361cd981 */ /* 0x000ea2000c1e1900 */
[----:B------:R-:W-:Y:S01]  /*4690*/  IADD3 R40, PT, PT, R3, 0x150, RZ ;  /* 0x0000015003287810 */ /* 0x000fe20007ffe0ff */
[----:B------:R-:W-:-:S03]  /*46a0*/  HFMA2 R41, -RZ, RZ, 0, 0 ;  /* 0x00000000ff297431 */ /* 0x000fc600000001ff */
[----:B------:R-:W-:Y:S02]  /*46b0*/  SHF.R.S32.HI R34, RZ, 0x1f, R40 ;  /* 0x0000001fff227819 */ /* 0x000fe40000011428 */
[----:B------:R-:W-:Y:S01]  /*46c0*/  ISETP.GE.U32.AND P0, PT, R40, UR16, PT ;  /* 0x0000001028007c0c */ /* 0x000fe2000bf06070 */
[----:B------:R0:W3:Y:S04]  /*46d0*/  @!P4 LDG.E R41, desc[UR10][R50.64] ;  /* 0x0000000a3229c981 */ /* 0x0000e8000c1e1900 */
[----:B--2---:R1:W-:Y:S02]  /*46e0*/  STL [R1+0x2c4], R28 ;  /* 0x0002c41c01007387 */ /* 0x0043e40000100800 */
[----:B-1----:R-:W-:-:S06]  /*46f0*/  MOV R28, RZ ;  /* 0x000000ff001c7202 */ /* 0x002fcc0000000f00 */
[----:B------:R-:W2:Y:S01]  /*4700*/  @!P6 LDG.E R28, desc[UR10][R56.64] ;  /* 0x0000000a381ce981 */ /* 0x000ea2000c1e1900 */
[----:B------:R-:W-:-:S13]  /*4710*/  ISETP.GE.AND.EX P4, PT, R34, UR17, PT, P0 ;  /* 0x0000001122007c0c */ /* 0x000fda000bf86300 */
[----:B------:R-:W1:Y:S01]  /*4720*/  @!P4 LDC.64 R48, c[0x0][0x3a0] ;  /* 0x0000e800ff30cb82 */ /* 0x000e620000000a00 */
[----:B------:R-:W-:-:S07]  /*4730*/  @!P4 MOV R35, R7 ;  /* 0x000000070023c202 */ /* 0x000fce0000000f00 */
[----:B0-----:R-:W0:Y:S01]  /*4740*/  @!P4 LDC.64 R50, c[0x0][0x398] ;  /* 0x0000e600ff32cb82 */ /* 0x001e220000000a00 */
[----:B------:R-:W-:Y:S01]  /*4750*/  LOP3.LUT P3, RZ, R2, 0x40, RZ, 0xc0, !PT ;  /* 0x0000004002ff7812 */ /* 0x000fe2000786c0ff */
[----:B--2---:R2:W-:Y:S06]  /*4760*/  STL [R1+0x2c0], R28 ;  /* 0x0002c01c01007387 */ /* 0x0045ec0000100800 */
        /* <DEDUP_REMOVED lines=13> */
[----:B------:R-:W2:Y:S04]  /*4840*/  @!P3 LDG.E R28, desc[UR10][R60.64] ;  /* 0x0000000a3c1cb981 */ /* 0x000ea8000c1e1900 */
[----:B--2---:R0:W-:Y:S02]  /*4850*/  STL [R1+0x2b8], R28 ;  /* 0x0002b81c01007387 */ /* 0x0041e40000100800 */
[----:B0-----:R-:W-:-:S06]  /*4860*/  HFMA2 R28, -RZ, RZ, 0, 0 ;  /* 0x00000000ff1c7431 */ /* 0x001fcc00000001ff */
[----:B------:R-:W2:Y:S01]  /*4870*/  @!P3 LDG.E R28, desc[UR10][R62.64] ;  /* 0x0000000a3e1cb981 */ /* 0x000ea2000c1e1900 */
[----:B------:R-:W-:Y:S02]  /*4880*/  LOP3.LUT P5, RZ, R2, 0x20, RZ, 0xc0, !PT ;  /* 0x0000002002ff7812 */ /* 0x000fe400078ac0ff */
[----:B------:R-:W-:Y:S01]  /*4890*/  IADD3 R40, PT, PT, R3, 0x158, RZ ;  /* 0x0000015803287810 */ /* 0x000fe20007ffe0ff */
[----:B---3--:R-:W-:Y:S03]  /*48a0*/  STL [R1+0x2cc], R41 ;  /* 0x0002cc2901007387 */ /* 0x008fe60000100800 */
[----:B------:R-:W-:Y:S02]  /*48b0*/  SHF.R.S32.HI R34, RZ, 0x1f, R40 ;  /* 0x0000001fff227819 */ /* 0x000fe40000011428 */
[----:B------:R-:W-:Y:S01]  /*48c0*/  ISETP.GE.U32.AND P0, PT, R40, UR16, PT ;  /* 0x0000001028007c0c */ /* 0x000fe2000bf06070 */
[----:B--2---:R0:W-:Y:S02]  /*48d0*/  STL [R1+0x2b4], R28 ;  /* 0x0002b41c01007387 */ /* 0x0041e40000100800 */
[----:B0-----:R-:W-:-:S06]  /*48e0*/  MOV R28, RZ ;  /* 0x000000ff001c7202 */ /* 0x001fcc0000000f00 */
[----:B------:R-:W2:Y:S01]  /*48f0*/  @!P5 LDG.E R28, desc[UR10][R64.64] ;  /* 0x0000000a401cd981 */ /* 0x000ea2000c1e1900 */
[----:B------:R-:W-:-:S06]  /*4900*/  HFMA2 R41, -RZ, RZ, 0, 0 ;  /* 0x00000000ff297431 */ /* 0x000fcc00000001ff */
[----:B------:R-:W3:Y:S01]  /*4910*/  @!P6 LDG.E R41, desc[UR10][R58.64] ;  /* 0x0000000a3a29e981 */ /* 0x000ee2000c1e1900 */
[----:B------:R-:W-:-:S13]  /*4920*/  ISETP.GE.AND.EX P6, PT, R34, UR17, PT, P0 ;  /* 0x0000001122007c0c */ /* 0x000fda000bfc6300 */
[----:B------:R-:W0:Y:S01]  /*4930*/  @!P6 LDC.64 R54, c[0x0][0x3a0] ;  /* 0x0000e800ff36eb82 */ /* 0x000e220000000a00 */
[----:B------:R-:W-:-:S07]  /*4940*/  @!P6 MOV R35, R7 ;  /* 0x000000070023e202 */ /* 0x000fce0000000f00 */
[----:B------:R-:W1:Y:S01]  /*4950*/  @!P6 LDC.64 R52, c[0x0][0x398] ;  /* 0x0000e600ff34eb82 */ /* 0x000e620000000a00 */
[----:B------:R-:W-:-:S04]  /*4960*/  LOP3.LUT R0, R0, 0xffffbfff, RZ, 0xc0, !PT ;  /* 0xffffbfff00007812 */ /* 0x000fc800078ec0ff */
[----:B------:R-:W-:Y:S02]  /*4970*/  @P4 LOP3.LUT R0, R0, 0x4000, RZ, 0xfc, !PT ;  /* 0x0000400000004812 */ /* 0x000fe400078efcff */
[----:B------:R-:W-:Y:S02]  /*4980*/  LOP3.LUT R120, R120, 0xfffffffd, RZ, 0xc0, !PT ;  /* 0xfffffffd78787812 */ /* 0x000fe400078ec0ff */
[----:B------:R-:W-:Y:S02]  /*4990*/  LOP3.LUT R0, R0, 0xffffdfff, RZ, 0xc0, !PT ;  /* 0xffffdfff00007812 */ /* 0x000fe400078ec0ff */
[----:B------:R-:W-:Y:S02]  /*49a0*/  @P6 LOP3.LUT R120, R120, 0x2, RZ, 0xfc, !PT ;  /* 0x0000000278786812 */ /* 0x000fe400078efcff */
[----:B------:R-:W-:Y:S01]  /*49b0*/  @P6 LOP3.LUT R0, R0, 0x2000, RZ, 0xfc, !PT ;  /* 0x0000200000006812 */ /* 0x000fe200078efcff */
[----:B--2---:R2:W-:Y:S02]  /*49c0*/  STL [R1+0x2b0], R28 ;  /* 0x0002b01c01007387 */ /* 0x0045e40000100800 */
        /* <DEDUP_REMOVED lines=10> */
[----:B-1----:R-:W-:-:S04]  /*4a70*/  @!P6 IADD3 R52, P0, PT, R34, R52, RZ ;  /* 0x000000342234e210 */ /* 0x002fc80007f1e0ff */
[----:B------:R-:W-:Y:S02]  /*4a80*/  @!P6 IADD3.X R53, PT, PT, R28, R53, RZ, P0, !PT ;  /* 0x000000351c35e210 */ /* 0x000fe400007fe4ff */
[----:B------:R-:W-:Y:S02]  /*4a90*/  LOP3.LUT P6, RZ, R2, 0x10, RZ, 0xc0, !PT ;  /* 0x0000001002ff7812 */ /* 0x000fe400078cc0ff */
[----:B------:R-:W-:-:S11]  /*4aa0*/  MOV R28, RZ ;  /* 0x000000ff001c7202 */ /* 0x000fd60000000f00 */
        /* <DEDUP_REMOVED lines=32> */
[----:B------:R-:W-:-:S06]  /*4cb0*/  MOV R28, RZ ;  /* 0x000000ff001c7202 */ /* 0x000fcc0000000f00 */
[----:B------:R-:W2:Y:S04]  /*4cc0*/  @!P3 LDG.E R28, desc[UR10][R76.64] ;  /* 0x0000000a4c1cb981 */ /* 0x000ea8000c1e1900 */
[----:B--2---:R0:W-:Y:S02]  /*4cd0*/  STL [R1+0x294], R28 ;  /* 0x0002941c01007387 */ /* 0x0041e40000100800 */
[----:B0-----:R-:W-:-:S06]  /*4ce0*/  HFMA2 R28, -RZ, RZ, 0, 0 ;  /* 0x00000000ff1c7431 */ /* 0x001fcc00000001ff */
[----:B------:R-:W2:Y:S01]  /*4cf0*/  @!P3 LDG.E R28, desc[UR10][R78.64] ;  /* 0x0000000a4e1cb981 */ /* 0x000ea2000c1e1900 */
[----:B------:R-:W-:-:S03]  /*4d00*/  IADD3 R40, PT, PT, R3, 0x168, RZ ;  /* 0x0000016803287810 */ /* 0x000fc60007ffe0ff */
[----:B---3--:R-:W-:Y:S01]  /*4d10*/  STL [R1+0x2ac], R41 ;  /* 0x0002ac2901007387 */ /* 0x008fe20000100800 */
        /* <DEDUP_REMOVED lines=13> */
[----:B------:R-:W-:Y:S01]  /*4df0*/  LOP3.LUT P5, RZ, R2, 0x1, RZ, 0xc0, !PT ;  /* 0x0000000102ff7812 */ /* 0x000fe200078ac0ff */
        /* <DEDUP_REMOVED lines=33> */
[----:B------:R-:W-:-:S04]  /*5010*/  @P4 LOP3.LUT R0, R0, 0x800, RZ, 0xfc, !PT ;  /* 0x0000080000004812 */ /* 0x000fc800078efcff */
        /* <DEDUP_REMOVED lines=47> */
[----:B------:R-:W2:Y:S01]  /*5310*/  @!P5 LDG.E R28, desc[UR10][R96.64] ;  /* 0x0000000a601cd981 */ /* 0x000ea2000c1e1900 */
[----:B------:R-:W-:-:S03]  /*5320*/  LOP3.LUT R0, R0, 0xfffffbff, RZ, 0xc0, !PT ;  /* 0xfffffbff00007812 */ /* 0x000fc600078ec0ff */
[----:B--2---:R0:W-:Y:S02]  /*5330*/  STL [R1+0x25c], R28 ;  /* 0x00025c1c01007387 */ /* 0x0041e40000100800 */
[----:B0-----:R-:W-:-:S06]  /*5340*/  HFMA2 R28, -RZ, RZ, 0, 0 ;  /* 0x00000000ff1c7431 */ /* 0x001fcc00000001ff */
[----:B------:R-:W2:Y:S01]  /*5350*/  @!P5 LDG.E R28, desc[UR10][R98.64] ;  /* 0x0000000a621cd981 */ /* 0x000ea2000c1e1900 */
[----:B------:R-:W-:-:S04]  /*5360*/  @P1 LOP3.LUT R0, R0, 0x400, RZ, 0xfc, !PT ;  /* 0x0000040000001812 */ /* 0x000fc800078efcff */
[----:B------:R-:W-:Y:S01]  /*5370*/  LOP3.LUT P4, RZ, R0, 0x8000000, RZ, 0xc0, !PT ;  /* 0x0800000000ff7812 */ /* 0x000fe2000788c0ff */
[----:B---3--:R-:W-:Y:S01]  /*5380*/  STL [R1+0x274], R41 ;  /* 0x0002742901007387 */ /* 0x008fe20000100800 */
[----:B------:R-:W-:-:S03]  /*5390*/  IADD3 R40, PT, PT, R3, 0x180, RZ ;  /* 0x0000018003287810 */ /* 0x000fc60007ffe0ff */
[----:B--2---:R0:W-:Y:S02]  /*53a0*/  STL [R1+0x258], R28 ;  /* 0x0002581c01007387 */ /* 0x0041e40000100800 */
[----:B0-----:R-:W-:-:S06]  /*53b0*/  MOV R28, RZ ;  /* 0x000000ff001c7202 */ /* 0x001fcc0000000f00 */
[----:B------:R-:W2:Y:S01]  /*53c0*/  @!P4 LDG.E R28, desc[UR10][R100.64] ;  /* 0x0000000a641cc981 */ /* 0x000ea2000c1e1900 */
[----:B------:R-:W-:Y:S01]  /*53d0*/  HFMA2 R41, -RZ, RZ, 0, 0 ;  /* 0x00000000ff297431 */ /* 0x000fe200000001ff */
[----:B------:R-:W-:Y:S02]  /*53e0*/  SHF.R.S32.HI R34, RZ, 0x1f, R40 ;  /* 0x0000001fff227819 */ /* 0x000fe40000011428 */
[----:B------:R-:W-:-:S03]  /*53f0*/  ISETP.GE.U32.AND P0, PT, R40, UR16, PT ;  /* 0x0000001028007c0c */ /* 0x000fc6000bf06070 */
        /* <DEDUP_REMOVED lines=23> */
[----:B---3--:R0:W-:Y:S02]  /*5570*/  STL [R1+0x260], R41 ;  /* 0x0002602901007387 */ /* 0x0081e40000100800 */
[----:B0-----:R-:W-:-:S06]  /*5580*/  HFMA2 R41, -RZ, RZ, 0, 0 ;  /* 0x00000000ff297431 */ /* 0x001fcc00000001ff */
[----:B------:R-:W3:Y:S01]  /*5590*/  @!P4 LDG.E R41, desc[UR10][R102.64] ;  /* 0x0000000a6629c981 */ /* 0x000ee2000c1e1900 */
[----:B------:R-:W-:-:S04]  /*55a0*/  IADD3 R29, PT, PT, R3, 0x188, RZ ;  /* 0x00000188031d7810 */ /* 0x000fc80007ffe0ff */
[----:B------:R-:W-:Y:S02]  /*55b0*/  SHF.R.S32.HI R40, RZ, 0x1f, R29 ;  /* 0x0000001fff287819 */ /* 0x000fe4000001141d */
[----:B------:R-:W-:-:S04]  /*55c0*/  ISETP.GE.U32.AND P0, PT, R29, UR16, PT ;  /* 0x000000101d007c0c */ /* 0x000fc8000bf06070 */
[----:B------:R-:W-:-:S13]  /*55d0*/  ISETP.GE.AND.EX P4, PT, R40, UR17, PT, P0 ;  /* 0x0000001128007c0c */ /* 0x000fda000bf86300 */
[----:B------:R-:W0:Y:S08]  /*55e0*/  @!P4 LDC.64 R34, c[0x0][0x3f8] ;  /* 0x0000fe00ff22cb82 */ /* 0x000e300000000a00 */
[----:B------:R-:W1:Y:S08]  /*55f0*/  @!P4 LDC.64 R76, c[0x0][0x3a0] ;  /* 0x0000e800ff4ccb82 */ /* 0x000e700000000a00 */
[----:B------:R-:W4:Y:S01]  /*5600*/  @!P4 LDC.64 R78, c[0x0][0x398] ;  /* 0x0000e600ff4ecb82 */ /* 0x000f220000000a00 */
[----:B--2---:R2:W-:Y:S02]  /*5610*/  STL [R1+0x244], R28 ;  /* 0x0002441c01007387 */ /* 0x0045e40000100800 */
[----:B--2---:R-:W-:-:S06]  /*5620*/  HFMA2 R28, -RZ, RZ, 0, 0 ;  /* 0x00000000ff1c7431 */ /* 0x004fcc00000001ff */
[----:B------:R-:W2:Y:S01]  /*5630*/  @!P3 LDG.E R28, desc[UR10][R106.64] ;  /* 0x0000000a6a1cb981 */ /* 0x000ea2000c1e1900 */
[----:B0-----:R-:W-:-:S03]  /*5640*/  @!P4 IMAD R40, R40, R34, RZ ;  /* 0x000000222828c224 */ /* 0x001fc600078e02ff */
[----:B---3--:R0:W-:Y:S01]  /*5650*/  STL [R1+0x250], R41 ;  /* 0x0002502901007387 */ /* 0x0081e20000100800 */
[----:B------:R-:W-:Y:S01]  /*5660*/  @!P4 IMAD R35, R29, R35, R40 ;  /* 0x000000231d23c224 */ /* 0x000fe200078e0228 */
[----:B------:R-:W-:Y:S02]  /*5670*/  @!P4 MOV R40, R4 ;  /* 0x000000040028c202 */ /* 0x000fe40000000f00 */
[----:B0-----:R-:W-:-:S03]  /*5680*/  @!P4 MOV R41, R7 ;  /* 0x000000070029c202 */ /* 0x001fc60000000f00 */
        /* <DEDUP_REMOVED lines=8> */
[----:B------:R-:W-:Y:S02]  /*5710*/  IADD3 R41, PT, PT, R3, 0x190, RZ ;  /* 0x0000019003297810 */ /* 0x000fe40007ffe0ff */
[----:B------:R-:W-:Y:S01]  /*5720*/  @!P4 IADD3.X R79, PT, PT, R29, R79, RZ, P0, !PT ;  /* 0x0000004f1d4fc210 */ /* 0x000fe200007fe4ff */
[----:B------:R-:W-:Y:S01]  /*5730*/  HFMA2 R29, -RZ, RZ, 0, 0 ;  /* 0x00000000ff1d7431 */ /* 0x000fe200000001ff */
[----:B------:R-:W-:-:S02]  /*5740*/  SHF.R.S32.HI R80, RZ, 0x1f, R41 ;  /* 0x0000001fff507819 */ /* 0x000fc40000011429 */
[----:B------:R-:W-:-:S03]  /*5750*/  ISETP.GE.U32.AND P0, PT, R41, UR16, PT ;  /* 0x0000001029007c0c */ /* 0x000fc6000bf06070 */
[----:B------:R-:W3:Y:S01]  /*5760*/  @!P5 LDG.E R29, desc[UR10][R110.64] ;  /* 0x0000000a6e1dd981 */ /* 0x000ee2000c1e1900 */
[C---:B------:R-:W-:Y:S02]  /*5770*/  LOP3.LUT P6, RZ, R0.reuse, 0x1000000, RZ, 0xc0, !PT ;  /* 0x0100000000ff7812 */ /* 0x040fe400078cc0ff */
[----:B------:R-:W-:-:S04]  /*5780*/  LOP3.LUT R0, R0, 0xfffffeff, RZ, 0xc0, !PT ;  /* 0xfffffeff00007812 */ /* 0x000fc800078ec0ff */
[----:B------:R-:W-:Y:S02]  /*5790*/  @P2 LOP3.LUT R0, R0, 0x100, RZ, 0xfc, !PT ;  /* 0x0000010000002812 */ /* 0x000fe400078efcff */
[----:B------:R-:W-:Y:S02]  /*57a0*/  LOP3.LUT P3, RZ, R120, 0x10, RZ, 0xc0, !PT ;  /* 0x0000001078ff7812 */ /* 0x000fe4000786c0ff */
[----:B------:R-:W-:-:S04]  /*57b0*/  LOP3.LUT R0, R0, 0xffffff7f, RZ, 0xc0, !PT ;  /* 0xffffff7f00007812 */ /* 0x000fc800078ec0ff */
[----:B------:R-:W-:Y:S02]  /*57c0*/  @P4 LOP3.LUT R0, R0, 0x80, RZ, 0xfc, !PT ;  /* 0x0000008000004812 */ /* 0x000fe400078efcff */
[----:B------:R-:W-:Y:S02]  /*57d0*/  MOV R40, RZ ;  /* 0x000000ff00287202 */ /* 0x000fe40000000f00 */
[----:B------:R-:W-:-:S04]  /*57e0*/  LOP3.LUT P4, RZ, R0, 0x400000, RZ, 0xc0, !PT ;  /* 0x0040000000ff7812 */ /* 0x000fc8000788c0ff */
[----:B------:R-:W4:Y:S01]  /*57f0*/  @!P3 LDG.E R40, desc[UR10][R116.64] ;  /* 0x0000000a7428b981 */ /* 0x000f22000c1e1900 */
[----:B------:R-:W-:-:S06]  /*5800*/  CS2R R34, SRZ ;  /* 0x0000000000227805 */ /* 0x000fcc000001ff00 */
[----:B------:R-:W4:Y:S04]  /*5810*/  @!P6 LDG.E R34, desc[UR10][R112.64] ;  /* 0x0000000a7022e981 */ /* 0x000f28000c1e1900 */
[----:B------:R-:W4:Y:S01]  /*5820*/  @!P6 LDG.E R35, desc[UR10][R114.64] ;  /* 0x0000000a7223e981 */ /* 0x000f22000c1e1900 */
[C---:B------:R-:W-:Y:S02]  /*5830*/  LOP3.LUT P6, RZ, R0.reuse, 0x200000, RZ, 0xc0, !PT ;  /* 0x0020000000ff7812 */ /* 0x040fe400078cc0ff */
[----:B------:R-:W-:Y:S01]  /*5840*/  LOP3.LUT R0, R0, 0xffffffbf, RZ, 0xc0, !PT ;  /* 0xffffffbf00007812 */ /* 0x000fe200078ec0ff */
[----:B--2---:R0:W-:Y:S02]  /*5850*/  STL [R1+0x240], R28 ;  /* 0x0002401c01007387 */ /* 0x0041e40000100800 */
[----:B0-----:R-:W-:-:S06]  /*5860*/  MOV R28, RZ ;  /* 0x000000ff001c7202 */ /* 0x001fcc0000000f00 */
[----:B------:R-:W2:Y:S01]  /*5870*/  @!P5 LDG.E R28, desc[UR10][R108.64] ;  /* 0x0000000a6c1cd981 */ /* 0x000ea2000c1e1900 */
        /* <DEDUP_REMOVED lines=8> */
[----:B------:R-:W-:-:S05]  /*5900*/  @!P5 IADD3 R41, PT, PT, R47, R82, RZ ;  /* 0x000000522f29d210 */ /* 0x000fca0007ffe0ff */
[----:B------:R-:W1:Y:S01]  /*5910*/  @!P5 LDC.64 R82, c[0x0][0x398] ;  /* 0x0000e600ff52db82 */ /* 0x000e620000000a00 */
[C---:B------:R-:W-:Y:S02]  /*5920*/  @!P5 SHF.L.U64.HI R41, R46.reuse, 0x1, R41 ;  /* 0x000000012e29d819 */ /* 0x040fe40000010229 */
[----:B------:R-:W-:Y:S02]  /*5930*/  @!P5 SHF.L.U32 R46, R46, 0x1, RZ ;  /* 0x000000012e2ed819 */ /* 0x000fe400000006ff */
[----:B------:R-:W-:Y:S02]  /*5940*/  IADD3 R47, PT, PT, R3, 0x198, RZ ;  /* 0x00000198032f7810 */ /* 0x000fe40007ffe0ff */
[----:B0-----:R-:W-:-:S04]  /*5950*/  @!P5 IADD3 R80, P0, PT, R46, R80, RZ ;  /* 0x000000502e50d210 */ /* 0x001fc80007f1e0ff */
[----:B------:R-:W-:Y:S02]  /*5960*/  @!P5 IADD3.X R81, PT, PT, R41, R81, RZ, P0, !PT ;  /* 0x000000512951d210 */ /* 0x000fe400007fe4ff */
[----:B-1----:R-:W-:-:S04]  /*5970*/  @!P5 IADD3 R82, P0, PT, R46, R82, RZ ;  /* 0x000000522e52d210 */ /* 0x002fc80007f1e0ff */
[----:B------:R-:W-:Y:S01]  /*5980*/  @!P5 IADD3.X R83, PT, PT, R41, R83, RZ, P0, !PT ;  /* 0x000000532953d210 */ /* 0x000fe200007fe4ff */
[----:B------:R-:W-:Y:S01]  /*5990*/  HFMA2 R41, -RZ, RZ, 0, 0 ;  /* 0x00000000ff297431 */ /* 0x000fe200000001ff */
[----:B------:R-:W-:Y:S02]  /*59a0*/  SHF.R.S32.HI R84, RZ, 0x1f, R47 ;  /* 0x0000001fff547819 */ /* 0x000fe4000001142f */
[----:B------:R-:W-:Y:S02]  /*59b0*/  ISETP.GE.U32.AND P0, PT, R47, UR16, PT ;  /* 0x000000102f007c0c */ /* 0x000fe4000bf06070 */
[----:B------:R-:W-:Y:S01]  /*59c0*/  MOV R46, RZ ;  /* 0x000000ff002e7202 */ /* 0x000fe20000000f00 */
[----:B------:R-:W2:Y:S01]  /*59d0*/  @!P3 LDG.E R41, desc[UR10][R118.64] ;  /* 0x0000000a7629b981 */ /* 0x000ea2000c1e1900 */
[----:B------:R-:W-:-:S04]  /*59e0*/  ISETP.GE.AND.EX P3, PT, R84, UR17, PT, P0 ;  /* 0x0000001154007c0c */ /* 0x000fc8000bf66300 */
[----:B------:R0:W4:Y:S09]  /*59f0*/  @!P4 LDG.E R46, desc[UR10][R8.64] ;  /* 0x0000000a082ec981 */ /* 0x000132000c1e1900 */
[----:B------:R-:W1:Y:S01]  /*5a00*/  @!P3 LDC.64 R86, c[0x0][0x398] ;  /* 0x0000e600ff56bb82 */ /* 0x000e620000000a00 */
[----:B0-----:R-:W-:-:S06]  /*5a10*/  HFMA2 R8, -RZ, RZ, 0, 0 ;  /* 0x00000000ff087431 */ /* 0x001fcc00000001ff */
[----:B------:R0:W2:Y:S02]  /*5a20*/  @!P4 LDG.E R8, desc[UR10][R10.64] ;  /* 0x0000000a0a08c981 */ /* 0x0000a4000c1e1900 */
[----:B0-----:R-:W0:Y:S01]  /*5a30*/  @!P3 LDC.64 R10, c[0x0][0x3f8] ;  /* 0x0000fe00ff0abb82 */ /* 0x001e220000000a00 */
[----:B------:R-:W-:-:S06]  /*5a40*/  MOV R9, RZ ;  /* 0x000000ff00097202 */ /* 0x000fcc0000000f00 */
[----:B------:R3:W2:Y:S01]  /*5a50*/  @!P6 LDG.E R9, desc[UR10][R12.64] ;  /* 0x0000000a0c09e981 */ /* 0x0006a2000c1e1900 */
[----:B0-----:R-:W-:-:S04]  /*5a60*/  @!P3 IMAD R84, R84, R10, RZ ;  /* 0x0000000a5454b224 */ /* 0x001fc800078e02ff */
[----:B------:R-:W-:Y:S02]  /*5a70*/  @!P3 IMAD R11, R47, R11, R84 ;  /* 0x0000000b2f0bb224 */ /* 0x000fe400078e0254 */
[----:B------:R-:W0:Y:S01]  /*5a80*/  @!P3 LDC.64 R84, c[0x0][0x3a0] ;  /* 0x0000e800ff54bb82 */ /* 0x000e220000000a00 */
[----:B---3--:R-:W-:Y:S02]  /*5a90*/  @!P3 MOV R12, R4 ;  /* 0x00000004000cb202 */ /* 0x008fe40000000f00 */
[----:B------:R-:W-:-:S03]  /*5aa0*/  @!P3 MOV R13, R7 ;  /* 0x00000007000db202 */ /* 0x000fc60000000f00 */
[----:B------:R-:W-:-:S05]  /*5ab0*/  @!P3 IMAD.WIDE.U32 R12, R47, R10, R12 ;  /* 0x0000000a2f0cb225 */ /* 0x000fca00078e000c */
[----:B------:R-:W-:-:S04]  /*5ac0*/  @!P3 IADD3 R10, PT, PT, R13, R11, RZ ;  /* 0x0000000b0d0ab210 */ /* 0x000fc80007ffe0ff */
[C---:B------:R-:W-:Y:S02]  /*5ad0*/  @!P3 SHF.L.U64.HI R10, R12.reuse, 0x1, R10 ;  /* 0x000000010c0ab819 */ /* 0x040fe4000001020a */
[----:B------:R-:W-:Y:S02]  /*5ae0*/  @!P3 SHF.L.U32 R12, R12, 0x1, RZ ;  /* 0x000000010c0cb819 */ /* 0x000fe400000006ff */
[----:B------:R-:W-:Y:S02]  /*5af0*/  @P5 LOP3.LUT R0, R0, 0x40, RZ, 0xfc, !PT ;  /* 0x0000004000005812 */ /* 0x000fe400078efcff */
[----:B0-----:R-:W-:Y:S02]  /*5b00*/  @!P3 IADD3 R84, P0, PT, R12, R84, RZ ;  /* 0x000000540c54b210 */ /* 0x001fe40007f1e0ff */
[----:B------:R-:W-:Y:S02]  /*5b10*/  LOP3.LUT P5, RZ, R0, 0x100000, RZ, 0xc0, !PT ;  /* 0x0010000000ff7812 */ /* 0x000fe400078ac0ff */
[----:B------:R-:W-:-:S02]  /*5b20*/  @!P3 IADD3.X R85, PT, PT, R10, R85, RZ, P0, !PT ;  /* 0x000000550a55b210 */ /* 0x000fc400007fe4ff */
[----:B-1----:R-:W-:-:S04]  /*5b30*/  @!P3 IADD3 R86, P0, PT, R12, R86, RZ ;  /* 0x000000560c56b210 */ /* 0x002fc80007f1e0ff */
[----:B------:R-:W-:Y:S02]  /*5b40*/  @!P3 IADD3.X R87, PT, PT, R10, R87, RZ, P0, !PT ;  /* 0x000000570a57b210 */ /* 0x000fe400007fe4ff */
[----:B------:R-:W-:Y:S02]  /*5b50*/  CS2R R10, SRZ ;  /* 0x00000000000a7805 */ /* 0x000fe4000001ff00 */
[----:B------:R-:W-:-:S04]  /*5b60*/  IADD3 R47, PT, PT, R3, 0x1a0, RZ ;  /* 0x000001a0032f7810 */ /* 0x000fc80007ffe0ff */
[----:B------:R-:W-:Y:S01]  /*5b70*/  ISETP.GE.U32.AND P0, PT, R47, UR16, PT ;  /* 0x000000102f007c0c */ /* 0x000fe2000bf06070 */
[----:B------:R0:W3:Y:S04]  /*5b80*/  @!P5 LDG.E R11, desc[UR10][R16.64] ;  /* 0x0000000a100bd981 */ /* 0x0000e8000c1e1900 */
[----:B------:R1:W3:Y:S01]  /*5b90*/  @!P6 LDG.E R10, desc[UR10][R14.64] ;  /* 0x0000000a0e0ae981 */ /* 0x0002e2000c1e1900 */
[----:B0-----:R-:W-:-:S04]  /*5ba0*/  SHF.R.S32.HI R16, RZ, 0x1f, R47 ;  /* 0x0000001fff107819 */ /* 0x001fc8000001142f */
[----:B------:R-:W-:-:S13]  /*5bb0*/  ISETP.GE.AND.EX P6, PT, R16, UR17, PT, P0 ;  /* 0x0000001110007c0c */ /* 0x000fda000bfc6300 */
[----:B-1----:R-:W0:Y:S01]  /*5bc0*/  @!P6 LDC.64 R14, c[0x0][0x3f8] ;  /* 0x0000fe00ff0eeb82 */ /* 0x002e220000000a00 */
        /* <DEDUP_REMOVED lines=13> */
[----:B------:R-:W-:-:S04]  /*5ca0*/  @!P6 IADD3 R90, P0, PT, R16, R90, RZ ;  /* 0x0000005a105ae210 */ /* 0x000fc80007f1e0ff */
[----:B------:R-:W-:Y:S02]  /*5cb0*/  @!P6 IADD3.X R91, PT, PT, R14, R91, RZ, P0, !PT ;  /* 0x0000005b0e5be210 */ /* 0x000fe400007fe4ff */
[----:B------:R-:W-:Y:S02]  /*5cc0*/  CS2R R14, SRZ ;  /* 0x00000000000e7805 */ /* 0x000fe4000001ff00 */
[----:B------:R-:W-:-:S04]  /*5cd0*/  CS2R R12, SRZ ;  /* 0x00000000000c7805 */ /* 0x000fc8000001ff00 */
[----:B------:R0:W3:Y:S04]  /*5ce0*/  @!P4 LDG.E R14, desc[UR10][R22.64] ;  /* 0x0000000a160ec981 */ /* 0x0000e8000c1e1900 */
[----:B------:R1:W3:Y:S04]  /*5cf0*/  @!P4 LDG.E R13, desc[UR10][R20.64] ;  /* 0x0000000a140dc981 */ /* 0x0002e8000c1e1900 */
[----:B------:R4:W3:Y:S01]  /*5d00*/  @!P5 LDG.E R12, desc[UR10][R18.64] ;  /* 0x0000000a120cd981 */ /* 0x0008e2000c1e1900 */
[----:B0-----:R-:W-:-:S04]  /*5d10*/  IADD3 R22, PT, PT, R3, 0x1a8, RZ ;  /* 0x000001a803167810 */ /* 0x001fc80007ffe0ff */
[----:B-1----:R-:W-:Y:S02]  /*5d20*/  SHF.R.S32.HI R20, RZ, 0x1f, R22 ;  /* 0x0000001fff147819 */ /* 0x002fe40000011416 */
[----:B------:R-:W-:-:S04]  /*5d30*/  ISETP.GE.U32.AND P0, PT, R22, UR16, PT ;  /* 0x0000001016007c0c */ /* 0x000fc8000bf06070 */
[----:B------:R-:W-:Y:S02]  /*5d40*/  ISETP.GE.AND.EX P4, PT, R20, UR17, PT, P0 ;  /* 0x0000001114007c0c */ /* 0x000fe4000bf86300 */
[----:B------:R-:W-:-:S11]  /*5d50*/  LOP3.LUT R0, R0, 0xffffffdf, RZ, 0xc0, !PT ;  /* 0xffffffdf00007812 */ /* 0x000fd600078ec0ff */
[----:B----4-:R-:W0:Y:S01]  /*5d60*/  @!P4 LDC.64 R18, c[0x0][0x3f8] ;  /* 0x0000fe00ff12cb82 */ /* 0x010e220000000a00 */
[----:B------:R-:W-:-:S04]  /*5d70*/  @P3 LOP3.LUT R0, R0, 0x20, RZ, 0xfc, !PT ;  /* 0x0000002000003812 */ /* 0x000fc800078efcff */
[----:B------:R-:W-:Y:S02]  /*5d80*/  LOP3.LUT P5, RZ, R0, 0x20000, RZ, 0xc0, !PT ;  /* 0x0002000000ff7812 */ /* 0x000fe400078ac0ff */
[----:B------:R-:W-:Y:S01]  /*5d90*/  CS2R R16, SRZ ;  /* 0x0000000000107805 */ /* 0x000fe2000001ff00 */
[----:B------:R-:W1:Y:S01]  /*5da0*/  @!P4 LDC.64 R92, c[0x0][0x3a0] ;  /* 0x0000e800ff5ccb82 */ /* 0x000e620000000a00 */
[----:B------:R-:W-:Y:S02]  /*5db0*/  @!P4 MOV R21, R7 ;  /* 0x000000070015c202 */ /* 0x000fe40000000f00 */
[----:B------:R-:W-:-:S07]  /*5dc0*/  LOP3.LUT R120, R120, 0xfffffffe, RZ, 0xc0, !PT ;  /* 0xfffffffe78787812 */ /* 0x000fce00078ec0ff */
[----:B------:R4:W3:Y:S01]  /*5dd0*/  @!P5 LDG.E R17, desc[UR10][R30.64] ;  /* 0x0000000a1e11d981 */ /* 0x0008e2000c1e1900 */
[----:B0-----:R-:W-:-:S04]  /*5de0*/  @!P4 IMAD R20, R20, R18, RZ ;  /* 0x000000121414c224 */ /* 0x001fc800078e02ff */
[C---:B------:R-:W-:Y:S01]  /*5df0*/  @!P4 IMAD R19, R22.reuse, R19, R20 ;  /* 0x000000131613c224 */ /* 0x040fe200078e0214 */
[----:B------:R-:W-:Y:S01]  /*5e00*/  @!P4 MOV R20, R4 ;  /* 0x000000040014c202 */ /* 0x000fe20000000f00 */
[----:B----4-:R-:W0:Y:S04]  /*5e10*/  @!P4 LDC.64 R30, c[0x0][0x398] ;  /* 0x0000e600ff1ecb82 */ /* 0x010e280000000a00 */
[----:B------:R-:W-:Y:S01]  /*5e20*/  @!P4 IMAD.WIDE.U32 R20, R22, R18, R20 ;  /* 0x000000121614c225 */ /* 0x000fe200078e0014 */
[----:B------:R-:W-:Y:S02]  /*5e30*/  @P3 LOP3.LUT R120, R120, 0x1, RZ, 0xfc, !PT ;  /* 0x0000000178783812 */ /* 0x000fe400078efcff */
[----:B------:R-:W-:Y:S02]  /*5e40*/  LOP3.LUT P3, RZ, R0, 0x40000, RZ, 0xc0, !PT ;  /* 0x0004000000ff7812 */ /* 0x000fe4000786c0ff */
[----:B------:R-:W-:-:S04]  /*5e50*/  @!P4 IADD3 R18, PT, PT, R21, R19, RZ ;  /* 0x000000131512c210 */ /* 0x000fc80007ffe0ff */
[C---:B------:R-:W-:Y:S02]  /*5e60*/  @!P4 SHF.L.U64.HI R18, R20.reuse, 0x1, R18 ;  /* 0x000000011412c819 */ /* 0x040fe40000010212 */
[----:B------:R-:W-:Y:S02]  /*5e70*/  @!P4 SHF.L.U32 R20, R20, 0x1, RZ ;  /* 0x000000011414c819 */ /* 0x000fe400000006ff */
[----:B------:R-:W-:Y:S02]  /*5e80*/  LOP3.LUT R0, R0, 0xffffffef, RZ, 0xc0, !PT ;  /* 0xffffffef00007812 */ /* 0x000fe400078ec0ff */
[----:B-1----:R-:W-:Y:S01]  /*5e90*/  @!P4 IADD3 R92, P0, PT, R20, R92, RZ ;  /* 0x0000005c145cc210 */ /* 0x002fe20007f1e0ff */
[----:B------:R1:W4:Y:S01]  /*5ea0*/  @!P3 LDG.E R16, desc[UR10][R26.64] ;  /* 0x0000000a1a10b981 */ /* 0x000322000c1e1900 */
[----:B------:R-:W-:Y:S02]  /*5eb0*/  @P6 LOP3.LUT R0, R0, 0x10, RZ, 0xfc, !PT ;  /* 0x0000001000006812 */ /* 0x000fe400078efcff */
[----:B------:R-:W-:Y:S01]  /*5ec0*/  @!P4 IADD3.X R93, PT, PT, R18, R93, RZ, P0, !PT ;  /* 0x0000005d125dc210 */ /* 0x000fe200007fe4ff */
[----:B------:R2:W4:Y:S01]  /*5ed0*/  @!P3 LDG.E R15, desc[UR10][R24.64] ;  /* 0x0000000a180fb981 */ /* 0x000522000c1e1900 */
[----:B0-----:R-:W-:-:S02]  /*5ee0*/  @!P4 IADD3 R30, P0, PT, R20, R30, RZ ;  /* 0x0000001e141ec210 */ /* 0x001fc40007f1e0ff */
[C---:B------:R-:W-:Y:S02]  /*5ef0*/  LOP3.LUT P6, RZ, R0.reuse, 0x10000, RZ, 0xc0, !PT ;  /* 0x0001000000ff7812 */ /* 0x040fe400078cc0ff */
[----:B-1----:R-:W-:Y:S02]  /*5f00*/  IADD3 R26, PT, PT, R3, 0x1b0, RZ ;  /* 0x000001b0031a7810 */ /* 0x002fe40007ffe0ff */
[----:B------:R-:W-:Y:S02]  /*5f10*/  LOP3.LUT R0, R0, 0xfffffff7, RZ, 0xc0, !PT ;  /* 0xfffffff700007812 */ /* 0x000fe400078ec0ff */
[----:B------:R-:W-:Y:S02]  /*5f20*/  @!P4 IADD3.X R31, PT, PT, R18, R31, RZ, P0, !PT ;  /* 0x0000001f121fc210 */ /* 0x000fe400007fe4ff */
[----:B------:R-:W-:Y:S02]  /*5f30*/  LOP3.LUT R2, R2, 0x7fffffff, RZ, 0xc0, !PT ;  /* 0x7fffffff02027812 */ /* 0x000fe400078ec0ff */
[----:B--2---:R-:W-:-:S02]  /*5f40*/  SHF.R.S32.HI R24, RZ, 0x1f, R26 ;  /* 0x0000001fff187819 */ /* 0x004fc4000001141a */
[----:B------:R-:W-:Y:S02]  /*5f50*/  ISETP.GE.U32.AND P0, PT, R26, UR16, PT ;  /* 0x000000101a007c0c */ /* 0x000fe4000bf06070 */
[----:B------:R-:W-:Y:S02]  /*5f60*/  @P4 LOP3.LUT R0, R0, 0x8, RZ, 0xfc, !PT ;  /* 0x0000000800004812 */ /* 0x000fe400078efcff */
[----:B------:R-:W-:Y:S02]  /*5f70*/  @P4 LOP3.LUT R2, R2, 0x80000000, RZ, 0xfc, !PT ;  /* 0x8000000002024812 */ /* 0x000fe400078efcff */
[----:B------:R-:W-:-:S13]  /*5f80*/  ISETP.GE.AND.EX P4, PT, R24, UR17, PT, P0 ;  /* 0x0000001118007c0c */ /* 0x000fda000bf86300 */
[----:B------:R-:W0:Y:S01]  /*5f90*/  @!P4 LDC.64 R22, c[0x0][0x3f8] ;  /* 0x0000fe00ff16cb82 */ /* 0x000e220000000a00 */
[----:B------:R-:W-:Y:S02]  /*5fa0*/  CS2R R18, SRZ ;  /* 0x0000000000127805 */ /* 0x000fe4000001ff00 */
[----:B------:R-:W-:-:S04]  /*5fb0*/  CS2R R20, SRZ ;  /* 0x0000000000147805 */ /* 0x000fc8000001ff00 */
[----:B------:R1:W2:Y:S01]  /*5fc0*/  @!P6 LDG.E R19, desc[UR10][R36.64] ;  /* 0x0000000a2413e981 */ /* 0x0002a2000c1e1900 */
[----:B------:R-:W-:-:S03]  /*5fd0*/  @!P4 MOV R25, R7 ;  /* 0x000000070019c202 */ /* 0x000fc60000000f00 */
[----:B------:R0:W2:Y:S04]  /*5fe0*/  @!P6 LDG.E R20, desc[UR10][R38.64] ;  /* 0x0000000a2614e981 */ /* 0x0000a8000c1e1900 */
[----:B------:R-:W2:Y:S01]  /*5ff0*/  @!P5 LDG.E R18, desc[UR10][R32.64] ;  /* 0x0000000a2012d981 */ /* 0x000ea2000c1e1900 */
[----:B-1----:R-:W1:Y:S01]  /*6000*/  @!P4 LDC.64 R36, c[0x0][0x3a0] ;  /* 0x0000e800ff24cb82 */ /* 0x002e620000000a00 */
[----:B0-----:R-:W-:-:S07]  /*6010*/  @!P4 IMAD R24, R24, R22, RZ ;  /* 0x000000161818c224 */ /* 0x001fce00078e02ff */
[----:B------:R-:W0:Y:S01]  /*6020*/  @!P4 LDC.64 R38, c[0x0][0x398] ;  /* 0x0000e600ff26cb82 */ /* 0x000e220000000a00 */
[----:B------:R-:W-:Y:S01]  /*6030*/  @!P4 IMAD R23, R26, R23, R24 ;  /* 0x000000171a17c224 */ /* 0x000fe200078e0218 */
[----:B------:R-:W-:-:S05]  /*6040*/  @!P4 MOV R24, R4 ;  /* 0x000000040018c202 */ /* 0x000fca0000000f00 */
[----:B------:R-:W-:Y:S01]  /*6050*/  @!P4 IMAD.WIDE.U32 R24, R26, R22, R24 ;  /* 0x000000161a18c225 */ /* 0x000fe200078e0018 */
[----:B------:R-:W-:-:S04]  /*6060*/  LOP3.LUT P5, RZ, R120, 0x4, RZ, 0xc0, !PT ;  /* 0x0000000478ff7812 */ /* 0x000fc800078ac0ff */
[----:B------:R-:W-:-:S04]  /*6070*/  @!P4 IADD3 R22, PT, PT, R25, R23, RZ ;  /* 0x000000171916c210 */ /* 0x000fc80007ffe0ff */
[C---:B------:R-:W-:Y:S02]  /*6080*/  @!P4 SHF.L.U64.HI R22, R24.reuse, 0x1, R22 ;  /* 0x000000011816c819 */ /* 0x040fe40000010216 */
[----:B------:R-:W-:-:S03]  /*6090*/  @!P4 SHF.L.U32 R24, R24, 0x1, RZ ;  /* 0x000000011818c819 */ /* 0x000fc600000006ff */
[----:B------:R0:W2:Y:S01]  /*60a0*/  @!P5 LDG.E R21, desc[UR10][R42.64] ;  /* 0x0000000a2a15d981 */ /* 0x0000a2000c1e1900 */
[----:B-1----:R-:W-:-:S04]  /*60b0*/  @!P4 IADD3 R36, P0, PT, R24, R36, RZ ;  /* 0x000000241824c210 */ /* 0x002fc80007f1e0ff */
[----:B------:R-:W-:Y:S02]  /*60c0*/  @!P4 IADD3.X R37, PT, PT, R22, R37, RZ, P0, !PT ;  /* 0x000000251625c210 */ /* 0x000fe400007fe4ff */
[----:B0-----:R-:W-:Y:S02]  /*60d0*/  @!P4 IADD3 R38, P0, PT, R24, R38, RZ ;  /* 0x000000261826c210 */ /* 0x001fe40007f1e0ff */
[----:B------:R-:W-:Y:S02]  /*60e0*/  IADD3 R42, PT, PT, R3, 0x1b8, RZ ;  /* 0x000001b8032a7810 */ /* 0x000fe40007ffe0ff */
[----:B------:R-:W-:Y:S02]  /*60f0*/  @!P4 IADD3.X R39, PT, PT, R22, R39, RZ, P0, !PT ;  /* 0x000000271627c210 */ /* 0x000fe400007fe4ff */
[----:B------:R-:W-:Y:S02]  /*6100*/  CS2R R22, SRZ ;  /* 0x0000000000167805 */ /* 0x000fe4000001ff00 */
[----:B------:R-:W-:-:S02]  /*6110*/  SHF.R.S32.HI R32, RZ, 0x1f, R42 ;  /* 0x0000001fff207819 */ /* 0x000fc4000001142a */
[----:B------:R-:W-:Y:S02]  /*6120*/  ISETP.GE.U32.AND P0, PT, R42, UR16, PT ;  /* 0x000000102a007c0c */ /* 0x000fe4000bf06070 */
[----:B------:R0:W2:Y:S02]  /*6130*/  @!P5 LDG.E R22, desc[UR10][R44.64] ;  /* 0x0000000a2c16d981 */ /* 0x0000a4000c1e1900 */
[----:B------:R-:W-:Y:S02]  /*6140*/  ISETP.GE.AND.EX P5, PT, R32, UR17, PT, P0 ;  /* 0x0000001120007c0c */ /* 0x000fe4000bfa6300 */
[----:B------:R-:W-:-:S11]  /*6150*/  LOP3.LUT P3, RZ, R0, 0x4000, RZ, 0xc0, !PT ;  /* 0x0000400000ff7812 */ /* 0x000fd6000786c0ff */
[----:B------:R-:W1:Y:S02]  /*6160*/  @!P5 LDC.64 R26, c[0x0][0x3f8] ;  /* 0x0000fe00ff1adb82 */ /* 0x000e640000000a00 */
[----:B------:R0:W2:Y:S01]  /*6170*/  @!P3 LDG.E R23, desc[UR10][R48.64] ;  /* 0x0000000a3017b981 */ /* 0x0000a2000c1e1900 */
[----:B------:R-:W-:-:S05]  /*6180*/  @!P5 MOV R33, R7 ;  /* 0x000000070021d202 */ /* 0x000fca0000000f00 */
[----:B0-----:R-:W0:Y:S08]  /*6190*/  @!P5 LDC.64 R44, c[0x0][0x398] ;  /* 0x0000e600ff2cdb82 */ /* 0x001e300000000a00 */
[----:B------:R-:W3:Y:S01]  /*61a0*/  @!P5 LDC.64 R48, c[0x0][0x3a0] ;  /* 0x0000e800ff30db82 */ /* 0x000ee20000000a00 */
[----:B-1----:R-:W-:-:S04]  /*61b0*/  @!P5 IMAD R32, R32, R26, RZ ;  /* 0x0000001a2020d224 */ /* 0x002fc800078e02ff */
[----:B------:R-:W-:Y:S01]  /*61c0*/  @!P5 IMAD R27, R42, R27, R32 ;  /* 0x0000001b2a1bd224 */ /* 0x000fe200078e0220 */
[----:B------:R-:W-:-:S05]  /*61d0*/  @!P5 MOV R32, R4 ;  /* 0x000000040020d202 */ /* 0x000fca0000000f00 */
[----:B------:R-:W-:-:S05]  /*61e0*/  @!P5 IMAD.WIDE.U32 R32, R42, R26, R32 ;  /* 0x0000001a2a20d225 */ /* 0x000fca00078e0020 */
[----:B------:R-:W-:-:S04]  /*61f0*/  @!P5 IADD3 R26, PT, PT, R33, R27, RZ ;  /* 0x0000001b211ad210 */ /* 0x000fc80007ffe0ff */
[C---:B------:R-:W-:Y:S02]  /*6200*/  @!P5 SHF.L.U64.HI R26, R32.reuse, 0x1, R26 ;  /* 0x00000001201ad819 */ /* 0x040fe4000001021a */
[----:B------:R-:W-:-:S04]  /*6210*/  @!P5 SHF.L.U32 R32, R32, 0x1, RZ ;  /* 0x000000012020d819 */ /* 0x000fc800000006ff */
[----:B---3--:R-:W-:Y:S02]  /*6220*/  @!P5 IADD3 R48, P0, PT, R32, R48, RZ ;  /* 0x000000302030d210 */ /* 0x008fe40007f1e0ff */
[----:B------:R-:W-:Y:S02]  /*6230*/  LOP3.LUT P6, RZ, R120, 0x2, RZ, 0xc0, !PT ;  /* 0x0000000278ff7812 */ /* 0x000fe400078cc0ff */
[----:B------:R-:W-:Y:S01]  /*6240*/  @!P5 IADD3.X R49, PT, PT, R26, R49, RZ, P0, !PT ;  /* 0x000000311a31d210 */ /* 0x000fe200007fe4ff */
[----:B------:R-:W-:Y:S01]  /*6250*/  HFMA2 R24, -RZ, RZ, 0, 0 ;  /* 0x00000000ff187431 */ /* 0x000fe200000001ff */
[----:B0-----:R-:W-:Y:S02]  /*6260*/  @!P5 IADD3 R44, P0, PT, R32, R44, RZ ;  /* 0x0000002c202cd210 */ /* 0x001fe40007f1e0ff */
[----:B------:R-:W-:Y:S02]  /*6270*/  IADD3 R47, PT, PT, R3, 0x1c0, RZ ;  /* 0x000001c0032f7810 */ /* 0x000fe40007ffe0ff */
[----:B------:R-:W-:-:S02]  /*6280*/  @!P5 IADD3.X R45, PT, PT, R26, R45, RZ, P0, !PT ;  /* 0x0000002d1a2dd210 */ /* 0x000fc400007fe4ff */
[----:B------:R-:W-:Y:S02]  /*6290*/  CS2R R26, SRZ ;  /* 0x00000000001a7805 */ /* 0x000fe4000001ff00 */
[----:B------:R-:W-:Y:S01]  /*62a0*/  MOV R25, RZ ;  /* 0x000000ff00197202 */ /* 0x000fe20000000f00 */
[----:B------:R0:W3:Y:S01]  /*62b0*/  @!P3 LDG.E R24, desc[UR10][R50.64] ;  /* 0x0000000a3218b981 */ /* 0x0000e2000c1e1900 */
[----:B------:R-:W-:-:S03]  /*62c0*/  ISETP.GE.U32.AND P0, PT, R47, UR16, PT ;  /* 0x000000102f007c0c */ /* 0x000fc6000bf06070 */
[----:B------:R-:W3:Y:S04]  /*62d0*/  @!P6 LDG.E R26, desc[UR10][R52.64] ;  /* 0x0000000a341ae981 */ /* 0x000ee8000c1e1900 */
[----:B------:R1:W3:Y:S01]  /*62e0*/  @!P6 LDG.E R25, desc[UR10][R54.64] ;  /* 0x0000000a3619e981 */ /* 0x0002e2000c1e1900 */
[----:B0-----:R-:W-:-:S04]  /*62f0*/  SHF.R.S32.HI R50, RZ, 0x1f, R47 ;  /* 0x0000001fff327819 */ /* 0x001fc8000001142f */
[----:B------:R-:W-:-:S13]  /*6300*/  ISETP.GE.AND.EX P6, PT, R50, UR17, PT, P0 ;  /* 0x0000001132007c0c */ /* 0x000fda000bfc6300 */
[----:B------:R-:W0:Y:S01]  /*6310*/  @!P6 LDC.64 R42, c[0x0][0x3f8] ;  /* 0x0000fe00ff2aeb82 */ /* 0x000e220000000a00 */
[----:B------:R-:W-:-:S07]  /*6320*/  @!P6 MOV R51, R7 ;  /* 0x000000070033e202 */ /* 0x000fce0000000f00 */
[----:B-1----:R-:W1:Y:S01]  /*6330*/  @!P6 LDC.64 R54, c[0x0][0x3a0] ;  /* 0x0000e800ff36eb82 */ /* 0x002e620000000a00 */
[----:B------:R-:W-:-:S07]  /*6340*/  LOP3.LUT R0, R0, 0xfffffffb, RZ, 0xc0, !PT ;  /* 0xfffffffb00007812 */ /* 0x000fce00078ec0ff */
[----:B------:R-:W4:Y:S01]  /*6350*/  @!P6 LDC.64 R52, c[0x0][0x398] ;  /* 0x0000e600ff34eb82 */ /* 0x000f220000000a00 */
[----:B0-----:R-:W-:-:S04]  /*6360*/  @!P6 IMAD R50, R50, R42, RZ ;  /* 0x0000002a3232e224 */ /* 0x001fc800078e02ff */
[----:B------:R-:W-:Y:S01]  /*6370*/  @!P6 IMAD R43, R47, R43, R50 ;  /* 0x0000002b2f2be224 */ /* 0x000fe200078e0232 */
[----:B------:R-:W-:-:S05]  /*6380*/  @!P6 MOV R50, R4 ;  /* 0x000000040032e202 */ /* 0x000fca0000000f00 */
[----:B------:R-:W-:Y:S01]  /*6390*/  @!P6 IMAD.WIDE.U32 R50, R47, R42, R50 ;  /* 0x0000002a2f32e225 */ /* 0x000fe200078e0032 */
[----:B------:R-:W-:-:S04]  /*63a0*/  @P4 LOP3.LUT R0, R0, 0x4, RZ, 0xfc, !PT ;  /* 0x0000000400004812 */ /* 0x000fc800078efcff */
[----:B------:R-:W-:Y:S02]  /*63b0*/  @!P6 IADD3 R42, PT, PT, R51, R43, RZ ;  /* 0x0000002b332ae210 */ /* 0x000fe40007ffe0ff */
[----:B------:R-:W-:Y:S02]  /*63c0*/  LOP3.LUT P4, RZ, R0, 0x1000, RZ, 0xc0, !PT ;  /* 0x0000100000ff7812 */ /* 0x000fe4000788c0ff */
[C---:B------:R-:W-:Y:S02]  /*63d0*/  @!P6 SHF.L.U64.HI R42, R50.reuse, 0x1, R42 ;  /* 0x00000001322ae819 */ /* 0x040fe4000001022a */
[----:B------:R-:W-:Y:S02]  /*63e0*/  @!P6 SHF.L.U32 R50, R50, 0x1, RZ ;  /* 0x000000013232e819 */ /* 0x000fe400000006ff */
[----:B------:R-:W-:Y:S02]  /*63f0*/  CS2R R32, SRZ ;  /* 0x0000000000207805 */ /* 0x000fe4000001ff00 */
[----:B-1----:R-:W-:-:S02]  /*6400*/  @!P6 IADD3 R54, P0, PT, R50, R54, RZ ;  /* 0x000000363236e210 */ /* 0x002fc40007f1e0ff */
[----:B------:R-:W-:Y:S02]  /*6410*/  IADD3 R51, PT, PT, R3, 0x1c8, RZ ;  /* 0x000001c803337810 */ /* 0x000fe40007ffe0ff */
[----:B------:R-:W-:Y:S01]  /*6420*/  @!P6 IADD3.X R55, PT, PT, R42, R55, RZ, P0, !PT ;  /* 0x000000372a37e210 */ /* 0x000fe200007fe4ff */
[----:B------:R0:W3:Y:S01]  /*6430*/  @!P4 LDG.E R32, desc[UR10][R58.64] ;  /* 0x0000000a3a20c981 */ /* 0x0000e2000c1e1900 */
[----:B----4-:R-:W-:-:S03]  /*6440*/  @!P6 IADD3 R52, P0, PT, R50, R52, RZ ;  /* 0x000000343234e210 */ /* 0x010fc60007f1e0ff */
[----:B------:R1:W4:Y:S01]  /*6450*/  @!P4 LDG.E R27, desc[UR10][R56.64] ;  /* 0x0000000a381bc981 */ /* 0x000322000c1e1900 */
[----:B------:R-:W-:Y:S02]  /*6460*/  @!P6 IADD3.X R53, PT, PT, R42, R53, RZ, P0, !PT ;  /* 0x000000352a35e210 */ /* 0x000fe400007fe4ff */
[----:B------:R-:W-:Y:S02]  /*6470*/  ISETP.GE.U32.AND P0, PT, R51, UR16, PT ;  /* 0x0000001033007c0c */ /* 0x000fe4000bf06070 */
[----:B0-----:R-:W-:-:S04]  /*6480*/  SHF.R.S32.HI R58, RZ, 0x1f, R51 ;  /* 0x0000001fff3a7819 */ /* 0x001fc80000011433 */
[----:B------:R-:W-:Y:S02]  /*6490*/  ISETP.GE.AND.EX P0, PT, R58, UR17, PT, P0 ;  /* 0x000000113a007c0c */ /* 0x000fe4000bf06300 */
[----:B------:R-:W-:-:S11]  /*64a0*/  LOP3.LUT P3, RZ, R0, 0x800, RZ, 0xc0, !PT ;  /* 0x0000080000ff7812 */ /* 0x000fd6000786c0ff */
[----:B-1----:R-:W0:Y:S02]  /*64b0*/  @!P0 LDC.64 R56, c[0x0][0x3f8] ;  /* 0x0000fe00ff388b82 */ /* 0x002e240000000a00 */
[----:B------:R0:W4:Y:S01]  /*64c0*/  @!P3 LDG.E R33, desc[UR10][R60.64] ;  /* 0x0000000a3c21b981 */ /* 0x000122000c1e1900 */
        /* <DEDUP_REMOVED lines=8> */
[----:B------:R-:W-:Y:S01]  /*6550*/  CS2R R42, SRZ ;  /* 0x00000000002a7805 */ /* 0x000fe2000001ff00 */
[----:B------:R-:W-:Y:S01]  /*6560*/  HFMA2 R47, -RZ, RZ, 0, 0 ;  /* 0x00000000ff2f7431 */ /* 0x000fe200000001ff */
[C---:B------:R-:W-:Y:S02]  /*6570*/  @!P0 SHF.L.U64.HI R51, R56.reuse, 0x1, R51 ;  /* 0x0000000138338819 */ /* 0x040fe40000010233 */
[----:B------:R-:W-:Y:S02]  /*6580*/  @!P0 SHF.L.U32 R56, R56, 0x1, RZ ;  /* 0x0000000138388819 */ /* 0x000fe400000006ff */
[----:B------:R2:W4:Y:S04]  /*6590*/  @!P1 LDG.E R43, desc[UR10][R66.64] ;  /* 0x0000000a422b9981 */ /* 0x000528000c1e1900 */
[----:B------:R1:W4:Y:S01]  /*65a0*/  @!P1 LDG.E R47, desc[UR10][R64.64] ;  /* 0x0000000a402f9981 */ /* 0x000322000c1e1900 */
[----:B------:R-:W-:-:S03]  /*65b0*/  LOP3.LUT R0, R0, 0xfffffffd, RZ, 0xc0, !PT ;  /* 0xfffffffd00007812 */ /* 0x000fc600078ec0ff */
[----:B------:R1:W4:Y:S01]  /*65c0*/  @!P3 LDG.E R42, desc[UR10][R62.64] ;  /* 0x0000000a3e2ab981 */ /* 0x000322000c1e1900 */
[C---:B0-----:R-:W-:Y:S02]  /*65d0*/  @!P0 IADD3 R58, P1, PT, R56.reuse, R58, RZ ;  /* 0x0000003a383a8210 */ /* 0x041fe40007f3e0ff */
[----:B--2---:R-:W-:Y:S02]  /*65e0*/  IADD3 R67, PT, PT, R3, 0x1d0, RZ ;  /* 0x000001d003437810 */ /* 0x004fe40007ffe0ff */
[C---:B------:R-:W-:Y:S02]  /*65f0*/  @!P0 IADD3.X R59, PT, PT, R51.reuse, R59, RZ, P1, !PT ;  /* 0x0000003b333b8210 */ /* 0x040fe40000ffe4ff */
[----:B-1----:R-:W-:Y:S02]  /*6600*/  @!P0 IADD3 R60, P1, PT, R56, R60, RZ ;  /* 0x0000003c383c8210 */ /* 0x002fe40007f3e0ff */
[----:B------:R-:W-:Y:S02]  /*6610*/  SHF.R.S32.HI R64, RZ, 0x1f, R67 ;  /* 0x0000001fff407819 */ /* 0x000fe40000011443 */
[----:B------:R-:W-:-:S02]  /*6620*/  @!P0 IADD3.X R61, PT, PT, R51, R61, RZ, P1, !PT ;  /* 0x0000003d333d8210 */ /* 0x000fc40000ffe4ff */
[----:B------:R-:W-:-:S04]  /*6630*/  ISETP.GE.U32.AND P1, PT, R67, UR16, PT ;  /* 0x0000001043007c0c */ /* 0x000fc8000bf26070 */
[----:B------:R-:W-:Y:S02]  /*6640*/  ISETP.GE.AND.EX P1, PT, R64, UR17, PT, P1 ;  /* 0x0000001140007c0c */ /* 0x000fe4000bf26310 */
[----:B------:R-:W-:-:S11]  /*6650*/  @P5 LOP3.LUT R0, R0, 0x2, RZ, 0xfc, !PT ;  /* 0x0000000200005812 */ /* 0x000fd600078efcff */
[----:B------:R-:W0:Y:S01]  /*6660*/  @!P1 LDC.64 R62, c[0x0][0x3f8] ;  /* 0x0000fe00ff3e9b82 */ /* 0x000e220000000a00 */
[----:B------:R-:W-:Y:S01]  /*6670*/  LOP3.LUT P4, RZ, R0, 0x200, RZ, 0xc0, !PT ;  /* 0x0000020000ff7812 */ /* 0x000fe2000788c0ff */
[----:B------:R-:W-:Y:S01]  /*6680*/  HFMA2 R51, -RZ, RZ, 0, 0 ;  /* 0x00000000ff337431 */ /* 0x000fe200000001ff */
[----:B------:R-:W-:-:S11]  /*6690*/  @!P1 MOV R65, R7 ;  /* 0x0000000700419202 */ /* 0x000fd60000000f00 */
[----:B------:R0:W2:Y:S02]  /*66a0*/  @!P4 LDG.E R51, desc[UR10][R68.64] ;  /* 0x0000000a4433c981 */ /* 0x0000a4000c1e1900 */
        /* <DEDUP_REMOVED lines=9> */
[----:B------:R-:W-:Y:S02]  /*6740*/  LOP3.LUT R0, R0, 0xfffffffe, RZ, 0xc0, !PT ;  /* 0xfffffffe00007812 */ /* 0x000fe400078ec0ff */
[----:B------:R-:W-:Y:S02]  /*6750*/  CS2R R56, SRZ ;  /* 0x0000000000387805 */ /* 0x000fe4000001ff00 */
[----:B------:R-:W-:Y:S02]  /*6760*/  LOP3.LUT R2, R2, 0xbfffffff, RZ, 0xc0, !PT ;  /* 0xbfffffff02027812 */ /* 0x000fe400078ec0ff */
[----:B------:R-:W-:Y:S02]  /*6770*/  @P6 LOP3.LUT R0, R0, 0x1, RZ, 0xfc, !PT ;  /* 0x0000000100006812 */ /* 0x000fe400078efcff */
[----:B------:R-:W-:Y:S01]  /*6780*/  @P5 LOP3.LUT R2, R2, 0x40000000, RZ, 0xfc, !PT ;  /* 0x4000000002025812 */ /* 0x000fe200078efcff */
[----:B------:R1:W2:Y:S01]  /*6790*/  @!P2 LDG.E R56, desc[UR10][R74.64] ;  /* 0x0000000a4a38a981 */ /* 0x0002a2000c1e1900 */
[----:B------:R-:W-:-:S03]  /*67a0*/  LOP3.LUT P5, RZ, R0, 0x40, RZ, 0xc0, !PT ;  /* 0x0000004000ff7812 */ /* 0x000fc600078ac0ff */
[----:B------:R1:W2:Y:S01]  /*67b0*/  @!P2 LDG.E R57, desc[UR10][R72.64] ;  /* 0x0000000a4839a981 */ /* 0x0002a2000c1e1900 */
[----:B0-----:R-:W-:-:S04]  /*67c0*/  @!P1 IADD3 R62, P2, PT, R68, R62, RZ ;  /* 0x0000003e443e9210 */ /* 0x001fc80007f5e0ff */
[----:B------:R-:W-:Y:S02]  /*67d0*/  @!P1 IADD3.X R63, PT, PT, R67, R63, RZ, P2, !PT ;  /* 0x0000003f433f9210 */ /* 0x000fe400017fe4ff */
[----:B-1----:R-:W-:Y:S02]  /*67e0*/  @!P1 IADD3 R64, P2, PT, R68, R64, RZ ;  /* 0x0000004044409210 */ /* 0x002fe40007f5e0ff */
[----:B------:R-:W-:-:S06]  /*67f0*/  CS2R R68, SRZ ;  /* 0x0000000000447805 */ /* 0x000fcc000001ff00 */
[----:B------:R-:W3:Y:S04]  /*6800*/  @!P5 LDG.E R68, desc[UR10][R80.64] ;  /* 0x0000000a5044d981 */ /* 0x000ee8000c1e1900 */
[----:B------:R-:W4:Y:S01]  /*6810*/  @!P5 LDG.E R69, desc[UR10][R82.64] ;  /* 0x0000000a5245d981 */ /* 0x000f22000c1e1900 */
[----:B------:R-:W-:Y:S02]  /*6820*/  IADD3 R75, PT, PT, R3, 0x1d8, RZ ;  /* 0x000001d8034b7810 */ /* 0x000fe40007ffe0ff */
[----:B------:R-:W-:Y:S02]  /*6830*/  @!P1 IADD3.X R65, PT, PT, R67, R65, RZ, P2, !PT ;  /* 0x0000004143419210 */ /* 0x000fe400017fe4ff */
[----:B------:R-:W-:Y:S02]  /*6840*/  SHF.R.S32.HI R72, RZ, 0x1f, R75 ;  /* 0x0000001fff487819 */ /* 0x000fe4000001144b */
[----:B------:R-:W-:-:S04]  /*6850*/  ISETP.GE.U32.AND P2, PT, R75, UR16, PT ;  /* 0x000000104b007c0c */ /* 0x000fc8000bf46070 */
[----:B------:R-:W-:Y:S02]  /*6860*/  ISETP.GE.AND.EX P2, PT, R72, UR17, PT, P2 ;  /* 0x0000001148007c0c */ /* 0x000fe4000bf46320 */
[----:B------:R-:W-:-:S06]  /*6870*/  MOV R50, RZ ;  /* 0x000000ff00327202 */ /* 0x000fcc0000000f00 */
[----:B------:R0:W2:Y:S05]  /*6880*/  @!P4 LDG.E R50, desc[UR10][R70.64] ;  /* 0x0000000a4632c981 */ /* 0x0000aa000c1e1900 */
[----:B0-----:R-:W0:Y:S01]  /*6890*/  @!P2 LDC.64 R70, c[0x0][0x3f8] ;  /* 0x0000fe00ff46ab82 */ /* 0x001e220000000a00 */
[----:B------:R-:W-:Y:S02]  /*68a0*/  LOP3.LUT P3, RZ, R0, 0x80, RZ, 0xc0, !PT ;  /* 0x0000008000ff7812 */ /* 0x000fe4000786c0ff */
[----:B------:R-:W-:Y:S02]  /*68b0*/  MOV R66, RZ ;  /* 0x000000ff00427202 */ /* 0x000fe40000000f00 */
[----:B------:R-:W-:-:S09]  /*68c0*/  @!P2 MOV R73, R7 ;  /* 0x000000070049a202 */ /* 0x000fd20000000f00 */
[----:B------:R0:W2:Y:S02]  /*68d0*/  @!P3 LDG.E R66, desc[UR10][R76.64] ;  /* 0x0000000a4c42b981 */ /* 0x0000a4000c1e1900 */
[----:B0-----:R-:W-:Y:S01]  /*68e0*/  @!P2 IMAD R76, R72, R70, RZ ;  /* 0x00000046484ca224 */ /* 0x001fe200078e02ff */
[----:B------:R-:W-:-:S03]  /*68f0*/  @!P2 MOV R72, R4 ;  /* 0x000000040048a202 */ /* 0x000fc60000000f00 */
[C---:B------:R-:W-:Y:S02]  /*6900*/  @!P2 IMAD R76, R75.reuse, R71, R76 ;  /* 0x000000474b4ca224 */ /* 0x040fe400078e024c */
[----:B------:R-:W-:Y:S02]  /*6910*/  @!P2 IMAD.WIDE.U32 R72, R75, R70, R72 ;  /* 0x000000464b48a225 */ /* 0x000fe400078e0048 */
[----:B------:R-:W0:Y:S02]  /*6920*/  @!P2 LDC.64 R70, c[0x0][0x3a0] ;  /* 0x0000e800ff46ab82 */ /* 0x000e240000000a00 */
[----:B------:R-:W-:-:S06]  /*6930*/  HFMA2 R67, -RZ, RZ, 0, 0 ;  /* 0x00000000ff437431 */ /* 0x000fcc00000001ff */
[----:B------:R1:W2:Y:S01]  /*6940*/  @!P3 LDG.E R67, desc[UR10][R78.64] ;  /* 0x0000000a4e43b981 */ /* 0x0002a2000c1e1900 */
[----:B------:R-:W-:Y:S02]  /*6950*/  LOP3.LUT P3, RZ, R120, 0x1, RZ, 0xc0, !PT ;  /* 0x0000000178ff7812 */ /* 0x000fe4000786c0ff */
[----:B------:R-:W-:Y:S02]  /*6960*/  @!P2 IADD3 R73, PT, PT, R73, R76, RZ ;  /* 0x0000004c4949a210 */ /* 0x000fe40007ffe0ff */
[----:B------:R-:W-:Y:S02]  /*6970*/  MOV R74, RZ ;  /* 0x000000ff004a7202 */ /* 0x000fe40000000f00 */
[C---:B------:R-:W-:Y:S02]  /*6980*/  @!P2 SHF.L.U64.HI R73, R72.reuse, 0x1, R73 ;  /* 0x000000014849a819 */ /* 0x040fe40000010249 */
[----:B------:R-:W-:-:S05]  /*6990*/  @!P2 SHF.L.U32 R72, R72, 0x1, RZ ;  /* 0x000000014848a819 */ /* 0x000fca00000006ff */
[----:B------:R4:W2:Y:S01]  /*69a0*/  @!P3 LDG.E R74, desc[UR10][R84.64] ;  /* 0x0000000a544ab981 */ /* 0x0008a2000c1e1900 */
[----:B0-----:R-:W-:-:S04]  /*69b0*/  @!P2 IADD3 R124, P3, PT, R72, R70, RZ ;  /* 0x00000046487ca210 */ /* 0x001fc80007f7e0ff */
[----:B------:R-:W-:Y:S02]  /*69c0*/  @!P2 IADD3.X R125, PT, PT, R73, R71, RZ, P3, !PT ;  /* 0x00000047497da210 */ /* 0x000fe40001ffe4ff */
[----:B------:R-:W0:Y:S01]  /*69d0*/  @!P2 LDC.64 R70, c[0x0][0x398] ;  /* 0x0000e600ff46ab82 */ /* 0x000e220000000a00 */
[----:B-1----:R-:W-:-:S04]  /*69e0*/  IADD3 R79, PT, PT, R3, 0x1e0, RZ ;  /* 0x000001e0034f7810 */ /* 0x002fc80007ffe0ff */
[----:B------:R-:W-:Y:S01]  /*69f0*/  SHF.R.S32.HI R76, RZ, 0x1f, R79 ;  /* 0x0000001fff4c7819 */ /* 0x000fe2000001144f */
[----:B------:R1:W-:Y:S04]  /*6a00*/  @!P2 STL.64 [R1+0x238], R124 ;  /* 0x0002387c0100a387 */ /* 0x0003e80000100a00 */
[----:B-1----:R-:W2:Y:S01]  /*6a10*/  LDL.LU R124, [R1+0x270] ;  /* 0x00027000017c7983 */ /* 0x002ea20000300800 */
[C---:B------:R-:W-:Y:S01]  /*6a20*/  LOP3.LUT P4, RZ, R0.reuse, 0x10, RZ, 0xc0, !PT ;  /* 0x0000001000ff7812 */ /* 0x040fe2000788c0ff */
[----:B------:R-:W-:Y:S01]  /*6a30*/  HFMA2 R75, -RZ, RZ, 0, 0 ;  /* 0x00000000ff4b7431 */ /* 0x000fe200000001ff */
[----:B------:R-:W-:Y:S01]  /*6a40*/  MOV R78, RZ ;  /* 0x000000ff004e7202 */ /* 0x000fe20000000f00 */
[----:B------:R-:W-:Y:S01]  /*6a50*/  STL [R1+0x4e0], R122 ;  /* 0x0004e07a01007387 */ /* 0x000fe20000100800 */
[----:B------:R-:W-:-:S02]  /*6a60*/  LOP3.LUT P5, RZ, R0, 0x4, RZ, 0xc0, !PT ;  /* 0x0000000400ff7812 */ /* 0x000fc400078ac0ff */
[----:B------:R-:W-:Y:S01]  /*6a70*/  IADD3 R83, PT, PT, R3, 0x1e8, RZ ;  /* 0x000001e803537810 */ /* 0x000fe20007ffe0ff */
[----:B------:R-:W-:Y:S04]  /*6a80*/  STL [R1+0x4e8], R122 ;  /* 0x0004e87a01007387 */ /* 0x000fe80000100800 */
[----:B---3--:R-:W-:Y:S04]  /*6a90*/  STL [R1+0x36c], R68 ;  /* 0x00036c4401007387 */ /* 0x008fe80000100800 */
[----:B----4-:R0:W-:Y:S04]  /*6aa0*/  STL.64 [R1+0x380], R68 ;  /* 0x0003804401007387 */ /* 0x0101e80000100a00 */
[----:B------:R-:W3:Y:S01]  /*6ab0*/  @!P4 LDG.E R75, desc[UR10][R90.64] ;  /* 0x0000000a5a4bc981 */ /* 0x000ee2000c1e1900 */
[----:B------:R-:W-:-:S02]  /*6ac0*/  MOV R82, RZ ;  /* 0x000000ff00527202 */ /* 0x000fc40000000f00 */
[----:B------:R-:W-:Y:S01]  /*6ad0*/  MOV R84, RZ ;  /* 0x000000ff00547202 */ /* 0x000fe20000000f00 */
[----:B------:R-:W-:Y:S01]  /*6ae0*/  STL [R1+0x4f0], R122 ;  /* 0x0004f07a01007387 */ /* 0x000fe20000100800 */
[----:B0-----:R-:W-:-:S04]  /*6af0*/  @!P2 IADD3 R68, P3, PT, R72, R70, RZ ;  /* 0x000000464844a210 */ /* 0x001fc80007f7e0ff */
[----:B------:R-:W4:Y:S01]  /*6b00*/  @!P6 LDG.E R84, desc[UR10][R54.64] ;  /* 0x0000000a3654e981 */ /* 0x000f22000c1e1900 */
[----:B------:R-:W-:-:S03]  /*6b10*/  @!P2 IADD3.X R69, PT, PT, R73, R71, RZ, P3, !PT ;  /* 0x000000474945a210 */ /* 0x000fc60001ffe4ff */
[----:B------:R-:W-:Y:S01]  /*6b20*/  STL [R1+0x4f8], R122 ;  /* 0x0004f87a01007387 */ /* 0x000fe20000100800 */
[----:B------:R-:W-:Y:S02]  /*6b30*/  LOP3.LUT P3, RZ, R0, 0x20, RZ, 0xc0, !PT ;  /* 0x0000002000ff7812 */ /* 0x000fe4000786c0ff */
[----:B------:R-:W-:Y:S02]  /*6b40*/  CS2R R70, SRZ ;  /* 0x0000000000467805 */ /* 0x000fe4000001ff00 */
[----:B------:R-:W-:Y:S01]  /*6b50*/  PRMT R94, RZ, 0x7610, R94 ;  /* 0x00007610ff5e7816 */ /* 0x000fe2000000005e */
[----:B------:R-:W-:Y:S04]  /*6b60*/  STL [R1+0x500], R122 ;  /* 0x0005007a01007387 */ /* 0x000fe80000100800 */
[----:B------:R-:W3:Y:S04]  /*6b70*/  @!P4 LDG.E R71, desc[UR10][R88.64] ;  /* 0x0000000a5847c981 */ /* 0x000ee8000c1e1900 */
[----:B------:R0:W-:Y:S04]  /*6b80*/  STL [R1+0x510], R122 ;  /* 0x0005107a01007387 */ /* 0x0001e80000100800 */
[----:B------:R-:W4:Y:S01]  /*6b90*/  @!P3 LDG.E R70, desc[UR10][R86.64] ;  /* 0x0000000a5646b981 */ /* 0x000f22000c1e1900 */
[----:B------:R-:W-:-:S03]  /*6ba0*/  ISETP.GE.U32.AND P3, PT, R79, UR16, PT ;  /* 0x000000104f007c0c */ /* 0x000fc6000bf66070 */
[----:B------:R-:W3:Y:S01]  /*6bb0*/  LDL.LU R125, [R1+0x32c] ;  /* 0x00032c00017d7983 */ /* 0x000ee20000300800 */
[----:B------:R-:W-:-:S13]  /*6bc0*/  ISETP.GE.AND.EX P3, PT, R76, UR17, PT, P3 ;  /* 0x000000114c007c0c */ /* 0x000fda000bf66330 */
[----:B------:R-:W1:Y:S01]  /*6bd0*/  @!P3 LDC.64 R72, c[0x0][0x3f8] ;  /* 0x0000fe00ff48bb82 */ /* 0x000e620000000a00 */
[----:B------:R-:W-:Y:S02]  /*6be0*/  @!P3 MOV R77, R7 ;  /* 0x00000007004db202 */ /* 0x000fe40000000f00 */
[----:B------:R-:W-:-:S13]  /*6bf0*/  LOP3.LUT P4, RZ, R2, 0x80000000, RZ, 0xc0, !PT ;  /* 0x8000000002ff7812 */ /* 0x000fda000788c0ff */
[----:B------:R-:W4:Y:S01]  /*6c00*/  @!P4 LDG.E R78, desc[UR10][R92.64] ;  /* 0x0000000a5c4ec981 */ /* 0x000f22000c1e1900 */
[----:B-1----:R-:W-:Y:S01]  /*6c10*/  @!P3 IMAD R80, R76, R72, RZ ;  /* 0x000000484c50b224 */ /* 0x002fe200078e02ff */
[----:B------:R-:W-:-:S03]  /*6c20*/  @!P3 MOV R76, R4 ;  /* 0x00000004004cb202 */ /* 0x000fc60000000f00 */
[C---:B------:R-:W-:Y:S02]  /*6c30*/  @!P3 IMAD R80, R79.reuse, R73, R80 ;  /* 0x000000494f50b224 */ /* 0x040fe400078e0250 */
[----:B------:R-:W-:Y:S02]  /*6c40*/  @!P3 IMAD.WIDE.U32 R76, R79, R72, R76 ;  /* 0x000000484f4cb225 */ /* 0x000fe400078e004c */
[----:B------:R-:W1:Y:S03]  /*6c50*/  @!P3 LDC.64 R72, c[0x0][0x3a0] ;  /* 0x0000e800ff48bb82 */ /* 0x000e660000000a00 */
[----:B------:R-:W-:Y:S02]  /*6c60*/  @!P3 IADD3 R79, PT, PT, R77, R80, RZ ;  /* 0x000000504d4fb210 */ /* 0x000fe40007ffe0ff */
[C---:B------:R-:W-:Y:S02]  /*6c70*/  @!P3 SHF.L.U32 R80, R76.reuse, 0x1, RZ ;  /* 0x000000014c50b819 */ /* 0x040fe400000006ff */
[----:B------:R-:W-:-:S02]  /*6c80*/  @!P3 SHF.L.U64.HI R79, R76, 0x1, R79 ;  /* 0x000000014c4fb819 */ /* 0x000fc4000001024f */
[----:B------:R-:W0:Y:S01]  /*6c90*/  @!P3 LDC.64 R76, c[0x0][0x398] ;  /* 0x0000e600ff4cbb82 */ /* 0x000e220000000a00 */
[----:B-1----:R-:W-:-:S04]  /*6ca0*/  @!P3 IADD3 R72, P4, PT, R80, R72, RZ ;  /* 0x000000485048b210 */ /* 0x002fc80007f9e0ff */
[----:B------:R-:W-:Y:S02]  /*6cb0*/  @!P3 IADD3.X R73, PT, PT, R79, R73, RZ, P4, !PT ;  /* 0x000000494f49b210 */ /* 0x000fe400027fe4ff */
[----:B0-----:R-:W-:-:S04]  /*6cc0*/  @!P3 IADD3 R76, P4, PT, R80, R76, RZ ;  /* 0x0000004c504cb210 */ /* 0x001fc80007f9e0ff */
[----:B------:R-:W-:Y:S02]  /*6cd0*/  @!P3 IADD3.X R77, PT, PT, R79, R77, RZ, P4, !PT ;  /* 0x0000004d4f4db210 */ /* 0x000fe400027fe4ff */
[----:B------:R-:W-:Y:S01]  /*6ce0*/  LOP3.LUT P4, RZ, R0, 0x8, RZ, 0xc0, !PT ;  /* 0x0000000800ff7812 */ /* 0x000fe2000788c0ff */
[----:B------:R-:W-:Y:S01]  /*6cf0*/  HFMA2 R79, -RZ, RZ, 0, 0 ;  /* 0x00000000ff4f7431 */ /* 0x000fe200000001ff */
[----:B------:R-:W-:-:S06]  /*6d00*/  CS2R R80, SRZ ;  /* 0x0000000000507805 */ /* 0x000fcc000001ff00 */
[----:B------:R0:W4:Y:S04]  /*6d10*/  @!P5 LDG.E R80, desc[UR10][R36.64] ;  /* 0x0000000a2450d981 */ /* 0x000128000c1e1900 */
[----:B------:R-:W4:Y:S04]  /*6d20*/  @!P5 LDG.E R81, desc[UR10][R38.64] ;  /* 0x0000000a2651d981 */ /* 0x000f28000c1e1900 */
[----:B------:R1:W4:Y:S01]  /*6d30*/  @!P4 LDG.E R79, desc[UR10][R30.64] ;  /* 0x0000000a1e4fc981 */ /* 0x000322000c1e1900 */
[----:B------:R-:W-:Y:S02]  /*6d40*/  ISETP.GE.U32.AND P4, PT, R83, UR16, PT ;  /* 0x0000001053007c0c */ /* 0x000fe4000bf86070 */
[----:B0-----:R-:W-:-:S04]  /*6d50*/  SHF.R.S32.HI R36, RZ, 0x1f, R83 ;  /* 0x0000001fff247819 */ /* 0x001fc80000011453 */
[----:B------:R-:W-:-:S13]  /*6d60*/  ISETP.GE.AND.EX P4, PT, R36, UR17, PT, P4 ;  /* 0x0000001124007c0c */ /* 0x000fda000bf86340 */
[----:B-1----:R-:W0:Y:S01]  /*6d70*/  @!P4 LDC.64 R30, c[0x0][0x3f8] ;  /* 0x0000fe00ff1ecb82 */ /* 0x002e220000000a00 */
[----:B------:R-:W-:Y:S02]  /*6d80*/  @!P4 MOV R37, R7 ;  /* 0x000000070025c202 */ /* 0x000fe40000000f00 */
[----:B------:R-:W-:-:S13]  /*6d90*/  LOP3.LUT P5, RZ, R2, 0x40000000, RZ, 0xc0, !PT ;  /* 0x4000000002ff7812 */ /* 0x000fda00078ac0ff */
[----:B------:R1:W4:Y:S01]  /*6da0*/  @!P5 LDG.E R82, desc[UR10][R48.64] ;  /* 0x0000000a3052d981 */ /* 0x000322000c1e1900 */
        /* <DEDUP_REMOVED lines=8> */
[----:B------:R-:W2:Y:S01]  /*6e30*/  @!P4 LDC.64 R36, c[0x0][0x398] ;  /* 0x0000e600ff24cb82 */ /* 0x000ea20000000a00 */
[----:B0-----:R-:W-:-:S04]  /*6e40*/  @!P4 IADD3 R30, P5, PT, R39, R30, RZ ;  /* 0x0000001e271ec210 */ /* 0x001fc80007fbe0ff */
[----:B------:R-:W-:Y:S02]  /*6e50*/  @!P4 IADD3.X R31, PT, PT, R38, R31, RZ, P5, !PT ;  /* 0x0000001f261fc210 */ /* 0x000fe40002ffe4ff */
[----:B--2---:R-:W-:-:S04]  /*6e60*/  @!P4 IADD3 R36, P5, PT, R39, R36, RZ ;  /* 0x000000242724c210 */ /* 0x004fc80007fbe0ff */
[----:B------:R-:W-:Y:S02]  /*6e70*/  @!P4 IADD3.X R37, PT, PT, R38, R37, RZ, P5, !PT ;  /* 0x000000252625c210 */ /* 0x000fe40002ffe4ff */
[----:B------:R-:W-:Y:S01]  /*6e80*/  LOP3.LUT P5, RZ, R0, 0x2, RZ, 0xc0, !PT ;  /* 0x0000000200ff7812 */ /* 0x000fe200078ac0ff */
[----:B------:R-:W-:Y:S01]  /*6e90*/  HFMA2 R83, -RZ, RZ, 0, 0 ;  /* 0x00000000ff537431 */ /* 0x000fe200000001ff */
[----:B-1----:R-:W-:-:S11]  /*6ea0*/  IADD3 R48, PT, PT, R3, 0x1f0, RZ ;  /* 0x000001f003307810 */ /* 0x002fd60007ffe0ff */
[----:B------:R0:W2:Y:S01]  /*6eb0*/  @!P5 LDG.E R83, desc[UR10][R44.64] ;  /* 0x0000000a2c53d981 */ /* 0x0000a2000c1e1900 */
[----:B------:R-:W-:Y:S02]  /*6ec0*/  ISETP.GE.U32.AND P5, PT, R48, UR16, PT ;  /* 0x0000001030007c0c */ /* 0x000fe4000bfa6070 */
[----:B0-----:R-:W-:-:S04]  /*6ed0*/  SHF.R.S32.HI R44, RZ, 0x1f, R48 ;  /* 0x0000001fff2c7819 */ /* 0x001fc80000011430 */
        /* <DEDUP_REMOVED lines=14> */
[----:B------:R-:W-:-:S04]  /*6fc0*/  @P4 LOP3.LUT R2, R2, 0x20000000, RZ, 0xfc, !PT ;  /* 0x2000000002024812 */ /* 0x000fc800078efcff */
[----:B------:R-:W2:Y:S01]  /*6fd0*/  @!P6 LDG.E R54, desc[UR10][R52.64] ;  /* 0x0000000a3436e981 */ /* 0x000ea2000c1e1900 */
[C---:B------:R-:W-:Y:S02]  /*6fe0*/  LOP3.LUT P4, RZ, R2.reuse, 0x400000, RZ, 0xc0, !PT ;  /* 0x0040000002ff7812 */ /* 0x040fe4000788c0ff */
[----:B------:R-:W-:Y:S01]  /*6ff0*/  LOP3.LUT R2, R2, 0xf7ffffff, RZ, 0xc0, !PT ;  /* 0xf7ffffff02027812 */ /* 0x000fe200078ec0ff */
[----:B------:R3:W2:Y:S01]  /*7000*/  @!P0 LDG.E R55, desc[UR10][R58.64] ;  /* 0x0000000a3a378981 */ /* 0x0006a2000c1e1900 */
[C---:B0-----:R-:W-:Y:S02]  /*7010*/  @!P5 IADD3 R38, P6, PT, R49.reuse, R38, RZ ;  /* 0x000000263126d210 */ /* 0x041fe40007fde0ff */
[----:B------:R-:W-:Y:S02]  /*7020*/  @P5 LOP3.LUT R2, R2, 0x8000000, RZ, 0xfc, !PT ;  /* 0x0800000002025812 */ /* 0x000fe400078efcff */
[----:B------:R-:W-:Y:S02]  /*7030*/  @!P5 IADD3.X R39, PT, PT, R48, R39, RZ, P6, !PT ;  /* 0x000000273027d210 */ /* 0x000fe400037fe4ff */
[----:B-1----:R-:W-:-:S02]  /*7040*/  @!P5 IADD3 R44, P6, PT, R49, R44, RZ ;  /* 0x0000002c312cd210 */ /* 0x002fc40007fde0ff */
[----:B---3--:R-:W-:Y:S02]  /*7050*/  CS2R R58, SRZ ;  /* 0x00000000003a7805 */ /* 0x008fe4000001ff00 */
[----:B------:R-:W-:Y:S02]  /*7060*/  @!P5 IADD3.X R45, PT, PT, R48, R45, RZ, P6, !PT ;  /* 0x0000002d302dd210 */ /* 0x000fe400037fe4ff */
[C---:B------:R-:W-:Y:S02]  /*7070*/  LOP3.LUT P5, RZ, R2.reuse, 0x800000, RZ, 0xc0, !PT ;  /* 0x0080000002ff7812 */ /* 0x040fe400078ac0ff */
[----:B------:R0:W3:Y:S01]  /*7080*/  @!P0 LDG.E R58, desc[UR10][R60.64] ;  /* 0x0000000a3c3a8981 */ /* 0x0000e2000c1e1900 */
[----:B------:R-:W-:Y:S02]  /*7090*/  LOP3.LUT R2, R2, 0xfbffffff, RZ, 0xc0, !PT ;  /* 0xfbffffff02027812 */ /* 0x000fe400078ec0ff */
[----:B------:R-:W-:Y:S01]  /*70a0*/  PRMT R122, R94, 0x7610, R122 ;  /* 0x000076105e7a7816 */ /* 0x000fe2000000007a */
[----:B------:R1:W-:Y:S01]  /*70b0*/  STL.S16 [R1+0x27c], R94 ;  /* 0x00027c5e01007387 */ /* 0x0003e20000100600 */
[----:B------:R-:W-:-:S03]  /*70c0*/  @P0 LOP3.LUT R2, R2, 0x4000000, RZ, 0xfc, !PT ;  /* 0x0400000002020812 */ /* 0x000fc600078efcff */
[----:B------:R-:W-:Y:S01]  /*70d0*/  STL [R1+0x48c], R29 ;  /* 0x00048c1d01007387 */ /* 0x000fe20000100800 */
[----:B------:R-:W-:-:S03]  /*70e0*/  LOP3.LUT P0, RZ, R2, 0x1000000, RZ, 0xc0, !PT ;  /* 0x0100000002ff7812 */ /* 0x000fc6000780c0ff */
[----:B------:R-:W-:Y:S04]  /*70f0*/  STL [R1+0x498], R29 ;  /* 0x0004981d01007387 */ /* 0x000fe80000100800 */
[----:B-1----:R-:W4:Y:S04]  /*7100*/  LDL.LU R94, [R1+0x514] ;  /* 0x00051400015e7983 */ /* 0x002f280000300800 */
[----:B------:R1:W-:Y:S02]  /*7110*/  STL [R1+0x4a0], R29 ;  /* 0x0004a01d01007387 */ /* 0x0003e40000100800 */
[----:B------:R-:W-:-:S02]  /*7120*/  @!P0 PRMT R122, R124, 0x7632, R122 ;  /* 0x000076327c7a8816 */ /* 0x000fc4000000007a */
[----:B------:R-:W-:Y:S04]  /*7130*/  STL [R1+0x10], R124 ;  /* 0x0000107c01007387 */ /* 0x000fe80000100800 */
[----:B------:R0:W-:Y:S04]  /*7140*/  @!P0 STL.S16 [R1+0x27c], R122 ;  /* 0x00027c7a01008387 */ /* 0x0001e80000100600 */
[----:B-1----:R-:W2:Y:S01]  /*7150*/  LDL.LU.S16 R29, [R1+0x2a0] ;  /* 0x0002a000011d7983 */ /* 0x002ea20000300600 */
[----:B------:R-:W-:-:S03]  /*7160*/  PRMT R95, RZ, 0x7610, R95 ;  /* 0x00007610ff5f7816 */ /* 0x000fc6000000005f */
[----:B------:R-:W-:Y:S04]  /*7170*/  STL [R1+0x464], R46 ;  /* 0x0004642e01007387 */ /* 0x000fe80000100800 */
[----:B0-----:R-:W3:Y:S04]  /*7180*/  LDL.LU R122, [R1+0x510] ;  /* 0x00051000017a7983 */ /* 0x001ee80000300800 */
[----:B------:R-:W-:Y:S04]  /*7190*/  STL [R1+0x470], R46 ;  /* 0x0004702e01007387 */ /* 0x000fe80000100800 */
[----:B------:R0:W-:Y:S04]  /*71a0*/  STL [R1+0x4b4], R46 ;  /* 0x0004b42e01007387 */ /* 0x0001e80000100800 */
[----:B------:R-:W-:Y:S04]  /*71b0*/  STL.S16 [R1+0x24e], RZ ;  /* 0x00024eff01007387 */ /* 0x000fe80000100600 */
[----:B------:R1:W-:Y:S04]  /*71c0*/  STL [R1+0x2ec], R121 ;  /* 0x0002ec7901007387 */ /* 0x0003e80000100800 */
[----:B------:R-:W-:Y:S04]  /*71d0*/  STL.S16 [R1+0x226], RZ ;  /* 0x000226ff01007387 */ /* 0x000fe80000100600 */
[----:B------:R-:W-:Y:S04]  /*71e0*/  STL.S16 [R1+0x270], RZ ;  /* 0x000270ff01007387 */ /* 0x000fe80000100600 */
[----:B------:R-:W-:Y:S04]  /*71f0*/  STL.S16 [R1+0x222], RZ ;  /* 0x000222ff01007387 */ /* 0x000fe80000100600 */
[----:B------:R1:W4:Y:S01]  /*7200*/  @!P1 LDG.E R59, desc[UR10][R62.64] ;  /* 0x0000000a3e3b9981 */ /* 0x000322000c1e1900 */
[----:B--2---:R-:W-:-:S03]  /*7210*/  @!P0 PRMT R29, R124, 0x7610, R29 ;  /* 0x000076107c1d8816 */ /* 0x004fc6000000001d */
[----:B------:R-:W-:Y:S04]  /*7220*/  STL.S16 [R1+0x272], R95 ;  /* 0x0002725f01007387 */ /* 0x000fe80000100600 */
[----:B------:R-:W2:Y:S01]  /*7230*/  LDL.LU R124, [R1+0x50c] ;  /* 0x00050c00017c7983 */ /* 0x000ea20000300800 */
[----:B---3--:R-:W-:-:S03]  /*7240*/  PRMT R122, RZ, 0x7610, R122 ;  /* 0x00007610ff7a7816 */ /* 0x008fc6000000007a */
[----:B0-----:R-:W3:Y:S01]  /*7250*/  LDL.LU R46, [R1+0x330] ;  /* 0x00033000012e7983 */ /* 0x001ee20000300800 */
[----:B----4-:R-:W-:-:S03]  /*7260*/  PRMT R94, R122, 0x7610, R94 ;  /* 0x000076107a5e7816 */ /* 0x010fc6000000005e */
[----:B------:R0:W-:Y:S04]  /*7270*/  STL.S16 [R1+0x24a], R122 ;  /* 0x00024a7a01007387 */ /* 0x0001e80000100600 */
[----:B-1----:R-:W4:Y:S04]  /*7280*/  LDL.LU R121, [R1+0x324] ;  /* 0x0003240001797983 */ /* 0x002f280000300800 */
[----:B0-----:R-:W2:Y:S01]  /*7290*/  LDL.LU.S16 R122, [R1+0x22e] ;  /* 0x00022e00017a7983 */ /* 0x001ea20000300600 */
[----:B------:R-:W-:-:S05]  /*72a0*/  @!P5 PRMT R94, R125, 0x7610, R94 ;  /* 0x000076107d5ed816 */ /* 0x000fca000000005e */
[----:B------:R0:W-:Y:S04]  /*72b0*/  @!P5 STL.S16 [R1+0x24a], R94 ;  /* 0x00024a5e0100d387 */ /* 0x0001e80000100600 */
[----:B0-----:R-:W3:Y:S01]  /*72c0*/  LDL.LU R94, [R1+0x504] ;  /* 0x00050400015e7983 */ /* 0x001ee20000300800 */
[----:B--2---:R-:W-:-:S05]  /*72d0*/  @!P5 PRMT R122, R125, 0x7632, R122 ;  /* 0x000076327d7ad816 */ /* 0x004fca000000007a */
[----:B------:R0:W-:Y:S04]  /*72e0*/  @!P5 STL.S16 [R1+0x22e], R122 ;  /* 0x00022e7a0100d387 */ /* 0x0001e80000100600 */
[----:B0-----:R-:W2:Y:S01]  /*72f0*/  LDL.LU R122, [R1+0x500] ;  /* 0x00050000017a7983 */ /* 0x001ea20000300800 */
[----:B------:R-:W-:-:S03]  /*7300*/  PRMT R124, R95, 0x7610, R124 ;  /* 0x000076105f7c7816 */ /* 0x000fc6000000007c */
[----:B------:R-:W4:Y:S01]  /*7310*/  LDL.LU.S16 R95, [R1+0x24e] ;  /* 0x00024e00015f7983 */ /* 0x000f220000300600 */
[----:B--2---:R-:W-:-:S04]  /*7320*/  PRMT R122, RZ, 0x7610, R122 ;  /* 0x00007610ff7a7816 */ /* 0x004fc8000000007a */
[----:B---3--:R-:W-:Y:S01]  /*7330*/  PRMT R94, R122, 0x7610, R94 ;  /* 0x000076107a5e7816 */ /* 0x008fe2000000005e */
[----:B------:R0:W-:Y:S04]  /*7340*/  STL.S16 [R1+0x248], R122 ;  /* 0x0002487a01007387 */ /* 0x0001e80000100600 */
[----:B0-----:R-:W2:Y:S01]  /*7350*/  LDL.S16 R122, [R1+0x22c] ;  /* 0x00022c00017a7983 */ /* 0x001ea20000100600 */
[----:B----4-:R-:W-:-:S05]  /*7360*/  @!P0 PRMT R95, R46, 0x7632, R95 ;  /* 0x000076322e5f8816 */ /* 0x010fca000000005f */
[----:B------:R0:W-:Y:S04]  /*7370*/  @!P0 STL.S16 [R1+0x24e], R95 ;  /* 0x00024e5f01008387 */ /* 0x0001e80000100600 */
[----:B0-----:R-:W3:Y:S01]  /*7380*/  LDL.LU R95, [R1+0x508] ;  /* 0x00050800015f7983 */ /* 0x001ee20000300800 */
[----:B--2---:R-:W-:-:S05]  /*7390*/  @!P5 PRMT R122, R123, 0x7632, R122 ;  /* 0x000076327b7ad816 */ /* 0x004fca000000007a */
[----:B------:R0:W-:Y:S04]  /*73a0*/  @!P5 STL.S16 [R1+0x22c], R122 ;  /* 0x00022c7a0100d387 */ /* 0x0001e80000100600 */
[----:B0-----:R-:W2:Y:S02]  /*73b0*/  LDL.LU R122, [R1+0x4f8] ;  /* 0x0004f800017a7983 */ /* 0x001ea40000300800 */
[----:B--2---:R-:W-:-:S04]  /*73c0*/  PRMT R122, RZ, 0x7610, R122 ;  /* 0x00007610ff7a7816 */ /* 0x004fc8000000007a */
[----:B---3--:R-:W-:Y:S01]  /*73d0*/  PRMT R95, R122, 0x7610, R95 ;  /* 0x000076107a5f7816 */ /* 0x008fe2000000005f */
[----:B------:R0:W-:Y:S04]  /*73e0*/  STL.S16 [R1+0x22a], R122 ;  /* 0x00022a7a01007387 */ /* 0x0001e80000100600 */
[----:B0-----:R-:W2:Y:S01]  /*73f0*/  LDL.LU.S16 R122, [R1+0x226] ;  /* 0x00022600017a7983 */ /* 0x001ea20000300600 */
[----:B------:R-:W-:-:S03]  /*7400*/  @!P4 PRMT R95, R121, 0x7610, R95 ;  /* 0x00007610795fc816 */ /* 0x000fc6000000005f */
[----:B------:R0:W-:Y:S01]  /*7410*/  STL [R1+0x18], R121 ;  /* 0x0000187901007387 */ /* 0x0001e20000100800 */
[----:B--2---:R-:W-:-:S03]  /*7420*/  @!P4 PRMT R122, R121, 0x7632, R122 ;  /* 0x00007632797ac816 */ /* 0x004fc6000000007a */
[----:B0-----:R-:W2:Y:S04]  /*7430*/  LDL.LU R121, [R1+0x4ec] ;  /* 0x0004ec0001797983 */ /* 0x001ea80000300800 */
[----:B------:R0:W-:Y:S04]  /*7440*/  @!P4 STL.S16 [R1+0x226], R122 ;  /* 0x0002267a0100c387 */ /* 0x0001e80000100600 */
[----:B0-----:R-:W3:Y:S04]  /*7450*/  LDL.LU R122, [R1+0x4f0] ;  /* 0x0004f000017a7983 */ /* 0x001ee80000300800 */
[----:B------:R0:W-:Y:S04]  /*7460*/  @!P0 STL.S16 [R1+0x2a0], R29 ;  /* 0x0002a01d01008387 */ /* 0x0001e80000100600 */
[----:B0-----:R-:W4:Y:S01]  /*7470*/  LDL.LU R29, [R1+0x320] ;  /* 0x00032000011d7983 */ /* 0x001f220000300800 */
[----:B--2---:R-:W-:-:S05]  /*7480*/  PRMT R121, RZ, 0x7610, R121 ;  /* 0x00007610ff797816 */ /* 0x004fca0000000079 */
[----:B------:R0:W-:Y:S01]  /*7490*/  STL.S16 [R1+0x24c], R121 ;  /* 0x00024c7901007387 */ /* 0x0001e20000100600 */
[----:B---3--:R-:W-:-:S03]  /*74a0*/  PRMT R122, R121, 0x7610, R122 ;  /* 0x00007610797a7816 */ /* 0x008fc6000000007a */
[----:B0-----:R-:W2:Y:S01]  /*74b0*/  LDL.S16 R121, [R1+0x270] ;  /* 0x0002700001797983 */ /* 0x001ea20000100600 */
[----:B----4-:R-:W-:-:S05]  /*74c0*/  @!P4 PRMT R122, R29, 0x7610, R122 ;  /* 0x000076101d7ac816 */ /* 0x010fca000000007a */
[----:B------:R0:W-:Y:S04]  /*74d0*/  @!P4 STL.S16 [R1+0x24c], R122 ;  /* 0x00024c7a0100c387 */ /* 0x0001e80000100600 */
[----:B0-----:R-:W3:Y:S01]  /*74e0*/  LDL.LU R122, [R1+0x4e8] ;  /* 0x0004e800017a7983 */ /* 0x001ee20000300800 */
[----:B--2---:R-:W-:-:S05]  /*74f0*/  @!P4 PRMT R121, R29, 0x7632, R121 ;  /* 0x000076321d79c816 */ /* 0x004fca0000000079 */
[----:B------:R0:W-:Y:S04]  /*7500*/  @!P4 STL.S16 [R1+0x270], R121 ;  /* 0x000270790100c387 */ /* 0x0001e80000100600 */
[----:B0-----:R-:W2:Y:S01]  /*7510*/  LDL.LU R121, [R1+0x4e4] ;  /* 0x0004e40001797983 */ /* 0x001ea20000300800 */
[----:B------:R-:W-:-:S05]  /*7520*/  @!P0 PRMT R124, R46, 0x7610, R124 ;  /* 0x000076102e7c8816 */ /* 0x000fca000000007c */
[----:B------:R0:W-:Y:S04]  /*7530*/  @!P0 STL.S16 [R1+0x272], R124 ;  /* 0x0002727c01008387 */ /* 0x0001e80000100600 */
[----:B0-----:R-:W4:Y:S01]  /*7540*/  LDL.LU R124, [R1+0x31c] ;  /* 0x00031c00017c7983 */ /* 0x001f220000300800 */
[----:B------:R-:W-:-:S04]  /*7550*/  IADD3 R61, PT, PT, R3, 0x1f8, RZ ;  /* 0x000001f8033d7810 */ /* 0x000fc80007ffe0ff */
[----:B------:R-:W-:Y:S02]  /*7560*/  SHF.R.S32.HI R52, RZ, 0x1f, R61 ;  /* 0x0000001fff347819 */ /* 0x000fe4000001143d */
[----:B------:R-:W-:-:S04]  /*7570*/  ISETP.GE.U32.AND P6, PT, R61, UR16, PT ;  /* 0x000000103d007c0c */ /* 0x000fc8000bfc6070 */
[----:B------:R-:W-:-:S13]  /*7580*/  ISETP.GE.AND.EX P6, PT, R52, UR17, PT, P6 ;  /* 0x0000001134007c0c */ /* 0x000fda000bfc6360 */
[----:B------:R-:W0:Y:S01]  /*7590*/  @!P6 LDC.64 R48, c[0x0][0x3f8] ;  /* 0x0000fe00ff30eb82 */ /* 0x000e220000000a00 */
[----:B------:R-:W-:Y:S02]  /*75a0*/  @!P6 MOV R53, R7 ;  /* 0x000000070035e202 */ /* 0x000fe40000000f00 */
[----:B--2---:R-:W-:-:S04]  /*75b0*/  PRMT R121, RZ, 0x7610, R121 ;  /* 0x00007610ff797816 */ /* 0x004fc80000000079 */
[----:B---3--:R-:W-:Y:S01]  /*75c0*/  PRMT R122, R121, 0x7610, R122 ;  /* 0x00007610797a7816 */ /* 0x008fe2000000007a */
[----:B------:R1:W-:Y:S04]  /*75d0*/  STL.S16 [R1+0x228], R121 ;  /* 0x0002287901007387 */ /* 0x0003e80000100600 */
[----:B-1----:R-:W2:Y:S01]  /*75e0*/  LDL.LU.S16 R121, [R1+0x222] ;  /* 0x0002220001797983 */ /* 0x002ea20000300600 */
        /* <DEDUP_REMOVED lines=9> */
[----:B------:R-:W-:Y:S01]  /*7680*/  HFMA2 R3, -RZ, RZ, 0, 0 ;  /* 0x00000000ff037431 */ /* 0x000fe200000001ff */
[----:B------:R-:W-:-:S04]  /*7690*/  LOP3.LUT R2, R2, 0xefffffff, RZ, 0xc0, !PT ;  /* 0xefffffff02027812 */ /* 0x000fc800078ec0ff */
[----:B------:R-:W-:Y:S01]  /*76a0*/  @P1 LOP3.LUT R2, R2, 0x10000000, RZ, 0xfc, !PT ;  /* 0x1000000002021812 */ /* 0x000fe200078efcff */
[----:B------:R-:W3:Y:S01]  /*76b0*/  @!P1 LDG.E R3, desc[UR10][R64.64] ;  /* 0x0000000a40039981 */ /* 0x000ee2000c1e1900 */
[----:B0-----:R-:W-:-:S04]  /*76c0*/  @!P6 IADD3 R48, P1, PT, R61, R48, RZ ;  /* 0x000000303d30e210 */ /* 0x001fc80007f3e0ff */
[----:B------:R-:W-:Y:S02]  /*76d0*/  @!P6 IADD3.X R49, PT, PT, R60, R49, RZ, P1, !PT ;  /* 0x000000313c31e210 */ /* 0x000fe40000ffe4ff */
[----:B-1----:R-:W-:-:S04]  /*76e0*/  @!P6 IADD3 R52, P1, PT, R61, R52, RZ ;  /* 0x000000343d34e210 */ /* 0x002fc80007f3e0ff */
[----:B------:R-:W-:Y:S02]  /*76f0*/  @!P6 IADD3.X R53, PT, PT, R60, R53, RZ, P1, !PT ;  /* 0x000000353c35e210 */ /* 0x000fe40000ffe4ff */
[----:B------:R-:W-:Y:S01]  /*7700*/  LOP3.LUT P1, RZ, R2, 0x200000, RZ, 0xc0, !PT ;  /* 0x0020000002ff7812 */ /* 0x000fe2000782c0ff */
[----:B----4-:R0:W-:-:S12]  /*7710*/  STL [R1+0x1c], R124 ;  /* 0x00001c7c01007387 */ /* 0x0101d80000100800 */
[C---:B------:R-:W-:Y:S02]  /*7720*/  @!P1 PRMT R122, R124.reuse, 0x7610, R122 ;  /* 0x000076107c7a9816 */ /* 0x040fe4000000007a */
[----:B--2---:R-:W-:Y:S02]  /*7730*/  @!P1 PRMT R121, R124, 0x7632, R121 ;  /* 0x000076327c799816 */ /* 0x004fe40000000079 */
[----:B0-----:R-:W2:Y:S04]  /*7740*/  LDL.LU R124, [R1+0x4d8] ;  /* 0x0004d800017c7983 */ /* 0x001ea80000300800 */
[----:B------:R0:W-:Y:S04]  /*7750*/  @!P1 STL.S16 [R1+0x222], R121 ;  /* 0x0002227901009387 */ /* 0x0001e80000100600 */
[----:B0-----:R-:W4:Y:S04]  /*7760*/  LDL.LU R121, [R1+0x4dc] ;  /* 0x0004dc0001797983 */ /* 0x001f280000300800 */
[----:B------:R0:W-:Y:S04]  /*7770*/  STL [R1+0x110], R46 ;  /* 0x0001102e01007387 */ /* 0x0001e80000100800 */
[----:B------:R-:W-:Y:S04]  /*7780*/  STL.S16 [R1+0x2a2], RZ ;  /* 0x0002a2ff01007387 */ /* 0x000fe80000100600 */
[----:B0-----:R-:W3:Y:S01]  /*7790*/  LDL.LU R46, [R1+0x318] ;  /* 0x00031800012e7983 */ /* 0x001ee20000300800 */
[----:B--2---:R-:W-:-:S05]  /*77a0*/  PRMT R124, RZ, 0x7610, R124 ;  /* 0x00007610ff7c7816 */ /* 0x004fca000000007c */
[----:B------:R0:W-:Y:S01]  /*77b0*/  STL.S16 [R1+0x27e], R124 ;  /* 0x00027e7c01007387 */ /* 0x0001e20000100600 */
[----:B----4-:R-:W-:-:S03]  /*77c0*/  PRMT R121, R124, 0x7610, R121 ;  /* 0x000076107c797816 */ /* 0x010fc60000000079 */
[----:B0-----:R-:W2:Y:S01]  /*77d0*/  LDL.S16 R124, [R1+0x2a2] ;  /* 0x0002a200017c7983 */ /* 0x001ea20000100600 */
[----:B---3--:R-:W-:-:S05]  /*77e0*/  @!P1 PRMT R121, R46, 0x7610, R121 ;  /* 0x000076102e799816 */ /* 0x008fca0000000079 */
[----:B------:R0:W-:Y:S04]  /*77f0*/  @!P1 STL.S16 [R1+0x27e], R121 ;  /* 0x00027e7901009387 */ /* 0x0001e80000100600 */
[----:B0-----:R-:W3:Y:S04]  /*7800*/  LDL.LU R121, [R1+0x4d4] ;  /* 0x0004d40001797983 */ /* 0x001ee80000300800 */
[----:B------:R0:W-:Y:S04]  /*7810*/  STL [R1+0x14], R125 ;  /* 0x0000147d01007387 */ /* 0x0001e80000100800 */
[----:B------:R1:W-:Y:S04]  /*7820*/  STL [R1+0x11c], R46 ;  /* 0x00011c2e01007387 */ /* 0x0003e80000100800 */
[----:B------:R-:W-:Y:S04]  /*7830*/  STL.S16 [R1+0x224], RZ ;  /* 0x000224ff01007387 */ /* 0x000fe80000100600 */
[----:B0-----:R-:W4:Y:S01]  /*7840*/  LDL.LU R125, [R1+0x218] ;  /* 0x00021800017d7983 */ /* 0x001f220000300800 */
[----:B--2---:R-:W-:-:S03]  /*7850*/  @!P1 PRMT R124, R46, 0x7632, R124 ;  /* 0x000076322e7c9816 */ /* 0x004fc6000000007c */
[----:B-1----:R-:W2:Y:S04]  /*7860*/  LDL.S16 R46, [R1+0x224] ;  /* 0x00022400012e7983 */ /* 0x002ea80000100600 */
[----:B------:R0:W-:Y:S04]  /*7870*/  @!P1 STL.S16 [R1+0x2a2], R124 ;  /* 0x0002a27c01009387 */ /* 0x0001e80000100600 */
[----:B0-----:R-:W2:Y:S01]  /*7880*/  LDL.LU R124, [R1+0x4d0] ;  /* 0x0004d000017c7983 */ /* 0x001ea20000300800 */
[----:B------:R-:W-:Y:S02]  /*7890*/  LOP3.LUT P0, RZ, R2, 0x100000, RZ, 0xc0, !PT ;  /* 0x0010000002ff7812 */ /* 0x000fe4000780c0ff */
[----:B---3--:R-:W-:-:S05]  /*78a0*/  PRMT R121, RZ, 0x7610, R121 ;  /* 0x00007610ff797816 */ /* 0x008fca0000000079 */
[----:B------:R-:W-:Y:S04]  /*78b0*/  STL.S16 [R1+0x21e], R121 ;  /* 0x00021e7901007387 */ /* 0x000fe80000100600 */
[----:B----4-:R0:W-:Y:S02]  /*78c0*/  STL [R1+0x20], R125 ;  /* 0x0000207d01007387 */ /* 0x0101e40000100800 */
[----:B--2---:R-:W-:Y:S02]  /*78d0*/  @!P0 PRMT R46, R125, 0x7610, R46 ;  /* 0x000076107d2e8816 */ /* 0x004fe4000000002e */
[----:B------:R-:W-:Y:S01]  /*78e0*/  PRMT R124, R121, 0x7610, R124 ;  /* 0x00007610797c7816 */ /* 0x000fe2000000007c */
[----:B------:R1:W-:Y:S03]  /*78f0*/  STL [R1+0x114], R123 ;  /* 0x0001147b01007387 */ /* 0x0003e60000100800 */
[----:B------:R-:W-:Y:S01]  /*7900*/  @!P0 PRMT R124, R125, 0x7632, R124 ;  /* 0x000076327d7c8816 */ /* 0x000fe2000000007c */
[----:B------:R-:W-:Y:S04]  /*7910*/  STL.S16 [R1+0x218], RZ ;  /* 0x000218ff01007387 */ /* 0x000fe80000100600 */
[----:B0-----:R-:W2:Y:S04]  /*7920*/  LDL.LU R125, [R1+0x4c4] ;  /* 0x0004c400017d7983 */ /* 0x001ea80000300800 */
[----:B------:R0:W-:Y:S01]  /*7930*/  @!P0 STL.S16 [R1+0x21e], R124 ;  /* 0x00021e7c01008387 */ /* 0x0001e20000100600 */
[----:B------:R-:W-:-:S03]  /*7940*/  @!P5 PRMT R94, R123, 0x7610, R94 ;  /* 0x000076107b5ed816 */ /* 0x000fc6000000005e */
[----:B-1----:R-:W3:Y:S04]  /*7950*/  LDL.LU R123, [R1+0x210] ;  /* 0x00021000017b7983 */ /* 0x002ee80000300800 */
[----:B------:R-:W-:Y:S04]  /*7960*/  STL [R1+0x47c], R35 ;  /* 0x00047c2301007387 */ /* 0x000fe80000100800 */
[----:B0-----:R-:W4:Y:S04]  /*7970*/  LDL.LU R124, [R1+0x4c8] ;  /* 0x0004c800017c7983 */ /* 0x001f280000300800 */
[----:B------:R-:W-:Y:S04]  /*7980*/  STL [R1+0x488], R35 ;  /* 0x0004882301007387 */ /* 0x000fe80000100800 */
[----:B------:R0:W-:Y:S04]  /*7990*/  STL [R1+0x4a8], R35 ;  /* 0x0004a82301007387 */ /* 0x0001e80000100800 */
[----:B------:R-:W-:Y:S04]  /*79a0*/  STL [R1+0x484], R34 ;  /* 0x0004842201007387 */ /* 0x000fe80000100800 */
[----:B------:R-:W-:Y:S04]  /*79b0*/  STL [R1+0x490], R34 ;  /* 0x0004902201007387 */ /* 0x000fe80000100800 */
[----:B------:R-:W-:Y:S04]  /*79c0*/  STL [R1+0x49c], R34 ;  /* 0x00049c2201007387 */ /* 0x000fe80000100800 */
[----:B------:R1:W-:Y:S04]  /*79d0*/  STL [R1+0x4a4], R34 ;  /* 0x0004a42201007387 */ /* 0x0003e80000100800 */
[----:B------:R-:W-:Y:S04]  /*79e0*/  @!P4 STL.S16 [R1+0x22a], R95 ;  /* 0x00022a5f0100c387 */ /* 0x000fe80000100600 */
[----:B------:R-:W-:Y:S04]  /*79f0*/  STL [R1+0x118], R29 ;  /* 0x0001181d01007387 */ /* 0x000fe80000100800 */
[----:B------:R-:W-:Y:S04]  /*7a00*/  @!P1 STL.S16 [R1+0x228], R122 ;  /* 0x0002287a01009387 */ /* 0x000fe80000100600 */
[----:B------:R-:W-:Y:S04]  /*7a10*/  @!P0 STL.S16 [R1+0x224], R46 ;  /* 0x0002242e01008387 */ /* 0x000fe80000100600 */
        /* <DEDUP_REMOVED lines=61> */
[----:B------:R-:W-:Y:S04]  /*7df0*/  @!P5 STL.S16 [R1+0x248], R94 ;  /* 0x0002485e0100d387 */ /* 0x000fe80000100600 */
[----:B------:R2:W-:Y:S01]  /*7e00*/  STL.S16 [R1+0x21c], R125 ;  /* 0x00021c7d01007387 */ /* 0x0005e20000100600 */
[----:B0-----:R-:W-:Y:S02]  /*7e10*/  PRMT R35, RZ, 0x7610, R35 ;  /* 0x00007610ff237816 */ /* 0x001fe40000000023 */
[----:B-1----:R-:W-:Y:S01]  /*7e20*/  PRMT R34, RZ, 0x7610, R34 ;  /* 0x00007610ff227816 */ /* 0x002fe20000000022 */
[----:B------:R-:W-:Y:S04]  /*7e30*/  STL [R1+0x398], R51 ;  /* 0x0003983301007387 */ /* 0x000fe80000100800 */
[----:B------:R-:W-:Y:S01]  /*7e40*/  STL [R1+0x388], R56 ;  /* 0x0003883801007387 */ /* 0x000fe20000100800 */
[----:B----4-:R-:W-:-:S03]  /*7e50*/  PRMT R124, R125, 0x7610, R124 ;  /* 0x000076107d7c7816 */ /* 0x010fc6000000007c */
[----:B------:R-:W-:Y:S04]  /*7e60*/  STL [R1+0x390], R56 ;  /* 0x0003903801007387 */ /* 0x000fe80000100800 */
[----:B--2---:R-:W3:Y:S01]  /*7e70*/  LDL.LU.S16 R125, [R1+0x218] ;  /* 0x00021800017d7983 */ /* 0x004ee20000300600 */
[----:B------:R-:W-:-:S03]  /*7e80*/  LOP3.LUT P5, RZ, R2, 0x80000, RZ, 0xc0, !PT ;  /* 0x0008000002ff7812 */ /* 0x000fc600078ac0ff */
[----:B------:R-:W-:Y:S04]  /*7e90*/  STL [R1+0x378], R57 ;  /* 0x0003783901007387 */ /* 0x000fe80000100800 */
[----:B------:R-:W-:Y:S04]  /*7ea0*/  STL [R1+0x370], R66 ;  /* 0x0003704201007387 */ /* 0x000fe80000100800 */
[----:B------:R-:W-:Y:S04]  /*7eb0*/  STL [R1+0x37c], R66 ;  /* 0x00037c4201007387 */ /* 0x000fe80000100800 */
[----:B------:R-:W-:Y:S04]  /*7ec0*/  STL [R1+0x368], R67 ;  /* 0x0003684301007387 */ /* 0x000fe80000100800 */
[----:B------:R-:W-:Y:S04]  /*7ed0*/  STL [R1+0x374], R67 ;  /* 0x0003744301007387 */ /* 0x000fe80000100800 */
[----:B------:R-:W-:Y:S04]  /*7ee0*/  STL [R1+0x360], R3 ;  /* 0x0003600301007387 */ /* 0x000fe80000100800 */
[----:B------:R-:W-:Y:S04]  /*7ef0*/  STL [R1+0x364], R7 ;  /* 0x0003640701007387 */ /* 0x000fe80000100800 */
[----:B------:R-:W2:Y:S04]  /*7f00*/  LDL.LU R94, [R1+0x4fc] ;  /* 0x0004fc00015e7983 */ /* 0x000ea80000300800 */
[----:B------:R-:W4:Y:S04]  /*7f10*/  LDL.LU R95, [R1+0x4f4] ;  /* 0x0004f400015f7983 */ /* 0x000f280000300800 */
[----:B------:R-:W2:Y:S04]  /*7f20*/  LDL.LU R29, [R1+0x314] ;  /* 0x00031400011d7983 */ /* 0x000ea80000300800 */
[----:B------:R-:W4:Y:S04]  /*7f30*/  LDL.LU R122, [R1+0x4e0] ;  /* 0x0004e000017a7983 */ /* 0x000f280000300800 */
[----:B------:R-:W4:Y:S04]  /*7f40*/  LDL.LU R121, [R1+0x4cc] ;  /* 0x0004cc0001797983 */ /* 0x000f280000300800 */
[----:B------:R-:W4:Y:S01]  /*7f50*/  LDL.LU R46, [R1+0x310] ;  /* 0x00031000012e7983 */ /* 0x000f220000300800 */
[----:B---3--:R-:W-:-:S05]  /*7f60*/  @!P0 PRMT R125, R123, 0x7632, R125 ;  /* 0x000076327b7d8816 */ /* 0x008fca000000007d */
[----:B------:R0:W-:Y:S04]  /*7f70*/  @!P0 STL.S16 [R1+0x218], R125 ;  /* 0x0002187d01008387 */ /* 0x0001e80000100600 */
[----:B0-----:R-:W3:Y:S01]  /*7f80*/  LDL.LU R125, [R1+0x4bc] ;  /* 0x0004bc00017d7983 */ /* 0x001ee20000300800 */
[----:B------:R-:W-:-:S05]  /*7f90*/  @!P0 PRMT R124, R123, 0x7610, R124 ;  /* 0x000076107b7c8816 */ /* 0x000fca000000007c */
[----:B------:R0:W-:Y:S04]  /*7fa0*/  @!P0 STL.S16 [R1+0x21c], R124 ;  /* 0x00021c7c01008387 */ /* 0x0001e80000100600 */
[----:B0-----:R-:W4:Y:S04]  /*7fb0*/  LDL.LU R124, [R1+0x4c0] ;  /* 0x0004c000017c7983 */ /* 0x001f280000300800 */
[----:B------:R-:W-:Y:S01]  /*7fc0*/  STL [R1+0x120], R123 ;  /* 0x0001207b01007387 */ /* 0x000fe20000100800 */
[C---:B---3--:R-:W-:Y:S02]  /*7fd0*/  @!P5 PRMT R35, R125.reuse, 0x7610, R35 ;  /* 0x000076107d23d816 */ /* 0x048fe40000000023 */
[----:B------:R-:W-:-:S03]  /*7fe0*/  @!P5 PRMT R34, R125, 0x7632, R34 ;  /* 0x000076327d22d816 */ /* 0x000fc60000000022 */
[----:B------:R0:W-:Y:S04]  /*7ff0*/  STL.S16 [R1+0x220], R35 ;  /* 0x0002202301007387 */ /* 0x0001e80000100600 */
[----:B0-----:R-:W3:Y:S04]  /*8000*/  LDL.LU R35, [R1+0x30c] ;  /* 0x00030c0001237983 */ /* 0x001ee80000300800 */
[----:B------:R0:W-:Y:S04]  /*8010*/  STL.S16 [R1+0x214], R34 ;  /* 0x0002142201007387 */ /* 0x0001e80000100600 */
[----:B------:R-:W-:Y:S04]  /*8020*/  STL.S16 [R1+0x212], RZ ;  /* 0x000212ff01007387 */ /* 0x000fe80000100600 */
[----:B------:R-:W3:Y:S04]  /*8030*/  LDL.LU R123, [R1+0x4b8] ;  /* 0x0004b800017b7983 */ /* 0x000ee80000300800 */
[----:B0-----:R-:W3:Y:S01]  /*8040*/  LDL.LU.S16 R34, [R1+0x212] ;  /* 0x0002120001227983 */ /* 0x001ee20000300600 */
[----:B------:R-:W-:-:S03]  /*8050*/  LOP3.LUT P1, RZ, R2, 0x20000, RZ, 0xc0, !PT ;  /* 0x0002000002ff7812 */ /* 0x000fc6000782c0ff */
[----:B------:R0:W-:Y:S01]  /*8060*/  STL [R1+0x24], R125 ;  /* 0x0000247d01007387 */ /* 0x0001e20000100800 */
[----:B------:R-:W-:-:S03]  /*8070*/  PRMT R40, RZ, 0x7610, R40 ;  /* 0x00007610ff287816 */ /* 0x000fc60000000028 */
[----:B--2---:R1:W-:Y:S01]  /*8080*/  STL [R1+0x124], R29 ;  /* 0x0001241d01007387 */ /* 0x0043e20000100800 */
[----:B0-----:R-:W-:-:S04]  /*8090*/  PRMT R125, R125, 0x5410, RZ ;  /* 0x000054107d7d7816 */ /* 0x001fc800000000ff */
[----:B------:R-:W-:Y:S02]  /*80a0*/  @!P5 PRMT R125, R125, 0x7610, R29 ;  /* 0x000076107d7dd816 */ /* 0x000fe4000000001d */
[----:B------:R-:W-:Y:S02]  /*80b0*/  PRMT R41, RZ, 0x7610, R41 ;  /* 0x00007610ff297816 */ /* 0x000fe40000000029 */
[----:B----4-:R-:W-:Y:S02]  /*80c0*/  PRMT R121, R121, 0x5410, RZ ;  /* 0x0000541079797816 */ /* 0x010fe400000000ff */
[----:B------:R-:W-:Y:S02]  /*80d0*/  LOP3.LUT P4, RZ, R2, 0x40000, RZ, 0xc0, !PT ;  /* 0x0004000002ff7812 */ /* 0x000fe4000788c0ff */
[----:B---3--:R-:W-:Y:S02]  /*80e0*/  @!P5 PRMT R34, R29, 0x7610, R34 ;  /* 0x000076101d22d816 */ /* 0x008fe40000000022 */
[----:B-1----:R-:W2:Y:S01]  /*80f0*/  LDL.LU R29, [R1+0x304] ;  /* 0x00030400011d7983 */ /* 0x002ea20000300800 */
[----:B------:R-:W-:-:S03]  /*8100*/  @!P1 PRMT R40, R123, 0x7632, R40 ;  /* 0x000076327b289816 */ /* 0x000fc60000000028 */
[----:B------:R0:W-:Y:S04]  /*8110*/  @!P5 STL.S16 [R1+0x212], R34 ;  /* 0x000212220100d387 */ /* 0x0001e80000100600 */
[----:B0-----:R-:W3:Y:S01]  /*8120*/  LDL.LU R34, [R1+0x308] ;  /* 0x0003080001227983 */ /* 0x001ee20000300800 */
[----:B------:R-:W-:-:S03]  /*8130*/  @!P1 PRMT R41, R123, 0x7610, R41 ;  /* 0x000076107b299816 */ /* 0x000fc60000000029 */
[----:B------:R0:W-:Y:S04]  /*8140*/  STL.S16 [R1+0x210], R40 ;  /* 0x0002102801007387 */ /* 0x0001e80000100600 */
[----:B------:R1:W-:Y:S04]  /*8150*/  STL [R1+0x2c], R123 ;  /* 0x00002c7b01007387 */ /* 0x0003e80000100800 */
[----:B0-----:R-:W4:Y:S01]  /*8160*/  LDL.LU R40, [R1+0x2f8] ;  /* 0x0002f80001287983 */ /* 0x001f220000300800 */
[----:B-1----:R-:W-:-:S03]  /*8170*/  PRMT R123, RZ, 0x7610, R123 ;  /* 0x00007610ff7b7816 */ /* 0x002fc6000000007b */
[----:B------:R0:W-:Y:S01]  /*8180*/  STL [R1+0x12c], R35 ;  /* 0x00012c2301007387 */ /* 0x0001e20000100800 */
[----:B------:R-:W-:Y:S02]  /*8190*/  @!P1 PRMT R121, R121, 0x5410, R35 ;  /* 0x0000541079799816 */ /* 0x000fe40000000023 */
[----:B------:R-:W-:Y:S02]  /*81a0*/  @!P1 PRMT R123, R35, 0x7632, R123 ;  /* 0x00007632237b9816 */ /* 0x000fe4000000007b */
[----:B0-----:R-:W4:Y:S01]  /*81b0*/  LDL.LU R35, [R1+0x2f4] ;  /* 0x0002f40001237983 */ /* 0x001f220000300800 */
[----:B------:R-:W-:-:S04]  /*81c0*/  PRMT R28, RZ, 0x7610, R28 ;  /* 0x00007610ff1c7816 */ /* 0x000fc8000000001c */
[----:B------:R-:W-:Y:S02]  /*81d0*/  @!P4 PRMT R28, R124, 0x7610, R28 ;  /* 0x000076107c1cc816 */ /* 0x000fe4000000001c */
[----:B------:R-:W-:Y:S02]  /*81e0*/  PRMT R60, RZ, 0x7610, R60 ;  /* 0x00007610ff3c7816 */ /* 0x000fe4000000003c */
[----:B------:R-:W-:Y:S01]  /*81f0*/  LOP3.LUT P0, RZ, R2, 0x10000, RZ, 0xc0, !PT ;  /* 0x0001000002ff7812 */ /* 0x000fe2000780c0ff */
[----:B------:R0:W-:Y:S01]  /*8200*/  STL.S16 [R1+0x21a], R28 ;  /* 0x00021a1c01007387 */ /* 0x0001e20000100600 */
[----:B------:R-:W-:Y:S02]  /*8210*/  @!P4 PRMT R60, R124, 0x7632, R60 ;  /* 0x000076327c3cc816 */ /* 0x000fe4000000003c */
[----:B------:R-:W-:Y:S01]  /*8220*/  PRMT R125, RZ, 0x7610, R125 ;  /* 0x00007610ff7d7816 */ /* 0x000fe2000000007d */
[----:B------:R1:W-:Y:S04]  /*8230*/  STL [R1+0x28], R124 ;  /* 0x0000287c01007387 */ /* 0x0003e80000100800 */
[----:B0-----:R-:W4:Y:S01]  /*8240*/  LDL.LU R28, [R1+0x300] ;  /* 0x00030000011c7983 */ /* 0x001f220000300800 */
[----:B-1----:R-:W-:-:S03]  /*8250*/  PRMT R124, RZ, 0x7610, R124 ;  /* 0x00007610ff7c7816 */ /* 0x002fc6000000007c */
[----:B------:R0:W-:Y:S01]  /*8260*/  STL.S16 [R1+0x216], R41 ;  /* 0x0002162901007387 */ /* 0x0001e20000100600 */
[C---:B------:R-:W-:Y:S02]  /*8270*/  @!P4 PRMT R125, R46.reuse, 0x7610, R125 ;  /* 0x000076102e7dc816 */ /* 0x040fe4000000007d */
[----:B------:R-:W-:Y:S02]  /*8280*/  @!P4 PRMT R124, R46, 0x7632, R124 ;  /* 0x000076322e7cc816 */ /* 0x000fe4000000007c */
[----:B------:R-:W-:Y:S02]  /*8290*/  LOP3.LUT P4, RZ, R2, 0x4000, RZ, 0xc0, !PT ;  /* 0x0000400002ff7812 */ /* 0x000fe4000788c0ff */
[----:B------:R-:W-:Y:S02]  /*82a0*/  PRMT R120, RZ, 0x7610, R120 ;  /* 0x00007610ff787816 */ /* 0x000fe40000000078 */
[----:B------:R-:W-:Y:S01]  /*82b0*/  PRMT R121, RZ, 0x7610, R121 ;  /* 0x00007610ff797816 */ /* 0x000fe20000000079 */
[----:B0-----:R-:W4:Y:S01]  /*82c0*/  LDL.LU R41, [R1+0x2fc] ;  /* 0x0002fc0001297983 */ /* 0x001f220000300800 */
[----:B------:R-:W-:-:S02]  /*82d0*/  PRMT R122, RZ, 0x7610, R122 ;  /* 0x00007610ff7a7816 */ /* 0x000fc4000000007a */
[----:B------:R-:W-:Y:S02]  /*82e0*/  PRMT R124, R124, 0x5410, RZ ;  /* 0x000054107c7c7816 */ /* 0x000fe400000000ff */
[----:B------:R-:W-:Y:S02]  /*82f0*/  PRMT R119, RZ, 0x7610, R119 ;  /* 0x00007610ff777816 */ /* 0x000fe40000000077 */
[----:B------:R-:W-:Y:S02]  /*8300*/  PRMT R115, RZ, 0x7610, R115 ;  /* 0x00007610ff737816 */ /* 0x000fe40000000073 */
[C---:B--2---:R-:W-:Y:S01]  /*8310*/  @!P0 PRMT R121, R29.reuse, 0x7610, R121 ;  /* 0x000076101d798816 */ /* 0x044fe20000000079 */
[----:B------:R0:W-:Y:S01]  /*8320*/  STL [R1+0x130], R29 ;  /* 0x0001301d01007387 */ /* 0x0001e20000100800 */
[----:B------:R-:W-:-:S04]  /*8330*/  @!P0 PRMT R122, R29, 0x7632, R122 ;  /* 0x000076321d7a8816 */ /* 0x000fc8000000007a */
[----:B------:R-:W-:Y:S01]  /*8340*/  PRMT R122, R122, 0x5410, RZ ;  /* 0x000054107a7a7816 */ /* 0x000fe200000000ff */
[----:B0-----:R-:W2:Y:S01]  /*8350*/  LDL.LU R29, [R1+0x2ec] ;  /* 0x0002ec00011d7983 */ /* 0x001ea20000300800 */
[----:B---3--:R-:W-:-:S04]  /*8360*/  @!P0 PRMT R120, R34, 0x7632, R120 ;  /* 0x0000763222788816 */ /* 0x008fc80000000078 */
[----:B------:R-:W-:Y:S01]  /*8370*/  PRMT R120, R120, 0x5410, RZ ;  /* 0x0000541078787816 */ /* 0x000fe200000000ff */
[----:B------:R0:W-:Y:S01]  /*8380*/  STL [R1+0x30], R34 ;  /* 0x0000302201007387 */ /* 0x0001e20000100800 */
[----:B------:R-:W-:Y:S02]  /*8390*/  @!P0 PRMT R124, R124, 0x5410, R34 ;  /* 0x000054107c7c8816 */ /* 0x000fe40000000022 */
[--C-:B----4-:R-:W-:Y:S01]  /*83a0*/  @!P4 PRMT R122, R122, 0x5410, R40.reuse ;  /* 0x000054107a7ac816 */ /* 0x110fe20000000028 */
[----:B------:R1:W-:Y:S01]  /*83b0*/  STL [R1+0x38], R40 ;  /* 0x0000382801007387 */ /* 0x0003e20000100800 */
[----:B------:R-:W-:-:S03]  /*83c0*/  @!P4 PRMT R120, R120, 0x7610, R40 ;  /* 0x000076107878c816 */ /* 0x000fc60000000028 */
[----:B0-----:R-:W3:Y:S04]  /*83d0*/  LDL.LU R34, [R1+0x2f0] ;  /* 0x0002f00001227983 */ /* 0x001ee80000300800 */
[----:B-1----:R-:W4:Y:S01]  /*83e0*/  LDL.LU R40, [R1+0x2e0] ;  /* 0x0002e00001287983 */ /* 0x002f220000300800 */
[----:B------:R-:W-:-:S03]  /*83f0*/  @!P4 PRMT R119, R35, 0x7610, R119 ;  /* 0x000076102377c816 */ /* 0x000fc60000000077 */
[----:B------:R0:W-:Y:S01]  /*8400*/  STL [R1+0x138], R35 ;  /* 0x0001382301007387 */ /* 0x0001e20000100800 */
[----:B------:R-:W-:-:S03]  /*8410*/  @!P4 PRMT R115, R35, 0x7632, R115 ;  /* 0x000076322373c816 */ /* 0x000fc60000000073 */
[----:B0-----:R-:W3:Y:S01]  /*8420*/  LDL.LU R35, [R1+0x2dc] ;  /* 0x0002dc0001237983 */ /* 0x001ee20000300800 */
[----:B------:R-:W-:Y:S02]  /*8430*/  LOP3.LUT P5, RZ, R2, 0x8000, RZ, 0xc0, !PT ;  /* 0x0000800002ff7812 */ /* 0x000fe400078ac0ff */
[----:B------:R-:W-:Y:S02]  /*8440*/  PRMT R123, R123, 0x5410, RZ ;  /* 0x000054107b7b7816 */ /* 0x000fe400000000ff */
[----:B------:R-:W-:Y:S02]  /*8450*/  PRMT R118, R118, 0x5410, RZ ;  /* 0x0000541076767816 */ /* 0x000fe400000000ff */
[----:B------:R-:W-:Y:S01]  /*8460*/  LOP3.LUT P1, RZ, R2, 0x2000, RZ, 0xc0, !PT ;  /* 0x0000200002ff7812 */ /* 0x000fe2000782c0ff */
[----:B------:R0:W-:Y:S01]  /*8470*/  STL [R1+0x34], R28 ;  /* 0x0000341c01007387 */ /* 0x0001e20000100800 */
[----:B------:R-:W-:-:S05]  /*8480*/  PRMT R117, RZ, 0x7610, R117 ;  /* 0x00007610ff757816 */ /* 0x000fca0000000075 */
[--C-:B------:R-:W-:Y:S02]  /*8490*/  @!P5 PRMT R123, R123, 0x5410, R28.reuse ;  /* 0x000054107b7bd816 */ /* 0x100fe4000000001c */
[----:B------:R-:W-:Y:S02]  /*84a0*/  @!P5 PRMT R118, R118, 0x7610, R28 ;  /* 0x000076107676d816 */ /* 0x000fe4000000001c */
[----:B0-----:R-:W3:Y:S02]  /*84b0*/  LDL.LU R28, [R1+0x2e8] ;  /* 0x0002e800011c7983 */ /* 0x001ee40000300800 */
[----:B------:R-:W-:Y:S02]  /*84c0*/  PRMT R118, RZ, 0x7610, R118 ;  /* 0x00007610ff767816 */ /* 0x000fe40000000076 */
[----:B------:R-:W-:Y:S02]  /*84d0*/  PRMT R114, RZ, 0x7610, R114 ;  /* 0x00007610ff727816 */ /* 0x000fe40000000072 */
[C---:B------:R-:W-:Y:S01]  /*84e0*/  @!P5 PRMT R118, R41.reuse, 0x7610, R118 ;  /* 0x000076102976d816 */ /* 0x040fe20000000076 */
[----:B------:R0:W-:Y:S01]  /*84f0*/  STL [R1+0x134], R41 ;  /* 0x0001342901007387 */ /* 0x0001e20000100800 */
[----:B------:R-:W-:-:S02]  /*8500*/  @!P5 PRMT R117, R41, 0x7632, R117 ;  /* 0x000076322975d816 */ /* 0x000fc40000000075 */
[----:B------:R-:W-:Y:S02]  /*8510*/  LOP3.LUT P5, RZ, R2, 0x800, RZ, 0xc0, !PT ;  /* 0x0000080002ff7812 */ /* 0x000fe400078ac0ff */
[----:B------:R-:W-:Y:S01]  /*8520*/  PRMT R116, RZ, 0x7610, R116 ;  /* 0x00007610ff747816 */ /* 0x000fe20000000074 */
[----:B0-----:R-:W3:Y:S01]  /*8530*/  LDL.LU R41, [R1+0x2e4] ;  /* 0x0002e40001297983 */ /* 0x001ee20000300800 */
[----:B------:R-:W-:Y:S02]  /*8540*/  PRMT R115, R115, 0x5410, RZ ;  /* 0x0000541073737816 */ /* 0x000fe400000000ff */
[----:B------:R-:W-:Y:S02]  /*8550*/  PRMT R119, R119, 0x5410, RZ ;  /* 0x0000541077777816 */ /* 0x000fe400000000ff */
[----:B------:R-:W-:Y:S02]  /*8560*/  PRMT R113, RZ, 0x7610, R113 ;  /* 0x00007610ff717816 */ /* 0x000fe40000000071 */
[----:B------:R-:W-:-:S02]  /*8570*/  PRMT R109, RZ, 0x7610, R109 ;  /* 0x00007610ff6d7816 */ /* 0x000fc4000000006d */
[C---:B--2---:R-:W-:Y:S01]  /*8580*/  @!P1 PRMT R114, R29.reuse, 0x7610, R114 ;  /* 0x000076101d729816 */ /* 0x044fe20000000072 */
[----:B------:R0:W-:Y:S01]  /*8590*/  STL [R1+0x13c], R29 ;  /* 0x00013c1d01007387 */ /* 0x0001e20000100800 */
[----:B------:R-:W-:Y:S02]  /*85a0*/  @!P1 PRMT R116, R29, 0x7632, R116 ;  /* 0x000076321d749816 */ /* 0x000fe40000000074 */
[----:B------:R-:W-:Y:S02]  /*85b0*/  PRMT R114, R114, 0x5410, RZ ;  /* 0x0000541072727816 */ /* 0x000fe400000000ff */
[----:B------:R-:W-:Y:S01]  /*85c0*/  PRMT R116, R116, 0x5410, RZ ;  /* 0x0000541074747816 */ /* 0x000fe200000000ff */
[----:B0-----:R-:W2:Y:S03]  /*85d0*/  LDL.LU R29, [R1+0x2d4] ;  /* 0x0002d400011d7983 */ /* 0x001ea60000300800 */
[--C-:B----4-:R-:W-:Y:S01]  /*85e0*/  @!P5 PRMT R116, R116, 0x5410, R40.reuse ;  /* 0x000054107474d816 */ /* 0x110fe20000000028 */
[----:B------:R0:W-:Y:S01]  /*85f0*/  STL [R1+0x44], R40 ;  /* 0x0000442801007387 */ /* 0x0001e20000100800 */
[----:B------:R-:W-:-:S02]  /*8600*/  @!P5 PRMT R114, R114, 0x7610, R40 ;  /* 0x000076107272d816 */ /* 0x000fc40000000028 */
[--C-:B---3--:R-:W-:Y:S01]  /*8610*/  @!P1 PRMT R115, R115, 0x5410, R34.reuse ;  /* 0x0000541073739816 */ /* 0x108fe20000000022 */
[----:B0-----:R-:W3:Y:S01]  /*8620*/  LDL.LU R40, [R1+0x2c8] ;  /* 0x0002c80001287983 */ /* 0x001ee20000300800 */
[----:B------:R-:W-:-:S03]  /*8630*/  @!P1 PRMT R119, R119, 0x7610, R34 ;  /* 0x0000761077779816 */ /* 0x000fc60000000022 */
[----:B------:R0:W-:Y:S01]  /*8640*/  STL [R1+0x3c], R34 ;  /* 0x00003c2201007387 */ /* 0x0001e20000100800 */
[C---:B------:R-:W-:Y:S02]  /*8650*/  @!P5 PRMT R113, R35.reuse, 0x7610, R113 ;  /* 0x000076102371d816 */ /* 0x040fe40000000071 */
[----:B------:R-:W-:Y:S01]  /*8660*/  @!P5 PRMT R109, R35, 0x7632, R109 ;  /* 0x00007632236dd816 */ /* 0x000fe2000000006d */
[----:B------:R1:W-:Y:S04]  /*8670*/  STL [R1+0x144], R35 ;  /* 0x0001442301007387 */ /* 0x0003e80000100800 */
[----:B0-----:R-:W4:Y:S04]  /*8680*/  LDL.LU R34, [R1+0x2d8] ;  /* 0x0002d80001227983 */ /* 0x001f280000300800 */
[----:B-1----:R-:W4:Y:S01]  /*8690*/  LDL.LU R35, [R1+0x2c4] ;  /* 0x0002c40001237983 */ /* 0x002f220000300800 */
[----:B------:R-:W-:-:S02]  /*86a0*/  LOP3.LUT P0, RZ, R2, 0x1000, RZ, 0xc0, !PT ;  /* 0x0000100002ff7812 */ /* 0x000fc4000780c0ff */
[----:B------:R-:W-:Y:S02]  /*86b0*/  PRMT R117, R117, 0x5410, RZ ;  /* 0x0000541075757816 */ /* 0x000fe400000000ff */
[----:B------:R-:W-:Y:S01]  /*86c0*/  PRMT R112, R112, 0x5410, RZ ;  /* 0x0000541070707816 */ /* 0x000fe200000000ff */
[----:B------:R0:W-:Y:S01]  /*86d0*/  STL [R1+0x40], R28 ;  /* 0x0000401c01007387 */ /* 0x0001e20000100800 */
[----:B------:R-:W-:Y:S02]  /*86e0*/  LOP3.LUT P4, RZ, R2, 0x400, RZ, 0xc0, !PT ;  /* 0x0000040002ff7812 */ /* 0x000fe4000788c0ff */
[----:B------:R-:W-:-:S05]  /*86f0*/  PRMT R111, RZ, 0x7610, R111 ;  /* 0x00007610ff6f7816 */ /* 0x000fca000000006f */
[--C-:B------:R-:W-:Y:S02]  /*8700*/  @!P0 PRMT R117, R117, 0x5410, R28.reuse ;  /* 0x0000541075758816 */ /* 0x100fe4000000001c */
[----:B------:R-:W-:Y:S02]  /*8710*/  @!P0 PRMT R112, R112, 0x7610, R28 ;  /* 0x0000761070708816 */ /* 0x000fe4000000001c */
[----:B0-----:R-:W4:Y:S02]  /*8720*/  LDL.LU R28, [R1+0x2d0] ;  /* 0x0002d000011c7983 */ /* 0x001f240000300800 */
[----:B------:R-:W-:Y:S02]  /*8730*/  PRMT R112, RZ, 0x7610, R112 ;  /* 0x00007610ff707816 */ /* 0x000fe40000000070 */
[C---:B------:R-:W-:Y:S01]  /*8740*/  @!P0 PRMT R111, R41.reuse, 0x7632, R111 ;  /* 0x00007632296f8816 */ /* 0x040fe2000000006f */
[----:B------:R0:W-:Y:S01]  /*8750*/  STL [R1+0x140], R41 ;  /* 0x0001402901007387 */ /* 0x0001e20000100800 */
[----:B------:R-:W-:-:S02]  /*8760*/  @!P0 PRMT R112, R41, 0x7610, R112 ;  /* 0x0000761029708816 */ /* 0x000fc40000000070 */
[----:B------:R-:W-:Y:S02]  /*8770*/  LOP3.LUT P0, RZ, R2, 0x100, RZ, 0xc0, !PT ;  /* 0x0000010002ff7812 */ /* 0x000fe4000780c0ff */
[----:B------:R-:W-:Y:S02]  /*8780*/  PRMT R108, RZ, 0x7610, R108 ;  /* 0x00007610ff6c7816 */ /* 0x000fe4000000006c */
[----:B------:R-:W-:Y:S01]  /*8790*/  PRMT R110, RZ, 0x7610, R110 ;  /* 0x00007610ff6e7816 */ /* 0x000fe2000000006e */
[----:B0-----:R-:W4:Y:S01]  /*87a0*/  LDL.LU R41, [R1+0x2cc] ;  /* 0x0002cc0001297983 */ /* 0x001f220000300800 */
[----:B------:R-:W-:Y:S02]  /*87b0*/  PRMT R109, R109, 0x5410, RZ ;  /* 0x000054106d6d7816 */ /* 0x000fe400000000ff */
[----:B------:R-:W-:Y:S02]  /*87c0*/  PRMT R113, R113, 0x5410, RZ ;  /* 0x0000541071717816 */ /* 0x000fe400000000ff */
[----:B------:R-:W-:-:S02]  /*87d0*/  PRMT R107, RZ, 0x7610, R107 ;  /* 0x00007610ff6b7816 */ /* 0x000fc4000000006b */
[----:B------:R-:W-:Y:S02]  /*87e0*/  PRMT R103, RZ, 0x7610, R103 ;  /* 0x00007610ff677816 */ /* 0x000fe40000000067 */
[C---:B--2---:R-:W-:Y:S01]  /*87f0*/  @!P4 PRMT R108, R29.reuse, 0x7610, R108 ;  /* 0x000076101d6cc816 */ /* 0x044fe2000000006c */
[----:B------:R0:W-:Y:S01]  /*8800*/  STL [R1+0x148], R29 ;  /* 0x0001481d01007387 */ /* 0x0001e20000100800 */
[----:B------:R-:W-:Y:S02]  /*8810*/  @!P4 PRMT R110, R29, 0x7632, R110 ;  /* 0x000076321d6ec816 */ /* 0x000fe4000000006e */
[----:B------:R-:W-:Y:S02]  /*8820*/  PRMT R108, R108, 0x5410, RZ ;  /* 0x000054106c6c7816 */ /* 0x000fe400000000ff */
[----:B------:R-:W-:Y:S01]  /*8830*/  PRMT R110, R110, 0x5410, RZ ;  /* 0x000054106e6e7816 */ /* 0x000fe200000000ff */
[----:B0-----:R-:W2:Y:S03]  /*8840*/  LDL.LU R29, [R1+0x2bc] ;  /* 0x0002bc00011d7983 */ /* 0x001ea60000300800 */
[--C-:B---3--:R-:W-:Y:S01]  /*8850*/  @!P0 PRMT R110, R110, 0x5410, R40.reuse ;  /* 0x000054106e6e8816 */ /* 0x108fe20000000028 */
[----:B------:R0:W-:Y:S01]  /*8860*/  STL [R1+0x50], R40 ;  /* 0x0000502801007387 */ /* 0x0001e20000100800 */
[----:B------:R-:W-:-:S03]  /*8870*/  @!P0 PRMT R108, R108, 0x7610, R40 ;  /* 0x000076106c6c8816 */ /* 0x000fc60000000028 */
[----:B0-----:R-:W3:Y:S01]  /*8880*/  LDL.LU R40, [R1+0x2b0] ;  /* 0x0002b00001287983 */ /* 0x001ee20000300800 */
[----:B----4-:R-:W-:-:S03]  /*8890*/  @!P4 PRMT R109, R109, 0x5410, R34 ;  /* 0x000054106d6dc816 */ /* 0x010fc60000000022 */
[----:B------:R0:W-:Y:S01]  /*88a0*/  STL [R1+0x48], R34 ;  /* 0x0000482201007387 */ /* 0x0001e20000100800 */
[----:B------:R-:W-:Y:S02]  /*88b0*/  @!P4 PRMT R113, R113, 0x7610, R34 ;  /* 0x000076107171c816 */ /* 0x000fe40000000022 */
[C---:B------:R-:W-:Y:S01]  /*88c0*/  @!P0 PRMT R107, R35.reuse, 0x7610, R107 ;  /* 0x00007610236b8816 */ /* 0x040fe2000000006b */
[----:B------:R1:W-:Y:S01]  /*88d0*/  STL [R1+0x150], R35 ;  /* 0x0001502301007387 */ /* 0x0003e20000100800 */
[----:B------:R-:W-:-:S03]  /*88e0*/  @!P0 PRMT R103, R35, 0x7632, R103 ;  /* 0x0000763223678816 */ /* 0x000fc60000000067 */
[----:B0-----:R-:W4:Y:S04]  /*88f0*/  LDL.LU R34, [R1+0x2c0] ;  /* 0x0002c00001227983 */ /* 0x001f280000300800 */
[----:B-1----:R-:W4:Y:S01]  /*8900*/  LDL.LU R35, [R1+0x2ac] ;  /* 0x0002ac0001237983 */ /* 0x002f220000300800 */
[----:B------:R-:W-:Y:S02]  /*8910*/  LOP3.LUT P1, RZ, R2, 0x200, RZ, 0xc0, !PT ;  /* 0x0000020002ff7812 */ /* 0x000fe4000782c0ff */
[----:B------:R-:W-:Y:S02]  /*8920*/  PRMT R111, R111, 0x5410, RZ ;  /* 0x000054106f6f7816 */ /* 0x000fe400000000ff */
[----:B------:R-:W-:Y:S01]  /*8930*/  PRMT R106, R106, 0x5410, RZ ;  /* 0x000054106a6a7816 */ /* 0x000fe200000000ff */
[----:B------:R0:W-:Y:S01]  /*8940*/  STL [R1+0x4c], R28 ;  /* 0x00004c1c01007387 */ /* 0x0001e20000100800 */
[----:B------:R-:W-:-:S02]  /*8950*/  LOP3.LUT P5, RZ, R2, 0x80, RZ, 0xc0, !PT ;  /* 0x0000008002ff7812 */ /* 0x000fc400078ac0ff */
        /* <DEDUP_REMOVED lines=94> */
[C---:B--2---:R-:W-:Y:S02]  /*8f40*/  @!P1 PRMT R90, R29.reuse, 0x7610, R90 ;  /* 0x000076101d5a9816 */ /* 0x044fe4000000005a */
[----:B------:R-:W-:Y:S02]  /*8f50*/  @!P1 PRMT R92, R29, 0x7632, R92 ;  /* 0x000076321d5c9816 */ /* 0x000fe4000000005c */
[----:B------:R-:W-:Y:S02]  /*8f60*/  PRMT R90, R90, 0x5410, RZ ;  /* 0x000054105a5a7816 */ /* 0x000fe400000000ff */
[----:B------:R-:W-:-:S04]  /*8f70*/  PRMT R92, R92, 0x5410, RZ ;  /* 0x000054105c5c7816 */ /* 0x000fc800000000ff */
[--C-:B---3--:R-:W-:Y:S01]  /*8f80*/  @!P5 PRMT R92, R92, 0x5410, R40.reuse ;  /* 0x000054105c5cd816 */ /* 0x108fe20000000028 */
[----:B------:R0:W-:Y:S01]  /*8f90*/  STL [R1+0x74], R40 ;  /* 0x0000742801007387 */ /* 0x0001e20000100800 */
[----:B------:R-:W-:-:S03]  /*8fa0*/  @!P5 PRMT R90, R90, 0x7610, R40 ;  /* 0x000076105a5ad816 */ /* 0x000fc60000000028 */
[----:B0-----:R-:W2:Y:S01]  /*8fb0*/  LDL.LU R40, [R1+0x258] ;  /* 0x0002580001287983 */ /* 0x001ea20000300800 */
[----:B----4-:R-:W-:-:S03]  /*8fc0*/  @!P1 PRMT R91, R91, 0x5410, R34 ;  /* 0x000054105b5b9816 */ /* 0x010fc60000000022 */
[----:B------:R0:W-:Y:S01]  /*8fd0*/  STL [R1+0x6c], R34 ;  /* 0x00006c2201007387 */ /* 0x0001e20000100800 */
[----:B------:R-:W-:Y:S02]  /*8fe0*/  @!P1 PRMT R95, R95, 0x7610, R34 ;  /* 0x000076105f5f9816 */ /* 0x000fe40000000022 */
[C---:B------:R-:W-:Y:S01]  /*8ff0*/  @!P5 PRMT R89, R35.reuse, 0x7610, R89 ;  /* 0x000076102359d816 */ /* 0x040fe20000000059 */
[----:B------:R1:W-:Y:S01]  /*9000*/  STL [R1+0x174], R35 ;  /* 0x0001742301007387 */ /* 0x0003e20000100800 */
[----:B------:R-:W-:-:S03]  /*9010*/  @!P5 PRMT R85, R35, 0x7632, R85 ;  /* 0x000076322355d816 */ /* 0x000fc60000000055 */
[----:B0-----:R-:W3:Y:S04]  /*9020*/  LDL.LU R34, [R1+0x26c] ;  /* 0x00026c0001227983 */ /* 0x001ee80000300800 */
[----:B-1----:R-:W4:Y:S01]  /*9030*/  LDL.LU R35, [R1+0x254] ;  /* 0x0002540001237983 */ /* 0x002f220000300800 */
[----:B------:R-:W-:Y:S02]  /*9040*/  LOP3.LUT P0, RZ, R2, 0x1, RZ, 0xc0, !PT ;  /* 0x0000000102ff7812 */ /* 0x000fe4000780c0ff */
[----:B------:R-:W-:Y:S02]  /*9050*/  PRMT R88, R88, 0x5410, RZ ;  /* 0x0000541058587816 */ /* 0x000fe400000000ff */
[----:B------:R-:W-:Y:S02]  /*9060*/  PRMT R93, R93, 0x5410, RZ ;  /* 0x000054105d5d7816 */ /* 0x000fe400000000ff */
[----:B------:R-:W-:-:S07]  /*9070*/  PRMT R87, RZ, 0x7610, R87 ;  /* 0x00007610ff577816 */ /* 0x000fce0000000057 */
[----:B------:R-:W-:-:S04]  /*9080*/  @!P0 PRMT R88, R88, 0x7610, R28 ;  /* 0x0000761058588816 */ /* 0x000fc8000000001c */
[----:B------:R-:W-:Y:S02]  /*9090*/  PRMT R88, RZ, 0x7610, R88 ;  /* 0x00007610ff587816 */ /* 0x000fe40000000058 */
[----:B------:R-:W-:Y:S02]  /*90a0*/  @!P0 PRMT R93, R93, 0x5410, R28 ;  /* 0x000054105d5d8816 */ /* 0x000fe4000000001c */
[C---:B------:R-:W-:Y:S02]  /*90b0*/  @!P0 PRMT R88, R41.reuse, 0x7610, R88 ;  /* 0x0000761029588816 */ /* 0x040fe40000000058 */
[----:B------:R-:W-:Y:S02]  /*90c0*/  @!P0 PRMT R87, R41, 0x7632, R87 ;  /* 0x0000763229578816 */ /* 0x000fe40000000057 */
[C---:B------:R-:W-:Y:S02]  /*90d0*/  LOP3.LUT P0, RZ, R0.reuse, 0x10000000, RZ, 0xc0, !PT ;  /* 0x1000000000ff7812 */ /* 0x040fe4000780c0ff */
[----:B------:R-:W-:-:S02]  /*90e0*/  LOP3.LUT P4, RZ, R0, 0x40000000, RZ, 0xc0, !PT ;  /* 0x4000000000ff7812 */ /* 0x000fc4000788c0ff */
[----:B------:R-:W-:Y:S02]  /*90f0*/  LOP3.LUT P5, RZ, R0, 0x8000000, RZ, 0xc0, !PT ;  /* 0x0800000000ff7812 */ /* 0x000fe400078ac0ff */
[----:B------:R-:W-:Y:S02]  /*9100*/  PRMT R64, RZ, 0x7610, R64 ;  /* 0x00007610ff407816 */ /* 0x000fe40000000040 */
[----:B------:R-:W-:Y:S02]  /*9110*/  PRMT R61, RZ, 0x7610, R61 ;  /* 0x00007610ff3d7816 */ /* 0x000fe4000000003d */
[----:B------:R-:W-:Y:S02]  /*9120*/  PRMT R85, R85, 0x5410, RZ ;  /* 0x0000541055557816 */ /* 0x000fe400000000ff */
[----:B------:R-:W-:Y:S01]  /*9130*/  PRMT R89, R89, 0x5410, RZ ;  /* 0x0000541059597816 */ /* 0x000fe200000000ff */
[----:B------:R0:W-:Y:S04]  /*9140*/  STL [R1+0x16c], R29 ;  /* 0x00016c1d01007387 */ /* 0x0001e80000100800 */
[----:B------:R-:W-:Y:S04]  /*9150*/  STL.S16 [R1+0x254], RZ ;  /* 0x000254ff01007387 */ /* 0x000fe80000100600 */
[----:B0-----:R-:W4:Y:S01]  /*9160*/  LDL.LU R29, [R1+0x268] ;  /* 0x00026800011d7983 */ /* 0x001f220000300800 */
[----:B--2---:R-:W-:-:S02]  /*9170*/  @!P0 PRMT R64, R40, 0x7610, R64 ;  /* 0x0000761028408816 */ /* 0x004fc40000000040 */
[----:B------:R-:W-:Y:S02]  /*9180*/  @!P0 PRMT R61, R40, 0x7632, R61 ;  /* 0x00007632283d8816 */ /* 0x000fe4000000003d */
[----:B------:R-:W-:Y:S02]  /*9190*/  PRMT R64, R64, 0x5410, RZ ;  /* 0x0000541040407816 */ /* 0x000fe400000000ff */
[----:B------:R-:W-:Y:S02]  /*91a0*/  PRMT R61, R61, 0x5410, RZ ;  /* 0x000054103d3d7816 */ /* 0x000fe400000000ff */
[--C-:B---3--:R-:W-:Y:S01]  /*91b0*/  @!P4 PRMT R85, R85, 0x5410, R34.reuse ;  /* 0x000054105555c816 */ /* 0x108fe20000000022 */
[----:B------:R0:W-:Y:S01]  /*91c0*/  STL [R1+0x78], R34 ;  /* 0x0000782201007387 */ /* 0x0001e20000100800 */
[----:B------:R-:W-:Y:S02]  /*91d0*/  @!P4 PRMT R89, R89, 0x7610, R34 ;  /* 0x000076105959c816 */ /* 0x000fe40000000022 */
[--C-:B----4-:R-:W-:Y:S01]  /*91e0*/  @!P5 PRMT R61, R61, 0x5410, R35.reuse ;  /* 0x000054103d3dd816 */ /* 0x110fe20000000023 */
[----:B------:R1:W-:Y:S01]  /*91f0*/  STL [R1+0x84], R35 ;  /* 0x0000842301007387 */ /* 0x0003e20000100800 */
[----:B------:R-:W-:-:S03]  /*9200*/  @!P5 PRMT R64, R64, 0x7610, R35 ;  /* 0x000076104040d816 */ /* 0x000fc60000000023 */
[----:B0-----:R-:W2:Y:S04]  /*9210*/  LDL.LU R34, [R1+0x250] ;  /* 0x0002500001227983 */ /* 0x001ea80000300800 */
[----:B-1----:R-:W3:Y:S04]  /*9220*/  LDL.LU.S16 R35, [R1+0x254] ;  /* 0x0002540001237983 */ /* 0x002ee80000300600 */
[----:B------:R0:W-:Y:S01]  /*9230*/  STL [R1+0x128], R46 ;  /* 0x0001282e01007387 */ /* 0x0001e20000100800 */
[----:B------:R-:W-:Y:S02]  /*9240*/  PRMT R65, RZ, 0x7610, R65 ;  /* 0x00007610ff417816 */ /* 0x000fe40000000041 */
[----:B------:R-:W-:-:S02]  /*9250*/  PRMT R86, RZ, 0x7610, R86 ;  /* 0x00007610ff567816 */ /* 0x000fc40000000056 */
[----:B------:R-:W-:Y:S01]  /*9260*/  PRMT R60, R60, 0x5410, RZ ;  /* 0x000054103c3c7816 */ /* 0x000fe200000000ff */
[----:B0-----:R-:W4:Y:S04]  /*9270*/  LDL.LU R46, [R1+0x260] ;  /* 0x00026000012e7983 */ /* 0x001f280000300800 */
[----:B------:R-:W-:Y:S01]  /*9280*/  STL.S16 [R1+0x250], RZ ;  /* 0x000250ff01007387 */ /* 0x000fe20000100600 */
[----:B------:R-:W-:-:S03]  /*9290*/  @!P4 PRMT R65, R29, 0x7610, R65 ;  /* 0x000076101d41c816 */ /* 0x000fc60000000041 */
[----:B------:R0:W-:Y:S01]  /*92a0*/  STL [R1+0x178], R29 ;  /* 0x0001781d01007387 */ /* 0x0001e20000100800 */
[----:B------:R-:W-:-:S03]  /*92b0*/  @!P4 PRMT R86, R29, 0x7632, R86 ;  /* 0x000076321d56c816 */ /* 0x000fc60000000056 */
[----:B0-----:R-:W4:Y:S01]  /*92c0*/  LDL.LU R29, [R1+0x244] ;  /* 0x00024400011d7983 */ /* 0x001f220000300800 */
[----:B--2---:R-:W-:-:S03]  /*92d0*/  @!P5 PRMT R60, R60, 0x5410, R34 ;  /* 0x000054103c3cd816 */ /* 0x004fc60000000022 */
[----:B------:R0:W-:Y:S01]  /*92e0*/  STL [R1+0x184], R34 ;  /* 0x0001842201007387 */ /* 0x0001e20000100800 */
[----:B---3--:R-:W-:-:S03]  /*92f0*/  @!P5 PRMT R35, R34, 0x7632, R35 ;  /* 0x000076322223d816 */ /* 0x008fc60000000023 */
[----:B0-----:R-:W2:Y:S01]  /*9300*/  LDL.LU.S16 R34, [R1+0x250] ;  /* 0x0002500001227983 */ /* 0x001ea20000300600 */
[C---:B------:R-:W-:Y:S02]  /*9310*/  LOP3.LUT P1, RZ, R0.reuse, 0x20000000, RZ, 0xc0, !PT ;  /* 0x2000000000ff7812 */ /* 0x040fe4000782c0ff */
[----:B------:R-:W-:Y:S02]  /*9320*/  LOP3.LUT P4, RZ, R0, 0x4000000, RZ, 0xc0, !PT ;  /* 0x0400000000ff7812 */ /* 0x000fe4000788c0ff */
[----:B------:R-:W-:-:S09]  /*9330*/  PRMT R62, RZ, 0x7610, R62 ;  /* 0x00007610ff3e7816 */ /* 0x000fd2000000003e */
[----:B----4-:R-:W-:-:S04]  /*9340*/  @!P1 PRMT R62, R46, 0x7632, R62 ;  /* 0x000076322e3e9816 */ /* 0x010fc8000000003e */
[----:B------:R-:W-:Y:S01]  /*9350*/  PRMT R62, R62, 0x5410, RZ ;  /* 0x000054103e3e7816 */ /* 0x000fe200000000ff */
[----:B------:R0:W-:Y:S04]  /*9360*/  STL [R1+0x70], R28 ;  /* 0x0000701c01007387 */ /* 0x0001e80000100800 */
[----:B0-----:R-:W3:Y:S01]  /*9370*/  LDL.LU R28, [R1+0x264] ;  /* 0x00026400011c7983 */ /* 0x001ee20000300800 */
[----:B------:R-:W-:-:S03]  /*9380*/  @!P4 PRMT R62, R62, 0x5410, R29 ;  /* 0x000054103e3ec816 */ /* 0x000fc6000000001d */
[----:B------:R0:W-:Y:S01]  /*9390*/  STL [R1+0x88], R29 ;  /* 0x0000881d01007387 */ /* 0x0001e20000100800 */
[----:B--2---:R-:W-:-:S03]  /*93a0*/  @!P4 PRMT R34, R29, 0x7632, R34 ;  /* 0x000076321d22c816 */ /* 0x004fc60000000022 */
[----:B0-----:R-:W2:Y:S04]  /*93b0*/  LDL.LU R29, [R1+0x4a0] ;  /* 0x0004a000011d7983 */ /* 0x001ea80000300800 */
[----:B------:R0:W-:Y:S04]  /*93c0*/  @!P4 STL.S16 [R1+0x250], R34 ;  /* 0x000250220100c387 */ /* 0x0001e80000100600 */
[----:B0-----:R-:W4:Y:S01]  /*93d0*/  LDL.LU R34, [R1+0x4a4] ;  /* 0x0004a40001227983 */ /* 0x001f220000300800 */
[----:B------:R-:W-:Y:S02]  /*93e0*/  PRMT R87, R87, 0x5410, RZ ;  /* 0x0000541057577816 */ /* 0x000fe400000000ff */
[----:B------:R-:W-:Y:S01]  /*93f0*/  PRMT R63, R63, 0x5410, RZ ;  /* 0x000054103f3f7816 */ /* 0x000fe200000000ff */
[----:B------:R-:W-:Y:S01]  /*9400*/  STL.S16 [R1+0x246], RZ ;  /* 0x000246ff01007387 */ /* 0x000fe20000100600 */
[----:B---3--:R-:W-:-:S03]  /*9410*/  @!P1 PRMT R87, R87, 0x5410, R28 ;  /* 0x0000541057579816 */ /* 0x008fc6000000001c */
[----:B------:R0:W-:Y:S01]  /*9420*/  STL [R1+0x7c], R28 ;  /* 0x00007c1c01007387 */ /* 0x0001e20000100800 */
[----:B------:R-:W-:-:S03]  /*9430*/  @!P1 PRMT R63, R63, 0x7610, R28 ;  /* 0x000076103f3f9816 */ /* 0x000fc6000000001c */
[----:B0-----:R-:W3:Y:S01]  /*9440*/  LDL.LU R28, [R1+0x240] ;  /* 0x00024000011c7983 */ /* 0x001ee20000300800 */
[----:B--2---:R-:W-:-:S05]  /*9450*/  PRMT R29, RZ, 0x7610, R29 ;  /* 0x00007610ff1d7816 */ /* 0x004fca000000001d */
[----:B------:R0:W-:Y:S01]  /*9460*/  STL.S16 [R1+0x244], R29 ;  /* 0x0002441d01007387 */ /* 0x0001e20000100600 */
[----:B----4-:R-:W-:-:S03]  /*9470*/  PRMT R34, R29, 0x7610, R34 ;  /* 0x000076101d227816 */ /* 0x010fc60000000022 */
[----:B0-----:R-:W2:Y:S01]  /*9480*/  LDL.S16 R29, [R1+0x246] ;  /* 0x00024600011d7983 */ /* 0x001ea20000100600 */
[----:B---3--:R-:W-:-:S03]  /*9490*/  @!P4 PRMT R34, R28, 0x7610, R34 ;  /* 0x000076101c22c816 */ /* 0x008fc60000000022 */
[----:B------:R-:W-:Y:S04]  /*94a0*/  STL [R1+0x188], R28 ;  /* 0x0001881c01007387 */ /* 0x000fe80000100800 */
[----:B------:R0:W-:Y:S04]  /*94b0*/  @!P4 STL.S16 [R1+0x244], R34 ;  /* 0x000244220100c387 */ /* 0x0001e80000100600 */
[----:B0-----:R-:W3:Y:S01]  /*94c0*/  LDL.LU R34, [R1+0x49c] ;  /* 0x00049c0001227983 */ /* 0x001ee20000300800 */
[----:B--2---:R-:W-:-:S03]  /*94d0*/  @!P4 PRMT R29, R28, 0x7632, R29 ;  /* 0x000076321c1dc816 */ /* 0x004fc6000000001d */
[----:B------:R-:W2:Y:S04]  /*94e0*/  LDL.LU R28, [R1+0x494] ;  /* 0x00049400011c7983 */ /* 0x000ea80000300800 */
[----:B------:R0:W-:Y:S04]  /*94f0*/  @!P4 STL.S16 [R1+0x246], R29 ;  /* 0x0002461d0100c387 */ /* 0x0001e80000100600 */
[----:B0-----:R-:W4:Y:S01]  /*9500*/  LDL.LU R29, [R1+0x498] ;  /* 0x00049800011d7983 */ /* 0x001f220000300800 */
[----:B------:R-:W-:-:S04]  /*9510*/  PRMT R63, RZ, 0x7610, R63 ;  /* 0x00007610ff3f7816 */ /* 0x000fc8000000003f */
[----:B------:R-:W-:Y:S02]  /*9520*/  @!P1 PRMT R63, R46, 0x7610, R63 ;  /* 0x000076102e3f9816 */ /* 0x000fe4000000003f */
[----:B------:R-:W-:Y:S01]  /*9530*/  LOP3.LUT P1, RZ, R0, 0x2000000, RZ, 0xc0, !PT ;  /* 0x0200000000ff7812 */ /* 0x000fe2000782c0ff */
[----:B------:R0:W-:Y:S04]  /*9540*/  @!P5 STL.S16 [R1+0x254], R35 ;  /* 0x000254230100d387 */ /* 0x0001e80000100600 */
[----:B0-----:R-:W4:Y:S01]  /*9550*/  LDL.LU R35, [R1+0x4a8] ;  /* 0x0004a80001237983 */ /* 0x001f220000300800 */
[----:B---3--:R-:W-:-:S07]  /*9560*/  PRMT R34, RZ, 0x7610, R34 ;  /* 0x00007610ff227816 */ /* 0x008fce0000000022 */
[----:B--2---:R-:W-:-:S05]  /*9570*/  @!P1 PRMT R34, R28, 0x7610, R34 ;  /* 0x000076101c229816 */ /* 0x004fca0000000022 */
[----:B------:R0:W-:Y:S01]  /*9580*/  STL.S16 [R1+0x240], R34 ;  /* 0x0002402201007387 */ /* 0x0001e20000100600 */
[----:B----4-:R-:W-:-:S03]  /*9590*/  PRMT R29, RZ, 0x7610, R29 ;  /* 0x00007610ff1d7816 */ /* 0x010fc6000000001d */
[----:B0-----:R-:W2:Y:S01]  /*95a0*/  LDL.LU R34, [R1+0x490] ;  /* 0x0004900001227983 */ /* 0x001ea20000300800 */
[----:B------:R-:W-:-:S05]  /*95b0*/  @!P1 PRMT R29, R28, 0x7632, R29 ;  /* 0x000076321c1d9816 */ /* 0x000fca000000001d */
[----:B------:R0:W-:Y:S04]  /*95c0*/  STL.S16 [R1+0x252], R29 ;  /* 0x0002521d01007387 */ /* 0x0001e80000100600 */
[----:B0-----:R-:W3:Y:S04]  /*95d0*/  LDL.LU R29, [R1+0x48c] ;  /* 0x00048c00011d7983 */ /* 0x001ee80000300800 */
[----:B------:R0:W-:Y:S01]  /*95e0*/  STL [R1+0x170], R41 ;  /* 0x0001702901007387 */ /* 0x0001e20000100800 */
[----:B------:R-:W-:-:S03]  /*95f0*/  PRMT R35, RZ, 0x7610, R35 ;  /* 0x00007610ff237816 */ /* 0x000fc60000000023 */
[----:B0-----:R-:W4:Y:S04]  /*9600*/  LDL.LU R41, [R1+0x25c] ;  /* 0x00025c0001297983 */ /* 0x001f280000300800 */
[----:B------:R0:W-:Y:S04]  /*9610*/  STL [R1+0x180], R40 ;  /* 0x0001802801007387 */ /* 0x0001e80000100800 */
[----:B0-----:R-:W4:Y:S01]  /*9620*/  LDL.LU R40, [R1+0x4ac] ;  /* 0x0004ac0001287983 */ /* 0x001f220000300800 */
[----:B--2---:R-:W-:Y:S02]  /*9630*/  PRMT R34, RZ, 0x7610, R34 ;  /* 0x00007610ff227816 */ /* 0x004fe40000000022 */
[----:B---3--:R-:W-:-:S02]  /*9640*/  @!P1 PRMT R35, R29, 0x7610, R35 ;  /* 0x000076101d239816 */ /* 0x008fc40000000023 */
[----:B------:R-:W-:-:S03]  /*9650*/  @!P1 PRMT R34, R29, 0x7632, R34 ;  /* 0x000076321d229816 */ /* 0x000fc60000000022 */
[----:B------:R0:W-:Y:S04]  /*9660*/  STL.S16 [R1+0x242], R35 ;  /* 0x0002422301007387 */ /* 0x0001e80000100600 */
[----:B------:R1:W-:Y:S04]  /*9670*/  STL.S16 [R1+0x25a], R34 ;  /* 0x00025a2201007387 */ /* 0x0003e80000100600 */
[----:B0-----:R-:W2:Y:S04]  /*9680*/  LDL.LU R35, [R1+0x488] ;  /* 0x0004880001237983 */ /* 0x001ea80000300800 */
[----:B-1----:R-:W3:Y:S01]  /*9690*/  LDL.LU R34, [R1+0x484] ;  /* 0x0004840001227983 */ /* 0x002ee20000300800 */
[----:B------:R-:W-:-:S02]  /*96a0*/  PRMT R86, R86, 0x5410, RZ ;  /* 0x0000541056567816 */ /* 0x000fc400000000ff */
[----:B------:R-:W-:Y:S02]  /*96b0*/  PRMT R65, R65, 0x5410, RZ ;  /* 0x0000541041417816 */ /* 0x000fe400000000ff */
[--C-:B----4-:R-:W-:Y:S02]  /*96c0*/  @!P0 PRMT R86, R86, 0x5410, R41.reuse ;  /* 0x0000541056568816 */ /* 0x110fe40000000029 */
[----:B------:R-:W-:Y:S02]  /*96d0*/  @!P0 PRMT R65, R65, 0x7610, R41 ;  /* 0x0000761041418816 */ /* 0x000fe40000000029 */
[----:B------:R-:W-:Y:S02]  /*96e0*/  LOP3.LUT P0, RZ, R0, 0x1000000, RZ, 0xc0, !PT ;  /* 0x0100000000ff7812 */ /* 0x000fe4000780c0ff */
[----:B------:R-:W-:Y:S01]  /*96f0*/  PRMT R40, RZ, 0x7610, R40 ;  /* 0x00007610ff287816 */ /* 0x000fe20000000028 */
[----:B------:R0:W-:Y:S04]  /*9700*/  STL [R1+0x80], R41 ;  /* 0x0000802901007387 */ /* 0x0001e80000100800 */
[----:B0-----:R-:W4:Y:S01]  /*9710*/  LDL.LU R41, [R1+0x4b0] ;  /* 0x0004b00001297983 */ /* 0x001f220000300800 */
[----:B--2---:R-:W-:-:S05]  /*9720*/  PRMT R35, RZ, 0x7610, R35 ;  /* 0x00007610ff237816 */ /* 0x004fca0000000023 */
[C---:B---3--:R-:W-:Y:S02]  /*9730*/  @!P0 PRMT R40, R34.reuse, 0x7610, R40 ;  /* 0x0000761022288816 */ /* 0x048fe40000000028 */
[----:B------:R-:W-:-:S03]  /*9740*/  @!P0 PRMT R35, R34, 0x7632, R35 ;  /* 0x0000763222238816 */ /* 0x000fc60000000023 */
[----:B------:R0:W-:Y:S04]  /*9750*/  STL.S16 [R1+0x256], R40 ;  /* 0x0002562801007387 */ /* 0x0001e80000100600 */
[----:B------:R1:W-:Y:S04]  /*9760*/  STL.S16 [R1+0x25c], R35 ;  /* 0x00025c2301007387 */ /* 0x0003e80000100600 */
[----:B0-----:R-:W2:Y:S04]  /*9770*/  LDL.LU R40, [R1+0x480] ;  /* 0x0004800001287983 */ /* 0x001ea80000300800 */
[----:B-1----:R-:W3:Y:S01]  /*9780*/  LDL.LU R35, [R1+0x47c] ;  /* 0x00047c0001237983 */ /* 0x002ee20000300800 */
[----:B----4-:R-:W-:-:S03]  /*9790*/  PRMT R41, RZ, 0x7610, R41 ;  /* 0x00007610ff297816 */ /* 0x010fc60000000029 */
[----:B------:R0:W-:Y:S04]  /*97a0*/  STL [R1+0x17c], R46 ;  /* 0x00017c2e01007387 */ /* 0x0001e80000100800 */
[----:B0-----:R-:W4:Y:S01]  /*97b0*/  LDL.LU R46, [R1+0x4b4] ;  /* 0x0004b400012e7983 */ /* 0x001f220000300800 */
        /* <DEDUP_REMOVED lines=8> */
[----:B----4-:R-:W-:Y:S02]  /*9840*/  PRMT R46, RZ, 0x7610, R46 ;  /* 0x00007610ff2e7816 */ /* 0x010fe4000000002e */
        /* <DEDUP_REMOVED lines=249> */
[----:B------:R-:W-:-:S03]  /*a7e0*/  LOP3.LUT P0, RZ, R0, 0x100, RZ, 0xc0, !PT ;  /* 0x0000010000ff7812 */ /* 0x000fc6000780c0ff */
[----:B------:R0:W-:Y:S01]  /*a7f0*/  STL [R1+0xcc], R50 ;  /* 0x0000cc3201007387 */ /* 0x0001e20000100800 */
[----:B------:R-:W-:Y:S02]  /*a800*/  PRMT R66, RZ, 0x7610, R66 ;  /* 0x00007610ff427816 */ /* 0x000fe40000000042 */
[----:B------:R-:W-:Y:S02]  /*a810*/  PRMT R57, RZ, 0x7610, R57 ;  /* 0x00007610ff397816 */ /* 0x000fe40000000039 */
[----:B0-----:R-:W-:-:S04]  /*a820*/  PRMT R50, RZ, 0x7610, R50 ;  /* 0x00007610ff327816 */ /* 0x001fc80000000032 */
[----:B------:R-:W-:-:S05]  /*a830*/  @!P1 PRMT R50, R51, 0x7632, R50 ;  /* 0x0000763233329816 */ /* 0x000fca0000000032 */
[----:B------:R-:W-:Y:S01]  /*a840*/  STL.S16 [R1+0x2e6], R50 ;  /* 0x0002e63201007387 */ /* 0x000fe20000100600 */
[C---:B--2---:R-:W-:Y:S02]  /*a850*/  @!P0 PRMT R66, R56.reuse, 0x7610, R66 ;  /* 0x0000761038428816 */ /* 0x044fe40000000042 */
[----:B------:R-:W-:-:S03]  /*a860*/  @!P0 PRMT R57, R56, 0x7632, R57 ;  /* 0x0000763238398816 */ /* 0x000fc60000000039 */
[----:B------:R0:W-:Y:S04]  /*a870*/  STL.S16 [R1+0x2e2], R66 ;  /* 0x0002e24201007387 */ /* 0x0001e80000100600 */
[----:B------:R1:W-:Y:S04]  /*a880*/  STL.S16 [R1+0x2e8], R57 ;  /* 0x0002e83901007387 */ /* 0x0003e80000100600 */
[----:B0-----:R-:W2:Y:S04]  /*a890*/  LDL.LU R66, [R1+0x37c] ;  /* 0x00037c0001427983 */ /* 0x001ea80000300800 */
[----:B-1----:R-:W3:Y:S01]  /*a8a0*/  LDL.LU R57, [R1+0x378] ;  /* 0x0003780001397983 */ /* 0x002ee20000300800 */
[----:B------:R-:W-:-:S03]  /*a8b0*/  PRMT R67, RZ, 0x7610, R67 ;  /* 0x00007610ff437816 */ /* 0x000fc60000000043 */
[----:B------:R-:W-:Y:S01]  /*a8c0*/  STL [R1+0x8c], R28 ;  /* 0x00008c1c01007387 */ /* 0x000fe20000100800 */
[----:B------:R-:W-:-:S03]  /*a8d0*/  MOV R50, R68 ;  /* 0x0000004400327202 */ /* 0x000fc60000000f00 */
[----:B------:R-:W-:Y:S04]  /*a8e0*/  STL [R1+0x18c], R29 ;  /* 0x00018c1d01007387 */ /* 0x000fe80000100800 */
[----:B------:R-:W-:Y:S01]  /*a8f0*/  STL [R1+0x90], R34 ;  /* 0x0000902201007387 */ /* 0x000fe20000100800 */
[----:B--2---:R-:W-:Y:S02]  /*a900*/  PRMT R66, RZ, 0x7610, R66 ;  /* 0x00007610ff427816 */ /* 0x004fe40000000042 */
[C---:B---3--:R-:W-:Y:S02]  /*a910*/  @!P0 PRMT R67, R57.reuse, 0x7610, R67 ;  /* 0x0000761039438816 */ /* 0x048fe40000000043 */
[----:B------:R-:W-:-:S03]  /*a920*/  @!P0 PRMT R66, R57, 0x7632, R66 ;  /* 0x0000763239428816 */ /* 0x000fc60000000042 */
[----:B------:R0:W-:Y:S04]  /*a930*/  STL.S16 [R1+0x2e4], R67 ;  /* 0x0002e44301007387 */ /* 0x0001e80000100600 */
[----:B------:R1:W-:Y:S04]  /*a940*/  STL.S16 [R1+0x2f0], R66 ;  /* 0x0002f04201007387 */ /* 0x0003e80000100600 */
[----:B0-----:R-:W2:Y:S04]  /*a950*/  LDL.LU R67, [R1+0x374] ;  /* 0x0003740001437983 */ /* 0x001ea80000300800 */
[----:B-1----:R-:W3:Y:S04]  /*a960*/  LDL.LU R66, [R1+0x370] ;  /* 0x0003700001427983 */ /* 0x002ee80000300800 */
        /* <DEDUP_REMOVED lines=29> */
[----:B------:R0:W-:Y:S02]  /*ab40*/  STL [R1+0x1cc], R51 ;  /* 0x0001cc3301007387 */ /* 0x0001e40000100800 */
[----:B0-----:R-:W-:-:S02]  /*ab50*/  MOV R51, R69 ;  /* 0x0000004500337202 */ /* 0x001fc40000000f00 */
[----:B------:R-:W4:Y:S01]  /*ab60*/  LDL.LU.64 R68, [R1+0x380] ;  /* 0x0003800001447983 */ /* 0x000f220000300a00 */
[----:B------:R-:W-:Y:S02]  /*ab70*/  LOP3.LUT P5, RZ, R0, 0x80, RZ, 0xc0, !PT ;  /* 0x0000008000ff7812 */ /* 0x000fe400078ac0ff */
[----:B--2---:R-:W-:-:S11]  /*ab80*/  PRMT R67, RZ, 0x7610, R67 ;  /* 0x00007610ff437816 */ /* 0x004fd60000000043 */
[----:B---3--:R-:W-:-:S05]  /*ab90*/  @!P5 PRMT R67, R66, 0x7632, R67 ;  /* 0x000076324243d816 */ /* 0x008fca0000000043 */
[----:B------:R0:W-:Y:S04]  /*aba0*/  STL.S16 [R1+0x2f6], R67 ;  /* 0x0002f64301007387 */ /* 0x0001e80000100600 */
[----:B0-----:R-:W2:Y:S04]  /*abb0*/  LDL.LU R67, [R1+0x368] ;  /* 0x0003680001437983 */ /* 0x001ea80000300800 */
[----:B------:R-:W-:Y:S01]  /*abc0*/  STL [R1+0xd4], R66 ;  /* 0x0000d44201007387 */ /* 0x000fe20000100800 */
[----:B------:R-:W-:Y:S02]  /*abd0*/  PRMT R13, RZ, 0x7610, R13 ;  /* 0x00007610ff0d7816 */ /* 0x000fe4000000000d */
[----:B----4-:R-:W-:-:S04]  /*abe0*/  PRMT R68, RZ, 0x7610, R68 ;  /* 0x00007610ff447816 */ /* 0x010fc80000000044 */
[----:B------:R-:W-:-:S05]  /*abf0*/  @!P5 PRMT R68, R66, 0x7610, R68 ;  /* 0x000076104244d816 */ /* 0x000fca0000000044 */
[----:B------:R0:W-:Y:S04]  /*ac00*/  STL.S16 [R1+0x2ec], R68 ;  /* 0x0002ec4401007387 */ /* 0x0001e80000100600 */
[----:B0-----:R-:W3:Y:S01]  /*ac10*/  LDL.LU R68, [R1+0x36c] ;  /* 0x00036c0001447983 */ /* 0x001ee20000300800 */
[----:B------:R-:W-:-:S04]  /*ac20*/  PRMT R66, RZ, 0x7610, R66 ;  /* 0x00007610ff427816 */ /* 0x000fc80000000042 */
[C---:B--2---:R-:W-:Y:S01]  /*ac30*/  @!P5 PRMT R66, R67.reuse, 0x7610, R66 ;  /* 0x000076104342d816 */ /* 0x044fe20000000042 */
[----:B------:R-:W-:Y:S01]  /*ac40*/  STL [R1+0x1d4], R67 ;  /* 0x0001d44301007387 */ /* 0x000fe20000100800 */
[----:B------:R-:W-:-:S03]  /*ac50*/  @!P5 PRMT R13, R67, 0x7632, R13 ;  /* 0x00007632430dd816 */ /* 0x000fc6000000000d */
[----:B------:R0:W-:Y:S04]  /*ac60*/  STL.S16 [R1+0x2ee], R66 ;  /* 0x0002ee4201007387 */ /* 0x0001e80000100600 */
[----:B0-----:R-:W2:Y:S01]  /*ac70*/  LDL.LU.64 R66, [R1+0x238] ;  /* 0x0002380001427983 */ /* 0x001ea20000300a00 */
[----:B------:R-:W-:Y:S02]  /*ac80*/  LOP3.LUT P0, RZ, R0, 0x20, RZ, 0xc0, !PT ;  /* 0x0000002000ff7812 */ /* 0x000fe4000780c0ff */
[----:B------:R-:W-:Y:S02]  /*ac90*/  PRMT R46, RZ, 0x7610, R46 ;  /* 0x00007610ff2e7816 */ /* 0x000fe4000000002e */
[----:B------:R-:W-:Y:S02]  /*aca0*/  PRMT R43, RZ, 0x7610, R43 ;  /* 0x00007610ff2b7816 */ /* 0x000fe4000000002b */
[----:B------:R-:W-:-:S02]  /*acb0*/  PRMT R42, RZ, 0x7610, R42 ;  /* 0x00007610ff2a7816 */ /* 0x000fc4000000002a */
[----:B------:R-:W-:Y:S02]  /*acc0*/  PRMT R14, RZ, 0x7610, R14 ;  /* 0x00007610ff0e7816 */ /* 0x000fe4000000000e */
[----:B------:R-:W-:-:S03]  /*acd0*/  LOP3.LUT P1, RZ, R0, 0x4, RZ, 0xc0, !PT ;  /* 0x0000000400ff7812 */ /* 0x000fc6000782c0ff */
[C---:B------:R-:W-:Y:S02]  /*ace0*/  @!P0 PRMT R46, R74.reuse, 0x7610, R46 ;  /* 0x000076104a2e8816 */ /* 0x040fe4000000002e */
[----:B------:R-:W-:Y:S02]  /*acf0*/  @!P0 PRMT R43, R74, 0x7632, R43 ;  /* 0x000076324a2b8816 */ /* 0x000fe4000000002b */
[C---:B------:R-:W-:Y:S02]  /*ad00*/  @!P0 PRMT R42, R70.reuse, 0x7610, R42 ;  /* 0x00007610462a8816 */ /* 0x040fe4000000002a */
[----:B------:R-:W-:Y:S02]  /*ad10*/  @!P0 PRMT R14, R70, 0x7632, R14 ;  /* 0x00007632460e8816 */ /* 0x000fe4000000000e */
[----:B------:R-:W-:Y:S02]  /*ad20*/  LOP3.LUT P0, RZ, R0, 0x1, RZ, 0xc0, !PT ;  /* 0x0000000100ff7812 */ /* 0x000fe4000780c0ff */
[----:B------:R-:W-:-:S02]  /*ad30*/  PRMT R28, RZ, 0x7610, R28 ;  /* 0x00007610ff1c7816 */ /* 0x000fc4000000001c */
[----:B------:R-:W-:Y:S02]  /*ad40*/  PRMT R9, RZ, 0x7610, R9 ;  /* 0x00007610ff097816 */ /* 0x000fe40000000009 */
[----:B------:R-:W-:Y:S02]  /*ad50*/  PRMT R8, RZ, 0x7610, R8 ;  /* 0x00007610ff087816 */ /* 0x000fe40000000008 */
[----:B------:R-:W-:Y:S01]  /*ad60*/  @!P1 PRMT R28, R80, 0x7610, R28 ;  /* 0x00007610501c9816 */ /* 0x000fe2000000001c */
[----:B------:R-:W-:Y:S01]  /*ad70*/  UIMAD.WIDE UR6, UR8, 0x8, UR6 ;  /* 0x00000008080678a5 */ /* 0x000fe2000f8e0206 */
[----:B------:R-:W-:Y:S02]  /*ad80*/  PRMT R27, RZ, 0x7610, R27 ;  /* 0x00007610ff1b7816 */ /* 0x000fe4000000001b */
[----:B------:R-:W-:Y:S02]  /*ad90*/  PRMT R26, RZ, 0x7610, R26 ;  /* 0x00007610ff1a7816 */ /* 0x000fe4000000001a */
[----:B------:R-:W-:-:S02]  /*ada0*/  PRMT R16, RZ, 0x7610, R16 ;  /* 0x00007610ff107816 */ /* 0x000fc40000000010 */
[C---:B------:R-:W-:Y:S02]  /*adb0*/  @!P0 PRMT R9, R54.reuse, 0x7610, R9 ;  /* 0x0000761036098816 */ /* 0x040fe40000000009 */
[----:B------:R-:W-:Y:S01]  /*adc0*/  @!P0 PRMT R8, R54, 0x7632, R8 ;  /* 0x0000763236088816 */ /* 0x000fe20000000008 */
[----:B------:R0:W-:Y:S01]  /*add0*/  STL.S16 [R1+0x308], R28 ;  /* 0x0003081c01007387 */ /* 0x0001e20000100600 */
[----:B------:R-:W-:Y:S02]  /*ade0*/  @!P1 PRMT R27, R80, 0x7632, R27 ;  /* 0x00007632501b9816 */ /* 0x000fe4000000001b */
[C---:B------:R-:W-:Y:S01]  /*adf0*/  @!P1 PRMT R26, R81.reuse, 0x7610, R26 ;  /* 0x00007610511a9816 */ /* 0x040fe2000000001a */
[----:B------:R1:W-:Y:S01]  /*ae00*/  STL.S16 [R1+0x322], R9 ;  /* 0x0003220901007387 */ /* 0x0003e20000100600 */
[----:B------:R-:W-:Y:S02]  /*ae10*/  @!P1 PRMT R16, R81, 0x7632, R16 ;  /* 0x0000763251109816 */ /* 0x000fe40000000010 */
[----:B------:R-:W-:Y:S01]  /*ae20*/  LOP3.LUT P1, RZ, R2, 0x10000000, RZ, 0xc0, !PT ;  /* 0x1000000002ff7812 */ /* 0x000fe2000782c0ff */
[----:B------:R4:W-:Y:S01]  /*ae30*/  STL.S16 [R1+0x328], R8 ;  /* 0x0003280801007387 */ /* 0x0009e20000100600 */
[----:B0-----:R-:W0:Y:S01]  /*ae40*/  S2R R28, SR_TID.X ;  /* 0x00000000001c7919 */ /* 0x001e220000002100 */
[----:B------:R-:W-:-:S02]  /*ae50*/  LOP3.LUT P5, RZ, R0, 0x10, RZ, 0xc0, !PT ;  /* 0x0000001000ff7812 */ /* 0x000fc400078ac0ff */
[----:B-1----:R-:W-:Y:S02]  /*ae60*/  MOV R9, UR7 ;  /* 0x0000000700097c02 */ /* 0x002fe40008000f00 */
[----:B----4-:R-:W-:Y:S01]  /*ae70*/  MOV R8, UR6 ;  /* 0x0000000600087c02 */ /* 0x010fe20008000f00 */
[----:B------:R-:W1:Y:S01]  /*ae80*/  LDCU.U8 UR6, c[0x0][0x414] ;  /* 0x00008280ff0677ac */ /* 0x000e620008000000 */
[----:B------:R-:W-:Y:S02]  /*ae90*/  PRMT R19, RZ, 0x7610, R19 ;  /* 0x00007610ff137816 */ /* 0x000fe40000000013 */
[----:B------:R-:W-:Y:S02]  /*aea0*/  PRMT R18, RZ, 0x7610, R18 ;  /* 0x00007610ff127816 */ /* 0x000fe40000000012 */
[----:B------:R-:W4:Y:S01]  /*aeb0*/  LDG.E.64 R8, desc[UR10][R8.64] ;  /* 0x0000000a08087981 */ /* 0x000f22000c1e1b00 */
[----:B------:R-:W-:Y:S02]  /*aec0*/  PRMT R3, RZ, 0x7610, R3 ;  /* 0x00007610ff037816 */ /* 0x000fe40000000003 */
[----:B------:R-:W-:-:S02]  /*aed0*/  @!P0 PRMT R19, R84, 0x7610, R19 ;  /* 0x0000761054138816 */ /* 0x000fc40000000013 */
[----:B------:R-:W-:Y:S02]  /*aee0*/  @!P0 PRMT R18, R84, 0x7632, R18 ;  /* 0x0000763254128816 */ /* 0x000fe40000000012 */
[----:B------:R-:W-:Y:S02]  /*aef0*/  PRMT R41, RZ, 0x7610, R41 ;  /* 0x00007610ff297816 */ /* 0x000fe40000000029 */
[----:B------:R-:W-:Y:S02]  /*af00*/  PRMT R40, RZ, 0x7610, R40 ;  /* 0x00007610ff287816 */ /* 0x000fe40000000028 */
[----:B------:R-:W-:Y:S02]  /*af10*/  PRMT R35, RZ, 0x7610, R35 ;  /* 0x00007610ff237816 */ /* 0x000fe40000000023 */
[----:B------:R-:W-:Y:S02]  /*af20*/  PRMT R34, RZ, 0x7610, R34 ;  /* 0x00007610ff227816 */ /* 0x000fe40000000022 */
[----:B------:R-:W-:-:S02]  /*af30*/  LOP3.LUT P0, RZ, R2, 0x4000000, RZ, 0xc0, !PT ;  /* 0x0400000002ff7812 */ /* 0x000fc4000780c0ff */
[----:B------:R-:W-:Y:S02]  /*af40*/  @!P1 PRMT R3, R59, 0x7632, R3 ;  /* 0x000076323b039816 */ /* 0x000fe40000000003 */
[C---:B------:R-:W-:Y:S02]  /*af50*/  @!P5 PRMT R41, R71.reuse, 0x7610, R41 ;  /* 0x000076104729d816 */ /* 0x040fe40000000029 */
[----:B------:R-:W-:Y:S02]  /*af60*/  @!P5 PRMT R40, R71, 0x7632, R40 ;  /* 0x000076324728d816 */ /* 0x000fe40000000028 */
[C---:B------:R-:W-:Y:S02]  /*af70*/  @!P5 PRMT R35, R75.reuse, 0x7610, R35 ;  /* 0x000076104b23d816 */ /* 0x040fe40000000023 */
[----:B------:R-:W-:Y:S02]  /*af80*/  @!P5 PRMT R34, R75, 0x7632, R34 ;  /* 0x000076324b22d816 */ /* 0x000fe40000000022 */
[----:B------:R-:W-:Y:S01]  /*af90*/  LOP3.LUT P5, RZ, R0, 0x2, RZ, 0xc0, !PT ;  /* 0x0000000200ff7812 */ /* 0x000fe200078ac0ff */
[----:B------:R1:W-:Y:S01]  /*afa0*/  STL.S16 [R1+0x334], R3 ;  /* 0x0003340301007387 */ /* 0x0003e20000100600 */
[----:B------:R-:W-:-:S02]  /*afb0*/  PRMT R10, RZ, 0x7610, R10 ;  /* 0x00007610ff0a7816 */ /* 0x000fc4000000000a */
[----:B------:R-:W-:Y:S02]  /*afc0*/  PRMT R21, RZ, 0x7610, R21 ;  /* 0x00007610ff157816 */ /* 0x000fe40000000015 */
[----:B------:R-:W-:Y:S02]  /*afd0*/  PRMT R20, RZ, 0x7610, R20 ;  /* 0x00007610ff147816 */ /* 0x000fe40000000014 */
[----:B------:R-:W-:Y:S01]  /*afe0*/  PRMT R11, RZ, 0x7610, R11 ;  /* 0x00007610ff0b7816 */ /* 0x000fe2000000000b */
[----:B-1----:R-:W4:Y:S01]  /*aff0*/  LDL.LU R3, [R1+0x360] ;  /* 0x0003600001037983 */ /* 0x002f220000300800 */
[----:B------:R-:W-:Y:S02]  /*b000*/  @!P0 PRMT R10, R58, 0x7632, R10 ;  /* 0x000076323a0a8816 */ /* 0x000fe4000000000a */
[----:B------:R-:W-:Y:S02]  /*b010*/  PRMT R22, RZ, 0x7610, R22 ;  /* 0x00007610ff167816 */ /* 0x000fe40000000016 */
[----:B------:R-:W-:-:S02]  /*b020*/  @!P0 PRMT R21, R55, 0x7610, R21 ;  /* 0x0000761037158816 */ /* 0x000fc40000000015 */
[----:B------:R-:W-:Y:S02]  /*b030*/  @!P0 PRMT R20, R55, 0x7632, R20 ;  /* 0x0000763237148816 */ /* 0x000fe40000000014 */
[----:B------:R-:W-:Y:S02]  /*b040*/  @!P0 PRMT R11, R58, 0x7610, R11 ;  /* 0x000076103a0b8816 */ /* 0x000fe4000000000b */
[----:B------:R-:W-:Y:S01]  /*b050*/  ISETP.NE.AND P0, PT, RZ, UR6, PT ;  /* 0x00000006ff007c0c */ /* 0x000fe2000bf05270 */
[----:B------:R0:W-:Y:S01]  /*b060*/  STL.S16 [R1+0x332], R10 ;  /* 0x0003320a01007387 */ /* 0x0001e20000100600 */
[----:B------:R-:W-:Y:S02]  /*b070*/  @!P5 PRMT R22, R83, 0x7610, R22 ;  /* 0x000076105316d816 */ /* 0x000fe40000000016 */
[----:B------:R-:W-:-:S03]  /*b080*/  LOP3.LUT P4, RZ, R0, 0x40, RZ, 0xc0, !PT ;  /* 0x0000004000ff7812 */ /* 0x000fc6000788c0ff */
[----:B------:R1:W-:Y:S01]  /*b090*/  STL.S16 [R1+0x31c], R22 ;  /* 0x00031c1601007387 */ /* 0x0003e20000100600 */
[----:B0-----:R-:W-:-:S03]  /*b0a0*/  SHF.L.U32 R10, R28, 0x1, RZ ;  /* 0x000000011c0a7819 */ /* 0x001fc600000006ff */
[----:B------:R0:W-:Y:S01]  /*b0b0*/  STL.S16 [R1+0x32a], R11 ;  /* 0x00032a0b01007387 */ /* 0x0001e20000100600 */
[----:B------:R-:W-:-:S03]  /*b0c0*/  LOP3.LUT R10, R10, 0x7e, RZ, 0xc0, !PT ;  /* 0x0000007e0a0a7812 */ /* 0x000fc600078ec0ff */
[----:B------:R-:W-:Y:S01]  /*b0d0*/  STL [R1+0xd0], R56 ;  /* 0x0000d03801007387 */ /* 0x000fe20000100800 */
[----:B-1----:R-:W-:Y:S02]  /*b0e0*/  MOV R22, UR13 ;  /* 0x0000000d00167c02 */ /* 0x002fe40008000f00 */
[----:B------:R-:W-:Y:S01]  /*b0f0*/  PRMT R47, RZ, 0x7610, R47 ;  /* 0x00007610ff2f7816 */ /* 0x000fe2000000002f */
[----:B------:R1:W-:Y:S01]  /*b100*/  STL [R1+0x1d0], R57 ;  /* 0x0001d03901007387 */ /* 0x0003e20000100800 */
[----:B------:R-:W-:Y:S02]  /*b110*/  LEA R22, R22, R10, 0x7 ;  /* 0x0000000a16167211 */ /* 0x000fe400078e38ff */
[----:B0-----:R-:W0:Y:S01]  /*b120*/  @P0 LDC.64 R10, c[0x0][0x3b0] ;  /* 0x0000ec00ff0a0b82 */ /* 0x001e220000000a00 */
[----:B------:R-:W-:Y:S02]  /*b130*/  PRMT R12, RZ, 0x7610, R12 ;  /* 0x00007610ff0c7816 */ /* 0x000fe4000000000c */
[----:B------:R-:W-:-:S02]  /*b140*/  PRMT R33, RZ, 0x7610, R33 ;  /* 0x00007610ff217816 */ /* 0x000fc40000000021 */
[----:B------:R-:W-:Y:S02]  /*b150*/  PRMT R32, RZ, 0x7610, R32 ;  /* 0x00007610ff207816 */ /* 0x000fe40000000020 */
[----:B------:R-:W-:Y:S02]  /*b160*/  PRMT R29, RZ, 0x7610, R29 ;  /* 0x00007610ff1d7816 */ /* 0x000fe4000000001d */
[----:B------:R-:W-:Y:S02]  /*b170*/  PRMT R15, RZ, 0x7610, R15 ;  /* 0x00007610ff0f7816 */ /* 0x000fe4000000000f */
[----:B------:R-:W-:Y:S02]  /*b180*/  PRMT R25, RZ, 0x7610, R25 ;  /* 0x00007610ff197816 */ /* 0x000fe40000000019 */
[----:B------:R-:W-:Y:S02]  /*b190*/  PRMT R24, RZ, 0x7610, R24 ;  /* 0x00007610ff187816 */ /* 0x000fe40000000018 */
[----:B------:R-:W-:Y:S01]  /*b1a0*/  PRMT R17, RZ, 0x7610, R17 ;  /* 0x00007610ff117816 */ /* 0x000fe20000000011 */
[----:B------:R0:W-:Y:S01]  /*b1b0*/  STL.S16 [R1+0x2fe], R13 ;  /* 0x0002fe0d01007387 */ /* 0x0001e20000100600 */
[----:B-1----:R-:W-:-:S02]  /*b1c0*/  PRMT R57, RZ, 0x7610, R57 ;  /* 0x00007610ff397816 */ /* 0x002fc40000000039 */
[----:B------:R-:W-:Y:S01]  /*b1d0*/  PRMT R56, RZ, 0x7610, R56 ;  /* 0x00007610ff387816 */ /* 0x000fe20000000038 */
[----:B------:R1:W-:Y:S01]  /*b1e0*/  STL.S16 [R1+0x306], R14 ;  /* 0x0003060e01007387 */ /* 0x0003e20000100600 */
[C---:B---3--:R-:W-:Y:S02]  /*b1f0*/  @!P4 PRMT R57, R68.reuse, 0x7610, R57 ;  /* 0x000076104439c816 */ /* 0x048fe40000000039 */
[----:B------:R-:W-:Y:S01]  /*b200*/  @!P4 PRMT R56, R68, 0x7632, R56 ;  /* 0x000076324438c816 */ /* 0x000fe20000000038 */
[----:B------:R3:W-:Y:S01]  /*b210*/  STL.S16 [R1+0x318], R16 ;  /* 0x0003181001007387 */ /* 0x0007e20000100600 */
[C---:B------:R-:W-:Y:S02]  /*b220*/  @!P4 PRMT R47, R69.reuse, 0x7610, R47 ;  /* 0x00007610452fc816 */ /* 0x040fe4000000002f */
[----:B------:R-:W-:Y:S01]  /*b230*/  @!P4 PRMT R12, R69, 0x7632, R12 ;  /* 0x00007632450cc816 */ /* 0x000fe2000000000c */
[----:B------:R-:W-:Y:S01]  /*b240*/  STL.S16 [R1+0x31e], R19 ;  /* 0x00031e1301007387 */ /* 0x000fe20000100600 */
[----:B------:R-:W-:-:S02]  /*b250*/  LOP3.LUT P4, RZ, R0, 0x8, RZ, 0xc0, !PT ;  /* 0x0000000800ff7812 */ /* 0x000fc4000788c0ff */
[C---:B------:R-:W-:Y:S01]  /*b260*/  @!P5 PRMT R25, R82.reuse, 0x7610, R25 ;  /* 0x000076105219d816 */ /* 0x040fe20000000019 */
[----:B------:R3:W-:Y:S01]  /*b270*/  STL.S16 [R1+0x324], R18 ;  /* 0x0003241201007387 */ /* 0x0007e20000100600 */
[----:B------:R-:W-:Y:S02]  /*b280*/  @!P5 PRMT R24, R82, 0x7632, R24 ;  /* 0x000076325218d816 */ /* 0x000fe40000000018 */
[----:B------:R-:W-:Y:S01]  /*b290*/  @!P5 PRMT R17, R83, 0x7632, R17 ;  /* 0x000076325311d816 */ /* 0x000fe20000000011 */
[----:B------:R-:W-:Y:S01]  /*b2a0*/  STL.S16 [R1+0x326], R21 ;  /* 0x0003261501007387 */ /* 0x000fe20000100600 */
[----:B------:R-:W-:Y:S01]  /*b2b0*/  LOP3.LUT P5, RZ, R2, 0x8000000, RZ, 0xc0, !PT ;  /* 0x0800000002ff7812 */ /* 0x000fe200078ac0ff */
[----:B0-----:R-:W-:Y:S02]  /*b2c0*/  @P0 IMAD.WIDE R10, R22, 0x2, R10 ;  /* 0x00000002160a0825 */ /* 0x001fe400078e020a */
[----:B------:R-:W-:Y:S02]  /*b2d0*/  STL.S16 [R1+0x32e], R20 ;  /* 0x00032e1401007387 */ /* 0x000fe40000100600 */
[----:B------:R-:W-:-:S02]  /*b2e0*/  @!P4 PRMT R33, R78, 0x7610, R33 ;  /* 0x000076104e21c816 */ /* 0x000fc40000000021 */
[----:B------:R-:W-:Y:S02]  /*b2f0*/  @!P4 PRMT R32, R78, 0x7632, R32 ;  /* 0x000076324e20c816 */ /* 0x000fe40000000020 */
[----:B------:R-:W-:Y:S01]  /*b300*/  PRMT R7, RZ, 0x7610, R7 ;  /* 0x00007610ff077816 */ /* 0x000fe20000000007 */
[----:B------:R-:W-:Y:S01]  /*b310*/  STL [R1+0xd8], R68 ;  /* 0x0000d84401007387 */ /* 0x000fe20000100800 */
[C---:B------:R-:W-:Y:S02]  /*b320*/  @!P4 PRMT R29, R79.reuse, 0x7610, R29 ;  /* 0x000076104f1dc816 */ /* 0x040fe4000000001d */
[----:B------:R-:W-:Y:S01]  /*b330*/  @!P4 PRMT R15, R79, 0x7632, R15 ;  /* 0x000076324f0fc816 */ /* 0x000fe2000000000f */
[----:B------:R0:W-:Y:S01]  /*b340*/  STL.S16 [R1+0x304], R12 ;  /* 0x0003040c01007387 */ /* 0x0001e20000100600 */
[----:B------:R-:W-:Y:S01]  /*b350*/  LOP3.LUT P4, RZ, R2, 0x20000000, RZ, 0xc0, !PT ;  /* 0x2000000002ff7812 */ /* 0x000fe2000788c0ff */
[----:B------:R-:W-:Y:S01]  /*b360*/  HFMA2 R13, -RZ, RZ, 0, 0 ;  /* 0x00000000ff0d7431 */ /* 0x000fe200000001ff */
[----:B------:R-:W-:Y:S01]  /*b370*/  MOV R0, RZ ;  /* 0x000000ff00007202 */ /* 0x000fe20000000f00 */
[----:B------:R0:W-:Y:S01]  /*b380*/  STL.S16 [R1+0x310], R15 ;  /* 0x0003100f01007387 */ /* 0x0001e20000100600 */
[----:B-1----:R-:W-:Y:S01]  /*b390*/  HFMA2 R14, -RZ, RZ, 0, 0 ;  /* 0x00000000ff0e7431 */ /* 0x002fe200000001ff */
[----:B---3--:R-:W-:-:S02]  /*b3a0*/  MOV R16, RZ ;  /* 0x000000ff00107202 */ /* 0x008fc40000000f00 */
[----:B------:R-:W-:Y:S01]  /*b3b0*/  CS2R R18, SRZ ;  /* 0x0000000000127805 */ /* 0x000fe2000001ff00 */
[----:B------:R1:W-:Y:S01]  /*b3c0*/  STL.S16 [R1+0x320], R17 ;  /* 0x0003201101007387 */ /* 0x0003e20000100600 */
[----:B------:R-:W-:Y:S02]  /*b3d0*/  MOV R2, RZ ;  /* 0x000000ff00027202 */ /* 0x000fe40000000f00 */
[----:B0-----:R-:W-:Y:S01]  /*b3e0*/  MOV R12, RZ ;  /* 0x000000ff000c7202 */ /* 0x001fe20000000f00 */
[----:B------:R-:W3:Y:S01]  /*b3f0*/  @P0 LDG.E.U16 R20, desc[UR10][R10.64] ;  /* 0x0000000a0a140981 */ /* 0x000ee2000c1e1500 */
[----:B------:R-:W-:-:S03]  /*b400*/  HFMA2 R15, -RZ, RZ, 0, 0 ;  /* 0x00000000ff0f7431 */ /* 0x000fc600000001ff */
[----:B------:R0:W3:Y:S01]  /*b410*/  @P0 LDG.E.U16 R21, desc[UR10][R10.64+0x2] ;  /* 0x0000020a0a150981 */ /* 0x0000e2000c1e1500 */
[----:B-1----:R-:W-:-:S03]  /*b420*/  HFMA2 R17, -RZ, RZ, 0, 0 ;  /* 0x00000000ff117431 */ /* 0x002fc600000001ff */
[----:B------:R-:W3:Y:S04]  /*b430*/  @!P2 LDG.E R12, desc[UR10][R50.64] ;  /* 0x0000000a320ca981 */ /* 0x000ee8000c1e1900 */
[----:B------:R-:W3:Y:S01]  /*b440*/  @!P3 LDG.E R14, desc[UR10][R72.64] ;  /* 0x0000000a480eb981 */ /* 0x000ee2000c1e1900 */
[----:B0-----:R-:W0:Y:S03]  /*b450*/  LDC.64 R10, c[0x0][0x3a8] ;  /* 0x0000ea00ff0a7b82 */ /* 0x001e260000000a00 */
[----:B------:R-:W3:Y:S04]  /*b460*/  @!P3 LDG.E R0, desc[UR10][R76.64] ;  /* 0x0000000a4c00b981 */ /* 0x000ee8000c1e1900 */
[----:B------:R-:W3:Y:S04]  /*b470*/  @!P4 LDG.E R15, desc[UR10][R30.64] ;  /* 0x0000000a1e0fc981 */ /* 0x000ee8000c1e1900 */
[----:B------:R-:W3:Y:S04]  /*b480*/  @!P4 LDG.E R16, desc[UR10][R36.64] ;  /* 0x0000000a2410c981 */ /* 0x000ee8000c1e1900 */
[----:B------:R-:W3:Y:S04]  /*b490*/  @!P5 LDG.E R17, desc[UR10][R38.64] ;  /* 0x0000000a2611d981 */ /* 0x000ee8000c1e1900 */
[----:B------:R-:W3:Y:S04]  /*b4a0*/  @!P5 LDG.E R2, desc[UR10][R44.64] ;  /* 0x0000000a2c02d981 */ /* 0x000ee8000c1e1900 */
[----:B------:R-:W3:Y:S04]  /*b4b0*/  @!P6 LDG.E R18, desc[UR10][R48.64] ;  /* 0x0000000a3012e981 */ /* 0x000ee8000c1e1900 */
[----:B------:R-:W3:Y:S01]  /*b4c0*/  @!P6 LDG.E R19, desc[UR10][R52.64] ;  /* 0x0000000a3413e981 */ /* 0x000ee2000c1e1900 */
[----:B0-----:R-:W-:Y:S01]  /*b4d0*/  IMAD.WIDE R10, R22, 0x2, R10 ;  /* 0x00000002160a7825 */ /* 0x001fe200078e020a */
[----:B------:R-:W-:-:S02]  /*b4e0*/  @!P1 PRMT R7, R59, 0x7610, R7 ;  /* 0x000076103b079816 */ /* 0x000fc40000000007 */
[----:B------:R-:W-:Y:S04]  /*b4f0*/  STL.S16 [R1+0x2ea], R57 ;  /* 0x0002ea3901007387 */ /* 0x000fe80000100600 */
[----:B------:R-:W3:Y:S04]  /*b500*/  LDG.E.U16 R22, desc[UR10][R10.64] ;  /* 0x0000000a0a167981 */ /* 0x000ee8000c1e1500 */
[----:B------:R-:W-:Y:S04]  /*b510*/  STL.S16 [R1+0x2f2], R56 ;  /* 0x0002f23801007387 */ /* 0x000fe80000100600 */
[----:B------:R-:W-:Y:S04]  /*b520*/  STL.S16 [R1+0x2f4], R47 ;  /* 0x0002f42f01007387 */ /* 0x000fe80000100600 */
[----:B------:R0:W3:Y:S04]  /*b530*/  LDG.E.U16 R10, desc[UR10][R10.64+0x2] ;  /* 0x0000020a0a0a7981 */ /* 0x0000e8000c1e1500 */
[----:B------:R-:W-:Y:S04]  /*b540*/  STL.S16 [R1+0x230], R46 ;  /* 0x0002302e01007387 */ /* 0x000fe80000100600 */
[----:B------:R-:W-:Y:S04]  /*b550*/  STL.S16 [R1+0x2fa], R43 ;  /* 0x0002fa2b01007387 */ /* 0x000fe80000100600 */
[----:B------:R1:W-:Y:S04]  /*b560*/  STL [R1+0x1d8], R69 ;  /* 0x0001d84501007387 */ /* 0x0003e80000100800 */
[----:B------:R0:W-:Y:S04]  /*b570*/  STL.S16 [R1+0x2fc], R42 ;  /* 0x0002fc2a01007387 */ /* 0x0001e80000100600 */
[----:B------:R-:W-:Y:S04]  /*b580*/  STL.S16 [R1+0x2f8], R41 ;  /* 0x0002f82901007387 */ /* 0x000fe80000100600 */
[----:B------:R-:W-:Y:S04]  /*b590*/  STL.S16 [R1+0x300], R40 ;  /* 0x0003002801007387 */ /* 0x000fe80000100600 */
[----:B------:R-:W-:Y:S04]  /*b5a0*/  STL.S16 [R1+0x302], R35 ;  /* 0x0003022301007387 */ /* 0x000fe80000100600 */
[----:B------:R-:W-:Y:S04]  /*b5b0*/  STL.S16 [R1+0x30e], R34 ;  /* 0x00030e2201007387 */ /* 0x000fe80000100600 */
[----:B------:R0:W-:Y:S04]  /*b5c0*/  STL.S16 [R1+0x232], R33 ;  /* 0x0002322101007387 */ /* 0x0001e80000100600 */
[----:B--2---:R-:W2:Y:S04]  /*b5d0*/  @!P2 LDG.E R13, desc[UR10][R66.64] ;  /* 0x0000000a420da981 */ /* 0x004ea8000c1e1900 */
[----:B------:R0:W-:Y:S04]  /*b5e0*/  STL.S16 [R1+0x30a], R32 ;  /* 0x00030a2001007387 */ /* 0x0001e80000100600 */
[----:B------:R-:W-:Y:S04]  /*b5f0*/  STL.S16 [R1+0x30c], R29 ;  /* 0x00030c1d01007387 */ /* 0x000fe80000100600 */
[----:B------:R0:W-:Y:S04]  /*b600*/  STL.S16 [R1+0x312], R27 ;  /* 0x0003121b01007387 */ /* 0x0001e80000100600 */
[----:B------:R0:W-:Y:S04]  /*b610*/  STL.S16 [R1+0x314], R26 ;  /* 0x0003141a01007387 */ /* 0x0001e80000100600 */
[----:B------:R0:W-:Y:S04]  /*b620*/  STL.S16 [R1+0x316], R25 ;  /* 0x0003161901007387 */ /* 0x0001e80000100600 */
[----:B------:R0:W-:Y:S04]  /*b630*/  STL.S16 [R1+0x31a], R24 ;  /* 0x00031a1801007387 */ /* 0x0001e80000100600 */
[----:B------:R-:W-:Y:S04]  /*b640*/  STL [R1+0xe4], R78 ;  /* 0x0000e44e01007387 */ /* 0x000fe80000100800 */
[----:B------:R-:W-:Y:S04]  /*b650*/  STL [R1+0x1e4], R79 ;  /* 0x0001e44f01007387 */ /* 0x000fe80000100800 */
[----:B------:R4:W-:Y:S04]  /*b660*/  STL [R1+0xe8], R80 ;  /* 0x0000e85001007387 */ /* 0x0009e80000100800 */
[----:B------:R4:W-:Y:S04]  /*b670*/  STL [R1+0x1e8], R81 ;  /* 0x0001e85101007387 */ /* 0x0009e80000100800 */
[----:B------:R4:W-:Y:S04]  /*b680*/  STL [R1+0xec], R82 ;  /* 0x0000ec5201007387 */ /* 0x0009e80000100800 */
[----:B------:R4:W-:Y:S04]  /*b690*/  STL [R1+0x1ec], R83 ;  /* 0x0001ec5301007387 */ /* 0x0009e80000100800 */
[----:B------:R4:W-:Y:S04]  /*b6a0*/  STL [R1+0xf0], R84 ;  /* 0x0000f05401007387 */ /* 0x0009e80000100800 */
[----:B------:R4:W-:Y:S04]  /*b6b0*/  STL.S16 [R1+0x32c], R7 ;  /* 0x00032c0701007387 */ /* 0x0009e80000100600 */
        /* <DEDUP_REMOVED lines=27> */
[----:B----4-:R1:W5:Y:S04]  /*b870*/  LDL.S16 R80, [R1+0x2b6] ;  /* 0x0002b60001507983 */ /* 0x0103680000100600 */
[----:B------:R1:W5:Y:S04]  /*b880*/  LDL.S16 R78, [R1+0x2dc] ;  /* 0x0002dc00014e7983 */ /* 0x0003680000100600 */
[----:B------:R1:W5:Y:S04]  /*b890*/  LDL.S16 R79, [R1+0x2e0] ;  /* 0x0002e000014f7983 */ /* 0x0003680000100600 */
[----:B------:R1:W5:Y:S04]  /*b8a0*/  LDL.S16 R81, [R1+0x2da] ;  /* 0x0002da0001517983 */ /* 0x0003680000100600 */
[----:B------:R1:W5:Y:S04]  /*b8b0*/  LDL.S16 R82, [R1+0x2d4] ;  /* 0x0002d40001527983 */ /* 0x0003680000100600 */
[----:B------:R1:W5:Y:S04]  /*b8c0*/  LDL.S16 R83, [R1+0x2d8] ;  /* 0x0002d80001537983 */ /* 0x0003680000100600 */
[----:B------:R1:W5:Y:S04]  /*b8d0*/  LDL.S16 R84, [R1+0x2ae] ;  /* 0x0002ae0001547983 */ /* 0x0003680000100600 */
[----:B------:R1:W5:Y:S01]  /*b8e0*/  LDL.LU R7, [R1+0x364] ;  /* 0x0003640001077983 */ /* 0x0003620000300800 */
[----:B------:R-:W-:-:S02]  /*b8f0*/  R2UR UR16, R8 ;  /* 0x00000000081072ca */ /* 0x000fc400000e0000 */
[----:B------:R-:W-:Y:S01]  /*b900*/  PRMT R11, RZ, 0x7610, R11 ;  /* 0x00007610ff0b7816 */ /* 0x000fe2000000000b */
[----:B------:R0:W-:Y:S03]  /*b910*/  STL [R1+0xf4], R55 ;  /* 0x0000f43701007387 */ /* 0x0001e60000100800 */
[----:B------:R-:W-:Y:S01]  /*b920*/  @!P1 PRMT R11, R3, 0x7610, R11 ;  /* 0x00007610030b9816 */ /* 0x000fe2000000000b */
[----:B------:R4:W-:Y:S01]  /*b930*/  STL [R1+0x1f8], R3 ;  /* 0x0001f80301007387 */ /* 0x0009e20000100800 */
[----:B0-----:R-:W-:-:S04]  /*b940*/  PRMT R55, RZ, 0x7610, R55 ;  /* 0x00007610ff377816 */ /* 0x001fc80000000037 */
[----:B------:R-:W-:Y:S02]  /*b950*/  @!P1 PRMT R55, R3, 0x7632, R55 ;  /* 0x0000763203379816 */ /* 0x000fe40000000037 */
[----:B----4-:R-:W-:-:S05]  /*b960*/  MOV R3, UR16 ;  /* 0x0000001000037c02 */ /* 0x010fca0008000f00 */
[----:B------:R-:W-:-:S05]  /*b970*/  FFMA.FTZ R3, -R3, UR16, R9 ;  /* 0x0000001003037c23 */ /* 0x000fca0008010109 */
[----:B------:R-:W-:-:S13]  /*b980*/  FSETP.GTU.FTZ.AND P1, PT, R3, RZ, PT ;  /* 0x000000ff0300720b */ /* 0x000fda0003f3c000 */
[----:B------:R-:W-:-:S05]  /*b990*/  VOTEU.ANY UP0, P1 ;  /* 0x0000000000ff7886 */ /* 0x000fca0000800100 */
[----:B------:R-:W0:Y:S01]  /*b9a0*/  @UP0 LDCU UR5, c[0x0][0x3c0] ;  /* 0x00007800ff0507ac */ /* 0x000e220008000800 */
[----:B------:R-:W-:Y:S01]  /*b9b0*/  PLOP3.LUT P1, PT, PT, PT, UP0, 0x80, 0x8 ;  /* 0x000000000008781c */ /* 0x000fe20003f2f008 */
[----:B------:R4:W-:Y:S01]  /*b9c0*/  STL [R1+0xdc], R74 ;  /* 0x0000dc4a01007387 */ /* 0x0009e20000100800 */
[----:B------:R-:W-:Y:S02]  /*b9d0*/  PRMT R76, RZ, 0x7610, R76 ;  /* 0x00007610ff4c7816 */ /* 0x000fe4000000004c */
[----:B------:R-:W-:Y:S01]  /*b9e0*/  PRMT R53, RZ, 0x7610, R53 ;  /* 0x00007610ff357816 */ /* 0x000fe20000000035 */
[----:B------:R-:W-:Y:S01]  /*b9f0*/  STL [R1+0x1dc], R70 ;  /* 0x0001dc4601007387 */ /* 0x000fe20000100800 */
[----:B------:R-:W-:Y:S02]  /*ba00*/  PRMT R52, RZ, 0x7610, R52 ;  /* 0x00007610ff347816 */ /* 0x000fe40000000034 */
[----:B------:R-:W-:Y:S01]  /*ba10*/  PRMT R48, RZ, 0x7610, R48 ;  /* 0x00007610ff307816 */ /* 0x000fe20000000030 */
[----:B------:R1:W-:Y:S01]  /*ba20*/  STL [R1+0xe0], R71 ;  /* 0x0000e04701007387 */ /* 0x0003e20000100800 */
[----:B------:R-:W-:-:S02]  /*ba30*/  PRMT R49, RZ, 0x7610, R49 ;  /* 0x00007610ff317816 */ /* 0x000fc40000000031 */
[----:B----4-:R-:W-:Y:S01]  /*ba40*/  PRMT R74, RZ, 0x7610, R74 ;  /* 0x00007610ff4a7816 */ /* 0x010fe2000000004a */
[----:B------:R4:W-:Y:S01]  /*ba50*/  STL [R1+0x1e0], R75 ;  /* 0x0001e04b01007387 */ /* 0x0009e20000100800 */
[----:B0-----:R-:W-:-:S03]  /*ba60*/  @P1 FADD.FTZ R3, R3, UR5 ;  /* 0x0000000503031e21 */ /* 0x001fc60008010000 */
[----:B------:R0:W-:Y:S01]  /*ba70*/  STL [R1+0x1f0], R54 ;  /* 0x0001f03601007387 */ /* 0x0001e20000100800 */
[----:B-1----:R-:W-:Y:S02]  /*ba80*/  PRMT R71, RZ, 0x7610, R71 ;  /* 0x00007610ff477816 */ /* 0x002fe40000000047 */
[----:B------:R-:W-:Y:S01]  /*ba90*/  PRMT R70, RZ, 0x7610, R70 ;  /* 0x00007610ff467816 */ /* 0x000fe20000000046 */
[----:B------:R1:W-:Y:S01]  /*baa0*/  STL [R1+0x1f4], R58 ;  /* 0x0001f43a01007387 */ /* 0x0003e20000100800 */
[----:B----4-:R-:W-:Y:S01]  /*bab0*/  PRMT R75, RZ, 0x7610, R75 ;  /* 0x00007610ff4b7816 */ /* 0x010fe2000000004b */
[----:B------:R-:W4:Y:S01]  /*bac0*/  @P1 MUFU.RSQ R3, R3 ;  /* 0x0000000300031308 */ /* 0x000f220000001400 */
[----:B------:R-:W-:Y:S02]  /*bad0*/  PRMT R45, RZ, 0x7610, R45 ;  /* 0x00007610ff2d7816 */ /* 0x000fe4000000002d */
[----:B------:R-:W-:Y:S02]  /*bae0*/  PRMT R44, RZ, 0x7610, R44 ;  /* 0x00007610ff2c7816 */ /* 0x000fe4000000002c */
[----:B0-----:R-:W-:-:S02]  /*baf0*/  PRMT R54, RZ, 0x7610, R54 ;  /* 0x00007610ff367816 */ /* 0x001fc40000000036 */
[----:B------:R-:W-:Y:S02]  /*bb00*/  PRMT R38, RZ, 0x7610, R38 ;  /* 0x00007610ff267816 */ /* 0x000fe40000000026 */
[----:B-1----:R-:W-:Y:S02]  /*bb10*/  PRMT R58, RZ, 0x7610, R58 ;  /* 0x00007610ff3a7816 */ /* 0x002fe4000000003a */
[----:B------:R-:W-:Y:S02]  /*bb20*/  PRMT R39, RZ, 0x7610, R39 ;  /* 0x00007610ff277816 */ /* 0x000fe40000000027 */
[----:B------:R-:W-:Y:S02]  /*bb30*/  PRMT R37, RZ, 0x7610, R37 ;  /* 0x00007610ff257816 */ /* 0x000fe40000000025 */
[----:B------:R-:W-:Y:S02]  /*bb40*/  PRMT R36, RZ, 0x7610, R36 ;  /* 0x00007610ff247816 */ /* 0x000fe40000000024 */
[----:B------:R-:W-:-:S02]  /*bb50*/  PRMT R30, RZ, 0x7610, R30 ;  /* 0x00007610ff1e7816 */ /* 0x000fc4000000001e */
[----:B------:R-:W-:Y:S02]  /*bb60*/  PRMT R31, RZ, 0x7610, R31 ;  /* 0x00007610ff1f7816 */ /* 0x000fe4000000001f */
[----:B------:R-:W-:Y:S02]  /*bb70*/  PRMT R23, RZ, 0x7610, R23 ;  /* 0x00007610ff177816 */ /* 0x000fe40000000017 */
[C---:B---3--:R-:W-:Y:S02]  /*bb80*/  @!P2 PRMT R54, R12.reuse, 0x7610, R54 ;  /* 0x000076100c36a816 */ /* 0x048fe40000000036 */
[----:B------:R-:W-:Y:S02]  /*bb90*/  @!P2 PRMT R75, R12, 0x7632, R75 ;  /* 0x000076320c4ba816 */ /* 0x000fe4000000004b */
[C---:B------:R-:W-:Y:S02]  /*bba0*/  @!P3 PRMT R74, R14.reuse, 0x7610, R74 ;  /* 0x000076100e4ab816 */ /* 0x040fe4000000004a */
[----:B------:R-:W-:-:S02]  /*bbb0*/  @!P3 PRMT R71, R14, 0x7632, R71 ;  /* 0x000076320e47b816 */ /* 0x000fc40000000047 */
        /* <DEDUP_REMOVED lines=15> */
[----:B------:R-:W-:Y:S01]  /*bcb0*/  @!P6 PRMT R23, R19, 0x7632, R23 ;  /* 0x000076321317e816 */ /* 0x000fe20000000017 */
[----:B------:R-:W-:Y:S04]  /*bcc0*/  STL [R1+0xf8], R59 ;  /* 0x0000f83b01007387 */ /* 0x000fe80000100800 */
[----:B------:R-:W-:Y:S04]  /*bcd0*/  STL.S16 [R1+0x330], R11 ;  /* 0x0003300b01007387 */ /* 0x000fe80000100600 */
[----:B------:R-:W-:Y:S04]  /*bce0*/  STL.S16 [R1+0x336], R55 ;  /* 0x0003363701007387 */ /* 0x000fe80000100600 */
        /* <DEDUP_REMOVED lines=27> */
[----:B------:R-:W-:Y:S01]  /*bea0*/  STL.S16 [R1+0x35e], R23 ;  /* 0x00035e1701007387 */ /* 0x000fe20000100600 */
[----:B------:R-:W-:Y:S01]  /*beb0*/  UISETP.NE.AND UP1, UPT, UR6, URZ, UPT ;  /* 0x000000ff0600728c */ /* 0x000fe2000bf25270 */
[----:B----4-:R-:W-:-:S02]  /*bec0*/  @P1 R2UR UR5, R3 ;  /* 0x00000000030512ca */ /* 0x010fc400000e0000 */
[----:B------:R0:W-:Y:S01]  /*bed0*/  STL [R1+0x200], R0 ;  /* 0x0002000001007387 */ /* 0x0001e20000100800 */
[----:B------:R-:W-:-:S03]  /*bee0*/  SHF.L.U32 R3, R22, 0x10, RZ ;  /* 0x0000001016037819 */ /* 0x000fc600000006ff */
[----:B------:R1:W-:Y:S01]  /*bef0*/  STL [R1+0x208], R2 ;  /* 0x0002080201007387 */ /* 0x0003e20000100800 */
[----:B------:R-:W-:Y:S01]  /*bf00*/  SHF.L.U32 R9, R10, 0x10, RZ ;  /* 0x000000100a097819 */ /* 0x000fe200000006ff */
[----:B------:R-:W-:Y:S01]  /*bf10*/  UMOV UR17, 0x3f800000 ;  /* 0x3f80000000117882 */ /* 0x000fe20000000000 */
[----:B0-----:R-:W-:Y:S01]  /*bf20*/  HFMA2 R0, -RZ, RZ, 0, 0 ;  /* 0x00000000ff007431 */ /* 0x001fe200000001ff */
[----:B------:R-:W-:Y:S02]  /*bf30*/  @P0 SHF.L.U32 R0, R20, 0x10, RZ ;  /* 0x0000001014000819 */ /* 0x000fe400000006ff */
[----:B-1----:R-:W-:Y:S02]  /*bf40*/  MOV R2, RZ ;  /* 0x000000ff00027202 */ /* 0x002fe40000000f00 */
[----:B------:R-:W-:Y:S01]  /*bf50*/  @P0 SHF.L.U32 R2, R21, 0x10, RZ ;  /* 0x0000001015020819 */ /* 0x000fe200000006ff */
[----:B------:R-:W-:Y:S01]  /*bf60*/  @UP0 UMOV UR17, UR5 ;  /* 0x0000000500110c82 */ /* 0x000fe20008000000 */
[----:B------:R-:W-:Y:S05]  /*bf70*/  BRA.U UP1, `(.L_x_976) ;  /* 0x0000004d01b07547 */ /* 0x000fea000b800000 */
[----:B-----5:R-:W-:Y:S01]  /*bf80*/  HADD2.F32 R11, -RZ, R72.H0_H0 ;  /* 0x20000048ff0b7230 */ /* 0x020fe20000004100 */
[----:B------:R-:W2:Y:S01]  /*bf90*/  LDL.S16 R21, [R1+0x254] ;  /* 0x0002540001157983 */ /* 0x000ea20000100600 */
        /* <DEDUP_REMOVED lines=24> */
[----:B------:R-:W3:Y:S03]  /*c120*/  LDL.S16 R59, [R1+0x244] ;  /* 0x00024400013b7983 */ /* 0x000ee60000100600 */
[----:B------:R-:W-:Y:S01]  /*c130*/  FFMA.FTZ R14, R16, R13, R14 ;  /* 0x0000000d100e7223 */ /* 0x000fe2000001000e */
[----:B------:R-:W-:-:S02]  /*c140*/  HADD2.F32 R16, -RZ, R57.H0_H0 ;  /* 0x20000039ff107230 */ /* 0x000fc40000004100 */
[----:B------:R-:W-:Y:S01]  /*c150*/  FADD.FTZ R8, RZ, R8 ;  /* 0x00000008ff087221 */ /* 0x000fe20000010000 */
[----:B------:R-:W-:Y:S01]  /*c160*/  FADD.FTZ R15, R15, R13 ;  /* 0x0000000d0f0f7221 */ /* 0x000fe20000010000 */
[----:B------:R-:W4:Y:S01]  /*c170*/  LDL.S16 R20, [R1+0x250] ;  /* 0x0002500001147983 */ /* 0x000f220000100600 */
[----:B------:R-:W-:Y:S01]  /*c180*/  FADD.FTZ R16, R16, -UR16 ;  /* 0x8000001010107e21 */ /* 0x000fe20008010000 */
[----:B------:R-:W-:Y:S02]  /*c190*/  HADD2.F32 R13, -RZ, R51.H0_H0 ;  /* 0x20000033ff0d7230 */ /* 0x000fe40000004100 */
[----:B------:R-:W4:Y:S01]  /*c1a0*/  LDL.LU.S16 R19, [R1+0x246] ;  /* 0x0002460001137983 */ /* 0x000f220000300600 */
[----:B------:R-:W-:Y:S01]  /*c1b0*/  FMUL.FTZ R16, R16, UR17 ;  /* 0x0000001110107c20 */ /* 0x000fe20008410000 */
[C---:B------:R-:W-:Y:S02]  /*c1c0*/  FADD.FTZ R8, R17.reuse, R8 ;  /* 0x0000000811087221 */ /* 0x040fe40000010000 */
[----:B------:R-:W4:Y:S01]  /*c1d0*/  LDL.S16 R18, [R1+0x240] ;  /* 0x0002400001127983 */ /* 0x000f220000100600 */
[----:B------:R-:W-:Y:S01]  /*c1e0*/  FFMA.FTZ R12, R17, R16, R12 ;  /* 0x00000010110c7223 */ /* 0x000fe2000001000c */
[----:B------:R-:W-:Y:S01]  /*c1f0*/  FMUL.FTZ R17, R9, R17 ;  /* 0x0000001109117220 */ /* 0x000fe20000410000 */
[----:B------:R-:W-:Y:S01]  /*c200*/  FADD.FTZ R13, R13, -UR16 ;  /* 0x800000100d0d7e21 */ /* 0x000fe20008010000 */
[----:B------:R-:W4:Y:S02]  /*c210*/  LDL.LU.S16 R22, [R1+0x242] ;  /* 0x0002420001167983 */ /* 0x000f240000300600 */
[----:B------:R-:W-:Y:S01]  /*c220*/  FFMA.FTZ R14, R16, R17, R14 ;  /* 0x00000011100e7223 */ /* 0x000fe2000001000e */
[----:B------:R-:W-:-:S02]  /*c230*/  HADD2.F32 R16, -RZ, R50.H0_H0 ;  /* 0x20000032ff107230 */ /* 0x000fc40000004100 */
[----:B------:R-:W-:Y:S01]  /*c240*/  FMUL.FTZ R13, R13, UR17 ;  /* 0x000000110d0d7c20 */ /* 0x000fe20008410000 */
[----:B------:R-:W4:Y:S02]  /*c250*/  LDL.S16 R72, [R1+0x262] ;  /* 0x0002620001487983 */ /* 0x000f240000100600 */
[----:B------:R-:W-:Y:S01]  /*c260*/  FADD.FTZ R10, R10, R16 ;  /* 0x000000100a0a7221 */ /* 0x000fe20000010000 */
[----:B------:R-:W-:Y:S01]  /*c270*/  FFMA.FTZ R11, R16, R13, R11 ;  /* 0x0000000d100b7223 */ /* 0x000fe2000001000b */
[----:B------:R-:W-:Y:S01]  /*c280*/  FMUL.FTZ R16, R3, R16 ;  /* 0x0000001003107220 */ /* 0x000fe20000410000 */
[----:B------:R-:W4:Y:S03]  /*c290*/  LDL.S16 R69, [R1+0x264] ;  /* 0x0002640001457983 */ /* 0x000f260000100600 */
[----:B------:R-:W-:Y:S01]  /*c2a0*/  FFMA.FTZ R14, R13, R16, R14 ;  /* 0x000000100d0e7223 */ /* 0x000fe2000001000e */
[----:B------:R-:W-:-:S02]  /*c2b0*/  HADD2.F32 R13, -RZ, R47.H0_H0 ;  /* 0x2000002fff0d7230 */ /* 0x000fc40000004100 */
[----:B------:R-:W-:Y:S01]  /*c2c0*/  FADD.FTZ R15, R17, R15 ;  /* 0x0000000f110f7221 */ /* 0x000fe20000010000 */
[----:B------:R-:W-:Y:S01]  /*c2d0*/  HADD2.F32 R17, -RZ, R43.H0_H0 ;  /* 0x2000002bff117230 */ /* 0x000fe20000004100 */
[----:B------:R-:W4:Y:S01]  /*c2e0*/  LDL.S16 R68, [R1+0x29c] ;  /* 0x00029c0001447983 */ /* 0x000f220000100600 */
[----:B------:R-:W-:-:S03]  /*c2f0*/  FADD.FTZ R13, R13, -UR16 ;  /* 0x800000100d0d7e21 */ /* 0x000fc60008010000 */
[----:B------:R-:W4:Y:S01]  /*c300*/  LDL.LU.S16 R73, [R1+0x298] ;  /* 0x0002980001497983 */ /* 0x000f220000300600 */
[----:B------:R-:W-:Y:S01]  /*c310*/  FMUL.FTZ R13, R13, UR17 ;  /* 0x000000110d0d7c20 */ /* 0x000fe20008410000 */
[----:B------:R-:W-:Y:S02]  /*c320*/  FADD.FTZ R8, R8, R17 ;  /* 0x0000001108087221 */ /* 0x000fe40000010000 */
[----:B------:R-:W4:Y:S01]  /*c330*/  LDL.S16 R66, [R1+0x2c8] ;  /* 0x0002c80001427983 */ /* 0x000f220000100600 */
[----:B------:R-:W-:Y:S01]  /*c340*/  FFMA.FTZ R12, R17, R13, R12 ;  /* 0x0000000d110c7223 */ /* 0x000fe2000001000c */
[----:B------:R-:W-:Y:S02]  /*c350*/  FMUL.FTZ R17, R9, R17 ;  /* 0x0000001109117220 */ /* 0x000fe40000410000 */
[----:B------:R-:W4:Y:S02]  /*c360*/  LDL.S16 R67, [R1+0x2ce] ;  /* 0x0002ce0001437983 */ /* 0x000f240000100600 */
[----:B------:R-:W-:Y:S01]  /*c370*/  FFMA.FTZ R14, R13, R17, R14 ;  /* 0x000000110d0e7223 */ /* 0x000fe2000001000e */
[----:B------:R-:W-:-:S02]  /*c380*/  HADD2.F32 R13, -RZ, R42.H0_H0 ;  /* 0x2000002aff0d7230 */ /* 0x000fc40000004100 */
[----:B------:R-:W-:Y:S01]  /*c390*/  FADD.FTZ R15, R15, R16 ;  /* 0x000000100f0f7221 */ /* 0x000fe20000010000 */
[----:B------:R-:W-:Y:S01]  /*c3a0*/  HADD2.F32 R16, -RZ, R33.H0_H0 ;  /* 0x20000021ff107230 */ /* 0x000fe20000004100 */
[----:B------:R-:W4:Y:S01]  /*c3b0*/  LDL.LU.S16 R57, [R1+0x2c4] ;  /* 0x0002c40001397983 */ /* 0x000f220000300600 */
        /* <DEDUP_REMOVED lines=44> */
[----:B------:R-:W-:Y:S02]  /*c680*/  HADD2.F32 R17, -RZ, R125.H1_H1 ;  /* 0x3000007dff117230 */ /* 0x000fe40000004100 */
[----:B------:R-:W-:-:S04]  /*c690*/  FADD.FTZ R13, R13, -UR16 ;  /* 0x800000100d0d7e21 */ /* 0x000fc80008010000 */
[----:B------:R-:W-:Y:S01]  /*c6a0*/  FMUL.FTZ R13, R13, UR17 ;  /* 0x000000110d0d7c20 */ /* 0x000fe20008410000 */
[----:B------:R-:W-:-:S03]  /*c6b0*/  FADD.FTZ R8, R8, R17 ;  /* 0x0000001108087221 */ /* 0x000fc60000010000 */
[----:B------:R-:W-:Y:S01]  /*c6c0*/  FFMA.FTZ R12, R17, R13, R12 ;  /* 0x0000000d110c7223 */ /* 0x000fe2000001000c */
[----:B------:R-:W-:-:S04]  /*c6d0*/  FMUL.FTZ R17, R9, R17 ;  /* 0x0000001109117220 */ /* 0x000fc80000410000 */
[----:B------:R-:W-:Y:S01]  /*c6e0*/  FFMA.FTZ R14, R13, R17, R14 ;  /* 0x000000110d0e7223 */ /* 0x000fe2000001000e */
[----:B------:R-:W-:Y:S02]  /*c6f0*/  HADD2.F32 R13, -RZ, R34.H0_H0 ;  /* 0x20000022ff0d7230 */ /* 0x000fe40000004100 */
[----:B------:R-:W-:-:S03]  /*c700*/  HADD2.F32 R125, -RZ, R125.H0_H0 ;  /* 0x2000007dff7d7230 */ /* 0x000fc60000004100 */
        /* <DEDUP_REMOVED lines=9> */
[----:B------:R-:W-:Y:S01]  /*c7a0*/  FADD.FTZ R13, R13, -UR16 ;  /* 0x800000100d0d7e21 */ /* 0x000fe20008010000 */
[----:B------:R-:W-:Y:S01]  /*c7b0*/  FADD.FTZ R15, R17, R15 ;  /* 0x0000000f110f7221 */ /* 0x000fe20000010000 */
[----:B------:R-:W-:Y:S02]  /*c7c0*/  HADD2.F32 R17, -RZ, R28.H0_H0 ;  /* 0x2000001cff117230 */ /* 0x000fe40000004100 */
[----:B------:R-:W-:Y:S01]  /*c7d0*/  FMUL.FTZ R13, R13, UR17 ;  /* 0x000000110d0d7c20 */ /* 0x000fe20008410000 */
[----:B------:R-:W-:-:S03]  /*c7e0*/  FADD.FTZ R8, R8, R16 ;  /* 0x0000001008087221 */ /* 0x000fc60000010000 */
[----:B------:R-:W-:Y:S01]  /*c7f0*/  FFMA.FTZ R12, R16, R13, R12 ;  /* 0x0000000d100c7223 */ /* 0x000fe2000001000c */
[----:B------:R-:W-:Y:S01]  /*c800*/  FMUL.FTZ R16, R9, R16 ;  /* 0x0000001009107220 */ /* 0x000fe20000410000 */
[----:B------:R-:W-:Y:S01]  /*c810*/  FADD.FTZ R17, R17, -UR16 ;  /* 0x8000001011117e21 */ /* 0x000fe20008010000 */
[----:B------:R-:W-:Y:S02]  /*c820*/  FADD.FTZ R15, R15, R125 ;  /* 0x0000007d0f0f7221 */ /* 0x000fe40000010000 */
[----:B------:R-:W-:Y:S01]  /*c830*/  FFMA.FTZ R14, R13, R16, R14 ;  /* 0x000000100d0e7223 */ /* 0x000fe2000001000e */
[----:B------:R-:W-:Y:S02]  /*c840*/  HADD2.F32 R13, -RZ, R121.H1_H1 ;  /* 0x30000079ff0d7230 */ /* 0x000fe40000004100 */
[----:B------:R-:W-:Y:S01]  /*c850*/  FMUL.FTZ R17, R17, UR17 ;  /* 0x0000001111117c20 */ /* 0x000fe20008410000 */
[----:B------:R-:W-:Y:S01]  /*c860*/  FADD.FTZ R15, R16, R15 ;  /* 0x0000000f100f7221 */ /* 0x000fe20000010000 */
[----:B------:R-:W-:-:S02]  /*c870*/  HADD2.F32 R16, -RZ, R29.H0_H0 ;  /* 0x2000001dff107230 */ /* 0x000fc40000004100 */
        /* <DEDUP_REMOVED lines=8> */
[----:B------:R-:W-:Y:S02]  /*c900*/  HADD2.F32 R124, -RZ, R124.H1_H1 ;  /* 0x3000007cff7c7230 */ /* 0x000fe40000004100 */
[----:B------:R-:W-:Y:S02]  /*c910*/  HADD2.F32 R13, -RZ, R120.H0_H0 ;  /* 0x20000078ff0d7230 */ /* 0x000fe40000004100 */
[----:B------:R-:W-:Y:S01]  /*c920*/  FADD.FTZ R8, R8, R17 ;  /* 0x0000001108087221 */ /* 0x000fe20000010000 */
[----:B------:R-:W-:Y:S01]  /*c930*/  FFMA.FTZ R12, R17, R16, R12 ;  /* 0x00000010110c7223 */ /* 0x000fe2000001000c */
[----:B------:R-:W-:Y:S01]  /*c940*/  FMUL.FTZ R17, R9, R17 ;  /* 0x0000001109117220 */ /* 0x000fe20000410000 */
[----:B------:R-:W-:-:S02]  /*c950*/  HADD2.F32 R121, -RZ, R121.H0_H0 ;  /* 0x20000079ff797230 */ /* 0x000fc40000004100 */
[----:B------:R-:W-:Y:S01]  /*c960*/  FADD.FTZ R124, R124, -UR16 ;  /* 0x800000107c7c7e21 */ /* 0x000fe20008010000 */
[----:B------:R-:W-:Y:S01]  /*c970*/  FADD.FTZ R13, R13, -UR16 ;  /* 0x800000100d0d7e21 */ /* 0x000fe20008010000 */
[----:B------:R-:W-:Y:S01]  /*c980*/  FFMA.FTZ R14, R16, R17, R14 ;  /* 0x00000011100e7223 */ /* 0x000fe2000001000e */
[----:B------:R-:W-:Y:S01]  /*c990*/  FADD.FTZ R15, R17, R15 ;  /* 0x0000000f110f7221 */ /* 0x000fe20000010000 */
[----:B------:R-:W-:Y:S01]  /*c9a0*/  FMUL.FTZ R124, R124, UR17 ;  /* 0x000000117c7c7c20 */ /* 0x000fe20008410000 */
[----:B------:R-:W-:Y:S01]  /*c9b0*/  FMUL.FTZ R16, R3, R121 ;  /* 0x0000007903107220 */ /* 0x000fe20000410000 */
[----:B------:R-:W-:Y:S02]  /*c9c0*/  HADD2.F32 R17, -RZ, R122.H0_H0 ;  /* 0x2000007aff117230 */ /* 0x000fe40000004100 */
[----:B------:R-:W-:Y:S01]  /*c9d0*/  FMUL.FTZ R13, R13, UR17 ;  /* 0x000000110d0d7c20 */ /* 0x000fe20008410000 */
[----:B------:R-:W-:Y:S02]  /*c9e0*/  HADD2.F32 R123, -RZ, R123.H1_H1 ;  /* 0x3000007bff7b7230 */ /* 0x000fe40000004100 */
[----:B------:R-:W-:Y:S01]  /*c9f0*/  FADD.FTZ R15, R15, R16 ;  /* 0x000000100f0f7221 */ /* 0x000fe20000010000 */
[----:B------:R-:W-:Y:S01]  /*ca00*/  FFMA.FTZ R14, R124, R16, R14 ;  /* 0x000000107c0e7223 */ /* 0x000fe2000001000e */
[----:B------:R-:W-:Y:S01]  /*ca10*/  FMUL.FTZ R16, R9, R17 ;  /* 0x0000001109107220 */ /* 0x000fe20000410000 */
[----:B------:R-:W-:Y:S01]  /*ca20*/  FADD.FTZ R8, R8, R17 ;  /* 0x0000001108087221 */ /* 0x000fe20000010000 */
[----:B------:R-:W-:Y:S01]  /*ca30*/  FFMA.FTZ R12, R17, R13, R12 ;  /* 0x0000000d110c7223 */ /* 0x000fe2000001000c */
[----:B------:R-:W-:-:S02]  /*ca40*/  HADD2.F32 R17, -RZ, R118.H1_H1 ;  /* 0x30000076ff117230 */ /* 0x000fc40000004100 */
[----:B------:R-:W-:Y:S01]  /*ca50*/  FADD.FTZ R123, R123, -UR16 ;  /* 0x800000107b7b7e21 */ /* 0x000fe20008010000 */
[----:B------:R-:W-:Y:S02]  /*ca60*/  HADD2.F32 R118, -RZ, R118.H0_H0 ;  /* 0x20000076ff767230 */ /* 0x000fe40000004100 */
[----:B------:R-:W-:Y:S01]  /*ca70*/  FADD.FTZ R10, R10, R121 ;  /* 0x000000790a0a7221 */ /* 0x000fe20000010000 */
[----:B------:R-:W-:Y:S01]  /*ca80*/  FFMA.FTZ R11, R121, R124, R11 ;  /* 0x0000007c790b7223 */ /* 0x000fe2000001000b */
[----:B------:R-:W-:Y:S01]  /*ca90*/  FADD.FTZ R17, R17, -UR16 ;  /* 0x8000001011117e21 */ /* 0x000fe20008010000 */
[----:B------:R-:W-:Y:S01]  /*caa0*/  FMUL.FTZ R123, R123, UR17 ;  /* 0x000000117b7b7c20 */ /* 0x000fe20008410000 */
[----:B------:R-:W-:Y:S02]  /*cab0*/  HADD2.F32 R122, -RZ, R122.H1_H1 ;  /* 0x3000007aff7a7230 */ /* 0x000fe40000004100 */
[----:B------:R-:W-:Y:S01]  /*cac0*/  FFMA.FTZ R14, R13, R16, R14 ;  /* 0x000000100d0e7223 */ /* 0x000fe2000001000e */
[----:B------:R-:W-:-:S02]  /*cad0*/  HADD2.F32 R13, -RZ, R117.H0_H0 ;  /* 0x20000075ff0d7230 */ /* 0x000fc40000004100 */
[----:B------:R-:W-:Y:S01]  /*cae0*/  FMUL.FTZ R17, R17, UR17 ;  /* 0x0000001111117c20 */ /* 0x000fe20008410000 */
[----:B------:R-:W-:Y:S01]  /*caf0*/  FADD.FTZ R10, R10, R118 ;  /* 0x000000760a0a7221 */ /* 0x000fe20000010000 */
[----:B------:R-:W-:Y:S01]  /*cb00*/  FFMA.FTZ R11, R118, R123, R11 ;  /* 0x0000007b760b7223 */ /* 0x000fe2000001000b */
[----:B------:R-:W-:Y:S01]  /*cb10*/  FADD.FTZ R15, R16, R15 ;  /* 0x0000000f100f7221 */ /* 0x000fe20000010000 */
[----:B------:R-:W-:Y:S01]  /*cb20*/  FMUL.FTZ R118, R3, R118 ;  /* 0x0000007603767220 */ /* 0x000fe20000410000 */
[----:B------:R-:W-:Y:S01]  /*cb30*/  FADD.FTZ R122, R122, -UR16 ;  /* 0x800000107a7a7e21 */ /* 0x000fe20008010000 */
[----:B------:R-:W-:Y:S01]  /*cb40*/  FADD.FTZ R8, R8, R13 ;  /* 0x0000000d08087221 */ /* 0x000fe20000010000 */
[----:B------:R-:W-:Y:S01]  /*cb50*/  FFMA.FTZ R12, R13, R17, R12 ;  /* 0x000000110d0c7223 */ /* 0x000fe2000001000c */
[----:B------:R-:W-:Y:S01]  /*cb60*/  FMUL.FTZ R13, R9, R13 ;  /* 0x0000000d090d7220 */ /* 0x000fe20000410000 */
[----:B------:R-:W-:Y:S01]  /*cb70*/  FADD.FTZ R15, R15, R118 ;  /* 0x000000760f0f7221 */ /* 0x000fe20000010000 */
[----:B------:R-:W-:Y:S01]  /*cb80*/  FFMA.FTZ R14, R123, R118, R14 ;  /* 0x000000767b0e7223 */ /* 0x000fe2000001000e */
        /* <DEDUP_REMOVED lines=349> */
[----:B--2---:R-:W-:Y:S02]  /*e160*/  HADD2.F32 R13, -RZ, R21.H0_H0 ;  /* 0x20000015ff0d7230 */ /* 0x004fe40000004100 */
[----:B------:R-:W-:Y:S01]  /*e170*/  FADD.FTZ R15, R61, R15 ;  /* 0x0000000f3d0f7221 */ /* 0x000fe20000010000 */
[----:B------:R-:W-:Y:S01]  /*e180*/  FADD.FTZ R64, R64, -UR16 ;  /* 0x8000001040407e21 */ /* 0x000fe20008010000 */
[----:B------:R-:W-:Y:S01]  /*e190*/  FFMA.FTZ R14, R16, R60, R14 ;  /* 0x0000003c100e7223 */ /* 0x000fe2000001000e */
[----:B------:R-:W2:Y:S01]  /*e1a0*/  LDL.LU.S16 R21, [R1+0x252] ;  /* 0x0002520001157983 */ /* 0x000ea20000300600 */
[----:B------:R-:W-:Y:S01]  /*e1b0*/  FADD.FTZ R15, R15, R60 ;  /* 0x0000003c0f0f7221 */ /* 0x000fe20000010000 */
[----:B------:R-:W-:Y:S01]  /*e1c0*/  FMUL.FTZ R64, R64, UR17 ;  /* 0x0000001140407c20 */ /* 0x000fe20008410000 */
[----:B------:R-:W-:-:S04]  /*e1d0*/  FMUL.FTZ R16, R9, R13 ;  /* 0x0000000d09107220 */ /* 0x000fc80000410000 */
[----:B------:R-:W-:Y:S01]  /*e1e0*/  FADD.FTZ R15, R16, R15 ;  /* 0x0000000f100f7221 */ /* 0x000fe20000010000 */
[----:B------:R-:W-:Y:S01]  /*e1f0*/  FFMA.FTZ R14, R64, R16, R14 ;  /* 0x00000010400e7223 */ /* 0x000fe2000001000e */
[----:B---3--:R-:W-:Y:S02]  /*e200*/  HADD2.F32 R16, -RZ, R59.H0_H0 ;  /* 0x2000003bff107230 */ /* 0x008fe40000004100 */
[----:B------:R-:W3:Y:S01]  /*e210*/  LDL.LU.S16 R59, [R1+0x25a] ;  /* 0x00025a00013b7983 */ /* 0x000ee20000300600 */
[----:B------:R-:W-:Y:S02]  /*e220*/  HADD2.F32 R62, -RZ, R62.H1_H1 ;  /* 0x3000003eff3e7230 */ /* 0x000fe40000004100 */
[----:B------:R-:W-:Y:S01]  /*e230*/  FADD.FTZ R8, R8, R13 ;  /* 0x0000000d08087221 */ /* 0x000fe20000010000 */
[----:B------:R-:W-:Y:S01]  /*e240*/  FFMA.FTZ R12, R13, R64, R12 ;  /* 0x000000400d0c7223 */ /* 0x000fe2000001000c */
[----:B----4-:R-:W-:Y:S02]  /*e250*/  HADD2.F32 R13, -RZ, R20.H0_H0 ;  /* 0x20000014ff0d7230 */ /* 0x010fe40000004100 */
[----:B------:R-:W-:Y:S01]  /*e260*/  FADD.FTZ R62, R62, -UR16 ;  /* 0x800000103e3e7e21 */ /* 0x000fe20008010000 */
[----:B------:R-:W4:Y:S01]  /*e270*/  LDL.LU.S16 R20, [R1+0x256] ;  /* 0x0002560001147983 */ /* 0x000f220000300600 */
[----:B------:R-:W-:-:S02]  /*e280*/  HADD2.F32 R17, -RZ, R19.H0_H0 ;  /* 0x20000013ff117230 */ /* 0x000fc40000004100 */
[----:B------:R-:W-:Y:S01]  /*e290*/  FADD.FTZ R13, R13, -UR16 ;  /* 0x800000100d0d7e21 */ /* 0x000fe20008010000 */
[----:B------:R-:W-:Y:S01]  /*e2a0*/  FMUL.FTZ R62, R62, UR17 ;  /* 0x000000113e3e7c20 */ /* 0x000fe20008410000 */
[----:B------:R-:W4:Y:S01]  /*e2b0*/  LDL.S16 R19, [R1+0x25c] ;  /* 0x00025c0001137983 */ /* 0x000f220000100600 */
[----:B------:R-:W-:Y:S01]  /*e2c0*/  FADD.FTZ R10, R10, R16 ;  /* 0x000000100a0a7221 */ /* 0x000fe20000010000 */
[----:B------:R-:W-:Y:S01]  /*e2d0*/  FMUL.FTZ R13, R13, UR17 ;  /* 0x000000110d0d7c20 */ /* 0x000fe20008410000 */
[----:B------:R-:W-:Y:S01]  /*e2e0*/  FFMA.FTZ R11, R16, R62, R11 ;  /* 0x0000003e100b7223 */ /* 0x000fe2000001000b */
[----:B------:R-:W-:Y:S01]  /*e2f0*/  FMUL.FTZ R16, R3, R16 ;  /* 0x0000001003107220 */ /* 0x000fe20000410000 */
[----:B------:R-:W-:Y:S02]  /*e300*/  HADD2.F32 R18, -RZ, R18.H0_H0 ;  /* 0x20000012ff127230 */ /* 0x000fe40000004100 */
[----:B------:R-:W-:Y:S01]  /*e310*/  FADD.FTZ R8, R8, R17 ;  /* 0x0000001108087221 */ /* 0x000fe20000010000 */
[----:B------:R-:W-:Y:S01]  /*e320*/  FFMA.FTZ R12, R17, R13, R12 ;  /* 0x0000000d110c7223 */ /* 0x000fe2000001000c */
[----:B------:R-:W-:Y:S01]  /*e330*/  FADD.FTZ R15, R15, R16 ;  /* 0x000000100f0f7221 */ /* 0x000fe20000010000 */
[----:B------:R-:W-:Y:S01]  /*e340*/  FFMA.FTZ R14, R62, R16, R14 ;  /* 0x000000103e0e7223 */ /* 0x000fe2000001000e */
[----:B------:R-:W-:Y:S01]  /*e350*/  FMUL.FTZ R17, R9, R17 ;  /* 0x0000001109117220 */ /* 0x000fe20000410000 */
[----:B------:R-:W-:-:S02]  /*e360*/  HADD2.F32 R16, -RZ, R22.H0_H0 ;  /* 0x20000016ff107230 */ /* 0x000fc40000004100 */
[----:B------:R-:W-:Y:S01]  /*e370*/  FADD.FTZ R18, R18, -UR16 ;  /* 0x8000001012127e21 */ /* 0x000fe20008010000 */
[----:B------:R-:W4:Y:S01]  /*e380*/  LDL.LU.S16 R22, [R1+0x260] ;  /* 0x0002600001167983 */ /* 0x000f220000300600 */
[----:B------:R-:W-:Y:S01]  /*e390*/  FADD.FTZ R15, R17, R15 ;  /* 0x0000000f110f7221 */ /* 0x000fe20000010000 */
[----:B------:R-:W-:Y:S01]  /*e3a0*/  FFMA.FTZ R14, R13, R17, R14 ;  /* 0x000000110d0e7223 */ /* 0x000fe2000001000e */
[----:B------:R-:W-:Y:S01]  /*e3b0*/  FMUL.FTZ R18, R18, UR17 ;  /* 0x0000001112127c20 */ /* 0x000fe20008410000 */
[----:B------:R-:W-:-:S04]  /*e3c0*/  FMUL.FTZ R17, R3, R16 ;  /* 0x0000001003117220 */ /* 0x000fc80000410000 */
[----:B------:R-:W-:Y:S01]  /*e3d0*/  FADD.FTZ R15, R15, R17 ;  /* 0x000000110f0f7221 */ /* 0x000fe20000010000 */
[----:B------:R-:W-:Y:S01]  /*e3e0*/  FFMA.FTZ R14, R18, R17, R14 ;  /* 0x00000011120e7223 */ /* 0x000fe2000001000e */
[----:B--2---:R-:W-:Y:S02]  /*e3f0*/  HADD2.F32 R13, -RZ, R21.H0_H0 ;  /* 0x20000015ff0d7230 */ /* 0x004fe40000004100 */
[----:B------:R-:W2:Y:S01]  /*e400*/  LDL.LU.S16 R21, [R1+0x25e] ;  /* 0x00025e0001157983 */ /* 0x000ea20000300600 */
[----:B---3--:R-:W-:-:S03]  /*e410*/  HADD2.F32 R17, -RZ, R59.H0_H0 ;  /* 0x2000003bff117230 */ /* 0x008fc60000004100 */
[----:B------:R-:W3:Y:S01]  /*e420*/  LDL.S16 R59, [R1+0x26a] ;  /* 0x00026a00013b7983 */ /* 0x000ee20000100600 */
[----:B------:R-:W-:Y:S01]  /*e430*/  FADD.FTZ R13, R13, -UR16 ;  /* 0x800000100d0d7e21 */ /* 0x000fe20008010000 */
[----:B------:R-:W-:Y:S01]  /*e440*/  FADD.FTZ R10, R10, R16 ;  /* 0x000000100a0a7221 */ /* 0x000fe20000010000 */
[----:B------:R-:W-:Y:S02]  /*e450*/  FFMA.FTZ R11, R16, R18, R11 ;  /* 0x00000012100b7223 */ /* 0x000fe4000001000b */
[----:B------:R-:W-:Y:S01]  /*e460*/  FMUL.FTZ R13, R13, UR17 ;  /* 0x000000110d0d7c20 */ /* 0x000fe20008410000 */
[----:B----4-:R-:W-:Y:S02]  /*e470*/  HADD2.F32 R16, -RZ, R20.H0_H0 ;  /* 0x20000014ff107230 */ /* 0x010fe40000004100 */
[----:B------:R-:W-:Y:S01]  /*e480*/  FADD.FTZ R8, R8, R17 ;  /* 0x0000001108087221 */ /* 0x000fe20000010000 */
[----:B------:R-:W4:Y:S01]  /*e490*/  LDL.LU.S16 R20, [R1+0x266] ;  /* 0x0002660001147983 */ /* 0x000f220000300600 */
[----:B------:R-:W-:-:S02]  /*e4a0*/  HADD2.F32 R19, -RZ, R19.H0_H0 ;  /* 0x20000013ff137230 */ /* 0x000fc40000004100 */
[----:B------:R-:W-:Y:S01]  /*e4b0*/  FFMA.FTZ R12, R17, R13, R12 ;  /* 0x0000000d110c7223 */ /* 0x000fe2000001000c */
[----:B------:R-:W-:Y:S01]  /*e4c0*/  FMUL.FTZ R17, R9, R17 ;  /* 0x0000001109117220 */ /* 0x000fe20000410000 */
[----:B------:R-:W-:Y:S01]  /*e4d0*/  FADD.FTZ R16, R16, -UR16 ;  /* 0x8000001010107e21 */ /* 0x000fe20008010000 */
[----:B------:R-:W-:Y:S01]  /*e4e0*/  FADD.FTZ R19, R19, -UR16 ;  /* 0x8000001013137e21 */ /* 0x000fe20008010000 */
[----:B------:R-:W-:Y:S02]  /*e4f0*/  HADD2.F32 R18, -RZ, R77.H0_H0 ;  /* 0x2000004dff127230 */ /* 0x000fe40000004100 */
[----:B------:R-:W-:Y:S01]  /*e500*/  FFMA.FTZ R14, R13, R17, R14 ;  /* 0x000000110d0e7223 */ /* 0x000fe2000001000e */
[----:B------:R-:W-:Y:S01]  /*e510*/  FMUL.FTZ R16, R16, UR17 ;  /* 0x0000001110107c20 */ /* 0x000fe20008410000 */
[----:B------:R-:W-:Y:S02]  /*e520*/  HADD2.F32 R13, -RZ, R72.H0_H0 ;  /* 0x20000048ff0d7230 */ /* 0x000fe40000004100 */
[----:B------:R-:W-:Y:S01]  /*e530*/  FMUL.FTZ R19, R19, UR17 ;  /* 0x0000001113137c20 */ /* 0x000fe20008410000 */
[----:B------:R-:W4:Y:S01]  /*e540*/  LDL.LU.S16 R72, [R1+0x268] ;  /* 0x0002680001487983 */ /* 0x000f220000300600 */
[----:B------:R-:W-:Y:S01]  /*e550*/  FADD.FTZ R10, R10, R18 ;  /* 0x000000120a0a7221 */ /* 0x000fe20000010000 */
[----:B------:R-:W-:Y:S01]  /*e560*/  FFMA.FTZ R11, R18, R16, R11 ;  /* 0x00000010120b7223 */ /* 0x000fe2000001000b */
[----:B------:R-:W-:Y:S01]  /*e570*/  FADD.FTZ R15, R17, R15 ;  /* 0x0000000f110f7221 */ /* 0x000fe20000010000 */
[----:B------:R-:W-:Y:S01]  /*e580*/  FMUL.FTZ R18, R3, R18 ;  /* 0x0000001203127220 */ /* 0x000fe20000410000 */
[----:B------:R-:W-:Y:S01]  /*e590*/  FMUL.FTZ R17, R9, R13 ;  /* 0x0000000d09117220 */ /* 0x000fe20000410000 */
[----:B------:R-:W-:Y:S01]  /*e5a0*/  FADD.FTZ R8, R8, R13 ;  /* 0x0000000d08087221 */ /* 0x000fe20000010000 */
[----:B------:R-:W-:Y:S01]  /*e5b0*/  FFMA.FTZ R12, R13, R19, R12 ;  /* 0x000000130d0c7223 */ /* 0x000fe2000001000c */
[----:B------:R-:W-:-:S02]  /*e5c0*/  HADD2.F32 R13, -RZ, R69.H0_H0 ;  /* 0x20000045ff0d7230 */ /* 0x000fc40000004100 */
[----:B------:R-:W4:Y:S01]  /*e5d0*/  LDL.LU.S16 R69, [R1+0x26e] ;  /* 0x00026e0001457983 */ /* 0x000f220000300600 */
[----:B------:R-:W-:Y:S01]  /*e5e0*/  FFMA.FTZ R14, R16, R18, R14 ;  /* 0x00000012100e7223 */ /* 0x000fe2000001000e */
[----:B------:R-:W-:Y:S01]  /*e5f0*/  FADD.FTZ R15, R15, R18 ;  /* 0x000000120f0f7221 */ /* 0x000fe20000010000 */
[----:B--2---:R-:W-:Y:S02]  /*e600*/  HADD2.F32 R16, -RZ, R21.H0_H0 ;  /* 0x20000015ff107230 */ /* 0x004fe40000004100 */
[----:B------:R-:W2:Y:S01]  /*e610*/  LDL.S16 R21, [R1+0x26c] ;  /* 0x00026c0001157983 */ /* 0x000ea20000100600 */
[----:B---3--:R-:W-:-:S03]  /*e620*/  HADD2.F32 R18, -RZ, R59.H0_H0 ;  /* 0x2000003bff127230 */ /* 0x008fc60000004100 */
[----:B------:R-:W3:Y:S01]  /*e630*/  LDL.LU.S16 R59, [R1+0x274] ;  /* 0x00027400013b7983 */ /* 0x000ee20000300600 */
[----:B------:R-:W-:Y:S01]  /*e640*/  FADD.FTZ R16, R16, -UR16 ;  /* 0x8000001010107e21 */ /* 0x000fe20008010000 */
[----:B------:R-:W-:Y:S01]  /*e650*/  FADD.FTZ R15, R17, R15 ;  /* 0x0000000f110f7221 */ /* 0x000fe20000010000 */
[----:B------:R-:W-:Y:S01]  /*e660*/  FFMA.FTZ R14, R19, R17, R14 ;  /* 0x00000011130e7223 */ /* 0x000fe2000001000e */
[----:B------:R-:W-:Y:S02]  /*e670*/  HADD2.F32 R17, -RZ, R22.H0_H0 ;  /* 0x20000016ff117230 */ /* 0x000fe40000004100 */
[----:B------:R-:W-:Y:S01]  /*e680*/  FMUL.FTZ R16, R16, UR17 ;  /* 0x0000001110107c20 */ /* 0x000fe20008410000 */
[----:B------:R-:W3:Y:S01]  /*e690*/  LDL.S16 R22, [R1+0x276] ;  /* 0x0002760001167983 */ /* 0x000ee20000100600 */
[----:B----4-:R-:W-:Y:S02]  /*e6a0*/  HADD2.F32 R19, -RZ, R20.H0_H0 ;  /* 0x20000014ff137230 */ /* 0x010fe40000004100 */
[----:B------:R-:W-:Y:S01]  /*e6b0*/  FADD.FTZ R10, R10, R17 ;  /* 0x000000110a0a7221 */ /* 0x000fe20000010000 */
[----:B------:R-:W4:Y:S01]  /*e6c0*/  LDL.S16 R20, [R1+0x278] ;  /* 0x0002780001147983 */ /* 0x000f220000100600 */
[----:B------:R-:W-:Y:S01]  /*e6d0*/  FFMA.FTZ R11, R17, R16, R11 ;  /* 0x00000010110b7223 */ /* 0x000fe2000001000b */
[----:B------:R-:W-:Y:S01]  /*e6e0*/  FMUL.FTZ R17, R3, R17 ;  /* 0x0000001103117220 */ /* 0x000fe20000410000 */
[----:B------:R-:W-:Y:S01]  /*e6f0*/  FADD.FTZ R13, R13, -UR16 ;  /* 0x800000100d0d7e21 */ /* 0x000fe20008010000 */
[----:B------:R-:W-:-:S02]  /*e700*/  FADD.FTZ R19, R19, -UR16 ;  /* 0x8000001013137e21 */ /* 0x000fc40008010000 */
[----:B------:R-:W-:Y:S01]  /*e710*/  FFMA.FTZ R14, R16, R17, R14 ;  /* 0x00000011100e7223 */ /* 0x000fe2000001000e */
[----:B------:R-:W-:Y:S01]  /*e720*/  FMUL.FTZ R13, R13, UR17 ;  /* 0x000000110d0d7c20 */ /* 0x000fe20008410000 */
[----:B------:R-:W-:Y:S02]  /*e730*/  HADD2.F32 R16, -RZ, R72.H0_H0 ;  /* 0x20000048ff107230 */ /* 0x000fe40000004100 */
[----:B------:R-:W-:Y:S01]  /*e740*/  FMUL.FTZ R19, R19, UR17 ;  /* 0x0000001113137c20 */ /* 0x000fe20008410000 */
[----:B------:R-:W4:Y:S01]  /*e750*/  LDL.S16 R72, [R1+0x282] ;  /* 0x0002820001487983 */ /* 0x000f220000100600 */
        /* <DEDUP_REMOVED lines=8> */
[----:B------:R-:W4:Y:S01]  /*e7e0*/  LDL.S16 R69, [R1+0x284] ;  /* 0x0002840001457983 */ /* 0x000f220000100600 */
[----:B------:R-:W-:Y:S01]  /*e7f0*/  FFMA.FTZ R14, R13, R18, R14 ;  /* 0x000000120d0e7223 */ /* 0x000fe2000001000e */
[----:B------:R-:W-:Y:S01]  /*e800*/  FADD.FTZ R15, R18, R15 ;  /* 0x0000000f120f7221 */ /* 0x000fe20000010000 */
[----:B--2---:R-:W-:Y:S02]  /*e810*/  HADD2.F32 R13, -RZ, R21.H0_H0 ;  /* 0x20000015ff0d7230 */ /* 0x004fe40000004100 */
[----:B------:R-:W2:Y:S01]  /*e820*/  LDL.LU.S16 R21, [R1+0x27a] ;  /* 0x00027a0001157983 */ /* 0x000ea20000300600 */
[----:B---3--:R-:W-:-:S03]  /*e830*/  HADD2.F32 R18, -RZ, R59.H0_H0 ;  /* 0x2000003bff127230 */ /* 0x008fc60000004100 */
[----:B------:R-:W3:Y:S01]  /*e840*/  LDL.S16 R59, [R1+0x28a] ;  /* 0x00028a00013b7983 */ /* 0x000ee20000100600 */
[----:B------:R-:W-:Y:S01]  /*e850*/  FADD.FTZ R13, R13, -UR16 ;  /* 0x800000100d0d7e21 */ /* 0x000fe20008010000 */
[----:B------:R-:W-:Y:S01]  /*e860*/  FADD.FTZ R15, R15, R17 ;  /* 0x000000110f0f7221 */ /* 0x000fe20000010000 */
[----:B------:R-:W-:Y:S01]  /*e870*/  FFMA.FTZ R14, R19, R17, R14 ;  /* 0x00000011130e7223 */ /* 0x000fe2000001000e */
[----:B------:R-:W-:Y:S02]  /*e880*/  HADD2.F32 R17, -RZ, R22.H0_H0 ;  /* 0x20000016ff117230 */ /* 0x000fe40000004100 */
[----:B------:R-:W-:Y:S01]  /*e890*/  FMUL.FTZ R13, R13, UR17 ;  /* 0x000000110d0d7c20 */ /* 0x000fe20008410000 */
[----:B------:R-:W3:Y:S01]  /*e8a0*/  LDL.LU.S16 R22, [R1+0x280] ;  /* 0x0002800001167983 */ /* 0x000ee20000300600 */
[----:B----4-:R-:W-:Y:S02]  /*e8b0*/  HADD2.F32 R19, -RZ, R20.H0_H0 ;  /* 0x20000014ff137230 */ /* 0x010fe40000004100 */
[----:B------:R-:W-:Y:S01]  /*e8c0*/  FADD.FTZ R8, R8, R17 ;  /* 0x0000001108087221 */ /* 0x000fe20000010000 */
[----:B------:R-:W4:Y:S01]  /*e8d0*/  LDL.LU.S16 R20, [R1+0x286] ;  /* 0x0002860001147983 */ /* 0x000f220000300600 */
        /* <DEDUP_REMOVED lines=29> */
[----:B------:R-:W-:Y:S01]  /*eab0*/  FADD.FTZ R13, R13, -UR16 ;  /* 0x800000100d0d7e21 */ /* 0x000fe20008010000 */
[----:B------:R-:W3:Y:S01]  /*eac0*/  LDL.S16 R22, [R1+0x292] ;  /* 0x0002920001167983 */ /* 0x000ee20000100600 */
[----:B----4-:R-:W-:Y:S02]  /*ead0*/  HADD2.F32 R19, -RZ, R20.H0_H0 ;  /* 0x20000014ff137230 */ /* 0x010fe40000004100 */
[----:B------:R-:W-:Y:S01]  /*eae0*/  FADD.FTZ R10, R10, R17 ;  /* 0x000000110a0a7221 */ /* 0x000fe20000010000 */
[----:B------:R-:W-:Y:S01]  /*eaf0*/  FFMA.FTZ R11, R17, R16, R11 ;  /* 0x00000010110b7223 */ /* 0x000fe2000001000b */
[----:B------:R-:W-:Y:S01]  /*eb00*/  FMUL.FTZ R13, R13, UR17 ;  /* 0x000000110d0d7c20 */ /* 0x000fe20008410000 */
[----:B------:R-:W-:Y:S01]  /*eb10*/  FMUL.FTZ R17, R3, R17 ;  /* 0x0000001103117220 */ /* 0x000fe20000410000 */
[----:B------:R-:W-:Y:S01]  /*eb20*/  FADD.FTZ R19, R19, -UR16 ;  /* 0x8000001013137e21 */ /* 0x000fe20008010000 */
[----:B------:R-:W4:Y:S01]  /*eb30*/  LDL.S16 R20, [R1+0x294] ;  /* 0x0002940001147983 */ /* 0x000f220000100600 */
[----:B------:R-:W-:Y:S01]  /*eb40*/  FADD.FTZ R8, R8, R18 ;  /* 0x0000001208087221 */ /* 0x000fe20000010000 */
[----:B------:R-:W-:Y:S01]  /*eb50*/  FFMA.FTZ R12, R18, R13, R12 ;  /* 0x0000000d120c7223 */ /* 0x000fe2000001000c */
[----:B------:R-:W-:Y:S01]  /*eb60*/  FFMA.FTZ R14, R16, R17, R14 ;  /* 0x00000011100e7223 */ /* 0x000fe2000001000e */
[----:B------:R-:W-:Y:S01]  /*eb70*/  FMUL.FTZ R18, R9, R18 ;  /* 0x0000001209127220 */ /* 0x000fe20000410000 */
[----:B------:R-:W-:Y:S01]  /*eb80*/  FADD.FTZ R15, R15, R17 ;  /* 0x000000110f0f7221 */ /* 0x000fe20000010000 */
[----:B------:R-:W-:-:S02]  /*eb90*/  HADD2.F32 R16, -RZ, R72.H0_H0 ;  /* 0x20000048ff107230 */ /* 0x000fc40000004100 */
[----:B------:R-:W-:Y:S01]  /*eba0*/  FMUL.FTZ R19, R19, UR17 ;  /* 0x0000001113137c20 */ /* 0x000fe20008410000 */
[----:B------:R-:W4:Y:S01]  /*ebb0*/  LDL.S16 R72, [R1+0x29a] ;  /* 0x00029a0001487983 */ /* 0x000f220000100600 */
[----:B------:R-:W-:Y:S01]  /*ebc0*/  FADD.FTZ R15, R18, R15 ;  /* 0x0000000f120f7221 */ /* 0x000fe20000010000 */
[----:B------:R-:W-:Y:S01]  /*ebd0*/  FFMA.FTZ R14, R13, R18, R14 ;  /* 0x000000120d0e7223 */ /* 0x000fe2000001000e */
[----:B------:R-:W-:Y:S01]  /*ebe0*/  FMUL.FTZ R18, R3, R16 ;  /* 0x0000001003127220 */ /* 0x000fe20000410000 */
[----:B------:R-:W-:Y:S01]  /*ebf0*/  FADD.FTZ R10, R10, R16 ;  /* 0x000000100a0a7221 */ /* 0x000fe20000010000 */
[----:B------:R-:W-:Y:S01]  /*ec00*/  FFMA.FTZ R11, R16, R19, R11 ;  /* 0x00000013100b7223 */ /* 0x000fe2000001000b */
[----:B------:R-:W-:Y:S02]  /*ec10*/  HADD2.F32 R16, -RZ, R69.H0_H0 ;  /* 0x20000045ff107230 */ /* 0x000fe40000004100 */
[----:B------:R-:W-:Y:S01]  /*ec20*/  FADD.FTZ R15, R15, R18 ;  /* 0x000000120f0f7221 */ /* 0x000fe20000010000 */
[----:B------:R-:W-:Y:S01]  /*ec30*/  FFMA.FTZ R14, R19, R18, R14 ;  /* 0x00000012130e7223 */ /* 0x000fe2000001000e */
[----:B------:R-:W4:Y:S01]  /*ec40*/  LDL.LU.S16 R69, [R1+0x2a4] ;  /* 0x0002a40001457983 */ /* 0x000f220000300600 */
[----:B------:R-:W-:Y:S01]  /*ec50*/  FADD.FTZ R18, R16, -UR16 ;  /* 0x8000001010127e21 */ /* 0x000fe20008010000 */
[----:B--2---:R-:W-:-:S02]  /*ec60*/  HADD2.F32 R13, -RZ, R21.H0_H0 ;  /* 0x20000015ff0d7230 */ /* 0x004fc40000004100 */
[----:B------:R-:W2:Y:S01]  /*ec70*/  LDL.LU.S16 R21, [R1+0x296] ;  /* 0x0002960001157983 */ /* 0x000ea20000300600 */
[----:B---3--:R-:W-:-:S03]  /*ec80*/  HADD2.F32 R16, -RZ, R59.H0_H0 ;  /* 0x2000003bff107230 */ /* 0x008fc60000004100 */
[----:B------:R-:W3:Y:S01]  /*ec90*/  LDL.S16 R59, [R1+0x2a6] ;  /* 0x0002a600013b7983 */ /* 0x000ee20000100600 */
[----:B------:R-:W-:Y:S01]  /*eca0*/  FADD.FTZ R17, R13, -UR16 ;  /* 0x800000100d117e21 */ /* 0x000fe20008010000 */
[----:B------:R-:W-:Y:S02]  /*ecb0*/  HADD2.F32 R13, -RZ, R22.H0_H0 ;  /* 0x20000016ff0d7230 */ /* 0x000fe40000004100 */
[----:B------:R-:W3:Y:S01]  /*ecc0*/  LDL.LU.S16 R22, [R1+0x29e] ;  /* 0x00029e0001167983 */ /* 0x000ee20000300600 */
[----:B------:R-:W-:Y:S01]  /*ecd0*/  FMUL.FTZ R17, R17, UR17 ;  /* 0x0000001111117c20 */ /* 0x000fe20008410000 */
[----:B------:R-:W-:Y:S01]  /*ece0*/  FMUL.FTZ R18, R18, UR17 ;  /* 0x0000001112127c20 */ /* 0x000fe20008410000 */
[----:B----4-:R-:W-:Y:S02]  /*ecf0*/  HADD2.F32 R19, -RZ, R20.H0_H0 ;  /* 0x20000014ff137230 */ /* 0x010fe40000004100 */
[----:B------:R-:W-:Y:S01]  /*ed00*/  FMUL.FTZ R20, R9, R13 ;  /* 0x0000000d09147220 */ /* 0x000fe20000410000 */
[----:B------:R-:W-:Y:S01]  /*ed10*/  FADD.FTZ R8, R8, R13 ;  /* 0x0000000d08087221 */ /* 0x000fe20000010000 */
[----:B------:R-:W-:Y:S01]  /*ed20*/  FFMA.FTZ R12, R13, R17, R12 ;  /* 0x000000110d0c7223 */ /* 0x000fe2000001000c */
[----:B------:R-:W-:Y:S01]  /*ed30*/  FADD.FTZ R10, R10, R16 ;  /* 0x000000100a0a7221 */ /* 0x000fe20000010000 */
[----:B------:R-:W-:Y:S01]  /*ed40*/  FFMA.FTZ R11, R16, R18, R11 ;  /* 0x00000012100b7223 */ /* 0x000fe2000001000b */
[----:B------:R-:W-:Y:S01]  /*ed50*/  FADD.FTZ R19, R19, -UR16 ;  /* 0x8000001013137e21 */ /* 0x000fe20008010000 */
[----:B------:R-:W-:-:S02]  /*ed60*/  HADD2.F32 R13, -RZ, R72.H0_H0 ;  /* 0x20000048ff0d7230 */ /* 0x000fc40000004100 */
[----:B------:R-:W-:Y:S01]  /*ed70*/  FMUL.FTZ R16, R3, R16 ;  /* 0x0000001003107220 */ /* 0x000fe20000410000 */
[----:B------:R-:W4:Y:S01]  /*ed80*/  LDL.S16 R72, [R1+0x2a8] ;  /* 0x0002a80001487983 */ /* 0x000f220000100600 */
[----:B------:R-:W-:Y:S01]  /*ed90*/  FADD.FTZ R15, R20, R15 ;  /* 0x0000000f140f7221 */ /* 0x000fe20000010000 */
        /* <DEDUP_REMOVED lines=8> */
[----:B--2---:R-:W-:-:S02]  /*ee20*/  HADD2.F32 R17, -RZ, R21.H0_H0 ;  /* 0x20000015ff117230 */ /* 0x004fc40000004100 */
[----:B------:R-:W2:Y:S01]  /*ee30*/  LDL.LU.S16 R21, [R1+0x2aa] ;  /* 0x0002aa0001157983 */ /* 0x000ea20000300600 */
[----:B---3--:R-:W-:-:S03]  /*ee40*/  HADD2.F32 R15, -RZ, R59.H0_H0 ;  /* 0x2000003bff0f7230 */ /* 0x008fc60000004100 */
[----:B------:R-:W3:Y:S01]  /*ee50*/  LDL.LU.S16 R59, [R1+0x2ac] ;  /* 0x0002ac00013b7983 */ /* 0x000ee20000300600 */
[----:B------:R-:W-:Y:S01]  /*ee60*/  FADD.FTZ R17, R17, -UR16 ;  /* 0x8000001011117e21 */ /* 0x000fe20008010000 */
[----:B------:R-:W-:Y:S02]  /*ee70*/  HADD2.F32 R18, -RZ, R68.H0_H0 ;  /* 0x20000044ff127230 */ /* 0x000fe40000004100 */
[----:B------:R-:W-:Y:S01]  /*ee80*/  FFMA.FTZ R14, R19, R14, R16 ;  /* 0x0000000e130e7223 */ /* 0x000fe20000010010 */
[----:B------:R-:W-:Y:S02]  /*ee90*/  HADD2.F32 R16, -RZ, R73.H0_H0 ;  /* 0x20000049ff107230 */ /* 0x000fe40000004100 */
[----:B------:R-:W-:Y:S01]  /*eea0*/  FMUL.FTZ R17, R17, UR17 ;  /* 0x0000001111117c20 */ /* 0x000fe20008410000 */
[----:B------:R-:W-:Y:S02]  /*eeb0*/  HADD2.F32 R19, -RZ, R22.H0_H0 ;  /* 0x20000016ff137230 */ /* 0x000fe40000004100 */
[----:B------:R-:W-:Y:S01]  /*eec0*/  FADD.FTZ R18, R18, -UR16 ;  /* 0x8000001012127e21 */ /* 0x000fe20008010000 */
[----:B------:R-:W3:Y:S01]  /*eed0*/  LDL.S16 R22, [R1+0x2b0] ;  /* 0x0002b00001167983 */ /* 0x000ee20000100600 */
[----:B------:R-:W-:Y:S01]  /*eee0*/  FADD.FTZ R10, R10, R16 ;  /* 0x000000100a0a7221 */ /* 0x000fe20000010000 */
[----:B------:R-:W-:Y:S01]  /*eef0*/  FFMA.FTZ R11, R16, R17, R11 ;  /* 0x00000011100b7223 */ /* 0x000fe2000001000b */
[----:B------:R-:W-:Y:S01]  /*ef00*/  FMUL.FTZ R16, R3, R16 ;  /* 0x0000001003107220 */ /* 0x000fe20000410000 */
[----:B------:R-:W-:Y:S01]  /*ef10*/  FMUL.FTZ R18, R18, UR17 ;  /* 0x0000001112127c20 */ /* 0x000fe20008410000 */
[----:B------:R-:W-:Y:S01]  /*ef20*/  FADD.FTZ R19, R19, -UR16 ;  /* 0x8000001013137e21 */ /* 0x000fe20008010000 */
[----:B------:R-:W-:Y:S01]  /*ef30*/  FADD.FTZ R8, R8, R15 ;  /* 0x0000000f08087221 */ /* 0x000fe20000010000 */
[----:B------:R-:W-:Y:S01]  /*ef40*/  FADD.FTZ R20, R13, R16 ;  /* 0x000000100d147221 */ /* 0x000fe20000010000 */
[----:B------:R-:W-:Y:S01]  /*ef50*/  FFMA.FTZ R17, R17, R16, R14 ;  /* 0x0000001011117223 */ /* 0x000fe2000001000e */
[----:B------:R-:W-:Y:S01]  /*ef60*/  FFMA.FTZ R12, R15, R18, R12 ;  /* 0x000000120f0c7223 */ /* 0x000fe2000001000c */
[----:B------:R-:W-:Y:S01]  /*ef70*/  HADD2.F32 R14, -RZ, R69.H0_H0 ;  /* 0x20000045ff0e7230 */ /* 0x000fe20000004100 */
[----:B------:R-:W3:Y:S01]  /*ef80*/  LDL.LU.S16 R68, [R1+0x2b4] ;  /* 0x0002b40001447983 */ /* 0x000ee20000300600 */
[----:B----4-:R-:W-:-:S02]  /*ef90*/  HADD2.F32 R13, -RZ, R72.H0_H0 ;  /* 0x20000048ff0d7230 */ /* 0x010fc40000004100 */
[----:B------:R-:W-:Y:S01]  /*efa0*/  FMUL.FTZ R15, R9, R15 ;  /* 0x0000000f090f7220 */ /* 0x000fe20000410000 */
[----:B------:R-:W4:Y:S01]  /*efb0*/  LDL.LU.S16 R72, [R1+0x2b2] ;  /* 0x0002b20001487983 */ /* 0x000f220000300600 */
[----:B------:R-:W-:Y:S02]  /*efc0*/  FMUL.FTZ R16, R19, UR17 ;  /* 0x0000001113107c20 */ /* 0x000fe40008410000 */
[----:B------:R-:W-:Y:S01]  /*efd0*/  FADD.FTZ R20, R15, R20 ;  /* 0x000000140f147221 */ /* 0x000fe20000010000 */
[----:B------:R-:W-:Y:S01]  /*efe0*/  FMUL.FTZ R19, R3, R14 ;  /* 0x0000000e03137220 */ /* 0x000fe20000410000 */
[----:B------:R-:W4:Y:S01]  /*eff0*/  LDL.S16 R69, [R1+0x2b8] ;  /* 0x0002b80001457983 */ /* 0x000f220000100600 */
[----:B------:R-:W-:Y:S01]  /*f000*/  FFMA.FTZ R17, R18, R15, R17 ;  /* 0x0000000f12117223 */ /* 0x000fe20000010011 */
[----:B------:R-:W-:Y:S01]  /*f010*/  FADD.FTZ R10, R10, R14 ;  /* 0x0000000e0a0a7221 */ /* 0x000fe20000010000 */
[----:B------:R-:W-:Y:S01]  /*f020*/  FFMA.FTZ R15, R14, R16, R11 ;  /* 0x000000100e0f7223 */ /* 0x000fe2000001000b */
[----:B------:R-:W4:Y:S01]  /*f030*/  LDL.LU.S16 R73, [R1+0x2bc] ;  /* 0x0002bc0001497983 */ /* 0x000f220000300600 */
[----:B--2---:R-:W-:-:S02]  /*f040*/  HADD2.F32 R14, -RZ, R21.H0_H0 ;  /* 0x20000015ff0e7230 */ /* 0x004fc40000004100 */
[----:B------:R-:W-:Y:S01]  /*f050*/  FADD.FTZ R21, R20, R19 ;  /* 0x0000001314157221 */ /* 0x000fe20000010000 */
[----:B---3--:R-:W-:Y:S02]  /*f060*/  HADD2.F32 R20, -RZ, R59.H0_H0 ;  /* 0x2000003bff147230 */ /* 0x008fe40000004100 */
[----:B------:R-:W2:Y:S01]  /*f070*/  LDL.S16 R59, [R1+0x2be] ;  /* 0x0002be00013b7983 */ /* 0x000ea20000100600 */
[----:B------:R-:W-:Y:S01]  /*f080*/  FFMA.FTZ R18, R16, R19, R17 ;  /* 0x0000001310127223 */ /* 0x000fe20000010011 */
[----:B------:R-:W-:Y:S01]  /*f090*/  FADD.FTZ R13, R13, -UR16 ;  /* 0x800000100d0d7e21 */ /* 0x000fe20008010000 */
[----:B------:R-:W-:Y:S02]  /*f0a0*/  HADD2.F32 R11, -RZ, R84.H0_H0 ;  /* 0x20000054ff0b7230 */ /* 0x000fe40000004100 */
[----:B------:R-:W-:Y:S01]  /*f0b0*/  FADD.FTZ R14, R14, -UR16 ;  /* 0x800000100e0e7e21 */ /* 0x000fe20008010000 */
[----:B------:R-:W-:Y:S02]  /*f0c0*/  HADD2.F32 R17, -RZ, R22.H0_H0 ;  /* 0x20000016ff117230 */ /* 0x000fe40000004100 */
[----:B------:R-:W-:Y:S01]  /*f0d0*/  FMUL.FTZ R13, R13, UR17 ;  /* 0x000000110d0d7c20 */ /* 0x000fe20008410000 */
[----:B------:R-:W3:Y:S01]  /*f0e0*/  LDL.LU.S16 R22, [R1+0x2ba] ;  /* 0x0002ba0001167983 */ /* 0x000ee20000300600 */
[----:B------:R-:W-:Y:S01]  /*f0f0*/  FMUL.FTZ R16, R9, R11 ;  /* 0x0000000b09107220 */ /* 0x000fe20000410000 */
[----:B------:R-:W-:Y:S01]  /*f100*/  FMUL.FTZ R19, R14, UR17 ;  /* 0x000000110e137c20 */ /* 0x000fe20008410000 */
[----:B------:R-:W-:Y:S01]  /*f110*/  FADD.FTZ R17, R17, -UR16 ;  /* 0x8000001011117e21 */ /* 0x000fe20008010000 */
[----:B------:R-:W-:Y:S01]  /*f120*/  FADD.FTZ R14, R8, R11 ;  /* 0x0000000b080e7221 */ /* 0x000fe20000010000 */
[----:B------:R-:W-:Y:S01]  /*f130*/  FFMA.FTZ R12, R11, R13, R12 ;  /* 0x0000000d0b0c7223 */ /* 0x000fe2000001000c */
[----:B------:R-:W-:Y:S01]  /*f140*/  FADD.FTZ R8, R10, R20 ;  /* 0x000000140a087221 */ /* 0x000fe20000010000 */
[----:B------:R-:W-:Y:S01]  /*f150*/  FFMA.FTZ R18, R13, R16, R18 ;  /* 0x000000100d127223 */ /* 0x000fe20000010012 */
[----:B------:R-:W-:-:S02]  /*f160*/  HADD2.F32 R11, -RZ, R80.H0_H0 ;  /* 0x20000050ff0b7230 */ /* 0x000fc40000004100 */
[----:B------:R-:W-:Y:S01]  /*f170*/  FFMA.FTZ R10, R20, R19, R15 ;  /* 0x00000013140a7223 */ /* 0x000fe2000001000f */
[----:B------:R-:W-:Y:S01]  /*f180*/  FMUL.FTZ R17, R17, UR17 ;  /* 0x0000001111117c20 */ /* 0x000fe20008410000 */
[----:B------:R-:W-:Y:S01]  /*f190*/  FMUL.FTZ R20, R3, R20 ;  /* 0x0000001403147220 */ /* 0x000fe20000410000 */
[----:B------:R-:W-:Y:S01]  /*f1a0*/  FADD.FTZ R21, R16, R21 ;  /* 0x0000001510157221 */ /* 0x000fe20000010000 */
[----:B----4-:R-:W-:Y:S02]  /*f1b0*/  HADD2.F32 R13, -RZ, R72.H0_H0 ;  /* 0x20000048ff0d7230 */ /* 0x010fe40000004100 */
[----:B------:R-:W4:Y:S01]  /*f1c0*/  LDL.S16 R72, [R1+0x2c0] ;  /* 0x0002c00001487983 */ /* 0x000f220000100600 */
[----:B------:R-:W-:Y:S01]  /*f1d0*/  FMUL.FTZ R16, R9, R11 ;  /* 0x0000000b09107220 */ /* 0x000fe20000410000 */
[----:B------:R-:W-:Y:S01]  /*f1e0*/  FADD.FTZ R14, R14, R11 ;  /* 0x0000000b0e0e7221 */ /* 0x000fe20000010000 */
[----:B------:R-:W-:Y:S01]  /*f1f0*/  FFMA.FTZ R12, R11, R17, R12 ;  /* 0x000000110b0c7223 */ /* 0x000fe2000001000c */
[----:B------:R-:W-:Y:S01]  /*f200*/  FADD.FTZ R21, R21, R20 ;  /* 0x0000001415157221 */ /* 0x000fe20000010000 */
[----:B------:R-:W-:Y:S01]  /*f210*/  FFMA.FTZ R18, R19, R20, R18 ;  /* 0x0000001413127223 */ /* 0x000fe20000010012 */
[----:B------:R-:W-:-:S02]  /*f220*/  HADD2.F32 R11, -RZ, R69.H0_H0 ;  /* 0x20000045ff0b7230 */ /* 0x000fc40000004100 */
[----:B------:R-:W-:Y:S01]  /*f230*/  FADD.FTZ R21, R16, R21 ;  /* 0x0000001510157221 */ /* 0x000fe20000010000 */
[----:B------:R-:W-:Y:S01]  /*f240*/  FFMA.FTZ R18, R17, R16, R18 ;  /* 0x0000001011127223 */ /* 0x000fe20000010012 */
[----:B------:R-:W4:Y:S01]  /*f250*/  LDL.LU.S16 R69, [R1+0x2c2] ;  /* 0x0002c20001457983 */ /* 0x000f220000300600 */
[----:B------:R-:W-:Y:S01]  /*f260*/  FADD.FTZ R16, R11, -UR16 ;  /* 0x800000100b107e21 */ /* 0x000fe20008010000 */
[----:B--2---:R-:W-:Y:S02]  /*f270*/  HADD2.F32 R11, -RZ, R59.H0_H0 ;  /* 0x2000003bff0b7230 */ /* 0x004fe40000004100 */
[----:B------:R-:W2:Y:S01]  /*f280*/  LDL.S16 R59, [R1+0x2c6] ;  /* 0x0002c600013b7983 */ /* 0x000ea20000100600 */
[----:B------:R-:W-:Y:S01]  /*f290*/  FADD.FTZ R15, R13, -UR16 ;  /* 0x800000100d0f7e21 */ /* 0x000fe20008010000 */
[----:B------:R-:W-:Y:S02]  /*f2a0*/  HADD2.F32 R13, -RZ, R68.H0_H0 ;  /* 0x20000044ff0d7230 */ /* 0x000fe40000004100 */
[----:B------:R-:W-:Y:S01]  /*f2b0*/  FMUL.FTZ R16, R16, UR17 ;  /* 0x0000001110107c20 */ /* 0x000fe20008410000 */
[----:B------:R-:W-:Y:S01]  /*f2c0*/  FADD.FTZ R14, R14, R11 ;  /* 0x0000000b0e0e7221 */ /* 0x000fe20000010000 */
[----:B------:R-:W-:Y:S01]  /*f2d0*/  FMUL.FTZ R15, R15, UR17 ;  /* 0x000000110f0f7c20 */ /* 0x000fe20008410000 */
[----:B---3--:R-:W-:-:S02]  /*f2e0*/  HADD2.F32 R17, -RZ, R22.H0_H0 ;  /* 0x20000016ff117230 */ /* 0x008fc40000004100 */
[----:B------:R-:W-:Y:S01]  /*f2f0*/  FMUL.FTZ R20, R3, R13 ;  /* 0x0000000d03147220 */ /* 0x000fe20000410000 */
[----:B------:R-:W-:Y:S01]  /*f300*/  FFMA.FTZ R12, R11, R16, R12 ;  /* 0x000000100b0c7223 */ /* 0x000fe2000001000c */
[----:B------:R-:W-:Y:S01]  /*f310*/  FFMA.FTZ R10, R13, R15, R10 ;  /* 0x0000000f0d0a7223 */ /* 0x000fe2000001000a */
[----:B------:R-:W-:Y:S01]  /*f320*/  FMUL.FTZ R11, R9, R11 ;  /* 0x0000000b090b7220 */ /* 0x000fe20000410000 */
[----:B------:R-:W-:Y:S01]  /*f330*/  FADD.FTZ R22, R21, R20 ;  /* 0x0000001415167221 */ /* 0x000fe20000010000 */
[----:B------:R-:W-:Y:S01]  /*f340*/  FFMA.FTZ R15, R15, R20, R18 ;  /* 0x000000140f0f7223 */ /* 0x000fe20000010012 */
[----:B------:R-:W3:Y:S02]  /*f350*/  LDL.LU.S16 R68, [R1+0x2ca] ;  /* 0x0002ca0001447983 */ /* 0x000ee40000300600 */
[----:B------:R-:W-:Y:S01]  /*f360*/  FADD.FTZ R22, R11, R22 ;  /* 0x000000160b167221 */ /* 0x000fe20000010000 */
[----:B------:R-:W-:Y:S01]  /*f370*/  FFMA.FTZ R15, R16, R11, R15 ;  /* 0x0000000b100f7223 */ /* 0x000fe2000001000f */
[----:B------:R-:W-:Y:S01]  /*f380*/  FADD.FTZ R8, R8, R13 ;  /* 0x0000000d08087221 */ /* 0x000fe20000010000 */
[----:B----4-:R-:W-:-:S02]  /*f390*/  HADD2.F32 R11, -RZ, R72.H0_H0 ;  /* 0x20000048ff0b7230 */ /* 0x010fc40000004100 */
[----:B------:R-:W4:Y:S01]  /*f3a0*/  LDL.S16 R72, [R1+0x2d0] ;  /* 0x0002d00001487983 */ /* 0x000f220000100600 */
[----:B------:R-:W-:Y:S01]  /*f3b0*/  FADD.FTZ R17, R17, -UR16 ;  /* 0x8000001011117e21 */ /* 0x000fe20008010000 */
[----:B------:R-:W-:Y:S02]  /*f3c0*/  HADD2.F32 R13, -RZ, R73.H0_H0 ;  /* 0x20000049ff0d7230 */ /* 0x000fe40000004100 */
[----:B------:R-:W3:Y:S01]  /*f3d0*/  LDL.LU.S16 R73, [R1+0x2cc] ;  /* 0x0002cc0001497983 */ /* 0x000ee20000300600 */
[----:B------:R-:W-:Y:S02]  /*f3e0*/  FMUL.FTZ R16, R17, UR17 ;  /* 0x0000001111107c20 */ /* 0x000fe40008410000 */
[----:B------:R-:W-:Y:S01]  /*f3f0*/  FADD.FTZ R17, R8, R13 ;  /* 0x0000000d08117221 */ /* 0x000fe20000010000 */
[----:B------:R-:W-:Y:S01]  /*f400*/  FADD.FTZ R8, R11, -UR16 ;  /* 0x800000100b087e21 */ /* 0x000fe20008010000 */
[----:B--2---:R-:W-:Y:S02]  /*f410*/  HADD2.F32 R11, -RZ, R59.H0_H0 ;  /* 0x2000003bff0b7230 */ /* 0x004fe40000004100 */
[----:B------:R-:W2:Y:S01]  /*f420*/  LDL.LU.S16 R59, [R1+0x2d2] ;  /* 0x0002d200013b7983 */ /* 0x000ea20000300600 */
[----:B------:R-:W-:Y:S01]  /*f430*/  FMUL.FTZ R19, R3, R13 ;  /* 0x0000000d03137220 */ /* 0x000fe20000410000 */
[----:B------:R-:W-:Y:S01]  /*f440*/  FFMA.FTZ R10, R13, R16, R10 ;  /* 0x000000100d0a7223 */ /* 0x000fe2000001000a */
[----:B------:R-:W-:-:S02]  /*f450*/  HADD2.F32 R13, -RZ, R69.H0_H0 ;  /* 0x20000045ff0d7230 */ /* 0x000fc40000004100 */
[----:B------:R-:W3:Y:S01]  /*f460*/  LDL.LU.S16 R69, [R1+0x2d6] ;  /* 0x0002d60001457983 */ /* 0x000ee20000300600 */
[----:B------:R-:W-:Y:S01]  /*f470*/  FFMA.FTZ R15, R16, R19, R15 ;  /* 0x00000013100f7223 */ /* 0x000fe2000001000f */
[----:B------:R-:W-:Y:S01]  /*f480*/  FMUL.FTZ R8, R8, UR17 ;  /* 0x0000001108087c20 */ /* 0x000fe20008410000 */
[----:B------:R-:W-:Y:S01]  /*f490*/  FADD.FTZ R16, R13, -UR16 ;  /* 0x800000100d107e21 */ /* 0x000fe20008010000 */
[----:B------:R-:W-:Y:S02]  /*f4a0*/  HADD2.F32 R13, -RZ, R66.H0_H0 ;  /* 0x20000042ff0d7230 */ /* 0x000fe40000004100 */
[----:B------:R-:W-:Y:S01]  /*f4b0*/  FADD.FTZ R14, R14, R11 ;  /* 0x0000000b0e0e7221 */ /* 0x000fe20000010000 */
[----:B------:R-:W-:Y:S01]  /*f4c0*/  FFMA.FTZ R12, R11, R8, R12 ;  /* 0x000000080b0c7223 */ /* 0x000fe2000001000c */
[----:B------:R-:W-:Y:S01]  /*f4d0*/  FADD.FTZ R22, R22, R19 ;  /* 0x0000001316167221 */ /* 0x000fe20000010000 */
[----:B------:R-:W-:Y:S01]  /*f4e0*/  FMUL.FTZ R11, R9, R11 ;  /* 0x0000000b090b7220 */ /* 0x000fe20000410000 */
[----:B------:R-:W-:Y:S01]  /*f4f0*/  FADD.FTZ R13, R13, -UR16 ;  /* 0x800000100d0d7e21 */ /* 0x000fe20008010000 */
[----:B------:R-:W-:Y:S01]  /*f500*/  FMUL.FTZ R16, R16, UR17 ;  /* 0x0000001110107c20 */ /* 0x000fe20008410000 */
[----:B------:R-:W3:Y:S01]  /*f510*/  LDL.LU.S16 R66, [R1+0x326] ;  /* 0x0003260001427983 */ /* 0x000ee20000300600 */
[----:B------:R-:W-:Y:S01]  /*f520*/  FADD.FTZ R22, R11, R22 ;  /* 0x000000160b167221 */ /* 0x000fe20000010000 */
[----:B------:R-:W-:Y:S01]  /*f530*/  FFMA.FTZ R15, R8, R11, R15 ;  /* 0x0000000b080f7223 */ /* 0x000fe2000001000f */
[----:B------:R-:W-:-:S02]  /*f540*/  HADD2.F32 R11, -RZ, R67.H0_H0 ;  /* 0x20000043ff0b7230 */ /* 0x000fc40000004100 */
[----:B------:R-:W-:Y:S01]  /*f550*/  FMUL.FTZ R13, R13, UR17 ;  /* 0x000000110d0d7c20 */ /* 0x000fe20008410000 */
[----:B------:R-:W-:Y:S01]  /*f560*/  HADD2.F32 R19, -RZ, R57.H0_H0 ;  /* 0x20000039ff137230 */ /* 0x000fe20000004100 */
[----:B------:R-:W3:Y:S01]  /*f570*/  LDL.LU.S16 R67, [R1+0x2e2] ;  /* 0x0002e20001437983 */ /* 0x000ee20000300600 */
[----:B------:R-:W-:Y:S01]  /*f580*/  FMUL.FTZ R8, R9, R11 ;  /* 0x0000000b09087220 */ /* 0x000fe20000410000 */
[----:B------:R-:W-:Y:S01]  /*f590*/  FADD.FTZ R14, R14, R11 ;  /* 0x0000000b0e0e7221 */ /* 0x000fe20000010000 */
[----:B------:R-:W-:Y:S01]  /*f5a0*/  FFMA.FTZ R12, R11, R13, R12 ;  /* 0x0000000d0b0c7223 */ /* 0x000fe2000001000c */
[----:B----4-:R-:W-:Y:S02]  /*f5b0*/  HADD2.F32 R11, -RZ, R72.H0_H0 ;  /* 0x20000048ff0b7230 */ /* 0x010fe40000004100 */
[----:B------:R-:W4:Y:S01]  /*f5c0*/  LDL.LU.S16 R72, [R1+0x2de] ;  /* 0x0002de0001487983 */ /* 0x000f220000300600 */
[----:B------:R-:W-:Y:S01]  /*f5d0*/  FADD.FTZ R17, R17, R19 ;  /* 0x0000001311117221 */ /* 0x000fe20000010000 */
[----:B------:R-:W-:Y:S01]  /*f5e0*/  FFMA.FTZ R10, R19, R16, R10 ;  /* 0x00000010130a7223 */ /* 0x000fe2000001000a */
[----:B------:R-:W-:-:S04]  /*f5f0*/  FMUL.FTZ R19, R3, R19 ;  /* 0x0000001303137220 */ /* 0x000fc80000410000 */
[----:B------:R-:W-:Y:S01]  /*f600*/  FADD.FTZ R21, R22, R19 ;  /* 0x0000001316157221 */ /* 0x000fe20000010000 */
[----:B------:R-:W-:Y:S01]  /*f610*/  FFMA.FTZ R16, R16, R19, R15 ;  /* 0x0000001310107223 */ /* 0x000fe2000001000f */
[----:B--2---:R-:W-:Y:S02]  /*f620*/  HADD2.F32 R19, -RZ, R59.H0_H0 ;  /* 0x2000003bff137230 */ /* 0x004fe40000004100 */
[----:B------:R-:W2:Y:S01]  /*f630*/  LDL.S16 R59, [R1+0x2e6] ;  /* 0x0002e600013b7983 */ /* 0x000ea20000100600 */
[----:B---3--:R-:W-:Y:S02]  /*f640*/  HADD2.F32 R15, -RZ, R68.H0_H0 ;  /* 0x20000044ff0f7230 */ /* 0x008fe40000004100 */
[----:B------:R-:W-:Y:S01]  /*f650*/  FADD.FTZ R21, R8, R21 ;  /* 0x0000001508157221 */ /* 0x000fe20000010000 */
[----:B------:R-:W-:Y:S01]  /*f660*/  FFMA.FTZ R16, R13, R8, R16 ;  /* 0x000000080d107223 */ /* 0x000fe20000010010 */
[----:B------:R-:W-:Y:S02]  /*f670*/  HADD2.F32 R13, -RZ, R73.H0_H0 ;  /* 0x20000049ff0d7230 */ /* 0x000fe40000004100 */
[----:B------:R-:W-:Y:S01]  /*f680*/  FADD.FTZ R8, R11, -UR16 ;  /* 0x800000100b087e21 */ /* 0x000fe20008010000 */
[----:B------:R-:W-:Y:S01]  /*f690*/  FADD.FTZ R15, R15, -UR16 ;  /* 0x800000100f0f7e21 */ /* 0x000fe20008010000 */
[----:B------:R-:W-:-:S02]  /*f6a0*/  HADD2.F32 R11, -RZ, R69.H0_H0 ;  /* 0x20000045ff0b7230 */ /* 0x000fc40000004100 */
[----:B------:R-:W-:Y:S01]  /*f6b0*/  FADD.FTZ R19, R19, -UR16 ;  /* 0x8000001013137e21 */ /* 0x000fe20008010000 */
[----:B------:R-:W-:Y:S01]  /*f6c0*/  FMUL.FTZ R8, R8, UR17 ;  /* 0x0000001108087c20 */ /* 0x000fe20008410000 */
[----:B------:R-:W-:Y:S01]  /*f6d0*/  FMUL.FTZ R15, R15, UR17 ;  /* 0x000000110f0f7c20 */ /* 0x000fe20008410000 */
[----:B------:R-:W-:Y:S01]  /*f6e0*/  FMUL.FTZ R18, R3, R13 ;  /* 0x0000000d03127220 */ /* 0x000fe20000410000 */
[----:B------:R-:W-:Y:S01]  /*f6f0*/  FADD.FTZ R14, R14, R11 ;  /* 0x0000000b0e0e7221 */ /* 0x000fe20000010000 */
[----:B------:R-:W-:Y:S01]  /*f700*/  FFMA.FTZ R12, R11, R8, R12 ;  /* 0x000000080b0c7223 */ /* 0x000fe2000001000c */
[----:B------:R-:W-:Y:S01]  /*f710*/  FFMA.FTZ R10, R13, R15, R10 ;  /* 0x0000000f0d0a7223 */ /* 0x000fe2000001000a */
[----:B------:R-:W-:Y:S01]  /*f720*/  FMUL.FTZ R11, R9, R11 ;  /* 0x0000000b090b7220 */ /* 0x000fe20000410000 */
[----:B------:R-:W-:Y:S01]  /*f730*/  FFMA.FTZ R15, R15, R18, R16 ;  /* 0x000000120f0f7223 */ /* 0x000fe20000010010 */
[----:B------:R-:W-:Y:S01]  /*f740*/  FADD.FTZ R17, R17, R13 ;  /* 0x0000000d11117221 */ /* 0x000fe20000010000 */
[----:B------:R-:W-:Y:S01]  /*f750*/  FADD.FTZ R20, R21, R18 ;  /* 0x0000001215147221 */ /* 0x000fe20000010000 */
[----:B------:R-:W-:-:S02]  /*f760*/  HADD2.F32 R13, -RZ, R82.H0_H0 ;  /* 0x20000052ff0d7230 */ /* 0x000fc40000004100 */
[----:B------:R-:W-:Y:S01]  /*f770*/  FFMA.FTZ R15, R8, R11, R15 ;  /* 0x0000000b080f7223 */ /* 0x000fe2000001000f */
[----:B------:R-:W-:Y:S02]  /*f780*/  HADD2.F32 R8, -RZ, R83.H0_H0 ;  /* 0x20000053ff087230 */ /* 0x000fe40000004100 */
[----:B------:R-:W-:Y:S01]  /*f790*/  FADD.FTZ R20, R11, R20 ;  /* 0x000000140b147221 */ /* 0x000fe20000010000 */
[----:B------:R-:W-:Y:S01]  /*f7a0*/  FMUL.FTZ R16, R19, UR17 ;  /* 0x0000001113107c20 */ /* 0x000fe20008410000 */
[----:B------:R-:W-:Y:S01]  /*f7b0*/  FMUL.FTZ R11, R3, R13 ;  /* 0x0000000d030b7220 */ /* 0x000fe20000410000 */
[----:B------:R-:W3:Y:S01]  /*f7c0*/  LDL.S16 R68, [R1+0x2e8] ;  /* 0x0002e80001447983 */ /* 0x000ee20000100600 */
[----:B------:R-:W-:Y:S02]  /*f7d0*/  FADD.FTZ R8, R8, -UR16 ;  /* 0x8000001008087e21 */ /* 0x000fe40008010000 */
[----:B------:R-:W-:Y:S01]  /*f7e0*/  FADD.FTZ R20, R20, R11 ;  /* 0x0000000b14147221 */ /* 0x000fe20000010000 */
[----:B------:R-:W-:Y:S01]  /*f7f0*/  FFMA.FTZ R15, R16, R11, R15 ;  /* 0x0000000b100f7223 */ /* 0x000fe2000001000f */
[----:B----4-:R-:W-:Y:S01]  /*f800*/  HADD2.F32 R11, -RZ, R72.H0_H0 ;  /* 0x20000048ff0b7230 */ /* 0x010fe20000004100 */
[----:B------:R-:W4:Y:S01]  /*f810*/  LDL.LU.S16 R73, [R1+0x2e4] ;  /* 0x0002e40001497983 */ /* 0x000f220000300600 */
[----:B------:R-:W-:-:S03]  /*f820*/  FMUL.FTZ R8, R8, UR17 ;  /* 0x0000001108087c20 */ /* 0x000fc60008410000 */
[----:B------:R-:W4:Y:S01]  /*f830*/  LDL.S16 R69, [R1+0x2f0] ;  /* 0x0002f00001457983 */ /* 0x000f220000100600 */
[----:B------:R-:W-:Y:S01]  /*f840*/  FADD.FTZ R14, R14, R11 ;  /* 0x0000000b0e0e7221 */ /* 0x000fe20000010000 */
[----:B------:R-:W-:Y:S01]  /*f850*/  FFMA.FTZ R12, R11, R8, R12 ;  /* 0x000000080b0c7223 */ /* 0x000fe2000001000c */
[----:B------:R-:W-:Y:S01]  /*f860*/  FMUL.FTZ R11, R9, R11 ;  /* 0x0000000b090b7220 */ /* 0x000fe20000410000 */
[----:B------:R-:W4:Y:S03]  /*f870*/  LDL.S16 R72, [R1+0x2ec] ;  /* 0x0002ec0001487983 */ /* 0x000f260000100600 */
[----:B------:R-:W-:Y:S01]  /*f880*/  FADD.FTZ R20, R11, R20 ;  /* 0x000000140b147221 */ /* 0x000fe20000010000 */
[----:B------:R-:W-:Y:S01]  /*f890*/  FFMA.FTZ R15, R8, R11, R15 ;  /* 0x0000000b080f7223 */ /* 0x000fe2000001000f */
[----:B--2---:R-:W-:Y:S02]  /*f8a0*/  HADD2.F32 R11, -RZ, R59.H0_H0 ;  /* 0x2000003bff0b7230 */ /* 0x004fe40000004100 */
[----:B------:R-:W2:Y:S01]  /*f8b0*/  LDL.LU.S16 R59, [R1+0x2ee] ;  /* 0x0002ee00013b7983 */ /* 0x000ea20000300600 */
[----:B------:R-:W-:Y:S01]  /*f8c0*/  FADD.FTZ R17, R17, R13 ;  /* 0x0000000d11117221 */ /* 0x000fe20000010000 */
[----:B------:R-:W-:Y:S01]  /*f8d0*/  FFMA.FTZ R10, R13, R16, R10 ;  /* 0x000000100d0a7223 */ /* 0x000fe2000001000a */
[----:B------:R-:W-:-:S02]  /*f8e0*/  HADD2.F32 R13, -RZ, R81.H0_H0 ;  /* 0x20000051ff0d7230 */ /* 0x000fc40000004100 */
[----:B------:R-:W-:-:S03]  /*f8f0*/  HADD2.F32 R19, -RZ, R78.H0_H0 ;  /* 0x2000004eff137230 */ /* 0x000fc60000004100 */
[----:B------:R-:W-:Y:S01]  /*f900*/  FADD.FTZ R16, R13, -UR16 ;  /* 0x800000100d107e21 */ /* 0x000fe20008010000 */
[----:B------:R-:W-:-:S03]  /*f910*/  HADD2.F32 R13, -RZ, R79.H0_H0 ;  /* 0x2000004fff0d7230 */ /* 0x000fc60000004100 */
[----:B------:R-:W-:Y:S01]  /*f920*/  FMUL.FTZ R16, R16, UR17 ;  /* 0x0000001110107c20 */ /* 0x000fe20008410000 */
[----:B------:R-:W-:Y:S01]  /*f930*/  FADD.FTZ R17, R17, R19 ;  /* 0x0000001311117221 */ /* 0x000fe20000010000 */
[----:B------:R-:W-:Y:S02]  /*f940*/  FADD.FTZ R13, R13, -UR16 ;  /* 0x800000100d0d7e21 */ /* 0x000fe40008010000 */
[----:B------:R-:W-:Y:S01]  /*f950*/  FFMA.FTZ R10, R19, R16, R10 ;  /* 0x00000010130a7223 */ /* 0x000fe2000001000a */
[----:B------:R-:W-:Y:S01]  /*f960*/  FMUL.FTZ R19, R3, R19 ;  /* 0x0000001303137220 */ /* 0x000fe20000410000 */
[----:B------:R-:W-:-:S03]  /*f970*/  FMUL.FTZ R13, R13, UR17 ;  /* 0x000000110d0d7c20 */ /* 0x000fc60008410000 */
[----:B------:R-:W-:Y:S01]  /*f980*/  FFMA.FTZ R16, R16, R19, R15 ;  /* 0x0000001310107223 */ /* 0x000fe2000001000f */
[----:B------:R-:W-:Y:S02]  /*f990*/  HADD2.F32 R15, -RZ, R67.H0_H0 ;  /* 0x20000043ff0f7230 */ /* 0x000fe40000004100 */
[----:B------:R-:W2:Y:S01]  /*f9a0*/  LDL.S16 R67, [R1+0x2f6] ;  /* 0x0002f60001437983 */ /* 0x000ea20000100600 */
[----:B------:R-:W-:Y:S01]  /*f9b0*/  FMUL.FTZ R8, R9, R11 ;  /* 0x0000000b09087220 */ /* 0x000fe20000410000 */
[----:B------:R-:W-:Y:S01]  /*f9c0*/  FADD.FTZ R14, R14, R11 ;  /* 0x0000000b0e0e7221 */ /* 0x000fe20000010000 */
[----:B------:R-:W-:Y:S01]  /*f9d0*/  FFMA.FTZ R12, R11, R13, R12 ;  /* 0x0000000d0b0c7223 */ /* 0x000fe2000001000c */
[----:B------:R-:W-:Y:S01]  /*f9e0*/  FADD.FTZ R21, R20, R19 ;  /* 0x0000001314157221 */ /* 0x000fe20000010000 */
[----:B---3--:R-:W-:Y:S02]  /*f9f0*/  HADD2.F32 R11, -RZ, R68.H0_H0 ;  /* 0x20000044ff0b7230 */ /* 0x008fe40000004100 */
[----:B------:R-:W3:Y:S01]  /*fa00*/  LDL.LU.S16 R68, [R1+0x2ea] ;  /* 0x0002ea0001447983 */ /* 0x000ee20000300600 */
[----:B------:R-:W-:Y:S01]  /*fa10*/  FFMA.FTZ R16, R13, R8, R16 ;  /* 0x000000080d107223 */ /* 0x000fe20000010010 */
[----:B------:R-:W-:Y:S01]  /*fa20*/  FADD.FTZ R21, R8, R21 ;  /* 0x0000001508157221 */ /* 0x000fe20000010000 */
[----:B----4-:R-:W-:-:S02]  /*fa30*/  HADD2.F32 R13, -RZ, R73.H0_H0 ;  /* 0x20000049ff0d7230 */ /* 0x010fc40000004100 */
[----:B------:R-:W-:Y:S01]  /*fa40*/  FADD.FTZ R8, R11, -UR16 ;  /* 0x800000100b087e21 */ /* 0x000fe20008010000 */
[----:B------:R-:W4:Y:S01]  /*fa50*/  LDL.S16 R73, [R1+0x2fe] ;  /* 0x0002fe0001497983 */ /* 0x000f220000100600 */
[----:B------:R-:W-:Y:S01]  /*fa60*/  FADD.FTZ R15, R15, -UR16 ;  /* 0x800000100f0f7e21 */ /* 0x000fe20008010000 */
[----:B------:R-:W-:Y:S02]  /*fa70*/  HADD2.F32 R11, -RZ, R69.H0_H0 ;  /* 0x20000045ff0b7230 */ /* 0x000fe40000004100 */
[----:B------:R-:W4:Y:S01]  /*fa80*/  LDL.LU.S16 R69, [R1+0x2f4] ;  /* 0x0002f40001457983 */ /* 0x000f220000300600 */
[----:B------:R-:W-:Y:S01]  /*fa90*/  FMUL.FTZ R15, R15, UR17 ;  /* 0x000000110f0f7c20 */ /* 0x000fe20008410000 */
[----:B------:R-:W-:Y:S02]  /*faa0*/  HADD2.F32 R19, -RZ, R72.H0_H0 ;  /* 0x20000048ff137230 */ /* 0x000fe40000004100 */
[----:B------:R-:W-:Y:S01]  /*fab0*/  FADD.FTZ R17, R17, R13 ;  /* 0x0000000d11117221 */ /* 0x000fe20000010000 */
[----:B------:R-:W4:Y:S01]  /*fac0*/  LDL.LU.S16 R72, [R1+0x2f2] ;  /* 0x0002f20001487983 */ /* 0x000f220000300600 */
[----:B------:R-:W-:Y:S01]  /*fad0*/  FFMA.FTZ R10, R13, R15, R10 ;  /* 0x0000000f0d0a7223 */ /* 0x000fe2000001000a */
[----:B------:R-:W-:Y:S01]  /*fae0*/  FMUL.FTZ R18, R3, R13 ;  /* 0x0000000d03127220 */ /* 0x000fe20000410000 */
[----:B--2---:R-:W-:-:S02]  /*faf0*/  HADD2.F32 R13, -RZ, R59.H0_H0 ;  /* 0x2000003bff0d7230 */ /* 0x004fc40000004100 */
[----:B------:R-:W2:Y:S01]  /*fb00*/  LDL.S16 R59, [R1+0x304] ;  /* 0x00030400013b7983 */ /* 0x000ea20000100600 */
[----:B------:R-:W-:Y:S01]  /*fb10*/  FMUL.FTZ R8, R8, UR17 ;  /* 0x0000001108087c20 */ /* 0x000fe20008410000 */
[----:B------:R-:W-:Y:S01]  /*fb20*/  FADD.FTZ R14, R14, R11 ;  /* 0x0000000b0e0e7221 */ /* 0x000fe20000010000 */
[----:B------:R-:W-:Y:S01]  /*fb30*/  FFMA.FTZ R15, R15, R18, R16 ;  /* 0x000000120f0f7223 */ /* 0x000fe20000010010 */
[----:B------:R-:W-:Y:S01]  /*fb40*/  FADD.FTZ R19, R19, -UR16 ;  /* 0x8000001013137e21 */ /* 0x000fe20008010000 */
[----:B------:R-:W-:Y:S01]  /*fb50*/  FFMA.FTZ R12, R11, R8, R12 ;  /* 0x000000080b0c7223 */ /* 0x000fe2000001000c */
[----:B------:R-:W-:Y:S01]  /*fb60*/  FMUL.FTZ R11, R9, R11 ;  /* 0x0000000b090b7220 */ /* 0x000fe20000410000 */
[----:B------:R-:W-:Y:S01]  /*fb70*/  FADD.FTZ R20, R21, R18 ;  /* 0x0000001215147221 */ /* 0x000fe20000010000 */
[----:B------:R-:W-:Y:S02]  /*fb80*/  FMUL.FTZ R16, R19, UR17 ;  /* 0x0000001113107c20 */ /* 0x000fe40008410000 */
[----:B------:R-:W-:Y:S01]  /*fb90*/  FFMA.FTZ R15, R8, R11, R15 ;  /* 0x0000000b080f7223 */ /* 0x000fe2000001000f */
[----:B------:R-:W-:Y:S01]  /*fba0*/  FADD.FTZ R20, R11, R20 ;  /* 0x000000140b147221 */ /* 0x000fe20000010000 */
[----:B------:R-:W-:Y:S01]  /*fbb0*/  FMUL.FTZ R11, R3, R13 ;  /* 0x0000000d030b7220 */ /* 0x000fe20000410000 */
[----:B------:R-:W-:Y:S01]  /*fbc0*/  FADD.FTZ R17, R17, R13 ;  /* 0x0000000d11117221 */ /* 0x000fe20000010000 */
[----:B------:R-:W-:Y:S01]  /*fbd0*/  FFMA.FTZ R10, R13, R16, R10 ;  /* 0x000000100d0a7223 */ /* 0x000fe2000001000a */
[----:B------:R-:W-:-:S02]  /*fbe0*/  HADD2.F32 R8, -RZ, R67.H0_H0 ;  /* 0x20000043ff087230 */ /* 0x000fc40000004100 */
[----:B------:R-:W2:Y:S01]  /*fbf0*/  LDL.S16 R67, [R1+0x230] ;  /* 0x0002300001437983 */ /* 0x000ea20000100600 */
[----:B------:R-:W-:Y:S02]  /*fc00*/  FADD.FTZ R20, R20, R11 ;  /* 0x0000000b14147221 */ /* 0x000fe40000010000 */
[----:B------:R-:W-:Y:S01]  /*fc10*/  FADD.FTZ R8, R8, -UR16 ;  /* 0x8000001008087e21 */ /* 0x000fe20008010000 */
[----:B---3--:R-:W-:Y:S02]  /*fc20*/  HADD2.F32 R13, -RZ, R68.H0_H0 ;  /* 0x20000044ff0d7230 */ /* 0x008fe40000004100 */
[----:B------:R-:W3:Y:S01]  /*fc30*/  LDL.S16 R68, [R1+0x2fa] ;  /* 0x0002fa0001447983 */ /* 0x000ee20000100600 */
[----:B------:R-:W-:Y:S01]  /*fc40*/  FFMA.FTZ R15, R16, R11, R15 ;  /* 0x0000000b100f7223 */ /* 0x000fe2000001000f */
[----:B------:R-:W-:Y:S01]  /*fc50*/  FMUL.FTZ R8, R8, UR17 ;  /* 0x0000001108087c20 */ /* 0x000fe20008410000 */
[----:B----4-:R-:W-:Y:S02]  /*fc60*/  HADD2.F32 R11, -RZ, R73.H0_H0 ;  /* 0x20000049ff0b7230 */ /* 0x010fe40000004100 */
[----:B------:R-:W4:Y:S01]  /*fc70*/  LDL.LU.S16 R73, [R1+0x2fc] ;  /* 0x0002fc0001497983 */ /* 0x000f220000300600 */
[----:B------:R-:W-:-:S03]  /*fc80*/  HADD2.F32 R19, -RZ, R69.H0_H0 ;  /* 0x20000045ff137230 */ /* 0x000fc60000004100 */
[----:B------:R-:W4:Y:S01]  /*fc90*/  LDL.LU.S16 R69, [R1+0x306] ;  /* 0x0003060001457983 */ /* 0x000f220000300600 */
[----:B------:R-:W-:Y:S01]  /*fca0*/  FADD.FTZ R14, R14, R11 ;  /* 0x0000000b0e0e7221 */ /* 0x000fe20000010000 */
[----:B------:R-:W-:Y:S01]  /*fcb0*/  FFMA.FTZ R12, R11, R8, R12 ;  /* 0x000000080b0c7223 */ /* 0x000fe2000001000c */
[----:B------:R-:W-:Y:S01]  /*fcc0*/  FMUL.FTZ R11, R9, R11 ;  /* 0x0000000b090b7220 */ /* 0x000fe20000410000 */
[----:B------:R-:W-:Y:S01]  /*fcd0*/  FADD.FTZ R16, R13, -UR16 ;  /* 0x800000100d107e21 */ /* 0x000fe20008010000 */
[----:B------:R-:W-:Y:S02]  /*fce0*/  HADD2.F32 R13, -RZ, R72.H0_H0 ;  /* 0x20000048ff0d7230 */ /* 0x000fe40000004100 */
[----:B------:R-:W4:Y:S01]  /*fcf0*/  LDL.LU.S16 R72, [R1+0x2f8] ;  /* 0x0002f80001487983 */ /* 0x000f220000300600 */
[----:B------:R-:W-:Y:S01]  /*fd00*/  FADD.FTZ R20, R11, R20 ;  /* 0x000000140b147221 */ /* 0x000fe20000010000 */
[----:B------:R-:W-:Y:S01]  /*fd10*/  FFMA.FTZ R15, R8, R11, R15 ;  /* 0x0000000b080f7223 */ /* 0x000fe2000001000f */
[----:B--2---:R-:W-:-:S02]  /*fd20*/  HADD2.F32 R11, -RZ, R59.H0_H0 ;  /* 0x2000003bff0b7230 */ /* 0x004fc40000004100 */
[----:B------:R-:W2:Y:S01]  /*fd30*/  LDL.S16 R59, [R1+0x302] ;  /* 0x00030200013b7983 */ /* 0x000ea20000100600 */
[----:B------:R-:W-:Y:S01]  /*fd40*/  FMUL.FTZ R16, R16, UR17 ;  /* 0x0000001110107c20 */ /* 0x000fe20008410000 */
[----:B------:R-:W-:Y:S01]  /*fd50*/  FADD.FTZ R17, R17, R19 ;  /* 0x0000001311117221 */ /* 0x000fe20000010000 */
[----:B------:R-:W-:Y:S02]  /*fd60*/  FADD.FTZ R13, R13, -UR16 ;  /* 0x800000100d0d7e21 */ /* 0x000fe40008010000 */
[----:B------:R-:W-:Y:S01]  /*fd70*/  FFMA.FTZ R10, R19, R16, R10 ;  /* 0x00000010130a7223 */ /* 0x000fe2000001000a */
[----:B------:R-:W-:Y:S01]  /*fd80*/  FMUL.FTZ R19, R3, R19 ;  /* 0x0000001303137220 */ /* 0x000fe20000410000 */
[----:B------:R-:W-:-:S03]  /*fd90*/  FMUL.FTZ R13, R13, UR17 ;  /* 0x000000110d0d7c20 */ /* 0x000fc60008410000 */
[----:B------:R-:W-:Y:S01]  /*fda0*/  FFMA.FTZ R16, R16, R19, R15 ;  /* 0x0000001310107223 */ /* 0x000fe2000001000f */
[----:B------:R-:W-:Y:S01]  /*fdb0*/  FMUL.FTZ R8, R9, R11 ;  /* 0x0000000b09087220 */ /* 0x000fe20000410000 */
[----:B------:R-:W-:Y:S01]  /*fdc0*/  FADD.FTZ R14, R14, R11 ;  /* 0x0000000b0e0e7221 */ /* 0x000fe20000010000 */
[----:B------:R-:W-:Y:S01]  /*fdd0*/  FFMA.FTZ R12, R11, R13, R12 ;  /* 0x0000000d0b0c7223 */ /* 0x000fe2000001000c */
[----:B------:R-:W-:Y:S01]  /*fde0*/  FADD.FTZ R21, R20, R19 ;  /* 0x0000001314157221 */ /* 0x000fe20000010000 */
[----:B------:R-:W-:Y:S01]  /*fdf0*/  FFMA.FTZ R16, R13, R8, R16 ;  /* 0x000000080d107223 */ /* 0x000fe20000010010 */
[----:B------:R-:W-:Y:S02]  /*fe00*/  HADD2.F32 R15, -RZ, R67.H0_H0 ;  /* 0x20000043ff0f7230 */ /* 0x000fe40000004100 */
[----:B------:R-:W2:Y:S01]  /*fe10*/  LDL.LU.S16 R67, [R1+0x300] ;  /* 0x0003000001437983 */ /* 0x000ea20000300600 */
[----:B------:R-:W-:Y:S01]  /*fe20*/  FADD.FTZ R21, R8, R21 ;  /* 0x0000001508157221 */ /* 0x000fe20000010000 */
[----:B---3--:R-:W-:-:S02]  /*fe30*/  HADD2.F32 R11, -RZ, R68.H0_H0 ;  /* 0x20000044ff0b7230 */ /* 0x008fc40000004100 */
[----:B------:R-:W3:Y:S01]  /*fe40*/  LDL.LU.S16 R68, [R1+0x232] ;  /* 0x0002320001447983 */ /* 0x000ee20000300600 */
[----:B------:R-:W-:Y:S01]  /*fe50*/  FADD.FTZ R15, R15, -UR16 ;  /* 0x800000100f0f7e21 */ /* 0x000fe20008010000 */
[----:B----4-:R-:W-:Y:S02]  /*fe60*/  HADD2.F32 R13, -RZ, R73.H0_H0 ;  /* 0x20000049ff0d7230 */ /* 0x010fe40000004100 */
[----:B------:R-:W-:Y:S01]  /*fe70*/  FADD.FTZ R8, R11, -UR16 ;  /* 0x800000100b087e21 */ /* 0x000fe20008010000 */
[----:B------:R-:W4:Y:S01]  /*fe80*/  LDL.S16 R73, [R1+0x30e] ;  /* 0x00030e0001497983 */ /* 0x000f220000100600 */
[----:B------:R-:W-:-:S03]  /*fe90*/  HADD2.F32 R11, -RZ, R69.H0_H0 ;  /* 0x20000045ff0b7230 */ /* 0x000fc60000004100 */
[----:B------:R-:W4:Y:S01]  /*fea0*/  LDL.LU.S16 R69, [R1+0x30c] ;  /* 0x00030c0001457983 */ /* 0x000f220000300600 */
[----:B------:R-:W-:Y:S01]  /*feb0*/  FMUL.FTZ R15, R15, UR17 ;  /* 0x000000110f0f7c20 */ /* 0x000fe20008410000 */
[----:B------:R-:W-:Y:S01]  /*fec0*/  FADD.FTZ R17, R17, R13 ;  /* 0x0000000d11117221 */ /* 0x000fe20000010000 */
[----:B------:R-:W-:Y:S01]  /*fed0*/  FMUL.FTZ R18, R3, R13 ;  /* 0x0000000d03127220 */ /* 0x000fe20000410000 */
[----:B------:R-:W-:Y:S02]  /*fee0*/  HADD2.F32 R19, -RZ, R72.H0_H0 ;  /* 0x20000048ff137230 */ /* 0x000fe40000004100 */
[----:B------:R-:W-:Y:S01]  /*fef0*/  FFMA.FTZ R10, R13, R15, R10 ;  /* 0x0000000f0d0a7223 */ /* 0x000fe2000001000a */
[----:B------:R-:W4:Y:S01]  /*ff00*/  LDL.S16 R72, [R1+0x30a] ;  /* 0x00030a0001487983 */ /* 0x000f220000100600 */
[----:B--2---:R-:W-:-:S03]  /*ff10*/  HADD2.F32 R13, -RZ, R59.H0_H0 ;  /* 0x2000003bff0d7230 */ /* 0x004fc60000004100 */
        /* <DEDUP_REMOVED lines=15> */
[----:B------:R-:W2:Y:S01]  /*10010*/  LDL.LU.S16 R67, [R1+0x308] ;  /* 0x0003080001437983 */ /* 0x000ea20000300600 */
[----:B------:R-:W-:Y:S02]  /*10020*/  FADD.FTZ R20, R20, R11 ;  /* 0x0000000b14147221 */ /* 0x000fe40000010000 */
[----:B------:R-:W-:Y:S01]  /*10030*/  FADD.FTZ R8, R8, -UR16 ;  /* 0x8000001008087e21 */ /* 0x000fe20008010000 */
[----:B---3--:R-:W-:Y:S02]  /*10040*/  HADD2.F32 R13, -RZ, R68.H0_H0 ;  /* 0x20000044ff0d7230 */ /* 0x008fe40000004100 */
[----:B------:R-:W3:Y:S01]  /*10050*/  LDL.LU.S16 R68, [R1+0x312] ;  /* 0x0003120001447983 */ /* 0x000ee20000300600 */
[----:B------:R-:W-:Y:S01]  /*10060*/  FFMA.FTZ R15, R16, R11, R15 ;  /* 0x0000000b100f7223 */ /* 0x000fe2000001000f */
[----:B------:R-:W-:Y:S01]  /*10070*/  FMUL.FTZ R8, R8, UR17 ;  /* 0x0000001108087c20 */ /* 0x000fe20008410000 */
[----:B----4-:R-:W-:Y:S02]  /*10080*/  HADD2.F32 R11, -RZ, R73.H0_H0 ;  /* 0x20000049ff0b7230 */ /* 0x010fe40000004100 */
[----:B------:R-:W4:Y:S01]  /*10090*/  LDL.S16 R73, [R1+0x314] ;  /* 0x0003140001497983 */ /* 0x000f220000100600 */
[----:B------:R-:W-:-:S03]  /*100a0*/  HADD2.F32 R19, -RZ, R69.H0_H0 ;  /* 0x20000045ff137230 */ /* 0x000fc60000004100 */
[----:B------:R-:W4:Y:S01]  /*100b0*/  LDL.S16 R69, [R1+0x318] ;  /* 0x0003180001457983 */ /* 0x000f220000100600 */
        /* <DEDUP_REMOVED lines=59> */
[----:B------:R-:W-:Y:S01]  /*10470*/  FFMA.FTZ R15, R16, R11, R15 ;  /* 0x0000000b100f7223 */ /* 0x000fe2000001000f */
[----:B------:R-:W3:Y:S01]  /*10480*/  LDL.LU.S16 R68, [R1+0x32a] ;  /* 0x00032a0001447983 */ /* 0x000ee20000300600 */
[----:B------:R-:W-:Y:S01]  /*10490*/  FMUL.FTZ R8, R8, UR17 ;  /* 0x0000001108087c20 */ /* 0x000fe20008410000 */
[----:B----4-:R-:W-:Y:S02]  /*104a0*/  HADD2.F32 R11, -RZ, R73.H0_H0 ;  /* 0x20000049ff0b7230 */ /* 0x010fe40000004100 */
[----:B------:R-:W4:Y:S01]  /*104b0*/  LDL.S16 R73, [R1+0x332] ;  /* 0x0003320001497983 */ /* 0x000f220000100600 */
        /* <DEDUP_REMOVED lines=11> */
[----:B------:R-:W2:Y:S01]  /*10570*/  LDL.LU.S16 R59, [R1+0x334] ;  /* 0x00033400013b7983 */ /* 0x000ea20000300600 */
        /* <DEDUP_REMOVED lines=11> */
[----:B------:R-:W-:-:S02]  /*10630*/  HADD2.F32 R15, -RZ, R66.H0_H0 ;  /* 0x20000042ff0f7230 */ /* 0x000fc40000004100 */
[----:B------:R-:W-:Y:S01]  /*10640*/  FFMA.FTZ R16, R13, R8, R16 ;  /* 0x000000080d107223 */ /* 0x000fe20000010010 */
[----:B------:R-:W-:Y:S01]  /*10650*/  FADD.FTZ R21, R8, R21 ;  /* 0x0000001508157221 */ /* 0x000fe20000010000 */
[----:B------:R-:W-:Y:S02]  /*10660*/  HADD2.F32 R11, -RZ, R67.H0_H0 ;  /* 0x20000043ff0b7230 */ /* 0x000fe40000004100 */
[----:B------:R-:W-:-:S03]  /*10670*/  FADD.FTZ R15, R15, -UR16 ;  /* 0x800000100f0f7e21 */ /* 0x000fc60008010000 */
[----:B------:R-:W-:Y:S01]  /*10680*/  FADD.FTZ R8, R11, -UR16 ;  /* 0x800000100b087e21 */ /* 0x000fe20008010000 */
[----:B---3--:R-:W-:Y:S02]  /*10690*/  HADD2.F32 R13, -RZ, R68.H0_H0 ;  /* 0x20000044ff0d7230 */ /* 0x008fe40000004100 */
[----:B------:R-:W-:Y:S01]  /*106a0*/  FMUL.FTZ R15, R15, UR17 ;  /* 0x000000110f0f7c20 */ /* 0x000fe20008410000 */
[----:B------:R-:W-:Y:S01]  /*106b0*/  FMUL.FTZ R8, R8, UR17 ;  /* 0x0000001108087c20 */ /* 0x000fe20008410000 */
[----:B----4-:R-:W-:Y:S02]  /*106c0*/  HADD2.F32 R11, -RZ, R73.H0_H0 ;  /* 0x20000049ff0b7230 */ /* 0x010fe40000004100 */
[----:B------:R-:W-:Y:S01]  /*106d0*/  FMUL.FTZ R18, R3, R13 ;  /* 0x0000000d03127220 */ /* 0x000fe20000410000 */
[----:B------:R-:W-:Y:S02]  /*106e0*/  HADD2.F32 R19, -RZ, R69.H0_H0 ;  /* 0x20000045ff137230 */ /* 0x000fe40000004100 */
[----:B------:R-:W-:Y:S01]  /*106f0*/  FFMA.FTZ R10, R13, R15, R10 ;  /* 0x0000000f0d0a7223 */ /* 0x000fe2000001000a */
[----:B------:R-:W-:Y:S01]  /*10700*/  FADD.FTZ R14, R14, R11 ;  /* 0x0000000b0e0e7221 */ /* 0x000fe20000010000 */
        /* <DEDUP_REMOVED lines=9> */
[----:B------:R-:W-:Y:S01]  /*107a0*/  FADD.FTZ R20, R11, R20 ;  /* 0x000000140b147221 */ /* 0x000fe20000010000 */
[----:B------:R-:W-:Y:S01]  /*107b0*/  FMUL.FTZ R11, R3, R13 ;  /* 0x0000000d030b7220 */ /* 0x000fe20000410000 */
[----:B------:R-:W-:Y:S01]  /*107c0*/  FADD.FTZ R17, R17, R13 ;  /* 0x0000000d11117221 */ /* 0x000fe20000010000 */
[----:B------:R-:W-:Y:S01]  /*107d0*/  FFMA.FTZ R10, R13, R16, R10 ;  /* 0x000000100d0a7223 */ /* 0x000fe2000001000a */
[----:B------:R-:W-:Y:S02]  /*107e0*/  HADD2.F32 R13, -RZ, R58.H0_H0 ;  /* 0x2000003aff0d7230 */ /* 0x000fe40000004100 */
[----:B------:R-:W-:Y:S01]  /*107f0*/  FADD.FTZ R20, R20, R11 ;  /* 0x0000000b14147221 */ /* 0x000fe20000010000 */
[----:B------:R-:W-:Y:S01]  /*10800*/  FFMA.FTZ R15, R16, R11, R15 ;  /* 0x0000000b100f7223 */ /* 0x000fe2000001000f */
[----:B------:R-:W-:-:S02]  /*10810*/  HADD2.F32 R11, -RZ, R55.H0_H0 ;  /* 0x20000037ff0b7230 */ /* 0x000fc40000004100 */
[----:B------:R-:W-:Y:S01]  /*10820*/  FADD.FTZ R16, R13, -UR16 ;  /* 0x800000100d107e21 */ /* 0x000fe20008010000 */
[----:B------:R-:W-:Y:S02]  /*10830*/  HADD2.F32 R13, -RZ, R76.H0_H0 ;  /* 0x2000004cff0d7230 */ /* 0x000fe40000004100 */
[----:B------:R-:W-:Y:S01]  /*10840*/  FADD.FTZ R14, R14, R11 ;  /* 0x0000000b0e0e7221 */ /* 0x000fe20000010000 */
[----:B------:R-:W-:Y:S02]  /*10850*/  HADD2.F32 R19, -RZ, R54.H0_H0 ;  /* 0x20000036ff137230 */ /* 0x000fe40000004100 */
[----:B------:R-:W-:Y:S01]  /*10860*/  FMUL.FTZ R16, R16, UR17 ;  /* 0x0000001110107c20 */ /* 0x000fe20008410000 */
[----:B------:R-:W-:Y:S02]  /*10870*/  FADD.FTZ R13, R13, -UR16 ;  /* 0x800000100d0d7e21 */ /* 0x000fe40008010000 */
[----:B------:R-:W-:Y:S01]  /*10880*/  FADD.FTZ R17, R17, R19 ;  /* 0x0000001311117221 */ /* 0x000fe20000010000 */
[----:B------:R-:W-:Y:S01]  /*10890*/  FFMA.FTZ R10, R19, R16, R10 ;  /* 0x00000010130a7223 */ /* 0x000fe2000001000a */
[----:B------:R-:W-:Y:S01]  /*108a0*/  FMUL.FTZ R19, R3, R19 ;  /* 0x0000001303137220 */ /* 0x000fe20000410000 */
[----:B------:R-:W-:Y:S01]  /*108b0*/  FMUL.FTZ R13, R13, UR17 ;  /* 0x000000110d0d7c20 */ /* 0x000fe20008410000 */
[----:B------:R-:W-:-:S05]  /*108c0*/  HADD2.F32 R22, -RZ, R36.H0_H0 ;  /* 0x20000024ff167230 */ /* 0x000fca0000004100 */
[----:B------:R-:W-:-:S04]  /*108d0*/  FADD.FTZ R22, R22, -UR16 ;  /* 0x8000001016167e21 */ /* 0x000fc80008010000 */
[----:B------:R-:W-:Y:S01]  /*108e0*/  FMUL.FTZ R22, R22, UR17 ;  /* 0x0000001116167c20 */ /* 0x000fe20008410000 */
[----:B--2---:R-:W-:-:S05]  /*108f0*/  HADD2.F32 R8, -RZ, R59.H0_H0 ;  /* 0x2000003bff087230 */ /* 0x004fca0000004100 */
[----:B------:R-:W-:-:S04]  /*10900*/  FADD.FTZ R8, R8, -UR16 ;  /* 0x8000001008087e21 */ /* 0x000fc80008010000 */
[----:B------:R-:W-:-:S04]  /*10910*/  FMUL.FTZ R8, R8, UR17 ;  /* 0x0000001108087c20 */ /* 0x000fc80008410000 */
[----:B------:R-:W-:Y:S01]  /*10920*/  FFMA.FTZ R12, R11, R8, R12 ;  /* 0x000000080b0c7223 */ /* 0x000fe2000001000c */
[----:B------:R-:W-:-:S04]  /*10930*/  FMUL.FTZ R11, R9, R11 ;  /* 0x0000000b090b7220 */ /* 0x000fc80000410000 */
[----:B------:R-:W-:Y:S01]  /*10940*/  FADD.FTZ R20, R11, R20 ;  /* 0x000000140b147221 */ /* 0x000fe20000010000 */
[----:B------:R-:W-:Y:S01]  /*10950*/  FFMA.FTZ R15, R8, R11, R15 ;  /* 0x0000000b080f7223 */ /* 0x000fe2000001000f */
[----:B------:R-:W-:Y:S02]  /*10960*/  HADD2.F32 R11, -RZ, R75.H0_H0 ;  /* 0x2000004bff0b7230 */ /* 0x000fe40000004100 */
[----:B------:R-:W-:Y:S01]  /*10970*/  FADD.FTZ R21, R20, R19 ;  /* 0x0000001314157221 */ /* 0x000fe20000010000 */
[----:B------:R-:W-:Y:S01]  /*10980*/  FFMA.FTZ R16, R16, R19, R15 ;  /* 0x0000001310107223 */ /* 0x000fe2000001000f */
[----:B------:R-:W-:Y:S02]  /*10990*/  HADD2.F32 R15, -RZ, R74.H0_H0 ;  /* 0x2000004aff0f7230 */ /* 0x000fe40000004100 */
[----:B------:R-:W-:Y:S01]  /*109a0*/  FMUL.FTZ R8, R9, R11 ;  /* 0x0000000b09087220 */ /* 0x000fe20000410000 */
[----:B------:R-:W-:Y:S01]  /*109b0*/  FADD.FTZ R14, R14, R11 ;  /* 0x0000000b0e0e7221 */ /* 0x000fe20000010000 */
[----:B------:R-:W-:Y:S01]  /*109c0*/  FFMA.FTZ R12, R11, R13, R12 ;  /* 0x0000000d0b0c7223 */ /* 0x000fe2000001000c */
[----:B------:R-:W-:-:S02]  /*109d0*/  HADD2.F32 R11, -RZ, R71.H0_H0 ;  /* 0x20000047ff0b7230 */ /* 0x000fc40000004100 */
[----:B------:R-:W-:Y:S01]  /*109e0*/  FADD.FTZ R21, R8, R21 ;  /* 0x0000001508157221 */ /* 0x000fe20000010000 */
[----:B------:R-:W-:Y:S01]  /*109f0*/  FFMA.FTZ R16, R13, R8, R16 ;  /* 0x000000080d107223 */ /* 0x000fe20000010010 */
[----:B------:R-:W-:Y:S01]  /*10a00*/  FADD.FTZ R15, R15, -UR16 ;  /* 0x800000100f0f7e21 */ /* 0x000fe20008010000 */
[----:B------:R-:W-:Y:S02]  /*10a10*/  HADD2.F32 R13, -RZ, R70.H0_H0 ;  /* 0x20000046ff0d7230 */ /* 0x000fe40000004100 */
[----:B------:R-:W-:Y:S01]  /*10a20*/  FADD.FTZ R8, R11, -UR16 ;  /* 0x800000100b087e21 */ /* 0x000fe20008010000 */
[----:B------:R-:W-:Y:S02]  /*10a30*/  HADD2.F32 R11, -RZ, R53.H0_H0 ;  /* 0x20000035ff0b7230 */ /* 0x000fe40000004100 */
[----:B------:R-:W-:Y:S01]  /*10a40*/  FMUL.FTZ R15, R15, UR17 ;  /* 0x000000110f0f7c20 */ /* 0x000fe20008410000 */
[----:B------:R-:W-:Y:S02]  /*10a50*/  HADD2.F32 R19, -RZ, R52.H0_H0 ;  /* 0x20000034ff137230 */ /* 0x000fe40000004100 */
[----:B------:R-:W-:Y:S01]  /*10a60*/  FMUL.FTZ R8, R8, UR17 ;  /* 0x0000001108087c20 */ /* 0x000fe20008410000 */
[----:B------:R-:W-:Y:S01]  /*10a70*/  FMUL.FTZ R18, R3, R13 ;  /* 0x0000000d03127220 */ /* 0x000fe20000410000 */
[----:B------:R-:W-:Y:S01]  /*10a80*/  FADD.FTZ R17, R17, R13 ;  /* 0x0000000d11117221 */ /* 0x000fe20000010000 */
[----:B------:R-:W-:Y:S01]  /*10a90*/  FFMA.FTZ R10, R13, R15, R10 ;  /* 0x0000000f0d0a7223 */ /* 0x000fe2000001000a */
[----:B------:R-:W-:Y:S01]  /*10aa0*/  FADD.FTZ R14, R14, R11 ;  /* 0x0000000b0e0e7221 */ /* 0x000fe20000010000 */
[----:B------:R-:W-:Y:S01]  /*10ab0*/  FFMA.FTZ R12, R11, R8, R12 ;  /* 0x000000080b0c7223 */ /* 0x000fe2000001000c */
[----:B------:R-:W-:Y:S01]  /*10ac0*/  FMUL.FTZ R11, R9, R11 ;  /* 0x0000000b090b7220 */ /* 0x000fe20000410000 */
[----:B------:R-:W-:Y:S01]  /*10ad0*/  FFMA.FTZ R15, R15, R18, R16 ;  /* 0x000000120f0f7223 */ /* 0x000fe20000010010 */
[----:B------:R-:W-:Y:S01]  /*10ae0*/  FADD.FTZ R19, R19, -UR16 ;  /* 0x8000001013137e21 */ /* 0x000fe20008010000 */
[----:B------:R-:W-:-:S02]  /*10af0*/  HADD2.F32 R13, -RZ, R49.H0_H0 ;  /* 0x20000031ff0d7230 */ /* 0x000fc40000004100 */
[----:B------:R-:W-:Y:S01]  /*10b00*/  FADD.FTZ R20, R21, R18 ;  /* 0x0000001215147221 */ /* 0x000fe20000010000 */
[----:B------:R-:W-:Y:S01]  /*10b10*/  FFMA.FTZ R15, R8, R11, R15 ;  /* 0x0000000b080f7223 */ /* 0x000fe2000001000f */
[----:B------:R-:W-:Y:S01]  /*10b20*/  FMUL.FTZ R16, R19, UR17 ;  /* 0x0000001113107c20 */ /* 0x000fe20008410000 */
[----:B------:R-:W-:Y:S02]  /*10b30*/  HADD2.F32 R8, -RZ, R48.H0_H0 ;  /* 0x20000030ff087230 */ /* 0x000fe40000004100 */
[----:B------:R-:W-:Y:S01]  /*10b40*/  FMUL.FTZ R19, R3, R13 ;  /* 0x0000000d03137220 */ /* 0x000fe20000410000 */
[----:B------:R-:W-:Y:S01]  /*10b50*/  FADD.FTZ R20, R11, R20 ;  /* 0x000000140b147221 */ /* 0x000fe20000010000 */
[----:B------:R-:W-:Y:S01]  /*10b60*/  FFMA.FTZ R10, R13, R16, R10 ;  /* 0x000000100d0a7223 */ /* 0x000fe2000001000a */
[----:B------:R-:W-:Y:S02]  /*10b70*/  HADD2.F32 R11, -RZ, R45.H0_H0 ;  /* 0x2000002dff0b7230 */ /* 0x000fe40000004100 */
[----:B------:R-:W-:Y:S01]  /*10b80*/  FFMA.FTZ R15, R16, R19, R15 ;  /* 0x00000013100f7223 */ /* 0x000fe2000001000f */
[----:B------:R-:W-:Y:S01]  /*10b90*/  FADD.FTZ R8, R8, -UR16 ;  /* 0x8000001008087e21 */ /* 0x000fe20008010000 */
[----:B------:R-:W-:-:S02]  /*10ba0*/  HADD2.F32 R16, -RZ, R44.H0_H0 ;  /* 0x2000002cff107230 */ /* 0x000fc40000004100 */
[----:B------:R-:W-:Y:S01]  /*10bb0*/  FADD.FTZ R20, R20, R19 ;  /* 0x0000001314147221 */ /* 0x000fe20000010000 */
[----:B------:R-:W-:Y:S01]  /*10bc0*/  FADD.FTZ R17, R17, R13 ;  /* 0x0000000d11117221 */ /* 0x000fe20000010000 */
[----:B------:R-:W-:Y:S02]  /*10bd0*/  HADD2.F32 R19, -RZ, R39.H0_H0 ;  /* 0x20000027ff137230 */ /* 0x000fe40000004100 */
        /* <DEDUP_REMOVED lines=8> */
[----:B------:R-:W-:-:S02]  /*10c60*/  HADD2.F32 R13, -RZ, R37.H0_H0 ;  /* 0x20000025ff0d7230 */ /* 0x000fc40000004100 */
[----:B------:R-:W-:Y:S01]  /*10c70*/  FADD.FTZ R18, R18, -UR16 ;  /* 0x8000001012127e21 */ /* 0x000fe20008010000 */
[----:B------:R-:W-:Y:S01]  /*10c80*/  FADD.FTZ R20, R20, R21 ;  /* 0x0000001514147221 */ /* 0x000fe20000010000 */
[----:B------:R-:W-:Y:S01]  /*10c90*/  FFMA.FTZ R21, R16, R21, R15 ;  /* 0x0000001510157223 */ /* 0x000fe2000001000f */
[----:B------:R-:W-:Y:S01]  /*10ca0*/  FADD.FTZ R14, R14, R11 ;  /* 0x0000000b0e0e7221 */ /* 0x000fe20000010000 */
[----:B------:R-:W-:Y:S01]  /*10cb0*/  FMUL.FTZ R15, R9, R13 ;  /* 0x0000000d090f7220 */ /* 0x000fe20000410000 */
[----:B------:R-:W-:Y:S01]  /*10cc0*/  FMUL.FTZ R18, R18, UR17 ;  /* 0x0000001112127c20 */ /* 0x000fe20008410000 */
[----:B------:R-:W-:Y:S01]  /*10cd0*/  FFMA.FTZ R12, R11, R8, R12 ;  /* 0x000000080b0c7223 */ /* 0x000fe2000001000c */
[----:B------:R-:W-:Y:S02]  /*10ce0*/  HADD2.F32 R11, -RZ, R31.H0_H0 ;  /* 0x2000001fff0b7230 */ /* 0x000fe40000004100 */
[----:B------:R-:W-:Y:S02]  /*10cf0*/  HADD2.F32 R8, -RZ, R30.H0_H0 ;  /* 0x2000001eff087230 */ /* 0x000fe40000004100 */
[----:B------:R-:W-:Y:S01]  /*10d00*/  FADD.FTZ R20, R15, R20 ;  /* 0x000000140f147221 */ /* 0x000fe20000010000 */
[----:B------:R-:W-:Y:S01]  /*10d10*/  FFMA.FTZ R21, R18, R15, R21 ;  /* 0x0000000f12157223 */ /* 0x000fe20000010015 */
[----:B------:R-:W-:-:S02]  /*10d20*/  HADD2.F32 R15, -RZ, R23.H0_H0 ;  /* 0x20000017ff0f7230 */ /* 0x000fc40000004100 */
        /* <DEDUP_REMOVED lines=17> */
.L_x_976:
        /* <DEDUP_REMOVED lines=10> */
[----:B0-----:R-:W2:Y:S01]  /*10ee0*/  LDL.S16 R6, [R1+0x254] ;  /* 0x0002540001067983 */ /* 0x001ea20000100600 */
[----:B------:R-:W-:-:S02]  /*10ef0*/  HADD2.F32 R21, -RZ, R25.H0_H0 ;  /* 0x20000019ff157230 */ /* 0x000fc40000004100 */
[----:B------:R-:W-:Y:S01]  /*10f00*/  FFMA.FTZ R8, R3, R10, R0 ;  /* 0x0000000a03087223 */ /* 0x000fe20000010000 */
[----:B------:R-:W-:Y:S01]  /*10f10*/  HADD2.F32 R22, -RZ, R46.H0_H0 ;  /* 0x2000002eff167230 */ /* 0x000fe20000004100 */
[----:B------:R0:W-:Y:S01]  /*10f20*/  STL [R1+0x36c], R7 ;  /* 0x00036c0701007387 */ /* 0x0001e20000100800 */
[----:B------:R-:W-:Y:S02]  /*10f30*/  HADD2.F32 R23, -RZ, R40.H0_H0 ;  /* 0x20000028ff177230 */ /* 0x000fe40000004100 */
[----:B------:R-:W-:Y:S01]  /*10f40*/  FMUL.FTZ R11, R8, -1.4426950216293334961 ;  /* 0xbfb8aa3b080b7820 */ /* 0x000fe20000410000 */
[----:B------:R-:W-:Y:S01]  /*10f50*/  HADD2.F32 R36, -RZ, R122.H1_H1 ;  /* 0x3000007aff247230 */ /* 0x000fe20000004100 */
[----:B-1----:R-:W3:Y:S04]  /*10f60*/  LDL.S16 R4, [R1+0x244] ;  /* 0x0002440001047983 */ /* 0x002ee80000100600 */
[----:B------:R-:W1:Y:S01]  /*10f70*/  MUFU.EX2 R11, R11 ;  /* 0x0000000b000b7308 */ /* 0x000e620000000800 */
[----:B------:R-:W-:Y:S01]  /*10f80*/  HADD2.F32 R27, -RZ, R123.H0_H0 ;  /* 0x2000007bff1b7230 */ /* 0x000fe20000004100 */
[----:B0-----:R-:W4:Y:S04]  /*10f90*/  LDL.S16 R7, [R1+0x250] ;  /* 0x0002500001077983 */ /* 0x001f280000100600 */
[----:B------:R0:W-:Y:S01]  /*10fa0*/  STL [R1+0x364], R5 ;  /* 0x0003640501007387 */ /* 0x0001e20000100800 */
[----:B-1----:R-:W-:Y:S01]  /*10fb0*/  FADD.FTZ R11, R11, 1 ;  /* 0x3f8000000b0b7421 */ /* 0x002fe20000010000 */
[----:B------:R-:W-:-:S02]  /*10fc0*/  HADD2.F32 R39, -RZ, R117.H0_H0 ;  /* 0x20000075ff277230 */ /* 0x000fc40000004100 */
[----:B------:R-:W-:Y:S01]  /*10fd0*/  FADD.FTZ R36, R36, -UR16 ;  /* 0x8000001024247e21 */ /* 0x000fe20008010000 */
[----:B------:R-:W-:Y:S01]  /*10fe0*/  HADD2.F32 R38, -RZ, R119.H0_H0 ;  /* 0x20000077ff267230 */ /* 0x000fe20000004100 */
[----:B------:R1:W1:Y:S01]  /*10ff0*/  MUFU.RCP R13, R11 ;  /* 0x0000000b000d7308 */ /* 0x0002620000001000 */
[----:B------:R-:W-:Y:S01]  /*11000*/  HADD2.F32 R37, -RZ, R115.H0_H0 ;  /* 0x20000073ff257230 */ /* 0x000fe20000004100 */
[----:B0-----:R-:W4:Y:S01]  /*11010*/  LDL.LU.S16 R5, [R1+0x246] ;  /* 0x0002460001057983 */ /* 0x001f220000300600 */
[----:B-1----:R-:W-:-:S05]  /*11020*/  HADD2.F32 R11, -RZ, R69.H0_H0 ;  /* 0x20000045ff0b7230 */ /* 0x002fca0000004100 */
[----:B------:R-:W-:Y:S01]  /*11030*/  FADD.FTZ R11, R11, -UR16 ;  /* 0x800000100b0b7e21 */ /* 0x000fe20008010000 */
[----:B------:R-:W-:Y:S01]  /*11040*/  FMUL.FTZ R12, R12, R13 ;  /* 0x0000000d0c0c7220 */ /* 0x000fe20000410000 */
        /* <DEDUP_REMOVED lines=155> */
[----:B------:R-:W-:Y:S01]  /*11a00*/  FFMA.FTZ R22, R15, R25, R13 ;  /* 0x000000190f167223 */ /* 0x000fe2000001000d */
[----:B------:R-:W-:Y:S01]  /*11a10*/  FADD.FTZ R21, R21, -UR16 ;  /* 0x8000001015157e21 */ /* 0x000fe20008010000 */
[----:B------:R-:W-:Y:S01]  /*11a20*/  FADD.FTZ R25, R25, R19 ;  /* 0x0000001319197221 */ /* 0x000fe20000010000 */
[----:B------:R-:W-:Y:S01]  /*11a30*/  FADD.FTZ R11, R11, R18 ;  /* 0x000000120b0b7221 */ /* 0x000fe20000010000 */
[----:B------:R-:W-:Y:S01]  /*11a40*/  FFMA.FTZ R17, R17, R14, R22 ;  /* 0x0000000e11117223 */ /* 0x000fe20000010016 */
[----:B------:R-:W-:Y:S01]  /*11a50*/  FMUL.FTZ R16, R21, UR17 ;  /* 0x0000001115107c20 */ /* 0x000fe20008410000 */
[----:B------:R-:W-:Y:S02]  /*11a60*/  HADD2.F32 R21, -RZ, R125.H1_H1 ;  /* 0x3000007dff157230 */ /* 0x000fe40000004100 */
[----:B------:R-:W-:Y:S01]  /*11a70*/  FADD.FTZ R26, R25, R14 ;  /* 0x0000000e191a7221 */ /* 0x000fe20000010000 */
[----:B------:R-:W-:-:S02]  /*11a80*/  HADD2.F32 R25, -RZ, R124.H0_H0 ;  /* 0x2000007cff197230 */ /* 0x000fc40000004100 */
        /* <DEDUP_REMOVED lines=46> */
[----:B------:R-:W-:Y:S02]  /*11d70*/  HADD2.F32 R25, -RZ, R28.H0_H0 ;  /* 0x2000001cff197230 */ /* 0x000fe40000004100 */
[----:B------:R-:W-:-:S03]  /*11d80*/  FMUL.FTZ R28, R9, R18 ;  /* 0x00000012091c7220 */ /* 0x000fc60000410000 */
[----:B------:R-:W-:Y:S01]  /*11d90*/  FADD.FTZ R25, R25, -UR16 ;  /* 0x8000001019197e21 */ /* 0x000fe20008010000 */
[----:B------:R-:W-:-:S03]  /*11da0*/  FFMA.FTZ R8, R20, R28, R17 ;  /* 0x0000001c14087223 */ /* 0x000fc60000010011 */
        /* <DEDUP_REMOVED lines=10> */
[----:B------:R-:W-:-:S05]  /*11e50*/  HADD2.F32 R17, -RZ, R29.H0_H0 ;  /* 0x2000001dff117230 */ /* 0x000fca0000004100 */
        /* <DEDUP_REMOVED lines=9> */
[----:B------:R-:W-:-:S05]  /*11ef0*/  HADD2.F32 R29, -RZ, R124.H1_H1 ;  /* 0x3000007cff1d7230 */ /* 0x000fca0000004100 */
[----:B------:R-:W-:Y:S01]  /*11f00*/  FADD.FTZ R29, R29, -UR16 ;  /* 0x800000101d1d7e21 */ /* 0x000fe20008010000 */
[----:B0-----:R-:W-:Y:S01]  /*11f10*/  FMUL.FTZ R27, R27, R26 ;  /* 0x0000001a1b1b7220 */ /* 0x001fe20000410000 */
[----:B------:R-:W-:-:S04]  /*11f20*/  FADD.FTZ R26, -R26, 1 ;  /* 0x3f8000001a1a7421 */ /* 0x000fc80000010100 */
[----:B------:R-:W-:Y:S01]  /*11f30*/  FFMA.FTZ R20, R20, R26, 1 ;  /* 0x3f80000014147423 */ /* 0x000fe2000001001a */
[----:B------:R-:W-:-:S03]  /*11f40*/  FADD.FTZ R26, R10, R23 ;  /* 0x000000170a1a7221 */ /* 0x000fc60000010000 */
[----:B------:R-:W-:Y:S01]  /*11f50*/  FMUL.FTZ R20, R27, R20 ;  /* 0x000000141b147220 */ /* 0x000fe20000410000 */
        /* <DEDUP_REMOVED lines=24> */
[----:B------:R-:W-:Y:S02]  /*120e0*/  HADD2.F32 R32, -RZ, R123.H1_H1 ;  /* 0x3000007bff207230 */ /* 0x000fe40000004100 */
[----:B------:R-:W-:-:S03]  /*120f0*/  FMUL.FTZ R31, R9, R15 ;  /* 0x0000000f091f7220 */ /* 0x000fc60000410000 */
[----:B------:R-:W-:Y:S01]  /*12100*/  FADD.FTZ R32, R32, -UR16 ;  /* 0x8000001020207e21 */ /* 0x000fe20008010000 */
[----:B0-----:R-:W-:Y:S01]  /*12110*/  FMUL.FTZ R28, R28, R23 ;  /* 0x000000171c1c7220 */ /* 0x001fe20000410000 */
[----:B------:R-:W-:-:S04]  /*12120*/  FADD.FTZ R23, -R23, 1 ;  /* 0x3f80000017177421 */ /* 0x000fc80000010100 */
[----:B------:R-:W-:Y:S01]  /*12130*/  FFMA.FTZ R12, R12, R23, 1 ;  /* 0x3f8000000c0c7423 */ /* 0x000fe20000010017 */
[----:B------:R-:W-:Y:S01]  /*12140*/  FADD.FTZ R23, R11, R15 ;  /* 0x0000000f0b177221 */ /* 0x000fe20000010000 */
[----:B------:R-:W-:Y:S01]  /*12150*/  FMUL.FTZ R11, R32, UR17 ;  /* 0x00000011200b7c20 */ /* 0x000fe20008410000 */
[C---:B------:R-:W-:Y:S01]  /*12160*/  FFMA.FTZ R29, R13.reuse, R31, R29 ;  /* 0x0000001f0d1d7223 */ /* 0x040fe2000001001d */
[----:B------:R-:W-:Y:S01]  /*12170*/  FMUL.FTZ R12, R28, R12 ;  /* 0x0000000c1c0c7220 */ /* 0x000fe20000410000 */
        /* <DEDUP_REMOVED lines=46> */
[----:B------:R-:W-:Y:S02]  /*12460*/  HADD2.F32 R32, -RZ, R115.H1_H1 ;  /* 0x30000073ff207230 */ /* 0x000fe40000004100 */
        /* <DEDUP_REMOVED lines=15> */
[----:B------:R-:W-:Y:S02]  /*12560*/  HADD2.F32 R30, -RZ, R119.H1_H1 ;  /* 0x30000077ff1e7230 */ /* 0x000fe40000004100 */
[----:B------:R-:W-:-:S03]  /*12570*/  HADD2.F32 R35, -RZ, R114.H0_H0 ;  /* 0x20000072ff237230 */ /* 0x000fc60000004100 */
        /* <DEDUP_REMOVED lines=25> */
[----:B------:R-:W-:Y:S01]  /*12710*/  FMUL.FTZ R39, R39, R31 ;  /* 0x0000001f27277220 */ /* 0x000fe20000410000 */
[----:B------:R-:W-:Y:S02]  /*12720*/  HADD2.F32 R31, -RZ, R112.H0_H0 ;  /* 0x20000070ff1f7230 */ /* 0x000fe40000004100 */
[----:B------:R-:W-:Y:S01]  /*12730*/  FMUL.FTZ R33, R33, R21 ;  /* 0x0000001521217220 */ /* 0x000fe20000410000 */
        /* <DEDUP_REMOVED lines=9> */
[----:B------:R-:W-:Y:S01]  /*127d0*/  FFMA.FTZ R13, R17, R20, R13 ;  /* 0x00000014110d7223 */ /* 0x000fe2000001000d */
[----:B------:R-:W-:Y:S01]  /*127e0*/  FADD.FTZ R24, R24, -UR16 ;  /* 0x8000001018187e21 */ /* 0x000fe20008010000 */
[----:B------:R-:W-:Y:S01]  /*127f0*/  FADD.FTZ R25, R22, R25 ;  /* 0x0000001916197221 */ /* 0x000fe20000010000 */
[----:B------:R-:W-:Y:S02]  /*12800*/  HADD2.F32 R27, -RZ, R113.H0_H0 ;  /* 0x20000071ff1b7230 */ /* 0x000fe40000004100 */
[----:B------:R-:W-:Y:S01]  /*12810*/  FADD.FTZ R41, R19, R16 ;  /* 0x0000001013297221 */ /* 0x000fe20000010000 */
[----:B------:R-:W-:Y:S01]  /*12820*/  FMUL.FTZ R26, R24, UR17 ;  /* 0x00000011181a7c20 */ /* 0x000fe20008410000 */
[----:B------:R-:W-:Y:S01]  /*12830*/  FFMA.FTZ R42, R10, R16, R21 ;  /* 0x000000100a2a7223 */ /* 0x000fe20000010015 */
[----:B------:R-:W-:-:S02]  /*12840*/  HADD2.F32 R44, -RZ, R105.H0_H0 ;  /* 0x20000069ff2c7230 */ /* 0x000fc40000004100 */
[----:B------:R-:W-:Y:S01]  /*12850*/  FMUL.FTZ R45, R3, R14 ;  /* 0x0000000e032d7220 */ /* 0x000fe20000410000 */
[----:B------:R-:W-:Y:S01]  /*12860*/  FFMA.FTZ R22, R9, R26, R2 ;  /* 0x0000001a09167223 */ /* 0x000fe20000010002 */
[----:B------:R-:W-:Y:S01]  /*12870*/  HADD2.F32 R46, -RZ, R103.H0_H0 ;  /* 0x20000067ff2e7230 */ /* 0x000fe20000004100 */
[----:B------:R-:W2:Y:S02]  /*12880*/  LDL.S16 R112, [R1+0x292] ;  /* 0x0002920001707983 */ /* 0x000ea40000100600 */
        /* <DEDUP_REMOVED lines=10> */
[----:B------:R-:W-:Y:S01]  /*12930*/  FMUL.FTZ R20, R9, R20 ;  /* 0x0000001409147220 */ /* 0x000fe20000410000 */
[----:B------:R-:W-:Y:S01]  /*12940*/  FMUL.FTZ R16, R3, R16 ;  /* 0x0000001003107220 */ /* 0x000fe20000410000 */
[----:B------:R-:W-:Y:S02]  /*12950*/  HADD2.F32 R21, -RZ, R110.H0_H0 ;  /* 0x2000006eff157230 */ /* 0x000fe40000004100 */
[----:B------:R-:W-:Y:S01]  /*12960*/  FFMA.FTZ R43, R8, R12, R13 ;  /* 0x0000000c082b7223 */ /* 0x000fe2000001000d */
[----:B------:R-:W-:Y:S01]  /*12970*/  FADD.FTZ R24, R24, -UR16 ;  /* 0x8000001018187e21 */ /* 0x000fe20008010000 */
[----:B------:R-:W-:Y:S01]  /*12980*/  FFMA.FTZ R18, R17, R20, R18 ;  /* 0x0000001411127223 */ /* 0x000fe20000010012 */
[----:B------:R-:W-:Y:S01]  /*12990*/  FADD.FTZ R40, R40, R12 ;  /* 0x0000000c28287221 */ /* 0x000fe20000010000 */
[----:B------:R-:W-:Y:S01]  /*129a0*/  FFMA.FTZ R42, R11, R14, R42 ;  /* 0x0000000e0b2a7223 */ /* 0x000fe2000001002a */
[----:B------:R-:W-:Y:S01]  /*129b0*/  FMUL.FTZ R24, R24, UR17 ;  /* 0x0000001118187c20 */ /* 0x000fe20008410000 */
[----:B------:R-:W-:Y:S01]  /*129c0*/  FADD.FTZ R41, R41, R14 ;  /* 0x0000000e29297221 */ /* 0x000fe20000010000 */
[----:B------:R-:W-:Y:S01]  /*129d0*/  HADD2.F32 R73, -RZ, R107.H1_H1 ;  /* 0x3000006bff497230 */ /* 0x000fe20000004100 */
[----:B------:R-:W3:Y:S01]  /*129e0*/  LDL.LU.S16 R116, [R1+0x288] ;  /* 0x0002880001747983 */ /* 0x000ee20000300600 */
        /* <DEDUP_REMOVED lines=9> */
[----:B------:R-:W-:Y:S01]  /*12a80*/  FFMA.FTZ R10, R10, R16, R18 ;  /* 0x000000100a0a7223 */ /* 0x000fe20000010012 */
[----:B------:R-:W-:Y:S02]  /*12a90*/  HADD2.F32 R14, -RZ, R107.H0_H0 ;  /* 0x2000006bff0e7230 */ /* 0x000fe40000004100 */
[----:B------:R-:W-:Y:S01]  /*12aa0*/  FMUL.FTZ R27, R27, R22 ;  /* 0x000000161b1b7220 */ /* 0x000fe20000410000 */
[----:B------:R-:W-:Y:S01]  /*12ab0*/  FADD.FTZ R40, R40, R39 ;  /* 0x0000002728287221 */ /* 0x000fe20000010000 */
[----:B------:R-:W-:Y:S01]  /*12ac0*/  FADD.FTZ R17, R17, -UR16 ;  /* 0x8000001011117e21 */ /* 0x000fe20008010000 */
[----:B------:R-:W-:Y:S01]  /*12ad0*/  FFMA.FTZ R43, R15, R39, R43 ;  /* 0x000000270f2b7223 */ /* 0x000fe2000001002b */
[----:B------:R-:W-:Y:S01]  /*12ae0*/  FADD.FTZ R73, R73, -UR16 ;  /* 0x8000001049497e21 */ /* 0x000fe20008010000 */
[----:B------:R-:W-:-:S02]  /*12af0*/  HADD2.F32 R47, -RZ, R102.H0_H0 ;  /* 0x20000066ff2f7230 */ /* 0x000fc40000004100 */
[----:B------:R-:W-:Y:S01]  /*12b00*/  FMUL.FTZ R22, R17, UR17 ;  /* 0x0000001111167c20 */ /* 0x000fe20008410000 */
[----:B------:R-:W-:Y:S01]  /*12b10*/  FADD.FTZ R17, R20, R25 ;  /* 0x0000001914117221 */ /* 0x000fe20000010000 */
[----:B------:R-:W-:Y:S02]  /*12b20*/  HADD2.F32 R71, -RZ, R105.H1_H1 ;  /* 0x30000069ff477230 */ /* 0x000fe40000004100 */
[----:B------:R-:W-:Y:S01]  /*12b30*/  FADD.FTZ R41, R41, R38 ;  /* 0x0000002629297221 */ /* 0x000fe20000010000 */
[----:B------:R-:W-:Y:S01]  /*12b40*/  FFMA.FTZ R20, R9, R22, R2 ;  /* 0x0000001609147223 */ /* 0x000fe20000010002 */
[----:B------:R-:W-:Y:S02]  /*12b50*/  HADD2.F32 R25, -RZ, R109.H0_H0 ;  /* 0x2000006dff197230 */ /* 0x000fe40000004100 */
[----:B------:R-:W-:Y:S01]  /*12b60*/  FADD.FTZ R17, R17, R16 ;  /* 0x0000001011117221 */ /* 0x000fe20000010000 */
[----:B------:R-:W-:Y:S01]  /*12b70*/  FMUL.FTZ R39, R9, R39 ;  /* 0x0000002709277220 */ /* 0x000fe20000410000 */
[----:B------:R-:W-:Y:S01]  /*12b80*/  FMUL.FTZ R23, R20, -1.4426950216293334961 ;  /* 0xbfb8aa3b14177820 */ /* 0x000fe20000410000 */
[----:B------:R-:W-:Y:S01]  /*12b90*/  FMUL.FTZ R73, R73, UR17 ;  /* 0x0000001149497c20 */ /* 0x000fe20008410000 */
[----:B------:R-:W-:-:S02]  /*12ba0*/  HADD2.F32 R75, -RZ, R104.H0_H0 ;  /* 0x20000068ff4b7230 */ /* 0x000fc40000004100 */
[----:B------:R-:W-:Y:S01]  /*12bb0*/  FFMA.FTZ R42, R36, R38, R42 ;  /* 0x00000026242a7223 */ /* 0x000fe2000001002a */
[--C-:B------:R-:W-:Y:S02]  /*12bc0*/  HADD2.F32 R67, -RZ, R100.reuse.H1_H1 ;  /* 0x30000064ff437230 */ /* 0x100fe40000004100 */
[----:B------:R-:W-:Y:S01]  /*12bd0*/  HADD2.F32 R74, -RZ, R100.H0_H0 ;  /* 0x20000064ff4a7230 */ /* 0x000fe20000004100 */
[----:B------:R-:W0:Y:S01]  /*12be0*/  MUFU.EX2 R23, R23 ;  /* 0x0000001700177308 */ /* 0x000e220000000800 */
[----:B------:R-:W-:Y:S02]  /*12bf0*/  HADD2.F32 R59, -RZ, R104.H1_H1 ;  /* 0x30000068ff3b7230 */ /* 0x000fe40000004100 */
[----:B------:R-:W-:Y:S01]  /*12c00*/  FADD.FTZ R40, R40, R37 ;  /* 0x0000002528287221 */ /* 0x000fe20000010000 */
[----:B------:R-:W-:Y:S02]  /*12c10*/  HADD2.F32 R72, -RZ, R99.H0_H0 ;  /* 0x20000063ff487230 */ /* 0x000fe40000004100 */
[----:B------:R-:W-:Y:S01]  /*12c20*/  FFMA.FTZ R43, R34, R37, R43 ;  /* 0x00000025222b7223 */ /* 0x000fe2000001002b */
[----:B------:R-:W-:Y:S01]  /*12c30*/  HADD2.F32 R66, -RZ, R102.H1_H1 ;  /* 0x30000066ff427230 */ /* 0x000fe20000004100 */
[----:B------:R-:W4:Y:S01]  /*12c40*/  LDL.S16 R114, [R1+0x294] ;  /* 0x0002940001727983 */ /* 0x000f220000100600 */
[----:B------:R-:W-:-:S02]  /*12c50*/  HADD2.F32 R70, -RZ, R101.H0_H0 ;  /* 0x20000065ff467230 */ /* 0x000fc40000004100 */
[--C-:B------:R-:W-:Y:S01]  /*12c60*/  HADD2.F32 R57, -RZ, R97.reuse.H1_H1 ;  /* 0x30000061ff397230 */ /* 0x100fe20000004100 */
[----:B------:R-:W4:Y:S01]  /*12c70*/  LDL.S16 R107, [R1+0x2a6] ;  /* 0x0002a600016b7983 */ /* 0x000f220000100600 */
[----:B0-----:R-:W-:Y:S01]  /*12c80*/  FADD.FTZ R23, R23, 1 ;  /* 0x3f80000017177421 */ /* 0x001fe20000010000 */
[----:B------:R-:W-:Y:S01]  /*12c90*/  FADD.FTZ R71, R71, -UR16 ;  /* 0x8000001047477e21 */ /* 0x000fe20008010000 */
[----:B------:R-:W-:Y:S01]  /*12ca0*/  FMUL.FTZ R38, R3, R38 ;  /* 0x0000002603267220 */ /* 0x000fe20000410000 */
[----:B------:R-:W-:Y:S01]  /*12cb0*/  FADD.FTZ R67, R67, -UR16 ;  /* 0x8000001043437e21 */ /* 0x000fe20008010000 */
[----:B------:R-:W-:Y:S01]  /*12cc0*/  FADD.FTZ R59, R59, -UR16 ;  /* 0x800000103b3b7e21 */ /* 0x000fe20008010000 */
[----:B------:R-:W-:Y:S01]  /*12cd0*/  FMUL.FTZ R37, R9, R37 ;  /* 0x0000002509257220 */ /* 0x000fe20000410000 */
[----:B------:R-:W0:Y:S01]  /*12ce0*/  MUFU.RCP R23, R23 ;  /* 0x0000001700177308 */ /* 0x000e220000001000 */
[----:B------:R-:W-:Y:S02]  /*12cf0*/  HADD2.F32 R68, -RZ, R97.H0_H0 ;  /* 0x20000061ff447230 */ /* 0x000fe40000004100 */
[----:B------:R-:W-:Y:S01]  /*12d00*/  FMUL.FTZ R71, R71, UR17 ;  /* 0x0000001147477c20 */ /* 0x000fe20008410000 */
[----:B------:R-:W-:Y:S01]  /*12d10*/  FMUL.FTZ R67, R67, UR17 ;  /* 0x0000001143437c20 */ /* 0x000fe20008410000 */
[----:B------:R-:W-:Y:S01]  /*12d20*/  FMUL.FTZ R59, R59, UR17 ;  /* 0x000000113b3b7c20 */ /* 0x000fe20008410000 */
[----:B------:R-:W-:Y:S01]  /*12d30*/  FADD.FTZ R66, R66, -UR16 ;  /* 0x8000001042427e21 */ /* 0x000fe20008010000 */
[----:B------:R-:W-:Y:S01]  /*12d40*/  FADD.FTZ R57, R57, -UR16 ;  /* 0x8000001039397e21 */ /* 0x000fe20008010000 */
[----:B------:R-:W-:Y:S01]  /*12d50*/  FADD.FTZ R41, R41, R35 ;  /* 0x0000002329297221 */ /* 0x000fe20000010000 */
[----:B------:R-:W-:Y:S01]  /*12d60*/  FFMA.FTZ R42, R32, R35, R42 ;  /* 0x00000023202a7223 */ /* 0x000fe2000001002a */
[----:B------:R-:W-:-:S02]  /*12d70*/  HADD2.F32 R55, -RZ, R101.H1_H1 ;  /* 0x30000065ff377230 */ /* 0x000fc40000004100 */
[----:B------:R-:W-:Y:S02]  /*12d80*/  HADD2.F32 R69, -RZ, R96.H0_H0 ;  /* 0x20000060ff457230 */ /* 0x000fe40000004100 */
[----:B------:R-:W-:Y:S02]  /*12d90*/  HADD2.F32 R53, -RZ, R99.H1_H1 ;  /* 0x30000063ff357230 */ /* 0x000fe40000004100 */
[----:B------:R-:W-:Y:S01]  /*12da0*/  FADD.FTZ R40, R40, R33 ;  /* 0x0000002128287221 */ /* 0x000fe20000010000 */
[----:B------:R-:W-:Y:S02]  /*12db0*/  HADD2.F32 R58, -RZ, R98.H0_H0 ;  /* 0x20000062ff3a7230 */ /* 0x000fe40000004100 */
[----:B------:R-:W-:Y:S01]  /*12dc0*/  FFMA.FTZ R43, R30, R33, R43 ;  /* 0x000000211e2b7223 */ /* 0x000fe2000001002b */
[----:B------:R-:W-:Y:S02]  /*12dd0*/  HADD2.F32 R51, -RZ, R94.H1_H1 ;  /* 0x3000005eff337230 */ /* 0x000fe40000004100 */
[----:B0-----:R-:W-:Y:S01]  /*12de0*/  FMUL.FTZ R25, R25, R23 ;  /* 0x0000001719197220 */ /* 0x001fe20000410000 */
[----:B------:R-:W-:Y:S01]  /*12df0*/  FADD.FTZ R23, -R23, 1 ;  /* 0x3f80000017177421 */ /* 0x000fe20000010100 */
[----:B------:R-:W-:Y:S01]  /*12e00*/  FMUL.FTZ R66, R66, UR17 ;  /* 0x0000001142427c20 */ /* 0x000fe20008410000 */
[----:B------:R-:W-:Y:S01]  /*12e10*/  FMUL.FTZ R35, R3, R35 ;  /* 0x0000002303237220 */ /* 0x000fe20000410000 */
[----:B------:R-:W-:Y:S01]  /*12e20*/  FMUL.FTZ R57, R57, UR17 ;  /* 0x0000001139397c20 */ /* 0x000fe20008410000 */
[----:B------:R-:W-:Y:S01]  /*12e30*/  FFMA.FTZ R23, R20, R23, 1 ;  /* 0x3f80000014177423 */ /* 0x000fe20000010017 */
[----:B------:R-:W-:-:S02]  /*12e40*/  HADD2.F32 R20, -RZ, R109.H1_H1 ;  /* 0x3000006dff147230 */ /* 0x000fc40000004100 */
[----:B------:R-:W-:Y:S01]  /*12e50*/  FADD.FTZ R55, R55, -UR16 ;  /* 0x8000001037377e21 */ /* 0x000fe20008010000 */
[----:B------:R-:W-:Y:S01]  /*12e60*/  FADD.FTZ R53, R53, -UR16 ;  /* 0x8000001035357e21 */ /* 0x000fe20008010000 */
[----:B------:R-:W-:Y:S01]  /*12e70*/  FMUL.FTZ R25, R25, R23 ;  /* 0x0000001719197220 */ /* 0x000fe20000410000 */
[----:B------:R-:W-:Y:S01]  /*12e80*/  FMUL.FTZ R33, R9, R33 ;  /* 0x0000002109217220 */ /* 0x000fe20000410000 */
[----:B------:R-:W-:Y:S01]  /*12e90*/  FADD.FTZ R20, R20, -UR16 ;  /* 0x8000001014147e21 */ /* 0x000fe20008010000 */
[----:B------:R-:W-:Y:S02]  /*12ea0*/  HADD2.F32 R56, -RZ, R94.H0_H0 ;  /* 0x2000005eff387230 */ /* 0x000fe40000004100 */
[----:B------:R-:W-:Y:S01]  /*12eb0*/  FADD.FTZ R51, R51, -UR16 ;  /* 0x8000001033337e21 */ /* 0x000fe20008010000 */
[----:B------:R-:W-:Y:S02]  /*12ec0*/  HADD2.F32 R23, -RZ, R108.H0_H0 ;  /* 0x2000006cff177230 */ /* 0x000fe40000004100 */
[----:B------:R-:W-:Y:S01]  /*12ed0*/  FMUL.FTZ R20, R20, UR17 ;  /* 0x0000001114147c20 */ /* 0x000fe20008410000 */
[----:B------:R-:W-:Y:S01]  /*12ee0*/  FMUL.FTZ R55, R55, UR17 ;  /* 0x0000001137377c20 */ /* 0x000fe20008410000 */
[----:B------:R-:W-:Y:S01]  /*12ef0*/  FMUL.FTZ R53, R53, UR17 ;  /* 0x0000001135357c20 */ /* 0x000fe20008410000 */
[----:B------:R-:W-:-:S02]  /*12f00*/  HADD2.F32 R54, -RZ, R93.H0_H0 ;  /* 0x2000005dff367230 */ /* 0x000fc40000004100 */
[----:B------:R-:W-:Y:S01]  /*12f10*/  FFMA.FTZ R18, R3, R20, R0 ;  /* 0x0000001403127223 */ /* 0x000fe20000010000 */
[----:B------:R-:W-:Y:S02]  /*12f20*/  HADD2.F32 R49, -RZ, R98.H1_H1 ;  /* 0x30000062ff317230 */ /* 0x000fe40000004100 */
[----:B------:R-:W-:Y:S01]  /*12f30*/  FFMA.FTZ R42, R28, R31, R42 ;  /* 0x0000001f1c2a7223 */ /* 0x000fe2000001002a */
[----:B------:R-:W-:Y:S01]  /*12f40*/  FADD.FTZ R41, R41, R31 ;  /* 0x0000001f29297221 */ /* 0x000fe20000010000 */
[----:B------:R-:W-:Y:S01]  /*12f50*/  FMUL.FTZ R19, R18, -1.4426950216293334961 ;  /* 0xbfb8aa3b12137820 */ /* 0x000fe20000410000 */
[----:B------:R-:W-:Y:S02]  /*12f60*/  HADD2.F32 R52, -RZ, R95.H0_H0 ;  /* 0x2000005fff347230 */ /* 0x000fe40000004100 */
[----:B------:R-:W-:Y:S02]  /*12f70*/  HADD2.F32 R50, -RZ, R91.H0_H0 ;  /* 0x2000005bff327230 */ /* 0x000fe40000004100 */
[----:B------:R-:W-:Y:S01]  /*12f80*/  FADD.FTZ R40, R40, R29 ;  /* 0x0000001d28287221 */ /* 0x000fe20000010000 */
[----:B------:R-:W-:Y:S01]  /*12f90*/  HADD2.F32 R48, -RZ, R90.H0_H0 ;  /* 0x2000005aff307230 */ /* 0x000fe20000004100 */
[----:B------:R-:W0:Y:S01]  /*12fa0*/  MUFU.EX2 R19, R19 ;  /* 0x0000001300137308 */ /* 0x000e220000000800 */
[----:B------:R-:W-:Y:S01]  /*12fb0*/  HADD2.F32 R77, -RZ, R77.H0_H0 ;  /* 0x2000004dff4d7230 */ /* 0x000fe20000004100 */
[----:B------:R-:W2:Y:S04]  /*12fc0*/  LDL.LU.S16 R109, [R1+0x290] ;  /* 0x00029000016d7983 */ /* 0x000ea80000300600 */
[----:B------:R-:W4:Y:S04]  /*12fd0*/  LDL.LU.S16 R97, [R1+0x2b2] ;  /* 0x0002b20001617983 */ /* 0x000f280000300600 */
[----:B------:R-:W4:Y:S01]  /*12fe0*/  LDL.LU.S16 R94, [R1+0x2b4] ;  /* 0x0002b400015e7983 */ /* 0x000f220000300600 */
[----:B0-----:R-:W-:-:S03]  /*12ff0*/  FADD.FTZ R19, R19, 1 ;  /* 0x3f80000013137421 */ /* 0x001fc60000010000 */
[----:B------:R-:W4:Y:S04]  /*13000*/  LDL.LU.S16 R105, [R1+0x2aa] ;  /* 0x0002aa0001697983 */ /* 0x000f280000300600 */
[----:B------:R-:W4:Y:S01]  /*13010*/  LDL.LU.S16 R102, [R1+0x2ac] ;  /* 0x0002ac0001667983 */ /* 0x000f220000300600 */
[----:B------:R-:W0:Y:S03]  /*13020*/  MUFU.RCP R19, R19 ;  /* 0x0000001300137308 */ /* 0x000e260000001000 */
[----:B------:R-:W4:Y:S01]  /*13030*/  LDL.S16 R99, [R1+0x2b8] ;  /* 0x0002b80001637983 */ /* 0x000f220000100600 */
        /* <DEDUP_REMOVED lines=32> */
[----:B------:R-:W-:Y:S01]  /*13240*/  FMUL.FTZ R51, R51, UR17 ;  /* 0x0000001133337c20 */ /* 0x000fe20008410000 */
[----:B------:R-:W-:Y:S01]  /*13250*/  FMUL.FTZ R19, R19, R10 ;  /* 0x0000000a13137220 */ /* 0x000fe20000410000 */
[----:B------:R-:W-:Y:S01]  /*13260*/  FADD.FTZ R49, R49, -UR16 ;  /* 0x8000001031317e21 */ /* 0x000fe20008010000 */
[----:B------:R-:W-:Y:S01]  /*13270*/  FADD.FTZ R8, R8, -UR16 ;  /* 0x8000001008087e21 */ /* 0x000fe20008010000 */
[----:B------:R-:W4:Y:S03]  /*13280*/  LDL.S16 R106, [R1+0x29a] ;  /* 0x00029a00016a7983 */ /* 0x000f260000100600 */
        /* <DEDUP_REMOVED lines=10> */
[----:B------:R-:W-:Y:S01]  /*13330*/  FMUL.FTZ R49, R49, UR17 ;  /* 0x0000001131317c20 */ /* 0x000fe20008410000 */
[----:B------:R-:W4:Y:S02]  /*13340*/  LDL.S16 R110, [R1+0x29c] ;  /* 0x00029c00016e7983 */ /* 0x000f240000100600 */
        /* <DEDUP_REMOVED lines=16> */
[----:B--2---:R-:W-:Y:S02]  /*13450*/  HADD2.F32 R113, -RZ, R109.H0_H0 ;  /* 0x2000006dff717230 */ /* 0x004fe40000004100 */
[----:B------:R-:W-:Y:S01]  /*13460*/  FADD.FTZ R11, R11, -UR16 ;  /* 0x800000100b0b7e21 */ /* 0x000fe20008010000 */
[----:B------:R-:W-:Y:S01]  /*13470*/  FADD.FTZ R45, R39, R45 ;  /* 0x0000002d272d7221 */ /* 0x000fe20000010000 */
[----:B------:R-:W-:Y:S01]  /*13480*/  FFMA.FTZ R44, R36, R38, R44 ;  /* 0x00000026242c7223 */ /* 0x000fe2000001002c */
[----:B------:R-:W2:Y:S01]  /*13490*/  LDL.LU.S16 R109, [R1+0x298] ;  /* 0x00029800016d7983 */ /* 0x000ea20000300600 */
[----:B------:R-:W-:-:S03]  /*134a0*/  FMUL.FTZ R12, R11, UR17 ;  /* 0x000000110b0c7c20 */ /* 0x000fc60008410000 */
[----:B------:R-:W2:Y:S01]  /*134b0*/  LDL.LU.S16 R108, [R1+0x29e] ;  /* 0x00029e00016c7983 */ /* 0x000ea20000300600 */
        /* <DEDUP_REMOVED lines=10> */
[----:B------:R-:W-:Y:S01]  /*13560*/  FFMA.FTZ R36, R3, R71, R0 ;  /* 0x0000004703247223 */ /* 0x000fe20000010000 */
[----:B------:R-:W-:Y:S01]  /*13570*/  FMUL.FTZ R16, R46, R16 ;  /* 0x000000102e107220 */ /* 0x000fe20000410000 */
[----:B------:R-:W-:Y:S01]  /*13580*/  FADD.FTZ R45, R45, R38 ;  /* 0x000000262d2d7221 */ /* 0x000fe20000010000 */
[----:B------:R-:W-:Y:S01]  /*13590*/  FADD.FTZ R11, R11, -UR16 ;  /* 0x800000100b0b7e21 */ /* 0x000fe20008010000 */
[----:B------:R-:W-:Y:S01]  /*135a0*/  FFMA.FTZ R44, R34, R37, R44 ;  /* 0x00000025222c7223 */ /* 0x000fe2000001002c */
[----:B------:R-:W2:Y:S02]  /*135b0*/  LDL.S16 R103, [R1+0x2a8] ;  /* 0x0002a80001677983 */ /* 0x000ea40000100600 */
        /* <DEDUP_REMOVED lines=102> */
[----:B------:R-:W-:Y:S01]  /*13c20*/  FADD.FTZ R45, R37, R45 ;  /* 0x0000002d252d7221 */ /* 0x000fe20000010000 */
[----:B0-----:R-:W-:-:S06]  /*13c30*/  FADD.FTZ R31, R31, 1 ;  /* 0x3f8000001f1f7421 */ /* 0x001fcc0000010000 */
[----:B------:R-:W0:Y:S01]  /*13c40*/  MUFU.RCP R31, R31 ;  /* 0x0000001f001f7308 */ /* 0x000e220000001000 */
[----:B------:R-:W-:-:S04]  /*13c50*/  FADD.FTZ R45, R45, R35 ;  /* 0x000000232d2d7221 */ /* 0x000fc80000010000 */
[----:B------:R-:W-:-:S04]  /*13c60*/  FADD.FTZ R45, R33, R45 ;  /* 0x0000002d212d7221 */ /* 0x000fc80000010000 */
[----:B------:R-:W-:Y:S01]  /*13c70*/  FADD.FTZ R30, R45, R30 ;  /* 0x0000001e2d1e7221 */ /* 0x000fe20000010000 */
[----:B------:R-:W-:Y:S02]  /*13c80*/  HADD2.F32 R45, -RZ, R91.H1_H1 ;  /* 0x3000005bff2d7230 */ /* 0x000fe40000004100 */
[----:B0-----:R-:W-:Y:S01]  /*13c90*/  FMUL.FTZ R50, R50, R31 ;  /* 0x0000001f32327220 */ /* 0x001fe20000410000 */
[----:B------:R-:W-:Y:S02]  /*13ca0*/  FADD.FTZ R31, -R31, 1 ;  /* 0x3f8000001f1f7421 */ /* 0x000fe40000010100 */
[----:B------:R-:W-:Y:S01]  /*13cb0*/  FADD.FTZ R45, R45, -UR16 ;  /* 0x800000102d2d7e21 */ /* 0x000fe20008010000 */
[----:B------:R-:W-:Y:S01]  /*13cc0*/  FMUL.FTZ R75, R75, R46 ;  /* 0x0000002e4b4b7220 */ /* 0x000fe20000410000 */
[----:B------:R-:W-:Y:S01]  /*13cd0*/  FMUL.FTZ R54, R54, R32 ;  /* 0x0000002036367220 */ /* 0x000fe20000410000 */
[----:B------:R-:W-:Y:S01]  /*13ce0*/  FFMA.FTZ R31, R28, R31, 1 ;  /* 0x3f8000001c1f7423 */ /* 0x000fe2000001001f */
[-C--:B------:R-:W-:Y:S01]  /*13cf0*/  FFMA.FTZ R28, R26, R29.reuse, R43 ;  /* 0x0000001d1a1c7223 */ /* 0x080fe2000001002b */
[----:B------:R-:W-:Y:S01]  /*13d00*/  FMUL.FTZ R29, R9, R29 ;  /* 0x0000001d091d7220 */ /* 0x000fe20000410000 */
[----:B------:R-:W-:Y:S01]  /*13d10*/  FMUL.FTZ R45, R45, UR17 ;  /* 0x000000112d2d7c20 */ /* 0x000fe20008410000 */
[----:B------:R-:W-:Y:S01]  /*13d20*/  FMUL.FTZ R74, R74, R39 ;  /* 0x000000274a4a7220 */ /* 0x000fe20000410000 */
[----:B------:R-:W-:-:S02]  /*13d30*/  HADD2.F32 R37, -RZ, R92.H1_H1 ;  /* 0x3000005cff257230 */ /* 0x000fc40000004100 */
[----:B------:R-:W-:Y:S01]  /*13d40*/  FFMA.FTZ R44, R26, R29, R44 ;  /* 0x0000001d1a2c7223 */ /* 0x000fe2000001002c */
[----:B------:R-:W-:Y:S01]  /*13d50*/  FFMA.FTZ R26, R3, R45, R0 ;  /* 0x0000002d031a7223 */ /* 0x000fe20000010000 */
[----:B------:R-:W-:Y:S01]  /*13d60*/  FMUL.FTZ R50, R50, R31 ;  /* 0x0000001f32327220 */ /* 0x000fe20000410000 */
[----:B------:R-:W-:Y:S02]  /*13d70*/  HADD2.F32 R35, -RZ, R90.H1_H1 ;  /* 0x3000005aff237230 */ /* 0x000fe40000004100 */
[----:B------:R-:W-:Y:S01]  /*13d80*/  FMUL.FTZ R72, R72, R38 ;  /* 0x0000002648487220 */ /* 0x000fe20000410000 */
[----:B------:R-:W-:Y:S01]  /*13d90*/  FMUL.FTZ R31, R26, -1.4426950216293334961 ;  /* 0xbfb8aa3b1a1f7820 */ /* 0x000fe20000410000 */
[----:B------:R-:W-:Y:S02]  /*13da0*/  HADD2.F32 R43, -RZ, R95.H1_H1 ;  /* 0x3000005fff2b7230 */ /* 0x000fe40000004100 */
[----:B------:R-:W-:Y:S01]  /*13db0*/  FADD.FTZ R30, R29, R30 ;  /* 0x0000001e1d1e7221 */ /* 0x000fe20000010000 */
[----:B------:R-:W-:-:S02]  /*13dc0*/  HADD2.F32 R46, -RZ, R92.H0_H0 ;  /* 0x2000005cff2e7230 */ /* 0x000fc40000004100 */
[----:B------:R-:W-:Y:S01]  /*13dd0*/  FMUL.FTZ R68, R68, R36 ;  /* 0x0000002444447220 */ /* 0x000fe20000410000 */
[----:B------:R-:W-:Y:S01]  /*13de0*/  HADD2.F32 R32, -RZ, R93.H1_H1 ;  /* 0x3000005dff207230 */ /* 0x000fe20000004100 */
[----:B------:R-:W0:Y:S01]  /*13df0*/  MUFU.EX2 R31, R31 ;  /* 0x0000001f001f7308 */ /* 0x000e220000000800 */
[----:B------:R-:W-:Y:S01]  /*13e00*/  FADD.FTZ R43, R43, -UR16 ;  /* 0x800000102b2b7e21 */ /* 0x000fe20008010000 */
[----:B------:R-:W-:Y:S02]  /*13e10*/  HADD2.F32 R39, -RZ, R88.H1_H1 ;  /* 0x30000058ff277230 */ /* 0x000fe40000004100 */
[----:B------:R-:W-:Y:S01]  /*13e20*/  FADD.FTZ R37, R37, -UR16 ;  /* 0x8000001025257e21 */ /* 0x000fe20008010000 */
[----:B------:R-:W-:Y:S01]  /*13e30*/  FFMA.FTZ R28, R22, R25, R28 ;  /* 0x00000019161c7223 */ /* 0x000fe2000001001c */
[----:B------:R-:W-:Y:S01]  /*13e40*/  FADD.FTZ R35, R35, -UR16 ;  /* 0x8000001023237e21 */ /* 0x000fe20008010000 */
[--C-:B------:R-:W-:Y:S02]  /*13e50*/  HADD2.F32 R33, -RZ, R85.reuse.H1_H1 ;  /* 0x30000055ff217230 */ /* 0x100fe40000004100 */
[----:B------:R-:W-:Y:S01]  /*13e60*/  FMUL.FTZ R58, R58, R34 ;  /* 0x000000223a3a7220 */ /* 0x000fe20000410000 */
[----:B------:R-:W-:Y:S01]  /*13e70*/  HADD2.F32 R38, -RZ, R85.H0_H0 ;  /* 0x20000055ff267230 */ /* 0x000fe20000004100 */
[----:B------:R-:W2:Y:S01]  /*13e80*/  LDL.S16 R95, [R1+0x2be] ;  /* 0x0002be00015f7983 */ /* 0x000ea20000100600 */
[----:B------:R-:W-:-:S02]  /*13e90*/  HADD2.F32 R36, -RZ, R65.H0_H0 ;  /* 0x20000041ff247230 */ /* 0x000fc40000004100 */
[----:B------:R-:W-:Y:S01]  /*13ea0*/  HADD2.F32 R96, -RZ, R112.H0_H0 ;  /* 0x20000070ff607230 */ /* 0x000fe20000004100 */
[----:B------:R-:W2:Y:S01]  /*13eb0*/  LDL.S16 R91, [R1+0x2c0] ;  /* 0x0002c000015b7983 */ /* 0x000ea20000100600 */
[----:B0-----:R-:W-:Y:S01]  /*13ec0*/  FADD.FTZ R31, R31, 1 ;  /* 0x3f8000001f1f7421 */ /* 0x001fe20000010000 */
[----:B------:R-:W-:Y:S01]  /*13ed0*/  FMUL.FTZ R43, R43, UR17 ;  /* 0x000000112b2b7c20 */ /* 0x000fe20008410000 */
[----:B------:R-:W-:Y:S01]  /*13ee0*/  FADD.FTZ R32, R32, -UR16 ;  /* 0x8000001020207e21 */ /* 0x000fe20008010000 */
[----:B------:R-:W-:Y:S01]  /*13ef0*/  FADD.FTZ R39, R39, -UR16 ;  /* 0x8000001027277e21 */ /* 0x000fe20008010000 */
[----:B------:R-:W-:Y:S01]  /*13f00*/  FMUL.FTZ R37, R37, UR17 ;  /* 0x0000001125257c20 */ /* 0x000fe20008410000 */
[----:B------:R-:W-:Y:S01]  /*13f10*/  FMUL.FTZ R35, R35, UR17 ;  /* 0x0000001123237c20 */ /* 0x000fe20008410000 */
[----:B------:R-:W0:Y:S01]  /*13f20*/  MUFU.RCP R31, R31 ;  /* 0x0000001f001f7308 */ /* 0x000e220000001000 */
[----:B------:R-:W-:Y:S01]  /*13f30*/  FADD.FTZ R33, R33, -UR16 ;  /* 0x8000001021217e21 */ /* 0x000fe20008010000 */
[----:B------:R-:W-:-:S02]  /*13f40*/  HADD2.F32 R34, -RZ, R86.H0_H0 ;  /* 0x20000056ff227230 */ /* 0x000fc40000004100 */
[----:B------:R-:W-:Y:S01]  /*13f50*/  FFMA.FTZ R76, R18, R21, R28 ;  /* 0x00000015124c7223 */ /* 0x000fe2000001001c */
[----:B------:R-:W2:Y:S01]  /*13f60*/  LDL.LU.S16 R112, [R1+0x296] ;  /* 0x0002960001707983 */ /* 0x000ea20000300600 */
[----:B---3--:R-:W-:Y:S02]  /*13f70*/  HADD2.F32 R116, -RZ, R116.H0_H0 ;  /* 0x20000074ff747230 */ /* 0x008fe40000004100 */
[----:B----4-:R-:W-:Y:S01]  /*13f80*/  HADD2.F32 R92, -RZ, R106.H0_H0 ;  /* 0x2000006aff5c7230 */ /* 0x010fe20000004100 */
[----:B------:R-:W3:Y:S01]  /*13f90*/  LDL.S16 R85, [R1+0x2c6] ;  /* 0x0002c60001557983 */ /* 0x000ee20000100600 */
[----:B------:R-:W-:Y:S02]  /*13fa0*/  HADD2.F32 R114, -RZ, R114.H0_H0 ;  /* 0x20000072ff727230 */ /* 0x000fe40000004100 */
[----:B------:R-:W-:Y:S01]  /*13fb0*/  HADD2.F32 R110, -RZ, R110.H0_H0 ;  /* 0x2000006eff6e7230 */ /* 0x000fe20000004100 */
[----:B------:R-:W4:Y:S01]  /*13fc0*/  LDL.LU.S16 R93, [R1+0x2c2] ;  /* 0x0002c200015d7983 */ /* 0x000f220000300600 */
[----:B--2---:R-:W-:-:S02]  /*13fd0*/  HADD2.F32 R109, -RZ, R109.H0_H0 ;  /* 0x2000006dff6d7230 */ /* 0x004fc40000004100 */
[----:B------:R-:W-:Y:S01]  /*13fe0*/  HADD2.F32 R108, -RZ, R108.H0_H0 ;  /* 0x2000006cff6c7230 */ /* 0x000fe20000004100 */
[----:B------:R-:W2:Y:S01]  /*13ff0*/  LDL.LU.S16 R90, [R1+0x2c4] ;  /* 0x0002c400015a7983 */ /* 0x000ea20000300600 */
[----:B0-----:R-:W-:Y:S01]  /*14000*/  FMUL.FTZ R48, R48, R31 ;  /* 0x0000001f30307220 */ /* 0x001fe20000410000 */
[----:B------:R-:W-:Y:S01]  /*14010*/  FADD.FTZ R31, -R31, 1 ;  /* 0x3f8000001f1f7421 */ /* 0x000fe20000010100 */
[----:B------:R-:W-:Y:S01]  /*14020*/  FMUL.FTZ R39, R39, UR17 ;  /* 0x0000001127277c20 */ /* 0x000fe20008410000 */
[----:B------:R-:W-:Y:S01]  /*14030*/  FMUL.FTZ R33, R33, UR17 ;  /* 0x0000001121217c20 */ /* 0x000fe20008410000 */
[----:B------:R-:W-:Y:S01]  /*14040*/  FFMA.FTZ R76, R10, R17, R76 ;  /* 0x000000110a4c7223 */ /* 0x000fe2000001004c */
[----:B------:R-:W-:Y:S01]  /*14050*/  FFMA.FTZ R31, R26, R31, 1 ;  /* 0x3f8000001a1f7423 */ /* 0x000fe2000001001f */
[----:B------:R-:W-:Y:S01]  /*14060*/  FFMA.FTZ R26, R9, R43, R2 ;  /* 0x0000002b091a7223 */ /* 0x000fe20000010002 */
[----:B------:R-:W3:Y:S03]  /*14070*/  LDL.LU.S16 R106, [R1+0x2a4] ;  /* 0x0002a400016a7983 */ /* 0x000ee60000300600 */
        /* <DEDUP_REMOVED lines=52> */
[----:B------:R-:W-:Y:S01]  /*143c0*/  FADD.FTZ R26, R26, R23 ;  /* 0x000000171a1a7221 */ /* 0x000fe20000010000 */
[-C--:B------:R-:W-:Y:S01]  /*143d0*/  FFMA.FTZ R29, R20, R23.reuse, R29 ;  /* 0x00000017141d7223 */ /* 0x080fe2000001001d */
        /* <DEDUP_REMOVED lines=11> */
[----:B------:R-:W-:Y:S02]  /*14490*/  HADD2.F32 R31, -RZ, R89.H1_H1 ;  /* 0x30000059ff1f7230 */ /* 0x000fe40000004100 */
[----:B------:R-:W-:Y:S01]  /*144a0*/  FMUL.FTZ R44, R44, R32 ;  /* 0x000000202c2c7220 */ /* 0x000fe20000410000 */
[----:B------:R-:W-:Y:S01]  /*144b0*/  FADD.FTZ R30, R30, R23 ;  /* 0x000000171e1e7221 */ /* 0x000fe20000010000 */
[----:B------:R-:W-:Y:S01]  /*144c0*/  FADD.FTZ R26, R26, R19 ;  /* 0x000000131a1a7221 */ /* 0x000fe20000010000 */
[----:B------:R-:W-:Y:S01]  /*144d0*/  FMUL.FTZ R38, R38, R25 ;  /* 0x0000001926267220 */ /* 0x000fe20000410000 */
[----:B------:R-:W-:Y:S01]  /*144e0*/  FADD.FTZ R31, R31, -UR16 ;  /* 0x800000101f1f7e21 */ /* 0x000fe20008010000 */
[----:B------:R-:W-:Y:S01]  /*144f0*/  FFMA.FTZ R76, R12, R16, R76 ;  /* 0x000000100c4c7223 */ /* 0x000fe2000001004c */
[----:B------:R-:W-:Y:S01]  /*14500*/  FADD.FTZ R114, R114, -UR16 ;  /* 0x8000001072727e21 */ /* 0x000fe20008010000 */
[----:B------:R-:W-:-:S02]  /*14510*/  HADD2.F32 R88, -RZ, R107.H0_H0 ;  /* 0x2000006bff587230 */ /* 0x000fc40000004100 */
[----:B------:R-:W-:Y:S01]  /*14520*/  FMUL.FTZ R31, R31, UR17 ;  /* 0x000000111f1f7c20 */ /* 0x000fe20008410000 */
[----:B0-----:R-:W-:Y:S01]  /*14530*/  FMUL.FTZ R36, R36, R22 ;  /* 0x0000001624247220 */ /* 0x001fe20000410000 */
[----:B------:R-:W-:Y:S01]  /*14540*/  FADD.FTZ R22, -R22, 1 ;  /* 0x3f80000016167421 */ /* 0x000fe20000010100 */
[----:B------:R-:W-:Y:S02]  /*14550*/  HADD2.F32 R112, -RZ, R112.H0_H0 ;  /* 0x20000070ff707230 */ /* 0x000fe40000004100 */
[----:B------:R-:W-:Y:S01]  /*14560*/  FADD.FTZ R110, R110, -UR16 ;  /* 0x800000106e6e7e21 */ /* 0x000fe20008010000 */
[----:B------:R-:W-:Y:S01]  /*14570*/  FADD.FTZ R108, R108, -UR16 ;  /* 0x800000106c6c7e21 */ /* 0x000fe20008010000 */
[----:B------:R-:W-:Y:S01]  /*14580*/  FFMA.FTZ R22, R20, R22, 1 ;  /* 0x3f80000014167423 */ /* 0x000fe20000010016 */
[----:B------:R-:W-:Y:S01]  /*14590*/  FFMA.FTZ R20, R9, R31, R2 ;  /* 0x0000001f09147223 */ /* 0x000fe20000010002 */
[----:B------:R-:W-:Y:S01]  /*145a0*/  HADD2.F32 R101, -RZ, R97.H0_H0 ;  /* 0x20000061ff657230 */ /* 0x000fe20000004100 */
[----:B------:R-:W2:Y:S01]  /*145b0*/  LDL.S16 R89, [R1+0x2ce] ;  /* 0x0002ce0001597983 */ /* 0x000ea20000100600 */
[----:B------:R-:W-:Y:S01]  /*145c0*/  FMUL.FTZ R36, R36, R22 ;  /* 0x0000001624247220 */ /* 0x000fe20000410000 */
[----:B------:R-:W-:Y:S01]  /*145d0*/  FMUL.FTZ R22, R20, -1.4426950216293334961 ;  /* 0xbfb8aa3b14167820 */ /* 0x000fe20000410000 */
[----:B------:R-:W-:-:S02]  /*145e0*/  HADD2.F32 R32, -RZ, R63.H0_H0 ;  /* 0x2000003fff207230 */ /* 0x000fc40000004100 */
[----:B------:R-:W-:Y:S02]  /*145f0*/  HADD2.F32 R25, -RZ, R64.H0_H0 ;  /* 0x20000040ff197230 */ /* 0x000fe40000004100 */
[----:B------:R-:W-:Y:S01]  /*14600*/  FFMA.FTZ R76, R73, R75, R76 ;  /* 0x0000004b494c7223 */ /* 0x000fe2000001004c */
[----:B------:R-:W-:Y:S01]  /*14610*/  FMUL.FTZ R114, R114, UR17 ;  /* 0x0000001172727c20 */ /* 0x000fe20008410000 */
[----:B------:R-:W0:Y:S01]  /*14620*/  MUFU.EX2 R22, R22 ;  /* 0x0000001600167308 */ /* 0x000e220000000800 */
[----:B------:R-:W-:Y:S02]  /*14630*/  HADD2.F32 R107, -RZ, R103.H0_H0 ;  /* 0x20000067ff6b7230 */ /* 0x000fe40000004100 */
[----:B------:R-:W-:Y:S01]  /*14640*/  FFMA.FTZ R76, R67, R72, R76 ;  /* 0x00000048434c7223 */ /* 0x000fe2000001004c */
[----:B------:R-:W2:Y:S01]  /*14650*/  LDL.S16 R103, [R1+0x2b0] ;  /* 0x0002b00001677983 */ /* 0x000ea20000100600 */
[----:B------:R-:W-:Y:S01]  /*14660*/  FADD.FTZ R112, R112, -UR16 ;  /* 0x8000001070707e21 */ /* 0x000fe20008010000 */
[----:B------:R-:W-:Y:S01]  /*14670*/  FMUL.FTZ R110, R110, UR17 ;  /* 0x000000116e6e7c20 */ /* 0x000fe20008410000 */
[----:B------:R-:W-:Y:S01]  /*14680*/  FMUL.FTZ R108, R108, UR17 ;  /* 0x000000116c6c7c20 */ /* 0x000fe20008410000 */
[----:B------:R-:W2:Y:S01]  /*14690*/  LDL.LU.S16 R97, [R1+0x2ba] ;  /* 0x0002ba0001617983 */ /* 0x000ea20000300600 */
[----:B0-----:R-:W-:-:S06]  /*146a0*/  FADD.FTZ R22, R22, 1 ;  /* 0x3f80000016167421 */ /* 0x001fcc0000010000 */
[----:B------:R-:W0:Y:S02]  /*146b0*/  MUFU.RCP R22, R22 ;  /* 0x0000001600167308 */ /* 0x000e240000001000 */
[----:B0-----:R-:W-:Y:S01]  /*146c0*/  FMUL.FTZ R34, R34, R22 ;  /* 0x0000001622227220 */ /* 0x001fe20000410000 */
[----:B------:R-:W-:-:S04]  /*146d0*/  FADD.FTZ R22, -R22, 1 ;  /* 0x3f80000016167421 */ /* 0x000fc80000010100 */
[----:B------:R-:W-:-:S04]  /*146e0*/  FFMA.FTZ R22, R20, R22, 1 ;  /* 0x3f80000014167423 */ /* 0x000fc80000010016 */
[----:B------:R-:W-:Y:S01]  /*146f0*/  FMUL.FTZ R34, R34, R22 ;  /* 0x0000001622227220 */ /* 0x000fe20000410000 */
[----:B------:R-:W-:Y:S02]  /*14700*/  HADD2.F32 R22, -RZ, R87.H1_H1 ;  /* 0x30000057ff167230 */ /* 0x000fe40000004100 */
[----:B------:R-:W-:Y:S01]  /*14710*/  FADD.FTZ R20, R24, R21 ;  /* 0x0000001518147221 */ /* 0x000fe20000010000 */
[----:B------:R-:W-:Y:S01]  /*14720*/  FMUL.FTZ R21, R9, R21 ;  /* 0x0000001509157220 */ /* 0x000fe20000410000 */
[----:B------:R-:W-:Y:S01]  /*14730*/  FFMA.FTZ R76, R66, R68, R76 ;  /* 0x00000044424c7223 */ /* 0x000fe2000001004c */
[----:B------:R-:W-:Y:S01]  /*14740*/  FMUL.FTZ R112, R112, UR17 ;  /* 0x0000001170707c20 */ /* 0x000fe20008410000 */
[----:B------:R-:W-:Y:S01]  /*14750*/  FADD.FTZ R22, R22, -UR16 ;  /* 0x8000001016167e21 */ /* 0x000fe20008010000 */
[----:B------:R-:W-:Y:S01]  /*14760*/  FFMA.FTZ R27, R18, R21, R27 ;  /* 0x00000015121b7223 */ /* 0x000fe2000001001b */
[----:B---3--:R-:W-:Y:S02]  /*14770*/  HADD2.F32 R106, -RZ, R106.H0_H0 ;  /* 0x2000006aff6a7230 */ /* 0x008fe40000004100 */
[----:B------:R-:W-:Y:S01]  /*14780*/  FADD.FTZ R107, R107, -UR16 ;  /* 0x800000106b6b7e21 */ /* 0x000fe20008010000 */
[----:B------:R-:W-:Y:S01]  /*14790*/  FMUL.FTZ R28, R22, UR17 ;  /* 0x00000011161c7c20 */ /* 0x000fe20008410000 */
[----:B------:R-:W-:-:S02]  /*147a0*/  HADD2.F32 R98, -RZ, R94.H0_H0 ;  /* 0x2000005eff627230 */ /* 0x000fc40000004100 */
[----:B------:R-:W-:Y:S02]  /*147b0*/  HADD2.F32 R84, -RZ, R84.H0_H0 ;  /* 0x20000054ff547230 */ /* 0x000fe40000004100 */
[----:B------:R-:W-:Y:S01]  /*147c0*/  FFMA.FTZ R18, R3, R28, R0 ;  /* 0x0000001c03127223 */ /* 0x000fe20000010000 */
[----:B------:R-:W-:Y:S02]  /*147d0*/  HADD2.F32 R24, -RZ, R63.H1_H1 ;  /* 0x3000003fff187230 */ /* 0x000fe40000004100 */
[----:B------:R-:W-:Y:S01]  /*147e0*/  FADD.FTZ R23, R21, R30 ;  /* 0x0000001e15177221 */ /* 0x000fe20000010000 */
[----:B------:R-:W-:Y:S01]  /*147f0*/  FADD.FTZ R20, R20, R17 ;  /* 0x0000001114147221 */ /* 0x000fe20000010000 */
[----:B------:R-:W-:Y:S01]  /*14800*/  FMUL.FTZ R22, R18, -1.4426950216293334961 ;  /* 0xbfb8aa3b12167820 */ /* 0x000fe20000410000 */
[----:B------:R-:W-:Y:S01]  /*14810*/  FFMA.FTZ R76, R55, R58, R76 ;  /* 0x0000003a374c7223 */ /* 0x000fe2000001004c */
[----:B------:R-:W-:Y:S01]  /*14820*/  FMUL.FTZ R107, R107, UR17 ;  /* 0x000000116b6b7c20 */ /* 0x000fe20008410000 */
[----:B------:R-:W3:Y:S03]  /*14830*/  LDL.LU.S16 R94, [R1+0x2bc] ;  /* 0x0002bc00015e7983 */ /* 0x000ee60000300600 */
[----:B------:R-:W0:Y:S01]  /*14840*/  MUFU.EX2 R22, R22 ;  /* 0x0000001600167308 */ /* 0x000e220000000800 */
[----:B------:R-:W-:-:S02]  /*14850*/  HADD2.F32 R105, -RZ, R105.H0_H0 ;  /* 0x20000069ff697230 */ /* 0x000fc40000004100 */
[----:B------:R-:W-:Y:S02]  /*14860*/  HADD2.F32 R102, -RZ, R102.H0_H0 ;  /* 0x20000066ff667230 */ /* 0x000fe40000004100 */
[----:B------:R-:W-:Y:S01]  /*14870*/  FADD.FTZ R101, R101, -UR16 ;  /* 0x8000001065657e21 */ /* 0x000fe20008010000 */
[----:B------:R-:W-:Y:S01]  /*14880*/  HADD2.F32 R80, -RZ, R80.H0_H0 ;  /* 0x20000050ff507230 */ /* 0x000fe20000004100 */
[----:B------:R-:W3:Y:S01]  /*14890*/  LDL.S16 R87, [R1+0x2d0] ;  /* 0x0002d00001577983 */ /* 0x000ee20000100600 */
        /* <DEDUP_REMOVED lines=12> */
[----:B------:R-:W-:Y:S02]  /*14960*/  HADD2.F32 R30, -RZ, R62.H0_H0 ;  /* 0x2000003eff1e7230 */ /* 0x000fe40000004100 */
[----:B------:R-:W-:Y:S01]  /*14970*/  FMUL.FTZ R32, R32, R22 ;  /* 0x0000001620207220 */ /* 0x000fe20000410000 */
[----:B------:R-:W-:Y:S02]  /*14980*/  HADD2.F32 R22, -RZ, R86.H1_H1 ;  /* 0x30000056ff167230 */ /* 0x000fe40000004100 */
[----:B------:R-:W-:Y:S01]  /*14990*/  FMUL.FTZ R63, R9, R17 ;  /* 0x00000011093f7220 */ /* 0x000fe20000410000 */
[----:B------:R-:W-:Y:S01]  /*149a0*/  FADD.FTZ R105, R105, -UR16 ;  /* 0x8000001069697e21 */ /* 0x000fe20008010000 */
[----:B------:R-:W-:Y:S01]  /*149b0*/  FMUL.FTZ R101, R101, UR17 ;  /* 0x0000001165657c20 */ /* 0x000fe20008410000 */
[----:B------:R-:W-:Y:S02]  /*149c0*/  HADD2.F32 R99, -RZ, R99.H0_H0 ;  /* 0x20000063ff637230 */ /* 0x000fe40000004100 */
[----:B------:R-:W-:Y:S01]  /*149d0*/  FADD.FTZ R22, R22, -UR16 ;  /* 0x8000001016167e21 */ /* 0x000fe20008010000 */
[----:B----4-:R-:W-:Y:S01]  /*149e0*/  HADD2.F32 R93, -RZ, R93.H0_H0 ;  /* 0x2000005dff5d7230 */ /* 0x010fe20000004100 */
[----:B------:R-:W4:Y:S01]  /*149f0*/  LDL.LU.S16 R86, [R1+0x2cc] ;  /* 0x0002cc0001567983 */ /* 0x000f220000300600 */
[----:B0-----:R-:W-:Y:S01]  /*14a00*/  FMUL.FTZ R30, R30, R21 ;  /* 0x000000151e1e7220 */ /* 0x001fe20000410000 */
[----:B------:R-:W-:Y:S01]  /*14a10*/  FADD.FTZ R21, -R21, 1 ;  /* 0x3f80000015157421 */ /* 0x000fe20000010100 */
[----:B------:R-:W-:-:S03]  /*14a20*/  FMUL.FTZ R22, R22, UR17 ;  /* 0x0000001116167c20 */ /* 0x000fc60008410000 */
        /* <DEDUP_REMOVED lines=27> */
[----:B------:R-:W-:-:S03]  /*14be0*/  HADD2.F32 R19, -RZ, R61.H1_H1 ;  /* 0x3000003dff137230 */ /* 0x000fc60000004100 */
[----:B------:R-:W-:Y:S01]  /*14bf0*/  FMUL.FTZ R23, R29, R23 ;  /* 0x000000171d177220 */ /* 0x000fe20000410000 */
[----:B------:R-:W-:Y:S02]  /*14c00*/  HADD2.F32 R29, -RZ, R60.H1_H1 ;  /* 0x3000003cff1d7230 */ /* 0x000fe40000004100 */
[----:B------:R-:W-:Y:S01]  /*14c10*/  FADD.FTZ R19, R19, -UR16 ;  /* 0x8000001013137e21 */ /* 0x000fe20008010000 */
[----:B------:R-:W-:Y:S02]  /*14c20*/  HADD2.F32 R60, -RZ, R6.H0_H0 ;  /* 0x20000006ff3c7230 */ /* 0x000fe40000004100 */
[----:B------:R-:W2:Y:S01]  /*14c30*/  LDL.S16 R6, [R1+0x240] ;  /* 0x0002400001067983 */ /* 0x000ea20000100600 */
        /* <DEDUP_REMOVED lines=25> */
[----:B------:R-:W-:Y:S01]  /*14dd0*/  FADD.FTZ R60, R26, R14 ;  /* 0x0000000e1a3c7221 */ /* 0x000fe20000010000 */
[----:B------:R-:W-:Y:S01]  /*14de0*/  FMUL.FTZ R26, R3, R14 ;  /* 0x0000000e031a7220 */ /* 0x000fe20000410000 */
[----:B------:R-:W-:Y:S02]  /*14df0*/  HADD2.F32 R14, -RZ, R4.H0_H0 ;  /* 0x20000004ff0e7230 */ /* 0x000fe40000004100 */
[----:B------:R-:W3:Y:S01]  /*14e00*/  LDL.LU.S16 R4, [R1+0x242] ;  /* 0x0002420001047983 */ /* 0x000ee20000300600 */
[----:B------:R-:W-:-:S05]  /*14e10*/  HADD2.F32 R27, -RZ, R62.H1_H1 ;  /* 0x3000003eff1b7230 */ /* 0x000fca0000004100 */
        /* <DEDUP_REMOVED lines=12> */
[----:B------:R-:W4:Y:S03]  /*14ee0*/  LDL.LU.S16 R7, [R1+0x252] ;  /* 0x0002520001077983 */ /* 0x000f260000300600 */
        /* <DEDUP_REMOVED lines=10> */
[----:B------:R-:W4:Y:S03]  /*14f90*/  LDL.LU.S16 R5, [R1+0x25a] ;  /* 0x00025a0001057983 */ /* 0x000f260000300600 */
[----:B0-----:R-:W-:Y:S01]  /*14fa0*/  FMUL.FTZ R62, R62, R26 ;  /* 0x0000001a3e3e7220 */ /* 0x001fe20000410000 */
[----:B------:R-:W-:-:S04]  /*14fb0*/  FADD.FTZ R26, -R26, 1 ;  /* 0x3f8000001a1a7421 */ /* 0x000fc80000010100 */
[----:B------:R-:W-:Y:S01]  /*14fc0*/  FFMA.FTZ R10, R10, R26, 1 ;  /* 0x3f8000000a0a7423 */ /* 0x000fe2000001001a */
[----:B--2---:R-:W-:Y:S02]  /*14fd0*/  HADD2.F32 R26, -RZ, R6.H0_H0 ;  /* 0x20000006ff1a7230 */ /* 0x004fe40000004100 */
[----:B------:R-:W2:Y:S01]  /*14fe0*/  LDL.LU.S16 R6, [R1+0x256] ;  /* 0x0002560001067983 */ /* 0x000ea20000300600 */
        /* <DEDUP_REMOVED lines=11> */
[----:B---3--:R-:W-:Y:S02]  /*150a0*/  HADD2.F32 R26, -RZ, R4.H0_H0 ;  /* 0x20000004ff1a7230 */ /* 0x008fe40000004100 */
[----:B------:R-:W3:Y:S03]  /*150b0*/  LDL.S16 R4, [R1+0x262] ;  /* 0x0002620001047983 */ /* 0x000ee60000100600 */
[----:B0-----:R-:W-:Y:S01]  /*150c0*/  FMUL.FTZ R26, R26, R18 ;  /* 0x000000121a1a7220 */ /* 0x001fe20000410000 */
[----:B------:R-:W-:-:S04]  /*150d0*/  FADD.FTZ R18, -R18, 1 ;  /* 0x3f80000012127421 */ /* 0x000fc80000010100 */
[----:B------:R-:W-:-:S04]  /*150e0*/  FFMA.FTZ R18, R16, R18, 1 ;  /* 0x3f80000010127423 */ /* 0x000fc80000010012 */
[----:B------:R-:W-:Y:S01]  /*150f0*/  FMUL.FTZ R26, R26, R18 ;  /* 0x000000121a1a7220 */ /* 0x000fe20000410000 */
[----:B------:R-:W-:Y:S01]  /*15100*/  FADD.FTZ R63, R64, R63 ;  /* 0x0000003f403f7221 */ /* 0x000fe20000010000 */
[----:B----4-:R-:W-:Y:S02]  /*15110*/  HADD2.F32 R16, -RZ, R7.H0_H0 ;  /* 0x20000007ff107230 */ /* 0x010fe40000004100 */
[----:B------:R-:W4:Y:S03]  /*15120*/  LDL.S16 R7, [R1+0x25c] ;  /* 0x00025c0001077983 */ /* 0x000f260000100600 */
        /* <DEDUP_REMOVED lines=26> */
[----:B---3--:R-:W-:Y:S02]  /*152d0*/  HADD2.F32 R125, -RZ, R4.H0_H0 ;  /* 0x20000004ff7d7230 */ /* 0x008fe40000004100 */
[----:B------:R-:W3:Y:S01]  /*152e0*/  LDL.S16 R4, [R1+0x26a] ;  /* 0x00026a0001047983 */ /* 0x000ee20000100600 */
[----:B0-----:R-:W-:Y:S01]  /*152f0*/  FMUL.FTZ R77, R77, R12 ;  /* 0x0000000c4d4d7220 */ /* 0x001fe20000410000 */
[----:B------:R-:W-:-:S04]  /*15300*/  FADD.FTZ R12, -R12, 1 ;  /* 0x3f8000000c0c7421 */ /* 0x000fc80000010100 */
[----:B------:R-:W-:Y:S01]  /*15310*/  FFMA.FTZ R11, R11, R12, 1 ;  /* 0x3f8000000b0b7423 */ /* 0x000fe2000001000c */
[----:B----4-:R-:W-:Y:S02]  /*15320*/  HADD2.F32 R12, -RZ, R7.H0_H0 ;  /* 0x20000007ff0c7230 */ /* 0x010fe40000004100 */
[----:B------:R-:W4:Y:S01]  /*15330*/  LDL.S16 R7, [R1+0x264] ;  /* 0x0002640001077983 */ /* 0x000f220000100600 */
[----:B--2---:R-:W-:-:S03]  /*15340*/  HADD2.F32 R124, -RZ, R6.H0_H0 ;  /* 0x20000006ff7c7230 */ /* 0x004fc60000004100 */
[----:B------:R-:W2:Y:S01]  /*15350*/  LDL.LU.S16 R6, [R1+0x266] ;  /* 0x0002660001067983 */ /* 0x000ea20000300600 */
[----:B------:R-:W-:-:S03]  /*15360*/  HADD2.F32 R111, -RZ, R5.H0_H0 ;  /* 0x20000005ff6f7230 */ /* 0x000fc60000004100 */
[----:B------:R-:W2:Y:S01]  /*15370*/  LDL.LU.S16 R5, [R1+0x268] ;  /* 0x0002680001057983 */ /* 0x000ea20000300600 */
[----:B---3--:R-:W-:-:S03]  /*15380*/  HADD2.F32 R117, -RZ, R4.H0_H0 ;  /* 0x20000004ff757230 */ /* 0x008fc60000004100 */
[----:B------:R-:W3:Y:S01]  /*15390*/  LDL.S16 R4, [R1+0x276] ;  /* 0x0002760001047983 */ /* 0x000ee20000100600 */
[----:B----4-:R-:W-:-:S03]  /*153a0*/  HADD2.F32 R123, -RZ, R7.H0_H0 ;  /* 0x20000007ff7b7230 */ /* 0x010fc60000004100 */
        /* <DEDUP_REMOVED lines=8> */
[----:B0-----:R-:W-:Y:S01]  /*15430*/  FADD.FTZ R77, R77, 1 ;  /* 0x3f8000004d4d7421 */ /* 0x001fe20000010000 */
[----:B--2---:R-:W-:Y:S02]  /*15440*/  HADD2.F32 R122, -RZ, R6.H0_H0 ;  /* 0x20000006ff7a7230 */ /* 0x004fe40000004100 */
[----:B------:R-:W2:Y:S03]  /*15450*/  LDL.LU.S16 R6, [R1+0x26e] ;  /* 0x00026e0001067983 */ /* 0x000ea60000300600 */
[----:B------:R-:W0:Y:S01]  /*15460*/  MUFU.RCP R77, R77 ;  /* 0x0000004d004d7308 */ /* 0x000e220000001000 */
[----:B------:R-:W-:Y:S02]  /*15470*/  HADD2.F32 R120, -RZ, R5.H0_H0 ;  /* 0x20000005ff787230 */ /* 0x000fe40000004100 */
[----:B------:R-:W2:Y:S01]  /*15480*/  LDL.LU.S16 R5, [R1+0x274] ;  /* 0x0002740001057983 */ /* 0x000ea20000300600 */
[----:B------:R-:W-:Y:S01]  /*15490*/  FADD.FTZ R124, R124, -UR16 ;  /* 0x800000107c7c7e21 */ /* 0x000fe20008010000 */
[----:B------:R-:W-:-:S03]  /*154a0*/  FADD.FTZ R62, R62, R75 ;  /* 0x0000004b3e3e7221 */ /* 0x000fc60000010000 */
[----:B------:R-:W-:Y:S01]  /*154b0*/  FMUL.FTZ R124, R124, UR17 ;  /* 0x000000117c7c7c20 */ /* 0x000fe20008410000 */
[----:B------:R-:W-:Y:S01]  /*154c0*/  FMUL.FTZ R75, R9, R75 ;  /* 0x0000004b094b7220 */ /* 0x000fe20000410000 */
[----:B0-----:R-:W-:Y:S01]  /*154d0*/  FMUL.FTZ R125, R125, R77 ;  /* 0x0000004d7d7d7220 */ /* 0x001fe20000410000 */
[----:B------:R-:W-:-:S04]  /*154e0*/  FADD.FTZ R77, -R77, 1 ;  /* 0x3f8000004d4d7421 */ /* 0x000fc80000010100 */
[----:B------:R-:W-:Y:S01]  /*154f0*/  FFMA.FTZ R77, R65, R77, 1 ;  /* 0x3f800000414d7423 */ /* 0x000fe2000001004d */
[----:B------:R-:W-:Y:S01]  /*15500*/  FFMA.FTZ R65, R3, R124, R0 ;  /* 0x0000007c03417223 */ /* 0x000fe20000010000 */
[----:B------:R-:W-:-:S03]  /*15510*/  FFMA.FTZ R64, R73, R75, R64 ;  /* 0x0000004b49407223 */ /* 0x000fc60000010040 */
        /* <DEDUP_REMOVED lines=13> */
[----:B0-----:R-:W-:Y:S01]  /*155f0*/  FADD.FTZ R73, R73, 1 ;  /* 0x3f80000049497421 */ /* 0x001fe20000010000 */
[----:B---3--:R-:W-:Y:S02]  /*15600*/  HADD2.F32 R115, -RZ, R4.H0_H0 ;  /* 0x20000004ff737230 */ /* 0x008fe40000004100 */
[----:B------:R-:W3:Y:S03]  /*15610*/  LDL.S16 R4, [R1+0x282] ;  /* 0x0002820001047983 */ /* 0x000ee60000100600 */
[----:B------:R-:W0:Y:S01]  /*15620*/  MUFU.RCP R73, R73 ;  /* 0x0000004900497308 */ /* 0x000e220000001000 */
[----:B------:R-:W-:Y:S01]  /*15630*/  FADD.FTZ R122, R122, -UR16 ;  /* 0x800000107a7a7e21 */ /* 0x000fe20008010000 */
[----:B------:R-:W-:Y:S01]  /*15640*/  FADD.FTZ R60, R60, R74 ;  /* 0x0000004a3c3c7221 */ /* 0x000fe20000010000 */
[----:B------:R-:W-:-:S02]  /*15650*/  FFMA.FTZ R61, R71, R74, R61 ;  /* 0x0000004a473d7223 */ /* 0x000fc4000001003d */
        /* <DEDUP_REMOVED lines=11> */
[----:B----4-:R-:W-:Y:S02]  /*15710*/  HADD2.F32 R121, -RZ, R7.H0_H0 ;  /* 0x20000007ff797230 */ /* 0x010fe40000004100 */
[----:B------:R-:W4:Y:S03]  /*15720*/  LDL.S16 R7, [R1+0x278] ;  /* 0x0002780001077983 */ /* 0x000f260000100600 */
[----:B------:R-:W-:Y:S01]  /*15730*/  FADD.FTZ R121, R121, -UR16 ;  /* 0x8000001079797e21 */ /* 0x000fe20008010000 */
[----:B0-----:R-:W-:Y:S01]  /*15740*/  FMUL.FTZ R120, R120, R71 ;  /* 0x0000004778787220 */ /* 0x001fe20000410000 */
[----:B------:R-:W-:Y:S02]  /*15750*/  FADD.FTZ R71, -R71, 1 ;  /* 0x3f80000047477421 */ /* 0x000fe40000010100 */
[----:B------:R-:W-:-:S02]  /*15760*/  FMUL.FTZ R121, R121, UR17 ;  /* 0x0000001179797c20 */ /* 0x000fc40008410000 */
[----:B------:R-:W-:Y:S02]  /*15770*/  FFMA.FTZ R71, R65, R71, 1 ;  /* 0x3f80000041477423 */ /* 0x000fe40000010047 */
[----:B------:R-:W-:Y:S02]  /*15780*/  FFMA.FTZ R65, R9, R121, R2 ;  /* 0x0000007909417223 */ /* 0x000fe40000010002 */
[----:B------:R-:W-:Y:S02]  /*15790*/  FMUL.FTZ R120, R120, R71 ;  /* 0x0000004778787220 */ /* 0x000fe40000410000 */
        /* <DEDUP_REMOVED lines=9> */
[----:B------:R-:W-:-:S03]  /*15830*/  HADD2.F32 R119, -RZ, R5.H0_H0 ;  /* 0x20000005ff777230 */ /* 0x000fc60000004100 */
[----:B------:R-:W2:Y:S01]  /*15840*/  LDL.LU.S16 R5, [R1+0x280] ;  /* 0x0002800001057983 */ /* 0x000ea20000300600 */
[----:B------:R-:W-:Y:S01]  /*15850*/  FADD.FTZ R65, R65, -UR16 ;  /* 0x8000001041417e21 */ /* 0x000fe20008010000 */
[----:B------:R-:W-:Y:S01]  /*15860*/  FMUL.FTZ R115, R115, R71 ;  /* 0x0000004773737220 */ /* 0x000fe20000410000 */
[----:B------:R-:W-:Y:S02]  /*15870*/  FADD.FTZ R62, R62, R72 ;  /* 0x000000483e3e7221 */ /* 0x000fe40000010000 */
        /* <DEDUP_REMOVED lines=13> */
[----:B------:R0:W-:Y:S03]  /*15950*/  STL [R1+0x224], R71 ;  /* 0x0002244701007387 */ /* 0x0001e60000100800 */
[----:B------:R-:W-:Y:S01]  /*15960*/  FMUL.FTZ R119, R119, R67 ;  /* 0x0000004377777220 */ /* 0x000fe20000410000 */
[----:B----4-:R-:W-:Y:S02]  /*15970*/  HADD2.F32 R65, -RZ, R7.H0_H0 ;  /* 0x20000007ff417230 */ /* 0x010fe40000004100 */
[----:B------:R-:W4:Y:S03]  /*15980*/  LDL.S16 R7, [R1+0x284] ;  /* 0x0002840001077983 */ /* 0x000f260000100600 */
[----:B------:R-:W-:-:S04]  /*15990*/  FADD.FTZ R65, R65, -UR16 ;  /* 0x8000001041417e21 */ /* 0x000fc80008010000 */
        /* <DEDUP_REMOVED lines=12> */
[----:B------:R-:W2:Y:S01]  /*15a60*/  LDL.S16 R5, [R1+0x28c] ;  /* 0x00028c0001057983 */ /* 0x000ea20000100600 */
[----:B------:R-:W-:Y:S01]  /*15a70*/  FADD.FTZ R65, R65, -UR16 ;  /* 0x8000001041417e21 */ /* 0x000fe20008010000 */
[----:B------:R-:W-:Y:S01]  /*15a80*/  FADD.FTZ R60, R60, R70 ;  /* 0x000000463c3c7221 */ /* 0x000fe20000010000 */
[-C--:B------:R-:W-:Y:S01]  /*15a90*/  FFMA.FTZ R61, R59, R70.reuse, R61 ;  /* 0x000000463b3d7223 */ /* 0x080fe2000001003d */
        /* <DEDUP_REMOVED lines=10> */
[----:B------:R-:W3:Y:S01]  /*15b40*/  LDL.LU.S16 R4, [R1+0x28e] ;  /* 0x00028e0001047983 */ /* 0x000ee20000300600 */
[----:B0-----:R-:W-:Y:S01]  /*15b50*/  FMUL.FTZ R118, R118, R65 ;  /* 0x0000004176767220 */ /* 0x001fe20000410000 */
[----:B------:R-:W-:-:S04]  /*15b60*/  FADD.FTZ R65, -R65, 1 ;  /* 0x3f80000041417421 */ /* 0x000fc80000010100 */
[----:B------:R-:W-:-:S04]  /*15b70*/  FFMA.FTZ R65, R59, R65, 1 ;  /* 0x3f8000003b417423 */ /* 0x000fc80000010041 */
[----:B------:R-:W-:Y:S01]  /*15b80*/  FMUL.FTZ R118, R118, R65 ;  /* 0x0000004176767220 */ /* 0x000fe20000410000 */
        /* <DEDUP_REMOVED lines=34> */
[----:B------:R-:W-:Y:S01]  /*15db0*/  FADD.FTZ R60, R60, R69 ;  /* 0x000000453c3c7221 */ /* 0x000fe20000010000 */
[----:B------:R-:W-:Y:S01]  /*15dc0*/  FFMA.FTZ R61, R57, R69, R61 ;  /* 0x00000045393d7223 */ /* 0x000fe2000001003d */
[----:B0-----:R-:W-:Y:S01]  /*15dd0*/  FMUL.FTZ R96, R96, R65 ;  /* 0x0000004160607220 */ /* 0x001fe20000410000 */
[----:B------:R-:W-:-:S04]  /*15de0*/  FADD.FTZ R65, -R65, 1 ;  /* 0x3f80000041417421 */ /* 0x000fc80000010100 */
[----:B------:R-:W-:Y:S01]  /*15df0*/  FFMA.FTZ R65, R59, R65, 1 ;  /* 0x3f8000003b417423 */ /* 0x000fe20000010041 */
[----:B---3--:R-:W-:Y:S02]  /*15e00*/  HADD2.F32 R59, -RZ, R4.H0_H0 ;  /* 0x20000004ff3b7230 */ /* 0x008fe40000004100 */
[----:B------:R-:W-:Y:S01]  /*15e10*/  FFMA.FTZ R64, R66, R68, R64 ;  /* 0x0000004442407223 */ /* 0x000fe20000010040 */
        /* <DEDUP_REMOVED lines=71> */
[----:B------:R-:W-:Y:S01]  /*16290*/  FADD.FTZ R63, R75, R63 ;  /* 0x0000003f4b3f7221 */ /* 0x000fe20000010000 */
[----:B------:R-:W-:Y:S02]  /*162a0*/  HADD2.F32 R103, -RZ, R103.H0_H0 ;  /* 0x20000067ff677230 */ /* 0x000fe40000004100 */
[----:B------:R-:W-:Y:S02]  /*162b0*/  HADD2.F32 R76, -RZ, R95.H0_H0 ;  /* 0x2000005fff4c7230 */ /* 0x000fe40000004100 */
[----:B------:R-:W-:Y:S01]  /*162c0*/  FADD.FTZ R63, R63, R74 ;  /* 0x0000004a3f3f7221 */ /* 0x000fe20000010000 */
[----:B------:R-:W-:Y:S01]  /*162d0*/  FADD.FTZ R60, R60, R52 ;  /* 0x000000343c3c7221 */ /* 0x000fe20000010000 */
[----:B------:R-:W-:Y:S01]  /*162e0*/  FFMA.FTZ R61, R49, R52, R61 ;  /* 0x00000034313d7223 */ /* 0x000fe2000001003d */
[----:B------:R1:W-:Y:S01]  /*162f0*/  STL [R1+0x384], R123 ;  /* 0x0003847b01007387 */ /* 0x0003e20000100800 */
[----:B0-----:R-:W-:Y:S01]  /*16300*/  FADD.FTZ R55, R55, 1 ;  /* 0x3f80000037377421 */ /* 0x001fe20000010000 */
[----:B------:R-:W-:Y:S01]  /*16310*/  FADD.FTZ R63, R72, R63 ;  /* 0x0000003f483f7221 */ /* 0x000fe20000010000 */
[----:B------:R-:W-:Y:S01]  /*16320*/  FADD.FTZ R103, R103, -UR16 ;  /* 0x8000001067677e21 */ /* 0x000fe20008010000 */
[----:B------:R-:W-:-:S02]  /*16330*/  HADD2.F32 R95, -RZ, R91.H0_H0 ;  /* 0x2000005bff5f7230 */ /* 0x000fc40000004100 */
[----:B------:R-:W-:Y:S01]  /*16340*/  FMUL.FTZ R52, R3, R52 ;  /* 0x0000003403347220 */ /* 0x000fe20000410000 */
[----:B-1----:R-:W2:Y:S01]  /*16350*/  LDL.S16 R123, [R1+0x2e6] ;  /* 0x0002e600017b7983 */ /* 0x002ea20000100600 */
[----:B------:R-:W0:Y:S01]  /*16360*/  MUFU.RCP R55, R55 ;  /* 0x0000003700377308 */ /* 0x000e220000001000 */
[----:B------:R-:W-:Y:S01]  /*16370*/  FADD.FTZ R63, R63, R70 ;  /* 0x000000463f3f7221 */ /* 0x000fe20000010000 */
[----:B------:R-:W-:Y:S01]  /*16380*/  FMUL.FTZ R103, R103, UR17 ;  /* 0x0000001167677c20 */ /* 0x000fe20008410000 */
[----:B------:R-:W3:Y:S02]  /*16390*/  LDL.S16 R91, [R1+0x2c8] ;  /* 0x0002c800015b7983 */ /* 0x000ee40000100600 */
[----:B------:R-:W-:Y:S01]  /*163a0*/  FADD.FTZ R63, R68, R63 ;  /* 0x0000003f443f7221 */ /* 0x000fe20000010000 */
[----:B------:R-:W-:Y:S01]  /*163b0*/  FMUL.FTZ R125, R125, R77 ;  /* 0x0000004d7d7d7220 */ /* 0x000fe20000410000 */
[----:B------:R-:W-:Y:S01]  /*163c0*/  FFMA.FTZ R64, R49, R52, R64 ;  /* 0x0000003431407223 */ /* 0x000fe20000010040 */
[----:B------:R-:W-:Y:S01]  /*163d0*/  FADD.FTZ R99, R99, -UR16 ;  /* 0x8000001063637e21 */ /* 0x000fe20008010000 */
[----:B------:R-:W-:Y:S01]  /*163e0*/  FADD.FTZ R63, R63, R69 ;  /* 0x000000453f3f7221 */ /* 0x000fe20000010000 */
[----:B------:R-:W4:Y:S03]  /*163f0*/  LDL.LU.S16 R77, [R1+0x2d6] ;  /* 0x0002d600014d7983 */ /* 0x000f260000300600 */
[----:B------:R-:W-:Y:S01]  /*16400*/  FADD.FTZ R63, R58, R63 ;  /* 0x0000003f3a3f7221 */ /* 0x000fe20000010000 */
[----:B------:R1:W-:Y:S01]  /*16410*/  STL [R1+0x38c], R124 ;  /* 0x00038c7c01007387 */ /* 0x0003e20000100800 */
[----:B0-----:R-:W-:Y:S01]  /*16420*/  FMUL.FTZ R102, R102, R55 ;  /* 0x0000003766667220 */ /* 0x001fe20000410000 */
[----:B------:R-:W-:Y:S01]  /*16430*/  FADD.FTZ R55, -R55, 1 ;  /* 0x3f80000037377421 */ /* 0x000fe20000010100 */
[----:B------:R-:W-:Y:S01]  /*16440*/  FADD.FTZ R63, R63, R56 ;  /* 0x000000383f3f7221 */ /* 0x000fe20000010000 */
[----:B------:R-:W-:-:S02]  /*16450*/  HADD2.F32 R97, -RZ, R97.H0_H0 ;  /* 0x20000061ff617230 */ /* 0x000fc40000004100 */
[----:B------:R-:W-:Y:S01]  /*16460*/  FADD.FTZ R62, R62, R50 ;  /* 0x000000323e3e7221 */ /* 0x000fe20000010000 */
[----:B------:R-:W-:Y:S01]  /*16470*/  FFMA.FTZ R55, R51, R55, 1 ;  /* 0x3f80000033377423 */ /* 0x000fe20000010037 */
[----:B------:R-:W-:Y:S01]  /*16480*/  FFMA.FTZ R51, R9, R103, R2 ;  /* 0x0000006709337223 */ /* 0x000fe20000010002 */
[----:B------:R-:W-:Y:S01]  /*16490*/  FADD.FTZ R63, R54, R63 ;  /* 0x0000003f363f7221 */ /* 0x000fe20000010000 */
[----:B------:R-:W-:Y:S01]  /*164a0*/  FFMA.FTZ R49, R3, R101, R0 ;  /* 0x0000006503317223 */ /* 0x000fe20000010000 */
[----:B------:R-:W-:Y:S01]  /*164b0*/  FMUL.FTZ R99, R99, UR17 ;  /* 0x0000001163637c20 */ /* 0x000fe20008410000 */
[----:B------:R-:W-:Y:S01]  /*164c0*/  FMUL.FTZ R54, R51, -1.4426950216293334961 ;  /* 0xbfb8aa3b33367820 */ /* 0x000fe20000410000 */
[----:B-1----:R-:W4:Y:S01]  /*164d0*/  LDL.LU.S16 R124, [R1+0x2e4] ;  /* 0x0002e400017c7983 */ /* 0x002f220000300600 */
[-C--:B------:R-:W-:Y:S01]  /*164e0*/  FFMA.FTZ R53, R47, R50.reuse, R53 ;  /* 0x000000322f357223 */ /* 0x080fe20000010035 */
[----:B------:R-:W-:Y:S02]  /*164f0*/  HADD2.F32 R94, -RZ, R94.H0_H0 ;  /* 0x2000005eff5e7230 */ /* 0x000fe40000004100 */
[----:B------:R-:W-:Y:S01]  /*16500*/  FADD.FTZ R93, R93, -UR16 ;  /* 0x800000105d5d7e21 */ /* 0x000fe20008010000 */
[----:B------:R-:W-:Y:S01]  /*16510*/  HADD2.F32 R90, -RZ, R90.H0_H0 ;  /* 0x2000005aff5a7230 */ /* 0x000fe20000004100 */
[----:B------:R-:W0:Y:S01]  /*16520*/  MUFU.EX2 R54, R54 ;  /* 0x0000003600367308 */ /* 0x000e220000000800 */
[----:B------:R-:W-:Y:S01]  /*16530*/  FMUL.FTZ R117, R117, R73 ;  /* 0x0000004975757220 */ /* 0x000fe20000410000 */
[----:B------:R-:W-:Y:S01]  /*16540*/  FADD.FTZ R97, R97, -UR16 ;  /* 0x8000001061617e21 */ /* 0x000fe20008010000 */
[----:B------:R-:W-:Y:S01]  /*16550*/  FMUL.FTZ R50, R9, R50 ;  /* 0x0000003209327220 */ /* 0x000fe20000410000 */
[----:B------:R-:W-:-:S02]  /*16560*/  HADD2.F32 R72, -RZ, R85.H0_H0 ;  /* 0x20000055ff487230 */ /* 0x000fc40000004100 */
[----:B------:R-:W-:Y:S01]  /*16570*/  FADD.FTZ R95, R95, -UR16 ;  /* 0x800000105f5f7e21 */ /* 0x000fe20008010000 */
[----:B------:R1:W-:Y:S01]  /*16580*/  STL [R1+0x380], R122 ;  /* 0x0003807a01007387 */ /* 0x0003e20000100800 */
[----:B------:R-:W-:Y:S02]  /*16590*/  HADD2.F32 R87, -RZ, R87.H0_H0 ;  /* 0x20000057ff577230 */ /* 0x000fe40000004100 */
[----:B------:R-:W-:Y:S01]  /*165a0*/  HADD2.F32 R86, -RZ, R86.H0_H0 ;  /* 0x20000056ff567230 */ /* 0x000fe20000004100 */
[----:B------:R-:W-:Y:S01]  /*165b0*/  STL [R1+0x238], R71 ;  /* 0x0002384701007387 */ /* 0x000fe20000100800 */
[----:B0-----:R-:W-:Y:S01]  /*165c0*/  FADD.FTZ R54, R54, 1 ;  /* 0x3f80000036367421 */ /* 0x001fe20000010000 */
[----:B------:R-:W-:Y:S01]  /*165d0*/  FMUL.FTZ R97, R97, UR17 ;  /* 0x0000001161617c20 */ /* 0x000fe20008410000 */
[----:B------:R-:W-:Y:S01]  /*165e0*/  FFMA.FTZ R64, R47, R50, R64 ;  /* 0x000000322f407223 */ /* 0x000fe20000010040 */
[----:B------:R-:W4:Y:S03]  /*165f0*/  LDL.LU.S16 R85, [R1+0x2ca] ;  /* 0x0002ca0001557983 */ /* 0x000f260000300600 */
[----:B------:R-:W0:Y:S01]  /*16600*/  MUFU.RCP R54, R54 ;  /* 0x0000003600367308 */ /* 0x000e220000001000 */
[----:B------:R-:W-:Y:S01]  /*16610*/  FMUL.FTZ R95, R95, UR17 ;  /* 0x000000115f5f7c20 */ /* 0x000fe20008410000 */
[----:B------:R-:W-:Y:S01]  /*16620*/  FADD.FTZ R60, R60, R48 ;  /* 0x000000303c3c7221 */ /* 0x000fe20000010000 */
[----:B------:R-:W-:Y:S01]  /*16630*/  FFMA.FTZ R61, R45, R48, R61 ;  /* 0x000000302d3d7223 */ /* 0x000fe2000001003d */
[----:B------:R-:W-:Y:S01]  /*16640*/  FMUL.FTZ R93, R93, UR17 ;  /* 0x000000115d5d7c20 */ /* 0x000fe20008410000 */
[----:B------:R-:W4:Y:S01]  /*16650*/  LDL.S16 R73, [R1+0x2f0] ;  /* 0x0002f00001497983 */ /* 0x000f220000100600 */
[----:B------:R-:W-:-:S02]  /*16660*/  HADD2.F32 R68, -RZ, R89.H0_H0 ;  /* 0x20000059ff447230 */ /* 0x000fc40000004100 */
[----:B------:R-:W-:Y:S01]  /*16670*/  FADD.FTZ R62, R62, R46 ;  /* 0x0000002e3e3e7221 */ /* 0x000fe20000010000 */
[----:B------:R-:W-:Y:S01]  /*16680*/  FFMA.FTZ R53, R43, R46, R53 ;  /* 0x0000002e2b357223 */ /* 0x000fe20000010035 */
[----:B-1----:R-:W4:Y:S04]  /*16690*/  LDL.S16 R122, [R1+0x2f6] ;  /* 0x0002f600017a7983 */ /* 0x002f280000100600 */
[----:B------:R-:W4:Y:S01]  /*166a0*/  LDL.S16 R75, [R1+0x2e8] ;  /* 0x0002e800014b7983 */ /* 0x000f220000100600 */
        /* <DEDUP_REMOVED lines=43> */
[----:B---3--:R-:W-:-:S05]  /*16960*/  HADD2.F32 R91, -RZ, R91.H0_H0 ;  /* 0x2000005bff5b7230 */ /* 0x008fca0000004100 */
        /* <DEDUP_REMOVED lines=12> */
[----:B------:R-:W2:Y:S01]  /*16a30*/  LDL.S16 R123, [R1+0x2ec] ;  /* 0x0002ec00017b7983 */ /* 0x000ea20000100600 */
[----:B------:R-:W-:Y:S01]  /*16a40*/  FMUL.FTZ R46, R9, R46 ;  /* 0x0000002e092e7220 */ /* 0x000fe20000410000 */
[----:B0-----:R-:W-:Y:S01]  /*16a50*/  FMUL.FTZ R68, R68, R47 ;  /* 0x0000002f44447220 */ /* 0x001fe20000410000 */
[----:B------:R-:W-:-:S04]  /*16a60*/  FADD.FTZ R47, -R47, 1 ;  /* 0x3f8000002f2f7421 */ /* 0x000fc80000010100 */
[----:B------:R-:W-:Y:S01]  /*16a70*/  FFMA.FTZ R47, R45, R47, 1 ;  /* 0x3f8000002d2f7423 */ /* 0x000fe2000001002f */
[----:B------:R-:W-:Y:S01]  /*16a80*/  FFMA.FTZ R45, R43, R46, R64 ;  /* 0x0000002e2b2d7223 */ /* 0x000fe20000010040 */
[----:B----4-:R-:W-:Y:S02]  /*16a90*/  HADD2.F32 R64, -RZ, R77.H0_H0 ;  /* 0x2000004dff407230 */ /* 0x010fe40000004100 */
[----:B------:R-:W3:Y:S01]  /*16aa0*/  LDL.LU.S16 R77, [R1+0x2de] ;  /* 0x0002de00014d7983 */ /* 0x000ee20000300600 */
[----:B------:R-:W-:-:S03]  /*16ab0*/  HADD2.F32 R74, -RZ, R124.H0_H0 ;  /* 0x2000007cff4a7230 */ /* 0x000fc60000004100 */
[----:B------:R-:W4:Y:S01]  /*16ac0*/  LDL.LU.S16 R124, [R1+0x2ee] ;  /* 0x0002ee00017c7983 */ /* 0x000f220000300600 */
[----:B------:R-:W-:-:S03]  /*16ad0*/  HADD2.F32 R89, -RZ, R85.H0_H0 ;  /* 0x20000055ff597230 */ /* 0x000fc60000004100 */
[----:B------:R-:W4:Y:S04]  /*16ae0*/  LDL.LU.S16 R85, [R1+0x2d2] ;  /* 0x0002d20001557983 */ /* 0x000f280000300600 */
[----:B------:R0:W-:Y:S04]  /*16af0*/  STL [R1+0x388], R117 ;  /* 0x0003887501007387 */ /* 0x0001e80000100800 */
[----:B0-----:R-:W4:Y:S01]  /*16b00*/  LDL.S16 R117, [R1+0x2fe] ;  /* 0x0002fe0001757983 */ /* 0x001f220000100600 */
        /* <DEDUP_REMOVED lines=9> */
[----:B------:R-:W-:-:S03]  /*16ba0*/  FADD.FTZ R87, R87, -UR16 ;  /* 0x8000001057577e21 */ /* 0x000fc60008010000 */
[----:B------:R-:W-:Y:S01]  /*16bb0*/  FADD.FTZ R63, R50, R63 ;  /* 0x0000003f323f7221 */ /* 0x000fe20000010000 */
[----:B------:R-:W-:-:S03]  /*16bc0*/  FMUL.FTZ R87, R87, UR17 ;  /* 0x0000001157577c20 */ /* 0x000fc60008410000 */
[----:B------:R-:W-:Y:S01]  /*16bd0*/  FADD.FTZ R63, R63, R48 ;  /* 0x000000303f3f7221 */ /* 0x000fe20000010000 */
        /* <DEDUP_REMOVED lines=9> */
[----:B------:R-:W-:Y:S02]  /*16c70*/  HADD2.F32 R52, -RZ, R73.H0_H0 ;  /* 0x20000049ff347230 */ /* 0x000fe40000004100 */
[----:B0-----:R-:W-:Y:S01]  /*16c80*/  FMUL.FTZ R64, R64, R46 ;  /* 0x0000002e40407220 */ /* 0x001fe20000410000 */
[----:B------:R-:W-:-:S04]  /*16c90*/  FADD.FTZ R46, -R46, 1 ;  /* 0x3f8000002e2e7421 */ /* 0x000fc80000010100 */
[----:B------:R-:W-:Y:S01]  /*16ca0*/  FFMA.FTZ R46, R43, R46, 1 ;  /* 0x3f8000002b2e7423 */ /* 0x000fe2000001002e */
[----:B------:R-:W-:Y:S01]  /*16cb0*/  FADD.FTZ R43, R60, R44 ;  /* 0x0000002c3c2b7221 */ /* 0x000fe20000010000 */
[----:B------:R-:W-:Y:S02]  /*16cc0*/  HADD2.F32 R71, -RZ, R122.H0_H0 ;  /* 0x2000007aff477230 */ /* 0x000fe40000004100 */
[----:B------:R-:W4:Y:S01]  /*16cd0*/  LDL.LU.S16 R122, [R1+0x2f2] ;  /* 0x0002f200017a7983 */ /* 0x000f220000300600 */
[-C--:B------:R-:W-:Y:S01]  /*16ce0*/  FFMA.FTZ R61, R41, R44.reuse, R61 ;  /* 0x0000002c293d7223 */ /* 0x080fe2000001003d */
[----:B------:R-:W-:-:S04]  /*16cf0*/  FMUL.FTZ R44, R3, R44 ;  /* 0x0000002c032c7220 */ /* 0x000fc80000410000 */
[----:B------:R-:W-:Y:S01]  /*16d00*/  FFMA.FTZ R45, R41, R44, R45 ;  /* 0x0000002c292d7223 */ /* 0x000fe2000001002d */
[----:B------:R-:W-:Y:S01]  /*16d10*/  FMUL.FTZ R64, R64, R46 ;  /* 0x0000002e40407220 */ /* 0x000fe20000410000 */
[----:B--2---:R-:W-:Y:S02]  /*16d20*/  HADD2.F32 R73, -RZ, R123.H0_H0 ;  /* 0x2000007bff497230 */ /* 0x004fe40000004100 */
[----:B------:R-:W2:Y:S01]  /*16d30*/  LDL.LU.S16 R123, [R1+0x2ea] ;  /* 0x0002ea00017b7983 */ /* 0x000ea20000300600 */
[----:B---3--:R-:W-:-:S03]  /*16d40*/  HADD2.F32 R60, -RZ, R77.H0_H0 ;  /* 0x2000004dff3c7230 */ /* 0x008fc60000004100 */
[----:B------:R-:W3:Y:S01]  /*16d50*/  LDL.LU.S16 R77, [R1+0x2e2] ;  /* 0x0002e200014d7983 */ /* 0x000ee20000300600 */
[----:B----4-:R-:W-:-:S03]  /*16d60*/  HADD2.F32 R70, -RZ, R124.H0_H0 ;  /* 0x2000007cff467230 */ /* 0x010fc60000004100 */
[----:B------:R-:W4:Y:S01]  /*16d70*/  LDL.LU.S16 R124, [R1+0x2f4] ;  /* 0x0002f400017c7983 */ /* 0x000f220000300600 */
[----:B------:R-:W-:-:S05]  /*16d80*/  HADD2.F32 R85, -RZ, R85.H0_H0 ;  /* 0x20000055ff557230 */ /* 0x000fca0000004100 */
[----:B------:R-:W-:-:S04]  /*16d90*/  FADD.FTZ R85, R85, -UR16 ;  /* 0x8000001055557e21 */ /* 0x000fc80008010000 */
[----:B------:R-:W-:-:S04]  /*16da0*/  FMUL.FTZ R85, R85, UR17 ;  /* 0x0000001155557c20 */ /* 0x000fc80008410000 */
[----:B------:R-:W-:Y:S01]  /*16db0*/  FFMA.FTZ R41, R3, R85, R0 ;  /* 0x0000005503297223 */ /* 0x000fe20000010000 */
[----:B------:R-:W-:Y:S02]  /*16dc0*/  HADD2.F32 R48, -RZ, R117.H0_H0 ;  /* 0x20000075ff307230 */ /* 0x000fe40000004100 */
[----:B------:R-:W4:Y:S01]  /*16dd0*/  LDL.S16 R117, [R1+0x304] ;  /* 0x0003040001757983 */ /* 0x000f220000100600 */
[----:B------:R-:W-:-:S06]  /*16de0*/  FMUL.FTZ R46, R41, -1.4426950216293334961 ;  /* 0xbfb8aa3b292e7820 */ /* 0x000fcc0000410000 */
[----:B------:R-:W0:Y:S02]  /*16df0*/  MUFU.EX2 R46, R46 ;  /* 0x0000002e002e7308 */ /* 0x000e240000000800 */
[----:B0-----:R-:W-:-:S06]  /*16e00*/  FADD.FTZ R46, R46, 1 ;  /* 0x3f8000002e2e7421 */ /* 0x001fcc0000010000 */
[----:B------:R-:W0:Y:S01]  /*16e10*/  MUFU.RCP R46, R46 ;  /* 0x0000002e002e7308 */ /* 0x000e220000001000 */
[----:B------:R-:W-:Y:S02]  /*16e20*/  HADD2.F32 R83, -RZ, R83.H0_H0 ;  /* 0x20000053ff537230 */ /* 0x000fe40000004100 */
        /* <DEDUP_REMOVED lines=44> */
[----:B0-----:R-:W-:Y:S01]  /*170f0*/  FMUL.FTZ R56, R56, R41 ;  /* 0x0000002938387220 */ /* 0x001fe20000410000 */
[----:B------:R-:W-:-:S04]  /*17100*/  FADD.FTZ R41, -R41, 1 ;  /* 0x3f80000029297421 */ /* 0x000fc80000010100 */
[----:B------:R-:W-:Y:S01]  /*17110*/  FFMA.FTZ R41, R39, R41, 1 ;  /* 0x3f80000027297423 */ /* 0x000fe20000010029 */
[----:B--2---:R-:W-:Y:S02]  /*17120*/  HADD2.F32 R69, -RZ, R123.H0_H0 ;  /* 0x2000007bff457230 */ /* 0x004fe40000004100 */
[----:B------:R-:W2:Y:S01]  /*17130*/  LDL.S16 R123, [R1+0x230] ;  /* 0x00023000017b7983 */ /* 0x000ea20000100600 */
[----:B---3--:R-:W-:-:S05]  /*17140*/  HADD2.F32 R77, -RZ, R77.H0_H0 ;  /* 0x2000004dff4d7230 */ /* 0x008fca0000004100 */
[----:B------:R-:W-:-:S04]  /*17150*/  FADD.FTZ R77, R77, -UR16 ;  /* 0x800000104d4d7e21 */ /* 0x000fc80008010000 */
[----:B------:R-:W-:-:S04]  /*17160*/  FMUL.FTZ R77, R77, UR17 ;  /* 0x000000114d4d7c20 */ /* 0x000fc80008410000 */
[----:B------:R-:W-:-:S04]  /*17170*/  FFMA.FTZ R37, R3, R77, R0 ;  /* 0x0000004d03257223 */ /* 0x000fc80000010000 */
[----:B------:R-:W-:-:S06]  /*17180*/  FMUL.FTZ R39, R37, -1.4426950216293334961 ;  /* 0xbfb8aa3b25277820 */ /* 0x000fcc0000410000 */
[----:B------:R-:W0:Y:S01]  /*17190*/  MUFU.EX2 R39, R39 ;  /* 0x0000002700277308 */ /* 0x000e220000000800 */
[----:B----4-:R-:W-:Y:S02]  /*171a0*/  HADD2.F32 R66, -RZ, R124.H0_H0 ;  /* 0x2000007cff427230 */ /* 0x010fe40000004100 */
[----:B------:R-:W3:Y:S01]  /*171b0*/  LDL.LU.S16 R124, [R1+0x2fc] ;  /* 0x0002fc00017c7983 */ /* 0x000ee20000300600 */
[----:B0-----:R-:W-:-:S03]  /*171c0*/  FADD.FTZ R39, R39, 1 ;  /* 0x3f80000027277421 */ /* 0x001fc60000010000 */
[----:B------:R0:W-:Y:S03]  /*171d0*/  STL [R1+0x244], R67 ;  /* 0x0002444301007387 */ /* 0x0001e60000100800 */
[----:B------:R-:W1:Y:S01]  /*171e0*/  MUFU.RCP R39, R39 ;  /* 0x0000002700277308 */ /* 0x000e620000001000 */
[----:B0-----:R-:W-:Y:S02]  /*171f0*/  HADD2.F32 R67, -RZ, R122.H0_H0 ;  /* 0x2000007aff437230 */ /* 0x001fe40000004100 */
[----:B------:R-:W4:Y:S01]  /*17200*/  LDL.S16 R122, [R1+0x2fa] ;  /* 0x0002fa00017a7983 */ /* 0x000f220000100600 */
[----:B------:R-:W-:-:S05]  /*17210*/  HADD2.F32 R75, -RZ, R75.H0_H0 ;  /* 0x2000004bff4b7230 */ /* 0x000fca0000004100 */
[----:B------:R-:W-:Y:S01]  /*17220*/  FADD.FTZ R75, R75, -UR16 ;  /* 0x800000104b4b7e21 */ /* 0x000fe20008010000 */
[----:B-1----:R-:W-:Y:S01]  /*17230*/  FMUL.FTZ R74, R74, R39 ;  /* 0x000000274a4a7220 */ /* 0x002fe20000410000 */
[----:B------:R-:W-:Y:S02]  /*17240*/  FADD.FTZ R39, -R39, 1 ;  /* 0x3f80000027277421 */ /* 0x000fe40000010100 */
[----:B------:R-:W-:Y:S02]  /*17250*/  FMUL.FTZ R75, R75, UR17 ;  /* 0x000000114b4b7c20 */ /* 0x000fe40008410000 */
[----:B------:R-:W-:Y:S02]  /*17260*/  FFMA.FTZ R39, R37, R39, 1 ;  /* 0x3f80000025277423 */ /* 0x000fe40000010027 */
[----:B------:R-:W-:Y:S02]  /*17270*/  FFMA.FTZ R37, R9, R75, R2 ;  /* 0x0000004b09257223 */ /* 0x000fe40000010002 */
[----:B------:R-:W-:-:S02]  /*17280*/  FMUL.FTZ R74, R74, R39 ;  /* 0x000000274a4a7220 */ /* 0x000fc40000410000 */
[----:B------:R-:W-:-:S06]  /*17290*/  FMUL.FTZ R39, R37, -1.4426950216293334961 ;  /* 0xbfb8aa3b25277820 */ /* 0x000fcc0000410000 */
[----:B------:R-:W0:Y:S01]  /*172a0*/  MUFU.EX2 R39, R39 ;  /* 0x0000002700277308 */ /* 0x000e220000000800 */
[----:B------:R-:W-:Y:S01]  /*172b0*/  FMUL.FTZ R60, R60, R44 ;  /* 0x0000002c3c3c7220 */ /* 0x000fe20000410000 */
[----:B0-----:R-:W-:-:S06]  /*172c0*/  FADD.FTZ R39, R39, 1 ;  /* 0x3f80000027277421 */ /* 0x001fcc0000010000 */
[----:B------:R-:W0:Y:S01]  /*172d0*/  MUFU.RCP R39, R39 ;  /* 0x0000002700277308 */ /* 0x000e220000001000 */
[----:B------:R-:W-:Y:S02]  /*172e0*/  HADD2.F32 R44, -RZ, R117.H0_H0 ;  /* 0x20000075ff2c7230 */ /* 0x000fe40000004100 */
[----:B------:R-:W4:Y:S01]  /*172f0*/  LDL.LU.S16 R117, [R1+0x306] ;  /* 0x0003060001757983 */ /* 0x000f220000300600 */
        /* <DEDUP_REMOVED lines=29> */
[----:B------:R-:W-:-:S04]  /*174d0*/  FADD.FTZ R37, -R37, 1 ;  /* 0x3f80000025257421 */ /* 0x000fc80000010100 */
[----:B------:R-:W-:Y:S01]  /*174e0*/  FFMA.FTZ R37, R35, R37, 1 ;  /* 0x3f80000023257423 */ /* 0x000fe20000010025 */
[----:B------:R-:W-:-:S04]  /*174f0*/  FMUL.FTZ R35, R3, R36 ;  /* 0x0000002403237220 */ /* 0x000fc80000410000 */
[----:B------:R-:W-:Y:S01]  /*17500*/  FFMA.FTZ R45, R33, R35, R45 ;  /* 0x00000023212d7223 */ /* 0x000fe2000001002d */
[----:B------:R-:W-:Y:S01]  /*17510*/  FFMA.FTZ R33, R3, R69, R0 ;  /* 0x0000004503217223 */ /* 0x000fe20000010000 */
[----:B------:R-:W-:-:S03]  /*17520*/  FADD.FTZ R43, R43, R36 ;  /* 0x000000242b2b7221 */ /* 0x000fc60000010000 */
        /* <DEDUP_REMOVED lines=8> */
[----:B------:R-:W-:Y:S01]  /*175b0*/  FADD.FTZ R36, -R36, 1 ;  /* 0x3f80000024247421 */ /* 0x000fe20000010100 */
[----:B--2---:R-:W-:Y:S02]  /*175c0*/  HADD2.F32 R65, -RZ, R123.H0_H0 ;  /* 0x2000007bff417230 */ /* 0x004fe40000004100 */
[----:B------:R-:W2:Y:S01]  /*175d0*/  LDL.LU.S16 R123, [R1+0x2f8] ;  /* 0x0002f800017b7983 */ /* 0x000ea20000300600 */
[----:B------:R-:W-:Y:S01]  /*175e0*/  FFMA.FTZ R36, R33, R36, 1 ;  /* 0x3f80000021247423 */ /* 0x000fe20000010024 */
[----:B------:R-:W-:-:S03]  /*175f0*/  FFMA.FTZ R33, R9, R67, R2 ;  /* 0x0000004309217223 */ /* 0x000fc60000010002 */
[----:B------:R-:W-:Y:S01]  /*17600*/  FMUL.FTZ R66, R66, R36 ;  /* 0x0000002442427220 */ /* 0x000fe20000410000 */
[----:B------:R-:W-:-:S06]  /*17610*/  FMUL.FTZ R36, R33, -1.4426950216293334961 ;  /* 0xbfb8aa3b21247820 */ /* 0x000fcc0000410000 */
[----:B------:R-:W0:Y:S02]  /*17620*/  MUFU.EX2 R36, R36 ;  /* 0x0000002400247308 */ /* 0x000e240000000800 */
[----:B0-----:R-:W-:-:S06]  /*17630*/  FADD.FTZ R36, R36, 1 ;  /* 0x3f80000024247421 */ /* 0x001fcc0000010000 */
[----:B------:R-:W0:Y:S01]  /*17640*/  MUFU.RCP R36, R36 ;  /* 0x0000002400247308 */ /* 0x000e220000001000 */
[----:B------:R-:W-:-:S04]  /*17650*/  FADD.FTZ R63, R42, R63 ;  /* 0x0000003f2a3f7221 */ /* 0x000fc80000010000 */
[----:B------:R-:W-:Y:S01]  /*17660*/  FADD.FTZ R63, R63, R40 ;  /* 0x000000283f3f7221 */ /* 0x000fe20000010000 */
[----:B0-----:R-:W-:Y:S01]  /*17670*/  FMUL.FTZ R44, R44, R36 ;  /* 0x000000242c2c7220 */ /* 0x001fe20000410000 */
[----:B------:R-:W-:-:S04]  /*17680*/  FADD.FTZ R36, -R36, 1 ;  /* 0x3f80000024247421 */ /* 0x000fc80000010100 */
[----:B------:R-:W-:Y:S01]  /*17690*/  FFMA.FTZ R36, R33, R36, 1 ;  /* 0x3f80000021247423 */ /* 0x000fe20000010024 */
[----:B------:R-:W-:Y:S01]  /*176a0*/  FADD.FTZ R33, R62, R34 ;  /* 0x000000223e217221 */ /* 0x000fe20000010000 */
[----:B---3--:R-:W-:Y:S02]  /*176b0*/  HADD2.F32 R62, -RZ, R124.H0_H0 ;  /* 0x2000007cff3e7230 */ /* 0x008fe40000004100 */
[----:B------:R-:W3:Y:S01]  /*176c0*/  LDL.S16 R124, [R1+0x302] ;  /* 0x00030200017c7983 */ /* 0x000ee20000100600 */
[----:B------:R-:W-:-:S04]  /*176d0*/  FADD.FTZ R63, R38, R63 ;  /* 0x0000003f263f7221 */ /* 0x000fc80000010000 */
[----:B------:R-:W-:Y:S01]  /*176e0*/  FADD.FTZ R35, R63, R35 ;  /* 0x000000233f237221 */ /* 0x000fe20000010000 */
[----:B----4-:R-:W-:Y:S02]  /*176f0*/  HADD2.F32 R63, -RZ, R122.H0_H0 ;  /* 0x2000007aff3f7230 */ /* 0x010fe40000004100 */
[----:B------:R-:W4:Y:S01]  /*17700*/  LDL.LU.S16 R122, [R1+0x300] ;  /* 0x00030000017a7983 */ /* 0x000f220000300600 */
[----:B------:R-:W-:-:S03]  /*17710*/  HADD2.F32 R40, -RZ, R117.H0_H0 ;  /* 0x20000075ff287230 */ /* 0x000fc60000004100 */
[----:B------:R-:W4:Y:S01]  /*17720*/  LDL.S16 R117, [R1+0x30e] ;  /* 0x00030e0001757983 */ /* 0x000f220000100600 */
[----:B------:R-:W-:Y:S01]  /*17730*/  FADD.FTZ R65, R65, -UR16 ;  /* 0x8000001041417e21 */ /* 0x000fe20008010000 */
[-C--:B------:R-:W-:Y:S01]  /*17740*/  FFMA.FTZ R53, R31, R34.reuse, R53 ;  /* 0x000000221f357223 */ /* 0x080fe20000010035 */
[----:B------:R-:W-:Y:S02]  /*17750*/  FMUL.FTZ R34, R9, R34 ;  /* 0x0000002209227220 */ /* 0x000fe40000410000 */
[----:B------:R-:W-:Y:S02]  /*17760*/  FMUL.FTZ R65, R65, UR17 ;  /* 0x0000001141417c20 */ /* 0x000fe40008410000 */
[----:B------:R-:W-:Y:S02]  /*17770*/  FFMA.FTZ R45, R31, R34, R45 ;  /* 0x000000221f2d7223 */ /* 0x000fe4000001002d */
[----:B------:R-:W-:Y:S01]  /*17780*/  FFMA.FTZ R31, R3, R65, R0 ;  /* 0x00000041031f7223 */ /* 0x000fe20000010000 */
[----:B------:R-:W-:-:S03]  /*17790*/  FMUL.FTZ R44, R44, R36 ;  /* 0x000000242c2c7220 */ /* 0x000fc60000410000 */
        /* <DEDUP_REMOVED lines=23> */
[----:B------:R-:W-:Y:S01]  /*17910*/  FMUL.FTZ R32, R3, R32 ;  /* 0x0000002003207220 */ /* 0x000fe20000410000 */
[----:B--2---:R-:W-:Y:S02]  /*17920*/  HADD2.F32 R36, -RZ, R123.H0_H0 ;  /* 0x2000007bff247230 */ /* 0x004fe40000004100 */
[----:B------:R-:W2:Y:S03]  /*17930*/  LDL.LU.S16 R123, [R1+0x232] ;  /* 0x00023200017b7983 */ /* 0x000ea60000300600 */
[----:B------:R-:W-:Y:S01]  /*17940*/  FADD.FTZ R36, R36, -UR16 ;  /* 0x8000001024247e21 */ /* 0x000fe20008010000 */
[----:B------:R-:W-:-:S03]  /*17950*/  FFMA.FTZ R45, R28, R32, R45 ;  /* 0x000000201c2d7223 */ /* 0x000fc6000001002d */
[----:B------:R-:W-:-:S04]  /*17960*/  FMUL.FTZ R61, R36, UR17 ;  /* 0x00000011243d7c20 */ /* 0x000fc80008410000 */
[----:B------:R-:W-:-:S04]  /*17970*/  FFMA.FTZ R28, R3, R61, R0 ;  /* 0x0000003d031c7223 */ /* 0x000fc80000010000 */
[----:B------:R-:W-:-:S06]  /*17980*/  FMUL.FTZ R36, R28, -1.4426950216293334961 ;  /* 0xbfb8aa3b1c247820 */ /* 0x000fcc0000410000 */
[----:B------:R-:W0:Y:S01]  /*17990*/  MUFU.EX2 R36, R36 ;  /* 0x0000002400247308 */ /* 0x000e220000000800 */
[----:B---3--:R-:W-:Y:S02]  /*179a0*/  HADD2.F32 R58, -RZ, R124.H0_H0 ;  /* 0x2000007cff3a7230 */ /* 0x008fe40000004100 */
[----:B------:R-:W3:Y:S01]  /*179b0*/  LDL.LU.S16 R124, [R1+0x30c] ;  /* 0x00030c00017c7983 */ /* 0x000ee20000300600 */
[----:B----4-:R-:W-:-:S03]  /*179c0*/  HADD2.F32 R59, -RZ, R122.H0_H0 ;  /* 0x2000007aff3b7230 */ /* 0x010fc60000004100 */
[----:B------:R-:W4:Y:S01]  /*179d0*/  LDL.S16 R122, [R1+0x30a] ;  /* 0x00030a00017a7983 */ /* 0x000f220000100600 */
[----:B0-----:R-:W-:-:S06]  /*179e0*/  FADD.FTZ R36, R36, 1 ;  /* 0x3f80000024247421 */ /* 0x001fcc0000010000 */
[----:B------:R-:W0:Y:S02]  /*179f0*/  MUFU.RCP R36, R36 ;  /* 0x0000002400247308 */ /* 0x000e240000001000 */
[----:B0-----:R-:W-:Y:S01]  /*17a00*/  FMUL.FTZ R58, R58, R36 ;  /* 0x000000243a3a7220 */ /* 0x001fe20000410000 */
[----:B------:R-:W-:-:S04]  /*17a10*/  FADD.FTZ R36, -R36, 1 ;  /* 0x3f80000024247421 */ /* 0x000fc80000010100 */
[----:B------:R-:W-:-:S04]  /*17a20*/  FFMA.FTZ R36, R28, R36, 1 ;  /* 0x3f8000001c247423 */ /* 0x000fc80000010024 */
[----:B------:R-:W-:Y:S01]  /*17a30*/  FMUL.FTZ R58, R58, R36 ;  /* 0x000000243a3a7220 */ /* 0x000fe20000410000 */
[----:B------:R-:W-:Y:S02]  /*17a40*/  HADD2.F32 R36, -RZ, R117.H0_H0 ;  /* 0x20000075ff247230 */ /* 0x000fe40000004100 */
        /* <DEDUP_REMOVED lines=11> */
[----:B------:R-:W-:Y:S01]  /*17b00*/  FMUL.FTZ R48, R48, R37 ;  /* 0x0000002530307220 */ /* 0x000fe20000410000 */
[----:B------:R-:W-:Y:S01]  /*17b10*/  FFMA.FTZ R37, R24, R30, R53 ;  /* 0x0000001e18257223 */ /* 0x000fe20000010035 */
[----:B0-----:R-:W-:Y:S01]  /*17b20*/  FMUL.FTZ R36, R36, R35 ;  /* 0x0000002324247220 */ /* 0x001fe20000410000 */
[----:B------:R-:W-:-:S04]  /*17b30*/  FADD.FTZ R35, -R35, 1 ;  /* 0x3f80000023237421 */ /* 0x000fc80000010100 */
[----:B------:R-:W-:-:S04]  /*17b40*/  FFMA.FTZ R35, R32, R35, 1 ;  /* 0x3f80000020237423 */ /* 0x000fc80000010023 */
[----:B------:R-:W-:Y:S01]  /*17b50*/  FMUL.FTZ R36, R36, R35 ;  /* 0x0000002324247220 */ /* 0x000fe20000410000 */
[----:B------:R-:W-:Y:S01]  /*17b60*/  FADD.FTZ R35, R33, R30 ;  /* 0x0000001e21237221 */ /* 0x000fe20000010000 */
[----:B------:R-:W-:Y:S01]  /*17b70*/  FMUL.FTZ R30, R9, R30 ;  /* 0x0000001e091e7220 */ /* 0x000fe20000410000 */
[----:B------:R-:W-:-:S03]  /*17b80*/  FMUL.FTZ R102, R102, R55 ;  /* 0x0000003766667220 */ /* 0x000fc60000410000 */
        /* <DEDUP_REMOVED lines=10> */
[----:B----4-:R-:W-:-:S03]  /*17c30*/  HADD2.F32 R55, -RZ, R122.H0_H0 ;  /* 0x2000007aff377230 */ /* 0x010fc60000004100 */
[----:B------:R-:W4:Y:S01]  /*17c40*/  LDL.LU.S16 R122, [R1+0x312] ;  /* 0x00031200017a7983 */ /* 0x000f220000300600 */
        /* <DEDUP_REMOVED lines=39> */
[----:B------:R-:W-:Y:S01]  /*17ec0*/  FFMA.FTZ R24, R22, R24, 1 ;  /* 0x3f80000016187423 */ /* 0x000fe20000010018 */
[----:B------:R-:W-:Y:S01]  /*17ed0*/  FADD.FTZ R22, R28, R25 ;  /* 0x000000191c167221 */ /* 0x000fe20000010000 */
[----:B------:R-:W-:Y:S02]  /*17ee0*/  HADD2.F32 R28, -RZ, R117.H0_H0 ;  /* 0x20000075ff1c7230 */ /* 0x000fe40000004100 */
[----:B------:R-:W4:Y:S01]  /*17ef0*/  LDL.S16 R117, [R1+0x320] ;  /* 0x0003200001757983 */ /* 0x000f220000100600 */
[----:B------:R-:W-:Y:S01]  /*17f00*/  FMUL.FTZ R72, R72, R49 ;  /* 0x0000003148487220 */ /* 0x000fe20000410000 */
[----:B------:R-:W-:Y:S01]  /*17f10*/  FADD.FTZ R51, R51, -UR16 ;  /* 0x8000001033337e21 */ /* 0x000fe20008010000 */
[----:B------:R-:W-:-:S03]  /*17f20*/  FMUL.FTZ R50, R50, R24 ;  /* 0x0000001832327220 */ /* 0x000fc60000410000 */
[----:B------:R-:W-:-:S04]  /*17f30*/  FMUL.FTZ R51, R51, UR17 ;  /* 0x0000001133337c20 */ /* 0x000fc80008410000 */
[----:B------:R-:W-:-:S04]  /*17f40*/  FFMA.FTZ R24, R9, R51, R2 ;  /* 0x0000003309187223 */ /* 0x000fc80000010002 */
        /* <DEDUP_REMOVED lines=8> */
[----:B------:R-:W-:-:S04]  /*17fd0*/  FFMA.FTZ R25, R24, R25, 1 ;  /* 0x3f80000018197423 */ /* 0x000fc80000010019 */
[----:B------:R-:W-:Y:S01]  /*17fe0*/  FMUL.FTZ R28, R28, R25 ;  /* 0x000000191c1c7220 */ /* 0x000fe20000410000 */
        /* <DEDUP_REMOVED lines=20> */
[----:B------:R-:W-:Y:S01]  /*18130*/  FMUL.FTZ R32, R32, R30 ;  /* 0x0000001e20207220 */ /* 0x000fe20000410000 */
[----:B------:R-:W-:Y:S01]  /*18140*/  FADD.FTZ R31, R35, R23 ;  /* 0x00000017231f7221 */ /* 0x000fe20000010000 */
[-C--:B------:R-:W-:Y:S01]  /*18150*/  FFMA.FTZ R30, R21, R23.reuse, R37 ;  /* 0x00000017151e7223 */ /* 0x080fe20000010025 */
[----:B------:R-:W-:Y:S01]  /*18160*/  FMUL.FTZ R23, R9, R23 ;  /* 0x0000001709177220 */ /* 0x000fe20000410000 */
[----:B------:R-:W-:-:S03]  /*18170*/  FMUL.FTZ R47, R47, UR17 ;  /* 0x000000112f2f7c20 */ /* 0x000fc60008410000 */
        /* <DEDUP_REMOVED lines=34> */
[----:B------:R-:W-:Y:S01]  /*183a0*/  FMUL.FTZ R56, R56, R41 ;  /* 0x0000002938387220 */ /* 0x000fe20000410000 */
        /* <DEDUP_REMOVED lines=172> */
[----:B----4-:R-:W-:-:S03]  /*18e70*/  HADD2.F32 R23, -RZ, R122.H0_H0 ;  /* 0x2000007aff177230 */ /* 0x010fc60000004100 */
[----:B------:R-:W4:Y:S01]  /*18e80*/  LDL.S16 R122, [R1+0x354] ;  /* 0x00035400017a7983 */ /* 0x000f220000100600 */
        /* <DEDUP_REMOVED lines=35> */
[----:B----4-:R-:W-:-:S05]  /*190c0*/  HADD2.F32 R19, -RZ, R122.H0_H0 ;  /* 0x2000007aff137230 */ /* 0x010fca0000004100 */
        /* <DEDUP_REMOVED lines=9> */
[----:B------:R-:W-:Y:S02]  /*19160*/  HADD2.F32 R16, -RZ, R117.H0_H0 ;  /* 0x20000075ff107230 */ /* 0x000fe40000004100 */
        /* <DEDUP_REMOVED lines=52> */
[CC--:B----4-:R-:W-:Y:S01]  /*194b0*/  FFMA.FTZ R123, R122.reuse, R120.reuse, R119 ;  /* 0x000000787a7b7223 */ /* 0x0d0fe20000010077 */
        /* <DEDUP_REMOVED lines=251> */
[----:B------:R-:W-:Y:S01]  /*1a470*/  FFMA.FTZ R28, R35, R24, R37 ;  /* 0x00000018231c7223 */ /* 0x000fe20000010025 */
        /* <DEDUP_REMOVED lines=58> */
.L_x_977:
        /* <DEDUP_REMOVED lines=48> */
.L_x_979:
[----:B------:R-:W-:Y:S05]  /*1ab20*/  BSYNC.RECONVERGENT B0 ;  /* 0x0000000000007941 */ /* 0x000fea0003800200 */
.L_x_978:
        /* <DEDUP_REMOVED lines=43> */
.L_x_981:
[----:B------:R-:W-:Y:S05]  /*1ade0*/  BSYNC.RECONVERGENT B0 ;  /* 0x0000000000007941 */ /* 0x000fea0003800200 */
.L_x_980:
        /* <DEDUP_REMOVED lines=38> */
.L_x_983:
[----:B------:R-:W-:Y:S05]  /*1b050*/  BSYNC.RECONVERGENT B0 ;  /* 0x0000000000007941 */ /* 0x000fea0003800200 */
.L_x_982:
        /* <DEDUP_REMOVED lines=28> */
.L_x_985:
[----:B------:R-:W-:Y:S05]  /*1b220*/  BSYNC.RECONVERGENT B0 ;  /* 0x0000000000007941 */ /* 0x000fea0003800200 */
.L_x_984:
        /* <DEDUP_REMOVED lines=33> */
.L_x_989:
[----:B------:R-:W2:Y:S04]  /*1b440*/  LDG.E.STRONG.GPU R8, desc[UR10][R16.64] ;  /* 0x0000000a10087981 */ /* 0x000ea8000c1ef900 */
[----:B--2---:R-:W-:Y:S04]  /*1b450*/  CCTL.IVALL ;  /* 0x00000000ff00798f */ /* 0x004fe80002000000 */
[----:B------:R0:W-:Y:S01]  /*1b460*/  STL [R1], R8 ;  /* 0x0000000801007387 */ /* 0x0001e20000100800 */
[----:B------:R-:W-:-:S13]  /*1b470*/  ISETP.NE.AND P0, PT, R8, UR5, PT ;  /* 0x0000000508007c0c */ /* 0x000fda000bf05270 */
[----:B0-----:R-:W-:Y:S05]  /*1b480*/  @P0 BRA `(.L_x_989) ;  /* 0xfffffffc00ec0947 */ /* 0x001fea000383ffff */
.L_x_988:
[----:B------:R-:W-:Y:S05]  /*1b490*/  BSYNC.RECONVERGENT B0 ;  /* 0x0000000000007941 */ /* 0x000fea0003800200 */
.L_x_987:
        /* <DEDUP_REMOVED lines=15> */
.L_x_991:
        /* <DEDUP_REMOVED lines=83> */
.L_x_990:
        /* <DEDUP_REMOVED lines=51> */
.L_x_992:
        /* <DEDUP_REMOVED lines=24> */
.L_x_993:
        /* <DEDUP_REMOVED lines=14> */
.L_x_994:
[----:B------:R-:W-:Y:S05]  /*1c050*/  BSYNC.RECONVERGENT B0 ;  /* 0x0000000000007941 */ /* 0x000fea0003800200 */
.L_x_986:
        /* <DEDUP_REMOVED lines=18> */
.L_x_1000:
[----:B------:R-:W-:-:S05]  /*1c180*/  LEA R20, R18, UR15, 0x2 ;  /* 0x0000000f12147c11 */ /* 0x000fca000f8e10ff */
[----:B0--3--:R-:W2:Y:S04]  /*1c190*/  LDL.64 R14, [R20+0x10] ;  /* 0x00001000140e7983 */ /* 0x009ea80000100a00 */
        /* <DEDUP_REMOVED lines=63> */
.L_x_996:
[----:B------:R-:W-:Y:S05]  /*1c590*/  BSYNC.RECONVERGENT B0 ;  /* 0x0000000000007941 */ /* 0x000fea0003800200 */
.L_x_995:
        /* <DEDUP_REMOVED lines=23> */
.L_x_997:
        /* <DEDUP_REMOVED lines=16> */
.L_x_999:
[----:B------:R-:W-:Y:S05]  /*1c810*/  BSYNC.RECONVERGENT B0 ;  /* 0x0000000000007941 */ /* 0x000fea0003800200 */
.L_x_998:
        /* <DEDUP_REMOVED lines=10> */
.L_x_975:
        /* <DEDUP_REMOVED lines=16> */
.L_x_1003:
[----:B------:R-:W-:Y:S05]  /*1c9c0*/  BSYNC.RECONVERGENT B0 ;  /* 0x0000000000007941 */ /* 0x000fea0003800200 */
.L_x_1002:
        /* <DEDUP_REMOVED lines=11> */
.L_x_1005:
[----:B------:R-:W2:Y:S04]  /*1ca80*/  LDG.E.STRONG.GPU R5, desc[UR10][R2.64] ;  /* 0x0000000a02057981 */ /* 0x000ea8000c1ef900 */
[----:B--2---:R-:W-:Y:S01]  /*1ca90*/  CCTL.IVALL ;  /* 0x00000000ff00798f */ /* 0x004fe20002000000 */
[----:B------:R-:W-:Y:S05]  /*1caa0*/  YIELD ;  /* 0x0000000000007946 */ /* 0x000fea0003800000 */
[----:B------:R-:W-:-:S13]  /*1cab0*/  ISETP.NE.AND P0, PT, R5, R0, PT ;  /* 0x000000000500720c */ /* 0x000fda0003f05270 */
[----:B------:R-:W-:Y:S05]  /*1cac0*/  @P0 BRA `(.L_x_1005) ;  /* 0xfffffffc00ec0947 */ /* 0x000fea000383ffff */
.L_x_1004:
        /* <DEDUP_REMOVED lines=21> */
[----:B0-----:R-:W-:Y:S01]  /*1cc20*/  IADD3 R14, P1, PT, R4, R5, RZ ;  /* 0x00000005040e7210 */ /* 0x001fe20007f3e0ff */
        /* <DEDUP_REMOVED lines=39> */
.L_x_1008:
        /* <DEDUP_REMOVED lines=31> */
.L_x_1007:
[----:B------:R-:W-:Y:S05]  /*1d090*/  BSYNC.RECONVERGENT B0 ;  /* 0x0000000000007941 */ /* 0x000fea0003800200 */
.L_x_1006:
        /* <DEDUP_REMOVED lines=10> */
.L_x_1009:
        /* <DEDUP_REMOVED lines=87> */
.L_x_1010:
        /* <DEDUP_REMOVED lines=13> */
.L_x_4899:


//--------------------- .text._Z35group_norm_nhwc_bwd_one_pass_kernelI11Fp16IOFp16WLi64ELi128ELi512EEv26Group_norm_nhwc_bwd_params --------------------------
	.section	.text._Z35group_norm_nhwc_bwd_one_pass_kernelI11Fp16IOFp16WLi64ELi128ELi512EEv26Group_norm_nhwc_bwd_params,"ax",@progbits
	.align	128
        .global         _Z35group_norm_nhwc_bwd_one_pass_kernelI11Fp16IOFp16WLi64ELi128ELi512EEv26Group_norm_nhwc_bwd_params
        .type           _Z35group_norm_nhwc_bwd_one_pass_kernelI11Fp16IOFp16WLi64ELi128ELi512EEv26Group_norm_nhwc_bwd_params,@function
        .size           _Z35group_norm_nhwc_bwd_one_pass_kernelI11Fp16IOFp16WLi64ELi128ELi512EEv26Group_norm_nhwc_bwd_params,(.L_x_4900 - _Z35group_norm_nhwc_bwd_one_pass_kernelI11Fp16IOFp16WLi64ELi128ELi512EEv26Group_norm_nhwc_bwd_params)
        .other          _Z35group_norm_nhwc_bwd_one_pass_kernelI11Fp16IOFp16WLi64ELi128ELi512EEv26Group_norm_nhwc_bwd_params,@"STO_CUDA_ENTRY STV_DEFAULT"
_Z35group_norm_nhwc_bwd_one_pass_kernelI11Fp16IOFp16WLi64ELi128ELi512EEv26Group_norm_nhwc_bwd_params:
.text._Z35group_norm_nhwc_bwd_one_pass_kernelI11Fp16IOFp16WLi64ELi128ELi512EEv26Group_norm_nhwc_bwd_params:
        /* <DEDUP_REMOVED lines=25> */
.L_x_1054:
        /* <DEDUP_REMOVED lines=240> */
[----:B--2---:R-:W-:Y:S02]  /*1090*/  HADD2.F32 R50, -RZ, R50.H0_H0 ;  /* 0x20000032ff327230 */ /* 0x004fe40000004100 */
[----:B----4-:R-:W-:Y:S02]  /*10a0*/  HADD2.F32 R11, -RZ, R15.H0_H0 ;  /* 0x2000000fff0b7230 */ /* 0x010fe40000004100 */
[----:B------:R-:W-:Y:S02]  /*10b0*/  @P2 HADD2.F32 R52, -RZ, R17.H0_H0 ;  /* 0x20000011ff342230 */ /* 0x000fe40000004100 */
[----:B------:R-:W-:Y:S01]  /*10c0*/  @P2 HADD2.F32 R51, -RZ, R16.H0_H0 ;  /* 0x20000010ff332230 */ /* 0x000fe20000004100 */
        /* <DEDUP_REMOVED lines=146> */
.L_x_1012:
        /* <DEDUP_REMOVED lines=288> */
.L_x_1013:
        /* <DEDUP_REMOVED lines=44> */
.L_x_1015:
[----:B------:R-:W-:Y:S05]  /*2eb0*/  BSYNC.RECONVERGENT B0 ;  /* 0x0000000000007941 */ /* 0x000fea0003800200 */
.L_x_1014:
        /* <DEDUP_REMOVED lines=42> */
.L_x_1017:
[----:B------:R-:W-:Y:S05]  /*3160*/  BSYNC.RECONVERGENT B0 ;  /* 0x0000000000007941 */ /* 0x000fea0003800200 */
.L_x_1016:
        /* <DEDUP_REMOVED lines=39> */
.L_x_1019:
[----:B------:R-:W-:Y:S05]  /*33e0*/  BSYNC.RECONVERGENT B0 ;  /* 0x0000000000007941 */ /* 0x000fea0003800200 */
.L_x_1018:
        /* <DEDUP_REMOVED lines=28> */
.L_x_1021:
[----:B------:R-:W-:Y:S05]  /*35b0*/  BSYNC.RECONVERGENT B0 ;  /* 0x0000000000007941 */ /* 0x000fea0003800200 */
.L_x_1020:
        /* <DEDUP_REMOVED lines=24> */
.L_x_1024:
[----:B-1----:R-:W2:Y:S04]  /*3740*/  LDG.E.STRONG.GPU R14, desc[UR8][R12.64] ;  /* 0x000000080c0e7981 */ /* 0x002ea8000c1ef900 */
[----:B--2---:R-:W-:Y:S01]  /*3750*/  CCTL.IVALL ;  /* 0x00000000ff00798f */ /* 0x004fe20002000000 */
[----:B------:R-:W-:Y:S05]  /*3760*/  YIELD ;  /* 0x0000000000007946 */ /* 0x000fea0003800000 */
[----:B------:R-:W-:-:S13]  /*3770*/  ISETP.NE.AND P0, PT, R14, R19, PT ;  /* 0x000000130e00720c */ /* 0x000fda0003f05270 */
[----:B------:R-:W-:Y:S05]  /*3780*/  @P0 BRA `(.L_x_1024) ;  /* 0xfffffffc00ec0947 */ /* 0x000fea000383ffff */
.L_x_1023:
        /* <DEDUP_REMOVED lines=15> */
.L_x_1026:
        /* <DEDUP_REMOVED lines=59> */
.L_x_1025:
        /* <DEDUP_REMOVED lines=34> */
.L_x_1027:
        /* <DEDUP_REMOVED lines=18> */
.L_x_1028:
        /* <DEDUP_REMOVED lines=9> */
.L_x_1029:
[----:B------:R-:W-:Y:S05]  /*4000*/  BSYNC.RECONVERGENT B0 ;  /* 0x0000000000007941 */ /* 0x000fea0003800200 */
.L_x_1022:
        /* <DEDUP_REMOVED lines=79> */
.L_x_1030:
        /* <DEDUP_REMOVED lines=21> */
.L_x_1032:
[----:B------:R-:W-:Y:S05]  /*4650*/  BSYNC.RECONVERGENT B0 ;  /* 0x0000000000007941 */ /* 0x000fea0003800200 */
.L_x_1031:
        /* <DEDUP_REMOVED lines=23> */
.L_x_1033:
        /* <DEDUP_REMOVED lines=21> */
.L_x_1035:
[----:B------:R-:W-:Y:S05]  /*4920*/  BSYNC.RECONVERGENT B0 ;  /* 0x0000000000007941 */ /* 0x000fea0003800200 */
.L_x_1034:
        /* <DEDUP_REMOVED lines=23> */
.L_x_1036:
        /* <DEDUP_REMOVED lines=18> */
.L_x_1038:
[----:B------:R-:W-:Y:S05]  /*4bc0*/  BSYNC.RECONVERGENT B0 ;  /* 0x0000000000007941 */ /* 0x000fea0003800200 */
.L_x_1037:
        /* <DEDUP_REMOVED lines=23> */
.L_x_1039:
        /* <DEDUP_REMOVED lines=20> */
.L_x_1041:
[----:B------:R-:W-:Y:S05]  /*4e80*/  BSYNC.RECONVERGENT B0 ;  /* 0x0000000000007941 */ /* 0x000fea0003800200 */
.L_x_1040:
        /* <DEDUP_REMOVED lines=48> */
.L_x_1042:
        /* <DEDUP_REMOVED lines=18> */
.L_x_1044:
[----:B------:R-:W-:Y:S05]  /*52b0*/  BSYNC.RECONVERGENT B0 ;  /* 0x0000000000007941 */ /* 0x000fea0003800200 */
.L_x_1043:
        /* <DEDUP_REMOVED lines=21> */
.L_x_1045:
        /* <DEDUP_REMOVED lines=18> */
.L_x_1047:
[----:B------:R-:W-:Y:S05]  /*5530*/  BSYNC.RECONVERGENT B0 ;  /* 0x0000000000007941 */ /* 0x000fea0003800200 */
.L_x_1046:
        /* <DEDUP_REMOVED lines=21> */
.L_x_1048:
        /* <DEDUP_REMOVED lines=18> */
.L_x_1050:
[----:B------:R-:W-:Y:S05]  /*57b0*/  BSYNC.RECONVERGENT B0 ;  /* 0x0000000000007941 */ /* 0x000fea0003800200 */
.L_x_1049:
        /* <DEDUP_REMOVED lines=22> */
.L_x_1051:
        /* <DEDUP_REMOVED lines=18> */
.L_x_1053:
[----:B------:R-:W-:Y:S05]  /*5a40*/  BSYNC.RECONVERGENT B0 ;  /* 0x0000000000007941 */ /* 0x000fea0003800200 */
.L_x_1052:
[----:B------:R-:W-:Y:S02]  /*5a50*/  IADD3 R39, PT, PT, R4, R39, RZ ;  /* 0x0000002704277210 */ /* 0x000fe40007ffe0ff */
[----:B------:R-:W-:Y:S02]  /*5a60*/  IADD3 R40, PT, PT, R40, 0x1, RZ ;  /* 0x0000000128287810 */ /* 0x000fe40007ffe0ff */
[----:B------:R-:W-:-:S13]  /*5a70*/  ISETP.GE.AND P0, PT, R39, UR4, PT ;  /* 0x0000000427007c0c */ /* 0x000fda000bf06270 */
[----:B------:R-:W-:Y:S05]  /*5a80*/  @!P0 BRA `(.L_x_1054) ;  /* 0xffffffa400c08947 */ /* 0x000fea000383ffff */
.L_x_1011:
        /* <DEDUP_REMOVED lines=19> */
.L_x_1056:
[----:B------:R-:W-:Y:S05]  /*5bc0*/  BSYNC.RECONVERGENT B0 ;  /* 0x0000000000007941 */ /* 0x000fea0003800200 */
.L_x_1055:
[----:B------:R-:W-:Y:S05]  /*5bd0*/  @P0 EXIT ;  /* 0x000000000000094d */ /* 0x000fea0003800000 */
[----:B------:R-:W-:Y:S05]  /*5be0*/  @P2 BRA `(.L_x_1057) ;  /* 0x0000000000202947 */ /* 0x000fea0003800000 */
[----:B------:R-:W-:-:S05]  /*5bf0*/  IMAD R0, R6, R7, RZ ;  /* 0x0000000706007224 */ /* 0x000fca00078e02ff */
[----:B------:R-:W-:-:S13]  /*5c00*/  ISETP.NE.AND P0, PT, R0, -0x1, PT ;  /* 0xffffffff0000780c */ /* 0x000fda0003f05270 */
[----:B------:R-:W-:Y:S05]  /*5c10*/  @!P0 BRA `(.L_x_1057) ;  /* 0x0000000000148947 */ /* 0x000fea0003800000 */
.L_x_1058:
[----:B-1----:R-:W2:Y:S04]  /*5c20*/  LDG.E.STRONG.GPU R3, desc[UR8][R4.64] ;  /* 0x0000000804037981 */ /* 0x002ea8000c1ef900 */
[----:B--2---:R-:W-:Y:S01]  /*5c30*/  CCTL.IVALL ;  /* 0x00000000ff00798f */ /* 0x004fe20002000000 */
[----:B------:R-:W-:Y:S05]  /*5c40*/  YIELD ;  /* 0x0000000000007946 */ /* 0x000fea0003800000 */
[----:B------:R-:W-:-:S13]  /*5c50*/  ISETP.NE.AND P0, PT, R3, R0, PT ;  /* 0x000000000300720c */ /* 0x000fda0003f05270 */
[----:B------:R-:W-:Y:S05]  /*5c60*/  @P0 BRA `(.L_x_1058) ;  /* 0xfffffffc00ec0947 */ /* 0x000fea000383ffff */
.L_x_1057:
        /* <DEDUP_REMOVED lines=60> */
.L_x_1061:
        /* <DEDUP_REMOVED lines=31> */
.L_x_1060:
[----:B------:R-:W-:Y:S05]  /*6220*/  BSYNC.RECONVERGENT B0 ;  /* 0x0000000000007941 */ /* 0x000fea0003800200 */
.L_x_1059:
        /* <DEDUP_REMOVED lines=10> */
.L_x_1062:
        /* <DEDUP_REMOVED lines=81> */
[----:B----4-:R-:W-:Y:S02]  /*67e0*/  F2FP.F16.F32.PACK_AB R11, R11, R4 ;  /* 0x000000040b0b723e */ /* 0x010fe400000000ff */
[----:B-----5:R-:W-:-:S03]  /*67f0*/  F2FP.F16.F32.PACK_AB R5, R9, R6 ;  /* 0x000000060905723e */ /* 0x020fc600000000ff */
[----:B------:R3:W-:Y:S04]  /*6800*/  STG.E desc[UR8][R28.64], R11 ;  /* 0x0000000b1c007986 */ /* 0x0007e8000c101908 */
[----:B------:R3:W-:Y:S02]  /*6810*/  STG.E desc[UR8][R26.64], R5 ;  /* 0x000000051a007986 */ /* 0x0007e4000c101908 */
[----:B------:R-:W-:Y:S05]  /*6820*/  @P0 BRA `(.L_x_1062) ;  /* 0xfffffff800a80947 */ /* 0x000fea000383ffff */
[----:B------:R-:W-:Y:S05]  /*6830*/  EXIT ;  /* 0x000000000000794d */ /* 0x000fea0003800000 */
.L_x_1063:
        /* <DEDUP_REMOVED lines=12> */
.L_x_4900:


//--------------------- .text._Z35group_norm_nhwc_bwd_one_pass_kernelI11Fp16IOFp16WLi128ELi128ELi512EEv26Group_norm_nhwc_bwd_params --------------------------
	.section	.text._Z35group_norm_nhwc_bwd_one_pass_kernelI11Fp16IOFp16WLi128ELi128ELi512EEv26Group_norm_nhwc_bwd_params,"ax",@progbits
	.align	128
        .global         _Z35group_norm_nhwc_bwd_one_pass_kernelI11Fp16IOFp16WLi128ELi128ELi512EEv26Group_norm_nhwc_bwd_params
        .type           _Z35group_norm_nhwc_bwd_one_pass_kernelI11Fp16IOFp16WLi128ELi128ELi512EEv26Group_norm_nhwc_bwd_params,@function
        .size           _Z35group_norm_nhwc_bwd_one_pass_kernelI11Fp16IOFp16WLi128ELi128ELi512EEv26Group_norm_nhwc_bwd_params,(.L_x_4901 - _Z35group_norm_nhwc_bwd_one_pass_kernelI11Fp16IOFp16WLi128ELi128ELi512EEv26Group_norm_nhwc_bwd_params)
        .other          _Z35group_norm_nhwc_bwd_one_pass_kernelI11Fp16IOFp16WLi128ELi128ELi512EEv26Group_norm_nhwc_bwd_params,@"STO_CUDA_ENTRY STV_DEFAULT"
_Z35group_norm_nhwc_bwd_one_pass_kernelI11Fp16IOFp16WLi128ELi128ELi512EEv26Group_norm_nhwc_bwd_params:
.text._Z35group_norm_nhwc_bwd_one_pass_kernelI11Fp16IOFp16WLi128ELi128ELi512EEv26Group_norm_nhwc_bwd_params:
        /* <DEDUP_REMOVED lines=9> */
.L_x_1131:
        /* <DEDUP_REMOVED lines=431> */
[----:B---3--:R-:W-:Y:S02]  /*1b80*/  @P0 HADD2.F32 R54, -RZ, R12.H0_H0 ;  /* 0x2000000cff360230 */ /* 0x008fe40000004100 */
[----:B----4-:R-:W-:Y:S02]  /*1b90*/  @P0 HADD2.F32 R55, -RZ, R13.H0_H0 ;  /* 0x2000000dff370230 */ /* 0x010fe40000004100 */
[----:B------:R-:W-:Y:S02]  /*1ba0*/  HADD2.F32 R53, -RZ, R53.H0_H0 ;  /* 0x20000035ff357230 */ /* 0x000fe40000004100 */
[----:B------:R-:W-:Y:S01]  /*1bb0*/  HADD2.F32 R52, -RZ, R52.H0_H0 ;  /* 0x20000034ff347230 */ /* 0x000fe20000004100 */
        /* <DEDUP_REMOVED lines=290> */
.L_x_1065:
        /* <DEDUP_REMOVED lines=576> */
.L_x_1066:
        /* <DEDUP_REMOVED lines=46> */
.L_x_1068:
[----:B------:R-:W-:Y:S05]  /*54c0*/  BSYNC.RECONVERGENT B0 ;  /* 0x0000000000007941 */ /* 0x000fea0003800200 */
.L_x_1067:
        /* <DEDUP_REMOVED lines=42> */
.L_x_1070:
[----:B------:R-:W-:Y:S05]  /*5770*/  BSYNC.RECONVERGENT B0 ;  /* 0x0000000000007941 */ /* 0x000fea0003800200 */
.L_x_1069:
        /* <DEDUP_REMOVED lines=38> */
.L_x_1072:
[----:B------:R-:W-:Y:S05]  /*59e0*/  BSYNC.RECONVERGENT B0 ;  /* 0x0000000000007941 */ /* 0x000fea0003800200 */
.L_x_1071:
        /* <DEDUP_REMOVED lines=28> */
.L_x_1074:
[----:B------:R-:W-:Y:S05]  /*5bb0*/  BSYNC.RECONVERGENT B0 ;  /* 0x0000000000007941 */ /* 0x000fea0003800200 */
.L_x_1073:
        /* <DEDUP_REMOVED lines=31> */
.L_x_1077:
[----:B0-----:R-:W2:Y:S04]  /*5db0*/  LDG.E.STRONG.GPU R14, desc[UR10][R12.64] ;  /* 0x0000000a0c0e7981 */ /* 0x001ea8000c1ef900 */
[----:B--2---:R-:W-:Y:S01]  /*5dc0*/  CCTL.IVALL ;  /* 0x00000000ff00798f */ /* 0x004fe20002000000 */
[----:B------:R-:W-:Y:S05]  /*5dd0*/  YIELD ;  /* 0x0000000000007946 */ /* 0x000fea0003800000 */
[----:B------:R-:W-:-:S13]  /*5de0*/  ISETP.NE.AND P0, PT, R14, R17, PT ;  /* 0x000000110e00720c */ /* 0x000fda0003f05270 */
[----:B------:R-:W-:Y:S05]  /*5df0*/  @P0 BRA `(.L_x_1077) ;  /* 0xfffffffc00ec0947 */ /* 0x000fea000383ffff */
.L_x_1076:
        /* <DEDUP_REMOVED lines=22> */
.L_x_1079:
        /* <DEDUP_REMOVED lines=66> */
.L_x_1078:
        /* <DEDUP_REMOVED lines=38> */
.L_x_1080:
        /* <DEDUP_REMOVED lines=19> */
.L_x_1081:
        /* <DEDUP_REMOVED lines=9> */
.L_x_1082:
[----:B------:R-:W-:Y:S05]  /*67a0*/  BSYNC.RECONVERGENT B0 ;  /* 0x0000000000007941 */ /* 0x000fea0003800200 */
.L_x_1075:
        /* <DEDUP_REMOVED lines=39> */
.L_x_1083:
        /* <DEDUP_REMOVED lines=35> */
.L_x_1085:
[----:B------:R-:W-:Y:S05]  /*6c50*/  BSYNC.RECONVERGENT B0 ;  /* 0x0000000000007941 */ /* 0x000fea0003800200 */
.L_x_1084:
        /* <DEDUP_REMOVED lines=25> */
.L_x_1086:
        /* <DEDUP_REMOVED lines=21> */
.L_x_1088:
[----:B------:R-:W-:Y:S05]  /*6f40*/  BSYNC.RECONVERGENT B0 ;  /* 0x0000000000007941 */ /* 0x000fea0003800200 */
.L_x_1087:
        /* <DEDUP_REMOVED lines=35> */
.L_x_1089:
        /* <DEDUP_REMOVED lines=21> */
.L_x_1091:
[----:B------:R-:W-:Y:S05]  /*72d0*/  BSYNC.RECONVERGENT B0 ;  /* 0x0000000000007941 */ /* 0x000fea0003800200 */
.L_x_1090:
        /* <DEDUP_REMOVED lines=25> */
.L_x_1092:
        /* <DEDUP_REMOVED lines=21> */
.L_x_1094:
[----:B------:R-:W-:Y:S05]  /*75c0*/  BSYNC.RECONVERGENT B0 ;  /* 0x0000000000007941 */ /* 0x000fea0003800200 */
.L_x_1093:
        /* <DEDUP_REMOVED lines=35> */
.L_x_1095:
        /* <DEDUP_REMOVED lines=21> */
.L_x_1097:
[----:B------:R-:W-:Y:S05]  /*7950*/  BSYNC.RECONVERGENT B0 ;  /* 0x0000000000007941 */ /* 0x000fea0003800200 */
.L_x_1096:
        /* <DEDUP_REMOVED lines=25> */
.L_x_1098:
        /* <DEDUP_REMOVED lines=21> */
.L_x_1100:
[----:B------:R-:W-:Y:S05]  /*7c40*/  BSYNC.RECONVERGENT B0 ;  /* 0x0000000000007941 */ /* 0x000fea0003800200 */
.L_x_1099:
        /* <DEDUP_REMOVED lines=35> */
.L_x_1101:
        /* <DEDUP_REMOVED lines=21> */
.L_x_1103:
[----:B------:R-:W-:Y:S05]  /*7fd0*/  BSYNC.RECONVERGENT B0 ;  /* 0x0000000000007941 */ /* 0x000fea0003800200 */
.L_x_1102:
        /* <DEDUP_REMOVED lines=25> */
.L_x_1104:
        /* <DEDUP_REMOVED lines=21> */
.L_x_1106:
[----:B------:R-:W-:Y:S05]  /*82c0*/  BSYNC.RECONVERGENT B0 ;  /* 0x0000000000007941 */ /* 0x000fea0003800200 */
.L_x_1105:
        /* <DEDUP_REMOVED lines=35> */
.L_x_1107:
        /* <DEDUP_REMOVED lines=21> */
.L_x_1109:
[----:B------:R-:W-:Y:S05]  /*8650*/  BSYNC.RECONVERGENT B0 ;  /* 0x0000000000007941 */ /* 0x000fea0003800200 */
.L_x_1108:
        /* <DEDUP_REMOVED lines=25> */
.L_x_1110:
        /* <DEDUP_REMOVED lines=21> */
.L_x_1112:
[----:B------:R-:W-:Y:S05]  /*8940*/  BSYNC.RECONVERGENT B0 ;  /* 0x0000000000007941 */ /* 0x000fea0003800200 */
.L_x_1111:
        /* <DEDUP_REMOVED lines=35> */
.L_x_1113:
        /* <DEDUP_REMOVED lines=21> */
.L_x_1115:
[----:B------:R-:W-:Y:S05]  /*8cd0*/  BSYNC.RECONVERGENT B0 ;  /* 0x0000000000007941 */ /* 0x000fea0003800200 */
.L_x_1114:
        /* <DEDUP_REMOVED lines=25> */
.L_x_1116:
        /* <DEDUP_REMOVED lines=21> */
.L_x_1118:
[----:B------:R-:W-:Y:S05]  /*8fc0*/  BSYNC.RECONVERGENT B0 ;  /* 0x0000000000007941 */ /* 0x000fea0003800200 */
.L_x_1117:
        /* <DEDUP_REMOVED lines=35> */
.L_x_1119:
        /* <DEDUP_REMOVED lines=21> */
.L_x_1121:
[----:B------:R-:W-:Y:S05]  /*9350*/  BSYNC.RECONVERGENT B0 ;  /* 0x0000000000007941 */ /* 0x000fea0003800200 */
.L_x_1120:
        /* <DEDUP_REMOVED lines=25> */
.L_x_1122:
        /* <DEDUP_REMOVED lines=21> */
.L_x_1124:
[----:B------:R-:W-:Y:S05]  /*9640*/  BSYNC.RECONVERGENT B0 ;  /* 0x0000000000007941 */ /* 0x000fea0003800200 */
.L_x_1123:
        /* <DEDUP_REMOVED lines=31> */
.L_x_1125:
        /* <DEDUP_REMOVED lines=26> */
.L_x_1127:
[----:B------:R-:W-:Y:S05]  /*99e0*/  BSYNC.RECONVERGENT B0 ;  /* 0x0000000000007941 */ /* 0x000fea0003800200 */
.L_x_1126:
        /* <DEDUP_REMOVED lines=24> */
.L_x_1128:
        /* <DEDUP_REMOVED lines=18> */
.L_x_1130:
[----:B------:R-:W-:Y:S05]  /*9c90*/  BSYNC.RECONVERGENT B0 ;  /* 0x0000000000007941 */ /* 0x000fea0003800200 */
.L_x_1129:
[----:B------:R-:W1:Y:S01]  /*9ca0*/  LDCU UR5, c[0x0][0x410] ;  /* 0x00008200ff0577ac */ /* 0x000e620008000800 */
[----:B------:R-:W1:Y:S01]  /*9cb0*/  LDCU UR8, c[0x0][0x3e0] ;  /* 0x00007c00ff0877ac */ /* 0x000e620008000800 */
[----:B------:R-:W-:Y:S02]  /*9cc0*/  UIADD3 UR6, UPT, UPT, UR7, UR6, URZ ;  /* 0x0000000607067290 */ /* 0x000fe4000fffe0ff */
[----:B------:R-:W-:Y:S02]  /*9cd0*/  UIADD3 UR4, UPT, UPT, UR4, 0x1, URZ ;  /* 0x0000000104047890 */ /* 0x000fe4000fffe0ff */
[----:B-1----:R-:W-:-:S04]  /*9ce0*/  UIMAD UR5, UR5, UR8, URZ ;  /* 0x00000008050572a4 */ /* 0x002fc8000f8e02ff */
[----:B------:R-:W-:-:S09]  /*9cf0*/  UISETP.GE.AND UP0, UPT, UR6, UR5, UPT ;  /* 0x000000050600728c */ /* 0x000fd2000bf06270 */
[----:B------:R-:W-:Y:S05]  /*9d00*/  BRA.U !UP0, `(.L_x_1131) ;  /* 0xffffff6108e07547 */ /* 0x000fea000b83ffff */
.L_x_1064:
        /* <DEDUP_REMOVED lines=16> */
.L_x_1133:
[----:B------:R-:W-:Y:S05]  /*9e10*/  BSYNC.RECONVERGENT B0 ;  /* 0x0000000000007941 */ /* 0x000fea0003800200 */
.L_x_1132:
        /* <DEDUP_REMOVED lines=11> */
.L_x_1135:
[----:B------:R-:W2:Y:S04]  /*9ed0*/  LDG.E.STRONG.GPU R5, desc[UR10][R2.64] ;  /* 0x0000000a02057981 */ /* 0x000ea8000c1ef900 */
[----:B--2---:R-:W-:Y:S01]  /*9ee0*/  CCTL.IVALL ;  /* 0x00000000ff00798f */ /* 0x004fe20002000000 */
[----:B------:R-:W-:Y:S05]  /*9ef0*/  YIELD ;  /* 0x0000000000007946 */ /* 0x000fea0003800000 */
[----:B------:R-:W-:-:S13]  /*9f00*/  ISETP.NE.AND P0, PT, R5, R0, PT ;  /* 0x000000000500720c */ /* 0x000fda0003f05270 */
[----:B------:R-:W-:Y:S05]  /*9f10*/  @P0 BRA `(.L_x_1135) ;  /* 0xfffffffc00ec0947 */ /* 0x000fea000383ffff */
.L_x_1134:
        /* <DEDUP_REMOVED lines=61> */
.L_x_1138:
        /* <DEDUP_REMOVED lines=31> */
.L_x_1137:
[----:B------:R-:W-:Y:S05]  /*a4e0*/  BSYNC.RECONVERGENT B0 ;  /* 0x0000000000007941 */ /* 0x000fea0003800200 */
.L_x_1136:
        /* <DEDUP_REMOVED lines=10> */
.L_x_1139:
        /* <DEDUP_REMOVED lines=87> */
.L_x_1140:
        /* <DEDUP_REMOVED lines=16> */
.L_x_4901:


//--------------------- .text._Z35group_norm_nhwc_bwd_one_pass_kernelI11Fp16IOFp16WLi256ELi128ELi512EEv26Group_norm_nhwc_bwd_params --------------------------
	.section	.text._Z35group_norm_nhwc_bwd_one_pass_kernelI11Fp16IOFp16WLi256ELi128ELi512EEv26Group_norm_nhwc_bwd_params,"ax",@progbits
	.align	128
        .global         _Z35group_norm_nhwc_bwd_one_pass_kernelI11Fp16IOFp16WLi256ELi128ELi512EEv26Group_norm_nhwc_bwd_params
        .type           _Z35group_norm_nhwc_bwd_one_pass_kernelI11Fp16IOFp16WLi256ELi128ELi512EEv26Group_norm_nhwc_bwd_params,@function
        .size           _Z35group_norm_nhwc_bwd_one_pass_kernelI11Fp16IOFp16WLi256ELi128ELi512EEv26Group_norm_nhwc_bwd_params,(.L_x_4902 - _Z35group_norm_nhwc_bwd_one_pass_kernelI11Fp16IOFp16WLi256ELi128ELi512EEv26Group_norm_nhwc_bwd_params)
        .other          _Z35group_norm_nhwc_bwd_one_pass_kernelI11Fp16IOFp16WLi256ELi128ELi512EEv26Group_norm_nhwc_bwd_params,@"STO_CUDA_ENTRY STV_DEFAULT"
_Z35group_norm_nhwc_bwd_one_pass_kernelI11Fp16IOFp16WLi256ELi128ELi512EEv26Group_norm_nhwc_bwd_params:
.text._Z35group_norm_nhwc_bwd_one_pass_kernelI11Fp16IOFp16WLi256ELi128ELi512EEv26Group_norm_nhwc_bwd_params:
        /* <DEDUP_REMOVED lines=11> */
.L_x_1167:
        /* <DEDUP_REMOVED lines=59> */
[----:B------:R-:W5:Y:S01]  /*0460*/  @!P4 LDC.64 R64, c[0x0][0x3a0] ;  /* 0x0000e800ff40cb82 */ /* 0x000f620000000a00 */
[----:B------:R-:W-:-:S02]  /*0470*/  UIADD3 UR6, UPT, UPT, UR5, -UR13, URZ ;  /* 0x8000000d05067290 */ /* 0x000fc4000fffe0ff */
[----:B------:R-:W-:Y:S02]  /*0480*/  UISETP.GT.U32.AND UP3, UPT, UR13, UR5, UPT ;  /* 0x000000050d00728c */ /* 0x000fe4000bf64070 */
[----:B------:R-:W-:Y:S02]  /*0490*/  UISETP.GE.U32.AND UP1, UPT, UR5, UR13, UPT ;  /* 0x0000000d0500728c */ /* 0x000fe4000bf26070 */
[----:B------:R-:W-:Y:S01]  /*04a0*/  USEL UR5, UR6, UR5, !UP3 ;  /* 0x0000000506057287 */ /* 0x000fe2000d800000 */
[----:B------:R-:W5:Y:S03]  /*04b0*/  @!P6 LDC.64 R56, c[0x0][0x3a0] ;  /* 0x0000e800ff38eb82 */ /* 0x000f660000000a00 */
[----:B------:R-:W-:-:S04]  /*04c0*/  @!UP4 UIADD3 UR5, UPT, UPT, -UR5, URZ, URZ ;  /* 0x000000ff0505c290 */ /* 0x000fc8000fffe1ff */
[----:B------:R-:W-:Y:S01]  /*04d0*/  USEL UR13, UR9, UR5, !UP0 ;  /* 0x00000005090d7287 */ /* 0x000fe2000c000000 */
[----:B------:R-:W5:Y:S01]  /*04e0*/  @!P6 LDC.64 R28, c[0x0][0x398] ;  /* 0x0000e600ff1ceb82 */ /* 0x000f620000000a00 */
[----:B------:R-:W-:Y:S01]  /*04f0*/  @UP1 UIADD3 UR7, UPT, UPT, UR7, 0x1, URZ ;  /* 0x0000000107071890 */ /* 0x000fe2000fffe0ff */
[----:B----4-:R-:W-:Y:S01]  /*0500*/  @!P6 IMAD R2, R15, R26, RZ ;  /* 0x0000001a0f02e224 */ /* 0x010fe200078e02ff */
[----:B------:R-:W-:Y:S02]  /*0510*/  USHF.L.U32 UR5, UR13, 0x7, URZ ;  /* 0x000000070d057899 */ /* 0x000fe400080006ff */
[----:B------:R-:W-:Y:S02]  /*0520*/  @!UP5 UIADD3 UR7, UPT, UPT, -UR7, URZ, URZ ;  /* 0x000000ff0707d290 */ /* 0x000fe4000fffe1ff */
[----:B------:R-:W-:Y:S02]  /*0530*/  USHF.R.S32.HI UR6, URZ, 0x1f, UR5 ;  /* 0x0000001fff067899 */ /* 0x000fe40008011405 */
[----:B------:R-:W-:Y:S01]  /*0540*/  USEL UR7, UR9, UR7, !UP0 ;  /* 0x0000000709077287 */ /* 0x000fe2000c000000 */
[----:B------:R-:W-:Y:S01]  /*0550*/  LOP3.LUT R36, R0, UR5, RZ, 0xfc, !PT ;  /* 0x0000000500247c12 */ /* 0x000fe2000f8efcff */
[----:B0-----:R-:W-:-:S02]  /*0560*/  @!P3 IMAD R0, R5, R16, RZ ;  /* 0x000000100500b224 */ /* 0x001fc400078e02ff */
[----:B------:R-:W-:Y:S01]  /*0570*/  USHF.R.S32.HI UR5, URZ, 0x1f, UR7 ;  /* 0x0000001fff057899 */ /* 0x000fe20008011407 */
[----:B------:R-:W-:Y:S01]  /*0580*/  MOV R37, UR6 ;  /* 0x0000000600257c02 */ /* 0x000fe20008000f00 */
[----:B------:R-:W-:Y:S02]  /*0590*/  @!P3 IMAD R17, R3, R17, R0 ;  /* 0x000000110311b224 */ /* 0x000fe400078e0200 */
[----:B------:R-:W-:Y:S01]  /*05a0*/  UIMAD UR5, UR5, UR18, URZ ;  /* 0x00000012050572a4 */ /* 0x000fe2000f8e02ff */
[----:B---3--:R-:W-:Y:S01]  /*05b0*/  @!P4 IMAD R0, R13, R20, RZ ;  /* 0x000000140d00c224 */ /* 0x008fe200078e02ff */
[----:B------:R-:W-:Y:S01]  /*05c0*/  IADD3 R13, PT, PT, R3, 0x20, RZ ;  /* 0x00000020030d7810 */ /* 0x000fe20007ffe0ff */
[----:B------:R-:W-:Y:S01]  /*05d0*/  IMAD.WIDE.U32 R36, R11, UR7, R36 ;  /* 0x000000070b247c25 */ /* 0x000fe2000f8e0024 */
[----:B------:R-:W-:Y:S01]  /*05e0*/  UIMAD UR5, UR7, UR19, UR5 ;  /* 0x00000013070572a4 */ /* 0x000fe2000f8e0205 */
[----:B------:R-:W-:Y:S02]  /*05f0*/  IADD3 R11, PT, PT, R3, 0x18, RZ ;  /* 0x00000018030b7810 */ /* 0x000fe40007ffe0ff */
[----:B------:R-:W-:Y:S01]  /*0600*/  HFMA2 R80, -RZ, RZ, 0, 0 ;  /* 0x00000000ff507431 */ /* 0x000fe200000001ff */
[----:B------:R-:W-:Y:S01]  /*0610*/  PRMT R114, RZ, 0x5410, RZ ;  /* 0x00005410ff727816 */ /* 0x000fe200000000ff */
[----:B------:R-:W0:Y:S01]  /*0620*/  LDCU.64 UR6, c[0x0][0x3b8] ;  /* 0x00007700ff0677ac */ /* 0x000e220008000a00 */
[----:B------:R-:W-:-:S02]  /*0630*/  @!P3 MOV R34, R36 ;  /* 0x000000240022b202 */ /* 0x000fc40000000f00 */
[----:B------:R-:W-:Y:S02]  /*0640*/  IADD3 R35, PT, PT, R37, UR5, RZ ;  /* 0x0000000525237c10 */ /* 0x000fe4000fffe0ff */
[----:B------:R-:W-:Y:S01]  /*0650*/  ISETP.GE.U32.AND P0, PT, R11, UR16, PT ;  /* 0x000000100b007c0c */ /* 0x000fe2000bf06070 */
        /* <DEDUP_REMOVED lines=27> */
[----:B------:R-:W3:Y:S01]  /*0810*/  @!P5 LDC.64 R66, c[0x0][0x3a0] ;  /* 0x0000e800ff42db82 */ /* 0x000ee20000000a00 */
[----:B------:R-:W-:Y:S02]  /*0820*/  @!P2 SHF.L.U64.HI R0, R4, 0x1, R5 ;  /* 0x000000010400a819 */ /* 0x000fe40000010205 */
[----:B------:R-:W-:Y:S02]  /*0830*/  @!P6 MOV R4, R36 ;  /* 0x000000240004e202 */ /* 0x000fe40000000f00 */
[----:B------:R-:W-:-:S02]  /*0840*/  @!P6 MOV R5, R35 ;  /* 0x000000230005e202 */ /* 0x000fc40000000f00 */
[----:B-----5:R-:W-:Y:S01]  /*0850*/  @!P2 IADD3 R64, P0, PT, R61, R64, RZ ;  /* 0x000000403d40a210 */ /* 0x020fe20007f1e0ff */
[----:B------:R-:W4:Y:S01]  /*0860*/  @!P4 LDC.64 R46, c[0x0][0x3a0] ;  /* 0x0000e800ff2ecb82 */ /* 0x000f220000000a00 */
[----:B------:R-:W-:Y:S01]  /*0870*/  ISETP.GE.U32.AND P1, PT, R7, UR16, PT ;  /* 0x0000001007007c0c */ /* 0x000fe2000bf26070 */
[----:B------:R-:W-:Y:S01]  /*0880*/  @!P6 IMAD.WIDE.U32 R4, R9, R26, R4 ;  /* 0x0000001a0904e225 */ /* 0x000fe200078e0004 */
[----:B------:R-:W-:Y:S02]  /*0890*/  SHF.R.S32.HI R15, RZ, 0x1f, R7 ;  /* 0x0000001fff0f7819 */ /* 0x000fe40000011407 */
[----:B------:R-:W-:Y:S02]  /*08a0*/  @!P2 IADD3.X R65, PT, PT, R0, R65, RZ, P0, !PT ;  /* 0x000000410041a210 */ /* 0x000fe400007fe4ff */
[----:B------:R-:W-:Y:S01]  /*08b0*/  ISETP.GE.AND.EX P3, PT, R15, UR17, PT, P1 ;  /* 0x000000110f007c0c */ /* 0x000fe2000bf66310 */
[----:B------:R-:W5:Y:S01]  /*08c0*/  @!P4 LDC.64 R26, c[0x0][0x3f8] ;  /* 0x0000fe00ff1acb82 */ /* 0x000f620000000a00 */
[----:B-1----:R-:W-:Y:S01]  /*08d0*/  @!P2 IADD3 R60, P0, PT, R61, R24, RZ ;  /* 0x000000183d3ca210 */ /* 0x002fe20007f1e0ff */
[----:B--2---:R-:W-:Y:S01]  /*08e0*/  @!P5 IMAD R2, R17, R30, RZ ;  /* 0x0000001e1102d224 */ /* 0x004fe200078e02ff */
[----:B------:R-:W-:-:S02]  /*08f0*/  @!P6 IADD3 R5, PT, PT, R5, R21, RZ ;  /* 0x000000150505e210 */ /* 0x000fc40007ffe0ff */
[----:B------:R-:W-:Y:S01]  /*0900*/  @!P2 IADD3.X R61, PT, PT, R0, R25, RZ, P0, !PT ;  /* 0x00000019003da210 */ /* 0x000fe200007fe4ff */
[----:B------:R-:W-:Y:S01]  /*0910*/  @!P5 IMAD R9, R11, R31, R2 ;  /* 0x0000001f0b09d224 */ /* 0x000fe200078e0202 */
[C---:B------:R-:W-:Y:S01]  /*0920*/  @!P6 SHF.L.U32 R55, R4.reuse, 0x1, RZ ;  /* 0x000000010437e819 */ /* 0x040fe200000006ff */
[----:B------:R-:W1:Y:S01]  /*0930*/  @!P5 LDC.64 R20, c[0x0][0x398] ;  /* 0x0000e600ff14db82 */ /* 0x000e620000000a00 */
[----:B------:R-:W-:Y:S02]  /*0940*/  @!P6 SHF.L.U64.HI R0, R4, 0x1, R5 ;  /* 0x000000010400e819 */ /* 0x000fe40000010205 */
[----:B------:R-:W-:Y:S02]  /*0950*/  @!P5 MOV R4, R36 ;  /* 0x000000240004d202 */ /* 0x000fe40000000f00 */
[----:B------:R-:W-:Y:S02]  /*0960*/  @!P5 MOV R5, R35 ;  /* 0x000000230005d202 */ /* 0x000fe40000000f00 */
[----:B------:R-:W-:Y:S01]  /*0970*/  @!P6 IADD3 R56, P0, PT, R55, R56, RZ ;  /* 0x000000383738e210 */ /* 0x000fe20007f1e0ff */
[----:B------:R-:W2:Y:S01]  /*0980*/  @!P3 LDC.64 R16, c[0x0][0x3f8] ;  /* 0x0000fe00ff10bb82 */ /* 0x000ea20000000a00 */
[----:B------:R-:W-:Y:S01]  /*0990*/  @P4 LOP3.LUT R22, R22, 0x100000, RZ, 0xfc, !PT ;  /* 0x0010000016164812 */ /* 0x000fe200078efcff */
[----:B------:R-:W-:Y:S01]  /*09a0*/  @!P5 IMAD.WIDE.U32 R4, R11, R30, R4 ;  /* 0x0000001e0b04d225 */ /* 0x000fe200078e0004 */
[----:B------:R-:W-:-:S02]  /*09b0*/  @!P6 IADD3.X R57, PT, PT, R0, R57, RZ, P0, !PT ;  /* 0x000000390039e210 */ /* 0x000fc400007fe4ff */
[----:B------:R-:W-:Y:S02]  /*09c0*/  @!P6 IADD3 R54, P0, PT, R55, R28, RZ ;  /* 0x0000001c3736e210 */ /* 0x000fe40007f1e0ff */
[----:B------:R-:W-:Y:S01]  /*09d0*/  @!P5 IADD3 R5, PT, PT, R5, R9, RZ ;  /* 0x000000090505d210 */ /* 0x000fe20007ffe0ff */
[----:B------:R-:W0:Y:S01]  /*09e0*/  @!P4 LDC.64 R10, c[0x0][0x398] ;  /* 0x0000e600ff0acb82 */ /* 0x000e220000000a00 */
[----:B------:R-:W-:Y:S01]  /*09f0*/  @!P6 IADD3.X R55, PT, PT, R0, R29, RZ, P0, !PT ;  /* 0x0000001d0037e210 */ /* 0x000fe200007fe4ff */
[----:B-----5:R-:W-:Y:S01]  /*0a00*/  @!P4 IMAD R2, R19, R26, RZ ;  /* 0x0000001a1302c224 */ /* 0x020fe200078e02ff */
[C---:B------:R-:W-:Y:S02]  /*0a10*/  @!P5 SHF.L.U32 R43, R4.reuse, 0x1, RZ ;  /* 0x00000001042bd819 */ /* 0x040fe400000006ff */
[----:B------:R-:W-:Y:S01]  /*0a20*/  @!P5 SHF.L.U64.HI R0, R4, 0x1, R5 ;  /* 0x000000010400d819 */ /* 0x000fe20000010205 */
[----:B------:R-:W-:Y:S01]  /*0a30*/  @!P4 IMAD R9, R13, R27, R2 ;  /* 0x0000001b0d09c224 */ /* 0x000fe200078e0202 */
[----:B------:R-:W-:Y:S01]  /*0a40*/  @!P4 MOV R4, R36 ;  /* 0x000000240004c202 */ /* 0x000fe20000000f00 */
[----:B------:R-:W5:Y:S01]  /*0a50*/  @!P3 LDC.64 R30, c[0x0][0x3a0] ;  /* 0x0000e800ff1ebb82 */ /* 0x000f620000000a00 */
[----:B------:R-:W-:-:S02]  /*0a60*/  @!P4 MOV R5, R35 ;  /* 0x000000230005c202 */ /* 0x000fc40000000f00 */
[----:B---3--:R-:W-:Y:S02]  /*0a70*/  @!P5 IADD3 R66, P0, PT, R43, R66, RZ ;  /* 0x000000422b42d210 */ /* 0x008fe40007f1e0ff */
[----:B------:R-:W-:Y:S01]  /*0a80*/  LOP3.LUT R22, R22, 0xfff7ffff, RZ, 0xc0, !PT ;  /* 0xfff7ffff16167812 */ /* 0x000fe200078ec0ff */
[----:B------:R-:W-:Y:S01]  /*0a90*/  @!P4 IMAD.WIDE.U32 R4, R13, R26, R4 ;  /* 0x0000001a0d04c225 */ /* 0x000fe200078e0004 */
[C---:B------:R-:W-:Y:S01]  /*0aa0*/  @!P5 IADD3.X R67, PT, PT, R0.reuse, R67, RZ, P0, !PT ;  /* 0x000000430043d210 */ /* 0x040fe200007fe4ff */
[----:B------:R-:W3:Y:S01]  /*0ab0*/  @!P3 LDC.64 R12, c[0x0][0x398] ;  /* 0x0000e600ff0cbb82 */ /* 0x000ee20000000a00 */
[----:B-1----:R-:W-:Y:S01]  /*0ac0*/  @!P5 IADD3 R42, P0, PT, R43, R20, RZ ;  /* 0x000000142b2ad210 */ /* 0x002fe20007f1e0ff */
[----:B--2---:R-:W-:Y:S01]  /*0ad0*/  @!P3 IMAD R2, R15, R16, RZ ;  /* 0x000000100f02b224 */ /* 0x004fe200078e02ff */
[----:B------:R-:W-:Y:S02]  /*0ae0*/  @!P4 IADD3 R5, PT, PT, R5, R9, RZ ;  /* 0x000000090505c210 */ /* 0x000fe40007ffe0ff */
[----:B------:R-:W-:Y:S01]  /*0af0*/  @!P5 IADD3.X R43, PT, PT, R0, R21, RZ, P0, !PT ;  /* 0x00000015002bd210 */ /* 0x000fe200007fe4ff */
[----:B------:R-:W-:Y:S01]  /*0b00*/  @!P3 IMAD R9, R7, R17, R2 ;  /* 0x000000110709b224 */ /* 0x000fe200078e0202 */
[----:B------:R-:W-:-:S02]  /*0b10*/  @!P4 SHF.L.U32 R39, R4, 0x1, RZ ;  /* 0x000000010427c819 */ /* 0x000fc400000006ff */
[----:B------:R-:W-:Y:S02]  /*0b20*/  @!P4 SHF.L.U64.HI R0, R4, 0x1, R5 ;  /* 0x000000010400c819 */ /* 0x000fe40000010205 */
[----:B------:R-:W-:Y:S02]  /*0b30*/  @!P3 MOV R4, R36 ;  /* 0x000000240004b202 */ /* 0x000fe40000000f00 */
[----:B------:R-:W-:Y:S02]  /*0b40*/  @!P3 MOV R5, R35 ;  /* 0x000000230005b202 */ /* 0x000fe40000000f00 */
[----:B----4-:R-:W-:Y:S02]  /*0b50*/  @!P4 IADD3 R46, P0, PT, R39, R46, RZ ;  /* 0x0000002e272ec210 */ /* 0x010fe40007f1e0ff */
[----:B------:R-:W-:Y:S01]  /*0b60*/  @P3 LOP3.LUT R22, R22, 0x80000, RZ, 0xfc, !PT ;  /* 0x0008000016163812 */ /* 0x000fe200078efcff */
[----:B------:R-:W-:Y:S01]  /*0b70*/  @!P3 IMAD.WIDE.U32 R4, R7, R16, R4 ;  /* 0x000000100704b225 */ /* 0x000fe200078e0004 */
[----:B------:R-:W-:-:S02]  /*0b80*/  @!P4 IADD3.X R47, PT, PT, R0, R47, RZ, P0, !PT ;  /* 0x0000002f002fc210 */ /* 0x000fc400007fe4ff */
[----:B0-----:R-:W-:Y:S02]  /*0b90*/  @!P4 IADD3 R38, P0, PT, R39, R10, RZ ;  /* 0x0000000a2726c210 */ /* 0x001fe40007f1e0ff */
[----:B------:R-:W-:Y:S02]  /*0ba0*/  @!P3 IADD3 R5, PT, PT, R5, R9, RZ ;  /* 0x000000090505b210 */ /* 0x000fe40007ffe0ff */
[----:B------:R-:W-:Y:S02]  /*0bb0*/  @!P3 SHF.L.U32 R21, R4, 0x1, RZ ;  /* 0x000000010415b819 */ /* 0x000fe400000006ff */
[----:B------:R-:W-:Y:S02]  /*0bc0*/  @!P4 IADD3.X R39, PT, PT, R0, R11, RZ, P0, !PT ;  /* 0x0000000b0027c210 */ /* 0x000fe400007fe4ff */
[----:B------:R-:W-:Y:S02]  /*0bd0*/  @!P3 SHF.L.U64.HI R4, R4, 0x1, R5 ;  /* 0x000000010404b819 */ /* 0x000fe40000010205 */
[----:B-----5:R-:W-:-:S02]  /*0be0*/  @!P3 IADD3 R30, P0, PT, R21, R30, RZ ;  /* 0x0000001e151eb210 */ /* 0x020fc40007f1e0ff */
        /* <DEDUP_REMOVED lines=63> */
[----:B-1----:R-:W-:Y:S02]  /*0fe0*/  @!P1 IADD3 R4, P0, PT, R105, R18, RZ ;  /* 0x0000001269049210 */ /* 0x002fe40007f1e0ff */
[----:B------:R-:W-:Y:S02]  /*0ff0*/  IADD3 R17, PT, PT, R3, 0x48, RZ ;  /* 0x0000004803117810 */ /* 0x000fe40007ffe0ff */
[----:B------:R-:W-:Y:S02]  /*1000*/  @!P1 IADD3.X R5, PT, PT, R0, R19, RZ, P0, !PT ;  /* 0x0000001300059210 */ /* 0x000fe400007fe4ff */
        /* <DEDUP_REMOVED lines=143> */
[----:B------:R-:W-:Y:S01]  /*1900*/  @!P4 IMAD.WIDE.U32 R44, R49, R50, R44 ;  /* 0x00000032312cc225 */ /* 0x000fe200078e002c */
[----:B------:R-:W-:-:S04]  /*1910*/  IADD3 R49, PT, PT, R3, 0x80, RZ ;  /* 0x0000008003317810 */ /* 0x000fc80007ffe0ff */
[----:B------:R-:W-:Y:S02]  /*1920*/  @!P4 IADD3 R45, PT, PT, R45, R51, RZ ;  /* 0x000000332d2dc210 */ /* 0x000fe40007ffe0ff */
[----:B------:R-:W0:Y:S01]  /*1930*/  @!P4 LDC.64 R50, c[0x0][0x398] ;  /* 0x0000e600ff32cb82 */ /* 0x000e220000000a00 */
[C---:B------:R-:W-:Y:S02]  /*1940*/  @!P4 SHF.L.U32 R95, R44.reuse, 0x1, RZ ;  /* 0x000000012c5fc819 */ /* 0x040fe400000006ff */
[----:B------:R-:W-:Y:S02]  /*1950*/  @!P4 SHF.L.U64.HI R44, R44, 0x1, R45 ;  /* 0x000000012c2cc819 */ /* 0x000fe4000001022d */
[----:B-1----:R-:W-:Y:S02]  /*1960*/  @!P4 IADD3 R96, P0, PT, R95, R96, RZ ;  /* 0x000000605f60c210 */ /* 0x002fe40007f1e0ff */
[----:B------:R-:W-:Y:S02]  /*1970*/  SHF.R.S32.HI R45, RZ, 0x1f, R49 ;  /* 0x0000001fff2d7819 */ /* 0x000fe40000011431 */
[----:B------:R-:W-:-:S02]  /*1980*/  @!P4 IADD3.X R97, PT, PT, R44, R97, RZ, P0, !PT ;  /* 0x000000612c61c210 */ /* 0x000fc400007fe4ff */
[----:B0-----:R-:W-:-:S04]  /*1990*/  @!P4 IADD3 R94, P0, PT, R95, R50, RZ ;  /* 0x000000325f5ec210 */ /* 0x001fc80007f1e0ff */
[----:B------:R-:W-:Y:S02]  /*19a0*/  @!P4 IADD3.X R95, PT, PT, R44, R51, RZ, P0, !PT ;  /* 0x000000332c5fc210 */ /* 0x000fe400007fe4ff */
        /* <DEDUP_REMOVED lines=18> */
[----:B-1----:R-:W-:Y:S02]  /*1ad0*/  @!P1 IADD3 R44, P0, PT, R93, R52, RZ ;  /* 0x000000345d2c9210 */ /* 0x002fe40007f1e0ff */
[----:B------:R-:W-:Y:S02]  /*1ae0*/  SHF.R.S32.HI R51, RZ, 0x1f, R49 ;  /* 0x0000001fff337819 */ /* 0x000fe40000011431 */
[----:B------:R-:W-:-:S02]  /*1af0*/  @!P1 IADD3.X R45, PT, PT, R50, R53, RZ, P0, !PT ;  /* 0x00000035322d9210 */ /* 0x000fc400007fe4ff */
[----:B------:R-:W0:Y:S02]  /*1b00*/  @!P1 LDC.64 R52, c[0x0][0x398] ;  /* 0x0000e600ff349b82 */ /* 0x000e240000000a00 */
[----:B0-----:R-:W-:-:S04]  /*1b10*/  @!P1 IADD3 R92, P0, PT, R93, R52, RZ ;  /* 0x000000345d5c9210 */ /* 0x001fc80007f1e0ff */
[----:B------:R-:W-:Y:S02]  /*1b20*/  @!P1 IADD3.X R93, PT, PT, R50, R53, RZ, P0, !PT ;  /* 0x00000035325d9210 */ /* 0x000fe400007fe4ff */
[----:B------:R-:W-:-:S04]  /*1b30*/  ISETP.GE.U32.AND P0, PT, R49, UR16, PT ;  /* 0x0000001031007c0c */ /* 0x000fc8000bf06070 */
[----:B------:R-:W-:-:S13]  /*1b40*/  ISETP.GE.AND.EX P5, PT, R51, UR17, PT, P0 ;  /* 0x0000001133007c0c */ /* 0x000fda000bfa6300 */
[----:B------:R-:W0:Y:S01]  /*1b50*/  @!P5 LDC.64 R52, c[0x0][0x3f8] ;  /* 0x0000fe00ff34db82 */ /* 0x000e220000000a00 */
[----:B------:R-:W-:-:S07]  /*1b60*/  @P5 LOP3.LUT R22, R22, 0x80, RZ, 0xfc, !PT ;  /* 0x0000008016165812 */ /* 0x000fce00078efcff */
        /* <DEDUP_REMOVED lines=15> */
[----:B------:R-:W-:Y:S02]  /*1c60*/  IADD3 R71, PT, PT, R3, 0x90, RZ ;  /* 0x0000009003477810 */ /* 0x000fe40007ffe0ff */
[C---:B------:R-:W-:Y:S02]  /*1c70*/  LOP3.LUT P5, RZ, R22.reuse, 0x800000, RZ, 0xc0, !PT ;  /* 0x0080000016ff7812 */ /* 0x040fe400078ac0ff */
[----:B------:R-:W-:Y:S02]  /*1c80*/  SHF.R.S32.HI R51, RZ, 0x1f, R71 ;  /* 0x0000001fff337819 */ /* 0x000fe40000011447 */
[----:B------:R-:W-:Y:S02]  /*1c90*/  ISETP.GE.U32.AND P0, PT, R71, UR16, PT ;  /* 0x0000001047007c0c */ /* 0x000fe4000bf06070 */
[----:B------:R-:W-:-:S02]  /*1ca0*/  LOP3.LUT R22, R22, 0xffffffbf, RZ, 0xc0, !PT ;  /* 0xffffffbf16167812 */ /* 0x000fc400078ec0ff */
        /* <DEDUP_REMOVED lines=45> */
[----:B------:R-:W2:Y:S01]  /*1f80*/  @!P3 LDC.64 R68, c[0x0][0x398] ;  /* 0x0000e600ff44bb82 */ /* 0x000ea20000000a00 */
        /* <DEDUP_REMOVED lines=10> */
[----:B--2---:R-:W-:Y:S02]  /*2030*/  @!P3 IADD3 R68, P0, PT, R71, R68, RZ ;  /* 0x000000444744b210 */ /* 0x004fe40007f1e0ff */
[----:B------:R-:W-:Y:S02]  /*2040*/  IADD3 R71, PT, PT, R3, 0xa8, RZ ;  /* 0x000000a803477810 */ /* 0x000fe40007ffe0ff */
[----:B------:R-:W-:Y:S02]  /*2050*/  LOP3.LUT R22, R22, 0xffffffef, RZ, 0xc0, !PT ;  /* 0xffffffef16167812 */ /* 0x000fe400078ec0ff */
[----:B------:R-:W-:Y:S02]  /*2060*/  @!P3 IADD3.X R69, PT, PT, R72, R69, RZ, P0, !PT ;  /* 0x000000454845b210 */ /* 0x000fe400007fe4ff */
[----:B------:R-:W-:-:S02]  /*2070*/  SHF.R.S32.HI R77, RZ, 0x1f, R71 ;  /* 0x0000001fff4d7819 */ /* 0x000fc40000011447 */
[----:B------:R-:W-:Y:S02]  /*2080*/  ISETP.GE.U32.AND P0, PT, R71, UR16, PT ;  /* 0x0000001047007c0c */ /* 0x000fe4000bf06070 */
[----:B------:R-:W-:Y:S02]  /*2090*/  @P3 LOP3.LUT R22, R22, 0x10, RZ, 0xfc, !PT ;  /* 0x0000001016163812 */ /* 0x000fe400078efcff */
[----:B------:R-:W-:-:S13]  /*20a0*/  ISETP.GE.AND.EX P3, PT, R77, UR17, PT, P0 ;  /* 0x000000114d007c0c */ /* 0x000fda000bf66300 */
[----:B------:R-:W0:Y:S01]  /*20b0*/  @!P3 LDC.64 R106, c[0x0][0x3f8] ;  /* 0x0000fe00ff6abb82 */ /* 0x000e220000000a00 */
[----:B------:R-:W-:Y:S02]  /*20c0*/  MOV R70, RZ ;  /* 0x000000ff00467202 */ /* 0x000fe40000000f00 */
[----:B------:R-:W-:-:S04]  /*20d0*/  CS2R R78, SRZ ;  /* 0x00000000004e7805 */ /* 0x000fc8000001ff00 */
[----:B------:R1:W2:Y:S01]  /*20e0*/  @!P1 LDG.E R70, desc[UR10][R56.64] ;  /* 0x0000000a38469981 */ /* 0x0002a2000c1e1900 */
[----:B----4-:R-:W-:-:S03]  /*20f0*/  @!P3 MOV R63, R35 ;  /* 0x00000023003fb202 */ /* 0x010fc60000000f00 */
[----:B------:R4:W2:Y:S04]  /*2100*/  @!P5 LDG.E R79, desc[UR10][R64.64] ;  /* 0x0000000a404fd981 */ /* 0x0008a8000c1e1900 */
[----:B------:R3:W2:Y:S01]  /*2110*/  @!P5 LDG.E R78, desc[UR10][R60.64] ;  /* 0x0000000a3c4ed981 */ /* 0x0006a2000c1e1900 */
[----:B-1----:R-:W1:Y:S01]  /*2120*/  @!P3 LDC.64 R56, c[0x0][0x398] ;  /* 0x0000e600ff38bb82 */ /* 0x002e620000000a00 */
[----:B0-----:R-:W-:-:S07]  /*2130*/  @!P3 IMAD R62, R77, R106, RZ ;  /* 0x0000006a4d3eb224 */ /* 0x001fce00078e02ff */
[----:B------:R-:W0:Y:S01]  /*2140*/  @!P3 LDC.64 R76, c[0x0][0x3a0] ;  /* 0x0000e800ff4cbb82 */ /* 0x000e220000000a00 */
[----:B----4-:R-:W-:Y:S01]  /*2150*/  @!P3 IMAD R65, R71, R107, R62 ;  /* 0x0000006b4741b224 */ /* 0x010fe200078e023e */
[----:B------:R-:W-:-:S05]  /*2160*/  @!P3 MOV R62, R36 ;  /* 0x00000024003eb202 */ /* 0x000fca0000000f00 */
[----:B------:R-:W-:-:S05]  /*2170*/  @!P3 IMAD.WIDE.U32 R62, R71, R106, R62 ;  /* 0x0000006a473eb225 */ /* 0x000fca00078e003e */
[----:B------:R-:W-:Y:S02]  /*2180*/  @!P3 IADD3 R63, PT, PT, R63, R65, RZ ;  /* 0x000000413f3fb210 */ /* 0x000fe40007ffe0ff */
[C---:B---3--:R-:W-:Y:S02]  /*2190*/  @!P3 SHF.L.U32 R61, R62.reuse, 0x1, RZ ;  /* 0x000000013e3db819 */ /* 0x048fe400000006ff */
[----:B------:R-:W-:Y:S02]  /*21a0*/  @!P3 SHF.L.U64.HI R64, R62, 0x1, R63 ;  /* 0x000000013e40b819 */ /* 0x000fe4000001023f */
[----:B0-----:R-:W-:Y:S02]  /*21b0*/  @!P3 IADD3 R62, P0, PT, R61, R76, RZ ;  /* 0x0000004c3d3eb210 */ /* 0x001fe40007f1e0ff */
[----:B------:R-:W-:Y:S02]  /*21c0*/  IADD3 R65, PT, PT, R3, 0xb0, RZ ;  /* 0x000000b003417810 */ /* 0x000fe40007ffe0ff */
[----:B------:R-:W-:-:S02]  /*21d0*/  @!P3 IADD3.X R63, PT, PT, R64, R77, RZ, P0, !PT ;  /* 0x0000004d403fb210 */ /* 0x000fc400007fe4ff */
[----:B-1----:R-:W-:Y:S02]  /*21e0*/  @!P3 IADD3 R56, P0, PT, R61, R56, RZ ;  /* 0x000000383d38b210 */ /* 0x002fe40007f1e0ff */
[C---:B------:R-:W-:Y:S02]  /*21f0*/  LOP3.LUT P4, RZ, R22.reuse, 0x200000, RZ, 0xc0, !PT ;  /* 0x0020000016ff7812 */ /* 0x040fe4000788c0ff */
[C---:B------:R-:W-:Y:S02]  /*2200*/  LOP3.LUT P2, RZ, R22.reuse, 0x100000, RZ, 0xc0, !PT ;  /* 0x0010000016ff7812 */ /* 0x040fe4000784c0ff */
[----:B------:R-:W-:Y:S02]  /*2210*/  LOP3.LUT R22, R22, 0xfffffff7, RZ, 0xc0, !PT ;  /* 0xfffffff716167812 */ /* 0x000fe400078ec0ff */
[----:B------:R-:W-:Y:S02]  /*2220*/  @!P3 IADD3.X R57, PT, PT, R64, R57, RZ, P0, !PT ;  /* 0x000000394039b210 */ /* 0x000fe400007fe4ff */
[----:B------:R-:W-:-:S02]  /*2230*/  SHF.R.S32.HI R71, RZ, 0x1f, R65 ;  /* 0x0000001fff477819 */ /* 0x000fc40000011441 */
[----:B------:R-:W-:Y:S02]  /*2240*/  ISETP.GE.U32.AND P0, PT, R65, UR16, PT ;  /* 0x0000001041007c0c */ /* 0x000fe4000bf06070 */
[----:B------:R-:W-:Y:S02]  /*2250*/  @P3 LOP3.LUT R22, R22, 0x8, RZ, 0xfc, !PT ;  /* 0x0000000816163812 */ /* 0x000fe400078efcff */
[----:B------:R-:W-:-:S13]  /*2260*/  ISETP.GE.AND.EX P3, PT, R71, UR17, PT, P0 ;  /* 0x0000001147007c0c */ /* 0x000fda000bf66300 */
[----:B------:R-:W0:Y:S01]  /*2270*/  @!P3 LDC.64 R106, c[0x0][0x3f8] ;  /* 0x0000fe00ff6abb82 */ /* 0x000e220000000a00 */
[----:B------:R-:W-:Y:S01]  /*2280*/  HFMA2 R64, -RZ, RZ, 0, 0 ;  /* 0x00000000ff407431 */ /* 0x000fe200000001ff */
[----:B------:R-:W-:-:S05]  /*2290*/  MOV R61, RZ ;  /* 0x000000ff003d7202 */ /* 0x000fca0000000f00 */
[----:B------:R1:W3:Y:S04]  /*22a0*/  @!P1 LDG.E R64, desc[UR10][R54.64] ;  /* 0x0000000a36409981 */ /* 0x0002e8000c1e1900 */
[----:B------:R4:W3:Y:S01]  /*22b0*/  @!P4 LDG.E R61, desc[UR10][R66.64] ;  /* 0x0000000a423dc981 */ /* 0x0008e2000c1e1900 */
[----:B------:R-:W-:Y:S01]  /*22c0*/  HFMA2 R72, -RZ, RZ, 0, 0 ;  /* 0x00000000ff487431 */ /* 0x000fe200000001ff */
[----:B-1----:R-:W-:-:S05]  /*22d0*/  @!P3 MOV R55, R35 ;  /* 0x000000230037b202 */ /* 0x002fca0000000f00 */
[----:B------:R1:W3:Y:S01]  /*22e0*/  @!P2 LDG.E R72, desc[UR10][R46.64] ;  /* 0x0000000a2e48a981 */ /* 0x0002e2000c1e1900 */
[----:B0-----:R-:W-:-:S04]  /*22f0*/  @!P3 IMAD R54, R71, R106, RZ ;  /* 0x0000006a4736b224 */ /* 0x001fc800078e02ff */
[C---:B----4-:R-:W-:Y:S01]  /*2300*/  @!P3 IMAD R67, R65.reuse, R107, R54 ;  /* 0x0000006b4143b224 */ /* 0x050fe200078e0236 */
[----:B------:R-:W-:Y:S01]  /*2310*/  @!P3 MOV R54, R36 ;  /* 0x000000240036b202 */ /* 0x000fe20000000f00 */
[----:B-1----:R-:W0:Y:S04]  /*2320*/  @!P3 LDC.64 R46, c[0x0][0x398] ;  /* 0x0000e600ff2ebb82 */ /* 0x002e280000000a00 */
[----:B------:R-:W-:-:S04]  /*2330*/  @!P3 IMAD.WIDE.U32 R54, R65, R106, R54 ;  /* 0x0000006a4136b225 */ /* 0x000fc800078e0036 */
[----:B------:R-:W1:Y:S01]  /*2340*/  @!P3 LDC.64 R106, c[0x0][0x3a0] ;  /* 0x0000e800ff6abb82 */ /* 0x000e620000000a00 */
[----:B------:R-:W-:Y:S02]  /*2350*/  CS2R R76, SRZ ;  /* 0x00000000004c7805 */ /* 0x000fe4000001ff00 */
[----:B------:R-:W-:-:S04]  /*2360*/  @!P3 IADD3 R55, PT, PT, R55, R67, RZ ;  /* 0x000000433737b210 */ /* 0x000fc80007ffe0ff */
[----:B------:R4:W3:Y:S01]  /*2370*/  @!P4 LDG.E R77, desc[UR10][R42.64] ;  /* 0x0000000a2a4dc981 */ /* 0x0008e2000c1e1900 */
[----:B------:R-:W-:Y:S02]  /*2380*/  @!P3 SHF.L.U64.HI R60, R54, 0x1, R55 ;  /* 0x00000001363cb819 */ /* 0x000fe40000010237 */
[C---:B------:R-:W-:Y:S01]  /*2390*/  LOP3.LUT P5, RZ, R22.reuse, 0x80000, RZ, 0xc0, !PT ;  /* 0x0008000016ff7812 */ /* 0x040fe200078ac0ff */
[----:B------:R-:W-:Y:S01]  /*23a0*/  HFMA2 R71, -RZ, RZ, 0, 0 ;  /* 0x00000000ff477431 */ /* 0x000fe200000001ff */
[----:B------:R-:W-:Y:S01]  /*23b0*/  LOP3.LUT P1, RZ, R22, 0x40000, RZ, 0xc0, !PT ;  /* 0x0004000016ff7812 */ /* 0x000fe2000782c0ff */
[----:B------:R-:W3:Y:S01]  /*23c0*/  @!P6 LDG.E R76, desc[UR10][R74.64] ;  /* 0x0000000a4a4ce981 */ /* 0x000ee2000c1e1900 */
[----:B----4-:R-:W-:Y:S02]  /*23d0*/  @!P3 SHF.L.U32 R43, R54, 0x1, RZ ;  /* 0x00000001362bb819 */ /* 0x010fe400000006ff */
[----:B------:R-:W-:-:S07]  /*23e0*/  CS2R R66, SRZ ;  /* 0x0000000000427805 */ /* 0x000fce000001ff00 */
[----:B------:R4:W3:Y:S01]  /*23f0*/  @!P5 LDG.E R71, desc[UR10][R30.64] ;  /* 0x0000000a1e47d981 */ /* 0x0008e2000c1e1900 */
[----:B-1----:R-:W-:-:S03]  /*2400*/  @!P3 IADD3 R54, P0, PT, R43, R106, RZ ;  /* 0x0000006a2b36b210 */ /* 0x002fc60007f1e0ff */
[----:B------:R-:W3:Y:S01]  /*2410*/  @!P2 LDG.E R67, desc[UR10][R38.64] ;  /* 0x0000000a2643a981 */ /* 0x000ee2000c1e1900 */
[C---:B------:R-:W-:Y:S02]  /*2420*/  @!P3 IADD3.X R55, PT, PT, R60.reuse, R107, RZ, P0, !PT ;  /* 0x0000006b3c37b210 */ /* 0x040fe400007fe4ff */
[----:B0-----:R-:W-:Y:S01]  /*2430*/  @!P3 IADD3 R42, P0, PT, R43, R46, RZ ;  /* 0x0000002e2b2ab210 */ /* 0x001fe20007f1e0ff */
[----:B------:R-:W3:Y:S03]  /*2440*/  @!P5 LDG.E R66, desc[UR10][R20.64] ;  /* 0x0000000a1442d981 */ /* 0x000ee6000c1e1900 */
[----:B------:R-:W-:Y:S02]  /*2450*/  @!P3 IADD3.X R43, PT, PT, R60, R47, RZ, P0, !PT ;  /* 0x0000002f3c2bb210 */ /* 0x000fe400007fe4ff */
[----:B------:R-:W-:-:S04]  /*2460*/  IADD3 R47, PT, PT, R3, 0xb8, RZ ;  /* 0x000000b8032f7810 */ /* 0x000fc80007ffe0ff */
[----:B------:R-:W-:Y:S02]  /*2470*/  SHF.R.S32.HI R81, RZ, 0x1f, R47 ;  /* 0x0000001fff517819 */ /* 0x000fe4000001142f */
[----:B------:R-:W-:-:S04]  /*2480*/  ISETP.GE.U32.AND P0, PT, R47, UR16, PT ;  /* 0x000000102f007c0c */ /* 0x000fc8000bf06070 */
[----:B------:R-:W-:-:S13]  /*2490*/  ISETP.GE.AND.EX P4, PT, R81, UR17, PT, P0 ;  /* 0x0000001151007c0c */ /* 0x000fda000bf86300 */
[----:B------:R-:W0:Y:S01]  /*24a0*/  @!P4 LDC.64 R106, c[0x0][0x3f8] ;  /* 0x0000fe00ff6acb82 */ /* 0x000e220000000a00 */
[----:B----4-:R-:W-:Y:S02]  /*24b0*/  @!P4 MOV R30, R36 ;  /* 0x00000024001ec202 */ /* 0x010fe40000000f00 */
[----:B------:R-:W-:Y:S02]  /*24c0*/  @!P4 MOV R31, R35 ;  /* 0x00000023001fc202 */ /* 0x000fe40000000f00 */
[----:B------:R-:W-:-:S06]  /*24d0*/  MOV R65, RZ ;  /* 0x000000ff00417202 */ /* 0x000fcc0000000f00 */
[----:B------:R1:W4:Y:S02]  /*24e0*/  @!P1 LDG.E R65, desc[UR10][R6.64] ;  /* 0x0000000a06419981 */ /* 0x000324000c1e1900 */
[----:B-1----:R-:W1:Y:S01]  /*24f0*/  @!P4 LDC.64 R6, c[0x0][0x398] ;  /* 0x0000e600ff06cb82 */ /* 0x002e620000000a00 */
[-C--:B0-----:R-:W-:Y:S02]  /*2500*/  @!P4 IMAD R38, R81, R106.reuse, RZ ;  /* 0x0000006a5126c224 */ /* 0x081fe400078e02ff */
[----:B------:R-:W-:-:S04]  /*2510*/  @!P4 IMAD.WIDE.U32 R30, R47, R106, R30 ;  /* 0x0000006a2f1ec225 */ /* 0x000fc800078e001e */
[----:B------:R-:W-:Y:S02]  /*2520*/  @!P4 IMAD R39, R47, R107, R38 ;  /* 0x0000006b2f27c224 */ /* 0x000fe400078e0226 */
[----:B------:R-:W0:Y:S03]  /*2530*/  @!P4 LDC.64 R46, c[0x0][0x3a0] ;  /* 0x0000e800ff2ecb82 */ /* 0x000e260000000a00 */
[----:B------:R-:W-:-:S04]  /*2540*/  @!P4 IADD3 R31, PT, PT, R31, R39, RZ ;  /* 0x000000271f1fc210 */ /* 0x000fc80007ffe0ff */
[C---:B------:R-:W-:Y:S02]  /*2550*/  @!P4 SHF.L.U64.HI R38, R30.reuse, 0x1, R31 ;  /* 0x000000011e26c819 */ /* 0x040fe4000001021f */
[----:B------:R-:W-:Y:S01]  /*2560*/  @!P4 SHF.L.U32 R31, R30, 0x1, RZ ;  /* 0x000000011e1fc819 */ /* 0x000fe200000006ff */
[----:B------:R-:W-:Y:S01]  /*2570*/  HFMA2 R60, -RZ, RZ, 0, 0 ;  /* 0x00000000ff3c7431 */ /* 0x000fe200000001ff */
[----:B------:R-:W-:-:S05]  /*2580*/  IADD3 R21, PT, PT, R3, 0xc0, RZ ;  /* 0x000000c003157810 */ /* 0x000fca0007ffe0ff */
[----:B------:R5:W4:Y:S01]  /*2590*/  @!P1 LDG.E R60, desc[UR10][R14.64] ;  /* 0x0000000a0e3c9981 */ /* 0x000b22000c1e1900 */
[----:B0-----:R-:W-:-:S04]  /*25a0*/  @!P4 IADD3 R46, P0, PT, R31, R46, RZ ;  /* 0x0000002e1f2ec210 */ /* 0x001fc80007f1e0ff */
[C---:B------:R-:W-:Y:S02]  /*25b0*/  @!P4 IADD3.X R47, PT, PT, R38.reuse, R47, RZ, P0, !PT ;  /* 0x0000002f262fc210 */ /* 0x040fe400007fe4ff */
[----:B-1----:R-:W-:Y:S02]  /*25c0*/  @!P4 IADD3 R6, P0, PT, R31, R6, RZ ;  /* 0x000000061f06c210 */ /* 0x002fe40007f1e0ff */
[----:B------:R-:W-:Y:S02]  /*25d0*/  SHF.R.S32.HI R31, RZ, 0x1f, R21 ;  /* 0x0000001fff1f7819 */ /* 0x000fe40000011415 */
[----:B------:R-:W-:Y:S02]  /*25e0*/  @!P4 IADD3.X R7, PT, PT, R38, R7, RZ, P0, !PT ;  /* 0x000000072607c210 */ /* 0x000fe400007fe4ff */
[----:B------:R-:W-:-:S04]  /*25f0*/  ISETP.GE.U32.AND P0, PT, R21, UR16, PT ;  /* 0x0000001015007c0c */ /* 0x000fc8000bf06070 */
[----:B------:R-:W-:Y:S02]  /*2600*/  ISETP.GE.AND.EX P1, PT, R31, UR17, PT, P0 ;  /* 0x000000111f007c0c */ /* 0x000fe4000bf26300 */
[----:B------:R-:W-:-:S04]  /*2610*/  LOP3.LUT R22, R22, 0xfffffffb, RZ, 0xc0, !PT ;  /* 0xfffffffb16167812 */ /* 0x000fc800078ec0ff */
[----:B------:R-:W-:-:S07]  /*2620*/  @P3 LOP3.LUT R22, R22, 0x4, RZ, 0xfc, !PT ;  /* 0x0000000416163812 */ /* 0x000fce00078efcff */
[----:B------:R-:W0:Y:S01]  /*2630*/  @!P1 LDC.64 R106, c[0x0][0x3f8] ;  /* 0x0000fe00ff6a9b82 */ /* 0x000e220000000a00 */
[----:B------:R-:W-:Y:S02]  /*2640*/  LOP3.LUT P3, RZ, R22, 0x20000, RZ, 0xc0, !PT ;  /* 0x0002000016ff7812 */ /* 0x000fe4000786c0ff */
[----:B------:R-:W-:Y:S02]  /*2650*/  ISETP.NE.AND P5, PT, R49, RZ, PT ;  /* 0x000000ff3100720c */ /* 0x000fe40003fa5270 */
[----:B------:R-:W-:Y:S02]  /*2660*/  MOV R49, RZ ;  /* 0x000000ff00317202 */ /* 0x000fe40000000f00 */
[----:B-----5:R-:W-:Y:S01]  /*2670*/  @!P1 MOV R15, R35 ;  /* 0x00000023000f9202 */ /* 0x020fe20000000f00 */
[----:B------:R-:W1:Y:S06]  /*2680*/  @!P1 LDC.64 R112, c[0x0][0x398] ;  /* 0x0000e600ff709b82 */ /* 0x000e6c0000000a00 */
[----:B------:R5:W4:Y:S01]  /*2690*/  @!P3 LDG.E R49, desc[UR10][R10.64] ;  /* 0x0000000a0a31b981 */ /* 0x000b22000c1e1900 */
[----:B0-----:R-:W-:Y:S01]  /*26a0*/  @!P1 IMAD R14, R31, R106, RZ ;  /* 0x0000006a1f0e9224 */ /* 0x001fe200078e02ff */
[----:B-----5:R-:W0:Y:S03]  /*26b0*/  @!P1 LDC.64 R10, c[0x0][0x3a0] ;  /* 0x0000e800ff0a9b82 */ /* 0x020e260000000a00 */
[----:B------:R-:W-:Y:S01]  /*26c0*/  @!P1 IMAD R31, R21, R107, R14 ;  /* 0x0000006b151f9224 */ /* 0x000fe200078e020e */
[----:B------:R-:W-:-:S05]  /*26d0*/  @!P1 MOV R14, R36 ;  /* 0x00000024000e9202 */ /* 0x000fca0000000f00 */
[----:B------:R-:W-:Y:S01]  /*26e0*/  @!P1 IMAD.WIDE.U32 R14, R21, R106, R14 ;  /* 0x0000006a150e9225 */ /* 0x000fe200078e000e */
[----:B------:R-:W-:-:S04]  /*26f0*/  CS2R R38, SRZ ;  /* 0x0000000000267805 */ /* 0x000fc8000001ff00 */
[----:B------:R-:W-:Y:S02]  /*2700*/  @!P1 IADD3 R15, PT, PT, R15, R31, RZ ;  /* 0x0000001f0f0f9210 */ /* 0x000fe40007ffe0ff */
[----:B------:R0:W5:Y:S02]  /*2710*/  @!P3 LDG.E R39, desc[UR10][R8.64] ;  /* 0x0000000a0827b981 */ /* 0x000164000c1e1900 */
[C---:B------:R-:W-:Y:S02]  /*2720*/  @!P1 SHF.L.U64.HI R20, R14.reuse, 0x1, R15 ;  /* 0x000000010e149819 */ /* 0x040fe4000001020f */
[----:B------:R-:W-:-:S04]  /*2730*/  @!P1 SHF.L.U32 R15, R14, 0x1, RZ ;  /* 0x000000010e0f9819 */ /* 0x000fc800000006ff */
[----:B0-----:R-:W-:-:S04]  /*2740*/  @!P1 IADD3 R8, P0, PT, R15, R10, RZ ;  /* 0x0000000a0f089210 */ /* 0x001fc80007f1e0ff */
[C---:B------:R-:W-:Y:S02]  /*2750*/  @!P1 IADD3.X R9, PT, PT, R20.reuse, R11, RZ, P0, !PT ;  /* 0x0000000b14099210 */ /* 0x040fe400007fe4ff */
[----:B-1----:R-:W-:Y:S02]  /*2760*/  @!P1 IADD3 R112, P0, PT, R15, R112, RZ ;  /* 0x000000700f709210 */ /* 0x002fe40007f1e0ff */
[----:B------:R-:W-:Y:S02]  /*2770*/  IADD3 R11, PT, PT, R3, 0xc8, RZ ;  /* 0x000000c8030b7810 */ /* 0x000fe40007ffe0ff */
[----:B------:R-:W-:Y:S02]  /*2780*/  @!P1 IADD3.X R113, PT, PT, R20, R113, RZ, P0, !PT ;  /* 0x0000007114719210 */ /* 0x000fe400007fe4ff */
[----:B------:R-:W-:Y:S02]  /*2790*/  SHF.R.S32.HI R15, RZ, 0x1f, R11 ;  /* 0x0000001fff0f7819 */ /* 0x000fe4000001140b */
[----:B------:R-:W-:-:S02]  /*27a0*/  ISETP.GE.U32.AND P0, PT, R11, UR16, PT ;  /* 0x000000100b007c0c */ /* 0x000fc4000bf06070 */
[C---:B------:R-:W-:Y:S02]  /*27b0*/  LOP3.LUT P2, RZ, R22.reuse, 0x10000, RZ, 0xc0, !PT ;  /* 0x0001000016ff7812 */ /* 0x040fe4000784c0ff */
[----:B------:R-:W-:Y:S02]  /*27c0*/  LOP3.LUT R22, R22, 0xfffffffd, RZ, 0xc0, !PT ;  /* 0xfffffffd16167812 */ /* 0x000fe400078ec0ff */
[----:B------:R-:W-:Y:S02]  /*27d0*/  ISETP.GE.AND.EX P0, PT, R15, UR17, PT, P0 ;  /* 0x000000110f007c0c */ /* 0x000fe4000bf06300 */
[----:B------:R-:W-:-:S04]  /*27e0*/  @P4 LOP3.LUT R22, R22, 0x2, RZ, 0xfc, !PT ;  /* 0x0000000216164812 */ /* 0x000fc800078efcff */
[C---:B------:R-:W-:Y:S02]  /*27f0*/  LOP3.LUT P4, RZ, R22.reuse, 0x4000, RZ, 0xc0, !PT ;  /* 0x0000400016ff7812 */ /* 0x040fe4000788c0ff */
[----:B------:R-:W-:Y:S01]  /*2800*/  LOP3.LUT R22, R22, 0xfffffffe, RZ, 0xc0, !PT ;  /* 0xfffffffe16167812 */ /* 0x000fe200078ec0ff */
[----:B------:R-:W-:-:S03]  /*2810*/  HFMA2 R30, -RZ, RZ, 0, 0 ;  /* 0x00000000ff1e7431 */ /* 0x000fc600000001ff */
[----:B------:R-:W-:Y:S01]  /*2820*/  @P1 LOP3.LUT R22, R22, 0x1, RZ, 0xfc, !PT ;  /* 0x0000000116161812 */ /* 0x000fe200078efcff */
[----:B------:R-:W0:Y:S01]  /*2830*/  @!P0 LDC.64 R106, c[0x0][0x3f8] ;  /* 0x0000fe00ff6a8b82 */ /* 0x000e220000000a00 */
[----:B------:R-:W-:Y:S01]  /*2840*/  ISETP.NE.AND P1, PT, R23, RZ, PT ;  /* 0x000000ff1700720c */ /* 0x000fe20003f25270 */
[----:B------:R1:W5:Y:S01]  /*2850*/  @!P2 LDG.E R30, desc[UR10][R4.64] ;  /* 0x0000000a041ea981 */ /* 0x000362000c1e1900 */
[----:B------:R-:W-:-:S05]  /*2860*/  HFMA2 R20, -RZ, RZ, 0, 0 ;  /* 0x00000000ff147431 */ /* 0x000fca00000001ff */
[----:B------:R-:W2:Y:S01]  /*2870*/  @!P0 LDC.64 R110, c[0x0][0x398] ;  /* 0x0000e600ff6e8b82 */ /* 0x000ea20000000a00 */
[----:B------:R-:W5:Y:S01]  /*2880*/  @!P2 LDG.E R20, desc[UR10][R104.64] ;  /* 0x0000000a6814a981 */ /* 0x000f62000c1e1900 */
[----:B-1----:R-:W-:-:S06]  /*2890*/  MOV R5, RZ ;  /* 0x000000ff00057202 */ /* 0x002fcc0000000f00 */
[----:B------:R1:W5:Y:S01]  /*28a0*/  @!P1 LDG.E R5, desc[UR10][R58.64] ;  /* 0x0000000a3a059981 */ /* 0x000362000c1e1900 */
[----:B------:R-:W-:Y:S01]  /*28b0*/  ISETP.NE.AND P2, PT, R2, RZ, PT ;  /* 0x000000ff0200720c */ /* 0x000fe20003f45270 */
[----:B-1----:R-:W1:Y:S01]  /*28c0*/  @!P0 LDC.64 R58, c[0x0][0x3a0] ;  /* 0x0000e800ff3a8b82 */ /* 0x002e620000000a00 */
[----:B------:R-:W-:Y:S01]  /*28d0*/  @!P0 MOV R104, R36 ;  /* 0x0000002400688202 */ /* 0x000fe20000000f00 */
[----:B0-----:R-:W-:Y:S01]  /*28e0*/  @!P0 IMAD R2, R15, R106, RZ ;  /* 0x0000006a0f028224 */ /* 0x001fe200078e02ff */
[----:B------:R-:W-:-:S03]  /*28f0*/  @!P0 MOV R105, R35 ;  /* 0x0000002300698202 */ /* 0x000fc60000000f00 */
[C---:B------:R-:W-:Y:S02]  /*2900*/  @!P0 IMAD R15, R11.reuse, R107, R2 ;  /* 0x0000006b0b0f8224 */ /* 0x040fe400078e0202 */
[----:B------:R-:W-:-:S04]  /*2910*/  @!P0 IMAD.WIDE.U32 R104, R11, R106, R104 ;  /* 0x0000006a0b688225 */ /* 0x000fc800078e0068 */
[----:B------:R-:W-:Y:S01]  /*2920*/  HFMA2 R14, -RZ, RZ, 0, 0 ;  /* 0x00000000ff0e7431 */ /* 0x000fe200000001ff */
[----:B------:R-:W-:Y:S02]  /*2930*/  @!P0 IADD3 R11, PT, PT, R105, R15, RZ ;  /* 0x0000000f690b8210 */ /* 0x000fe40007ffe0ff */
[----:B------:R-:W-:-:S03]  /*2940*/  @!P0 SHF.L.U32 R105, R104, 0x1, RZ ;  /* 0x0000000168698819 */ /* 0x000fc600000006ff */
[----:B------:R-:W5:Y:S01]  /*2950*/  @!P1 LDG.E R14, desc[UR10][R16.64] ;  /* 0x0000000a100e9981 */ /* 0x000f62000c1e1900 */
[----:B------:R-:W-:Y:S02]  /*2960*/  @!P0 SHF.L.U64.HI R2, R104, 0x1, R11 ;  /* 0x0000000168028819 */ /* 0x000fe4000001020b */
[----:B-1----:R-:W-:Y:S02]  /*2970*/  @!P0 IADD3 R58, P1, PT, R105, R58, RZ ;  /* 0x0000003a693a8210 */ /* 0x002fe40007f3e0ff */
[----:B------:R-:W-:Y:S02]  /*2980*/  IADD3 R21, PT, PT, R3, 0xd0, RZ ;  /* 0x000000d003157810 */ /* 0x000fe40007ffe0ff */
[----:B------:R-:W-:Y:S02]  /*2990*/  @!P0 IADD3.X R59, PT, PT, R2, R59, RZ, P1, !PT ;  /* 0x0000003b023b8210 */ /* 0x000fe40000ffe4ff */
[----:B--2---:R-:W-:Y:S02]  /*29a0*/  @!P0 IADD3 R110, P1, PT, R105, R110, RZ ;  /* 0x0000006e696e8210 */ /* 0x004fe40007f3e0ff */
[----:B------:R-:W-:-:S02]  /*29b0*/  SHF.R.S32.HI R23, RZ, 0x1f, R21 ;  /* 0x0000001fff177819 */ /* 0x000fc40000011415 */
[----:B------:R-:W-:Y:S02]  /*29c0*/  @!P0 IADD3.X R111, PT, PT, R2, R111, RZ, P1, !PT ;  /* 0x0000006f026f8210 */ /* 0x000fe40000ffe4ff */
[----:B------:R-:W-:-:S04]  /*29d0*/  ISETP.GE.U32.AND P1, PT, R21, UR16, PT ;  /* 0x0000001015007c0c */ /* 0x000fc8000bf26070 */
[----:B------:R-:W-:Y:S01]  /*29e0*/  ISETP.GE.AND.EX P1, PT, R23, UR17, PT, P1 ;  /* 0x0000001117007c0c */ /* 0x000fe2000bf26310 */
[----:B------:R-:W-:-:S06]  /*29f0*/  HFMA2 R11, -RZ, RZ, 0, 0 ;  /* 0x00000000ff0b7431 */ /* 0x000fcc00000001ff */
[----:B------:R0:W2:Y:S01]  /*2a00*/  @!P4 LDG.E R11, desc[UR10][R102.64] ;  /* 0x0000000a660bc981 */ /* 0x0000a2000c1e1900 */
[----:B------:R-:W-:Y:S02]  /*2a10*/  MOV R10, RZ ;  /* 0x000000ff000a7202 */ /* 0x000fe40000000f00 */
[----:B------:R-:W-:-:S03]  /*2a20*/  ISETP.NE.AND P3, PT, R73, RZ, PT ;  /* 0x000000ff4900720c */ /* 0x000fc60003f65270 */
[----:B------:R-:W1:Y:S01]  /*2a30*/  @!P1 LDC.64 R108, c[0x0][0x3a0] ;  /* 0x0000e800ff6c9b82 */ /* 0x000e620000000a00 */
[----:B------:R3:W2:Y:S07]  /*2a40*/  @!P4 LDG.E R10, desc[UR10][R12.64] ;  /* 0x0000000a0c0ac981 */ /* 0x0006ae000c1e1900 */
[----:B0-----:R-:W0:Y:S01]  /*2a50*/  @!P1 LDC.64 R102, c[0x0][0x3f8] ;  /* 0x0000fe00ff669b82 */ /* 0x001e220000000a00 */
[----:B---3--:R-:W-:Y:S02]  /*2a60*/  MOV R13, RZ ;  /* 0x000000ff000d7202 */ /* 0x008fe40000000f00 */
[----:B------:R-:W-:-:S04]  /*2a70*/  MOV R17, RZ ;  /* 0x000000ff00117202 */ /* 0x000fc80000000f00 */
[----:B------:R3:W2:Y:S01]  /*2a80*/  @!P2 LDG.E R13, desc[UR10][R40.64] ;  /* 0x0000000a280da981 */ /* 0x0006a2000c1e1900 */
[----:B------:R-:W-:-:S03]  /*2a90*/  ISETP.NE.AND P4, PT, R0, RZ, PT ;  /* 0x000000ff0000720c */ /* 0x000fc60003f85270 */
[----:B------:R3:W2:Y:S02]  /*2aa0*/  @!P3 LDG.E R17, desc[UR10][R18.64] ;  /* 0x0000000a1211b981 */ /* 0x0006a4000c1e1900 */
[----:B---3--:R-:W3:Y:S01]  /*2ab0*/  @!P1 LDC.64 R40, c[0x0][0x398] ;  /* 0x0000e600ff289b82 */ /* 0x008ee20000000a00 */
        /* <DEDUP_REMOVED lines=8> */
[----:B------:R-:W2:Y:S01]  /*2b40*/  @!P2 LDG.E R15, desc[UR10][R24.64] ;  /* 0x0000000a180fa981 */ /* 0x000ea2000c1e1900 */
[----:B------:R-:W-:Y:S02]  /*2b50*/  @!P1 SHF.L.U64.HI R0, R102, 0x1, R21 ;  /* 0x0000000166009819 */ /* 0x000fe40000010215 */
[----:B-1----:R-:W-:Y:S02]  /*2b60*/  @!P1 IADD3 R108, P2, PT, R103, R108, RZ ;  /* 0x0000006c676c9210 */ /* 0x002fe40007f5e0ff */
[----:B------:R-:W-:Y:S02]  /*2b70*/  IADD3 R31, PT, PT, R3, 0xd8, RZ ;  /* 0x000000d8031f7810 */ /* 0x000fe40007ffe0ff */
[----:B------:R-:W-:Y:S02]  /*2b80*/  @!P1 IADD3.X R109, PT, PT, R0, R109, RZ, P2, !PT ;  /* 0x0000006d006d9210 */ /* 0x000fe400017fe4ff */
[----:B---3--:R-:W-:Y:S02]  /*2b90*/  @!P1 IADD3 R40, P2, PT, R103, R40, RZ ;  /* 0x0000002867289210 */ /* 0x008fe40007f5e0ff */
[----:B------:R-:W-:-:S02]  /*2ba0*/  SHF.R.S32.HI R73, RZ, 0x1f, R31 ;  /* 0x0000001fff497819 */ /* 0x000fc4000001141f */
        /* <DEDUP_REMOVED lines=9> */
[----:B------:R-:W-:-:S07]  /*2c40*/  LOP3.LUT P0, RZ, R22, 0x800, RZ, 0xc0, !PT ;  /* 0x0000080016ff7812 */ /* 0x000fce000780c0ff */
[----:B------:R-:W4:Y:S06]  /*2c50*/  @!P2 LDC.64 R104, c[0x0][0x398] ;  /* 0x0000e600ff68ab82 */ /* 0x000f2c0000000a00 */
[----:B------:R1:W3:Y:S02]  /*2c60*/  @!P0 LDG.E R21, desc[UR10][R98.64] ;  /* 0x0000000a62158981 */ /* 0x0002e4000c1e1900 */
[----:B-1----:R-:W-:Y:S01]  /*2c70*/  @!P2 MOV R98, R36 ;  /* 0x000000240062a202 */ /* 0x002fe20000000f00 */
[----:B0-----:R-:W-:Y:S01]  /*2c80*/  @!P2 IMAD R0, R73, R26, RZ ;  /* 0x0000001a4900a224 */ /* 0x001fe200078e02ff */
[----:B------:R-:W-:-:S03]  /*2c90*/  @!P2 MOV R99, R35 ;  /* 0x000000230063a202 */ /* 0x000fc60000000f00 */
[C---:B------:R-:W-:Y:S02]  /*2ca0*/  @!P2 IMAD R27, R31.reuse, R27, R0 ;  /* 0x0000001b1f1ba224 */ /* 0x040fe400078e0200 */
[----:B------:R-:W-:-:S05]  /*2cb0*/  @!P2 IMAD.WIDE.U32 R98, R31, R26, R98 ;  /* 0x0000001a1f62a225 */ /* 0x000fca00078e0062 */
[----:B------:R-:W-:Y:S02]  /*2cc0*/  @!P2 IADD3 R27, PT, PT, R99, R27, RZ ;  /* 0x0000001b631ba210 */ /* 0x000fe40007ffe0ff */
[C---:B------:R-:W-:Y:S02]  /*2cd0*/  @!P2 SHF.L.U32 R99, R98.reuse, 0x1, RZ ;  /* 0x000000016263a819 */ /* 0x040fe400000006ff */
[----:B------:R-:W-:Y:S02]  /*2ce0*/  @!P2 SHF.L.U64.HI R0, R98, 0x1, R27 ;  /* 0x000000016200a819 */ /* 0x000fe4000001021b */
[----:B------:R-:W-:Y:S01]  /*2cf0*/  @!P2 IADD3 R106, P3, PT, R99, R106, RZ ;  /* 0x0000006a636aa210 */ /* 0x000fe20007f7e0ff */
[----:B------:R-:W-:Y:S01]  /*2d00*/  HFMA2 R23, -RZ, RZ, 0, 0 ;  /* 0x00000000ff177431 */ /* 0x000fe200000001ff */
[----:B------:R-:W-:Y:S02]  /*2d10*/  IADD3 R31, PT, PT, R3, 0xe0, RZ ;  /* 0x000000e0031f7810 */ /* 0x000fe40007ffe0ff */
[----:B------:R-:W-:-:S02]  /*2d20*/  @!P2 IADD3.X R107, PT, PT, R0, R107, RZ, P3, !PT ;  /* 0x0000006b006ba210 */ /* 0x000fc40001ffe4ff */
[----:B----4-:R-:W-:Y:S01]  /*2d30*/  @!P2 IADD3 R104, P3, PT, R99, R104, RZ ;  /* 0x000000686368a210 */ /* 0x010fe20007f7e0ff */
[----:B------:R0:W4:Y:S03]  /*2d40*/  @!P0 LDG.E R23, desc[UR10][R32.64] ;  /* 0x0000000a20178981 */ /* 0x000126000c1e1900 */
[----:B------:R-:W-:Y:S02]  /*2d50*/  @!P2 IADD3.X R105, PT, PT, R0, R105, RZ, P3, !PT ;  /* 0x000000690069a210 */ /* 0x000fe40001ffe4ff */
[----:B------:R-:W-:Y:S02]  /*2d60*/  ISETP.GE.U32.AND P3, PT, R31, UR16, PT ;  /* 0x000000101f007c0c */ /* 0x000fe4000bf66070 */
[----:B------:R-:W-:Y:S02]  /*2d70*/  P2R R18, PR, RZ, 0x4 ;  /* 0x00000004ff127803 */ /* 0x000fe40000000000 */
[----:B0-----:R-:W-:-:S02]  /*2d80*/  SHF.R.S32.HI R33, RZ, 0x1f, R31 ;  /* 0x0000001fff217819 */ /* 0x001fc4000001141f */
[----:B------:R-:W-:Y:S02]  /*2d90*/  LOP3.LUT P2, RZ, R22, 0x100, RZ, 0xc0, !PT ;  /* 0x0000010016ff7812 */ /* 0x000fe4000784c0ff */
[----:B------:R-:W-:Y:S02]  /*2da0*/  ISETP.GE.AND.EX P3, PT, R33, UR17, PT, P3 ;  /* 0x0000001121007c0c */ /* 0x000fe4000bf66330 */
[----:B------:R-:W-:Y:S02]  /*2db0*/  MOV R2, RZ ;  /* 0x000000ff00027202 */ /* 0x000fe40000000f00 */
[----:B------:R-:W-:-:S07]  /*2dc0*/  P2R R16, PR, RZ, 0x2 ;  /* 0x00000002ff107803 */ /* 0x000fce0000000000 */
[----:B------:R0:W3:Y:S01]  /*2dd0*/  @!P2 LDG.E R2, desc[UR10][R44.64] ;  /* 0x0000000a2c02a981 */ /* 0x0000e2000c1e1900 */
[----:B------:R-:W-:Y:S01]  /*2de0*/  LOP3.LUT P1, RZ, R22, 0x400, RZ, 0xc0, !PT ;  /* 0x0000040016ff7812 */ /* 0x000fe2000782c0ff */
[----:B------:R-:W1:Y:S01]  /*2df0*/  @!P3 LDC.64 R102, c[0x0][0x3a0] ;  /* 0x0000e800ff66bb82 */ /* 0x000e620000000a00 */
[----:B------:R-:W-:Y:S01]  /*2e00*/  MOV R25, RZ ;  /* 0x000000ff00197202 */ /* 0x000fe20000000f00 */
[----:B------:R-:W-:Y:S01]  /*2e10*/  HFMA2 R0, -RZ, RZ, 0, 0 ;  /* 0x00000000ff007431 */ /* 0x000fe200000001ff */
[----:B------:R-:W-:Y:S01]  /*2e20*/  CS2R R74, SRZ ;  /* 0x00000000004a7805 */ /* 0x000fe2000001ff00 */
[----:B------:R-:W-:Y:S01]  /*2e30*/  HFMA2 R27, -RZ, RZ, 0, 0 ;  /* 0x00000000ff1b7431 */ /* 0x000fe200000001ff */
[----:B------:R-:W3:Y:S03]  /*2e40*/  @!P2 LDG.E R38, desc[UR10][R92.64] ;  /* 0x0000000a5c26a981 */ /* 0x000ee6000c1e1900 */
[----:B0-----:R-:W0:Y:S01]  /*2e50*/  @!P3 LDC.64 R44, c[0x0][0x3f8] ;  /* 0x0000fe00ff2cbb82 */ /* 0x001e220000000a00 */
[----:B------:R1:W3:Y:S04]  /*2e60*/  @!P4 LDG.E R0, desc[UR10][R94.64] ;  /* 0x0000000a5e00c981 */ /* 0x0002e8000c1e1900 */
[----:B------:R1:W3:Y:S04]  /*2e70*/  @!P1 LDG.E R25, desc[UR10][R100.64] ;  /* 0x0000000a64199981 */ /* 0x0002e8000c1e1900 */
[----:B------:R0:W3:Y:S01]  /*2e80*/  @!P1 LDG.E R27, desc[UR10][R28.64] ;  /* 0x0000000a1c1b9981 */ /* 0x0000e2000c1e1900 */
[----:B-1----:R-:W-:Y:S01]  /*2e90*/  @!P3 MOV R94, R36 ;  /* 0x00000024005eb202 */ /* 0x002fe20000000f00 */
[----:B------:R-:W1:Y:S01]  /*2ea0*/  @!P3 LDC.64 R100, c[0x0][0x398] ;  /* 0x0000e600ff64bb82 */ /* 0x000e620000000a00 */
[----:B------:R-:W-:Y:S01]  /*2eb0*/  @!P3 MOV R95, R35 ;  /* 0x00000023005fb202 */ /* 0x000fe20000000f00 */
[----:B0-----:R-:W-:-:S02]  /*2ec0*/  @!P3 IMAD R4, R33, R44, RZ ;  /* 0x0000002c2104b224 */ /* 0x001fc400078e02ff */
[----:B------:R-:W-:Y:S01]  /*2ed0*/  @!P3 IMAD.WIDE.U32 R94, R31, R44, R94 ;  /* 0x0000002c1f5eb225 */ /* 0x000fe200078e005e */
[----:B------:R-:W-:-:S03]  /*2ee0*/  MOV R29, RZ ;  /* 0x000000ff001d7202 */ /* 0x000fc60000000f00 */
[----:B------:R-:W-:-:S03]  /*2ef0*/  @!P3 IMAD R33, R31, R45, R4 ;  /* 0x0000002d1f21b224 */ /* 0x000fc600078e0204 */
[----:B------:R-:W3:Y:S02]  /*2f00*/  @!P4 LDG.E R29, desc[UR10][R96.64] ;  /* 0x0000000a601dc981 */ /* 0x000ee4000c1e1900 */
[----:B------:R-:W-:Y:S02]  /*2f10*/  @!P3 IADD3 R31, PT, PT, R95, R33, RZ ;  /* 0x000000215f1fb210 */ /* 0x000fe40007ffe0ff */
[C---:B------:R-:W-:Y:S02]  /*2f20*/  @!P3 SHF.L.U32 R95, R94.reuse, 0x1, RZ ;  /* 0x000000015e5fb819 */ /* 0x040fe400000006ff */
[----:B------:R-:W-:Y:S02]  /*2f30*/  @!P3 SHF.L.U64.HI R4, R94, 0x1, R31 ;  /* 0x000000015e04b819 */ /* 0x000fe4000001021f */
[----:B------:R-:W-:Y:S02]  /*2f40*/  @!P3 IADD3 R102, P4, PT, R95, R102, RZ ;  /* 0x000000665f66b210 */ /* 0x000fe40007f9e0ff */
[----:B------:R-:W-:-:S02]  /*2f50*/  IADD3 R31, PT, PT, R3, 0xe8, RZ ;  /* 0x000000e8031f7810 */ /* 0x000fc40007ffe0ff */
[C---:B------:R-:W-:Y:S02]  /*2f60*/  @!P3 IADD3.X R103, PT, PT, R4.reuse, R103, RZ, P4, !PT ;  /* 0x000000670467b210 */ /* 0x040fe400027fe4ff */
[----:B-1----:R-:W-:Y:S02]  /*2f70*/  @!P3 IADD3 R100, P4, PT, R95, R100, RZ ;  /* 0x000000645f64b210 */ /* 0x002fe40007f9e0ff */
[----:B------:R-:W-:Y:S02]  /*2f80*/  SHF.R.S32.HI R45, RZ, 0x1f, R31 ;  /* 0x0000001fff2d7819 */ /* 0x000fe4000001141f */
[----:B------:R-:W-:Y:S02]  /*2f90*/  @!P3 IADD3.X R101, PT, PT, R4, R101, RZ, P4, !PT ;  /* 0x000000650465b210 */ /* 0x000fe400027fe4ff */
[----:B------:R-:W-:-:S04]  /*2fa0*/  ISETP.GE.U32.AND P4, PT, R31, UR16, PT ;  /* 0x000000101f007c0c */ /* 0x000fc8000bf86070 */
[----:B------:R-:W-:Y:S01]  /*2fb0*/  ISETP.GE.AND.EX P4, PT, R45, UR17, PT, P4 ;  /* 0x000000112d007c0c */ /* 0x000fe2000bf86340 */
[----:B------:R-:W-:-:S06]  /*2fc0*/  HFMA2 R81, -RZ, RZ, 0, 0 ;  /* 0x00000000ff517431 */ /* 0x000fcc00000001ff */
[----:B------:R0:W3:Y:S01]  /*2fd0*/  @!P6 LDG.E R81, desc[UR10][R50.64] ;  /* 0x0000000a3251e981 */ /* 0x0000e2000c1e1900 */
[----:B------:R-:W-:-:S05]  /*2fe0*/  MOV R4, RZ ;  /* 0x000000ff00047202 */ /* 0x000fca0000000f00 */
[----:B------:R-:W1:Y:S01]  /*2ff0*/  @!P4 LDC.64 R98, c[0x0][0x398] ;  /* 0x0000e600ff62cb82 */ /* 0x000e620000000a00 */
[----:B------:R5:W3:Y:S07]  /*3000*/  @!P5 LDG.E R4, desc[UR10][R52.64] ;  /* 0x0000000a3404d981 */ /* 0x000aee000c1e1900 */
[----:B0-----:R-:W0:Y:S01]  /*3010*/  @!P4 LDC.64 R50, c[0x0][0x3f8] ;  /* 0x0000fe00ff32cb82 */ /* 0x001e220000000a00 */
[----:B-----5:R-:W-:Y:S02]  /*3020*/  @!P4 MOV R52, R36 ;  /* 0x000000240034c202 */ /* 0x020fe40000000f00 */
[----:B------:R-:W-:Y:S01]  /*3030*/  @!P4 MOV R53, R35 ;  /* 0x000000230035c202 */ /* 0x000fe20000000f00 */
[----:B0-----:R-:W-:-:S04]  /*3040*/  @!P4 IMAD R26, R45, R50, RZ ;  /* 0x000000322d1ac224 */ /* 0x001fc800078e02ff */
[C---:B------:R-:W-:Y:S02]  /*3050*/  @!P4 IMAD R45, R31.reuse, R51, R26 ;  /* 0x000000331f2dc224 */ /* 0x040fe400078e021a */
[----:B------:R-:W-:Y:S02]  /*3060*/  @!P4 IMAD.WIDE.U32 R50, R31, R50, R52 ;  /* 0x000000321f32c225 */ /* 0x000fe400078e0034 */
[----:B------:R-:W0:Y:S02]  /*3070*/  @!P4 LDC.64 R52, c[0x0][0x3a0] ;  /* 0x0000e800ff34cb82 */ /* 0x000e240000000a00 */
[----:B------:R-:W-:Y:S01]  /*3080*/  HFMA2 R33, -RZ, RZ, 0, 0 ;  /* 0x00000000ff217431 */ /* 0x000fe200000001ff */
[----:B------:R-:W-:-:S04]  /*3090*/  @!P4 IADD3 R31, PT, PT, R51, R45, RZ ;  /* 0x0000002d331fc210 */ /* 0x000fc80007ffe0ff */
[C---:B------:R-:W-:Y:S01]  /*30a0*/  @!P4 SHF.L.U64.HI R26, R50.reuse, 0x1, R31 ;  /* 0x00000001321ac819 */ /* 0x040fe2000001021f */
[----:B------:R-:W5:Y:S01]  /*30b0*/  @!P5 LDG.E R33, desc[UR10][R90.64] ;  /* 0x0000000a5a21d981 */ /* 0x000f62000c1e1900 */
[----:B------:R-:W-:-:S04]  /*30c0*/  @!P4 SHF.L.U32 R31, R50, 0x1, RZ ;  /* 0x00000001321fc819 */ /* 0x000fc800000006ff */
[----:B0-----:R-:W-:-:S04]  /*30d0*/  @!P4 IADD3 R52, P5, PT, R31, R52, RZ ;  /* 0x000000341f34c210 */ /* 0x001fc80007fbe0ff */
[C---:B------:R-:W-:Y:S02]  /*30e0*/  @!P4 IADD3.X R53, PT, PT, R26.reuse, R53, RZ, P5, !PT ;  /* 0x000000351a35c210 */ /* 0x040fe40002ffe4ff */
[----:B-1----:R-:W-:Y:S02]  /*30f0*/  @!P4 IADD3 R98, P5, PT, R31, R98, RZ ;  /* 0x000000621f62c210 */ /* 0x002fe40007fbe0ff */
[----:B------:R-:W-:Y:S02]  /*3100*/  IADD3 R31, PT, PT, R3, 0xf0, RZ ;  /* 0x000000f0031f7810 */ /* 0x000fe40007ffe0ff */
[----:B------:R-:W-:Y:S02]  /*3110*/  @!P4 IADD3.X R99, PT, PT, R26, R99, RZ, P5, !PT ;  /* 0x000000631a63c210 */ /* 0x000fe40002ffe4ff */
[----:B------:R-:W-:Y:S02]  /*3120*/  SHF.R.S32.HI R45, RZ, 0x1f, R31 ;  /* 0x0000001fff2d7819 */ /* 0x000fe4000001141f */
[----:B------:R-:W-:-:S04]  /*3130*/  ISETP.GE.U32.AND P5, PT, R31, UR16, PT ;  /* 0x000000101f007c0c */ /* 0x000fc8000bfa6070 */
[----:B------:R-:W-:Y:S02]  /*3140*/  ISETP.GE.AND.EX P5, PT, R45, UR17, PT, P5 ;  /* 0x000000112d007c0c */ /* 0x000fe4000bfa6350 */
[----:B------:R-:W-:-:S11]  /*3150*/  LOP3.LUT P1, RZ, R22, 0x10, RZ, 0xc0, !PT ;  /* 0x0000001016ff7812 */ /* 0x000fd6000782c0ff */
[----:B------:R-:W0:Y:S01]  /*3160*/  @!P5 LDC.64 R50, c[0x0][0x3f8] ;  /* 0x0000fe00ff32db82 */ /* 0x000e220000000a00 */
[----:B------:R-:W-:-:S06]  /*3170*/  HFMA2 R73, -RZ, RZ, 0, 0 ;  /* 0x00000000ff497431 */ /* 0x000fcc00000001ff */
[----:B------:R1:W5:Y:S01]  /*3180*/  @!P1 LDG.E R73, desc[UR10][R82.64] ;  /* 0x0000000a52499981 */ /* 0x000362000c1e1900 */
[----:B------:R-:W2:Y:S01]  /*3190*/  @!P5 LDC.64 R96, c[0x0][0x3a0] ;  /* 0x0000e800ff60db82 */ /* 0x000ea20000000a00 */
[----:B-1----:R-:W-:Y:S02]  /*31a0*/  @!P5 MOV R82, R36 ;  /* 0x000000240052d202 */ /* 0x002fe40000000f00 */
[----:B------:R-:W-:Y:S01]  /*31b0*/  @!P5 MOV R83, R35 ;  /* 0x000000230053d202 */ /* 0x000fe20000000f00 */
[-C--:B0-----:R-:W-:Y:S02]  /*31c0*/  @!P5 IMAD R26, R45, R50.reuse, RZ ;  /* 0x000000322d1ad224 */ /* 0x081fe400078e02ff */
[----:B------:R-:W-:-:S04]  /*31d0*/  @!P5 IMAD.WIDE.U32 R82, R31, R50, R82 ;  /* 0x000000321f52d225 */ /* 0x000fc800078e0052 */
[----:B------:R-:W-:-:S05]  /*31e0*/  @!P5 IMAD R51, R31, R51, R26 ;  /* 0x000000331f33d224 */ /* 0x000fca00078e021a */
[----:B------:R-:W-:Y:S02]  /*31f0*/  @!P5 IADD3 R31, PT, PT, R83, R51, RZ ;  /* 0x00000033531fd210 */ /* 0x000fe40007ffe0ff */
[----:B------:R-:W0:Y:S02]  /*3200*/  @!P5 LDC.64 R50, c[0x0][0x398] ;  /* 0x0000e600ff32db82 */ /* 0x000e240000000a00 */
[C---:B------:R-:W-:Y:S02]  /*3210*/  @!P5 SHF.L.U64.HI R26, R82.reuse, 0x1, R31 ;  /* 0x00000001521ad819 */ /* 0x040fe4000001021f */
[----:B------:R-:W-:-:S04]  /*3220*/  @!P5 SHF.L.U32 R31, R82, 0x1, RZ ;  /* 0x00000001521fd819 */ /* 0x000fc800000006ff */
[----:B--2---:R-:W-:Y:S02]  /*3230*/  @!P5 IADD3 R96, P6, PT, R31, R96, RZ ;  /* 0x000000601f60d210 */ /* 0x004fe40007fde0ff */
[----:B------:R-:W-:Y:S02]  /*3240*/  IADD3 R3, PT, PT, R3, 0xf8, RZ ;  /* 0x000000f803037810 */ /* 0x000fe40007ffe0ff */
[----:B------:R-:W-:Y:S02]  /*3250*/  @!P5 IADD3.X R97, PT, PT, R26, R97, RZ, P6, !PT ;  /* 0x000000611a61d210 */ /* 0x000fe400037fe4ff */
[----:B------:R-:W-:Y:S01]  /*3260*/  SHF.R.S32.HI R83, RZ, 0x1f, R3 ;  /* 0x0000001fff537819 */ /* 0x000fe20000011403 */
[----:B------:R-:W-:Y:S01]  /*3270*/  HFMA2 R45, -RZ, RZ, 0, 0 ;  /* 0x00000000ff2d7431 */ /* 0x000fe200000001ff */
[----:B------:R-:W-:Y:S02]  /*3280*/  P2R R28, PR, RZ, 0x10 ;  /* 0x00000010ff1c7803 */ /* 0x000fe40000000000 */
[----:B0-----:R-:W-:-:S03]  /*3290*/  @!P5 IADD3 R50, P6, PT, R31, R50, RZ ;  /* 0x000000321f32d210 */ /* 0x001fc60007fde0ff */
[----:B------:R0:W2:Y:S01]  /*32a0*/  @!P1 LDG.E R45, desc[UR10][R68.64] ;  /* 0x0000000a442d9981 */ /* 0x0000a2000c1e1900 */
[----:B------:R-:W-:Y:S02]  /*32b0*/  @!P5 IADD3.X R51, PT, PT, R26, R51, RZ, P6, !PT ;  /* 0x000000331a33d210 */ /* 0x000fe400037fe4ff */
[----:B------:R-:W-:Y:S02]  /*32c0*/  ISETP.GE.U32.AND P6, PT, R3, UR16, PT ;  /* 0x0000001003007c0c */ /* 0x000fe4000bfc6070 */
[----:B------:R-:W-:Y:S02]  /*32d0*/  LOP3.LUT P4, RZ, R22, 0x8, RZ, 0xc0, !PT ;  /* 0x0000000816ff7812 */ /* 0x000fe4000788c0ff */
[----:B------:R-:W-:Y:S02]  /*32e0*/  ISETP.GE.AND.EX P6, PT, R83, UR17, PT, P6 ;  /* 0x0000001153007c0c */ /* 0x000fe4000bfc6360 */
[----:B0-----:R-:W-:-:S09]  /*32f0*/  CS2R R68, SRZ ;  /* 0x0000000000447805 */ /* 0x001fd2000001ff00 */
[----:B------:R0:W2:Y:S01]  /*3300*/  @!P4 LDG.E R68, desc[UR10][R56.64] ;  /* 0x0000000a3844c981 */ /* 0x0000a2000c1e1900 */
[----:B------:R-:W-:-:S03]  /*3310*/  P2R R24, PR, RZ, 0x8 ;  /* 0x00000008ff187803 */ /* 0x000fc60000000000 */
[----:B------:R1:W2:Y:S01]  /*3320*/  @!P4 LDG.E R69, desc[UR10][R62.64] ;  /* 0x0000000a3e45c981 */ /* 0x0002a2000c1e1900 */
[----:B0-----:R-:W0:Y:S01]  /*3330*/  @!P6 LDC.64 R56, c[0x0][0x3f8] ;  /* 0x0000fe00ff38eb82 */ /* 0x001e220000000a00 */
[C---:B------:R-:W-:Y:S02]  /*3340*/  LOP3.LUT P3, RZ, R22.reuse, 0x20, RZ, 0xc0, !PT ;  /* 0x0000002016ff7812 */ /* 0x040fe4000786c0ff */
[----:B-1----:R-:W-:Y:S02]  /*3350*/  @!P6 MOV R62, R36 ;  /* 0x00000024003ee202 */ /* 0x002fe40000000f00 */
[----:B------:R-:W-:Y:S02]  /*3360*/  @!P6 MOV R63, R35 ;  /* 0x00000023003fe202 */ /* 0x000fe40000000f00 */
[----:B------:R-:W-:Y:S02]  /*3370*/  P2R R44, PR, RZ, 0x4 ;  /* 0x00000004ff2c7803 */ /* 0x000fe40000000000 */
[----:B------:R-:W-:-:S05]  /*3380*/  LOP3.LUT P2, RZ, R22, 0x1000000, RZ, 0xc0, !PT ;  /* 0x0100000016ff7812 */ /* 0x000fca000784c0ff */
[----:B------:R1:W2:Y:S01]  /*3390*/  @!P3 LDG.E R75, desc[UR10][R88.64] ;  /* 0x0000000a584bb981 */ /* 0x0002a2000c1e1900 */
[----:B------:R-:W-:Y:S02]  /*33a0*/  P2R R31, PR, RZ, 0x20 ;  /* 0x00000020ff1f7803 */ /* 0x000fe40000000000 */
[----:B------:R-:W-:Y:S01]  /*33b0*/  P2R R32, PR, RZ, 0x1 ;  /* 0x00000001ff207803 */ /* 0x000fe20000000000 */
[----:B------:R4:W-:Y:S01]  /*33c0*/  STL [R1+0x10], R84 ;  /* 0x0000105401007387 */ /* 0x0009e20000100800 */
[----:B------:R-:W-:Y:S02]  /*33d0*/  PRMT R95, RZ, 0x7610, R95 ;  /* 0x00007610ff5f7816 */ /* 0x000fe4000000005f */
[----:B------:R-:W-:Y:S01]  /*33e0*/  PRMT R94, R94, 0x5410, RZ ;  /* 0x000054105e5e7816 */ /* 0x000fe200000000ff */
[----:B------:R3:W2:Y:S01]  /*33f0*/  @!P3 LDG.E R74, desc[UR10][R86.64] ;  /* 0x0000000a564ab981 */ /* 0x0006a2000c1e1900 */
[-C--:B0-----:R-:W-:Y:S01]  /*3400*/  @!P6 IMAD R82, R83, R56.reuse, RZ ;  /* 0x000000385352e224 */ /* 0x081fe200078e02ff */
[----:B-1----:R-:W0:Y:S01]  /*3410*/  @!P6 LDC.64 R88, c[0x0][0x3a0] ;  /* 0x0000e800ff58eb82 */ /* 0x002e220000000a00 */
[----:B------:R-:W-:-:S04]  /*3420*/  @!P6 IMAD.WIDE.U32 R62, R3, R56, R62 ;  /* 0x00000038033ee225 */ /* 0x000fc800078e003e */
[----:B------:R-:W-:-:S05]  /*3430*/  @!P6 IMAD R83, R3, R57, R82 ;  /* 0x000000390353e224 */ /* 0x000fca00078e0252 */
[----:B------:R-:W-:Y:S02]  /*3440*/  @!P6 IADD3 R3, PT, PT, R63, R83, RZ ;  /* 0x000000533f03e210 */ /* 0x000fe40007ffe0ff */
[----:B------:R-:W1:Y:S01]  /*3450*/  @!P6 LDC.64 R82, c[0x0][0x398] ;  /* 0x0000e600ff52eb82 */ /* 0x000e620000000a00 */
[----:B------:R-:W-:Y:S02]  /*3460*/  LOP3.LUT P5, RZ, R22, 0x800000, RZ, 0xc0, !PT ;  /* 0x0080000016ff7812 */ /* 0x000fe400078ac0ff */
[----:B------:R-:W-:Y:S02]  /*3470*/  @!P2 PRMT R114, R114, 0x5410, R84 ;  /* 0x000054107272a816 */ /* 0x000fe40000000054 */
[----:B------:R-:W-:Y:S02]  /*3480*/  LOP3.LUT P0, RZ, R22, 0x400000, RZ, 0xc0, !PT ;  /* 0x0040000016ff7812 */ /* 0x000fe4000780c0ff */
[----:B------:R-:W-:Y:S02]  /*3490*/  @!P2 PRMT R114, R84, 0x7632, R114 ;  /* 0x000076325472a816 */ /* 0x000fe40000000072 */
[----:B------:R-:W-:-:S02]  /*34a0*/  @!P6 SHF.L.U32 R63, R62, 0x1, RZ ;  /* 0x000000013e3fe819 */ /* 0x000fc400000006ff */
[----:B----4-:R-:W-:Y:S02]  /*34b0*/  PRMT R84, R84, 0x5410, RZ ;  /* 0x0000541054547816 */ /* 0x010fe400000000ff */
[----:B------:R-:W-:Y:S02]  /*34c0*/  @!P2 PRMT R95, R80, 0x7610, R95 ;  /* 0x00007610505fa816 */ /* 0x000fe4000000005f */
[----:B------:R-:W-:Y:S02]  /*34d0*/  @!P2 PRMT R94, R94, 0x7610, R80 ;  /* 0x000076105e5ea816 */ /* 0x000fe40000000050 */
[----:B---3--:R-:W-:Y:S02]  /*34e0*/  @!P6 SHF.L.U64.HI R86, R62, 0x1, R3 ;  /* 0x000000013e56e819 */ /* 0x008fe40000010203 */
[----:B0-----:R-:W-:Y:S02]  /*34f0*/  @!P6 IADD3 R88, P1, PT, R63, R88, RZ ;  /* 0x000000583f58e210 */ /* 0x001fe40007f3e0ff */
[----:B------:R-:W-:-:S02]  /*3500*/  LOP3.LUT P2, RZ, R22, 0x100000, RZ, 0xc0, !PT ;  /* 0x0010000016ff7812 */ /* 0x000fc4000784c0ff */
[----:B------:R-:W-:Y:S01]  /*3510*/  @!P5 PRMT R84, R84, 0x7610, R79 ;  /* 0x000076105454d816 */ /* 0x000fe2000000004f */
[----:B------:R0:W-:Y:S01]  /*3520*/  STL [R1+0x90], R80 ;  /* 0x0000905001007387 */ /* 0x0001e20000100800 */
[----:B------:R-:W-:Y:S02]  /*3530*/  @!P6 IADD3.X R89, PT, PT, R86, R89, RZ, P1, !PT ;  /* 0x000000595659e210 */ /* 0x000fe40000ffe4ff */
[----:B------:R-:W-:Y:S02]  /*3540*/  PRMT R84, RZ, 0x7610, R84 ;  /* 0x00007610ff547816 */ /* 0x000fe40000000054 */
[----:B-1----:R-:W-:Y:S01]  /*3550*/  @!P6 IADD3 R82, P1, PT, R63, R82, RZ ;  /* 0x000000523f52e210 */ /* 0x002fe20007f3e0ff */
[----:B------:R1:W-:Y:S01]  /*3560*/  STL [R1+0x18], R70 ;  /* 0x0000184601007387 */ /* 0x0003e20000100800 */
[----:B0-----:R-:W-:Y:S02]  /*3570*/  PRMT R80, R80, 0x5410, RZ ;  /* 0x0000541050507816 */ /* 0x001fe400000000ff */
[----:B------:R-:W-:-:S02]  /*3580*/  PRMT R95, R95, 0x5410, RZ ;  /* 0x000054105f5f7816 */ /* 0x000fc400000000ff */
[----:B------:R-:W-:Y:S02]  /*3590*/  PRMT R94, RZ, 0x7610, R94 ;  /* 0x00007610ff5e7816 */ /* 0x000fe4000000005e */
[----:B------:R-:W-:Y:S02]  /*35a0*/  PRMT R93, R93, 0x5410, RZ ;  /* 0x000054105d5d7816 */ /* 0x000fe400000000ff */
[----:B------:R-:W-:Y:S02]  /*35b0*/  @!P0 PRMT R84, R70, 0x7610, R84 ;  /* 0x0000761046548816 */ /* 0x000fe40000000054 */
[----:B------:R-:W-:Y:S02]  /*35c0*/  @!P0 PRMT R80, R80, 0x7610, R70 ;  /* 0x0000761050508816 */ /* 0x000fe40000000046 */
[----:B------:R-:W-:Y:S02]  /*35d0*/  @!P6 IADD3.X R83, PT, PT, R86, R83, RZ, P1, !PT ;  /* 0x000000535653e210 */ /* 0x000fe40000ffe4ff */
[----:B-1----:R-:W-:-:S02]  /*35e0*/  PRMT R70, R70, 0x5410, RZ ;  /* 0x0000541046467816 */ /* 0x002fc400000000ff */
[----:B------:R-:W-:Y:S02]  /*35f0*/  PRMT R62, RZ, 0x7610, R62 ;  /* 0x00007610ff3e7816 */ /* 0x000fe4000000003e */
[----:B------:R-:W-:Y:S02]  /*3600*/  LOP3.LUT P1, RZ, R22, 0x200000, RZ, 0xc0, !PT ;  /* 0x0020000016ff7812 */ /* 0x000fe4000782c0ff */
[----:B------:R-:W-:Y:S02]  /*3610*/  @!P5 PRMT R95, R95, 0x5410, R79 ;  /* 0x000054105f5fd816 */ /* 0x000fe4000000004f */
[----:B------:R-:W-:Y:S02]  /*3620*/  @!P5 PRMT R94, R78, 0x7610, R94 ;  /* 0x000076104e5ed816 */ /* 0x000fe4000000005e */
[----:B------:R-:W-:Y:S02]  /*3630*/  @!P5 PRMT R93, R93, 0x7610, R78 ;  /* 0x000076105d5dd816 */ /* 0x000fe4000000004e */
[----:B------:R-:W-:-:S02]  /*3640*/  LOP3.LUT P5, RZ, R22, 0x80000, RZ, 0xc0, !PT ;  /* 0x0008000016ff7812 */ /* 0x000fc400078ac0ff */
[----:B------:R-:W-:Y:S02]  /*3650*/  @!P0 PRMT R70, R70, 0x5410, R64 ;  /* 0x0000541046468816 */ /* 0x000fe40000000040 */
[----:B------:R-:W-:Y:S02]  /*3660*/  @!P2 PRMT R62, R72, 0x7632, R62 ;  /* 0x00007632483ea816 */ /* 0x000fe4000000003e */
[----:B------:R-:W-:Y:S01]  /*3670*/  PRMT R63, R63, 0x5410, RZ ;  /* 0x000054103f3f7816 */ /* 0x000fe200000000ff */
[----:B------:R0:W-:Y:S01]  /*3680*/  STL [R1+0x98], R64 ;  /* 0x0000984001007387 */ /* 0x0001e20000100800 */
[----:B------:R-:W-:Y:S02]  /*3690*/  PRMT R62, R62, 0x5410, RZ ;  /* 0x000054103e3e7816 */ /* 0x000fe400000000ff */
[----:B------:R-:W-:Y:S02]  /*36a0*/  PRMT R70, RZ, 0x7610, R70 ;  /* 0x00007610ff467816 */ /* 0x000fe40000000046 */
[----:B------:R-:W-:Y:S01]  /*36b0*/  @!P0 PRMT R63, R63, 0x7610, R64 ;  /* 0x000076103f3f8816 */ /* 0x000fe20000000040 */
[----:B------:R1:W-:Y:S01]  /*36c0*/  STL [R1+0xa0], R67 ;  /* 0x0000a04301007387 */ /* 0x0003e20000100800 */
[----:B------:R-:W-:-:S02]  /*36d0*/  @!P2 PRMT R62, R62, 0x5410, R67 ;  /* 0x000054103e3ea816 */ /* 0x000fc40000000043 */
[----:B0-----:R-:W-:Y:S02]  /*36e0*/  PRMT R64, RZ, 0x5410, RZ ;  /* 0x00005410ff407816 */ /* 0x001fe400000000ff */
[C---:B------:R-:W-:Y:S02]  /*36f0*/  @!P2 PRMT R70, R67.reuse, 0x7632, R70 ;  /* 0x000076324346a816 */ /* 0x040fe40000000046 */
[----:B------:R-:W-:Y:S02]  /*3700*/  PRMT R80, RZ, 0x7610, R80 ;  /* 0x00007610ff507816 */ /* 0x000fe40000000050 */
[----:B-1----:R-:W-:Y:S02]  /*3710*/  PRMT R67, R67, 0x5410, RZ ;  /* 0x0000541043437816 */ /* 0x002fe400000000ff */
[----:B------:R-:W-:Y:S02]  /*3720*/  @!P1 PRMT R64, R64, 0x5410, R61 ;  /* 0x0000541040409816 */ /* 0x000fe4000000003d */
[----:B------:R-:W-:Y:S01]  /*3730*/  LOP3.LUT P0, RZ, R22, 0x40000, RZ, 0xc0, !PT ;  /* 0x0004000016ff7812 */ /* 0x000fe2000780c0ff */
[----:B------:R0:W-:Y:S01]  /*3740*/  STL [R1+0x24], R71 ;  /* 0x0000244701007387 */ /* 0x0001e20000100800 */
[----:B------:R-:W-:-:S02]  /*3750*/  @!P5 PRMT R67, R67, 0x5410, R71 ;  /* 0x000054104343d816 */ /* 0x000fc40000000047 */
[----:B------:R-:W-:Y:S01]  /*3760*/  @!P5 PRMT R80, R71, 0x7632, R80 ;  /* 0x000076324750d816 */ /* 0x000fe20000000050 */
[----:B------:R1:W-:Y:S01]  /*3770*/  STL [R1+0x1c], R61 ;  /* 0x00001c3d01007387 */ /* 0x0003e20000100800 */
[----:B------:R-:W-:Y:S02]  /*3780*/  @!P1 PRMT R64, R61, 0x7632, R64 ;  /* 0x000076323d409816 */ /* 0x000fe40000000040 */
[----:B------:R-:W-:Y:S02]  /*3790*/  PRMT R63, RZ, 0x7610, R63 ;  /* 0x00007610ff3f7816 */ /* 0x000fe4000000003f */
[----:B0-----:R-:W-:Y:S02]  /*37a0*/  PRMT R71, R71, 0x5410, RZ ;  /* 0x0000541047477816 */ /* 0x001fe400000000ff */
[----:B-1----:R-:W-:Y:S01]  /*37b0*/  PRMT R61, RZ, 0x5410, RZ ;  /* 0x00005410ff3d7816 */ /* 0x002fe200000000ff */
[----:B------:R0:W-:Y:S01]  /*37c0*/  STL [R1+0x20], R72 ;  /* 0x0000204801007387 */ /* 0x0001e20000100800 */
[----:B------:R-:W-:-:S02]  /*37d0*/  @!P5 PRMT R71, R71, 0x7610, R66 ;  /* 0x000076104747d816 */ /* 0x000fc40000000042 */
[----:B------:R-:W-:Y:S02]  /*37e0*/  @!P1 PRMT R61, R61, 0x5410, R77 ;  /* 0x000054103d3d9816 */ /* 0x000fe4000000004d */
[----:B------:R-:W-:Y:S02]  /*37f0*/  @!P2 PRMT R63, R72, 0x7610, R63 ;  /* 0x00007610483fa816 */ /* 0x000fe4000000003f */
[----:B------:R-:W-:Y:S02]  /*3800*/  LOP3.LUT P2, RZ, R22, 0x4, RZ, 0xc0, !PT ;  /* 0x0000000416ff7812 */ /* 0x000fe4000784c0ff */
[----:B0-----:R-:W-:Y:S02]  /*3810*/  PRMT R72, R72, 0x5410, RZ ;  /* 0x0000541048487816 */ /* 0x001fe400000000ff */
[----:B------:R-:W-:Y:S02]  /*3820*/  PRMT R67, RZ, 0x7610, R67 ;  /* 0x00007610ff437816 */ /* 0x000fe40000000043 */
[----:B------:R-:W-:-:S02]  /*3830*/  PRMT R71, RZ, 0x7610, R71 ;  /* 0x00007610ff477816 */ /* 0x000fc40000000047 */
[----:B------:R-:W-:Y:S02]  /*3840*/  @!P1 PRMT R61, R77, 0x7632, R61 ;  /* 0x000076324d3d9816 */ /* 0x000fe4000000003d */
[----:B------:R-:W-:Y:S02]  /*3850*/  LOP3.LUT P1, RZ, R22, 0x20000, RZ, 0xc0, !PT ;  /* 0x0002000016ff7812 */ /* 0x000fe4000782c0ff */
[----:B------:R-:W-:Y:S01]  /*3860*/  @!P0 PRMT R72, R72, 0x7610, R65 ;  /* 0x0000761048488816 */ /* 0x000fe20000000041 */
[----:B------:R0:W-:Y:S01]  /*3870*/  STL [R1+0xa4], R66 ;  /* 0x0000a44201007387 */ /* 0x0001e20000100800 */
[----:B------:R-:W-:Y:S02]  /*3880*/  @!P5 PRMT R67, R66, 0x7610, R67 ;  /* 0x000076104243d816 */ /* 0x000fe40000000043 */
[----:B------:R-:W-:Y:S01]  /*3890*/  @!P0 PRMT R71, R65, 0x7610, R71 ;  /* 0x0000761041478816 */ /* 0x000fe20000000047 */
[----:B------:R1:W-:Y:S01]  /*38a0*/  STL [R1+0x28], R65 ;  /* 0x0000284101007387 */ /* 0x0003e20000100800 */
[----:B------:R-:W-:-:S03]  /*38b0*/  PRMT R72, RZ, 0x7610, R72 ;  /* 0x00007610ff487816 */ /* 0x000fc60000000048 */
[----:B------:R3:W-:Y:S01]  /*38c0*/  STL [R1+0x9c], R77 ;  /* 0x00009c4d01007387 */ /* 0x0007e20000100800 */
[----:B0-----:R-:W-:Y:S01]  /*38d0*/  HFMA2 R66, -RZ, RZ, 0, 0 ;  /* 0x00000000ff427431 */ /* 0x001fe200000001ff */
[----:B-1----:R-:W-:Y:S02]  /*38e0*/  MOV R65, RZ ;  /* 0x000000ff00417202 */ /* 0x002fe40000000f00 */
[----:B------:R0:W-:Y:S01]  /*38f0*/  STL [R1+0x94], R78 ;  /* 0x0000944e01007387 */ /* 0x0001e20000100800 */
[----:B---3--:R-:W-:-:S03]  /*3900*/  PRMT R77, R77, 0x5410, RZ ;  /* 0x000054104d4d7816 */ /* 0x008fc600000000ff */
[----:B------:R-:W3:Y:S01]  /*3910*/  @!P2 LDG.E R66, desc[UR10][R54.64] ;  /* 0x0000000a3642a981 */ /* 0x000ee2000c1e1900 */
[----:B------:R-:W-:Y:S02]  /*3920*/  LOP3.LUT P5, RZ, R22, 0x2, RZ, 0xc0, !PT ;  /* 0x0000000216ff7812 */ /* 0x000fe400078ac0ff */
[----:B------:R-:W-:Y:S01]  /*3930*/  @!P0 PRMT R77, R77, 0x5410, R60 ;  /* 0x000054104d4d8816 */ /* 0x000fe2000000003c */
[----:B------:R1:W4:Y:S01]  /*3940*/  @!P2 LDG.E R65, desc[UR10][R42.64] ;  /* 0x0000000a2a41a981 */ /* 0x000322000c1e1900 */
[----:B------:R-:W-:Y:S02]  /*3950*/  @!P0 PRMT R72, R60, 0x7632, R72 ;  /* 0x000076323c488816 */ /* 0x000fe40000000048 */
[----:B------:R-:W-:Y:S02]  /*3960*/  LOP3.LUT P0, RZ, R22, 0x8000, RZ, 0xc0, !PT ;  /* 0x0000800016ff7812 */ /* 0x000fe4000780c0ff */
[----:B0-----:R-:W-:Y:S01]  /*3970*/  PRMT R78, R78, 0x5410, RZ ;  /* 0x000054104e4e7816 */ /* 0x001fe200000000ff */
[----:B------:R0:W-:Y:S03]  /*3980*/  STL [R1+0x14], R79 ;  /* 0x0000144f01007387 */ /* 0x0001e60000100800 */
[----:B------:R-:W-:-:S02]  /*3990*/  @!P1 PRMT R78, R78, 0x7610, R49 ;  /* 0x000076104e4e9816 */ /* 0x000fc40000000031 */
[----:B-1----:R-:W-:Y:S02]  /*39a0*/  CS2R R42, SRZ ;  /* 0x00000000002a7805 */ /* 0x002fe4000001ff00 */
[----:B------:R-:W-:Y:S02]  /*39b0*/  PRMT R77, RZ, 0x7610, R77 ;  /* 0x00007610ff4d7816 */ /* 0x000fe4000000004d */
[----:B------:R-:W-:Y:S02]  /*39c0*/  PRMT R78, RZ, 0x7610, R78 ;  /* 0x00007610ff4e7816 */ /* 0x000fe4000000004e */
[----:B------:R-:W-:Y:S01]  /*39d0*/  PRMT R85, RZ, 0x5410, RZ ;  /* 0x00005410ff557816 */ /* 0x000fe200000000ff */
[----:B------:R1:W4:Y:S01]  /*39e0*/  @!P5 LDG.E R42, desc[UR10][R46.64] ;  /* 0x0000000a2e2ad981 */ /* 0x000322000c1e1900 */
[----:B0-----:R-:W-:Y:S02]  /*39f0*/  PRMT R79, R79, 0x5410, RZ ;  /* 0x000054104f4f7816 */ /* 0x001fe400000000ff */
[----:B------:R-:W-:-:S02]  /*3a00*/  P2R R3, PR, RZ, 0x40 ;  /* 0x00000040ff037803 */ /* 0x000fc40000000000 */
[----:B------:R-:W-:Y:S02]  /*3a10*/  @!P1 PRMT R77, R49, 0x7610, R77 ;  /* 0x00007610314d9816 */ /* 0x000fe4000000004d */
[----:B------:R-:W-:Y:S02]  /*3a20*/  @!P1 PRMT R79, R79, 0x5410, R39 ;  /* 0x000054104f4f9816 */ /* 0x000fe40000000027 */
[----:B------:R-:W-:Y:S02]  /*3a30*/  @!P1 PRMT R78, R39, 0x7632, R78 ;  /* 0x00007632274e9816 */ /* 0x000fe4000000004e */
[----:B-1----:R-:W-:Y:S02]  /*3a40*/  CS2R R46, SRZ ;  /* 0x00000000002e7805 */ /* 0x002fe4000001ff00 */
[C---:B------:R-:W-:Y:S02]  /*3a50*/  LOP3.LUT P1, RZ, R22.reuse, 0x4000, RZ, 0xc0, !PT ;  /* 0x0000400016ff7812 */ /* 0x040fe4000782c0ff */
[----:B------:R-:W-:-:S02]  /*3a60*/  LOP3.LUT P6, RZ, R22, 0x1, RZ, 0xc0, !PT ;  /* 0x0000000116ff7812 */ /* 0x000fc400078cc0ff */
[----:B------:R-:W-:Y:S01]  /*3a70*/  PRMT R91, R91, 0x5410, RZ ;  /* 0x000054105b5b7816 */ /* 0x000fe200000000ff */
[----:B------:R-:W4:Y:S01]  /*3a80*/  @!P5 LDG.E R47, desc[UR10][R6.64] ;  /* 0x0000000a062fd981 */ /* 0x000f22000c1e1900 */
[----:B------:R-:W-:Y:S02]  /*3a90*/  PRMT R86, R86, 0x5410, RZ ;  /* 0x0000541056567816 */ /* 0x000fe400000000ff */
[--C-:B------:R-:W-:Y:S02]  /*3aa0*/  @!P0 PRMT R85, R85, 0x7610, R5.reuse ;  /* 0x0000761055558816 */ /* 0x100fe40000000005 */
[----:B------:R-:W-:Y:S02]  /*3ab0*/  @!P0 PRMT R91, R91, 0x5410, R5 ;  /* 0x000054105b5b8816 */ /* 0x000fe40000000005 */
[----:B------:R-:W-:Y:S02]  /*3ac0*/  @!P0 PRMT R86, R86, 0x5410, R14 ;  /* 0x0000541056568816 */ /* 0x000fe4000000000e */
[----:B------:R-:W-:-:S02]  /*3ad0*/  @!P0 PRMT R85, R14, 0x7632, R85 ;  /* 0x000076320e558816 */ /* 0x000fc40000000055 */
[----:B------:R-:W-:Y:S02]  /*3ae0*/  ISETP.NE.AND P0, PT, R32, RZ, PT ;  /* 0x000000ff2000720c */ /* 0x000fe40003f05270 */
[----:B------:R-:W-:Y:S02]  /*3af0*/  CS2R R54, SRZ ;  /* 0x0000000000367805 */ /* 0x000fe4000001ff00 */
[----:B------:R-:W-:Y:S02]  /*3b00*/  PRMT R86, RZ, 0x7610, R86 ;  /* 0x00007610ff567816 */ /* 0x000fe40000000056 */
[----:B------:R-:W-:Y:S02]  /*3b10*/  CS2R R56, SRZ ;  /* 0x0000000000387805 */ /* 0x000fe4000001ff00 */
[----:B------:R-:W-:Y:S01]  /*3b20*/  PRMT R87, RZ, 0x5410, RZ ;  /* 0x00005410ff577816 */ /* 0x000fe200000000ff */
[----:B------:R0:W-:Y:S01]  /*3b30*/  STL [R1+0x38], R10 ;  /* 0x0000380a01007387 */ /* 0x0001e20000100800 */
[----:B------:R-:W-:-:S02]  /*3b40*/  @!P1 PRMT R86, R10, 0x7610, R86 ;  /* 0x000076100a569816 */ /* 0x000fc40000000056 */
[----:B------:R-:W-:Y:S01]  /*3b50*/  @!P1 PRMT R87, R10, 0x7632, R87 ;  /* 0x000076320a579816 */ /* 0x000fe20000000057 */
[----:B------:R1:W4:Y:S04]  /*3b60*/  @!P6 LDG.E R55, desc[UR10][R8.64] ;  /* 0x0000000a0837e981 */ /* 0x000328000c1e1900 */
[----:B------:R-:W4:Y:S01]  /*3b70*/  @!P6 LDG.E R56, desc[UR10][R112.64] ;  /* 0x0000000a7038e981 */ /* 0x000f22000c1e1900 */
[----:B0-----:R-:W-:Y:S02]  /*3b80*/  PRMT R10, RZ, 0x5410, RZ ;  /* 0x00005410ff0a7816 */ /* 0x001fe400000000ff */
[----:B-1----:R-:W-:Y:S02]  /*3b90*/  PRMT R9, RZ, 0x5410, RZ ;  /* 0x00005410ff097816 */ /* 0x002fe400000000ff */
[----:B------:R-:W-:-:S02]  /*3ba0*/  @!P0 PRMT R10, R23, 0x7610, R10 ;  /* 0x00007610170a8816 */ /* 0x000fc4000000000a */
[----:B------:R-:W-:Y:S02]  /*3bb0*/  @!P0 PRMT R9, R21, 0x7610, R9 ;  /* 0x0000761015098816 */ /* 0x000fe40000000009 */
[----:B------:R-:W-:Y:S02]  /*3bc0*/  @!P0 PRMT R10, R10, 0x7610, R23 ;  /* 0x000076100a0a8816 */ /* 0x000fe40000000017 */
[----:B------:R-:W-:Y:S02]  /*3bd0*/  @!P0 PRMT R9, R9, 0x7610, R21 ;  /* 0x0000761009098816 */ /* 0x000fe40000000015 */
[----:B------:R-:W-:-:S13]  /*3be0*/  ISETP.NE.AND P0, PT, R12, RZ, PT ;  /* 0x000000ff0c00720c */ /* 0x000fda0003f05270 */
[----:B------:R0:W4:Y:S02]  /*3bf0*/  @!P0 LDG.E R57, desc[UR10][R58.64] ;  /* 0x0000000a3a398981 */ /* 0x000124000c1e1900 */
[----:B0-----:R-:W-:-:S06]  /*3c00*/  CS2R R58, SRZ ;  /* 0x00000000003a7805 */ /* 0x001fcc000001ff00 */
[----:B------:R-:W4:Y:S01]  /*3c10*/  @!P0 LDG.E R58, desc[UR10][R110.64] ;  /* 0x0000000a6e3a8981 */ /* 0x000f22000c1e1900 */
[----:B------:R-:W-:Y:S02]  /*3c20*/  P2R R26, PR, RZ, 0x10 ;  /* 0x00000010ff1a7803 */ /* 0x000fe40000000000 */
[----:B------:R-:W-:Y:S02]  /*3c30*/  LOP3.LUT P4, RZ, R22, 0x10000, RZ, 0xc0, !PT ;  /* 0x0001000016ff7812 */ /* 0x000fe4000788c0ff */
[----:B------:R-:W-:Y:S02]  /*3c40*/  PRMT R92, RZ, 0x5410, RZ ;  /* 0x00005410ff5c7816 */ /* 0x000fe400000000ff */
[----:B------:R-:W-:Y:S02]  /*3c50*/  PRMT R79, RZ, 0x7610, R79 ;  /* 0x00007610ff4f7816 */ /* 0x000fe4000000004f */
[----:B------:R-:W-:Y:S01]  /*3c60*/  PRMT R93, RZ, 0x7610, R93 ;  /* 0x00007610ff5d7816 */ /* 0x000fe2000000005d */
[----:B------:R0:W-:Y:S06]  /*3c70*/  STL [R1+0x30], R30 ;  /* 0x0000301e01007387 */ /* 0x0001ec0000100800 */
[----:B------:R-:W-:-:S02]  /*3c80*/  @!P4 PRMT R92, R92, 0x7610, R30 ;  /* 0x000076105c5cc816 */ /* 0x000fc4000000001e */
[----:B------:R-:W-:Y:S02]  /*3c90*/  @!P4 PRMT R79, R30, 0x7610, R79 ;  /* 0x000076101e4fc816 */ /* 0x000fe4000000004f */
[C---:B------:R-:W-:Y:S02]  /*3ca0*/  @!P4 PRMT R93, R20.reuse, 0x7610, R93 ;  /* 0x00007610145dc816 */ /* 0x040fe4000000005d */
[----:B------:R-:W-:Y:S02]  /*3cb0*/  @!P4 PRMT R92, R20, 0x7632, R92 ;  /* 0x00007632145cc816 */ /* 0x000fe4000000005c */
[----:B0-----:R-:W-:Y:S02]  /*3cc0*/  P2R R30, PR, RZ, 0x20 ;  /* 0x00000020ff1e7803 */ /* 0x001fe40000000000 */
[C---:B------:R-:W-:Y:S02]  /*3cd0*/  LOP3.LUT P4, RZ, R22.reuse, 0x2000, RZ, 0xc0, !PT ;  /* 0x0000200016ff7812 */ /* 0x040fe4000788c0ff */
[----:B------:R-:W-:Y:S01]  /*3ce0*/  LOP3.LUT P5, RZ, R22, 0x1000, RZ, 0xc0, !PT ;  /* 0x0000100016ff7812 */ /* 0x000fe200078ac0ff */
[----:B------:R0:W-:Y:S01]  /*3cf0*/  STL [R1+0x34], R5 ;  /* 0x0000340501007387 */ /* 0x0001e20000100800 */
[----:B------:R-:W-:-:S02]  /*3d00*/  PRMT R6, RZ, 0x5410, RZ ;  /* 0x00005410ff067816 */ /* 0x000fc400000000ff */
[----:B------:R-:W-:Y:S02]  /*3d10*/  PRMT R7, RZ, 0x5410, RZ ;  /* 0x00005410ff077816 */ /* 0x000fe400000000ff */
[----:B------:R-:W-:Y:S02]  /*3d20*/  PRMT R8, RZ, 0x5410, RZ ;  /* 0x00005410ff087816 */ /* 0x000fe400000000ff */
[----:B0-----:R-:W-:-:S03]  /*3d30*/  PRMT R5, RZ, 0x5410, RZ ;  /* 0x00005410ff057816 */ /* 0x001fc600000000ff */
        /* <DEDUP_REMOVED lines=15> */
[----:B0-----:R-:W-:Y:S01]  /*3e30*/  PRMT R39, RZ, 0x7610, R39 ;  /* 0x00007610ff277816 */ /* 0x001fe20000000027 */
[----:B------:R0:W-:Y:S03]  /*3e40*/  STL [R1+0xb8], R11 ;  /* 0x0000b80b01007387 */ /* 0x0001e60000100800 */
[----:B------:R-:W-:Y:S01]  /*3e50*/  @!P1 PRMT R39, R11, 0x7632, R39 ;  /* 0x000076320b279816 */ /* 0x000fe20000000027 */
[----:B------:R5:W-:Y:S01]  /*3e60*/  STL [R1+0x3c], R13 ;  /* 0x00003c0d01007387 */ /* 0x000be20000100800 */
[----:B-1----:R-:W-:Y:S02]  /*3e70*/  PRMT R14, RZ, 0x5410, RZ ;  /* 0x00005410ff0e7816 */ /* 0x002fe400000000ff */
[----:B0-----:R-:W-:Y:S02]  /*3e80*/  PRMT R11, RZ, 0x5410, RZ ;  /* 0x00005410ff0b7816 */ /* 0x001fe400000000ff */
[----:B-----5:R-:W-:-:S02]  /*3e90*/  PRMT R13, RZ, 0x5410, RZ ;  /* 0x00005410ff0d7816 */ /* 0x020fc400000000ff */
        /* <DEDUP_REMOVED lines=11> */
[----:B------:R-:W-:Y:S01]  /*3f50*/  PRMT R16, RZ, 0x5410, RZ ;  /* 0x00005410ff107816 */ /* 0x000fe200000000ff */
[----:B------:R-:W-:Y:S01]  /*3f60*/  STL [R1+0xb0], R20 ;  /* 0x0000b01401007387 */ /* 0x000fe20000100800 */
[----:B------:R-:W-:-:S02]  /*3f70*/  LOP3.LUT P4, RZ, R22, 0x80, RZ, 0xc0, !PT ;  /* 0x0000008016ff7812 */ /* 0x000fc4000788c0ff */
[----:B------:R-:W-:Y:S01]  /*3f80*/  LOP3.LUT P5, RZ, R22, 0x40, RZ, 0xc0, !PT ;  /* 0x0000004016ff7812 */ /* 0x000fe200078ac0ff */
[----:B------:R0:W-:Y:S01]  /*3f90*/  STL [R1+0x40], R17 ;  /* 0x0000401101007387 */ /* 0x0001e20000100800 */
[----:B------:R-:W-:Y:S02]  /*3fa0*/  @!P2 PRMT R15, R2, 0x7610, R15 ;  /* 0x00007610020fa816 */ /* 0x000fe4000000000f */
[----:B------:R-:W-:Y:S01]  /*3fb0*/  @!P2 PRMT R16, R38, 0x7610, R16 ;  /* 0x000076102610a816 */ /* 0x000fe20000000010 */
[----:B------:R1:W-:Y:S01]  /*3fc0*/  STL [R1+0xc0], R19 ;  /* 0x0000c01301007387 */ /* 0x0003e20000100800 */
[----:B------:R-:W-:Y:S02]  /*3fd0*/  @!P2 PRMT R15, R15, 0x7610, R2 ;  /* 0x000076100f0fa816 */ /* 0x000fe40000000002 */
[----:B------:R-:W-:Y:S01]  /*3fe0*/  @!P2 PRMT R16, R16, 0x7610, R38 ;  /* 0x000076101010a816 */ /* 0x000fe20000000026 */
[----:B------:R5:W-:Y:S01]  /*3ff0*/  STL [R1+0x44], R21 ;  /* 0x0000441501007387 */ /* 0x000be20000100800 */
[----:B------:R-:W-:-:S02]  /*4000*/  ISETP.NE.AND P2, PT, R18, RZ, PT ;  /* 0x000000ff1200720c */ /* 0x000fc40003f45270 */
[----:B0-----:R-:W-:Y:S01]  /*4010*/  PRMT R17, RZ, 0x5410, RZ ;  /* 0x00005410ff117816 */ /* 0x001fe200000000ff */
[----:B------:R0:W-:Y:S01]  /*4020*/  STL [R1+0xc4], R23 ;  /* 0x0000c41701007387 */ /* 0x0001e20000100800 */
[----:B------:R-:W-:Y:S02]  /*4030*/  PRMT R18, RZ, 0x5410, RZ ;  /* 0x00005410ff127816 */ /* 0x000fe400000000ff */
[----:B-1----:R-:W-:Y:S01]  /*4040*/  PRMT R19, RZ, 0x5410, RZ ;  /* 0x00005410ff137816 */ /* 0x002fe200000000ff */
[----:B------:R1:W-:Y:S01]  /*4050*/  STL [R1+0x48], R25 ;  /* 0x0000481901007387 */ /* 0x0003e20000100800 */
[----:B------:R-:W-:Y:S02]  /*4060*/  PRMT R20, RZ, 0x5410, RZ ;  /* 0x00005410ff147816 */ /* 0x000fe400000000ff */
[----:B------:R-:W-:Y:S01]  /*4070*/  @!P4 PRMT R17, R33, 0x7610, R17 ;  /* 0x000076102111c816 */ /* 0x000fe20000000011 */
[----:B------:R1:W-:Y:S01]  /*4080*/  STL [R1+0xc8], R27 ;  /* 0x0000c81b01007387 */ /* 0x0003e20000100800 */
[----:B------:R-:W-:-:S02]  /*4090*/  @!P4 PRMT R18, R4, 0x7610, R18 ;  /* 0x000076100412c816 */ /* 0x000fc40000000012 */
[----:B------:R-:W-:Y:S01]  /*40a0*/  @!P5 PRMT R19, R81, 0x7610, R19 ;  /* 0x000076105113d816 */ /* 0x000fe20000000013 */
[----:B------:R1:W-:Y:S01]  /*40b0*/  STL [R1+0x4c], R29 ;  /* 0x00004c1d01007387 */ /* 0x0003e20000100800 */
[----:B------:R-:W-:Y:S02]  /*40c0*/  @!P5 PRMT R20, R76, 0x7610, R20 ;  /* 0x000076104c14d816 */ /* 0x000fe40000000014 */
[----:B------:R-:W-:Y:S01]  /*40d0*/  @!P4 PRMT R17, R17, 0x7610, R33 ;  /* 0x000076101111c816 */ /* 0x000fe20000000021 */
[----:B------:R-:W-:Y:S01]  /*40e0*/  UIMAD.WIDE UR6, UR8, 0x8, UR6 ;  /* 0x00000008080678a5 */ /* 0x000fe2000f8e0206 */
[----:B------:R-:W-:Y:S01]  /*40f0*/  @!P4 PRMT R18, R18, 0x7610, R4 ;  /* 0x000076101212c816 */ /* 0x000fe20000000004 */
[----:B------:R1:W-:Y:S01]  /*4100*/  STL [R1+0x50], R2 ;  /* 0x0000500201007387 */ /* 0x0003e20000100800 */
[----:B------:R-:W-:Y:S02]  /*4110*/  @!P5 PRMT R19, R19, 0x7610, R81 ;  /* 0x000076101313d816 */ /* 0x000fe40000000051 */
[----:B------:R-:W-:Y:S01]  /*4120*/  @!P5 PRMT R20, R20, 0x7610, R76 ;  /* 0x000076101414d816 */ /* 0x000fe2000000004c */
[----:B------:R-:W-:Y:S01]  /*4130*/  STL [R1+0xd0], R38 ;  /* 0x0000d02601007387 */ /* 0x000fe20000100800 */
[----:B------:R-:W-:-:S02]  /*4140*/  LOP3.LUT P4, RZ, R22, 0x10, RZ, 0xc0, !PT ;  /* 0x0000001016ff7812 */ /* 0x000fc4000788c0ff */
[----:B------:R-:W-:Y:S01]  /*4150*/  LOP3.LUT P5, RZ, R22, 0x4, RZ, 0xc0, !PT ;  /* 0x0000000416ff7812 */ /* 0x000fe200078ac0ff */
[----:B------:R1:W-:Y:S01]  /*4160*/  STL [R1+0x54], R33 ;  /* 0x0000542101007387 */ /* 0x0003e20000100800 */
[----:B-----5:R-:W-:Y:S02]  /*4170*/  PRMT R21, RZ, 0x5410, RZ ;  /* 0x00005410ff157816 */ /* 0x020fe400000000ff */
[----:B------:R-:W-:Y:S01]  /*4180*/  PRMT R22, RZ, 0x5410, RZ ;  /* 0x00005410ff167816 */ /* 0x000fe200000000ff */
[----:B------:R5:W-:Y:S01]  /*4190*/  STL [R1+0xa8], R60 ;  /* 0x0000a83c01007387 */ /* 0x000be20000100800 */
[----:B--2---:R-:W-:Y:S02]  /*41a0*/  @!P3 PRMT R21, R75, 0x7610, R21 ;  /* 0x000076104b15b816 */ /* 0x004fe40000000015 */
[----:B------:R-:W-:Y:S01]  /*41b0*/  @!P3 PRMT R22, R74, 0x7610, R22 ;  /* 0x000076104a16b816 */ /* 0x000fe20000000016 */
[----:B------:R-:W2:Y:S01]  /*41c0*/  @!P1 LDG.E R59, desc[UR10][R108.64] ;  /* 0x0000000a6c3b9981 */ /* 0x000ea2000c1e1900 */
[----:B------:R-:W-:-:S02]  /*41d0*/  @!P3 PRMT R21, R21, 0x7610, R75 ;  /* 0x000076101515b816 */ /* 0x000fc4000000004b */
[----:B------:R-:W-:Y:S01]  /*41e0*/  @!P3 PRMT R22, R22, 0x7610, R74 ;  /* 0x000076101616b816 */ /* 0x000fe2000000004a */
[----:B------:R4:W-:Y:S01]  /*41f0*/  STL [R1+0x2c], R49 ;  /* 0x00002c3101007387 */ /* 0x0009e20000100800 */
[----:B------:R-:W-:Y:S02]  /*4200*/  ISETP.NE.AND P3, PT, R24, RZ, PT ;  /* 0x000000ff1800720c */ /* 0x000fe40003f65270 */
[----:B0-----:R-:W-:Y:S01]  /*4210*/  PRMT R23, RZ, 0x5410, RZ ;  /* 0x00005410ff177816 */ /* 0x001fe200000000ff */
[----:B------:R-:W2:Y:S01]  /*4220*/  @!P2 LDG.E R46, desc[UR10][R104.64] ;  /* 0x0000000a682ea981 */ /* 0x000ea2000c1e1900 */
[----:B------:R-:W-:Y:S02]  /*4230*/  PRMT R24, RZ, 0x5410, RZ ;  /* 0x00005410ff187816 */ /* 0x000fe400000000ff */
[----:B------:R-:W-:Y:S02]  /*4240*/  @!P4 PRMT R23, R73, 0x7610, R23 ;  /* 0x000076104917c816 */ /* 0x000fe40000000017 */
[----:B------:R-:W-:-:S02]  /*4250*/  @!P4 PRMT R24, R45, 0x7610, R24 ;  /* 0x000076102d18c816 */ /* 0x000fc40000000018 */
[----:B------:R-:W-:Y:S02]  /*4260*/  @!P4 PRMT R23, R23, 0x7610, R73 ;  /* 0x000076101717c816 */ /* 0x000fe40000000049 */
[----:B------:R-:W-:Y:S02]  /*4270*/  @!P4 PRMT R24, R24, 0x7610, R45 ;  /* 0x000076101818c816 */ /* 0x000fe4000000002d */
[----:B-1----:R-:W-:Y:S02]  /*4280*/  PRMT R25, RZ, 0x5410, RZ ;  /* 0x00005410ff197816 */ /* 0x002fe400000000ff */
[----:B------:R-:W-:Y:S02]  /*4290*/  PRMT R27, RZ, 0x5410, RZ ;  /* 0x00005410ff1b7816 */ /* 0x000fe400000000ff */
[----:B------:R-:W-:Y:S02]  /*42a0*/  PRMT R29, RZ, 0x5410, RZ ;  /* 0x00005410ff1d7816 */ /* 0x000fe400000000ff */
[----:B------:R-:W-:-:S02]  /*42b0*/  PRMT R32, RZ, 0x5410, RZ ;  /* 0x00005410ff207816 */ /* 0x000fc400000000ff */
[----:B------:R-:W-:Y:S01]  /*42c0*/  MOV R2, UR6 ;  /* 0x0000000600027c02 */ /* 0x000fe20008000f00 */
[----:B------:R-:W0:Y:S01]  /*42d0*/  LDCU.U8 UR6, c[0x0][0x414] ;  /* 0x00008280ff0677ac */ /* 0x000e220008000000 */
[----:B------:R-:W-:Y:S02]  /*42e0*/  ISETP.NE.AND P4, PT, R26, RZ, PT ;  /* 0x000000ff1a00720c */ /* 0x000fe40003f85270 */
[----:B------:R-:W-:Y:S02]  /*42f0*/  PRMT R33, RZ, 0x5410, RZ ;  /* 0x00005410ff217816 */ /* 0x000fe400000000ff */
[----:B------:R-:W-:Y:S01]  /*4300*/  PRMT R38, RZ, 0x5410, RZ ;  /* 0x00005410ff267816 */ /* 0x000fe200000000ff */
[----:B-----5:R-:W-:Y:S01]  /*4310*/  HFMA2 R60, -RZ, RZ, 0, 0 ;  /* 0x00000000ff3c7431 */ /* 0x020fe200000001ff */
[----:B------:R-:W-:Y:S02]  /*4320*/  PRMT R26, RZ, 0x5410, RZ ;  /* 0x00005410ff1a7816 */ /* 0x000fe400000000ff */
[----:B------:R-:W-:Y:S01]  /*4330*/  SHF.L.U32 R48, R48, 0x1, RZ ;  /* 0x0000000130307819 */ /* 0x000fe200000006ff */
[----:B------:R-:W-:Y:S04]  /*4340*/  STL [R1+0xd4], R4 ;  /* 0x0000d40401007387 */ /* 0x000fe80000100800 */
[----:B------:R-:W-:Y:S01]  /*4350*/  @!P4 PRMT R25, R69, 0x7610, R25 ;  /* 0x000076104519c816 */ /* 0x000fe20000000019 */
[----:B------:R1:W5:Y:S01]  /*4360*/  @!P1 LDG.E R60, desc[UR10][R40.64] ;  /* 0x0000000a283c9981 */ /* 0x000362000c1e1900 */
[----:B------:R-:W-:-:S02]  /*4370*/  @!P4 PRMT R26, R68, 0x7610, R26 ;  /* 0x00007610441ac816 */ /* 0x000fc4000000001a */
[----:B------:R-:W-:Y:S01]  /*4380*/  @!P4 PRMT R25, R25, 0x7610, R69 ;  /* 0x000076101919c816 */ /* 0x000fe20000000045 */
[----:B------:R0:W-:Y:S01]  /*4390*/  STL [R1+0xcc], R0 ;  /* 0x0000cc0001007387 */ /* 0x0001e20000100800 */
[----:B------:R-:W-:Y:S02]  /*43a0*/  @!P4 PRMT R26, R26, 0x7610, R68 ;  /* 0x000076101a1ac816 */ /* 0x000fe40000000044 */
[----:B------:R-:W-:Y:S01]  /*43b0*/  ISETP.NE.AND P4, PT, R28, RZ, PT ;  /* 0x000000ff1c00720c */ /* 0x000fe20003f85270 */
[----:B------:R-:W5:Y:S01]  /*43c0*/  @!P3 LDG.E R54, desc[UR10][R100.64] ;  /* 0x0000000a6436b981 */ /* 0x000f62000c1e1900 */
[----:B------:R-:W-:Y:S02]  /*43d0*/  PRMT R28, RZ, 0x5410, RZ ;  /* 0x00005410ff1c7816 */ /* 0x000fe400000000ff */
[----:B---3--:R-:W-:Y:S02]  /*43e0*/  @!P5 PRMT R27, R66, 0x7610, R27 ;  /* 0x00007610421bd816 */ /* 0x008fe4000000001b */
[----:B----4-:R-:W-:-:S02]  /*43f0*/  @!P5 PRMT R28, R65, 0x7610, R28 ;  /* 0x00007610411cd816 */ /* 0x010fc4000000001c */
[----:B------:R-:W-:Y:S02]  /*4400*/  @!P5 PRMT R27, R27, 0x7610, R66 ;  /* 0x000076101b1bd816 */ /* 0x000fe40000000042 */
[----:B------:R-:W-:Y:S02]  /*4410*/  @!P5 PRMT R28, R28, 0x7610, R65 ;  /* 0x000076101c1cd816 */ /* 0x000fe40000000041 */
[----:B------:R-:W-:Y:S02]  /*4420*/  ISETP.NE.AND P5, PT, R30, RZ, PT ;  /* 0x000000ff1e00720c */ /* 0x000fe40003fa5270 */
[----:B------:R-:W-:Y:S02]  /*4430*/  @!P6 PRMT R32, R56, 0x7610, R32 ;  /* 0x000076103820e816 */ /* 0x000fe40000000020 */
[----:B------:R-:W-:Y:S02]  /*4440*/  MOV R49, RZ ;  /* 0x000000ff00317202 */ /* 0x000fe40000000f00 */
[----:B-1----:R-:W-:-:S02]  /*4450*/  CS2R R40, SRZ ;  /* 0x0000000000287805 */ /* 0x002fc4000001ff00 */
[----:B------:R-:W-:Y:S01]  /*4460*/  PRMT R30, RZ, 0x5410, RZ ;  /* 0x00005410ff1e7816 */ /* 0x000fe200000000ff */
[----:B------:R-:W3:Y:S04]  /*4470*/  @!P4 LDG.E R43, desc[UR10][R52.64] ;  /* 0x0000000a342bc981 */ /* 0x000ee8000c1e1900 */
[----:B------:R-:W-:Y:S02]  /*4480*/  @!P5 PRMT R29, R42, 0x7610, R29 ;  /* 0x000076102a1dd816 */ /* 0x000fe4000000001d */
[----:B------:R-:W-:Y:S01]  /*4490*/  @!P5 PRMT R30, R47, 0x7610, R30 ;  /* 0x000076102f1ed816 */ /* 0x000fe2000000001e */
[----:B------:R-:W4:Y:S01]  /*44a0*/  @!P2 LDG.E R40, desc[UR10][R106.64] ;  /* 0x0000000a6a28a981 */ /* 0x000f22000c1e1900 */
[----:B------:R-:W-:Y:S02]  /*44b0*/  @!P5 PRMT R29, R29, 0x7610, R42 ;  /* 0x000076101d1dd816 */ /* 0x000fe4000000002a */
[----:B------:R-:W-:-:S02]  /*44c0*/  @!P5 PRMT R30, R30, 0x7610, R47 ;  /* 0x000076101e1ed816 */ /* 0x000fc4000000002f */
[----:B------:R-:W-:Y:S02]  /*44d0*/  ISETP.NE.AND P5, PT, R31, RZ, PT ;  /* 0x000000ff1f00720c */ /* 0x000fe40003fa5270 */
[----:B------:R-:W-:-:S04]  /*44e0*/  PRMT R31, RZ, 0x5410, RZ ;  /* 0x00005410ff1f7816 */ /* 0x000fc800000000ff */
[----:B------:R-:W-:Y:S02]  /*44f0*/  @!P6 PRMT R31, R55, 0x7610, R31 ;  /* 0x00007610371fe816 */ /* 0x000fe4000000001f */
[----:B------:R-:W-:Y:S02]  /*4500*/  @!P6 PRMT R32, R32, 0x7610, R56 ;  /* 0x000076102020e816 */ /* 0x000fe40000000038 */
[----:B------:R-:W-:Y:S02]  /*4510*/  @!P6 PRMT R31, R31, 0x7610, R55 ;  /* 0x000076101f1fe816 */ /* 0x000fe40000000037 */
[----:B------:R-:W-:Y:S01]  /*4520*/  ISETP.NE.AND P6, PT, R3, RZ, PT ;  /* 0x000000ff0300720c */ /* 0x000fe20003fc5270 */
[----:B------:R-:W3:Y:S01]  /*4530*/  @!P5 LDG.E R41, desc[UR10][R50.64] ;  /* 0x0000000a3229d981 */ /* 0x000ee2000c1e1900 */
[----:B------:R-:W-:-:S06]  /*4540*/  MOV R3, UR7 ;  /* 0x0000000700037c02 */ /* 0x000fcc0008000f00 */
[----:B------:R-:W4:Y:S01]  /*4550*/  LDG.E.64 R2, desc[UR10][R2.64] ;  /* 0x0000000a02027981 */ /* 0x000f22000c1e1b00 */
[----:B------:R-:W-:-:S04]  /*4560*/  @!P0 PRMT R33, R57, 0x7610, R33 ;  /* 0x0000761039218816 */ /* 0x000fc80000000021 */
[----:B------:R-:W-:Y:S01]  /*4570*/  @!P0 PRMT R33, R33, 0x7610, R57 ;  /* 0x0000761021218816 */ /* 0x000fe20000000039 */
[----:B------:R1:W3:Y:S01]  /*4580*/  @!P6 LDG.E R49, desc[UR10][R82.64] ;  /* 0x0000000a5231e981 */ /* 0x0002e2000c1e1900 */
[----:B------:R-:W-:-:S04]  /*4590*/  @!P0 PRMT R38, R58, 0x7610, R38 ;  /* 0x000076103a268816 */ /* 0x000fc80000000026 */
[----:B------:R-:W-:Y:S02]  /*45a0*/  @!P0 PRMT R38, R38, 0x7610, R58 ;  /* 0x0000761026268816 */ /* 0x000fe4000000003a */
[----:B0-----:R-:W-:-:S13]  /*45b0*/  ISETP.NE.AND P0, PT, RZ, UR6, PT ;  /* 0x00000006ff007c0c */ /* 0x001fda000bf05270 */
[----:B-1----:R-:W0:Y:S01]  /*45c0*/  @P0 LDC.64 R82, c[0x0][0x3b0] ;  /* 0x0000ec00ff520b82 */ /* 0x002e220000000a00 */
[----:B------:R-:W-:Y:S02]  /*45d0*/  LOP3.LUT R48, R48, 0x7e, RZ, 0xc0, !PT ;  /* 0x0000007e30307812 */ /* 0x000fe400078ec0ff */
[----:B------:R-:W-:-:S04]  /*45e0*/  MOV R51, UR13 ;  /* 0x0000000d00337c02 */ /* 0x000fc80008000f00 */
[----:B------:R-:W-:Y:S02]  /*45f0*/  LEA R51, R51, R48, 0x7 ;  /* 0x0000003033337211 */ /* 0x000fe400078e38ff */
[----:B------:R-:W-:Y:S01]  /*4600*/  MOV R44, RZ ;  /* 0x000000ff002c7202 */ /* 0x000fe20000000f00 */
[----:B------:R-:W-:Y:S02]  /*4610*/  HFMA2 R53, -RZ, RZ, 0, 0 ;  /* 0x00000000ff357431 */ /* 0x000fe400000001ff */
[----:B------:R-:W-:-:S03]  /*4620*/  HFMA2 R50, -RZ, RZ, 0, 0 ;  /* 0x00000000ff327431 */ /* 0x000fc600000001ff */
[----:B------:R-:W3:Y:S01]  /*4630*/  @!P3 LDG.E R44, desc[UR10][R102.64] ;  /* 0x0000000a662cb981 */ /* 0x000ee2000c1e1900 */
[----:B------:R-:W-:-:S03]  /*4640*/  MOV R0, RZ ;  /* 0x000000ff00007202 */ /* 0x000fc60000000f00 */
[----:B------:R-:W3:Y:S04]  /*4650*/  @!P4 LDG.E R53, desc[UR10][R98.64] ;  /* 0x0000000a6235c981 */ /* 0x000ee8000c1e1900 */
[----:B------:R-:W3:Y:S01]  /*4660*/  @!P6 LDG.E R50, desc[UR10][R88.64] ;  /* 0x0000000a5832e981 */ /* 0x000ee2000c1e1900 */
[----:B0-----:R-:W-:-:S03]  /*4670*/  @P0 IMAD.WIDE R82, R51, 0x2, R82 ;  /* 0x0000000233520825 */ /* 0x001fc600078e0252 */
[----:B------:R-:W3:Y:S04]  /*4680*/  @!P5 LDG.E R0, desc[UR10][R96.64] ;  /* 0x0000000a6000d981 */ /* 0x000ee8000c1e1900 */
[----:B------:R-:W3:Y:S04]  /*4690*/  @P0 LDG.E.U16 R48, desc[UR10][R82.64] ;  /* 0x0000000a52300981 */ /* 0x000ee8000c1e1500 */
[----:B------:R0:W3:Y:S02]  /*46a0*/  @P0 LDG.E.U16 R4, desc[UR10][R82.64+0x2] ;  /* 0x0000020a52040981 */ /* 0x0000e4000c1e1500 */
[----:B0-----:R-:W0:Y:S02]  /*46b0*/  LDC.64 R82, c[0x0][0x3a8] ;  /* 0x0000ea00ff527b82 */ /* 0x001e240000000a00 */
[----:B0-----:R-:W-:-:S05]  /*46c0*/  IMAD.WIDE R82, R51, 0x2, R82 ;  /* 0x0000000233527825 */ /* 0x001fca00078e0252 */
[----:B------:R-:W3:Y:S04]  /*46d0*/  LDG.E.U16 R52, desc[UR10][R82.64] ;  /* 0x0000000a52347981 */ /* 0x000ee8000c1e1500 */
[----:B------:R-:W3:Y:S01]  /*46e0*/  LDG.E.U16 R51, desc[UR10][R82.64+0x2] ;  /* 0x0000020a52337981 */ /* 0x000ee2000c1e1500 */
[----:B------:R-:W-:Y:S02]  /*46f0*/  PRMT R89, RZ, 0x7610, R89 ;  /* 0x00007610ff597816 */ /* 0x000fe40000000059 */
[----:B------:R-:W-:Y:S01]  /*4700*/  PRMT R88, R88, 0x5410, RZ ;  /* 0x0000541058587816 */ /* 0x000fe200000000ff */
[----:B------:R0:W-:Y:S01]  /*4710*/  STL [R1+0xe0], R45 ;  /* 0x0000e02d01007387 */ /* 0x0001e20000100800 */
[----:B------:R-:W-:Y:S02]  /*4720*/  PRMT R91, RZ, 0x7610, R91 ;  /* 0x00007610ff5b7816 */ /* 0x000fe4000000005b */
[----:B0-----:R-:W-:Y:S01]  /*4730*/  PRMT R45, R45, 0x5410, RZ ;  /* 0x000054102d2d7816 */ /* 0x001fe200000000ff */
[----:B------:R0:W-:Y:S04]  /*4740*/  STL [R1+0xec], R47 ;  /* 0x0000ec2f01007387 */ /* 0x0001e80000100800 */
[----:B------:R1:W-:Y:S01]  /*4750*/  STL [R1+0x6c], R42 ;  /* 0x00006c2a01007387 */ /* 0x0003e20000100800 */
[----:B0-----:R-:W-:-:S02]  /*4760*/  PRMT R47, RZ, 0x5410, RZ ;  /* 0x00005410ff2f7816 */ /* 0x001fc400000000ff */
[----:B--2---:R-:W-:Y:S02]  /*4770*/  @!P1 PRMT R45, R45, 0x5410, R59 ;  /* 0x000054102d2d9816 */ /* 0x004fe4000000003b */
[----:B------:R-:W-:Y:S02]  /*4780*/  @!P1 PRMT R89, R59, 0x7632, R89 ;  /* 0x000076323b599816 */ /* 0x000fe40000000059 */
[----:B-1----:R-:W-:Y:S02]  /*4790*/  PRMT R42, RZ, 0x7610, R42 ;  /* 0x00007610ff2a7816 */ /* 0x002fe4000000002a */
[----:B-----5:R-:W-:Y:S02]  /*47a0*/  @!P1 PRMT R88, R88, 0x5410, R60 ;  /* 0x0000541058589816 */ /* 0x020fe4000000003c */
[----:B------:R-:W-:Y:S02]  /*47b0*/  @!P1 PRMT R91, R60, 0x7632, R91 ;  /* 0x000076323c5b9816 */ /* 0x000fe4000000005b */
[----:B------:R-:W-:-:S02]  /*47c0*/  PRMT R88, RZ, 0x7610, R88 ;  /* 0x00007610ff587816 */ /* 0x000fc40000000058 */
[----:B------:R-:W-:Y:S01]  /*47d0*/  @!P2 PRMT R47, R47, 0x5410, R46 ;  /* 0x000054102f2fa816 */ /* 0x000fe2000000002e */
[----:B------:R0:W-:Y:S03]  /*47e0*/  STL [R1+0xfc], R46 ;  /* 0x0000fc2e01007387 */ /* 0x0001e60000100800 */
[----:B------:R-:W-:Y:S02]  /*47f0*/  @!P2 PRMT R47, R46, 0x7632, R47 ;  /* 0x000076322e2fa816 */ /* 0x000fe4000000002f */
[----:B------:R-:W-:Y:S02]  /*4800*/  PRMT R39, R39, 0x5410, RZ ;  /* 0x0000541027277816 */ /* 0x000fe400000000ff */
[----:B0-----:R-:W-:Y:S02]  /*4810*/  PRMT R46, RZ, 0x5410, RZ ;  /* 0x00005410ff2e7816 */ /* 0x001fe400000000ff */
[----:B----4-:R-:W-:-:S13]  /*4820*/  R2UR UR16, R2 ;  /* 0x00000000021072ca */ /* 0x010fda00000e0000 */
[----:B------:R-:W-:-:S05]  /*4830*/  MOV R2, UR16 ;  /* 0x0000001000027c02 */ /* 0x000fca0008000f00 */
[----:B------:R-:W-:-:S05]  /*4840*/  FFMA.FTZ R3, -R2, UR16, R3 ;  /* 0x0000001002037c23 */ /* 0x000fca0008010103 */
[----:B------:R-:W-:-:S13]  /*4850*/  FSETP.GTU.FTZ.AND P1, PT, R3, RZ, PT ;  /* 0x000000ff0300720b */ /* 0x000fda0003f3c000 */
[----:B------:R-:W-:-:S05]  /*4860*/  VOTEU.ANY UP0, P1 ;  /* 0x0000000000ff7886 */ /* 0x000fca0000800100 */
[----:B------:R-:W0:Y:S01]  /*4870*/  @UP0 LDCU UR5, c[0x0][0x3c0] ;  /* 0x00007800ff0507ac */ /* 0x000e220008000800 */
[----:B------:R-:W-:Y:S01]  /*4880*/  PLOP3.LUT P1, PT, PT, PT, UP0, 0x80, 0x8 ;  /* 0x000000000008781c */ /* 0x000fe20003f2f008 */
[----:B------:R1:W-:Y:S01]  /*4890*/  STL [R1+0x7c], R40 ;  /* 0x00007c2801007387 */ /* 0x0003e20000100800 */
[C---:B------:R-:W-:Y:S02]  /*48a0*/  @!P2 PRMT R42, R40.reuse, 0x7610, R42 ;  /* 0x00007610282aa816 */ /* 0x040fe4000000002a */
[----:B------:R-:W-:Y:S01]  /*48b0*/  @!P2 PRMT R88, R40, 0x7632, R88 ;  /* 0x000076322858a816 */ /* 0x000fe20000000058 */
[----:B---3--:R2:W-:Y:S01]  /*48c0*/  STL [R1+0x80], R44 ;  /* 0x0000802c01007387 */ /* 0x0085e20000100800 */
[----:B------:R-:W-:Y:S02]  /*48d0*/  @!P3 PRMT R46, R46, 0x7610, R44 ;  /* 0x000076102e2eb816 */ /* 0x000fe4000000002c */
[----:B-1----:R-:W-:-:S05]  /*48e0*/  PRMT R40, RZ, 0x7610, R40 ;  /* 0x00007610ff287816 */ /* 0x002fca0000000028 */
[----:B0-----:R-:W-:Y:S01]  /*48f0*/  @P1 FADD.FTZ R2, R3, UR5 ;  /* 0x0000000503021e21 */ /* 0x001fe20008010000 */
[----:B------:R-:W-:-:S05]  /*4900*/  @!P3 PRMT R40, R44, 0x7610, R40 ;  /* 0x000076102c28b816 */ /* 0x000fca0000000028 */
[----:B------:R-:W0:Y:S01]  /*4910*/  @P1 MUFU.RSQ R2, R2 ;  /* 0x0000000200021308 */ /* 0x000e220000001400 */
[----:B--2---:R-:W-:Y:S02]  /*4920*/  PRMT R44, RZ, 0x5410, RZ ;  /* 0x00005410ff2c7816 */ /* 0x004fe400000000ff */
[----:B------:R-:W-:Y:S01]  /*4930*/  PRMT R90, R90, 0x5410, RZ ;  /* 0x000054105a5a7816 */ /* 0x000fe200000000ff */
[----:B------:R-:W-:Y:S01]  /*4940*/  STL [R1+0x58], R81 ;  /* 0x0000585101007387 */ /* 0x000fe20000100800 */
[--C-:B------:R-:W-:Y:S02]  /*4950*/  @!P4 PRMT R44, R44, 0x5410, R43.reuse ;  /* 0x000054102c2cc816 */ /* 0x100fe4000000002b */
[----:B------:R-:W-:Y:S01]  /*4960*/  @!P4 PRMT R39, R39, 0x7610, R43 ;  /* 0x000076102727c816 */ /* 0x000fe2000000002b */
        /* <DEDUP_REMOVED lines=18> */
[----:B------:R1:W-:Y:S01]  /*4a90*/  STL [R1+0x84], R43 ;  /* 0x0000842b01007387 */ /* 0x0003e20000100800 */
[----:B------:R-:W-:Y:S01]  /*4aa0*/  PRMT R90, RZ, 0x7610, R90 ;  /* 0x00007610ff5a7816 */ /* 0x000fe2000000005a */
[----:B------:R-:W-:Y:S01]  /*4ab0*/  UISETP.NE.AND UP1, UPT, UR6, URZ, UPT ;  /* 0x000000ff0600728c */ /* 0x000fe2000bf25270 */
[----:B-1----:R-:W-:-:S04]  /*4ac0*/  PRMT R43, RZ, 0x5410, RZ ;  /* 0x00005410ff2b7816 */ /* 0x002fc800000000ff */
[----:B------:R-:W-:Y:S01]  /*4ad0*/  @!P5 PRMT R43, R43, 0x5410, R0 ;  /* 0x000054102b2bd816 */ /* 0x000fe20000000000 */
[----:B------:R1:W-:Y:S01]  /*4ae0*/  STL [R1+0x108], R41 ;  /* 0x0001082901007387 */ /* 0x0003e20000100800 */
[C---:B------:R-:W-:Y:S02]  /*4af0*/  @!P5 PRMT R90, R41.reuse, 0x7632, R90 ;  /* 0x00007632295ad816 */ /* 0x040fe4000000005a */
[----:B------:R-:W-:Y:S02]  /*4b00*/  @!P5 PRMT R43, R41, 0x7610, R43 ;  /* 0x00007610292bd816 */ /* 0x000fe4000000002b */
[----:B0-----:R-:W-:Y:S02]  /*4b10*/  @P1 R2UR UR5, R2 ;  /* 0x00000000020512ca */ /* 0x001fe400000e0000 */
[----:B------:R-:W-:Y:S02]  /*4b20*/  PRMT R42, R42, 0x5410, RZ ;  /* 0x000054102a2a7816 */ /* 0x000fe400000000ff */
[----:B-1----:R-:W-:-:S02]  /*4b30*/  PRMT R41, RZ, 0x5410, RZ ;  /* 0x00005410ff297816 */ /* 0x002fc400000000ff */
[----:B------:R-:W-:Y:S02]  /*4b40*/  PRMT R89, R89, 0x5410, RZ ;  /* 0x0000541059597816 */ /* 0x000fe400000000ff */
[----:B------:R-:W-:Y:S02]  /*4b50*/  @!P6 PRMT R41, R50, 0x7632, R41 ;  /* 0x000076323229e816 */ /* 0x000fe40000000029 */
[----:B------:R-:W-:Y:S02]  /*4b60*/  PRMT R45, RZ, 0x7610, R45 ;  /* 0x00007610ff2d7816 */ /* 0x000fe4000000002d */
[----:B------:R-:W-:Y:S01]  /*4b70*/  PRMT R40, R40, 0x5410, RZ ;  /* 0x0000541028287816 */ /* 0x000fe200000000ff */
[----:B------:R0:W-:Y:S01]  /*4b80*/  STL [R1+0x88], R0 ;  /* 0x0000880001007387 */ /* 0x0001e20000100800 */
[----:B------:R-:W-:Y:S01]  /*4b90*/  @!P5 PRMT R42, R42, 0x7610, R0 ;  /* 0x000076102a2ad816 */ /* 0x000fe20000000000 */
[----:B------:R-:W-:Y:S01]  /*4ba0*/  HADD2.F32 R51, -RZ, R51.H0_H0 ;  /* 0x20000033ff337230 */ /* 0x000fe20000004100 */
[----:B------:R-:W-:Y:S01]  /*4bb0*/  MOV R2, RZ ;  /* 0x000000ff00027202 */ /* 0x000fe20000000f00 */
[----:B------:R1:W-:Y:S01]  /*4bc0*/  STL [R1+0x10c], R49 ;  /* 0x00010c3101007387 */ /* 0x0003e20000100800 */
[--C-:B------:R-:W-:Y:S01]  /*4bd0*/  @!P6 PRMT R41, R41, 0x5410, R49.reuse ;  /* 0x000054102929e816 */ /* 0x100fe20000000031 */
[----:B------:R-:W-:Y:S01]  /*4be0*/  @P0 HADD2.F32 R2, -RZ, R4.H0_H0 ;  /* 0x20000004ff020230 */ /* 0x000fe20000004100 */
[----:B------:R-:W-:-:S02]  /*4bf0*/  @!P6 PRMT R89, R89, 0x7610, R49 ;  /* 0x000076105959e816 */ /* 0x000fc40000000031 */
[----:B------:R-:W-:Y:S01]  /*4c00*/  @!P3 PRMT R46, R54, 0x7610, R46 ;  /* 0x00007610362eb816 */ /* 0x000fe2000000002e */
[----:B0-----:R-:W-:Y:S01]  /*4c10*/  HFMA2 R0, -RZ, RZ, 0, 0 ;  /* 0x00000000ff007431 */ /* 0x001fe200000001ff */
[C---:B------:R-:W-:Y:S01]  /*4c20*/  @!P4 PRMT R45, R53.reuse, 0x7610, R45 ;  /* 0x00007610352dc816 */ /* 0x040fe2000000002d */
[----:B------:R-:W-:Y:S01]  /*4c30*/  @P0 HADD2.F32 R0, -RZ, R48.H0_H0 ;  /* 0x20000030ff000230 */ /* 0x000fe20000004100 */
[----:B------:R-:W-:Y:S01]  /*4c40*/  @!P4 PRMT R44, R53, 0x7632, R44 ;  /* 0x00007632352cc816 */ /* 0x000fe2000000002c */
[----:B-1----:R-:W-:Y:S01]  /*4c50*/  HADD2.F32 R49, -RZ, R52.H0_H0 ;  /* 0x20000034ff317230 */ /* 0x002fe20000004100 */
[----:B------:R-:W-:Y:S01]  /*4c60*/  @!P6 PRMT R40, R40, 0x5410, R50 ;  /* 0x000054102828e816 */ /* 0x000fe20000000032 */
        /* <DEDUP_REMOVED lines=580> */
.L_x_1142:
        /* <DEDUP_REMOVED lines=1152> */
.L_x_1143:
        /* <DEDUP_REMOVED lines=50> */
.L_x_1145:
[----:B------:R-:W-:Y:S05]  /*bbd0*/  BSYNC.RECONVERGENT B0 ;  /* 0x0000000000007941 */ /* 0x000fea0003800200 */
.L_x_1144:
        /* <DEDUP_REMOVED lines=43> */
.L_x_1147:
[----:B------:R-:W-:Y:S05]  /*be90*/  BSYNC.RECONVERGENT B0 ;  /* 0x0000000000007941 */ /* 0x000fea0003800200 */
.L_x_1146:
        /* <DEDUP_REMOVED lines=38> */
.L_x_1149:
[----:B------:R-:W-:Y:S05]  /*c100*/  BSYNC.RECONVERGENT B0 ;  /* 0x0000000000007941 */ /* 0x000fea0003800200 */
.L_x_1148:
        /* <DEDUP_REMOVED lines=28> */
.L_x_1151:
[----:B------:R-:W-:Y:S05]  /*c2d0*/  BSYNC.RECONVERGENT B0 ;  /* 0x0000000000007941 */ /* 0x000fea0003800200 */
.L_x_1150:
        /* <DEDUP_REMOVED lines=33> */
.L_x_1155:
[----:B------:R-:W2:Y:S04]  /*c4f0*/  LDG.E.STRONG.GPU R4, desc[UR10][R10.64] ;  /* 0x0000000a0a047981 */ /* 0x000ea8000c1ef900 */
[----:B--2---:R-:W-:Y:S04]  /*c500*/  CCTL.IVALL ;  /* 0x00000000ff00798f */ /* 0x004fe80002000000 */
[----:B------:R3:W-:Y:S01]  /*c510*/  STL [R1], R4 ;  /* 0x0000000401007387 */ /* 0x0007e20000100800 */
[----:B------:R-:W-:-:S13]  /*c520*/  ISETP.NE.AND P0, PT, R4, UR5, PT ;  /* 0x0000000504007c0c */ /* 0x000fda000bf05270 */
[----:B---3--:R-:W-:Y:S05]  /*c530*/  @P0 BRA `(.L_x_1155) ;  /* 0xfffffffc00ec0947 */ /* 0x008fea000383ffff */
.L_x_1154:
[----:B------:R-:W-:Y:S05]  /*c540*/  BSYNC.RECONVERGENT B0 ;  /* 0x0000000000007941 */ /* 0x000fea0003800200 */
.L_x_1153:
        /* <DEDUP_REMOVED lines=15> */
.L_x_1157:
        /* <DEDUP_REMOVED lines=83> */
.L_x_1156:
        /* <DEDUP_REMOVED lines=51> */
.L_x_1158:
        /* <DEDUP_REMOVED lines=24> */
.L_x_1159:
        /* <DEDUP_REMOVED lines=14> */
.L_x_1160:
[----:B------:R-:W-:Y:S05]  /*d100*/  BSYNC.RECONVERGENT B0 ;  /* 0x0000000000007941 */ /* 0x000fea0003800200 */
.L_x_1152:
        /* <DEDUP_REMOVED lines=18> */
.L_x_1166:
        /* <DEDUP_REMOVED lines=65> */
.L_x_1162:
[----:B------:R-:W-:Y:S05]  /*d640*/  BSYNC.RECONVERGENT B0 ;  /* 0x0000000000007941 */ /* 0x000fea0003800200 */
.L_x_1161:
        /* <DEDUP_REMOVED lines=23> */
.L_x_1163:
        /* <DEDUP_REMOVED lines=16> */
.L_x_1165:
[----:B------:R-:W-:Y:S05]  /*d8c0*/  BSYNC.RECONVERGENT B0 ;  /* 0x0000000000007941 */ /* 0x000fea0003800200 */
.L_x_1164:
        /* <DEDUP_REMOVED lines=10> */
.L_x_1141:
        /* <DEDUP_REMOVED lines=16> */
.L_x_1169:
[----:B------:R-:W-:Y:S05]  /*da70*/  BSYNC.RECONVERGENT B0 ;  /* 0x0000000000007941 */ /* 0x000fea0003800200 */
.L_x_1168:
        /* <DEDUP_REMOVED lines=11> */
.L_x_1171:
[----:B------:R-:W2:Y:S04]  /*db30*/  LDG.E.STRONG.GPU R5, desc[UR10][R2.64] ;  /* 0x0000000a02057981 */ /* 0x000ea8000c1ef900 */
[----:B--2---:R-:W-:Y:S01]  /*db40*/  CCTL.IVALL ;  /* 0x00000000ff00798f */ /* 0x004fe20002000000 */
[----:B------:R-:W-:Y:S05]  /*db50*/  YIELD ;  /* 0x0000000000007946 */ /* 0x000fea0003800000 */
[----:B------:R-:W-:-:S13]  /*db60*/  ISETP.NE.AND P0, PT, R5, R0, PT ;  /* 0x000000000500720c */ /* 0x000fda0003f05270 */
[----:B------:R-:W-:Y:S05]  /*db70*/  @P0 BRA `(.L_x_1171) ;  /* 0xfffffffc00ec0947 */ /* 0x000fea000383ffff */
.L_x_1170:
        /* <DEDUP_REMOVED lines=61> */
.L_x_1174:
        /* <DEDUP_REMOVED lines=31> */
.L_x_1173:
[----:B------:R-:W-:Y:S05]  /*e140*/  BSYNC.RECONVERGENT B0 ;  /* 0x0000000000007941 */ /* 0x000fea0003800200 */
.L_x_1172:
        /* <DEDUP_REMOVED lines=10> */
.L_x_1175:
        /* <DEDUP_REMOVED lines=87> */
.L_x_1176:
        /* <DEDUP_REMOVED lines=10> */
.L_x_4902:


//--------------------- .text._Z35group_norm_nhwc_bwd_one_pass_kernelI11Fp16IOFp16WLi512ELi128ELi512EEv26Group_norm_nhwc_bwd_params --------------------------
	.section	.text._Z35group_norm_nhwc_bwd_one_pass_kernelI11Fp16IOFp16WLi512ELi128ELi512EEv26Group_norm_nhwc_bwd_params,"ax",@progbits
	.align	128
        .global         _Z35group_norm_nhwc_bwd_one_pass_kernelI11Fp16IOFp16WLi512ELi128ELi512EEv26Group_norm_nhwc_bwd_params
        .type           _Z35group_norm_nhwc_bwd_one_pass_kernelI11Fp16IOFp16WLi512ELi128ELi512EEv26Group_norm_nhwc_bwd_params,@function
        .size           _Z35group_norm_nhwc_bwd_one_pass_kernelI11Fp16IOFp16WLi512ELi128ELi512EEv26Group_norm_nhwc_bwd_params,(.L_x_4903 - _Z35group_norm_nhwc_bwd_one_pass_kernelI11Fp16IOFp16WLi512ELi128ELi512EEv26Group_norm_nhwc_bwd_params)
        .other          _Z35group_norm_nhwc_bwd_one_pass_kernelI11Fp16IOFp16WLi512ELi128ELi512EEv26Group_norm_nhwc_bwd_params,@"STO_CUDA_ENTRY STV_DEFAULT"
_Z35group_norm_nhwc_bwd_one_pass_kernelI11Fp16IOFp16WLi512ELi128ELi512EEv26Group_norm_nhwc_bwd_params:
.text._Z35group_norm_nhwc_bwd_one_pass_kernelI11Fp16IOFp16WLi512ELi128ELi512EEv26Group_norm_nhwc_bwd_params:
        /* <DEDUP_REMOVED lines=11> */
.L_x_1203:
        /* <DEDUP_REMOVED lines=1614> */
[----:B------:R-:W4:Y:S04]  /*6590*/  @!P1 LDG.E R43, desc[UR10][R64.64] ;  /* 0x0000000a402b9981 */ /* 0x000f28000c1e1900 */
[----:B------:R2:W4:Y:S01]  /*65a0*/  @!P1 LDG.E R47, desc[UR10][R66.64] ;  /* 0x0000000a422f9981 */ /* 0x000522000c1e1900 */
[----:B------:R-:W-:-:S03]  /*65b0*/  LOP3.LUT R0, R0, 0xfffffffd, RZ, 0xc0, !PT ;  /* 0xfffffffd00007812 */ /* 0x000fc600078ec0ff */
[----:B------:R1:W4:Y:S01]  /*65c0*/  @!P3 LDG.E R42, desc[UR10][R62.64] ;  /* 0x0000000a3e2ab981 */ /* 0x000322000c1e1900 */
[----:B0-----:R-:W-:-:S04]  /*65d0*/  @!P0 IADD3 R58, P1, PT, R56, R58, RZ ;  /* 0x0000003a383a8210 */ /* 0x001fc80007f3e0ff */
[----:B------:R-:W-:Y:S02]  /*65e0*/  @!P0 IADD3.X R59, PT, PT, R51, R59, RZ, P1, !PT ;  /* 0x0000003b333b8210 */ /* 0x000fe40000ffe4ff */
[----:B--2---:R-:W-:Y:S02]  /*65f0*/  IADD3 R67, PT, PT, R3, 0x1d0, RZ ;  /* 0x000001d003437810 */ /* 0x004fe40007ffe0ff */
[----:B-1----:R-:W-:Y:S02]  /*6600*/  @!P0 IADD3 R60, P1, PT, R56, R60, RZ ;  /* 0x0000003c383c8210 */ /* 0x002fe40007f3e0ff */
[----:B------:R-:W-:Y:S02]  /*6610*/  SHF.R.S32.HI R64, RZ, 0x1f, R67 ;  /* 0x0000001fff407819 */ /* 0x000fe40000011443 */
[----:B------:R-:W-:Y:S02]  /*6620*/  @!P0 IADD3.X R61, PT, PT, R51, R61, RZ, P1, !PT ;  /* 0x0000003d333d8210 */ /* 0x000fe40000ffe4ff */
        /* <DEDUP_REMOVED lines=1068> */
[----:B------:R-:W-:Y:S04]  /*a8f0*/  STL [R1+0x90], R34 ;  /* 0x0000902201007387 */ /* 0x000fe80000100800 */
[----:B------:R-:W-:Y:S01]  /*a900*/  STL [R1+0x190], R35 ;  /* 0x0001902301007387 */ /* 0x000fe20000100800 */
[----:B--2---:R-:W-:Y:S02]  /*a910*/  PRMT R66, RZ, 0x7610, R66 ;  /* 0x00007610ff427816 */ /* 0x004fe40000000042 */
[----:B---3--:R-:W-:-:S02]  /*a920*/  @!P0 PRMT R67, R57, 0x7610, R67 ;  /* 0x0000761039438816 */ /* 0x008fc40000000043 */
        /* <DEDUP_REMOVED lines=120> */
[----:B------:R0:W-:Y:S01]  /*b0b0*/  STL [R1+0xd0], R56 ;  /* 0x0000d03801007387 */ /* 0x0001e20000100800 */
[----:B------:R-:W-:-:S03]  /*b0c0*/  LOP3.LUT R10, R10, 0x7e, RZ, 0xc0, !PT ;  /* 0x0000007e0a0a7812 */ /* 0x000fc600078ec0ff */
[----:B------:R3:W-:Y:S01]  /*b0d0*/  STL [R1+0x1d0], R57 ;  /* 0x0001d03901007387 */ /* 0x0007e20000100800 */
[----:B-1----:R-:W-:Y:S02]  /*b0e0*/  MOV R22, UR13 ;  /* 0x0000000d00167c02 */ /* 0x002fe40008000f00 */
[----:B------:R-:W-:Y:S01]  /*b0f0*/  PRMT R47, RZ, 0x7610, R47 ;  /* 0x00007610ff2f7816 */ /* 0x000fe2000000002f */
[----:B------:R1:W-:Y:S01]  /*b100*/  STL.S16 [R1+0x32a], R11 ;  /* 0x00032a0b01007387 */ /* 0x0003e20000100600 */
[----:B------:R-:W-:Y:S02]  /*b110*/  PRMT R14, RZ, 0x7610, R14 ;  /* 0x00007610ff0e7816 */ /* 0x000fe4000000000e */
[----:B0-----:R-:W-:Y:S02]  /*b120*/  PRMT R56, RZ, 0x7610, R56 ;  /* 0x00007610ff387816 */ /* 0x001fe40000000038 */
[----:B------:R-:W-:Y:S02]  /*b130*/  PRMT R25, RZ, 0x7610, R25 ;  /* 0x00007610ff197816 */ /* 0x000fe40000000019 */
[----:B------:R-:W-:-:S02]  /*b140*/  PRMT R24, RZ, 0x7610, R24 ;  /* 0x00007610ff187816 */ /* 0x000fc40000000018 */
[----:B------:R-:W-:Y:S02]  /*b150*/  PRMT R17, RZ, 0x7610, R17 ;  /* 0x00007610ff117816 */ /* 0x000fe40000000011 */
[----:B------:R-:W-:Y:S02]  /*b160*/  PRMT R33, RZ, 0x7610, R33 ;  /* 0x00007610ff217816 */ /* 0x000fe40000000021 */
[----:B------:R-:W-:Y:S02]  /*b170*/  PRMT R32, RZ, 0x7610, R32 ;  /* 0x00007610ff207816 */ /* 0x000fe40000000020 */
[----:B------:R-:W-:Y:S02]  /*b180*/  PRMT R29, RZ, 0x7610, R29 ;  /* 0x00007610ff1d7816 */ /* 0x000fe4000000001d */
[----:B------:R-:W-:Y:S01]  /*b190*/  PRMT R15, RZ, 0x7610, R15 ;  /* 0x00007610ff0f7816 */ /* 0x000fe2000000000f */
[----:B------:R0:W-:Y:S01]  /*b1a0*/  STL.S16 [R1+0x2fe], R12 ;  /* 0x0002fe0c01007387 */ /* 0x0001e20000100600 */
[----:B---3--:R-:W-:-:S02]  /*b1b0*/  PRMT R57, RZ, 0x7610, R57 ;  /* 0x00007610ff397816 */ /* 0x008fc40000000039 */
[----:B------:R-:W-:Y:S01]  /*b1c0*/  LEA R22, R22, R10, 0x7 ;  /* 0x0000000a16167211 */ /* 0x000fe200078e38ff */
[----:B------:R3:W-:Y:S01]  /*b1d0*/  STL.S16 [R1+0x306], R13 ;  /* 0x0003060d01007387 */ /* 0x0007e20000100600 */
[----:B-1----:R-:W1:Y:S01]  /*b1e0*/  @P0 LDC.64 R10, c[0x0][0x3b0] ;  /* 0x0000ec00ff0a0b82 */ /* 0x002e620000000a00 */
[C---:B------:R-:W-:Y:S02]  /*b1f0*/  @!P4 PRMT R57, R68.reuse, 0x7610, R57 ;  /* 0x000076104439c816 */ /* 0x040fe40000000039 */
        /* <DEDUP_REMOVED lines=11> */
[----:B------:R-:W-:-:S03]  /*b2b0*/  LOP3.LUT P5, RZ, R2, 0x8000000, RZ, 0xc0, !PT ;  /* 0x0800000002ff7812 */ /* 0x000fc600078ac0ff */
[----:B------:R-:W-:Y:S02]  /*b2c0*/  STL.S16 [R1+0x32e], R20 ;  /* 0x00032e1401007387 */ /* 0x000fe40000100600 */
[C---:B------:R-:W-:Y:S02]  /*b2d0*/  @!P4 PRMT R33, R78.reuse, 0x7610, R33 ;  /* 0x000076104e21c816 */ /* 0x040fe40000000021 */
[----:B------:R-:W-:Y:S02]  /*b2e0*/  @!P4 PRMT R32, R78, 0x7632, R32 ;  /* 0x000076324e20c816 */ /* 0x000fe40000000020 */
[----:B------:R-:W-:Y:S01]  /*b2f0*/  PRMT R7, RZ, 0x7610, R7 ;  /* 0x00007610ff077816 */ /* 0x000fe20000000007 */
[----:B------:R-:W-:Y:S01]  /*b300*/  STL [R1+0xd8], R68 ;  /* 0x0000d84401007387 */ /* 0x000fe20000100800 */
[C---:B------:R-:W-:Y:S02]  /*b310*/  @!P4 PRMT R29, R79.reuse, 0x7610, R29 ;  /* 0x000076104f1dc816 */ /* 0x040fe4000000001d */
[----:B------:R-:W-:Y:S01]  /*b320*/  @!P4 PRMT R15, R79, 0x7632, R15 ;  /* 0x000076324f0fc816 */ /* 0x000fe2000000000f */
[----:B------:R-:W-:Y:S01]  /*b330*/  STL.S16 [R1+0x230], R46 ;  /* 0x0002302e01007387 */ /* 0x000fe20000100600 */
[----:B------:R-:W-:-:S02]  /*b340*/  LOP3.LUT P4, RZ, R2, 0x20000000, RZ, 0xc0, !PT ;  /* 0x2000000002ff7812 */ /* 0x000fc4000788c0ff */
[----:B------:R-:W-:Y:S01]  /*b350*/  MOV R2, RZ ;  /* 0x000000ff00027202 */ /* 0x000fe20000000f00 */
[----:B-1----:R-:W-:Y:S01]  /*b360*/  @P0 IMAD.WIDE R10, R22, 0x2, R10 ;  /* 0x00000002160a0825 */ /* 0x002fe200078e020a */
[----:B------:R1:W-:Y:S04]  /*b370*/  STL.S16 [R1+0x304], R14 ;  /* 0x0003040e01007387 */ /* 0x0003e80000100600 */
[----:B------:R-:W4:Y:S01]  /*b380*/  @!P5 LDG.E R2, desc[UR10][R44.64] ;  /* 0x0000000a2c02d981 */ /* 0x000f22000c1e1900 */
[----:B0-----:R-:W-:Y:S01]  /*b390*/  HFMA2 R12, -RZ, RZ, 0, 0 ;  /* 0x00000000ff0c7431 */ /* 0x001fe200000001ff */
[----:B------:R-:W-:Y:S01]  /*b3a0*/  MOV R0, RZ ;  /* 0x000000ff00007202 */ /* 0x000fe20000000f00 */
[----:B---3--:R-:W-:Y:S01]  /*b3b0*/  HFMA2 R13, -RZ, RZ, 0, 0 ;  /* 0x00000000ff0d7431 */ /* 0x008fe200000001ff */
[----:B------:R0:W-:Y:S01]  /*b3c0*/  STL.S16 [R1+0x310], R15 ;  /* 0x0003100f01007387 */ /* 0x0001e20000100600 */
[----:B------:R-:W-:-:S02]  /*b3d0*/  MOV R16, RZ ;  /* 0x000000ff00107202 */ /* 0x000fc40000000f00 */
[----:B------:R-:W-:Y:S02]  /*b3e0*/  CS2R R18, SRZ ;  /* 0x0000000000127805 */ /* 0x000fe4000001ff00 */
[----:B-1----:R-:W-:Y:S01]  /*b3f0*/  MOV R14, RZ ;  /* 0x000000ff000e7202 */ /* 0x002fe20000000f00 */
[----:B------:R1:W-:Y:S04]  /*b400*/  STL.S16 [R1+0x320], R17 ;  /* 0x0003201101007387 */ /* 0x0003e80000100600 */
[----:B------:R-:W3:Y:S01]  /*b410*/  @P0 LDG.E.U16 R20, desc[UR10][R10.64] ;  /* 0x0000000a0a140981 */ /* 0x000ee2000c1e1500 */
[----:B0-----:R-:W-:-:S03]  /*b420*/  HFMA2 R15, -RZ, RZ, 0, 0 ;  /* 0x00000000ff0f7431 */ /* 0x001fc600000001ff */
        /* <DEDUP_REMOVED lines=75> */
[----:B------:R1:W5:Y:S01]  /*b8e0*/  LDL.LU R7, [R1+0x364] ;  /* 0x0003640001077983 */ /* 0x0003620000300800 */
[----:B----4-:R-:W-:-:S02]  /*b8f0*/  R2UR UR16, R8 ;  /* 0x00000000081072ca */ /* 0x010fc400000e0000 */
        /* <DEDUP_REMOVED lines=11> */
[----:B------:R-:W-:Y:S02]  /*b9b0*/  PLOP3.LUT P1, PT, PT, PT, UP0, 0x80, 0x8 ;  /* 0x000000000008781c */ /* 0x000fe40003f2f008 */
[----:B------:R-:W-:Y:S02]  /*b9c0*/  PRMT R39, RZ, 0x7610, R39 ;  /* 0x00007610ff277816 */ /* 0x000fe40000000027 */
[----:B------:R-:W-:Y:S01]  /*b9d0*/  PRMT R37, RZ, 0x7610, R37 ;  /* 0x00007610ff257816 */ /* 0x000fe20000000025 */
[----:B------:R0:W-:Y:S01]  /*b9e0*/  STL [R1+0x208], R2 ;  /* 0x0002080201007387 */ /* 0x0001e20000100800 */
[C---:B------:R-:W-:Y:S02]  /*b9f0*/  @!P5 PRMT R39, R2.reuse, 0x7610, R39 ;  /* 0x000076100227d816 */ /* 0x040fe40000000027 */
[----:B------:R-:W-:Y:S01]  /*ba00*/  @!P5 PRMT R37, R2, 0x7632, R37 ;  /* 0x000076320225d816 */ /* 0x000fe20000000025 */
[----:B------:R4:W-:Y:S01]  /*ba10*/  STL [R1+0xdc], R74 ;  /* 0x0000dc4a01007387 */ /* 0x0009e20000100800 */
[----:B------:R-:W-:-:S02]  /*ba20*/  PRMT R76, RZ, 0x7610, R76 ;  /* 0x00007610ff4c7816 */ /* 0x000fc4000000004c */
[----:B------:R-:W-:Y:S01]  /*ba30*/  PRMT R53, RZ, 0x7610, R53 ;  /* 0x00007610ff357816 */ /* 0x000fe20000000035 */
[----:B------:R1:W-:Y:S01]  /*ba40*/  STL [R1+0x1dc], R70 ;  /* 0x0001dc4601007387 */ /* 0x0003e20000100800 */
[----:B0-----:R-:W-:-:S03]  /*ba50*/  @P1 FADD.FTZ R2, R3, UR5 ;  /* 0x0000000503021e21 */ /* 0x001fc60008010000 */
[----:B------:R0:W-:Y:S01]  /*ba60*/  STL [R1+0xe0], R71 ;  /* 0x0000e04701007387 */ /* 0x0001e20000100800 */
[----:B----4-:R-:W-:Y:S02]  /*ba70*/  PRMT R74, RZ, 0x7610, R74 ;  /* 0x00007610ff4a7816 */ /* 0x010fe4000000004a */
[----:B------:R-:W-:Y:S01]  /*ba80*/  PRMT R52, RZ, 0x7610, R52 ;  /* 0x00007610ff347816 */ /* 0x000fe20000000034 */
[----:B------:R4:W-:Y:S01]  /*ba90*/  STL [R1+0x1e0], R75 ;  /* 0x0001e04b01007387 */ /* 0x0009e20000100800 */
[----:B-1----:R-:W-:Y:S01]  /*baa0*/  PRMT R70, RZ, 0x7610, R70 ;  /* 0x00007610ff467816 */ /* 0x002fe20000000046 */
[----:B------:R-:W1:Y:S01]  /*bab0*/  @P1 MUFU.RSQ R2, R2 ;  /* 0x0000000200021308 */ /* 0x000e620000001400 */
[----:B------:R-:W-:Y:S01]  /*bac0*/  PRMT R48, RZ, 0x7610, R48 ;  /* 0x00007610ff307816 */ /* 0x000fe20000000030 */
[----:B------:R3:W-:Y:S01]  /*bad0*/  STL [R1+0x1f0], R54 ;  /* 0x0001f03601007387 */ /* 0x0007e20000100800 */
[----:B------:R-:W-:Y:S02]  /*bae0*/  PRMT R49, RZ, 0x7610, R49 ;  /* 0x00007610ff317816 */ /* 0x000fe40000000031 */
[----:B0-----:R-:W-:Y:S01]  /*baf0*/  PRMT R71, RZ, 0x7610, R71 ;  /* 0x00007610ff477816 */ /* 0x001fe20000000047 */
[----:B------:R0:W-:Y:S01]  /*bb00*/  STL [R1+0x1f4], R58 ;  /* 0x0001f43a01007387 */ /* 0x0001e20000100800 */
[----:B------:R-:W-:-:S02]  /*bb10*/  PRMT R45, RZ, 0x7610, R45 ;  /* 0x00007610ff2d7816 */ /* 0x000fc4000000002d */
[----:B----4-:R-:W-:Y:S02]  /*bb20*/  PRMT R75, RZ, 0x7610, R75 ;  /* 0x00007610ff4b7816 */ /* 0x010fe4000000004b */
[----:B------:R-:W-:Y:S02]  /*bb30*/  PRMT R44, RZ, 0x7610, R44 ;  /* 0x00007610ff2c7816 */ /* 0x000fe4000000002c */
[----:B---3--:R-:W-:Y:S02]  /*bb40*/  PRMT R54, RZ, 0x7610, R54 ;  /* 0x00007610ff367816 */ /* 0x008fe40000000036 */
[----:B------:R-:W-:Y:S02]  /*bb50*/  PRMT R38, RZ, 0x7610, R38 ;  /* 0x00007610ff267816 */ /* 0x000fe40000000026 */
[----:B0-----:R-:W-:Y:S02]  /*bb60*/  PRMT R58, RZ, 0x7610, R58 ;  /* 0x00007610ff3a7816 */ /* 0x001fe4000000003a */
[----:B------:R-:W-:-:S02]  /*bb70*/  PRMT R36, RZ, 0x7610, R36 ;  /* 0x00007610ff247816 */ /* 0x000fc40000000024 */
[----:B------:R-:W-:Y:S02]  /*bb80*/  PRMT R30, RZ, 0x7610, R30 ;  /* 0x00007610ff1e7816 */ /* 0x000fe4000000001e */
[----:B------:R-:W-:Y:S02]  /*bb90*/  PRMT R31, RZ, 0x7610, R31 ;  /* 0x00007610ff1f7816 */ /* 0x000fe4000000001f */
[----:B------:R-:W-:Y:S02]  /*bba0*/  PRMT R23, RZ, 0x7610, R23 ;  /* 0x00007610ff177816 */ /* 0x000fe40000000017 */
[C---:B------:R-:W-:Y:S02]  /*bbb0*/  @!P2 PRMT R54, R14.reuse, 0x7610, R54 ;  /* 0x000076100e36a816 */ /* 0x040fe40000000036 */
[----:B------:R-:W-:Y:S02]  /*bbc0*/  @!P2 PRMT R75, R14, 0x7632, R75 ;  /* 0x000076320e4ba816 */ /* 0x000fe4000000004b */
[----:B--2---:R-:W-:-:S02]  /*bbd0*/  @!P2 PRMT R58, R12, 0x7610, R58 ;  /* 0x000076100c3aa816 */ /* 0x004fc4000000003a */
        /* <DEDUP_REMOVED lines=47> */
[----:B-1----:R-:W-:-:S02]  /*bed0*/  @P1 R2UR UR5, R2 ;  /* 0x00000000020512ca */ /* 0x002fc400000e0000 */
[----:B------:R0:W-:Y:S01]  /*bee0*/  STL [R1+0x200], R0 ;  /* 0x0002000001007387 */ /* 0x0001e20000100800 */
[----:B------:R-:W-:Y:S01]  /*bef0*/  MOV R2, RZ ;  /* 0x000000ff00027202 */ /* 0x000fe20000000f00 */
[----:B------:R-:W-:Y:S02]  /*bf00*/  @P0 HADD2.F32 R2, -RZ, R21.H0_H0 ;  /* 0x20000015ff020230 */ /* 0x000fe40000004100 */
[----:B------:R-:W-:Y:S02]  /*bf10*/  HADD2.F32 R3, -RZ, R22.H0_H0 ;  /* 0x20000016ff037230 */ /* 0x000fe40000004100 */
[----:B------:R-:W-:Y:S01]  /*bf20*/  HADD2.F32 R9, -RZ, R10.H0_H0 ;  /* 0x2000000aff097230 */ /* 0x000fe20000004100 */
[----:B------:R-:W-:Y:S01]  /*bf30*/  UMOV UR17, 0x3f800000 ;  /* 0x3f80000000117882 */ /* 0x000fe20000000000 */
[----:B0-----:R-:W-:Y:S02]  /*bf40*/  HFMA2 R0, -RZ, RZ, 0, 0 ;  /* 0x00000000ff007431 */ /* 0x001fe400000001ff */
[----:B------:R-:W-:Y:S01]  /*bf50*/  @P0 HADD2.F32 R0, -RZ, R20.H0_H0 ;  /* 0x20000014ff000230 */ /* 0x000fe20000004100 */
        /* <DEDUP_REMOVED lines=1262> */
.L_x_1178:
        /* <DEDUP_REMOVED lines=2462> */
.L_x_1179:
        /* <DEDUP_REMOVED lines=48> */
.L_x_1181:
[----:B------:R-:W-:Y:S05]  /*1ab20*/  BSYNC.RECONVERGENT B0 ;  /* 0x0000000000007941 */ /* 0x000fea0003800200 */
.L_x_1180:
        /* <DEDUP_REMOVED lines=43> */
.L_x_1183:
[----:B------:R-:W-:Y:S05]  /*1ade0*/  BSYNC.RECONVERGENT B0 ;  /* 0x0000000000007941 */ /* 0x000fea0003800200 */
.L_x_1182:
        /* <DEDUP_REMOVED lines=38> */
.L_x_1185:
[----:B------:R-:W-:Y:S05]  /*1b050*/  BSYNC.RECONVERGENT B0 ;  /* 0x0000000000007941 */ /* 0x000fea0003800200 */
.L_x_1184:
        /* <DEDUP_REMOVED lines=28> */
.L_x_1187:
[----:B------:R-:W-:Y:S05]  /*1b220*/  BSYNC.RECONVERGENT B0 ;  /* 0x0000000000007941 */ /* 0x000fea0003800200 */
.L_x_1186:
        /* <DEDUP_REMOVED lines=33> */
.L_x_1191:
[----:B------:R-:W2:Y:S04]  /*1b440*/  LDG.E.STRONG.GPU R8, desc[UR10][R16.64] ;  /* 0x0000000a10087981 */ /* 0x000ea8000c1ef900 */
[----:B--2---:R-:W-:Y:S04]  /*1b450*/  CCTL.IVALL ;  /* 0x00000000ff00798f */ /* 0x004fe80002000000 */
[----:B------:R0:W-:Y:S01]  /*1b460*/  STL [R1], R8 ;  /* 0x0000000801007387 */ /* 0x0001e20000100800 */
[----:B------:R-:W-:-:S13]  /*1b470*/  ISETP.NE.AND P0, PT, R8, UR5, PT ;  /* 0x0000000508007c0c */ /* 0x000fda000bf05270 */
[----:B0-----:R-:W-:Y:S05]  /*1b480*/  @P0 BRA `(.L_x_1191) ;  /* 0xfffffffc00ec0947 */ /* 0x001fea000383ffff */
.L_x_1190:
[----:B------:R-:W-:Y:S05]  /*1b490*/  BSYNC.RECONVERGENT B0 ;  /* 0x0000000000007941 */ /* 0x000fea0003800200 */
.L_x_1189:
        /* <DEDUP_REMOVED lines=15> */
.L_x_1193:
        /* <DEDUP_REMOVED lines=83> */
.L_x_1192:
        /* <DEDUP_REMOVED lines=51> */
.L_x_1194:
        /* <DEDUP_REMOVED lines=24> */
.L_x_1195:
        /* <DEDUP_REMOVED lines=14> */
.L_x_1196:
[----:B------:R-:W-:Y:S05]  /*1c050*/  BSYNC.RECONVERGENT B0 ;  /* 0x0000000000007941 */ /* 0x000fea0003800200 */
.L_x_1188:
        /* <DEDUP_REMOVED lines=18> */
.L_x_1202:
        /* <DEDUP_REMOVED lines=65> */
.L_x_1198:
[----:B------:R-:W-:Y:S05]  /*1c590*/  BSYNC.RECONVERGENT B0 ;  /* 0x0000000000007941 */ /* 0x000fea0003800200 */
.L_x_1197:
        /* <DEDUP_REMOVED lines=23> */
.L_x_1199:
        /* <DEDUP_REMOVED lines=16> */
.L_x_1201:
[----:B------:R-:W-:Y:S05]  /*1c810*/  BSYNC.RECONVERGENT B0 ;  /* 0x0000000000007941 */ /* 0x000fea0003800200 */
.L_x_1200:
        /* <DEDUP_REMOVED lines=10> */
.L_x_1177:
        /* <DEDUP_REMOVED lines=16> */
.L_x_1205:
[----:B------:R-:W-:Y:S05]  /*1c9c0*/  BSYNC.RECONVERGENT B0 ;  /* 0x0000000000007941 */ /* 0x000fea0003800200 */
.L_x_1204:
        /* <DEDUP_REMOVED lines=11> */
.L_x_1207:
[----:B------:R-:W2:Y:S04]  /*1ca80*/  LDG.E.STRONG.GPU R5, desc[UR10][R2.64] ;  /* 0x0000000a02057981 */ /* 0x000ea8000c1ef900 */
[----:B--2---:R-:W-:Y:S01]  /*1ca90*/  CCTL.IVALL ;  /* 0x00000000ff00798f */ /* 0x004fe20002000000 */
[----:B------:R-:W-:Y:S05]  /*1caa0*/  YIELD ;  /* 0x0000000000007946 */ /* 0x000fea0003800000 */
[----:B------:R-:W-:-:S13]  /*1cab0*/  ISETP.NE.AND P0, PT, R5, R0, PT ;  /* 0x000000000500720c */ /* 0x000fda0003f05270 */
[----:B------:R-:W-:Y:S05]  /*1cac0*/  @P0 BRA `(.L_x_1207) ;  /* 0xfffffffc00ec0947 */ /* 0x000fea000383ffff */
.L_x_1206:
        /* <DEDUP_REMOVED lines=61> */
.L_x_1210:
        /* <DEDUP_REMOVED lines=31> */
.L_x_1209:
[----:B------:R-:W-:Y:S05]  /*1d090*/  BSYNC.RECONVERGENT B0 ;  /* 0x0000000000007941 */ /* 0x000fea0003800200 */
.L_x_1208:
        /* <DEDUP_REMOVED lines=10> */
.L_x_1211:
        /* <DEDUP_REMOVED lines=87> */
.L_x_1212:
        /* <DEDUP_REMOVED lines=13> */
.L_x_4903:


//--------------------- .text._Z35group_norm_nhwc_bwd_one_pass_kernelI11Fp32IOFp32WLi64ELi128ELi512EEv26Group_norm_nhwc_bwd_params --------------------------
	.section	.text._Z35group_norm_nhwc_bwd_one_pass_kernelI11Fp32IOFp32WLi64ELi128ELi512EEv26Group_norm_nhwc_bwd_params,"ax",@progbits
	.align	128
        .global         _Z35group_norm_nhwc_bwd_one_pass_kernelI11Fp32IOFp32WLi64ELi128ELi512EEv26Group_norm_nhwc_bwd_params
        .type           _Z35group_norm_nhwc_bwd_one_pass_kernelI11Fp32IOFp32WLi64ELi128ELi512EEv26Group_norm_nhwc_bwd_params,@function
        .size           _Z35group_norm_nhwc_bwd_one_pass_kernelI11Fp32IOFp32WLi64ELi128ELi512EEv26Group_norm_nhwc_bwd_params,(.L_x_4904 - _Z35group_norm_nhwc_bwd_one_pass_kernelI11Fp32IOFp32WLi64ELi128ELi512EEv26Group_norm_nhwc_bwd_params)
        .other          _Z35group_norm_nhwc_bwd_one_pass_kernelI11Fp32IOFp32WLi64ELi128ELi512EEv26Group_norm_nhwc_bwd_params,@"STO_CUDA_ENTRY STV_DEFAULT"
_Z35group_norm_nhwc_bwd_one_pass_kernelI11Fp32IOFp32WLi64ELi128ELi512EEv26Group_norm_nhwc_bwd_params:
.text._Z35group_norm_nhwc_bwd_one_pass_kernelI11Fp32IOFp32WLi64ELi128ELi512EEv26Group_norm_nhwc_bwd_params:
        /* <DEDUP_REMOVED lines=9> */
.L_x_1256:
[----:B0-----:R-:W0:Y:S01]  /*0090*/  LDC R6, c[0x0][0x410] ;  /* 0x00010400ff067b82 */ /* 0x001e220000000800 */
[----:B------:R-:W1:Y:S01]  /*00a0*/  S2R R24, SR_TID.X ;  /* 0x0000000000187919 */ /* 0x000e620000002100 */
[----:B------:R-:W2:Y:S01]  /*00b0*/  LDCU.128 UR12, c[0x0][0x400] ;  /* 0x00008000ff0c77ac */ /* 0x000ea20008000c00 */
[----:B------:R-:W-:Y:S01]  /*00c0*/  ISETP.LE.AND P0, PT, RZ, UR5, PT ;  /* 0x00000005ff007c0c */ /* 0x000fe2000bf03270 */
[----:B------:R-:W3:Y:S04]  /*00d0*/  LDCU.U8 UR9, c[0x0][0x414] ;  /* 0x00008280ff0977ac */ /* 0x000ee80008000000 */
[----:B------:R-:W4:Y:S01]  /*00e0*/  S2UR UR8, SR_CTAID.X ;  /* 0x00000000000879c3 */ /* 0x000f220000002500 */
[----:B------:R-:W-:Y:S02]  /*00f0*/  CS2R R52, SRZ ;  /* 0x0000000000347805 */ /* 0x000fe4000001ff00 */
[----:B------:R-:W-:-:S02]  /*0100*/  CS2R R50, SRZ ;  /* 0x0000000000327805 */ /* 0x000fc4000001ff00 */
[----:B------:R-:W-:Y:S01]  /*0110*/  CS2R R48, SRZ ;  /* 0x0000000000307805 */ /* 0x000fe2000001ff00 */
[----:B------:R-:W2:Y:S01]  /*0120*/  LDCU.64 UR6, c[0x0][0x3b8] ;  /* 0x00007700ff0677ac */ /* 0x000ea20008000a00 */
[----:B0-----:R-:W-:Y:S02]  /*0130*/  IABS R5, R6 ;  /* 0x0000000600057213 */ /* 0x001fe40000000000 */
[----:B---3--:R-:W-:Y:S02]  /*0140*/  ISETP.NE.AND P5, PT, RZ, UR9, PT ;  /* 0x00000009ff007c0c */ /* 0x008fe4000bfa5270 */
[----:B------:R-:W0:Y:S01]  /*0150*/  I2F.RP R0, R5 ;  /* 0x0000000500007306 */ /* 0x000e220000209400 */
[----:B-1----:R-:W-:Y:S02]  /*0160*/  SHF.R.U32.HI R9, RZ, 0x6, R24 ;  /* 0x00000006ff097819 */ /* 0x002fe40000011618 */
[----:B------:R-:W-:-:S04]  /*0170*/  SHF.L.U32 R22, R24, 0x1, RZ ;  /* 0x0000000118167819 */ /* 0x000fc800000006ff */
[----:B------:R-:W-:Y:S01]  /*0180*/  LOP3.LUT R22, R22, 0x7e, RZ, 0xc0, !PT ;  /* 0x0000007e16167812 */ /* 0x000fe200078ec0ff */
[----:B0-----:R-:W0:Y:S02]  /*0190*/  MUFU.RCP R0, R0 ;  /* 0x0000000000007308 */ /* 0x001e240000001000 */
[----:B0-----:R-:W-:-:S06]  /*01a0*/  IADD3 R2, PT, PT, R0, 0xffffffe, RZ ;  /* 0x0ffffffe00027810 */ /* 0x001fcc0007ffe0ff */
[----:B------:R0:W1:Y:S02]  /*01b0*/  F2I.FTZ.U32.TRUNC.NTZ R3, R2 ;  /* 0x0000000200037305 */ /* 0x000064000021f000 */
[----:B0-----:R-:W-:Y:S01]  /*01c0*/  HFMA2 R2, -RZ, RZ, 0, 0 ;  /* 0x00000000ff027431 */ /* 0x001fe200000001ff */
[----:B-1----:R-:W-:-:S05]  /*01d0*/  IADD3 R4, PT, PT, RZ, -R3, RZ ;  /* 0x80000003ff047210 */ /* 0x002fca0007ffe0ff */
[----:B------:R-:W-:Y:S01]  /*01e0*/  IMAD R7, R4, R5, RZ ;  /* 0x0000000504077224 */ /* 0x000fe200078e02ff */
[----:B------:R-:W-:-:S03]  /*01f0*/  IABS R4, UR5 ;  /* 0x0000000500047c13 */ /* 0x000fc60008000000 */
[----:B------:R-:W-:Y:S02]  /*0200*/  IMAD.HI.U32 R3, R3, R7, R2 ;  /* 0x0000000703037227 */ /* 0x000fe400078e0002 */
[----:B------:R-:W4:Y:S04]  /*0210*/  LDC R2, c[0x0][0x41c] ;  /* 0x00010700ff027b82 */ /* 0x000f280000000800 */
[----:B------:R-:W-:-:S05]  /*0220*/  IMAD.HI.U32 R3, R3, R4, RZ ;  /* 0x0000000403037227 */ /* 0x000fca00078e00ff */
[----:B------:R-:W-:-:S05]  /*0230*/  IADD3 R0, PT, PT, -R3, RZ, RZ ;  /* 0x000000ff03007210 */ /* 0x000fca0007ffe1ff */
[----:B------:R-:W-:Y:S01]  /*0240*/  IMAD R0, R5, R0, R4 ;  /* 0x0000000005007224 */ /* 0x000fe200078e0204 */
[----:B------:R-:W-:-:S04]  /*0250*/  LOP3.LUT R4, R6, UR5, RZ, 0x3c, !PT ;  /* 0x0000000506047c12 */ /* 0x000fc8000f8e3cff */
[----:B------:R-:W-:Y:S02]  /*0260*/  ISETP.GT.U32.AND P4, PT, R5, R0, PT ;  /* 0x000000000500720c */ /* 0x000fe40003f84070 */
[----:B------:R-:W-:Y:S01]  /*0270*/  ISETP.GE.AND P1, PT, R4, RZ, PT ;  /* 0x000000ff0400720c */ /* 0x000fe20003f26270 */
[----:B----4-:R-:W-:-:S05]  /*0280*/  IMAD R9, R2, UR8, R9 ;  /* 0x0000000802097c24 */ /* 0x010fca000f8e0209 */
[----:B--2---:R-:W-:Y:S02]  /*0290*/  ISETP.GE.U32.AND P3, PT, R9, UR12, PT ;  /* 0x0000000c09007c0c */ /* 0x004fe4000bf66070 */
[----:B------:R-:W-:-:S03]  /*02a0*/  SHF.R.S32.HI R7, RZ, 0x1f, R9 ;  /* 0x0000001fff077819 */ /* 0x000fc60000011409 */
[-C--:B------:R-:W-:Y:S02]  /*02b0*/  @!P4 IADD3 R0, PT, PT, R0, -R5.reuse, RZ ;  /* 0x800000050000c210 */ /* 0x080fe40007ffe0ff */
[----:B------:R-:W-:Y:S02]  /*02c0*/  @!P4 IADD3 R3, PT, PT, R3, 0x1, RZ ;  /* 0x000000010303c810 */ /* 0x000fe40007ffe0ff */
[CC--:B------:R-:W-:Y:S02]  /*02d0*/  ISETP.GE.U32.AND P2, PT, R0.reuse, R5.reuse, PT ;  /* 0x000000050000720c */ /* 0x0c0fe40003f46070 */
[----:B------:R-:W-:Y:S02]  /*02e0*/  ISETP.GT.U32.AND P4, PT, R5, R0, PT ;  /* 0x000000000500720c */ /* 0x000fe40003f84070 */
[----:B------:R-:W-:Y:S02]  /*02f0*/  IADD3 R5, PT, PT, R0, -R5, RZ ;  /* 0x8000000500057210 */ /* 0x000fe40007ffe0ff */
[----:B------:R-:W-:-:S02]  /*0300*/  ISETP.GE.AND.EX P3, PT, R7, UR13, PT, P3 ;  /* 0x0000000d07007c0c */ /* 0x000fc4000bf66330 */
[----:B------:R-:W-:Y:S02]  /*0310*/  SEL R0, R5, R0, !P4 ;  /* 0x0000000005007207 */ /* 0x000fe40006000000 */
[----:B------:R-:W-:Y:S02]  /*0320*/  IADD3 R23, PT, PT, R9, 0x8, RZ ;  /* 0x0000000809177810 */ /* 0x000fe40007ffe0ff */
[----:B------:R-:W-:Y:S02]  /*0330*/  @!P0 IADD3 R0, PT, PT, -R0, RZ, RZ ;  /* 0x000000ff00008210 */ /* 0x000fe40007ffe1ff */
[----:B------:R-:W-:Y:S02]  /*0340*/  @P2 IADD3 R3, PT, PT, R3, 0x1, RZ ;  /* 0x0000000103032810 */ /* 0x000fe40007ffe0ff */
[----:B------:R-:W-:Y:S02]  /*0350*/  ISETP.NE.AND P2, PT, R6, RZ, PT ;  /* 0x000000ff0600720c */ /* 0x000fe40003f45270 */
[----:B------:R-:W-:Y:S01]  /*0360*/  MOV R2, R3 ;  /* 0x0000000300027202 */ /* 0x000fe20000000f00 */
[----:B------:R-:W0:Y:S01]  /*0370*/  @!P3 LDC.64 R10, c[0x0][0x3f8] ;  /* 0x0000fe00ff0abb82 */ /* 0x000e220000000a00 */
[----:B------:R-:W-:-:S02]  /*0380*/  LOP3.LUT R3, RZ, R6, RZ, 0x33, !PT ;  /* 0x00000006ff037212 */ /* 0x000fc400078e33ff */
[----:B------:R-:W-:Y:S02]  /*0390*/  @!P1 IADD3 R2, PT, PT, -R2, RZ, RZ ;  /* 0x000000ff02029210 */ /* 0x000fe40007ffe1ff */
[C---:B------:R-:W-:Y:S02]  /*03a0*/  SEL R27, R3.reuse, R0, !P2 ;  /* 0x00000000031b7207 */ /* 0x040fe40005000000 */
[----:B------:R-:W-:Y:S01]  /*03b0*/  SEL R3, R3, R2, !P2 ;  /* 0x0000000203037207 */ /* 0x000fe20005000000 */
[----:B------:R-:W1:Y:S01]  /*03c0*/  @!P3 LDC.64 R16, c[0x0][0x3a0] ;  /* 0x0000e800ff10bb82 */ /* 0x000e620000000a00 */
[----:B------:R-:W-:Y:S02]  /*03d0*/  IADD3 R2, PT, PT, R9, 0x10, RZ ;  /* 0x0000001009027810 */ /* 0x000fe40007ffe0ff */
[----:B------:R-:W-:Y:S02]  /*03e0*/  ISETP.GE.U32.AND P4, PT, R23, UR12, PT ;  /* 0x0000000c17007c0c */ /* 0x000fe4000bf86070 */
[----:B------:R-:W-:-:S02]  /*03f0*/  SHF.R.S32.HI R19, RZ, 0x1f, R23 ;  /* 0x0000001fff137819 */ /* 0x000fc40000011417 */
[----:B------:R-:W-:Y:S01]  /*0400*/  ISETP.GE.U32.AND P0, PT, R2, UR12, PT ;  /* 0x0000000c02007c0c */ /* 0x000fe2000bf06070 */
[----:B------:R-:W2:Y:S01]  /*0410*/  @!P3 LDC.64 R12, c[0x0][0x398] ;  /* 0x0000e600ff0cbb82 */ /* 0x000ea20000000a00 */
[----:B------:R-:W-:Y:S02]  /*0420*/  SHF.R.S32.HI R25, RZ, 0x1f, R2 ;  /* 0x0000001fff197819 */ /* 0x000fe40000011402 */
[----:B------:R-:W-:Y:S02]  /*0430*/  ISETP.GE.AND.EX P4, PT, R19, UR13, PT, P4 ;  /* 0x0000000d13007c0c */ /* 0x000fe4000bf86340 */
[----:B------:R-:W-:Y:S02]  /*0440*/  ISETP.GE.AND.EX P0, PT, R25, UR13, PT, P0 ;  /* 0x0000000d19007c0c */ /* 0x000fe4000bf06300 */
[----:B------:R-:W-:Y:S01]  /*0450*/  SHF.L.U32 R5, R27, 0x7, RZ ;  /* 0x000000071b057819 */ /* 0x000fe200000006ff */
[----:B0-----:R-:W-:Y:S01]  /*0460*/  @!P3 IMAD R4, R7, R10, RZ ;  /* 0x0000000a0704b224 */ /* 0x001fe200078e02ff */
[----:B------:R-:W-:-:S02]  /*0470*/  SHF.R.S32.HI R0, RZ, 0x1f, R3 ;  /* 0x0000001fff007819 */ /* 0x000fc40000011403 */
[----:B------:R-:W-:Y:S02]  /*0480*/  SHF.R.S32.HI R59, RZ, 0x1f, R5 ;  /* 0x0000001fff3b7819 */ /* 0x000fe40000011405 */
[-C--:B------:R-:W-:Y:S01]  /*0490*/  LOP3.LUT R58, R5, R22.reuse, RZ, 0xfc, !PT ;  /* 0x00000016053a7212 */ /* 0x080fe200078efcff */
[----:B------:R-:W-:Y:S01]  /*04a0*/  IMAD R0, R0, UR14, RZ ;  /* 0x0000000e00007c24 */ /* 0x000fe2000f8e02ff */
[----:B------:R-:W-:Y:S01]  /*04b0*/  LEA R22, R27, R22, 0x7 ;  /* 0x000000161b167211 */ /* 0x000fe200078e38ff */
[----:B------:R-:W0:Y:S01]  /*04c0*/  @!P4 LDC.64 R28, c[0x0][0x3f8] ;  /* 0x0000fe00ff1ccb82 */ /* 0x000e220000000a00 */
[----:B------:R-:W-:Y:S02]  /*04d0*/  @!P3 IMAD R5, R9, R11, R4 ;  /* 0x0000000b0905b224 */ /* 0x000fe400078e0204 */
[----:B------:R-:W-:-:S04]  /*04e0*/  IMAD.WIDE.U32 R58, R3, UR14, R58 ;  /* 0x0000000e033a7c25 */ /* 0x000fc8000f8e003a */
[----:B------:R-:W-:Y:S01]  /*04f0*/  IMAD R3, R3, UR15, R0 ;  /* 0x0000000f03037c24 */ /* 0x000fe2000f8e0200 */
[----:B------:R-:W3:Y:S01]  /*0500*/  @!P0 LDC.64 R20, c[0x0][0x3f8] ;  /* 0x0000fe00ff148b82 */ /* 0x000ee20000000a00 */
[----:B------:R-:W-:Y:S02]  /*0510*/  @!P3 MOV R60, R58 ;  /* 0x0000003a003cb202 */ /* 0x000fe40000000f00 */
[----:B------:R-:W-:Y:S02]  /*0520*/  IADD3 R0, PT, PT, R9, 0x18, RZ ;  /* 0x0000001809007810 */ /* 0x000fe40007ffe0ff */
[----:B------:R-:W-:Y:S02]  /*0530*/  IADD3 R61, PT, PT, R59, R3, RZ ;  /* 0x000000033b3d7210 */ /* 0x000fe40007ffe0ff */
[----:B------:R-:W-:Y:S01]  /*0540*/  ISETP.GE.U32.AND P2, PT, R0, UR12, PT ;  /* 0x0000000c00007c0c */ /* 0x000fe2000bf46070 */
[----:B------:R-:W4:Y:S01]  /*0550*/  @!P4 LDC.64 R6, c[0x0][0x3a0] ;  /* 0x0000e800ff06cb82 */ /* 0x000f220000000a00 */
[----:B------:R-:W-:Y:S01]  /*0560*/  SHF.R.S32.HI R3, RZ, 0x1f, R0 ;  /* 0x0000001fff037819 */ /* 0x000fe20000011400 */
[----:B------:R-:W-:Y:S01]  /*0570*/  @!P3 IMAD.WIDE.U32 R10, R9, R10, R60 ;  /* 0x0000000a090ab225 */ /* 0x000fe200078e003c */
[----:B------:R-:W-:-:S02]  /*0580*/  @!P4 MOV R30, R58 ;  /* 0x0000003a001ec202 */ /* 0x000fc40000000f00 */
[----:B------:R-:W-:Y:S02]  /*0590*/  ISETP.GE.AND.EX P2, PT, R3, UR13, PT, P2 ;  /* 0x0000000d03007c0c */ /* 0x000fe4000bf46320 */
[----:B------:R-:W-:Y:S01]  /*05a0*/  @!P3 IADD3 R11, PT, PT, R11, R5, RZ ;  /* 0x000000050b0bb210 */ /* 0x000fe20007ffe0ff */
[----:B------:R-:W4:Y:S01]  /*05b0*/  @!P0 LDC.64 R14, c[0x0][0x3a0] ;  /* 0x0000e800ff0e8b82 */ /* 0x000f220000000a00 */
[C---:B------:R-:W-:Y:S01]  /*05c0*/  @!P3 SHF.L.U32 R31, R10.reuse, 0x2, RZ ;  /* 0x000000020a1fb819 */ /* 0x040fe200000006ff */
[----:B0-----:R-:W-:Y:S01]  /*05d0*/  @!P4 IMAD R26, R19, R28, RZ ;  /* 0x0000001c131ac224 */ /* 0x001fe200078e02ff */
[----:B------:R-:W-:Y:S02]  /*05e0*/  @!P3 SHF.L.U64.HI R8, R10, 0x2, R11 ;  /* 0x000000020a08b819 */ /* 0x000fe4000001020b */
[C---:B-1----:R-:W-:Y:S02]  /*05f0*/  @!P3 IADD3 R16, P1, PT, R31.reuse, R16, RZ ;  /* 0x000000101f10b210 */ /* 0x042fe40007f3e0ff */
[----:B--2---:R-:W-:Y:S01]  /*0600*/  @!P3 IADD3 R12, P6, PT, R31, R12, RZ ;  /* 0x0000000c1f0cb210 */ /* 0x004fe20007fde0ff */
[----:B------:R-:W0:Y:S01]  /*0610*/  @!P4 LDC.64 R4, c[0x0][0x398] ;  /* 0x0000e600ff04cb82 */ /* 0x000e220000000a00 */
[----:B------:R-:W-:Y:S01]  /*0620*/  @!P4 MOV R31, R61 ;  /* 0x0000003d001fc202 */ /* 0x000fe20000000f00 */
[----:B---3--:R-:W-:Y:S01]  /*0630*/  @!P0 IMAD R32, R25, R20, RZ ;  /* 0x0000001419208224 */ /* 0x008fe200078e02ff */
[C---:B------:R-:W-:Y:S01]  /*0640*/  @!P3 IADD3.X R17, PT, PT, R8.reuse, R17, RZ, P1, !PT ;  /* 0x000000110811b210 */ /* 0x040fe20000ffe4ff */
[C---:B------:R-:W-:Y:S01]  /*0650*/  @!P4 IMAD R25, R23.reuse, R29, R26 ;  /* 0x0000001d1719c224 */ /* 0x040fe200078e021a */
[----:B------:R-:W-:Y:S01]  /*0660*/  @!P3 IADD3.X R13, PT, PT, R8, R13, RZ, P6, !PT ;  /* 0x0000000d080db210 */ /* 0x000fe200037fe4ff */
[----:B------:R-:W-:Y:S01]  /*0670*/  @!P4 IMAD.WIDE.U32 R28, R23, R28, R30 ;  /* 0x0000001c171cc225 */ /* 0x000fe200078e001e */
[----:B------:R-:W-:Y:S01]  /*0680*/  @!P0 MOV R30, R58 ;  /* 0x0000003a001e8202 */ /* 0x000fe20000000f00 */
[----:B------:R-:W1:Y:S01]  /*0690*/  @!P2 LDC.64 R18, c[0x0][0x3f8] ;  /* 0x0000fe00ff12ab82 */ /* 0x000e620000000a00 */
[----:B------:R-:W-:Y:S01]  /*06a0*/  @!P0 MOV R31, R61 ;  /* 0x0000003d001f8202 */ /* 0x000fe20000000f00 */
[----:B------:R-:W-:Y:S01]  /*06b0*/  @!P0 IMAD R33, R2, R21, R32 ;  /* 0x0000001502218224 */ /* 0x000fe200078e0220 */
[----:B------:R-:W-:Y:S01]  /*06c0*/  @!P4 IADD3 R25, PT, PT, R29, R25, RZ ;  /* 0x000000191d19c210 */ /* 0x000fe20007ffe0ff */
[----:B------:R-:W5:Y:S01]  /*06d0*/  @!P3 LDG.E.64 R52, desc[UR10][R16.64] ;  /* 0x0000000a1034b981 */ /* 0x000f62000c1e1b00 */
[----:B------:R-:W-:Y:S01]  /*06e0*/  @!P4 SHF.L.U32 R23, R28, 0x2, RZ ;  /* 0x000000021c17c819 */ /* 0x000fe200000006ff */
[----:B------:R-:W-:Y:S01]  /*06f0*/  @!P0 IMAD.WIDE.U32 R30, R2, R20, R30 ;  /* 0x00000014021e8225 */ /* 0x000fe200078e001e */
[----:B------:R-:W-:Y:S01]  /*0700*/  @!P4 SHF.L.U64.HI R28, R28, 0x2, R25 ;  /* 0x000000021c1cc819 */ /* 0x000fe20000010219 */
[----:B------:R-:W2:Y:S01]  /*0710*/  @P5 LDC.64 R20, c[0x0][0x3b0] ;  /* 0x0000ec00ff145b82 */ /* 0x000ea20000000a00 */
[----:B----4-:R-:W-:Y:S01]  /*0720*/  @!P4 IADD3 R6, P1, PT, R23, R6, RZ ;  /* 0x000000061706c210 */ /* 0x010fe20007f3e0ff */
[----:B------:R3:W5:Y:S01]  /*0730*/  @!P3 LDG.E.64 R50, desc[UR10][R12.64] ;  /* 0x0000000a0c32b981 */ /* 0x000762000c1e1b00 */
[----:B------:R-:W-:-:S02]  /*0740*/  @!P0 IADD3 R25, PT, PT, R31, R33, RZ ;  /* 0x000000211f198210 */ /* 0x000fc40007ffe0ff */
[----:B------:R-:W-:Y:S02]  /*0750*/  @!P4 IADD3.X R7, PT, PT, R28, R7, RZ, P1, !PT ;  /* 0x000000071c07c210 */ /* 0x000fe40000ffe4ff */
[----:B------:R-:W-:Y:S01]  /*0760*/  IADD3 R26, PT, PT, R9, 0x20, RZ ;  /* 0x00000020091a7810 */ /* 0x000fe20007ffe0ff */
[----:B------:R-:W4:Y:S01]  /*0770*/  @!P0 LDC.64 R10, c[0x0][0x398] ;  /* 0x0000e600ff0a8b82 */ /* 0x000f220000000a00 */
[----:B0-----:R-:W-:Y:S02]  /*0780*/  @!P4 IADD3 R4, P6, PT, R23, R4, RZ ;  /* 0x000000041704c210 */ /* 0x001fe40007fde0ff */
[----:B------:R-:W-:Y:S02]  /*0790*/  CS2R R46, SRZ ;  /* 0x00000000002e7805 */ /* 0x000fe4000001ff00 */
[C---:B------:R-:W-:Y:S01]  /*07a0*/  @!P0 SHF.L.U32 R23, R30.reuse, 0x2, RZ ;  /* 0x000000021e178819 */ /* 0x040fe200000006ff */
[----:B------:R0:W5:Y:S01]  /*07b0*/  @!P4 LDG.E.64 R48, desc[UR10][R6.64] ;  /* 0x0000000a0630c981 */ /* 0x000162000c1e1b00 */
[----:B------:R-:W-:-:S02]  /*07c0*/  @!P0 SHF.L.U64.HI R30, R30, 0x2, R25 ;  /* 0x000000021e1e8819 */ /* 0x000fc40000010219 */
[----:B------:R-:W-:Y:S01]  /*07d0*/  @!P0 IADD3 R14, P1, PT, R23, R14, RZ ;  /* 0x0000000e170e8210 */ /* 0x000fe20007f3e0ff */
[----:B-1----:R-:W-:Y:S01]  /*07e0*/  @!P2 IMAD R3, R3, R18, RZ ;  /* 0x000000120303a224 */ /* 0x002fe200078e02ff */
[----:B------:R-:W-:Y:S01]  /*07f0*/  SHF.R.S32.HI R37, RZ, 0x1f, R26 ;  /* 0x0000001fff257819 */ /* 0x000fe2000001141a */
[----:B------:R-:W1:Y:S01]  /*0800*/  @!P2 LDC.64 R34, c[0x0][0x3a0] ;  /* 0x0000e800ff22ab82 */ /* 0x000e620000000a00 */
[----:B------:R-:W-:Y:S01]  /*0810*/  @!P0 IADD3.X R15, PT, PT, R30, R15, RZ, P1, !PT ;  /* 0x0000000f1e0f8210 */ /* 0x000fe20000ffe4ff */
[----:B------:R-:W-:Y:S01]  /*0820*/  @!P2 IMAD R39, R0, R19, R3 ;  /* 0x000000130027a224 */ /* 0x000fe200078e0203 */
[----:B------:R-:W-:Y:S02]  /*0830*/  ISETP.GE.U32.AND P1, PT, R26, UR12, PT ;  /* 0x0000000c1a007c0c */ /* 0x000fe4000bf26070 */
[----:B------:R-:W-:Y:S02]  /*0840*/  CS2R R2, SRZ ;  /* 0x0000000000027805 */ /* 0x000fe4000001ff00 */
[----:B------:R-:W-:Y:S01]  /*0850*/  @!P4 IADD3.X R5, PT, PT, R28, R5, RZ, P6, !PT ;  /* 0x000000051c05c210 */ /* 0x000fe200037fe4ff */
[----:B--2---:R-:W-:Y:S01]  /*0860*/  @P5 IMAD.WIDE R20, R22, 0x4, R20 ;  /* 0x0000000416145825 */ /* 0x004fe200078e0214 */
[----:B------:R-:W-:-:S02]  /*0870*/  ISETP.GE.AND.EX P1, PT, R37, UR13, PT, P1 ;  /* 0x0000000d25007c0c */ /* 0x000fc4000bf26310 */
[----:B------:R-:W-:Y:S01]  /*0880*/  IADD3 R25, PT, PT, R9, 0x28, RZ ;  /* 0x0000002809197810 */ /* 0x000fe20007ffe0ff */
[----:B------:R2:W5:Y:S01]  /*0890*/  @!P4 LDG.E.64 R46, desc[UR10][R4.64] ;  /* 0x0000000a042ec981 */ /* 0x000562000c1e1b00 */
[----:B------:R-:W-:Y:S02]  /*08a0*/  @!P2 MOV R28, R58 ;  /* 0x0000003a001ca202 */ /* 0x000fe40000000f00 */
[----:B------:R-:W-:Y:S01]  /*08b0*/  @!P2 MOV R29, R61 ;  /* 0x0000003d001da202 */ /* 0x000fe20000000f00 */
[----:B------:R2:W5:Y:S01]  /*08c0*/  @P5 LDG.E.64 R2, desc[UR10][R20.64] ;  /* 0x0000000a14025981 */ /* 0x000562000c1e1b00 */
[----:B------:R-:W-:Y:S02]  /*08d0*/  ISETP.GE.U32.AND P5, PT, R25, UR12, PT ;  /* 0x0000000c19007c0c */ /* 0x000fe4000bfa6070 */
[----:B------:R-:W-:Y:S01]  /*08e0*/  SHF.R.S32.HI R33, RZ, 0x1f, R25 ;  /* 0x0000001fff217819 */ /* 0x000fe20000011419 */
[----:B------:R-:W-:Y:S01]  /*08f0*/  @!P2 IMAD.WIDE.U32 R18, R0, R18, R28 ;  /* 0x000000120012a225 */ /* 0x000fe200078e001c */
[----:B----4-:R-:W-:Y:S01]  /*0900*/  @!P0 IADD3 R10, P6, PT, R23, R10, RZ ;  /* 0x0000000a170a8210 */ /* 0x010fe20007fde0ff */
[----:B------:R-:W4:Y:S01]  /*0910*/  @!P1 LDC.64 R28, c[0x0][0x3f8] ;  /* 0x0000fe00ff1c9b82 */ /* 0x000f220000000a00 */
[----:B------:R-:W-:-:S02]  /*0920*/  ISETP.GE.AND.EX P3, PT, R33, UR13, PT, P5 ;  /* 0x0000000d21007c0c */ /* 0x000fc4000bf66350 */
[----:B------:R-:W-:Y:S02]  /*0930*/  @!P0 IADD3.X R11, PT, PT, R30, R11, RZ, P6, !PT ;  /* 0x0000000b1e0b8210 */ /* 0x000fe400037fe4ff */
[----:B---3--:R-:W-:Y:S02]  /*0940*/  @!P2 IADD3 R13, PT, PT, R19, R39, RZ ;  /* 0x00000027130da210 */ /* 0x008fe40007ffe0ff */
[C---:B0-----:R-:W-:Y:S01]  /*0950*/  @!P2 SHF.L.U32 R7, R18.reuse, 0x2, RZ ;  /* 0x000000021207a819 */ /* 0x041fe200000006ff */
[----:B------:R-:W-:Y:S01]  /*0960*/  UIMAD.WIDE UR6, UR5, 0x8, UR6 ;  /* 0x00000008050678a5 */ /* 0x000fe2000f8e0206 */
[----:B--2---:R-:W-:Y:S01]  /*0970*/  @!P1 MOV R4, R58 ;  /* 0x0000003a00049202 */ /* 0x004fe20000000f00 */
[----:B------:R-:W0:Y:S08]  /*0980*/  @!P2 LDC.64 R20, c[0x0][0x398] ;  /* 0x0000e600ff14ab82 */ /* 0x000e300000000a00 */
[----:B------:R-:W2:Y:S01]  /*0990*/  @!P3 LDC.64 R30, c[0x0][0x3f8] ;  /* 0x0000fe00ff1ebb82 */ /* 0x000ea20000000a00 */
[----:B------:R-:W-:-:S02]  /*09a0*/  @!P2 SHF.L.U64.HI R6, R18, 0x2, R13 ;  /* 0x000000021206a819 */ /* 0x000fc4000001020d */
[----:B-1----:R-:W-:Y:S02]  /*09b0*/  @!P2 IADD3 R12, P6, PT, R7, R34, RZ ;  /* 0x00000022070ca210 */ /* 0x002fe40007fde0ff */
[----:B------:R-:W-:Y:S01]  /*09c0*/  @!P1 MOV R5, R61 ;  /* 0x0000003d00059202 */ /* 0x000fe20000000f00 */
[-C--:B----4-:R-:W-:Y:S01]  /*09d0*/  @!P1 IMAD R37, R37, R28.reuse, RZ ;  /* 0x0000001c25259224 */ /* 0x090fe200078e02ff */
[----:B------:R-:W-:Y:S01]  /*09e0*/  @!P2 IADD3.X R13, PT, PT, R6, R35, RZ, P6, !PT ;  /* 0x00000023060da210 */ /* 0x000fe200037fe4ff */
[----:B------:R-:W1:Y:S02]  /*09f0*/  @!P1 LDC.64 R16, c[0x0][0x3a0] ;  /* 0x0000e800ff109b82 */ /* 0x000e640000000a00 */
[C---:B------:R-:W-:Y:S02]  /*0a00*/  @!P1 IMAD R35, R26.reuse, R29, R37 ;  /* 0x0000001d1a239224 */ /* 0x040fe400078e0225 */
[----:B------:R-:W-:Y:S01]  /*0a10*/  @!P1 IMAD.WIDE.U32 R28, R26, R28, R4 ;  /* 0x0000001c1a1c9225 */ /* 0x000fe200078e0004 */
[----:B------:R-:W-:-:S02]  /*0a20*/  IADD3 R8, PT, PT, R9, 0x30, RZ ;  /* 0x0000003009087810 */ /* 0x000fc40007ffe0ff */
[----:B------:R-:W-:Y:S01]  /*0a30*/  IADD3 R0, PT, PT, R9, 0x38, RZ ;  /* 0x0000003809007810 */ /* 0x000fe20007ffe0ff */
[----:B------:R-:W3:Y:S01]  /*0a40*/  @!P1 LDC.64 R18, c[0x0][0x398] ;  /* 0x0000e600ff129b82 */ /* 0x000ee20000000a00 */
[----:B------:R-:W-:Y:S02]  /*0a50*/  @!P1 IADD3 R5, PT, PT, R29, R35, RZ ;  /* 0x000000231d059210 */ /* 0x000fe40007ffe0ff */
[----:B------:R-:W-:Y:S02]  /*0a60*/  MOV R29, UR7 ;  /* 0x00000007001d7c02 */ /* 0x000fe40008000f00 */
[C---:B------:R-:W-:Y:S01]  /*0a70*/  @!P1 SHF.L.U64.HI R26, R28.reuse, 0x2, R5 ;  /* 0x000000021c1a9819 */ /* 0x040fe20000010205 */
[----:B--2---:R-:W-:Y:S01]  /*0a80*/  @!P3 IMAD R4, R33, R30, RZ ;  /* 0x0000001e2104b224 */ /* 0x004fe200078e02ff */
[----:B------:R-:W-:Y:S01]  /*0a90*/  @!P1 SHF.L.U32 R33, R28, 0x2, RZ ;  /* 0x000000021c219819 */ /* 0x000fe200000006ff */
[----:B------:R-:W2:Y:S01]  /*0aa0*/  @!P3 LDC.64 R36, c[0x0][0x3a0] ;  /* 0x0000e800ff24bb82 */ /* 0x000ea20000000a00 */
[----:B------:R-:W-:-:S02]  /*0ab0*/  MOV R28, UR6 ;  /* 0x00000006001c7c02 */ /* 0x000fc40008000f00 */
[----:B------:R-:W-:-:S04]  /*0ac0*/  ISETP.GE.U32.AND P4, PT, R8, UR12, PT ;  /* 0x0000000c08007c0c */ /* 0x000fc8000bf86070 */
[----:B------:R-:W4:Y:S01]  /*0ad0*/  LDG.E.64 R28, desc[UR10][R28.64] ;  /* 0x0000000a1c1c7981 */ /* 0x000f22000c1e1b00 */
[----:B------:R-:W-:Y:S01]  /*0ae0*/  SHF.R.S32.HI R23, RZ, 0x1f, R8 ;  /* 0x0000001fff177819 */ /* 0x000fe20000011408 */
[----:B------:R-:W2:Y:S03]  /*0af0*/  @!P3 LDC.64 R38, c[0x0][0x398] ;  /* 0x0000e600ff26bb82 */ /* 0x000ea60000000a00 */
[----:B------:R-:W-:Y:S02]  /*0b00*/  ISETP.GE.AND.EX P4, PT, R23, UR13, PT, P4 ;  /* 0x0000000d17007c0c */ /* 0x000fe4000bf86340 */
[----:B------:R-:W-:Y:S02]  /*0b10*/  ISETP.GE.U32.AND P5, PT, R0, UR12, PT ;  /* 0x0000000c00007c0c */ /* 0x000fe4000bfa6070 */
[----:B------:R-:W-:Y:S02]  /*0b20*/  SHF.R.S32.HI R9, RZ, 0x1f, R0 ;  /* 0x0000001fff097819 */ /* 0x000fe40000011400 */
[----:B0-----:R-:W-:-:S02]  /*0b30*/  @!P2 IADD3 R20, P6, PT, R7, R20, RZ ;  /* 0x000000140714a210 */ /* 0x001fc40007fde0ff */
[----:B------:R-:W-:Y:S02]  /*0b40*/  ISETP.GE.AND.EX P5, PT, R9, UR13, PT, P5 ;  /* 0x0000000d09007c0c */ /* 0x000fe4000bfa6350 */
[----:B------:R-:W-:-:S03]  /*0b50*/  @!P2 IADD3.X R21, PT, PT, R6, R21, RZ, P6, !PT ;  /* 0x000000150615a210 */ /* 0x000fc600037fe4ff */
[----:B------:R-:W0:Y:S01]  /*0b60*/  @!P4 LDC.64 R6, c[0x0][0x3f8] ;  /* 0x0000fe00ff06cb82 */ /* 0x000e220000000a00 */
[----:B------:R-:W-:Y:S01]  /*0b70*/  @!P3 IMAD R35, R25, R31, R4 ;  /* 0x0000001f1923b224 */ /* 0x000fe200078e0204 */
[----:B------:R-:W-:Y:S02]  /*0b80*/  @!P3 MOV R4, R58 ;  /* 0x0000003a0004b202 */ /* 0x000fe40000000f00 */
[----:B------:R-:W-:-:S04]  /*0b90*/  @!P3 MOV R5, R61 ;  /* 0x0000003d0005b202 */ /* 0x000fc80000000f00 */
[----:B------:R-:W2:Y:S01]  /*0ba0*/  @!P4 LDC.64 R54, c[0x0][0x3a0] ;  /* 0x0000e800ff36cb82 */ /* 0x000ea20000000a00 */
[----:B------:R-:W-:Y:S01]  /*0bb0*/  @!P3 IMAD.WIDE.U32 R30, R25, R30, R4 ;  /* 0x0000001e191eb225 */ /* 0x000fe200078e0004 */
[----:B-1----:R-:W-:-:S06]  /*0bc0*/  @!P1 IADD3 R16, P6, PT, R33, R16, RZ ;  /* 0x0000001021109210 */ /* 0x002fcc0007fde0ff */
[----:B------:R-:W1:Y:S01]  /*0bd0*/  @!P5 LDC.64 R4, c[0x0][0x3f8] ;  /* 0x0000fe00ff04db82 */ /* 0x000e620000000a00 */
[----:B------:R-:W-:Y:S02]  /*0be0*/  @!P1 IADD3.X R17, PT, PT, R26, R17, RZ, P6, !PT ;  /* 0x000000111a119210 */ /* 0x000fe400037fe4ff */
[----:B---3--:R-:W-:Y:S02]  /*0bf0*/  @!P1 IADD3 R18, P6, PT, R33, R18, RZ ;  /* 0x0000001221129210 */ /* 0x008fe40007fde0ff */
[----:B------:R-:W-:Y:S02]  /*0c00*/  @!P3 IADD3 R31, PT, PT, R31, R35, RZ ;  /* 0x000000231f1fb210 */ /* 0x000fe40007ffe0ff */
[----:B------:R-:W-:Y:S01]  /*0c10*/  @!P3 SHF.L.U32 R25, R30, 0x2, RZ ;  /* 0x000000021e19b819 */ /* 0x000fe200000006ff */
[----:B0-----:R-:W-:Y:S01]  /*0c20*/  @!P4 IMAD R23, R23, R6, RZ ;  /* 0x000000061717c224 */ /* 0x001fe200078e02ff */
[----:B------:R-:W-:Y:S01]  /*0c30*/  @!P1 IADD3.X R19, PT, PT, R26, R19, RZ, P6, !PT ;  /* 0x000000131a139210 */ /* 0x000fe200037fe4ff */
[----:B------:R-:W0:Y:S01]  /*0c40*/  @!P5 LDC.64 R32, c[0x0][0x3a0] ;  /* 0x0000e800ff20db82 */ /* 0x000e220000000a00 */
[----:B------:R-:W-:-:S02]  /*0c50*/  @!P4 MOV R40, R58 ;  /* 0x0000003a0028c202 */ /* 0x000fc40000000f00 */
[----:B------:R-:W-:Y:S02]  /*0c60*/  @!P4 MOV R41, R61 ;  /* 0x0000003d0029c202 */ /* 0x000fe40000000f00 */
[----:B------:R-:W-:-:S03]  /*0c70*/  @!P3 SHF.L.U64.HI R26, R30, 0x2, R31 ;  /* 0x000000021e1ab819 */ /* 0x000fc6000001021f */
[----:B------:R-:W3:Y:S01]  /*0c80*/  @!P4 LDC.64 R30, c[0x0][0x398] ;  /* 0x0000e600ff1ecb82 */ /* 0x000ee20000000a00 */
[C---:B--2---:R-:W-:Y:S01]  /*0c90*/  @!P3 IADD3 R36, P6, PT, R25.reuse, R36, RZ ;  /* 0x000000241924b210 */ /* 0x044fe20007fde0ff */
[C---:B------:R-:W-:Y:S02]  /*0ca0*/  @!P4 IMAD R7, R8.reuse, R7, R23 ;  /* 0x000000070807c224 */ /* 0x040fe400078e0217 */
[----:B------:R-:W-:Y:S01]  /*0cb0*/  @!P4 IMAD.WIDE.U32 R40, R8, R6, R40 ;  /* 0x000000060828c225 */ /* 0x000fe200078e0028 */
[----:B------:R-:W-:Y:S02]  /*0cc0*/  @!P3 IADD3.X R37, PT, PT, R26, R37, RZ, P6, !PT ;  /* 0x000000251a25b210 */ /* 0x000fe400037fe4ff */
[----:B------:R-:W-:Y:S01]  /*0cd0*/  @!P3 IADD3 R38, P6, PT, R25, R38, RZ ;  /* 0x000000261926b210 */ /* 0x000fe20007fde0ff */
[----:B-1----:R-:W-:Y:S01]  /*0ce0*/  @!P5 IMAD R9, R9, R4, RZ ;  /* 0x000000040909d224 */ /* 0x002fe200078e02ff */
[----:B------:R-:W-:Y:S01]  /*0cf0*/  @!P4 IADD3 R25, PT, PT, R41, R7, RZ ;  /* 0x000000072919c210 */ /* 0x000fe20007ffe0ff */
[----:B------:R-:W1:Y:S01]  /*0d00*/  @!P5 LDC.64 R34, c[0x0][0x398] ;  /* 0x0000e600ff22db82 */ /* 0x000e620000000a00 */
[----:B------:R-:W-:-:S02]  /*0d10*/  @!P4 SHF.L.U32 R23, R40, 0x2, RZ ;  /* 0x000000022817c819 */ /* 0x000fc400000006ff */
[----:B------:R-:W-:Y:S01]  /*0d20*/  @!P4 SHF.L.U64.HI R40, R40, 0x2, R25 ;  /* 0x000000022828c819 */ /* 0x000fe20000010219 */
[----:B------:R-:W-:Y:S01]  /*0d30*/  @!P5 IMAD R25, R0, R5, R9 ;  /* 0x000000050019d224 */ /* 0x000fe200078e0209 */
[----:B------:R-:W-:Y:S02]  /*0d40*/  @!P5 MOV R8, R58 ;  /* 0x0000003a0008d202 */ /* 0x000fe40000000f00 */
[----:B------:R-:W-:Y:S01]  /*0d50*/  @!P5 MOV R9, R61 ;  /* 0x0000003d0009d202 */ /* 0x000fe20000000f00 */
[----:B------:R-:W2:Y:S01]  /*0d60*/  LDC.64 R6, c[0x0][0x3a8] ;  /* 0x0000ea00ff067b82 */ /* 0x000ea20000000a00 */
[----:B------:R-:W-:Y:S02]  /*0d70*/  @!P3 IADD3.X R39, PT, PT, R26, R39, RZ, P6, !PT ;  /* 0x000000271a27b210 */ /* 0x000fe400037fe4ff */
[----:B------:R-:W-:Y:S01]  /*0d80*/  @!P4 IADD3 R54, P6, PT, R23, R54, RZ ;  /* 0x000000361736c210 */ /* 0x000fe20007fde0ff */
[----:B------:R-:W-:-:S03]  /*0d90*/  @!P5 IMAD.WIDE.U32 R4, R0, R4, R8 ;  /* 0x000000040004d225 */ /* 0x000fc600078e0008 */
[----:B------:R-:W-:Y:S02]  /*0da0*/  @!P4 IADD3.X R55, PT, PT, R40, R55, RZ, P6, !PT ;  /* 0x000000372837c210 */ /* 0x000fe400037fe4ff */
[----:B---3--:R-:W-:Y:S02]  /*0db0*/  @!P4 IADD3 R30, P6, PT, R23, R30, RZ ;  /* 0x0000001e171ec210 */ /* 0x008fe40007fde0ff */
[----:B------:R-:W-:Y:S02]  /*0dc0*/  @!P5 IADD3 R9, PT, PT, R5, R25, RZ ;  /* 0x000000190509d210 */ /* 0x000fe40007ffe0ff */
[----:B------:R-:W-:Y:S02]  /*0dd0*/  @!P5 SHF.L.U32 R5, R4, 0x2, RZ ;  /* 0x000000020405d819 */ /* 0x000fe400000006ff */
[----:B------:R-:W-:Y:S02]  /*0de0*/  @!P4 IADD3.X R31, PT, PT, R40, R31, RZ, P6, !PT ;  /* 0x0000001f281fc210 */ /* 0x000fe400037fe4ff */
[----:B------:R-:W-:-:S02]  /*0df0*/  @!P5 SHF.L.U64.HI R4, R4, 0x2, R9 ;  /* 0x000000020404d819 */ /* 0x000fc40000010209 */
[----:B0-----:R-:W-:-:S04]  /*0e00*/  @!P5 IADD3 R32, P6, PT, R5, R32, RZ ;  /* 0x000000200520d210 */ /* 0x001fc80007fde0ff */
[----:B------:R-:W-:Y:S02]  /*0e10*/  @!P5 IADD3.X R33, PT, PT, R4, R33, RZ, P6, !PT ;  /* 0x000000210421d210 */ /* 0x000fe400037fe4ff */
[----:B-1----:R-:W-:Y:S01]  /*0e20*/  @!P5 IADD3 R34, P6, PT, R5, R34, RZ ;  /* 0x000000220522d210 */ /* 0x002fe20007fde0ff */
[----:B--2---:R-:W-:Y:S01]  /*0e30*/  IMAD.WIDE R22, R22, 0x4, R6 ;  /* 0x0000000416167825 */ /* 0x004fe200078e0206 */
[----:B------:R-:W-:Y:S02]  /*0e40*/  CS2R R44, SRZ ;  /* 0x00000000002c7805 */ /* 0x000fe4000001ff00 */
[----:B------:R-:W-:Y:S02]  /*0e50*/  CS2R R42, SRZ ;  /* 0x00000000002a7805 */ /* 0x000fe4000001ff00 */
[----:B------:R-:W-:Y:S02]  /*0e60*/  @!P5 IADD3.X R35, PT, PT, R4, R35, RZ, P6, !PT ;  /* 0x000000230423d210 */ /* 0x000fe400037fe4ff */
[----:B------:R-:W-:-:S02]  /*0e70*/  CS2R R40, SRZ ;  /* 0x0000000000287805 */ /* 0x000fc4000001ff00 */
[----:B------:R-:W-:Y:S02]  /*0e80*/  CS2R R4, SRZ ;  /* 0x0000000000047805 */ /* 0x000fe4000001ff00 */
[----:B------:R-:W-:Y:S02]  /*0e90*/  CS2R R6, SRZ ;  /* 0x0000000000067805 */ /* 0x000fe4000001ff00 */
[----:B------:R-:W-:Y:S01]  /*0ea0*/  CS2R R8, SRZ ;  /* 0x0000000000087805 */ /* 0x000fe2000001ff00 */
[----:B------:R0:W5:Y:S04]  /*0eb0*/  @!P0 LDG.E.64 R44, desc[UR10][R14.64] ;  /* 0x0000000a0e2c8981 */ /* 0x000168000c1e1b00 */
[----:B------:R1:W5:Y:S04]  /*0ec0*/  @!P0 LDG.E.64 R42, desc[UR10][R10.64] ;  /* 0x0000000a0a2a8981 */ /* 0x000368000c1e1b00 */
[----:B------:R2:W5:Y:S01]  /*0ed0*/  @!P2 LDG.E.64 R40, desc[UR10][R12.64] ;  /* 0x0000000a0c28a981 */ /* 0x000562000c1e1b00 */
[----:B0-----:R-:W-:-:S03]  /*0ee0*/  CS2R R14, SRZ ;  /* 0x00000000000e7805 */ /* 0x001fc6000001ff00 */
[----:B------:R0:W5:Y:S01]  /*0ef0*/  @!P2 LDG.E.64 R4, desc[UR10][R20.64] ;  /* 0x0000000a1404a981 */ /* 0x000162000c1e1b00 */
[----:B-1----:R-:W-:-:S03]  /*0f00*/  CS2R R10, SRZ ;  /* 0x00000000000a7805 */ /* 0x002fc6000001ff00 */
[----:B------:R1:W5:Y:S01]  /*0f10*/  @!P1 LDG.E.64 R6, desc[UR10][R16.64] ;  /* 0x0000000a10069981 */ /* 0x000362000c1e1b00 */
[----:B--2---:R-:W-:-:S03]  /*0f20*/  CS2R R12, SRZ ;  /* 0x00000000000c7805 */ /* 0x004fc6000001ff00 */
[----:B------:R2:W5:Y:S01]  /*0f30*/  @!P1 LDG.E.64 R8, desc[UR10][R18.64] ;  /* 0x0000000a12089981 */ /* 0x000562000c1e1b00 */
[----:B0-----:R-:W-:-:S03]  /*0f40*/  CS2R R20, SRZ ;  /* 0x0000000000147805 */ /* 0x001fc6000001ff00 */
[----:B------:R0:W5:Y:S01]  /*0f50*/  @!P3 LDG.E.64 R10, desc[UR10][R36.64] ;  /* 0x0000000a240ab981 */ /* 0x000162000c1e1b00 */
[----:B-1----:R-:W-:-:S03]  /*0f60*/  CS2R R16, SRZ ;  /* 0x0000000000107805 */ /* 0x002fc6000001ff00 */
[----:B------:R0:W5:Y:S01]  /*0f70*/  @!P3 LDG.E.64 R12, desc[UR10][R38.64] ;  /* 0x0000000a260cb981 */ /* 0x000162000c1e1b00 */
[----:B--2---:R-:W-:-:S03]  /*0f80*/  CS2R R18, SRZ ;  /* 0x0000000000127805 */ /* 0x004fc6000001ff00 */
[----:B------:R0:W5:Y:S04]  /*0f90*/  @!P4 LDG.E.64 R14, desc[UR10][R54.64] ;  /* 0x0000000a360ec981 */ /* 0x000168000c1e1b00 */
[----:B------:R0:W5:Y:S04]  /*0fa0*/  @!P4 LDG.E.64 R16, desc[UR10][R30.64] ;  /* 0x0000000a1e10c981 */ /* 0x000168000c1e1b00 */
[----:B------:R0:W5:Y:S04]  /*0fb0*/  @!P5 LDG.E.64 R18, desc[UR10][R32.64] ;  /* 0x0000000a2012d981 */ /* 0x000168000c1e1b00 */
[----:B------:R0:W5:Y:S04]  /*0fc0*/  @!P5 LDG.E.64 R20, desc[UR10][R34.64] ;  /* 0x0000000a2214d981 */ /* 0x000168000c1e1b00 */
[----:B------:R-:W5:Y:S01]  /*0fd0*/  LDG.E.64 R22, desc[UR10][R22.64] ;  /* 0x0000000a16167981 */ /* 0x000f62000c1e1b00 */
[----:B------:R-:W-:-:S03]  /*0fe0*/  UISETP.NE.AND UP1, UPT, UR9, URZ, UPT ;  /* 0x000000ff0900728c */ /* 0x000fc6000bf25270 */
[----:B------:R-:W-:Y:S01]  /*0ff0*/  UMOV UR9, 0x3f800000 ;  /* 0x3f80000000097882 */ /* 0x000fe20000000000 */
[----:B----4-:R-:W-:-:S13]  /*1000*/  R2UR UR12, R28 ;  /* 0x000000001c0c72ca */ /* 0x010fda00000e0000 */
        /* <DEDUP_REMOVED lines=11> */
[----:B-----5:R-:W-:Y:S01]  /*10c0*/  FADD.FTZ R25, R52, -UR12 ;  /* 0x8000000c34197e21 */ /* 0x020fe20008010000 */
[----:B------:R-:W-:Y:S01]  /*10d0*/  FMUL.FTZ R26, R50, R22 ;  /* 0x00000016321a7220 */ /* 0x000fe20000410000 */
[----:B------:R-:W-:Y:S01]  /*10e0*/  FADD.FTZ R0, R53, -UR12 ;  /* 0x8000000c35007e21 */ /* 0x000fe20008010000 */
[----:B------:R-:W-:Y:S01]  /*10f0*/  FMUL.FTZ R29, R51, R23 ;  /* 0x00000017331d7220 */ /* 0x000fe20000410000 */
[----:B------:R-:W-:Y:S01]  /*1100*/  FMUL.FTZ R25, R25, UR9 ;  /* 0x0000000919197c20 */ /* 0x000fe20008410000 */
[----:B------:R-:W-:Y:S01]  /*1110*/  FADD.FTZ R30, R48, -UR12 ;  /* 0x8000000c301e7e21 */ /* 0x000fe20008010000 */
[----:B------:R-:W-:Y:S01]  /*1120*/  FMUL.FTZ R0, R0, UR9 ;  /* 0x0000000900007c20 */ /* 0x000fe20008410000 */
[----:B------:R-:W-:Y:S01]  /*1130*/  FADD.FTZ R28, RZ, R26 ;  /* 0x0000001aff1c7221 */ /* 0x000fe20000010000 */
[----:B------:R-:W-:Y:S01]  /*1140*/  FFMA.FTZ R31, R25, R26, RZ ;  /* 0x0000001a191f7223 */ /* 0x000fe200000100ff */
[----:B------:R-:W-:Y:S01]  /*1150*/  FFMA.FTZ R33, R50, R25, RZ ;  /* 0x0000001932217223 */ /* 0x000fe200000100ff */
[----:B------:R-:W-:Y:S01]  /*1160*/  FADD.FTZ R25, R49, -UR12 ;  /* 0x8000000c31197e21 */ /* 0x000fe20008010000 */
[----:B------:R-:W-:Y:S01]  /*1170*/  FMUL.FTZ R35, R46, R22 ;  /* 0x000000162e237220 */ /* 0x000fe20000410000 */
[----:B------:R-:W-:Y:S01]  /*1180*/  FMUL.FTZ R30, R30, UR9 ;  /* 0x000000091e1e7c20 */ /* 0x000fe20008410000 */
[----:B------:R-:W-:Y:S01]  /*1190*/  FADD.FTZ R28, R29, R28 ;  /* 0x0000001c1d1c7221 */ /* 0x000fe20000010000 */
[----:B------:R-:W-:Y:S01]  /*11a0*/  FFMA.FTZ R31, R0, R29, R31 ;  /* 0x0000001d001f7223 */ /* 0x000fe2000001001f */
[----:B------:R-:W-:Y:S01]  /*11b0*/  FMUL.FTZ R26, R25, UR9 ;  /* 0x00000009191a7c20 */ /* 0x000fe20008410000 */
[----:B------:R-:W-:Y:S01]  /*11c0*/  FADD.FTZ R29, R44, -UR12 ;  /* 0x8000000c2c1d7e21 */ /* 0x000fe20008010000 */
[----:B------:R-:W-:Y:S01]  /*11d0*/  FADD.FTZ R28, R28, R35 ;  /* 0x000000231c1c7221 */ /* 0x000fe20000010000 */
[----:B------:R-:W-:Y:S01]  /*11e0*/  FFMA.FTZ R31, R30, R35, R31 ;  /* 0x000000231e1f7223 */ /* 0x000fe2000001001f */
[----:B------:R-:W-:Y:S01]  /*11f0*/  FMUL.FTZ R25, R47, R23 ;  /* 0x000000172f197220 */ /* 0x000fe20000410000 */
[----:B------:R-:W-:Y:S01]  /*1200*/  FFMA.FTZ R33, R46, R30, R33 ;  /* 0x0000001e2e217223 */ /* 0x000fe20000010021 */
[----:B------:R-:W-:Y:S01]  /*1210*/  FFMA.FTZ R0, R51, R0, RZ ;  /* 0x0000000033007223 */ /* 0x000fe200000100ff */
[----:B------:R-:W-:Y:S01]  /*1220*/  FMUL.FTZ R35, R42, R22 ;  /* 0x000000162a237220 */ /* 0x000fe20000410000 */
[----:B------:R-:W-:Y:S01]  /*1230*/  FMUL.FTZ R30, R29, UR9 ;  /* 0x000000091d1e7c20 */ /* 0x000fe20008410000 */
[----:B------:R-:W-:Y:S01]  /*1240*/  FADD.FTZ R28, R25, R28 ;  /* 0x0000001c191c7221 */ /* 0x000fe20000010000 */
[----:B------:R-:W-:Y:S01]  /*1250*/  FFMA.FTZ R31, R26, R25, R31 ;  /* 0x000000191a1f7223 */ /* 0x000fe2000001001f */
[----:B------:R-:W-:Y:S01]  /*1260*/  FADD.FTZ R25, R45, -UR12 ;  /* 0x8000000c2d197e21 */ /* 0x000fe20008010000 */
[----:B------:R-:W-:Y:S01]  /*1270*/  FFMA.FTZ R0, R47, R26, R0 ;  /* 0x0000001a2f007223 */ /* 0x000fe20000010000 */
[----:B------:R-:W-:Y:S01]  /*1280*/  FFMA.FTZ R33, R42, R30, R33 ;  /* 0x0000001e2a217223 */ /* 0x000fe20000010021 */
[----:B------:R-:W-:Y:S01]  /*1290*/  FADD.FTZ R29, R28, R35 ;  /* 0x000000231c1d7221 */ /* 0x000fe20000010000 */
[----:B------:R-:W-:Y:S01]  /*12a0*/  FMUL.FTZ R26, R43, R23 ;  /* 0x000000172b1a7220 */ /* 0x000fe20000410000 */
[----:B------:R-:W-:Y:S01]  /*12b0*/  FFMA.FTZ R30, R30, R35, R31 ;  /* 0x000000231e1e7223 */ /* 0x000fe2000001001f */
[----:B------:R-:W-:Y:S01]  /*12c0*/  FMUL.FTZ R25, R25, UR9 ;  /* 0x0000000919197c20 */ /* 0x000fe20008410000 */
[----:B------:R-:W-:Y:S01]  /*12d0*/  FADD.FTZ R28, R40, -UR12 ;  /* 0x8000000c281c7e21 */ /* 0x000fe20008010000 */
[----:B------:R-:W-:Y:S01]  /*12e0*/  FMUL.FTZ R32, R4, R22 ;  /* 0x0000001604207220 */ /* 0x000fe20000410000 */
[----:B------:R-:W-:Y:S01]  /*12f0*/  FADD.FTZ R29, R26, R29 ;  /* 0x0000001d1a1d7221 */ /* 0x000fe20000010000 */
[----:B------:R-:W-:Y:S01]  /*1300*/  FFMA.FTZ R0, R43, R25, R0 ;  /* 0x000000192b007223 */ /* 0x000fe20000010000 */
[----:B------:R-:W-:Y:S01]  /*1310*/  FFMA.FTZ R30, R25, R26, R30 ;  /* 0x0000001a191e7223 */ /* 0x000fe2000001001e */
[----:B------:R-:W-:Y:S01]  /*1320*/  FMUL.FTZ R31, R28, UR9 ;  /* 0x000000091c1f7c20 */ /* 0x000fe20008410000 */
[----:B------:R-:W-:Y:S01]  /*1330*/  FADD.FTZ R25, R41, -UR12 ;  /* 0x8000000c29197e21 */ /* 0x000fe20008010000 */
        /* <DEDUP_REMOVED lines=9> */
[----:B------:R-:W-:Y:S01]  /*13d0*/  FFMA.FTZ R30, R25, R26, R30 ;  /* 0x0000001a191e7223 */ /* 0x000fe2000001001e */
[----:B------:R-:W-:Y:S01]  /*13e0*/  FMUL.FTZ R31, R28, UR9 ;  /* 0x000000091c1f7c20 */ /* 0x000fe20008410000 */
[----:B------:R-:W-:Y:S01]  /*13f0*/  FADD.FTZ R25, R7, -UR12 ;  /* 0x8000000c07197e21 */ /* 0x000fe20008010000 */
[----:B------:R-:W-:Y:S01]  /*1400*/  FADD.FTZ R29, R29, R32 ;  /* 0x000000201d1d7221 */ /* 0x000fe20000010000 */
[----:B------:R-:W-:Y:S01]  /*1410*/  FMUL.FTZ R26, R9, R23 ;  /* 0x00000017091a7220 */ /* 0x000fe20000410000 */
[----:B------:R-:W-:Y:S01]  /*1420*/  FFMA.FTZ R30, R31, R32, R30 ;  /* 0x000000201f1e7223 */ /* 0x000fe2000001001e */
[----:B------:R-:W-:Y:S01]  /*1430*/  FADD.FTZ R28, R10, -UR12 ;  /* 0x8000000c0a1c7e21 */ /* 0x000fe20008010000 */
[----:B------:R-:W-:Y:S01]  /*1440*/  FMUL.FTZ R25, R25, UR9 ;  /* 0x0000000919197c20 */ /* 0x000fe20008410000 */
[----:B------:R-:W-:Y:S01]  /*1450*/  FMUL.FTZ R32, R12, R22 ;  /* 0x000000160c207220 */ /* 0x000fe20000410000 */
[----:B------:R-:W-:Y:S01]  /*1460*/  FADD.FTZ R29, R26, R29 ;  /* 0x0000001d1a1d7221 */ /* 0x000fe20000010000 */
[----:B------:R-:W-:Y:S01]  /*1470*/  FFMA.FTZ R33, R8, R31, R33 ;  /* 0x0000001f08217223 */ /* 0x000fe20000010021 */
[----:B------:R-:W-:Y:S01]  /*1480*/  FMUL.FTZ R31, R28, UR9 ;  /* 0x000000091c1f7c20 */ /* 0x000fe20008410000 */
[----:B------:R-:W-:Y:S01]  /*1490*/  FFMA.FTZ R30, R25, R26, R30 ;  /* 0x0000001a191e7223 */ /* 0x000fe2000001001e */
[----:B------:R-:W-:Y:S01]  /*14a0*/  FFMA.FTZ R0, R9, R25, R0 ;  /* 0x0000001909007223 */ /* 0x000fe20000010000 */
[----:B------:R-:W-:Y:S01]  /*14b0*/  FADD.FTZ R29, R29, R32 ;  /* 0x000000201d1d7221 */ /* 0x000fe20000010000 */
[----:B------:R-:W-:Y:S01]  /*14c0*/  FMUL.FTZ R26, R13, R23 ;  /* 0x000000170d1a7220 */ /* 0x000fe20000410000 */
[----:B------:R-:W-:Y:S01]  /*14d0*/  FADD.FTZ R25, R11, -UR12 ;  /* 0x8000000c0b197e21 */ /* 0x000fe20008010000 */
[----:B------:R-:W-:Y:S01]  /*14e0*/  FFMA.FTZ R30, R31, R32, R30 ;  /* 0x000000201f1e7223 */ /* 0x000fe2000001001e */
[----:B------:R-:W-:Y:S01]  /*14f0*/  FMUL.FTZ R32, R16, R22 ;  /* 0x0000001610207220 */ /* 0x000fe20000410000 */
[----:B------:R-:W-:Y:S01]  /*1500*/  FADD.FTZ R29, R26, R29 ;  /* 0x0000001d1a1d7221 */ /* 0x000fe20000010000 */
[----:B------:R-:W-:Y:S01]  /*1510*/  FADD.FTZ R28, R14, -UR12 ;  /* 0x8000000c0e1c7e21 */ /* 0x000fe20008010000 */
[----:B------:R-:W-:Y:S01]  /*1520*/  FMUL.FTZ R25, R25, UR9 ;  /* 0x0000000919197c20 */ /* 0x000fe20008410000 */
[----:B------:R-:W-:Y:S01]  /*1530*/  FFMA.FTZ R33, R12, R31, R33 ;  /* 0x0000001f0c217223 */ /* 0x000fe20000010021 */
[----:B------:R-:W-:Y:S01]  /*1540*/  FADD.FTZ R34, R29, R32 ;  /* 0x000000201d227221 */ /* 0x000fe20000010000 */
[----:B------:R-:W-:Y:S01]  /*1550*/  FMUL.FTZ R31, R28, UR9 ;  /* 0x000000091c1f7c20 */ /* 0x000fe20008410000 */
[----:B------:R-:W-:Y:S01]  /*1560*/  FFMA.FTZ R30, R25, R26, R30 ;  /* 0x0000001a191e7223 */ /* 0x000fe2000001001e */
[----:B------:R-:W-:Y:S01]  /*1570*/  FADD.FTZ R29, RZ, R50 ;  /* 0x00000032ff1d7221 */ /* 0x000fe20000010000 */
[----:B------:R-:W-:Y:S01]  /*1580*/  FADD.FTZ R26, RZ, R51 ;  /* 0x00000033ff1a7221 */ /* 0x000fe20000010000 */
[----:B------:R-:W-:Y:S01]  /*1590*/  FADD.FTZ R28, R15, -UR12 ;  /* 0x8000000c0f1c7e21 */ /* 0x000fe20008010000 */
[----:B------:R-:W-:Y:S01]  /*15a0*/  FFMA.FTZ R0, R13, R25, R0 ;  /* 0x000000190d007223 */ /* 0x000fe20000010000 */
[----:B------:R-:W-:Y:S01]  /*15b0*/  FFMA.FTZ R25, R16, R31, R33 ;  /* 0x0000001f10197223 */ /* 0x000fe20000010021 */
[----:B------:R-:W-:Y:S01]  /*15c0*/  FADD.FTZ R29, R46, R29 ;  /* 0x0000001d2e1d7221 */ /* 0x000fe20000010000 */
[----:B------:R-:W-:Y:S01]  /*15d0*/  FFMA.FTZ R33, R31, R32, R30 ;  /* 0x000000201f217223 */ /* 0x000fe2000001001e */
[----:B------:R-:W-:Y:S01]  /*15e0*/  FADD.FTZ R26, R47, R26 ;  /* 0x0000001a2f1a7221 */ /* 0x000fe20000010000 */
[----:B------:R-:W-:Y:S01]  /*15f0*/  FMUL.FTZ R28, R28, UR9 ;  /* 0x000000091c1c7c20 */ /* 0x000fe20008410000 */
[----:B------:R-:W-:Y:S01]  /*1600*/  FMUL.FTZ R31, R17, R23 ;  /* 0x00000017111f7220 */ /* 0x000fe20000410000 */
[----:B------:R-:W-:Y:S01]  /*1610*/  FADD.FTZ R29, R42, R29 ;  /* 0x0000001d2a1d7221 */ /* 0x000fe20000010000 */
[----:B------:R-:W-:Y:S01]  /*1620*/  FADD.FTZ R26, R43, R26 ;  /* 0x0000001a2b1a7221 */ /* 0x000fe20000010000 */
[----:B------:R-:W-:Y:S01]  /*1630*/  FFMA.FTZ R0, R17, R28, R0 ;  /* 0x0000001c11007223 */ /* 0x000fe20000010000 */
[----:B------:R-:W-:Y:S01]  /*1640*/  FFMA.FTZ R33, R28, R31, R33 ;  /* 0x0000001f1c217223 */ /* 0x000fe20000010021 */
[----:B------:R-:W-:Y:S01]  /*1650*/  FADD.FTZ R28, R18, -UR12 ;  /* 0x8000000c121c7e21 */ /* 0x000fe20008010000 */
[----:B------:R-:W-:Y:S01]  /*1660*/  FADD.FTZ R29, R4, R29 ;  /* 0x0000001d041d7221 */ /* 0x000fe20000010000 */
[----:B------:R-:W-:Y:S01]  /*1670*/  FADD.FTZ R26, R5, R26 ;  /* 0x0000001a051a7221 */ /* 0x000fe20000010000 */
[----:B------:R-:W-:Y:S01]  /*1680*/  FADD.FTZ R34, R31, R34 ;  /* 0x000000221f227221 */ /* 0x000fe20000010000 */
[----:B------:R-:W-:Y:S01]  /*1690*/  FMUL.FTZ R31, R20, R22 ;  /* 0x00000016141f7220 */ /* 0x000fe20000410000 */
[----:B------:R-:W-:Y:S01]  /*16a0*/  FMUL.FTZ R28, R28, UR9 ;  /* 0x000000091c1c7c20 */ /* 0x000fe20008410000 */
[----:B------:R-:W-:Y:S01]  /*16b0*/  FADD.FTZ R30, R19, -UR12 ;  /* 0x8000000c131e7e21 */ /* 0x000fe20008010000 */
[----:B------:R-:W-:Y:S01]  /*16c0*/  FADD.FTZ R29, R8, R29 ;  /* 0x0000001d081d7221 */ /* 0x000fe20000010000 */
[----:B------:R-:W-:Y:S01]  /*16d0*/  FADD.FTZ R26, R9, R26 ;  /* 0x0000001a091a7221 */ /* 0x000fe20000010000 */
[----:B------:R-:W-:Y:S01]  /*16e0*/  FADD.FTZ R35, R34, R31 ;  /* 0x0000001f22237221 */ /* 0x000fe20000010000 */
[----:B------:R-:W-:Y:S01]  /*16f0*/  FFMA.FTZ R36, R28, R31, R33 ;  /* 0x0000001f1c247223 */ /* 0x000fe20000010021 */
[----:B------:R-:W-:Y:S01]  /*1700*/  FMUL.FTZ R34, R21, R23 ;  /* 0x0000001715227220 */ /* 0x000fe20000410000 */
[----:B------:R-:W-:Y:S01]  /*1710*/  FMUL.FTZ R33, R30, UR9 ;  /* 0x000000091e217c20 */ /* 0x000fe20008410000 */
[----:B------:R-:W-:Y:S01]  /*1720*/  FADD.FTZ R29, R12, R29 ;  /* 0x0000001d0c1d7221 */ /* 0x000fe20000010000 */
[----:B------:R-:W-:Y:S01]  /*1730*/  FADD.FTZ R30, R13, R26 ;  /* 0x0000001a0d1e7221 */ /* 0x000fe20000010000 */
[----:B------:R-:W-:Y:S01]  /*1740*/  FADD.FTZ R32, R34, R35 ;  /* 0x0000002322207221 */ /* 0x000fe20000010000 */
[----:B------:R-:W-:Y:S01]  /*1750*/  FFMA.FTZ R26, R33, R34, R36 ;  /* 0x00000022211a7223 */ /* 0x000fe20000010024 */
[----:B------:R-:W-:Y:S01]  /*1760*/  FADD.FTZ R31, R16, R29 ;  /* 0x0000001d101f7221 */ /* 0x000fe20000010000 */
[----:B------:R-:W-:Y:S01]  /*1770*/  FADD.FTZ R34, R17, R30 ;  /* 0x0000001e11227221 */ /* 0x000fe20000010000 */
[C---:B------:R-:W-:Y:S01]  /*1780*/  FFMA.FTZ R28, R20.reuse, R28, R25 ;  /* 0x0000001c141c7223 */ /* 0x040fe20000010019 */
[C---:B------:R-:W-:Y:S01]  /*1790*/  FFMA.FTZ R29, R21.reuse, R33, R0 ;  /* 0x00000021151d7223 */ /* 0x040fe20000010000 */
[----:B------:R-:W-:Y:S01]  /*17a0*/  FADD.FTZ R30, R20, R31 ;  /* 0x0000001f141e7221 */ /* 0x000fe20000010000 */
[----:B------:R-:W-:Y:S01]  /*17b0*/  FADD.FTZ R31, R21, R34 ;  /* 0x00000022151f7221 */ /* 0x000fe20000010000 */
[----:B------:R-:W-:Y:S06]  /*17c0*/  BRA `(.L_x_1215) ;  /* 0x0000001000007947 */ /* 0x000fec0003800000 */
.L_x_1214:
[----:B-----5:R-:W-:Y:S01]  /*17d0*/  FADD.FTZ R25, R52, -UR12 ;  /* 0x8000000c34197e21 */ /* 0x020fe20008010000 */
[----:B------:R-:W-:Y:S01]  /*17e0*/  FADD.FTZ R0, R53, -UR12 ;  /* 0x8000000c35007e21 */ /* 0x000fe20008010000 */
[----:B------:R-:W-:Y:S01]  /*17f0*/  FADD.FTZ R54, R48, -UR12 ;  /* 0x8000000c30367e21 */ /* 0x000fe20008010000 */
[----:B------:R-:W-:Y:S01]  /*1800*/  FADD.FTZ R56, R49, -UR12 ;  /* 0x8000000c31387e21 */ /* 0x000fe20008010000 */
[----:B------:R-:W-:Y:S01]  /*1810*/  FMUL.FTZ R25, R25, UR9 ;  /* 0x0000000919197c20 */ /* 0x000fe20008410000 */
[----:B------:R-:W-:Y:S01]  /*1820*/  FMUL.FTZ R0, R0, UR9 ;  /* 0x0000000900007c20 */ /* 0x000fe20008410000 */
[----:B------:R-:W-:Y:S01]  /*1830*/  FMUL.FTZ R54, R54, UR9 ;  /* 0x0000000936367c20 */ /* 0x000fe20008410000 */
[----:B------:R-:W-:Y:S01]  /*1840*/  FMUL.FTZ R56, R56, UR9 ;  /* 0x0000000938387c20 */ /* 0x000fe20008410000 */
[----:B------:R-:W-:Y:S01]  /*1850*/  FFMA.FTZ R28, R22, R25, R2 ;  /* 0x00000019161c7223 */ /* 0x000fe20000010002 */
[----:B------:R-:W-:Y:S01]  /*1860*/  FFMA.FTZ R26, R23, R0, R3 ;  /* 0x00000000171a7223 */ /* 0x000fe20000010003 */
[----:B------:R-:W-:Y:S01]  /*1870*/  FADD.FTZ R37, R44, -UR12 ;  /* 0x8000000c2c257e21 */ /* 0x000fe20008010000 */
[----:B------:R-:W-:Y:S01]  /*1880*/  FADD.FTZ R36, R45, -UR12 ;  /* 0x8000000c2d247e21 */ /* 0x000fe20008010000 */
[----:B------:R-:W-:Y:S01]  /*1890*/  FMUL.FTZ R29, R28, -1.4426950216293334961 ;  /* 0xbfb8aa3b1c1d7820 */ /* 0x000fe20000410000 */
[----:B------:R-:W-:Y:S01]  /*18a0*/  FMUL.FTZ R32, R26, -1.4426950216293334961 ;  /* 0xbfb8aa3b1a207820 */ /* 0x000fe20000410000 */
[----:B------:R-:W-:Y:S01]  /*18b0*/  FMUL.FTZ R37, R37, UR9 ;  /* 0x0000000925257c20 */ /* 0x000fe20008410000 */
[----:B------:R-:W-:-:S03]  /*18c0*/  FMUL.FTZ R36, R36, UR9 ;  /* 0x0000000924247c20 */ /* 0x000fc60008410000 */
[----:B------:R-:W0:Y:S04]  /*18d0*/  MUFU.EX2 R29, R29 ;  /* 0x0000001d001d7308 */ /* 0x000e280000000800 */
[----:B------:R-:W1:Y:S01]  /*18e0*/  MUFU.EX2 R32, R32 ;  /* 0x0000002000207308 */ /* 0x000e620000000800 */
[----:B0-----:R-:W-:-:S04]  /*18f0*/  FADD.FTZ R30, R29, 1 ;  /* 0x3f8000001d1e7421 */ /* 0x001fc80000010000 */
[----:B------:R0:W2:Y:S01]  /*1900*/  MUFU.RCP R31, R30 ;  /* 0x0000001e001f7308 */ /* 0x0000a20000001000 */
[----:B-1----:R-:W-:-:S07]  /*1910*/  FADD.FTZ R38, R32, 1 ;  /* 0x3f80000020267421 */ /* 0x002fce0000010000 */
[----:B------:R-:W1:Y:S01]  /*1920*/  MUFU.RCP R38, R38 ;  /* 0x0000002600267308 */ /* 0x000e620000001000 */
[----:B0-----:R-:W-:-:S04]  /*1930*/  FFMA.FTZ R30, R22, R37, R2 ;  /* 0x00000025161e7223 */ /* 0x001fc80000010002 */
[----:B------:R-:W-:Y:S01]  /*1940*/  FMUL.FTZ R39, R30, -1.4426950216293334961 ;  /* 0xbfb8aa3b1e277820 */ /* 0x000fe20000410000 */
[----:B--2---:R-:W-:-:S05]  /*1950*/  FADD.FTZ R33, -R31, 1 ;  /* 0x3f8000001f217421 */ /* 0x004fca0000010100 */
[----:B------:R-:W0:Y:S01]  /*1960*/  MUFU.EX2 R39, R39 ;  /* 0x0000002700277308 */ /* 0x000e220000000800 */
[----:B------:R-:W-:Y:S01]  /*1970*/  FFMA.FTZ R29, R28, R33, 1 ;  /* 0x3f8000001c1d7423 */ /* 0x000fe20000010021 */
[----:B------:R-:W-:Y:S01]  /*1980*/  FFMA.FTZ R33, R22, R54, R2 ;  /* 0x0000003616217223 */ /* 0x000fe20000010002 */
[----:B------:R-:W-:Y:S01]  /*1990*/  FMUL.FTZ R28, R50, R31 ;  /* 0x0000001f321c7220 */ /* 0x000fe20000410000 */
[----:B-1----:R-:W-:Y:S02]  /*19a0*/  FADD.FTZ R31, -R38, 1 ;  /* 0x3f800000261f7421 */ /* 0x002fe40000010100 */
[----:B------:R-:W-:Y:S01]  /*19b0*/  FMUL.FTZ R34, R33, -1.4426950216293334961 ;  /* 0xbfb8aa3b21227820 */ /* 0x000fe20000410000 */
[----:B------:R-:W-:Y:S01]  /*19c0*/  FMUL.FTZ R28, R28, R29 ;  /* 0x0000001d1c1c7220 */ /* 0x000fe20000410000 */
[C-C-:B------:R-:W-:Y:S01]  /*19d0*/  FFMA.FTZ R29, R23.reuse, R56, R3.reuse ;  /* 0x00000038171d7223 */ /* 0x140fe20000010003 */
[----:B------:R-:W-:Y:S01]  /*19e0*/  FFMA.FTZ R31, R26, R31, 1 ;  /* 0x3f8000001a1f7423 */ /* 0x000fe2000001001f */
[----:B------:R-:W-:Y:S01]  /*19f0*/  FFMA.FTZ R26, R23, R36, R3 ;  /* 0x00000024171a7223 */ /* 0x000fe20000010003 */
[----:B------:R-:W-:Y:S01]  /*1a00*/  FMUL.FTZ R38, R51, R38 ;  /* 0x0000002633267220 */ /* 0x000fe20000410000 */
[----:B------:R-:W1:Y:S01]  /*1a10*/  MUFU.EX2 R34, R34 ;  /* 0x0000002200227308 */ /* 0x000e620000000800 */
[----:B------:R-:W-:Y:S01]  /*1a20*/  FMUL.FTZ R32, R29, -1.4426950216293334961 ;  /* 0xbfb8aa3b1d207820 */ /* 0x000fe20000410000 */
[----:B0-----:R-:W-:Y:S01]  /*1a30*/  FADD.FTZ R57, R39, 1 ;  /* 0x3f80000027397421 */ /* 0x001fe20000010000 */
[----:B------:R-:W-:-:S03]  /*1a40*/  FMUL.FTZ R31, R38, R31 ;  /* 0x0000001f261f7220 */ /* 0x000fc60000410000 */
[----:B------:R-:W-:Y:S01]  /*1a50*/  MUFU.RCP R39, R57 ;  /* 0x0000003900277308 */ /* 0x000fe20000001000 */
[----:B-1----:R-:W-:-:S07]  /*1a60*/  FADD.FTZ R35, R34, 1 ;  /* 0x3f80000022237421 */ /* 0x002fce0000010000 */
[----:B------:R-:W0:Y:S01]  /*1a70*/  MUFU.EX2 R32, R32 ;  /* 0x0000002000207308 */ /* 0x000e220000000800 */
[----:B------:R-:W-:-:S03]  /*1a80*/  FMUL.FTZ R34, R26, -1.4426950216293334961 ;  /* 0xbfb8aa3b1a227820 */ /* 0x000fc60000410000 */
[----:B------:R-:W1:Y:S08]  /*1a90*/  MUFU.RCP R35, R35 ;  /* 0x0000002300237308 */ /* 0x000e700000001000 */
[----:B------:R-:W2:Y:S01]  /*1aa0*/  MUFU.EX2 R34, R34 ;  /* 0x0000002200227308 */ /* 0x000ea20000000800 */
[----:B0-----:R-:W-:-:S04]  /*1ab0*/  FADD.FTZ R55, R32, 1 ;  /* 0x3f80000020377421 */ /* 0x001fc80000010000 */
[----:B------:R-:W0:Y:S01]  /*1ac0*/  MUFU.RCP R32, R55 ;  /* 0x0000003700207308 */ /* 0x000e220000001000 */
[----:B-1----:R-:W-:-:S04]  /*1ad0*/  FADD.FTZ R38, -R35, 1 ;  /* 0x3f80000023267421 */ /* 0x002fc80000010100 */
[----:B------:R-:W-:Y:S01]  /*1ae0*/  FFMA.FTZ R38, R33, R38, 1 ;  /* 0x3f80000021267423 */ /* 0x000fe20000010026 */
[----:B------:R-:W-:Y:S01]  /*1af0*/  FMUL.FTZ R33, R46, R35 ;  /* 0x000000232e217220 */ /* 0x000fe20000410000 */
[----:B--2---:R-:W-:-:S03]  /*1b00*/  FADD.FTZ R35, R34, 1 ;  /* 0x3f80000022237421 */ /* 0x004fc60000010000 */
[----:B------:R-:W-:Y:S01]  /*1b10*/  FMUL.FTZ R33, R33, R38 ;  /* 0x0000002621217220 */ /* 0x000fe20000410000 */
[----:B------:R1:W2:Y:S01]  /*1b20*/  MUFU.RCP R34, R35 ;  /* 0x0000002300227308 */ /* 0x0002a20000001000 */
[----:B0-----:R-:W-:Y:S01]  /*1b30*/  FADD.FTZ R38, -R32, 1 ;  /* 0x3f80000020267421 */ /* 0x001fe20000010100 */
[----:B------:R-:W-:Y:S01]  /*1b40*/  FMUL.FTZ R57, R47, R32 ;  /* 0x000000202f397220 */ /* 0x000fe20000410000 */
[----:B------:R-:W-:Y:S02]  /*1b50*/  FADD.FTZ R32, RZ, R28 ;  /* 0x0000001cff207221 */ /* 0x000fe40000010000 */
[----:B------:R-:W-:Y:S01]  /*1b60*/  FFMA.FTZ R38, R29, R38, 1 ;  /* 0x3f8000001d267423 */ /* 0x000fe20000010026 */
[----:B------:R-:W-:Y:S01]  /*1b70*/  FADD.FTZ R29, -R39, 1 ;  /* 0x3f800000271d7421 */ /* 0x000fe20000010100 */
[----:B------:R-:W-:Y:S01]  /*1b80*/  FMUL.FTZ R39, R42, R39 ;  /* 0x000000272a277220 */ /* 0x000fe20000410000 */
[----:B-1----:R-:W-:Y:S01]  /*1b90*/  FMUL.FTZ R35, R23, R31 ;  /* 0x0000001f17237220 */ /* 0x002fe20000410000 */
[----:B------:R-:W-:Y:S01]  /*1ba0*/  FMUL.FTZ R57, R57, R38 ;  /* 0x0000002639397220 */ /* 0x000fe20000410000 */
[----:B------:R-:W-:Y:S01]  /*1bb0*/  FFMA.FTZ R30, R30, R29, 1 ;  /* 0x3f8000001e1e7423 */ /* 0x000fe2000001001d */
[----:B------:R-:W-:-:S03]  /*1bc0*/  FADD.FTZ R32, R32, R33 ;  /* 0x0000002120207221 */ /* 0x000fc60000010000 */
[----:B------:R-:W-:Y:S01]  /*1bd0*/  FMUL.FTZ R39, R39, R30 ;  /* 0x0000001e27277220 */ /* 0x000fe20000410000 */
[----:B--2---:R-:W-:Y:S01]  /*1be0*/  FADD.FTZ R29, -R34, 1 ;  /* 0x3f800000221d7421 */ /* 0x004fe20000010100 */
[----:B------:R-:W-:Y:S02]  /*1bf0*/  FMUL.FTZ R55, R43, R34 ;  /* 0x000000222b377220 */ /* 0x000fe40000410000 */
[----:B------:R-:W-:Y:S01]  /*1c00*/  FADD.FTZ R32, R32, R39 ;  /* 0x0000002720207221 */ /* 0x000fe20000010000 */
[----:B------:R-:W-:Y:S01]  /*1c10*/  FFMA.FTZ R30, R26, R29, 1 ;  /* 0x3f8000001a1e7423 */ /* 0x000fe2000001001d */
[----:B------:R-:W-:Y:S01]  /*1c20*/  FADD.FTZ R29, R40, -UR12 ;  /* 0x8000000c281d7e21 */ /* 0x000fe20008010000 */
[C---:B------:R-:W-:Y:S02]  /*1c30*/  FMUL.FTZ R26, R22.reuse, R28 ;  /* 0x0000001c161a7220 */ /* 0x040fe40000410000 */
[----:B------:R-:W-:Y:S01]  /*1c40*/  FMUL.FTZ R55, R55, R30 ;  /* 0x0000001e37377220 */ /* 0x000fe20000410000 */
[----:B------:R-:W-:Y:S01]  /*1c50*/  FMUL.FTZ R29, R29, UR9 ;  /* 0x000000091d1d7c20 */ /* 0x000fe20008410000 */
[C---:B------:R-:W-:Y:S01]  /*1c60*/  FFMA.FTZ R30, R25.reuse, R26, RZ ;  /* 0x0000001a191e7223 */ /* 0x040fe200000100ff */
[----:B------:R-:W-:Y:S01]  /*1c70*/  FADD.FTZ R38, RZ, R26 ;  /* 0x0000001aff267221 */ /* 0x000fe20000010000 */
[----:B------:R-:W-:Y:S01]  /*1c80*/  FFMA.FTZ R25, R25, R28, RZ ;  /* 0x0000001c19197223 */ /* 0x000fe200000100ff */
[----:B------:R-:W-:Y:S01]  /*1c90*/  FFMA.FTZ R26, R22, R29, R2 ;  /* 0x0000001d161a7223 */ /* 0x000fe20000010002 */
[----:B------:R-:W-:Y:S01]  /*1ca0*/  FFMA.FTZ R30, R0, R35, R30 ;  /* 0x00000023001e7223 */ /* 0x000fe2000001001e */
[----:B------:R-:W-:Y:S01]  /*1cb0*/  FADD.FTZ R38, R35, R38 ;  /* 0x0000002623267221 */ /* 0x000fe20000010000 */
[-C--:B------:R-:W-:Y:S01]  /*1cc0*/  FFMA.FTZ R28, R54, R33.reuse, R25 ;  /* 0x00000021361c7223 */ /* 0x080fe20000010019 */
[----:B------:R-:W-:Y:S01]  /*1cd0*/  FMUL.FTZ R34, R26, -1.4426950216293334961 ;  /* 0xbfb8aa3b1a227820 */ /* 0x000fe20000410000 */
[----:B------:R-:W-:-:S02]  /*1ce0*/  FMUL.FTZ R33, R22, R33 ;  /* 0x0000002116217220 */ /* 0x000fc40000410000 */
[-C--:B------:R-:W-:Y:S01]  /*1cf0*/  FFMA.FTZ R28, R37, R39.reuse, R28 ;  /* 0x00000027251c7223 */ /* 0x080fe2000001001c */
[----:B------:R-:W-:Y:S01]  /*1d00*/  FMUL.FTZ R39, R22, R39 ;  /* 0x0000002716277220 */ /* 0x000fe20000410000 */
[----:B------:R-:W-:Y:S01]  /*1d10*/  FFMA.FTZ R54, R54, R33, R30 ;  /* 0x0000002136367223 */ /* 0x000fe2000001001e */
[----:B------:R-:W0:Y:S01]  /*1d20*/  MUFU.EX2 R34, R34 ;  /* 0x0000002200227308 */ /* 0x000e220000000800 */
[----:B------:R-:W-:Y:S01]  /*1d30*/  FADD.FTZ R38, R38, R33 ;  /* 0x0000002126267221 */ /* 0x000fe20000010000 */
[----:B------:R-:W-:Y:S01]  /*1d40*/  FFMA.FTZ R33, R0, R31, RZ ;  /* 0x0000001f00217223 */ /* 0x000fe200000100ff */
[----:B------:R-:W-:-:S03]  /*1d50*/  FADD.FTZ R0, RZ, R31 ;  /* 0x0000001fff007221 */ /* 0x000fc60000010000 */
[----:B------:R-:W-:-:S04]  /*1d60*/  FFMA.FTZ R33, R56, R57, R33 ;  /* 0x0000003938217223 */ /* 0x000fc80000010021 */
[----:B------:R-:W-:Y:S01]  /*1d70*/  FFMA.FTZ R33, R36, R55, R33 ;  /* 0x0000003724217223 */ /* 0x000fe20000010021 */
[----:B0-----:R-:W-:-:S06]  /*1d80*/  FADD.FTZ R35, R34, 1 ;  /* 0x3f80000022237421 */ /* 0x001fcc0000010000 */
[----:B------:R-:W0:Y:S02]  /*1d90*/  MUFU.RCP R35, R35 ;  /* 0x0000002300237308 */ /* 0x000e240000001000 */
[----:B0-----:R-:W-:-:S04]  /*1da0*/  FADD.FTZ R25, -R35, 1 ;  /* 0x3f80000023197421 */ /* 0x001fc80000010100 */
[----:B------:R-:W-:Y:S01]  /*1db0*/  FFMA.FTZ R26, R26, R25, 1 ;  /* 0x3f8000001a1a7423 */ /* 0x000fe20000010019 */
[----:B------:R-:W-:Y:S01]  /*1dc0*/  FMUL.FTZ R25, R4, R35 ;  /* 0x0000002304197220 */ /* 0x000fe20000410000 */
[----:B------:R-:W-:Y:S01]  /*1dd0*/  FADD.FTZ R35, R0, R57 ;  /* 0x0000003900237221 */ /* 0x000fe20000010000 */
[----:B------:R-:W-:Y:S02]  /*1de0*/  FMUL.FTZ R57, R23, R57 ;  /* 0x0000003917397220 */ /* 0x000fe40000410000 */
[----:B------:R-:W-:Y:S01]  /*1df0*/  FMUL.FTZ R25, R25, R26 ;  /* 0x0000001a19197220 */ /* 0x000fe20000410000 */
[----:B------:R-:W-:Y:S01]  /*1e00*/  FADD.FTZ R26, R41, -UR12 ;  /* 0x8000000c291a7e21 */ /* 0x000fe20008010000 */
[----:B------:R-:W-:Y:S01]  /*1e10*/  FFMA.FTZ R56, R56, R57, R54 ;  /* 0x0000003938387223 */ /* 0x000fe20000010036 */
[----:B------:R-:W-:Y:S01]  /*1e20*/  FADD.FTZ R38, R57, R38 ;  /* 0x0000002639267221 */ /* 0x000fe20000010000 */
[----:B------:R-:W-:Y:S01]  /*1e30*/  FADD.FTZ R35, R35, R55 ;  /* 0x0000003723237221 */ /* 0x000fe20000010000 */
[----:B------:R-:W-:Y:S01]  /*1e40*/  FMUL.FTZ R26, R26, UR9 ;  /* 0x000000091a1a7c20 */ /* 0x000fe20008410000 */
[----:B------:R-:W-:Y:S01]  /*1e50*/  FFMA.FTZ R56, R37, R39, R56 ;  /* 0x0000002725387223 */ /* 0x000fe20000010038 */
[----:B------:R-:W-:Y:S01]  /*1e60*/  FADD.FTZ R38, R38, R39 ;  /* 0x0000002726267221 */ /* 0x000fe20000010000 */
[C---:B------:R-:W-:Y:S01]  /*1e70*/  FMUL.FTZ R55, R23.reuse, R55 ;  /* 0x0000003717377220 */ /* 0x040fe20000410000 */
[----:B------:R-:W-:Y:S01]  /*1e80*/  FFMA.FTZ R30, R23, R26, R3 ;  /* 0x0000001a171e7223 */ /* 0x000fe20000010003 */
[----:B------:R-:W-:-:S02]  /*1e90*/  FFMA.FTZ R28, R29, R25, R28 ;  /* 0x000000191d1c7223 */ /* 0x000fc4000001001c */
[----:B------:R-:W-:Y:S01]  /*1ea0*/  FFMA.FTZ R36, R36, R55, R56 ;  /* 0x0000003724247223 */ /* 0x000fe20000010038 */
[----:B------:R-:W-:Y:S01]  /*1eb0*/  FMUL.FTZ R34, R30, -1.4426950216293334961 ;  /* 0xbfb8aa3b1e227820 */ /* 0x000fe20000410000 */
[----:B------:R-:W-:-:S05]  /*1ec0*/  FADD.FTZ R38, R55, R38 ;  /* 0x0000002637267221 */ /* 0x000fca0000010000 */
[----:B------:R-:W0:Y:S02]  /*1ed0*/  MUFU.EX2 R34, R34 ;  /* 0x0000002200227308 */ /* 0x000e240000000800 */
[----:B0-----:R-:W-:-:S06]  /*1ee0*/  FADD.FTZ R34, R34, 1 ;  /* 0x3f80000022227421 */ /* 0x001fcc0000010000 */
[----:B------:R-:W0:Y:S02]  /*1ef0*/  MUFU.RCP R34, R34 ;  /* 0x0000002200227308 */ /* 0x000e240000001000 */
[----:B0-----:R-:W-:Y:S01]  /*1f00*/  FADD.FTZ R31, -R34, 1 ;  /* 0x3f800000221f7421 */ /* 0x001fe20000010100 */
[----:B------:R-:W-:-:S03]  /*1f10*/  FMUL.FTZ R0, R5, R34 ;  /* 0x0000002205007220 */ /* 0x000fc60000410000 */
[----:B------:R-:W-:-:S04]  /*1f20*/  FFMA.FTZ R31, R30, R31, 1 ;  /* 0x3f8000001e1f7423 */ /* 0x000fc8000001001f */
[----:B------:R-:W-:Y:S01]  /*1f30*/  FMUL.FTZ R0, R0, R31 ;  /* 0x0000001f00007220 */ /* 0x000fe20000410000 */
[----:B------:R-:W-:-:S03]  /*1f40*/  FADD.FTZ R31, R6, -UR12 ;  /* 0x8000000c061f7e21 */ /* 0x000fc60008010000 */
[----:B------:R-:W-:Y:S01]  /*1f50*/  FFMA.FTZ R33, R26, R0, R33 ;  /* 0x000000001a217223 */ /* 0x000fe20000010021 */
        /* <DEDUP_REMOVED lines=9> */
[----:B------:R-:W-:Y:S01]  /*1ff0*/  FMUL.FTZ R25, R22, R25 ;  /* 0x0000001916197220 */ /* 0x000fe20000410000 */
[----:B------:R-:W-:Y:S01]  /*2000*/  FFMA.FTZ R37, R30, R37, 1 ;  /* 0x3f8000001e257423 */ /* 0x000fe20000010025 */
[----:B------:R-:W-:Y:S02]  /*2010*/  FADD.FTZ R30, R7, -UR12 ;  /* 0x8000000c071e7e21 */ /* 0x000fe40008010000 */
[----:B------:R-:W-:Y:S01]  /*2020*/  FFMA.FTZ R29, R29, R25, R36 ;  /* 0x000000191d1d7223 */ /* 0x000fe20000010024 */
[----:B------:R-:W-:Y:S01]  /*2030*/  FMUL.FTZ R34, R34, R37 ;  /* 0x0000002522227220 */ /* 0x000fe20000410000 */
[----:B------:R-:W-:Y:S01]  /*2040*/  FMUL.FTZ R30, R30, UR9 ;  /* 0x000000091e1e7c20 */ /* 0x000fe20008410000 */
[----:B------:R-:W-:-:S02]  /*2050*/  FADD.FTZ R38, R38, R25 ;  /* 0x0000001926267221 */ /* 0x000fc40000010000 */
[----:B------:R-:W-:Y:S01]  /*2060*/  FFMA.FTZ R28, R31, R34, R28 ;  /* 0x000000221f1c7223 */ /* 0x000fe2000001001c */
[----:B------:R-:W-:Y:S01]  /*2070*/  FFMA.FTZ R37, R23, R30, R3 ;  /* 0x0000001e17257223 */ /* 0x000fe20000010003 */
[----:B------:R-:W-:-:S03]  /*2080*/  FADD.FTZ R57, R57, R34 ;  /* 0x0000002239397221 */ /* 0x000fc60000010000 */
[----:B------:R-:W-:-:S06]  /*2090*/  FMUL.FTZ R39, R37, -1.4426950216293334961 ;  /* 0xbfb8aa3b25277820 */ /* 0x000fcc0000410000 */
[----:B------:R-:W0:Y:S02]  /*20a0*/  MUFU.EX2 R39, R39 ;  /* 0x0000002700277308 */ /* 0x000e240000000800 */
[----:B0-----:R-:W-:Y:S01]  /*20b0*/  FADD.FTZ R54, R39, 1 ;  /* 0x3f80000027367421 */ /* 0x001fe20000010000 */
[----:B------:R-:W-:-:S04]  /*20c0*/  FADD.FTZ R39, R10, -UR12 ;  /* 0x8000000c0a277e21 */ /* 0x000fc80008010000 */
[----:B------:R-:W-:Y:S01]  /*20d0*/  FMUL.FTZ R39, R39, UR9 ;  /* 0x0000000927277c20 */ /* 0x000fe20008410000 */
[----:B------:R-:W0:Y:S02]  /*20e0*/  MUFU.RCP R54, R54 ;  /* 0x0000003600367308 */ /* 0x000e240000001000 */
[----:B0-----:R-:W-:-:S04]  /*20f0*/  FADD.FTZ R56, -R54, 1 ;  /* 0x3f80000036387421 */ /* 0x001fc80000010100 */
[----:B------:R-:W-:Y:S01]  /*2100*/  FFMA.FTZ R56, R37, R56, 1 ;  /* 0x3f80000025387423 */ /* 0x000fe20000010038 */
[----:B------:R-:W-:Y:S01]  /*2110*/  FMUL.FTZ R37, R9, R54 ;  /* 0x0000003609257220 */ /* 0x000fe20000410000 */
[----:B------:R-:W-:-:S03]  /*2120*/  FFMA.FTZ R54, R22, R39, R2 ;  /* 0x0000002716367223 */ /* 0x000fc60000010002 */
[----:B------:R-:W-:Y:S01]  /*2130*/  FMUL.FTZ R37, R37, R56 ;  /* 0x0000003825257220 */ /* 0x000fe20000410000 */
[----:B------:R-:W-:-:S03]  /*2140*/  FMUL.FTZ R56, R54, -1.4426950216293334961 ;  /* 0xbfb8aa3b36387820 */ /* 0x000fc60000410000 */
[----:B------:R-:W-:-:S03]  /*2150*/  FFMA.FTZ R33, R30, R37, R33 ;  /* 0x000000251e217223 */ /* 0x000fc60000010021 */
[----:B------:R-:W0:Y:S02]  /*2160*/  MUFU.EX2 R56, R56 ;  /* 0x0000003800387308 */ /* 0x000e240000000800 */
[----:B0-----:R-:W-:Y:S01]  /*2170*/  FADD.FTZ R55, R56, 1 ;  /* 0x3f80000038377421 */ /* 0x001fe20000010000 */
[----:B------:R-:W-:Y:S01]  /*2180*/  FADD.FTZ R56, R35, R0 ;  /* 0x0000000023387221 */ /* 0x000fe20000010000 */
[----:B------:R-:W-:-:S03]  /*2190*/  FMUL.FTZ R0, R23, R0 ;  /* 0x0000000017007220 */ /* 0x000fc60000410000 */
[----:B------:R-:W-:Y:S01]  /*21a0*/  FADD.FTZ R56, R56, R37 ;  /* 0x0000002538387221 */ /* 0x000fe20000010000 */
[----:B------:R-:W0:Y:S01]  /*21b0*/  MUFU.RCP R55, R55 ;  /* 0x0000003700377308 */ /* 0x000e220000001000 */
[----:B------:R-:W-:Y:S01]  /*21c0*/  FFMA.FTZ R26, R26, R0, R29 ;  /* 0x000000001a1a7223 */ /* 0x000fe2000001001d */
[----:B------:R-:W-:Y:S01]  /*21d0*/  FADD.FTZ R38, R0, R38 ;  /* 0x0000002600267221 */ /* 0x000fe20000010000 */
[----:B------:R-:W-:Y:S01]  /*21e0*/  FMUL.FTZ R37, R23, R37 ;  /* 0x0000002517257220 */ /* 0x000fe20000410000 */
[----:B0-----:R-:W-:Y:S01]  /*21f0*/  FADD.FTZ R32, -R55, 1 ;  /* 0x3f80000037207421 */ /* 0x001fe20000010100 */
[----:B------:R-:W-:-:S03]  /*2200*/  FMUL.FTZ R36, R12, R55 ;  /* 0x000000370c247220 */ /* 0x000fc60000410000 */
[----:B------:R-:W-:-:S04]  /*2210*/  FFMA.FTZ R32, R54, R32, 1 ;  /* 0x3f80000036207423 */ /* 0x000fc80000010020 */
[----:B------:R-:W-:Y:S01]  /*2220*/  FMUL.FTZ R36, R36, R32 ;  /* 0x0000002024247220 */ /* 0x000fe20000410000 */
[----:B------:R-:W-:-:S03]  /*2230*/  FADD.FTZ R32, R11, -UR12 ;  /* 0x8000000c0b207e21 */ /* 0x000fc60008010000 */
[----:B------:R-:W-:Y:S01]  /*2240*/  FFMA.FTZ R28, R39, R36, R28 ;  /* 0x00000024271c7223 */ /* 0x000fe2000001001c */
[----:B------:R-:W-:Y:S01]  /*2250*/  FMUL.FTZ R32, R32, UR9 ;  /* 0x0000000920207c20 */ /* 0x000fe20008410000 */
[----:B------:R-:W-:-:S03]  /*2260*/  FADD.FTZ R57, R57, R36 ;  /* 0x0000002439397221 */ /* 0x000fc60000010000 */
        /* <DEDUP_REMOVED lines=8> */
[----:B------:R-:W-:Y:S01]  /*22f0*/  FMUL.FTZ R55, R22, R36 ;  /* 0x0000002416377220 */ /* 0x000fe20000410000 */
[----:B------:R-:W-:Y:S02]  /*2300*/  FFMA.FTZ R30, R30, R37, R31 ;  /* 0x000000251e1e7223 */ /* 0x000fe4000001001f */
[----:B------:R-:W-:Y:S02]  /*2310*/  FADD.FTZ R38, R37, R38 ;  /* 0x0000002625267221 */ /* 0x000fe40000010000 */
[----:B------:R-:W-:Y:S02]  /*2320*/  FFMA.FTZ R39, R39, R55, R30 ;  /* 0x0000003727277223 */ /* 0x000fe4000001001e */
[----:B------:R-:W-:Y:S01]  /*2330*/  FADD.FTZ R38, R38, R55 ;  /* 0x0000003726267221 */ /* 0x000fe20000010000 */
[----:B0-----:R-:W-:-:S04]  /*2340*/  FADD.FTZ R29, -R54, 1 ;  /* 0x3f800000361d7421 */ /* 0x001fc80000010100 */
[----:B------:R-:W-:Y:S01]  /*2350*/  FFMA.FTZ R29, R25, R29, 1 ;  /* 0x3f800000191d7423 */ /* 0x000fe2000001001d */
[----:B------:R-:W-:-:S04]  /*2360*/  FMUL.FTZ R25, R13, R54 ;  /* 0x000000360d197220 */ /* 0x000fc80000410000 */
[----:B------:R-:W-:Y:S01]  /*2370*/  FMUL.FTZ R25, R25, R29 ;  /* 0x0000001d19197220 */ /* 0x000fe20000410000 */
[----:B------:R-:W-:-:S03]  /*2380*/  FADD.FTZ R29, R14, -UR12 ;  /* 0x8000000c0e1d7e21 */ /* 0x000fc60008010000 */
        /* <DEDUP_REMOVED lines=8> */
[----:B0-----:R-:W-:-:S04]  /*2410*/  FADD.FTZ R26, -R35, 1 ;  /* 0x3f800000231a7421 */ /* 0x001fc80000010100 */
[----:B------:R-:W-:Y:S01]  /*2420*/  FFMA.FTZ R0, R0, R26, 1 ;  /* 0x3f80000000007423 */ /* 0x000fe2000001001a */
[----:B------:R-:W-:-:S04]  /*2430*/  FMUL.FTZ R26, R16, R35 ;  /* 0x00000023101a7220 */ /* 0x000fc80000410000 */
        /* <DEDUP_REMOVED lines=14> */
[----:B------:R-:W-:-:S04]  /*2520*/  FMUL.FTZ R31, R17, R54 ;  /* 0x00000036111f7220 */ /* 0x000fc80000410000 */
[----:B------:R-:W-:Y:S01]  /*2530*/  FMUL.FTZ R31, R31, R34 ;  /* 0x000000221f1f7220 */ /* 0x000fe20000410000 */
[----:B------:R-:W-:-:S03]  /*2540*/  FFMA.FTZ R34, R22, R35, R2 ;  /* 0x0000002316227223 */ /* 0x000fc60000010002 */
[----:B------:R-:W-:Y:S01]  /*2550*/  FFMA.FTZ R33, R0, R31, R33 ;  /* 0x0000001f00217223 */ /* 0x000fe20000010021 */
[----:B------:R-:W-:Y:S01]  /*2560*/  FMUL.FTZ R54, R34, -1.4426950216293334961 ;  /* 0xbfb8aa3b22367820 */ /* 0x000fe20000410000 */
[----:B------:R-:W-:-:S05]  /*2570*/  FADD.FTZ R56, R56, R31 ;  /* 0x0000001f38387221 */ /* 0x000fca0000010000 */
[----:B------:R-:W0:Y:S02]  /*2580*/  MUFU.EX2 R54, R54 ;  /* 0x0000003600367308 */ /* 0x000e240000000800 */
[----:B0-----:R-:W-:Y:S01]  /*2590*/  FADD.FTZ R37, R54, 1 ;  /* 0x3f80000036257421 */ /* 0x001fe20000010000 */
[----:B------:R-:W-:-:S04]  /*25a0*/  FMUL.FTZ R54, R23, R25 ;  /* 0x0000001917367220 */ /* 0x000fc80000410000 */
[----:B------:R-:W-:Y:S01]  /*25b0*/  FFMA.FTZ R32, R32, R54, R39 ;  /* 0x0000003620207223 */ /* 0x000fe20000010027 */
[----:B------:R-:W0:Y:S01]  /*25c0*/  MUFU.RCP R37, R37 ;  /* 0x0000002500257308 */ /* 0x000e220000001000 */
[----:B------:R-:W-:Y:S01]  /*25d0*/  FADD.FTZ R38, R54, R38 ;  /* 0x0000002636267221 */ /* 0x000fe20000010000 */
[----:B0-----:R-:W-:-:S04]  /*25e0*/  FADD.FTZ R30, -R37, 1 ;  /* 0x3f800000251e7421 */ /* 0x001fc80000010100 */
[----:B------:R-:W-:Y:S01]  /*25f0*/  FFMA.FTZ R34, R34, R30, 1 ;  /* 0x3f80000022227423 */ /* 0x000fe2000001001e */
[----:B------:R-:W-:-:S04]  /*2600*/  FMUL.FTZ R30, R20, R37 ;  /* 0x00000025141e7220 */ /* 0x000fc80000410000 */
        /* <DEDUP_REMOVED lines=13> */
[----:B------:R-:W-:-:S04]  /*26e0*/  FMUL.FTZ R37, R22, R26 ;  /* 0x0000001a16257220 */ /* 0x000fc80000410000 */
[----:B------:R-:W-:Y:S01]  /*26f0*/  FFMA.FTZ R39, R29, R37, R32 ;  /* 0x000000251d277223 */ /* 0x000fe20000010020 */
[----:B------:R-:W-:Y:S01]  /*2700*/  FADD.FTZ R38, R38, R37 ;  /* 0x0000002526267221 */ /* 0x000fe20000010000 */
[----:B------:R-:W-:Y:S01]  /*2710*/  FMUL.FTZ R29, R23, R31 ;  /* 0x0000001f171d7220 */ /* 0x000fe20000410000 */
[----:B------:R-:W-:-:S03]  /*2720*/  FADD.FTZ R31, R56, R25 ;  /* 0x00000019381f7221 */ /* 0x000fc60000010000 */
[----:B------:R-:W-:Y:S01]  /*2730*/  FFMA.FTZ R32, R0, R29, R39 ;  /* 0x0000001d00207223 */ /* 0x000fe20000010027 */
[----:B------:R-:W-:Y:S01]  /*2740*/  FADD.FTZ R38, R29, R38 ;  /* 0x000000261d267221 */ /* 0x000fe20000010000 */
[----:B------:R-:W-:Y:S01]  /*2750*/  FMUL.FTZ R29, R22, R30 ;  /* 0x0000001e161d7220 */ /* 0x000fe20000410000 */
[----:B------:R-:W-:-:S03]  /*2760*/  FADD.FTZ R30, R57, R30 ;  /* 0x0000001e391e7221 */ /* 0x000fc60000010000 */
[----:B------:R-:W-:Y:S01]  /*2770*/  FFMA.FTZ R37, R35, R29, R32 ;  /* 0x0000001d23257223 */ /* 0x000fe20000010020 */
[----:B------:R-:W-:Y:S01]  /*2780*/  FADD.FTZ R38, R38, R29 ;  /* 0x0000001d26267221 */ /* 0x000fe20000010000 */
[----:B------:R-:W-:-:S04]  /*2790*/  FMUL.FTZ R29, R23, R25 ;  /* 0x00000019171d7220 */ /* 0x000fc80000410000 */
[C---:B------:R-:W-:Y:S01]  /*27a0*/  FFMA.FTZ R26, R34.reuse, R29, R37 ;  /* 0x0000001d221a7223 */ /* 0x040fe20000010025 */
[----:B------:R-:W-:Y:S01]  /*27b0*/  FADD.FTZ R32, R29, R38 ;  /* 0x000000261d207221 */ /* 0x000fe20000010000 */
[----:B------:R-:W-:-:S07]  /*27c0*/  FFMA.FTZ R29, R34, R25, R33 ;  /* 0x00000019221d7223 */ /* 0x000fce0000010021 */
.L_x_1215:
[----:B------:R-:W0:Y:S01]  /*27d0*/  S2R R33, SR_LANEID ;  /* 0x0000000000217919 */ /* 0x000e220000000000 */
[----:B------:R-:W1:Y:S01]  /*27e0*/  S2UR UR7, SR_CgaCtaId ;  /* 0x00000000000779c3 */ /* 0x000e620000008800 */
[----:B------:R-:W-:Y:S01]  /*27f0*/  UMOV UR6, 0x400 ;  /* 0x0000040000067882 */ /* 0x000fe20000000000 */
[----:B------:R-:W-:Y:S01]  /*2800*/  UMOV UR13, 0x400 ;  /* 0x00000400000d7882 */ /* 0x000fe20000000000 */
[----:B------:R-:W2:Y:S01]  /*2810*/  SHFL.DOWN PT, R0, R26, 0x1, 0x1f ;  /* 0x08201f001a007f89 */ /* 0x000ea200000e0000 */
[----:B------:R-:W-:Y:S01]  /*2820*/  UIADD3 UR6, UPT, UPT, UR6, 0xa0, URZ ;  /* 0x000000a006067890 */ /* 0x000fe2000fffe0ff */
[----:B------:R-:W-:Y:S01]  /*2830*/  BSSY.RECONVERGENT B0, `(.L_x_1216) ;  /* 0x0000028000007945 */ /* 0x000fe20003800200 */
[C---:B------:R-:W-:Y:S01]  /*2840*/  ISETP.NE.AND P1, PT, R24.reuse, RZ, PT ;  /* 0x000000ff1800720c */ /* 0x040fe20003f25270 */
[----:B------:R-:W3:Y:S01]  /*2850*/  SHFL.DOWN PT, R25, R32, 0x1, 0x1f ;  /* 0x08201f0020197f89 */ /* 0x000ee200000e0000 */
[----:B------:R-:W-:Y:S01]  /*2860*/  ISETP.GT.U32.AND P3, PT, R24, 0x3f, PT ;  /* 0x0000003f1800780c */ /* 0x000fe20003f64070 */
[----:B-1----:R-:W-:-:S06]  /*2870*/  ULEA UR6, UR7, UR6, 0x18 ;  /* 0x0000000607067291 */ /* 0x002fcc000f8ec0ff */
[----:B------:R-:W-:Y:S02]  /*2880*/  LEA R56, R24, UR6, 0x4 ;  /* 0x0000000618387c11 */ /* 0x000fe4000f8e20ff */
[C---:B0-----:R-:W-:Y:S02]  /*2890*/  ISETP.GT.AND P0, PT, R33.reuse, 0x1e, PT ;  /* 0x0000001e2100780c */ /* 0x041fe40003f04270 */
[----:B------:R-:W-:Y:S01]  /*28a0*/  ISETP.GT.AND P2, PT, R33, 0xf, PT ;  /* 0x0000000f2100780c */ /* 0x000fe20003f44270 */
[----:B------:R-:W-:Y:S10]  /*28b0*/  STS.128 [R56], R28 ;  /* 0x0000001c38007388 */ /* 0x000ff40000000c00 */
        /* <DEDUP_REMOVED lines=16> */
[----:B------:R-:W-:Y:S01]  /*29c0*/  LEA R0, R27, R24, 0x6 ;  /* 0x000000181b007211 */ /* 0x000fe200078e30ff */
[----:B-1----:R-:W-:-:S03]  /*29d0*/  FADD.FTZ R25, R32, R25 ;  /* 0x0000001920197221 */ /* 0x002fc60000010000 */
        /* <DEDUP_REMOVED lines=13> */
.L_x_1217:
[----:B------:R-:W-:Y:S05]  /*2ab0*/  BSYNC.RECONVERGENT B0 ;  /* 0x0000000000007941 */ /* 0x000fea0003800200 */
.L_x_1216:
[----:B------:R-:W-:Y:S06]  /*2ac0*/  BAR.SYNC.DEFER_BLOCKING 0x0 ;  /* 0x0000000000007b1d */ /* 0x000fec0000010000 */
[----:B------:R-:W-:Y:S04]  /*2ad0*/  BSSY.RECONVERGENT B0, `(.L_x_1218) ;  /* 0x0000029000007945 */ /* 0x000fe80003800200 */
[----:B------:R-:W-:Y:S05]  /*2ae0*/  @P1 BRA `(.L_x_1219) ;  /* 0x00000000009c1947 */ /* 0x000fea0003800000 */
[----:B------:R-:W-:-:S09]  /*2af0*/  ULEA UR6, UR7, UR13, 0x18 ;  /* 0x0000000d07067291 */ /* 0x000fd2000f8ec0ff */
[----:B--2---:R-:W2:Y:S04]  /*2b00*/  LDS.64 R32, [UR6+0x18] ;  /* 0x00001806ff207984 */ /* 0x004ea80008000a00 */
[----:B-1-3--:R-:W1:Y:S04]  /*2b10*/  LDS.128 R24, [UR6+0x20] ;  /* 0x00002006ff187984 */ /* 0x00ae680008000c00 */
[----:B------:R-:W3:Y:S01]  /*2b20*/  LDS.128 R36, [UR6+0x30] ;  /* 0x00003006ff247984 */ /* 0x000ee20008000c00 */
[----:B--2---:R-:W-:Y:S01]  /*2b30*/  FADD.FTZ R35, R54, R32 ;  /* 0x0000002036237221 */ /* 0x004fe20000010000 */
[----:B0-----:R-:W-:-:S03]  /*2b40*/  FADD.FTZ R54, R55, R33 ;  /* 0x0000002137367221 */ /* 0x001fc60000010000 */
[----:B-1----:R-:W-:Y:S01]  /*2b50*/  FADD.FTZ R55, R35, R24 ;  /* 0x0000001823377221 */ /* 0x002fe20000010000 */
[----:B------:R-:W-:Y:S01]  /*2b60*/  FADD.FTZ R54, R54, R25 ;  /* 0x0000001936367221 */ /* 0x000fe20000010000 */
[----:B------:R-:W0:Y:S02]  /*2b70*/  LDS.128 R32, [UR6+0x40] ;  /* 0x00004006ff207984 */ /* 0x000e240008000c00 */
[----:B------:R-:W-:Y:S01]  /*2b80*/  FADD.FTZ R55, R55, R26 ;  /* 0x0000001a37377221 */ /* 0x000fe20000010000 */
[----:B------:R-:W-:Y:S02]  /*2b90*/  FADD.FTZ R54, R54, R27 ;  /* 0x0000001b36367221 */ /* 0x000fe40000010000 */
[----:B------:R-:W1:Y:S01]  /*2ba0*/  LDS.128 R24, [UR6+0x50] ;  /* 0x00005006ff187984 */ /* 0x000e620008000c00 */
[----:B---3--:R-:W-:Y:S01]  /*2bb0*/  FADD.FTZ R55, R55, R36 ;  /* 0x0000002437377221 */ /* 0x008fe20000010000 */
        /* <DEDUP_REMOVED lines=26> */
.L_x_1219:
[----:B------:R-:W-:Y:S05]  /*2d60*/  BSYNC.RECONVERGENT B0 ;  /* 0x0000000000007941 */ /* 0x000fea0003800200 */
.L_x_1218:
[----:B------:R-:W-:Y:S06]  /*2d70*/  BAR.SYNC.DEFER_BLOCKING 0x0 ;  /* 0x0000000000007b1d */ /* 0x000fec0000010000 */
[----:B------:R-:W-:Y:S04]  /*2d80*/  BSSY.RECONVERGENT B0, `(.L_x_1220) ;  /* 0x0000025000007945 */ /* 0x000fe80003800200 */
[----:B------:R-:W-:Y:S05]  /*2d90*/  @P3 BRA `(.L_x_1221) ;  /* 0x00000000008c3947 */ /* 0x000fea0003800000 */
[----:B--2---:R-:W2:Y:S04]  /*2da0*/  LDS.128 R32, [R56+0x400] ;  /* 0x0004000038207984 */ /* 0x004ea80000000c00 */
[----:B-1-3--:R-:W1:Y:S01]  /*2db0*/  LDS.128 R24, [R56+0x800] ;  /* 0x0008000038187984 */ /* 0x00ae620000000c00 */
[----:B--2---:R-:W-:Y:S01]  /*2dc0*/  FADD.FTZ R39, R28, R32 ;  /* 0x000000201c277221 */ /* 0x004fe20000010000 */
[----:B------:R-:W-:Y:S01]  /*2dd0*/  FADD.FTZ R36, R29, R33 ;  /* 0x000000211d247221 */ /* 0x000fe20000010000 */
[----:B------:R-:W-:Y:S01]  /*2de0*/  FADD.FTZ R37, R30, R34 ;  /* 0x000000221e257221 */ /* 0x000fe20000010000 */
[----:B------:R-:W-:Y:S01]  /*2df0*/  FADD.FTZ R38, R31, R35 ;  /* 0x000000231f267221 */ /* 0x000fe20000010000 */
[----:B-1----:R-:W-:Y:S01]  /*2e00*/  FADD.FTZ R39, R39, R24 ;  /* 0x0000001827277221 */ /* 0x002fe20000010000 */
[----:B------:R-:W1:Y:S01]  /*2e10*/  LDS.128 R32, [R56+0xc00] ;  /* 0x000c000038207984 */ /* 0x000e620000000c00 */
[----:B------:R-:W-:Y:S01]  /*2e20*/  FADD.FTZ R36, R36, R25 ;  /* 0x0000001924247221 */ /* 0x000fe20000010000 */
[----:B------:R-:W-:Y:S01]  /*2e30*/  FADD.FTZ R37, R37, R26 ;  /* 0x0000001a25257221 */ /* 0x000fe20000010000 */
[----:B------:R-:W-:Y:S01]  /*2e40*/  FADD.FTZ R38, R38, R27 ;  /* 0x0000001b26267221 */ /* 0x000fe20000010000 */
        /* <DEDUP_REMOVED lines=10> */
[----:B------:R-:W-:Y:S01]  /*2ef0*/  LDS.128 R32, [R56+0x1c00] ;  /* 0x001c000038207984 */ /* 0x000fe20000000c00 */
[----:B---3--:R-:W-:Y:S01]  /*2f00*/  FADD.FTZ R37, R37, R24 ;  /* 0x0000001825257221 */ /* 0x008fe20000010000 */
[----:B------:R-:W-:Y:S01]  /*2f10*/  FADD.FTZ R36, R36, R25 ;  /* 0x0000001924247221 */ /* 0x000fe20000010000 */
[----:B------:R-:W-:Y:S01]  /*2f20*/  FADD.FTZ R39, R39, R26 ;  /* 0x0000001a27277221 */ /* 0x000fe20000010000 */
[----:B------:R-:W1:Y:S01]  /*2f30*/  LDS.128 R28, [R56+0x1800] ;  /* 0x00180000381c7984 */ /* 0x000e620000000c00 */
        /* <DEDUP_REMOVED lines=8> */
[----:B------:R-:W-:-:S07]  /*2fc0*/  FADD.FTZ R31, R38, R35 ;  /* 0x00000023261f7221 */ /* 0x000fce0000010000 */
.L_x_1221:
[----:B------:R-:W-:Y:S05]  /*2fd0*/  BSYNC.RECONVERGENT B0 ;  /* 0x0000000000007941 */ /* 0x000fea0003800200 */
.L_x_1220:
[----:B------:R-:W-:Y:S04]  /*2fe0*/  BSSY.RECONVERGENT B0, `(.L_x_1222) ;  /* 0x000001c000007945 */ /* 0x000fe80003800200 */
[----:B------:R-:W-:Y:S05]  /*2ff0*/  @P3 BRA `(.L_x_1223) ;  /* 0x0000000000683947 */ /* 0x000fea0003800000 */
[----:B---3--:R-:W2:Y:S08]  /*3000*/  LDC.64 R24, c[0x0][0x3f8] ;  /* 0x0000fe00ff187b82 */ /* 0x008eb00000000a00 */
        /* <DEDUP_REMOVED lines=25> */
.L_x_1223:
[----:B------:R-:W-:Y:S05]  /*31a0*/  BSYNC.RECONVERGENT B0 ;  /* 0x0000000000007941 */ /* 0x000fea0003800200 */
.L_x_1222:
[----:B------:R-:W5:Y:S02]  /*31b0*/  LDCU UR6, c[0x0][0x370] ;  /* 0x00006e00ff0677ac */ /* 0x000f640008000800 */
[----:B-----5:R-:W-:-:S09]  /*31c0*/  UISETP.GE.U32.AND UP0, UPT, UR6, 0x2, UPT ;  /* 0x000000020600788c */ /* 0x020fd2000bf06070 */
[----:B------:R-:W-:Y:S05]  /*31d0*/  BRA.U !UP0, `(.L_x_1224) ;  /* 0x0000000908e47547 */ /* 0x000fea000b800000 */
[----:B---34-:R-:W3:Y:S01]  /*31e0*/  LDC R24, c[0x0][0x374] ;  /* 0x0000dd00ff187b82 */ /* 0x018ee20000000800 */
[----:B------:R-:W-:-:S07]  /*31f0*/  ULOP3.LUT UR7, UR4, 0x1, URZ, 0xc0, !UPT ;  /* 0x0000000104077892 */ /* 0x000fce000f8ec0ff */
[----:B------:R-:W4:Y:S08]  /*3200*/  LDC R25, c[0x0][0x370] ;  /* 0x0000dc00ff197b82 */ /* 0x000f300000000800 */
[----:B------:R-:W5:Y:S08]  /*3210*/  S2UR UR6, SR_CTAID.Y ;  /* 0x00000000000679c3 */ /* 0x000f700000002600 */
[----:B------:R-:W0:Y:S01]  /*3220*/  LDC.64 R38, c[0x0][0x3d0] ;  /* 0x0000f400ff267b82 */ /* 0x000e220000000a00 */
[----:B---3--:R-:W-:-:S04]  /*3230*/  IMAD R0, R24, UR7, RZ ;  /* 0x0000000718007c24 */ /* 0x008fc8000f8e02ff */
[----:B----4-:R-:W-:-:S05]  /*3240*/  IMAD R0, R0, R25, RZ ;  /* 0x0000001900007224 */ /* 0x010fca00078e02ff */
[----:B------:R-:W-:Y:S02]  /*3250*/  SHF.L.U32 R25, R0, 0x1, RZ ;  /* 0x0000000100197819 */ /* 0x000fe400000006ff */
[----:B-----5:R-:W-:-:S03]  /*3260*/  MOV R37, UR6 ;  /* 0x0000000600257c02 */ /* 0x020fc60008000f00 */
[----:B0-----:R-:W-:Y:S01]  /*3270*/  IMAD.WIDE R38, R25, 0x4, R38 ;  /* 0x0000000419267825 */ /* 0x001fe200078e0226 */
[----:B------:R-:W-:Y:S06]  /*3280*/  @P1 BRA `(.L_x_1225) ;  /* 0x00000000005c1947 */ /* 0x000fec0003800000 */
[----:B-1----:R-:W0:Y:S01]  /*3290*/  LDC.64 R26, c[0x0][0x3c8] ;  /* 0x0000f200ff1a7b82 */ /* 0x002e220000000a00 */
[----:B------:R-:W-:Y:S01]  /*32a0*/  ULOP3.LUT UP0, UR6, UR4, 0x2, URZ, 0xc0, !UPT ;  /* 0x0000000204067892 */ /* 0x000fe2000f80c0ff */
[C-C-:B------:R-:W-:Y:S02]  /*32b0*/  IMAD R25, R24.reuse, UR7, R37.reuse ;  /* 0x0000000718197c24 */ /* 0x140fe4000f8e0225 */
[----:B------:R-:W-:Y:S01]  /*32c0*/  IMAD R29, R24, UR8, R37 ;  /* 0x00000008181d7c24 */ /* 0x000fe2000f8e0225 */
[----:B------:R-:W-:-:S03]  /*32d0*/  UIADD3 UR6, UPT, UPT, -UR6, 0x1, URZ ;  /* 0x0000000106067890 */ /* 0x000fc6000fffe1ff */
[----:B------:R-:W1:Y:S01]  /*32e0*/  LDC R0, c[0x0][0x370] ;  /* 0x0000dc00ff007b82 */ /* 0x000e620000000800 */
[----:B------:R-:W-:Y:S01]  /*32f0*/  PLOP3.LUT P0, PT, PT, PT, UP0, 0x80, 0x8 ;  /* 0x000000000008781c */ /* 0x000fe20003f0f008 */
[----:B------:R-:W-:Y:S01]  /*3300*/  IMAD.WIDE.U32 R28, R29, 0x8, R38 ;  /* 0x000000081d1c7825 */ /* 0x000fe200078e0026 */
[----:B------:R-:W-:-:S04]  /*3310*/  MOV R31, UR6 ;  /* 0x00000006001f7c02 */ /* 0x000fc80008000f00 */
[----:B------:R3:W-:Y:S01]  /*3320*/  STG.E.64 desc[UR10][R28.64], R54 ;  /* 0x000000361c007986 */ /* 0x0007e2000c101b0a */
[----:B0-----:R-:W-:Y:S01]  /*3330*/  IMAD.WIDE.U32 R26, R25, 0x4, R26 ;  /* 0x00000004191a7825 */ /* 0x001fe200078e001a */
[----:B------:R-:W-:Y:S06]  /*3340*/  MEMBAR.ALL.GPU ;  /* 0x0000000000007992 */ /* 0x000fec000000a000 */
[----:B------:R-:W-:-:S00]  /*3350*/  ERRBAR ;  /* 0x00000000000079ab */ /* 0x000fc00000000000 */
[----:B------:R-:W-:Y:S06]  /*3360*/  CGAERRBAR ;  /* 0x00000000000075ab */ /* 0x000fec0000000000 */
[----:B------:R3:W-:Y:S01]  /*3370*/  REDG.E.ADD.S32.STRONG.GPU desc[UR10][R26.64], R31 ;  /* 0x0000001f1a00798e */ /* 0x0007e2000c12e30a */
[----:B-1----:R-:W-:-:S04]  /*3380*/  SEL R25, R0, RZ, !P0 ;  /* 0x000000ff00197207 */ /* 0x002fc80004000000 */
[----:B------:R-:W-:-:S13]  /*3390*/  ISETP.NE.AND P0, PT, R25, -0x1, PT ;  /* 0xffffffff1900780c */ /* 0x000fda0003f05270 */
[----:B---3--:R-:W-:Y:S05]  /*33a0*/  @!P0 BRA `(.L_x_1225) ;  /* 0x0000000000148947 */ /* 0x008fea0003800000 */
.L_x_1226:
[----:B------:R-:W3:Y:S04]  /*33b0*/  LDG.E.STRONG.GPU R0, desc[UR10][R26.64] ;  /* 0x0000000a1a007981 */ /* 0x000ee8000c1ef900 */
[----:B---3--:R-:W-:Y:S01]  /*33c0*/  CCTL.IVALL ;  /* 0x00000000ff00798f */ /* 0x008fe20002000000 */
[----:B------:R-:W-:Y:S05]  /*33d0*/  YIELD ;  /* 0x0000000000007946 */ /* 0x000fea0003800000 */
[----:B------:R-:W-:-:S13]  /*33e0*/  ISETP.NE.AND P0, PT, R0, R25, PT ;  /* 0x000000190000720c */ /* 0x000fda0003f05270 */
[----:B------:R-:W-:Y:S05]  /*33f0*/  @P0 BRA `(.L_x_1226) ;  /* 0xfffffffc00ec0947 */ /* 0x000fea000383ffff */
.L_x_1225:
[----:B------:R-:W0:Y:S01]  /*3400*/  LDC R0, c[0x0][0x370] ;  /* 0x0000dc00ff007b82 */ /* 0x000e220000000800 */
[----:B------:R-:W-:Y:S05]  /*3410*/  WARPSYNC.ALL ;  /* 0x0000000000007948 */ /* 0x000fea0003800000 */
[----:B0-----:R-:W-:Y:S02]  /*3420*/  ISETP.GE.U32.AND P0, PT, R0, 0x8, PT ;  /* 0x000000080000780c */ /* 0x001fe40003f06070 */
[----:B------:R-:W-:Y:S01]  /*3430*/  BAR.SYNC.DEFER_BLOCKING 0x0 ;  /* 0x0000000000007b1d */ /* 0x000fe20000010000 */
[----:B------:R-:W-:-:S10]  /*3440*/  HFMA2 R0, -RZ, RZ, 0, 0 ;  /* 0x00000000ff007431 */ /* 0x000fd400000001ff */
[----:B------:R-:W-:Y:S05]  /*3450*/  @!P0 BRA `(.L_x_1227) ;  /* 0x0000000400288947 */ /* 0x000fea0003800000 */
[----:B------:R-:W0:Y:S01]  /*3460*/  S2UR UR6, SR_CTAID.X ;  /* 0x00000000000679c3 */ /* 0x000e220000002500 */
[CC--:B------:R-:W-:Y:S01]  /*3470*/  LEA R36, R24.reuse, R37.reuse, 0x2 ;  /* 0x0000002518247211 */ /* 0x0c0fe200078e10ff */
[C-C-:B------:R-:W-:Y:S01]  /*3480*/  IMAD R29, R24.reuse, 0x3, R37.reuse ;  /* 0x00000003181d7824 */ /* 0x140fe200078e0225 */
[C---:B------:R-:W-:Y:S01]  /*3490*/  LEA R0, R24.reuse, R37, 0x1 ;  /* 0x0000002518007211 */ /* 0x040fe200078e08ff */
[C-C-:B-1----:R-:W-:Y:S01]  /*34a0*/  IMAD R26, R24.reuse, 0x6, R37.reuse ;  /* 0x00000006181a7824 */ /* 0x142fe200078e0225 */
[----:B------:R-:W-:Y:S01]  /*34b0*/  MOV R27, RZ ;  /* 0x000000ff001b7202 */ /* 0x000fe20000000f00 */
[C-C-:B------:R-:W-:Y:S01]  /*34c0*/  IMAD R28, R24.reuse, 0x7, R37.reuse ;  /* 0x00000007181c7824 */ /* 0x140fe200078e0225 */
[----:B------:R-:W-:Y:S01]  /*34d0*/  UIADD3 UR7, UPT, UPT, -UR8, URZ, URZ ;  /* 0x000000ff08077290 */ /* 0x000fe2000fffe1ff */
[----:B------:R-:W-:Y:S01]  /*34e0*/  IMAD R25, R24, 0x5, R37 ;  /* 0x0000000518197824 */ /* 0x000fe200078e0225 */
[----:B------:R-:W-:-:S10]  /*34f0*/  IADD3 R24, PT, PT, R37, R24, RZ ;  /* 0x0000001825187210 */ /* 0x000fd40007ffe0ff */
.L_x_1228:
[----:B------:R-:W-:Y:S01]  /*3500*/  ISETP.EQ.OR P2, PT, RZ, UR7, P1 ;  /* 0x00000007ff007c0c */ /* 0x000fe20008f42670 */
[----:B0-----:R-:W-:Y:S01]  /*3510*/  UMOV UR8, UR6 ;  /* 0x0000000600087c82 */ /* 0x001fe20008000000 */
[----:B--2---:R-:W-:-:S04]  /*3520*/  IADD3 R32, PT, PT, R27, 0x1, RZ ;  /* 0x000000011b207810 */ /* 0x004fc80007ffe0ff */
[----:B------:R-:W-:-:S07]  /*3530*/  ISETP.EQ.OR P3, PT, R32, UR8, P1 ;  /* 0x0000000820007c0c */ /* 0x000fce0008f62670 */
[----:B------:R-:W-:-:S06]  /*3540*/  @!P2 IMAD.WIDE.U32 R30, R37, 0x8, R38 ;  /* 0x00000008251ea825 */ /* 0x000fcc00078e0026 */
[----:B------:R-:W2:Y:S01]  /*3550*/  @!P2 LDG.E.64 R30, desc[UR10][R30.64] ;  /* 0x0000000a1e1ea981 */ /* 0x000ea2000c1e1b00 */
[----:B------:R-:W-:-:S06]  /*3560*/  @!P3 IMAD.WIDE.U32 R32, R24, 0x8, R38 ;  /* 0x000000081820b825 */ /* 0x000fcc00078e0026 */
[----:B------:R-:W3:Y:S01]  /*3570*/  @!P3 LDG.E.64 R32, desc[UR10][R32.64] ;  /* 0x0000000a2020b981 */ /* 0x000ee2000c1e1b00 */
[----:B------:R-:W-:-:S04]  /*3580*/  IADD3 R34, PT, PT, R27, 0x2, RZ ;  /* 0x000000021b227810 */ /* 0x000fc80007ffe0ff */
[----:B------:R-:W-:Y:S02]  /*3590*/  ISETP.EQ.OR P4, PT, R34, UR8, P1 ;  /* 0x0000000822007c0c */ /* 0x000fe40008f82670 */
[----:B------:R-:W-:-:S04]  /*35a0*/  IADD3 R34, PT, PT, R27, 0x3, RZ ;  /* 0x000000031b227810 */ /* 0x000fc80007ffe0ff */
[----:B------:R-:W-:-:S07]  /*35b0*/  ISETP.EQ.OR P0, PT, R34, UR8, P1 ;  /* 0x0000000822007c0c */ /* 0x000fce0008f02670 */
[----:B------:R-:W-:-:S06]  /*35c0*/  @!P4 IMAD.WIDE.U32 R34, R0, 0x8, R38 ;  /* 0x000000080022c825 */ /* 0x000fcc00078e0026 */
        /* <DEDUP_REMOVED lines=8> */
[----:B------:R-:W-:-:S04]  /*3650*/  @!P3 FADD.FTZ R55, R55, R33 ;  /* 0x000000213737b221 */ /* 0x000fc80000010000 */
[----:B------:R-:W-:-:S06]  /*3660*/  @!P2 IMAD.WIDE.U32 R32, R36, 0x8, R38 ;  /* 0x000000082420a825 */ /* 0x000fcc00078e0026 */
[----:B------:R-:W3:Y:S01]  /*3670*/  @!P2 LDG.E.64 R32, desc[UR10][R32.64] ;  /* 0x0000000a2020a981 */ /* 0x000ee2000c1e1b00 */
[----:B----4-:R-:W-:Y:S01]  /*3680*/  @!P4 FADD.FTZ R54, R54, R34 ;  /* 0x000000223636c221 */ /* 0x010fe20000010000 */
[----:B------:R-:W-:-:S04]  /*3690*/  IADD3 R34, PT, PT, R27, 0x5, RZ ;  /* 0x000000051b227810 */ /* 0x000fc80007ffe0ff */
[----:B------:R-:W-:Y:S01]  /*36a0*/  ISETP.EQ.OR P3, PT, R34, UR8, P1 ;  /* 0x0000000822007c0c */ /* 0x000fe20008f62670 */
[----:B------:R-:W-:-:S12]  /*36b0*/  @!P4 FADD.FTZ R55, R55, R35 ;  /* 0x000000233737c221 */ /* 0x000fd80000010000 */
[----:B------:R-:W-:-:S06]  /*36c0*/  @!P3 IMAD.WIDE.U32 R34, R25, 0x8, R38 ;  /* 0x000000081922b825 */ /* 0x000fcc00078e0026 */
[----:B------:R-:W4:Y:S01]  /*36d0*/  @!P3 LDG.E.64 R34, desc[UR10][R34.64] ;  /* 0x0000000a2222b981 */ /* 0x000f22000c1e1b00 */
[----:B--2---:R-:W-:Y:S01]  /*36e0*/  @!P0 FADD.FTZ R54, R54, R30 ;  /* 0x0000001e36368221 */ /* 0x004fe20000010000 */
[----:B------:R-:W-:-:S04]  /*36f0*/  IADD3 R30, PT, PT, R27, 0x6, RZ ;  /* 0x000000061b1e7810 */ /* 0x000fc80007ffe0ff */
[----:B------:R-:W-:Y:S02]  /*3700*/  ISETP.EQ.OR P4, PT, R30, UR8, P1 ;  /* 0x000000081e007c0c */ /* 0x000fe40008f82670 */
[----:B------:R-:W-:Y:S01]  /*3710*/  IADD3 R30, PT, PT, R27, 0x7, RZ ;  /* 0x000000071b1e7810 */ /* 0x000fe20007ffe0ff */
[----:B------:R-:W-:-:S03]  /*3720*/  @!P0 FADD.FTZ R55, R55, R31 ;  /* 0x0000001f37378221 */ /* 0x000fc60000010000 */
[----:B------:R-:W-:-:S07]  /*3730*/  ISETP.EQ.OR P0, PT, R30, UR8, P1 ;  /* 0x000000081e007c0c */ /* 0x000fce0008f02670 */
[----:B------:R-:W-:-:S06]  /*3740*/  @!P4 IMAD.WIDE.U32 R30, R26, 0x8, R38 ;  /* 0x000000081a1ec825 */ /* 0x000fcc00078e0026 */
[----:B------:R-:W2:Y:S01]  /*3750*/  @!P4 LDG.E.64 R30, desc[UR10][R30.64] ;  /* 0x0000000a1e1ec981 */ /* 0x000ea2000c1e1b00 */
[----:B---3--:R-:W-:Y:S01]  /*3760*/  @!P2 FADD.FTZ R54, R54, R32 ;  /* 0x000000203636a221 */ /* 0x008fe20000010000 */
[----:B------:R-:W-:Y:S01]  /*3770*/  @!P2 FADD.FTZ R55, R55, R33 ;  /* 0x000000213737a221 */ /* 0x000fe20000010000 */
[----:B------:R-:W-:-:S06]  /*3780*/  @!P0 IMAD.WIDE.U32 R32, R28, 0x8, R38 ;  /* 0x000000081c208825 */ /* 0x000fcc00078e0026 */
[----:B------:R-:W3:Y:S01]  /*3790*/  @!P0 LDG.E.64 R32, desc[UR10][R32.64] ;  /* 0x0000000a20208981 */ /* 0x000ee2000c1e1b00 */
[----:B----4-:R-:W-:Y:S01]  /*37a0*/  @!P3 FADD.FTZ R55, R55, R35 ;  /* 0x000000233737b221 */ /* 0x010fe20000010000 */
[----:B------:R-:W-:Y:S01]  /*37b0*/  @!P3 FADD.FTZ R54, R54, R34 ;  /* 0x000000223636b221 */ /* 0x000fe20000010000 */
[----:B------:R-:W0:Y:S08]  /*37c0*/  LDC R35, c[0x0][0x374] ;  /* 0x0000dd00ff237b82 */ /* 0x000e300000000800 */
[----:B------:R-:W1:Y:S01]  /*37d0*/  LDC R34, c[0x0][0x370] ;  /* 0x0000dc00ff227b82 */ /* 0x000e620000000800 */
[----:B------:R-:W-:Y:S01]  /*37e0*/  IADD3 R27, PT, PT, R27, 0x8, RZ ;  /* 0x000000081b1b7810 */ /* 0x000fe20007ffe0ff */
[----:B------:R-:W-:Y:S01]  /*37f0*/  UIADD3 UR7, UPT, UPT, UR7, 0x8, URZ ;  /* 0x0000000807077890 */ /* 0x000fe2000fffe0ff */
[----:B0-----:R-:W-:-:S02]  /*3800*/  LEA R37, R35, R37, 0x3 ;  /* 0x0000002523257211 */ /* 0x001fc400078e18ff */
[C---:B------:R-:W-:Y:S02]  /*3810*/  LEA R28, R35.reuse, R28, 0x3 ;  /* 0x0000001c231c7211 */ /* 0x040fe400078e18ff */
[C---:B------:R-:W-:Y:S02]  /*3820*/  LEA R26, R35.reuse, R26, 0x3 ;  /* 0x0000001a231a7211 */ /* 0x040fe400078e18ff */
[C---:B------:R-:W-:Y:S02]  /*3830*/  LEA R25, R35.reuse, R25, 0x3 ;  /* 0x0000001923197211 */ /* 0x040fe400078e18ff */
[C---:B------:R-:W-:Y:S02]  /*3840*/  LEA R36, R35.reuse, R36, 0x3 ;  /* 0x0000002423247211 */ /* 0x040fe400078e18ff */
[C---:B------:R-:W-:Y:S02]  /*3850*/  LEA R29, R35.reuse, R29, 0x3 ;  /* 0x0000001d231d7211 */ /* 0x040fe400078e18ff */
[----:B------:R-:W-:-:S02]  /*3860*/  LEA R0, R35, R0, 0x3 ;  /* 0x0000000023007211 */ /* 0x000fc400078e18ff */
[----:B------:R-:W-:Y:S01]  /*3870*/  LEA R24, R35, R24, 0x3 ;  /* 0x0000001823187211 */ /* 0x000fe200078e18ff */
[----:B--2---:R-:W-:Y:S01]  /*3880*/  @!P4 FADD.FTZ R54, R54, R30 ;  /* 0x0000001e3636c221 */ /* 0x004fe20000010000 */
[----:B-1----:R-:W-:-:S04]  /*3890*/  LOP3.LUT R30, R34, 0x7ffffff8, RZ, 0xc0, !PT ;  /* 0x7ffffff8221e7812 */ /* 0x002fc800078ec0ff */
[----:B------:R-:W-:Y:S01]  /*38a0*/  ISETP.NE.AND P2, PT, R27, R30, PT ;  /* 0x0000001e1b00720c */ /* 0x000fe20003f45270 */
[----:B------:R-:W-:Y:S01]  /*38b0*/  @!P4 FADD.FTZ R55, R55, R31 ;  /* 0x0000001f3737c221 */ /* 0x000fe20000010000 */
[----:B---3--:R-:W-:-:S03]  /*38c0*/  @!P0 FADD.FTZ R54, R54, R32 ;  /* 0x0000002036368221 */ /* 0x008fc60000010000 */
[----:B------:R-:W-:-:S08]  /*38d0*/  @!P0 FADD.FTZ R55, R55, R33 ;  /* 0x0000002137378221 */ /* 0x000fd00000010000 */
[----:B------:R-:W-:Y:S05]  /*38e0*/  @P2 BRA `(.L_x_1228) ;  /* 0xfffffffc00042947 */ /* 0x000fea000383ffff */
[----:B------:R-:W-:-:S07]  /*38f0*/  MOV R0, R30 ;  /* 0x0000001e00007202 */ /* 0x000fce0000000f00 */
.L_x_1227:
[----:B------:R-:W0:Y:S02]  /*3900*/  LDCU UR6, c[0x0][0x370] ;  /* 0x00006e00ff0677ac */ /* 0x000e240008000800 */
[----:B0-----:R-:W-:-:S09]  /*3910*/  ULOP3.LUT UP0, URZ, UR6, 0x7, URZ, 0xc0, !UPT ;  /* 0x0000000706ff7892 */ /* 0x001fd2000f80c0ff */
[----:B------:R-:W-:Y:S05]  /*3920*/  BRA.U !UP0, `(.L_x_1224) ;  /* 0x0000000508107547 */ /* 0x000fea000b800000 */
[----:B------:R-:W0:Y:S01]  /*3930*/  LDC R25, c[0x0][0x374] ;  /* 0x0000dd00ff197b82 */ /* 0x000e220000000800 */
[----:B------:R-:W3:Y:S01]  /*3940*/  LDCU UR6, c[0x0][0x370] ;  /* 0x00006e00ff0677ac */ /* 0x000ee20008000800 */
[----:B------:R-:W4:Y:S01]  /*3950*/  S2R R24, SR_CTAID.Y ;  /* 0x0000000000187919 */ /* 0x000f220000002600 */
[----:B------:R-:W5:Y:S01]  /*3960*/  LDCU UR7, c[0x0][0x370] ;  /* 0x00006e00ff0777ac */ /* 0x000f620008000800 */
[----:B---3--:R-:W-:-:S04]  /*3970*/  ULOP3.LUT UR6, UR6, 0x7, URZ, 0xc0, !UPT ;  /* 0x0000000706067892 */ /* 0x008fc8000f8ec0ff */
[----:B------:R-:W-:Y:S02]  /*3980*/  UIADD3 UR6, UPT, UPT, UR6, -0x1, URZ ;  /* 0xffffffff06067890 */ /* 0x000fe4000fffe0ff */
[----:B-----5:R-:W-:Y:S02]  /*3990*/  ULOP3.LUT UP1, UR7, UR7, 0x3, URZ, 0xc0, !UPT ;  /* 0x0000000307077892 */ /* 0x020fe4000f82c0ff */
[----:B------:R-:W-:-:S09]  /*39a0*/  UISETP.GE.U32.AND UP0, UPT, UR6, 0x3, UPT ;  /* 0x000000030600788c */ /* 0x000fd2000bf06070 */
[----:B----4-:R-:W-:Y:S05]  /*39b0*/  BRA.U !UP0, `(.L_x_1229) ;  /* 0x0000000108747547 */ /* 0x010fea000b800000 */
[C---:B-1----:R-:W-:Y:S02]  /*39c0*/  IADD3 R26, PT, PT, R0.reuse, 0x1, RZ ;  /* 0x00000001001a7810 */ /* 0x042fe40007ffe0ff */
[----:B------:R-:W-:Y:S02]  /*39d0*/  ISETP.EQ.OR P0, PT, R0, UR8, P1 ;  /* 0x0000000800007c0c */ /* 0x000fe40008f02670 */
[----:B------:R-:W-:Y:S02]  /*39e0*/  ISETP.EQ.OR P2, PT, R26, UR8, P1 ;  /* 0x000000081a007c0c */ /* 0x000fe40008f42670 */
[C---:B------:R-:W-:Y:S02]  /*39f0*/  IADD3 R28, PT, PT, R0.reuse, 0x2, RZ ;  /* 0x00000002001c7810 */ /* 0x040fe40007ffe0ff */
[----:B------:R-:W-:Y:S02]  /*3a00*/  IADD3 R30, PT, PT, R0, 0x3, RZ ;  /* 0x00000003001e7810 */ /* 0x000fe40007ffe0ff */
[----:B------:R-:W-:-:S02]  /*3a10*/  ISETP.EQ.OR P3, PT, R28, UR8, P1 ;  /* 0x000000081c007c0c */ /* 0x000fc40008f62670 */
[----:B------:R-:W-:-:S03]  /*3a20*/  ISETP.EQ.OR P4, PT, R30, UR8, P1 ;  /* 0x000000081e007c0c */ /* 0x000fc60008f82670 */
[CC--:B0-----:R-:W-:Y:S02]  /*3a30*/  @!P0 IMAD R27, R0.reuse, R25.reuse, R24 ;  /* 0x00000019001b8224 */ /* 0x0c1fe400078e0218 */
[----:B------:R-:W-:Y:S02]  /*3a40*/  @!P2 IMAD R29, R0, R25, R25 ;  /* 0x00000019001da224 */ /* 0x000fe400078e0219 */
[----:B------:R-:W-:-:S03]  /*3a50*/  @!P0 IMAD.WIDE.U32 R26, R27, 0x8, R38 ;  /* 0x000000081b1a8825 */ /* 0x000fc600078e0026 */
[----:B------:R-:W-:Y:S01]  /*3a60*/  @!P2 IADD3 R29, PT, PT, R29, R24, RZ ;  /* 0x000000181d1da210 */ /* 0x000fe20007ffe0ff */
[----:B------:R-:W-:Y:S02]  /*3a70*/  @!P3 IMAD R31, R28, R25, R24 ;  /* 0x000000191c1fb224 */ /* 0x000fe400078e0218 */
[----:B------:R-:W3:Y:S02]  /*3a80*/  @!P0 LDG.E.64 R26, desc[UR10][R26.64] ;  /* 0x0000000a1a1a8981 */ /* 0x000ee4000c1e1b00 */
[----:B------:R-:W-:-:S04]  /*3a90*/  @!P2 IMAD.WIDE.U32 R28, R29, 0x8, R38 ;  /* 0x000000081d1ca825 */ /* 0x000fc800078e0026 */
[----:B------:R-:W-:Y:S02]  /*3aa0*/  @!P4 IMAD R33, R30, R25, R24 ;  /* 0x000000191e21c224 */ /* 0x000fe400078e0218 */
[--C-:B------:R-:W-:Y:S01]  /*3ab0*/  @!P3 IMAD.WIDE.U32 R30, R31, 0x8, R38.reuse ;  /* 0x000000081f1eb825 */ /* 0x100fe200078e0026 */
[----:B------:R-:W4:Y:S03]  /*3ac0*/  @!P2 LDG.E.64 R28, desc[UR10][R28.64] ;  /* 0x0000000a1c1ca981 */ /* 0x000f26000c1e1b00 */
[----:B--2---:R-:W-:Y:S02]  /*3ad0*/  @!P4 IMAD.WIDE.U32 R32, R33, 0x8, R38 ;  /* 0x000000082120c825 */ /* 0x004fe400078e0026 */
[----:B------:R-:W2:Y:S04]  /*3ae0*/  @!P3 LDG.E.64 R30, desc[UR10][R30.64] ;  /* 0x0000000a1e1eb981 */ /* 0x000ea8000c1e1b00 */
[----:B------:R-:W5:Y:S01]  /*3af0*/  @!P4 LDG.E.64 R32, desc[UR10][R32.64] ;  /* 0x0000000a2020c981 */ /* 0x000f62000c1e1b00 */
[----:B------:R-:W-:Y:S01]  /*3b00*/  IADD3 R0, PT, PT, R0, 0x4, RZ ;  /* 0x0000000400007810 */ /* 0x000fe20007ffe0ff */
[----:B---3--:R-:W-:Y:S01]  /*3b10*/  @!P0 FADD.FTZ R54, R54, R26 ;  /* 0x0000001a36368221 */ /* 0x008fe20000010000 */
[----:B------:R-:W-:-:S03]  /*3b20*/  @!P0 FADD.FTZ R55, R55, R27 ;  /* 0x0000001b37378221 */ /* 0x000fc60000010000 */
[----:B----4-:R-:W-:Y:S01]  /*3b30*/  @!P2 FADD.FTZ R54, R54, R28 ;  /* 0x0000001c3636a221 */ /* 0x010fe20000010000 */
[----:B------:R-:W-:-:S03]  /*3b40*/  @!P2 FADD.FTZ R55, R55, R29 ;  /* 0x0000001d3737a221 */ /* 0x000fc60000010000 */
[----:B--2---:R-:W-:Y:S01]  /*3b50*/  @!P3 FADD.FTZ R54, R54, R30 ;  /* 0x0000001e3636b221 */ /* 0x004fe20000010000 */
[----:B------:R-:W-:-:S03]  /*3b60*/  @!P3 FADD.FTZ R55, R55, R31 ;  /* 0x0000001f3737b221 */ /* 0x000fc60000010000 */
[----:B-----5:R-:W-:Y:S01]  /*3b70*/  @!P4 FADD.FTZ R54, R54, R32 ;  /* 0x000000203636c221 */ /* 0x020fe20000010000 */
[----:B------:R-:W-:-:S07]  /*3b80*/  @!P4 FADD.FTZ R55, R55, R33 ;  /* 0x000000213737c221 */ /* 0x000fce0000010000 */
.L_x_1229:
[----:B------:R-:W-:Y:S05]  /*3b90*/  BRA.U !UP1, `(.L_x_1224) ;  /* 0x0000000109747547 */ /* 0x000fea000b800000 */
[----:B------:R-:W3:Y:S01]  /*3ba0*/  LDC R30, c[0x0][0x370] ;  /* 0x0000dc00ff1e7b82 */ /* 0x000ee20000000800 */
[----:B------:R-:W-:Y:S01]  /*3bb0*/  UISETP.NE.AND UP0, UPT, UR7, 0x1, UPT ;  /* 0x000000010700788c */ /* 0x000fe2000bf05270 */
[----:B---3--:R-:W-:-:S08]  /*3bc0*/  LOP3.LUT R30, R30, 0x1, RZ, 0xc0, !PT ;  /* 0x000000011e1e7812 */ /* 0x008fd000078ec0ff */
[----:B------:R-:W-:Y:S05]  /*3bd0*/  BRA.U !UP0, `(.L_x_1230) ;  /* 0x00000001083c7547 */ /* 0x000fea000b800000 */
[C---:B-1----:R-:W-:Y:S02]  /*3be0*/  IADD3 R26, PT, PT, R0.reuse, 0x1, RZ ;  /* 0x00000001001a7810 */ /* 0x042fe40007ffe0ff */
[----:B------:R-:W-:Y:S02]  /*3bf0*/  ISETP.EQ.OR P0, PT, R0, UR8, P1 ;  /* 0x0000000800007c0c */ /* 0x000fe40008f02670 */
[----:B------:R-:W-:-:S11]  /*3c00*/  ISETP.EQ.OR P2, PT, R26, UR8, P1 ;  /* 0x000000081a007c0c */ /* 0x000fd60008f42670 */
[CC--:B0-----:R-:W-:Y:S02]  /*3c10*/  @!P0 IMAD R27, R0.reuse, R25.reuse, R24 ;  /* 0x00000019001b8224 */ /* 0x0c1fe400078e0218 */
[----:B------:R-:W-:Y:S02]  /*3c20*/  @!P2 IMAD R29, R0, R25, R25 ;  /* 0x00000019001da224 */ /* 0x000fe400078e0219 */
[----:B------:R-:W-:-:S03]  /*3c30*/  @!P0 IMAD.WIDE.U32 R26, R27, 0x8, R38 ;  /* 0x000000081b1a8825 */ /* 0x000fc600078e0026 */
[----:B------:R-:W-:-:S03]  /*3c40*/  @!P2 IADD3 R29, PT, PT, R29, R24, RZ ;  /* 0x000000181d1da210 */ /* 0x000fc60007ffe0ff */
[----:B------:R-:W3:Y:S02]  /*3c50*/  @!P0 LDG.E.64 R26, desc[UR10][R26.64] ;  /* 0x0000000a1a1a8981 */ /* 0x000ee4000c1e1b00 */
[----:B------:R-:W-:-:S06]  /*3c60*/  @!P2 IMAD.WIDE.U32 R28, R29, 0x8, R38 ;  /* 0x000000081d1ca825 */ /* 0x000fcc00078e0026 */
[----:B------:R-:W4:Y:S01]  /*3c70*/  @!P2 LDG.E.64 R28, desc[UR10][R28.64] ;  /* 0x0000000a1c1ca981 */ /* 0x000f22000c1e1b00 */
[----:B------:R-:W-:Y:S01]  /*3c80*/  IADD3 R0, PT, PT, R0, 0x2, RZ ;  /* 0x0000000200007810 */ /* 0x000fe20007ffe0ff */
[----:B---3--:R-:W-:Y:S01]  /*3c90*/  @!P0 FADD.FTZ R54, R54, R26 ;  /* 0x0000001a36368221 */ /* 0x008fe20000010000 */
[----:B------:R-:W-:-:S03]  /*3ca0*/  @!P0 FADD.FTZ R55, R55, R27 ;  /* 0x0000001b37378221 */ /* 0x000fc60000010000 */
[----:B----4-:R-:W-:Y:S01]  /*3cb0*/  @!P2 FADD.FTZ R54, R54, R28 ;  /* 0x0000001c3636a221 */ /* 0x010fe20000010000 */
[----:B------:R-:W-:-:S07]  /*3cc0*/  @!P2 FADD.FTZ R55, R55, R29 ;  /* 0x0000001d3737a221 */ /* 0x000fce0000010000 */
.L_x_1230:
[----:B------:R-:W-:Y:S01]  /*3cd0*/  ISETP.EQ.OR P0, PT, R0, UR8, P1 ;  /* 0x0000000800007c0c */ /* 0x000fe20008f02670 */
[----:B------:R-:W-:Y:S03]  /*3ce0*/  BSSY.RECONVERGENT B0, `(.L_x_1224) ;  /* 0x0000008000007945 */ /* 0x000fe60003800200 */
[----:B------:R-:W-:-:S13]  /*3cf0*/  ISETP.NE.U32.OR P0, PT, R30, 0x1, P0 ;  /* 0x000000011e00780c */ /* 0x000fda0000705470 */
[----:B------:R-:W-:Y:S05]  /*3d00*/  @P0 BRA `(.L_x_1231) ;  /* 0x0000000000140947 */ /* 0x000fea0003800000 */
[----:B0-----:R-:W-:-:S04]  /*3d10*/  IMAD R25, R25, R0, R24 ;  /* 0x0000000019197224 */ /* 0x001fc800078e0218 */
[----:B------:R-:W-:-:S06]  /*3d20*/  IMAD.WIDE.U32 R38, R25, 0x8, R38 ;  /* 0x0000000819267825 */ /* 0x000fcc00078e0026 */
[----:B------:R-:W3:Y:S02]  /*3d30*/  LDG.E.64 R38, desc[UR10][R38.64] ;  /* 0x0000000a26267981 */ /* 0x000ee4000c1e1b00 */
[----:B---3--:R-:W-:Y:S01]  /*3d40*/  FADD.FTZ R54, R54, R38 ;  /* 0x0000002636367221 */ /* 0x008fe20000010000 */
[----:B------:R-:W-:-:S07]  /*3d50*/  FADD.FTZ R55, R55, R39 ;  /* 0x0000002737377221 */ /* 0x000fce0000010000 */
.L_x_1231:
[----:B------:R-:W-:Y:S05]  /*3d60*/  BSYNC.RECONVERGENT B0 ;  /* 0x0000000000007941 */ /* 0x000fea0003800200 */
.L_x_1224:
[----:B------:R-:W5:Y:S01]  /*3d70*/  S2UR UR7, SR_CgaCtaId ;  /* 0x00000000000779c3 */ /* 0x000f620000008800 */
[----:B------:R-:W-:Y:S01]  /*3d80*/  UMOV UR6, 0x400 ;  /* 0x0000040000067882 */ /* 0x000fe20000000000 */
[----:B----4-:R-:W4:Y:S01]  /*3d90*/  S2R R34, SR_TID.X ;  /* 0x0000000000227919 */ /* 0x010f220000002100 */
[----:B------:R-:W1:Y:S01]  /*3da0*/  LDCU.64 UR14, c[0x0][0x400] ;  /* 0x00008000ff0e77ac */ /* 0x000e620008000a00 */
[----:B------:R-:W-:Y:S01]  /*3db0*/  FADD.FTZ R52, R52, -UR12 ;  /* 0x8000000c34347e21 */ /* 0x000fe20008010000 */
[----:B------:R-:W-:-:S03]  /*3dc0*/  FADD.FTZ R53, R53, -UR12 ;  /* 0x8000000c35357e21 */ /* 0x000fc60008010000 */
[----:B0-----:R-:W0:Y:S01]  /*3dd0*/  LDC R25, c[0x0][0x41c] ;  /* 0x00010700ff197b82 */ /* 0x001e220000000800 */
[----:B------:R-:W-:Y:S01]  /*3de0*/  FMUL.FTZ R31, R52, UR9 ;  /* 0x00000009341f7c20 */ /* 0x000fe20008410000 */
[----:B-----5:R-:W-:Y:S01]  /*3df0*/  ULEA UR6, UR7, UR6, 0x18 ;  /* 0x0000000607067291 */ /* 0x020fe2000f8ec0ff */
[----:B------:R-:W5:Y:S08]  /*3e00*/  LDCU.U8 UR7, c[0x0][0x414] ;  /* 0x00008280ff0777ac */ /* 0x000f700008000000 */
[----:B------:R-:W-:Y:S01]  /*3e10*/  @!P1 STS.64 [UR6+0x98], R54 ;  /* 0x00009836ff009988 */ /* 0x000fe20008000a06 */
[----:B----4-:R-:W-:Y:S01]  /*3e20*/  SHF.R.U32.HI R34, RZ, 0x6, R34 ;  /* 0x00000006ff227819 */ /* 0x010fe20000011622 */
[----:B------:R-:W-:Y:S04]  /*3e30*/  BAR.SYNC.DEFER_BLOCKING 0x0 ;  /* 0x0000000000007b1d */ /* 0x000fe80000010000 */
[----:B0-----:R-:W-:Y:S01]  /*3e40*/  IMAD R34, R25, UR8, R34 ;  /* 0x0000000819227c24 */ /* 0x001fe2000f8e0222 */
[----:B-----5:R-:W-:-:S04]  /*3e50*/  UISETP.NE.AND UP0, UPT, UR7, URZ, UPT ;  /* 0x000000ff0700728c */ /* 0x020fc8000bf05270 */
[C---:B---3--:R-:W-:Y:S02]  /*3e60*/  IADD3 R24, PT, PT, R34.reuse, 0x8, RZ ;  /* 0x0000000822187810 */ /* 0x048fe40007ffe0ff */
[----:B-1----:R-:W-:Y:S02]  /*3e70*/  ISETP.GE.U32.AND P0, PT, R34, UR14, PT ;  /* 0x0000000e22007c0c */ /* 0x002fe4000bf06070 */
[----:B------:R-:W-:Y:S02]  /*3e80*/  SHF.R.S32.HI R27, RZ, 0x1f, R34 ;  /* 0x0000001fff1b7819 */ /* 0x000fe40000011422 */
[----:B------:R-:W-:Y:S02]  /*3e90*/  ISETP.GE.U32.AND P1, PT, R24, UR14, PT ;  /* 0x0000000e18007c0c */ /* 0x000fe4000bf26070 */
[----:B------:R-:W-:Y:S02]  /*3ea0*/  SHF.R.S32.HI R26, RZ, 0x1f, R24 ;  /* 0x0000001fff1a7819 */ /* 0x000fe40000011418 */
[----:B------:R-:W-:-:S02]  /*3eb0*/  ISETP.GE.AND.EX P0, PT, R27, UR15, PT, P0 ;  /* 0x0000000f1b007c0c */ /* 0x000fc4000bf06300 */
[----:B------:R-:W-:Y:S01]  /*3ec0*/  ISETP.GE.AND.EX P1, PT, R26, UR15, PT, P1 ;  /* 0x0000000f1a007c0c */ /* 0x000fe2000bf26310 */
[----:B------:R-:W0:Y:S01]  /*3ed0*/  LDS.64 R28, [UR6+0x98] ;  /* 0x00009806ff1c7984 */ /* 0x000e220008000a00 */
[----:B------:R-:W0:Y:S02]  /*3ee0*/  LDCU UR6, c[0x0][0x42c] ;  /* 0x00008580ff0677ac */ /* 0x000e240008000800 */
[----:B0-----:R-:W-:Y:S01]  /*3ef0*/  FMUL.FTZ R25, R28, UR6 ;  /* 0x000000061c197c20 */ /* 0x001fe20008410000 */
[----:B------:R-:W-:Y:S01]  /*3f00*/  FMUL.FTZ R0, R29, UR6 ;  /* 0x000000061d007c20 */ /* 0x000fe20008410000 */
[----:B------:R-:W-:-:S03]  /*3f10*/  FMUL.FTZ R28, R53, UR9 ;  /* 0x00000009351c7c20 */ /* 0x000fc60008410000 */
[----:B------:R-:W-:Y:S01]  /*3f20*/  FFMA.FTZ R29, R25, R31, R0 ;  /* 0x0000001f191d7223 */ /* 0x000fe20000010000 */
[----:B------:R-:W-:Y:S06]  /*3f30*/  BRA.U !UP0, `(.L_x_1232) ;  /* 0x0000000108487547 */ /* 0x000fec000b800000 */
[----:B------:R-:W-:Y:S01]  /*3f40*/  FFMA.FTZ R30, R22, R31, R2 ;  /* 0x0000001f161e7223 */ /* 0x000fe20000010002 */
[----:B------:R-:W-:-:S03]  /*3f50*/  FFMA.FTZ R31, R23, R28, R3 ;  /* 0x0000001c171f7223 */ /* 0x000fc60000010003 */
[----:B--2---:R-:W-:Y:S01]  /*3f60*/  FMUL.FTZ R32, R30, -1.4426950216293334961 ;  /* 0xbfb8aa3b1e207820 */ /* 0x004fe20000410000 */
        /* <DEDUP_REMOVED lines=15> */
.L_x_1232:
[----:B------:R-:W-:Y:S01]  /*4060*/  FADD.FTZ R48, R48, -UR12 ;  /* 0x8000000c30307e21 */ /* 0x000fe20008010000 */
[----:B------:R-:W-:Y:S01]  /*4070*/  FFMA.FTZ R28, R25, R28, R0 ;  /* 0x0000001c191c7223 */ /* 0x000fe20000010000 */
[----:B------:R-:W-:Y:S01]  /*4080*/  BSSY.RECONVERGENT B0, `(.L_x_1233) ;  /* 0x0000013000007945 */ /* 0x000fe20003800200 */
[----:B------:R-:W-:Y:S01]  /*4090*/  FFMA.FTZ R50, R22, R50, -R29 ;  /* 0x0000003216327223 */ /* 0x000fe2000001081d */
[----:B------:R-:W-:Y:S01]  /*40a0*/  FADD.FTZ R49, R49, -UR12 ;  /* 0x8000000c31317e21 */ /* 0x000fe20008010000 */
[----:B------:R-:W-:Y:S01]  /*40b0*/  FMUL.FTZ R33, R48, UR9 ;  /* 0x0000000930217c20 */ /* 0x000fe20008410000 */
        /* <DEDUP_REMOVED lines=12> */
[----:B------:R-:W-:-:S04]  /*4180*/  IADD3 R27, PT, PT, R29, R27, RZ ;  /* 0x0000001b1d1b7210 */ /* 0x000fc80007ffe0ff */
[----:B------:R-:W-:-:S05]  /*4190*/  LEA.HI.X R31, R28, UR7, R27, 0x2, P0 ;  /* 0x000000071c1f7c11 */ /* 0x000fca00080f141b */
[----:B------:R0:W-:Y:S02]  /*41a0*/  STG.E.64 desc[UR10][R30.64], R50 ;  /* 0x000000321e007986 */ /* 0x0001e4000c101b0a */
.L_x_1234:
[----:B------:R-:W-:Y:S05]  /*41b0*/  BSYNC.RECONVERGENT B0 ;  /* 0x0000000000007941 */ /* 0x000fea0003800200 */
.L_x_1233:
[----:B------:R-:W-:Y:S01]  /*41c0*/  FFMA.FTZ R37, R25, R33, R0 ;  /* 0x0000002119257223 */ /* 0x000fe20000010000 */
[----:B------:R-:W-:Y:S01]  /*41d0*/  FMUL.FTZ R48, R49, UR9 ;  /* 0x0000000931307c20 */ /* 0x000fe20008410000 */
[----:B------:R-:W-:Y:S06]  /*41e0*/  BRA.U !UP0, `(.L_x_1235) ;  /* 0x0000000108487547 */ /* 0x000fec000b800000 */
[----:B------:R-:W-:Y:S01]  /*41f0*/  FFMA.FTZ R27, R22, R33, R2 ;  /* 0x00000021161b7223 */ /* 0x000fe20000010002 */
[----:B------:R-:W-:-:S03]  /*4200*/  FFMA.FTZ R28, R23, R48, R3 ;  /* 0x00000030171c7223 */ /* 0x000fc60000010003 */
[----:B------:R-:W-:Y:S01]  /*4210*/  FMUL.FTZ R29, R27, -1.4426950216293334961 ;  /* 0xbfb8aa3b1b1d7820 */ /* 0x000fe20000410000 */
[----:B--2---:R-:W-:-:S05]  /*4220*/  FMUL.FTZ R32, R28, -1.4426950216293334961 ;  /* 0xbfb8aa3b1c207820 */ /* 0x004fca0000410000 */
        /* <DEDUP_REMOVED lines=14> */
.L_x_1235:
[----:B------:R-:W-:Y:S01]  /*4310*/  FFMA.FTZ R28, R25, R48, R0 ;  /* 0x00000030191c7223 */ /* 0x000fe20000010000 */
[----:B------:R-:W-:Y:S01]  /*4320*/  BSSY.RECONVERGENT B0, `(.L_x_1236) ;  /* 0x0000013000007945 */ /* 0x000fe20003800200 */
[----:B------:R-:W-:Y:S01]  /*4330*/  FFMA.FTZ R37, R22, R46, -R37 ;  /* 0x0000002e16257223 */ /* 0x000fe20000010825 */
[----:B------:R-:W-:Y:S01]  /*4340*/  FADD.FTZ R55, R44, -UR12 ;  /* 0x8000000c2c377e21 */ /* 0x000fe20008010000 */
[----:B------:R-:W-:Y:S01]  /*4350*/  FADD.FTZ R45, R45, -UR12 ;  /* 0x8000000c2d2d7e21 */ /* 0x000fe20008010000 */
[----:B0-----:R-:W-:Y:S01]  /*4360*/  FFMA.FTZ R31, R23, R47, -R28 ;  /* 0x0000002f171f7223 */ /* 0x001fe2000001081c */
        /* <DEDUP_REMOVED lines=11> */
[----:B------:R-:W-:-:S04]  /*4420*/  IADD3 R33, PT, PT, R29, R33, RZ ;  /* 0x000000211d217210 */ /* 0x000fc80007ffe0ff */
[----:B------:R-:W-:-:S05]  /*4430*/  LEA.HI.X R27, R28, UR17, R33, 0x2, P0 ;  /* 0x000000111c1b7c11 */ /* 0x000fca00080f1421 */
[----:B------:R0:W-:Y:S02]  /*4440*/  STG.E.64 desc[UR10][R26.64], R30 ;  /* 0x0000001e1a007986 */ /* 0x0001e4000c101b0a */
.L_x_1237:
[----:B------:R-:W-:Y:S05]  /*4450*/  BSYNC.RECONVERGENT B0 ;  /* 0x0000000000007941 */ /* 0x000fea0003800200 */
.L_x_1236:
[----:B0-----:R-:W-:Y:S01]  /*4460*/  FADD.FTZ R31, R6, -UR12 ;  /* 0x8000000c061f7e21 */ /* 0x001fe20008010000 */
        /* <DEDUP_REMOVED lines=9> */
[----:B------:R-:W-:Y:S01]  /*4500*/  IADD3 R11, PT, PT, R34, 0x10, RZ ;  /* 0x00000010220b7810 */ /* 0x000fe20007ffe0ff */
[----:B------:R-:W-:Y:S01]  /*4510*/  FMUL.FTZ R19, R18, UR9 ;  /* 0x0000000912137c20 */ /* 0x000fe20008410000 */
[C---:B------:R-:W-:Y:S01]  /*4520*/  IADD3 R49, PT, PT, R34.reuse, 0x18, RZ ;  /* 0x0000001822317810 */ /* 0x040fe20007ffe0ff */
[----:B------:R-:W-:Y:S01]  /*4530*/  FMUL.FTZ R55, R55, UR9 ;  /* 0x0000000937377c20 */ /* 0x000fe20008410000 */
[C---:B------:R-:W-:Y:S01]  /*4540*/  IADD3 R30, PT, PT, R34.reuse, 0x20, RZ ;  /* 0x00000020221e7810 */ /* 0x040fe20007ffe0ff */
[----:B------:R-:W-:Y:S01]  /*4550*/  FMUL.FTZ R15, R45, UR9 ;  /* 0x000000092d0f7c20 */ /* 0x000fe20008410000 */
[C---:B--2---:R-:W-:Y:S01]  /*4560*/  IADD3 R32, PT, PT, R34.reuse, 0x28, RZ ;  /* 0x0000002822207810 */ /* 0x044fe20007ffe0ff */
[----:B------:R-:W-:Y:S01]  /*4570*/  FMUL.FTZ R51, R51, UR9 ;  /* 0x0000000933337c20 */ /* 0x000fe20008410000 */
[----:B------:R-:W-:Y:S01]  /*4580*/  IADD3 R33, PT, PT, R34, 0x30, RZ ;  /* 0x0000003022217810 */ /* 0x000fe20007ffe0ff */
        /* <DEDUP_REMOVED lines=8> */
[----:B------:R-:W-:Y:S01]  /*4610*/  IADD3 R34, PT, PT, R34, 0x38, RZ ;  /* 0x0000003822227810 */ /* 0x000fe20007ffe0ff */
        /* <DEDUP_REMOVED lines=39> */
[----:B0-----:R-:W-:Y:S01]  /*4890*/  FMUL.FTZ R42, R42, R55 ;  /* 0x000000372a2a7220 */ /* 0x001fe20000410000 */
[----:B------:R-:W-:-:S04]  /*48a0*/  FADD.FTZ R55, -R55, 1 ;  /* 0x3f80000037377421 */ /* 0x000fc80000010100 */
[----:B------:R-:W-:Y:S01]  /*48b0*/  FFMA.FTZ R55, R14, R55, 1 ;  /* 0x3f8000000e377423 */ /* 0x000fe20000010037 */
[----:B-1----:R-:W-:Y:S01]  /*48c0*/  FADD.FTZ R57, -R56, 1 ;  /* 0x3f80000038397421 */ /* 0x002fe20000010100 */
[----:B------:R-:W-:Y:S02]  /*48d0*/  FMUL.FTZ R43, R43, R56 ;  /* 0x000000382b2b7220 */ /* 0x000fe40000410000 */
[----:B------:R-:W-:Y:S01]  /*48e0*/  FMUL.FTZ R42, R42, R55 ;  /* 0x000000372a2a7220 */ /* 0x000fe20000410000 */
[----:B------:R-:W-:-:S04]  /*48f0*/  FFMA.FTZ R14, R15, R57, 1 ;  /* 0x3f8000000f0e7423 */ /* 0x000fc80000010039 */
[----:B------:R-:W-:-:S07]  /*4900*/  FMUL.FTZ R43, R43, R14 ;  /* 0x0000000e2b2b7220 */ /* 0x000fce0000410000 */
.L_x_1238:
[----:B------:R-:W-:Y:S01]  /*4910*/  BSSY.RECONVERGENT B0, `(.L_x_1239) ;  /* 0x0000011000007945 */ /* 0x000fe20003800200 */
[----:B------:R-:W-:Y:S01]  /*4920*/  FFMA.FTZ R14, R22, R42, -R7 ;  /* 0x0000002a160e7223 */ /* 0x000fe20000010807 */
[----:B------:R-:W-:Y:S02]  /*4930*/  FFMA.FTZ R15, R23, R43, -R10 ;  /* 0x0000002b170f7223 */ /* 0x000fe4000001080a */
[----:B------:R-:W-:Y:S05]  /*4940*/  @P1 BRA `(.L_x_1240) ;  /* 0x0000000000341947 */ /* 0x000fea0003800000 */
        /* <DEDUP_REMOVED lines=10> */
[----:B------:R-:W-:-:S04]  /*49f0*/  IADD3 R11, PT, PT, R7, R11, RZ ;  /* 0x0000000b070b7210 */ /* 0x000fc80007ffe0ff */
[----:B------:R-:W-:-:S05]  /*4a00*/  LEA.HI.X R11, R6, UR17, R11, 0x2, P1 ;  /* 0x00000011060b7c11 */ /* 0x000fca00088f140b */
[----:B------:R0:W-:Y:S02]  /*4a10*/  STG.E.64 desc[UR10][R10.64], R14 ;  /* 0x0000000e0a007986 */ /* 0x0001e4000c101b0a */
.L_x_1240:
[----:B------:R-:W-:Y:S05]  /*4a20*/  BSYNC.RECONVERGENT B0 ;  /* 0x0000000000007941 */ /* 0x000fea0003800200 */
.L_x_1239:
[----:B------:R-:W-:Y:S05]  /*4a30*/  BRA.U !UP0, `(.L_x_1241) ;  /* 0x0000000108487547 */ /* 0x000fea000b800000 */
        /* <DEDUP_REMOVED lines=18> */
.L_x_1241:
[----:B------:R-:W-:Y:S01]  /*4b60*/  BSSY.RECONVERGENT B0, `(.L_x_1242) ;  /* 0x0000011000007945 */ /* 0x000fe20003800200 */
[----:B0-----:R-:W-:Y:S01]  /*4b70*/  FFMA.FTZ R10, R22, R4, -R53 ;  /* 0x00000004160a7223 */ /* 0x001fe20000010835 */
        /* <DEDUP_REMOVED lines=15> */
.L_x_1243:
[----:B------:R-:W-:Y:S05]  /*4c70*/  BSYNC.RECONVERGENT B0 ;  /* 0x0000000000007941 */ /* 0x000fea0003800200 */
.L_x_1242:
        /* <DEDUP_REMOVED lines=19> */
.L_x_1244:
[----:B------:R-:W-:Y:S01]  /*4db0*/  BSSY.RECONVERGENT B0, `(.L_x_1245) ;  /* 0x0000011000007945 */ /* 0x000fe20003800200 */
[----:B------:R-:W-:Y:S01]  /*4dc0*/  FFMA.FTZ R39, R22, R8, -R39 ;  /* 0x0000000816277223 */ /* 0x000fe20000010827 */
[----:B------:R-:W-:Y:S02]  /*4dd0*/  FFMA.FTZ R9, R23, R9, -R38 ;  /* 0x0000000917097223 */ /* 0x000fe40000010826 */
[----:B------:R-:W-:Y:S05]  /*4de0*/  @P4 BRA `(.L_x_1246) ;  /* 0x0000000000344947 */ /* 0x000fea0003800000 */
[----:B------:R-:W1:Y:S01]  /*4df0*/  LDCU.64 UR6, c[0x0][0x3f8] ;  /* 0x00007f00ff0677ac */ /* 0x000e620008000a00 */
[----:B------:R-:W-:Y:S01]  /*4e00*/  MOV R4, R58 ;  /* 0x0000003a00047202 */ /* 0x000fe20000000f00 */
[----:B------:R-:W-:Y:S01]  /*4e10*/  FMUL.FTZ R8, R39, UR9 ;  /* 0x0000000927087c20 */ /* 0x000fe20008410000 */
[----:B------:R-:W-:Y:S01]  /*4e20*/  MOV R5, R61 ;  /* 0x0000003d00057202 */ /* 0x000fe20000000f00 */
[----:B------:R-:W0:Y:S01]  /*4e30*/  LDCU.64 UR16, c[0x0][0x380] ;  /* 0x00007000ff1077ac */ /* 0x000e220008000a00 */
[----:B------:R-:W-:Y:S01]  /*4e40*/  FMUL.FTZ R9, R9, UR9 ;  /* 0x0000000909097c20 */ /* 0x000fe20008410000 */
[----:B-1----:R-:W-:Y:S02]  /*4e50*/  IMAD R35, R35, UR6, RZ ;  /* 0x0000000623237c24 */ /* 0x002fe4000f8e02ff */
[----:B------:R-:W-:-:S04]  /*4e60*/  IMAD.WIDE.U32 R4, R30, UR6, R4 ;  /* 0x000000061e047c25 */ /* 0x000fc8000f8e0004 */
[----:B------:R-:W-:Y:S01]  /*4e70*/  IMAD R35, R30, UR7, R35 ;  /* 0x000000071e237c24 */ /* 0x000fe2000f8e0223 */
[----:B0-----:R-:W-:-:S04]  /*4e80*/  LEA R6, P0, R4, UR16, 0x2 ;  /* 0x0000001004067c11 */ /* 0x001fc8000f8010ff */
[----:B------:R-:W-:-:S04]  /*4e90*/  IADD3 R35, PT, PT, R5, R35, RZ ;  /* 0x0000002305237210 */ /* 0x000fc80007ffe0ff */
[----:B------:R-:W-:-:S05]  /*4ea0*/  LEA.HI.X R7, R4, UR17, R35, 0x2, P0 ;  /* 0x0000001104077c11 */ /* 0x000fca00080f1423 */
[----:B------:R1:W-:Y:S02]  /*4eb0*/  STG.E.64 desc[UR10][R6.64], R8 ;  /* 0x0000000806007986 */ /* 0x0003e4000c101b0a */
.L_x_1246:
[----:B------:R-:W-:Y:S05]  /*4ec0*/  BSYNC.RECONVERGENT B0 ;  /* 0x0000000000007941 */ /* 0x000fea0003800200 */
.L_x_1245:
[----:B------:R-:W-:Y:S05]  /*4ed0*/  BRA.U !UP0, `(.L_x_1247) ;  /* 0x0000000108487547 */ /* 0x000fea000b800000 */
        /* <DEDUP_REMOVED lines=18> */
.L_x_1247:
[----:B------:R-:W-:Y:S01]  /*5000*/  BSSY.RECONVERGENT B0, `(.L_x_1248) ;  /* 0x0000011000007945 */ /* 0x000fe20003800200 */
[----:B------:R-:W-:Y:S01]  /*5010*/  FFMA.FTZ R41, R22, R12, -R41 ;  /* 0x0000000c16297223 */ /* 0x000fe20000010829 */
[----:B-1----:R-:W-:Y:S02]  /*5020*/  FFMA.FTZ R9, R23, R13, -R40 ;  /* 0x0000000d17097223 */ /* 0x002fe40000010828 */
        /* <DEDUP_REMOVED lines=14> */
.L_x_1249:
[----:B------:R-:W-:Y:S05]  /*5110*/  BSYNC.RECONVERGENT B0 ;  /* 0x0000000000007941 */ /* 0x000fea0003800200 */
.L_x_1248:
[----:B------:R-:W-:Y:S05]  /*5120*/  BRA.U !UP0, `(.L_x_1250) ;  /* 0x0000000108487547 */ /* 0x000fea000b800000 */
[----:B------:R-:W-:Y:S01]  /*5130*/  FFMA.FTZ R27, R22, R27, R2 ;  /* 0x0000001b161b7223 */ /* 0x000fe20000010002 */
[----:B------:R-:W-:-:S03]  /*5140*/  FFMA.FTZ R24, R23, R24, R3 ;  /* 0x0000001817187223 */ /* 0x000fc60000010003 */
[----:B-1----:R-:W-:Y:S01]  /*5150*/  FMUL.FTZ R4, R27, -1.4426950216293334961 ;  /* 0xbfb8aa3b1b047820 */ /* 0x002fe20000410000 */
        /* <DEDUP_REMOVED lines=15> */
.L_x_1250:
[----:B------:R-:W-:Y:S01]  /*5250*/  BSSY.RECONVERGENT B0, `(.L_x_1251) ;  /* 0x0000012000007945 */ /* 0x000fe20003800200 */
[----:B------:R-:W-:Y:S01]  /*5260*/  FFMA.FTZ R45, R22, R16, -R45 ;  /* 0x00000010162d7223 */ /* 0x000fe2000001082d */
[----:B0-----:R-:W-:Y:S01]  /*5270*/  SHF.R.S32.HI R11, RZ, 0x1f, R34 ;  /* 0x0000001fff0b7819 */ /* 0x001fe20000011422 */
[----:B-1----:R-:W-:Y:S01]  /*5280*/  FFMA.FTZ R9, R23, R17, -R44 ;  /* 0x0000001117097223 */ /* 0x002fe2000001082c */
        /* <DEDUP_REMOVED lines=8> */
[----:B------:R-:W-:Y:S01]  /*5310*/  IMAD R33, R33, UR7, R8 ;  /* 0x0000000721217c24 */ /* 0x000fe2000f8e0208 */
[----:B-1----:R-:W-:Y:S01]  /*5320*/  LEA R4, P0, R6, UR16, 0x2 ;  /* 0x0000001006047c11 */ /* 0x002fe2000f8010ff */
[----:B------:R-:W-:-:S03]  /*5330*/  FMUL.FTZ R8, R45, UR9 ;  /* 0x000000092d087c20 */ /* 0x000fc60008410000 */
[----:B------:R-:W-:-:S04]  /*5340*/  IADD3 R33, PT, PT, R7, R33, RZ ;  /* 0x0000002107217210 */ /* 0x000fc80007ffe0ff */
[----:B------:R-:W-:-:S05]  /*5350*/  LEA.HI.X R5, R6, UR17, R33, 0x2, P0 ;  /* 0x0000001106057c11 */ /* 0x000fca00080f1421 */
[----:B------:R0:W-:Y:S02]  /*5360*/  STG.E.64 desc[UR10][R4.64], R8 ;  /* 0x0000000804007986 */ /* 0x0001e4000c101b0a */
.L_x_1252:
[----:B------:R-:W-:Y:S05]  /*5370*/  BSYNC.RECONVERGENT B0 ;  /* 0x0000000000007941 */ /* 0x000fea0003800200 */
.L_x_1251:
[----:B------:R-:W-:Y:S05]  /*5380*/  BRA.U !UP0, `(.L_x_1253) ;  /* 0x0000000108487547 */ /* 0x000fea000b800000 */
        /* <DEDUP_REMOVED lines=18> */
.L_x_1253:
        /* <DEDUP_REMOVED lines=8> */
[----:B------:R-:W-:Y:S01]  /*5530*/  MOV R59, R61 ;  /* 0x0000003d003b7202 */ /* 0x000fe20000000f00 */
[----:B------:R-:W1:Y:S01]  /*5540*/  LDCU.64 UR8, c[0x0][0x380] ;  /* 0x00007000ff0877ac */ /* 0x000e620008000a00 */
[----:B0-----:R-:W-:Y:S02]  /*5550*/  IMAD R11, R11, UR6, RZ ;  /* 0x000000060b0b7c24 */ /* 0x001fe4000f8e02ff */
[----:B------:R-:W-:-:S04]  /*5560*/  IMAD.WIDE.U32 R58, R34, UR6, R58 ;  /* 0x00000006223a7c25 */ /* 0x000fc8000f8e003a */
[----:B------:R-:W-:Y:S01]  /*5570*/  IMAD R11, R34, UR7, R11 ;  /* 0x00000007220b7c24 */ /* 0x000fe2000f8e020b */
[----:B-1----:R-:W-:-:S04]  /*5580*/  LEA R2, P0, R58, UR8, 0x2 ;  /* 0x000000083a027c11 */ /* 0x002fc8000f8010ff */
[----:B------:R-:W-:-:S04]  /*5590*/  IADD3 R11, PT, PT, R59, R11, RZ ;  /* 0x0000000b3b0b7210 */ /* 0x000fc80007ffe0ff */
[----:B------:R-:W-:-:S05]  /*55a0*/  LEA.HI.X R3, R58, UR9, R11, 0x2, P0 ;  /* 0x000000093a037c11 */ /* 0x000fca00080f140b */
[----:B------:R0:W-:Y:S02]  /*55b0*/  STG.E.64 desc[UR10][R2.64], R4 ;  /* 0x0000000402007986 */ /* 0x0001e4000c101b0a */
.L_x_1255:
[----:B------:R-:W-:Y:S05]  /*55c0*/  BSYNC.RECONVERGENT B0 ;  /* 0x0000000000007941 */ /* 0x000fea0003800200 */
.L_x_1254:
[----:B------:R-:W1:Y:S01]  /*55d0*/  LDCU UR6, c[0x0][0x374] ;  /* 0x00006e80ff0677ac */ /* 0x000e620008000800 */
[----:B------:R-:W2:Y:S01]  /*55e0*/  LDCU UR7, c[0x0][0x410] ;  /* 0x00008200ff0777ac */ /* 0x000ea20008000800 */
[----:B------:R-:W2:Y:S01]  /*55f0*/  LDCU UR8, c[0x0][0x3e0] ;  /* 0x00007c00ff0877ac */ /* 0x000ea20008000800 */
[----:B------:R-:W-:Y:S02]  /*5600*/  UIADD3 UR4, UPT, UPT, UR4, 0x1, URZ ;  /* 0x0000000104047890 */ /* 0x000fe4000fffe0ff */
[----:B-1----:R-:W-:Y:S02]  /*5610*/  UIADD3 UR5, UPT, UPT, UR6, UR5, URZ ;  /* 0x0000000506057290 */ /* 0x002fe4000fffe0ff */
[----:B--2---:R-:W-:-:S04]  /*5620*/  UIMAD UR7, UR7, UR8, URZ ;  /* 0x00000008070772a4 */ /* 0x004fc8000f8e02ff */
[----:B------:R-:W-:-:S09]  /*5630*/  UISETP.GE.AND UP0, UPT, UR5, UR7, UPT ;  /* 0x000000070500728c */ /* 0x000fd2000bf06270 */
[----:B------:R-:W-:Y:S05]  /*5640*/  BRA.U !UP0, `(.L_x_1256) ;  /* 0xffffffa908907547 */ /* 0x000fea000b83ffff */
.L_x_1213:
        /* <DEDUP_REMOVED lines=16> */
.L_x_1258:
[----:B------:R-:W-:Y:S05]  /*5750*/  BSYNC.RECONVERGENT B0 ;  /* 0x0000000000007941 */ /* 0x000fea0003800200 */
.L_x_1257:
        /* <DEDUP_REMOVED lines=11> */
.L_x_1260:
[----:B------:R-:W2:Y:S04]  /*5810*/  LDG.E.STRONG.GPU R5, desc[UR10][R2.64] ;  /* 0x0000000a02057981 */ /* 0x000ea8000c1ef900 */
[----:B--2---:R-:W-:Y:S01]  /*5820*/  CCTL.IVALL ;  /* 0x00000000ff00798f */ /* 0x004fe20002000000 */
[----:B------:R-:W-:Y:S05]  /*5830*/  YIELD ;  /* 0x0000000000007946 */ /* 0x000fea0003800000 */
[----:B------:R-:W-:-:S13]  /*5840*/  ISETP.NE.AND P0, PT, R5, R0, PT ;  /* 0x000000000500720c */ /* 0x000fda0003f05270 */
[----:B------:R-:W-:Y:S05]  /*5850*/  @P0 BRA `(.L_x_1260) ;  /* 0xfffffffc00ec0947 */ /* 0x000fea000383ffff */
.L_x_1259:
        /* <DEDUP_REMOVED lines=61> */
.L_x_1263:
        /* <DEDUP_REMOVED lines=29> */
.L_x_1262:
[----:B------:R-:W-:Y:S05]  /*5e00*/  BSYNC.RECONVERGENT B0 ;  /* 0x0000000000007941 */ /* 0x000fea0003800200 */
.L_x_1261:
        /* <DEDUP_REMOVED lines=10> */
.L_x_1264:
        /* <DEDUP_REMOVED lines=82> */
.L_x_1265:
        /* <DEDUP_REMOVED lines=11> */
.L_x_4904:


//--------------------- .text._Z35group_norm_nhwc_bwd_one_pass_kernelI11Fp32IOFp32WLi128ELi128ELi512EEv26Group_norm_nhwc_bwd_params --------------------------
	.section	.text._Z35group_norm_nhwc_bwd_one_pass_kernelI11Fp32IOFp32WLi128ELi128ELi512EEv26Group_norm_nhwc_bwd_params,"ax",@progbits
	.align	128
        .global         _Z35group_norm_nhwc_bwd_one_pass_kernelI11Fp32IOFp32WLi128ELi128ELi512EEv26Group_norm_nhwc_bwd_params
        .type           _Z35group_norm_nhwc_bwd_one_pass_kernelI11Fp32IOFp32WLi128ELi128ELi512EEv26Group_norm_nhwc_bwd_params,@function
        .size           _Z35group_norm_nhwc_bwd_one_pass_kernelI11Fp32IOFp32WLi128ELi128ELi512EEv26Group_norm_nhwc_bwd_params,(.L_x_4905 - _Z35group_norm_nhwc_bwd_one_pass_kernelI11Fp32IOFp32WLi128ELi128ELi512EEv26Group_norm_nhwc_bwd_params)
        .other          _Z35group_norm_nhwc_bwd_one_pass_kernelI11Fp32IOFp32WLi128ELi128ELi512EEv26Group_norm_nhwc_bwd_params,@"STO_CUDA_ENTRY STV_DEFAULT"
_Z35group_norm_nhwc_bwd_one_pass_kernelI11Fp32IOFp32WLi128ELi128ELi512EEv26Group_norm_nhwc_bwd_params:
.text._Z35group_norm_nhwc_bwd_one_pass_kernelI11Fp32IOFp32WLi128ELi128ELi512EEv26Group_norm_nhwc_bwd_params:
        /* <DEDUP_REMOVED lines=16> */
[----:B------:R-:W3:Y:S01]  /*0100*/  LDC R99, c[0x0][0x374] ;  /* 0x0000dd00ff637b82 */ /* 0x000ee20000000800 */
[----:B0-----:R-:W-:-:S05]  /*0110*/  IMAD R0, R3, UR7, R0 ;  /* 0x0000000703007c24 */ /* 0x001fca000f8e0200 */
[C---:B------:R-:W-:Y:S02]  /*0120*/  IADD3 R116, PT, PT, R0.reuse, 0x8, RZ ;  /* 0x0000000800747810 */ /* 0x040fe40007ffe0ff */
[C---:B------:R-:W-:Y:S02]  /*0130*/  IADD3 R115, PT, PT, R0.reuse, 0x10, RZ ;  /* 0x0000001000737810 */ /* 0x040fe40007ffe0ff */
[C---:B------:R-:W-:Y:S02]  /*0140*/  IADD3 R114, PT, PT, R0.reuse, 0x18, RZ ;  /* 0x0000001800727810 */ /* 0x040fe40007ffe0ff */
[C---:B------:R-:W-:Y:S02]  /*0150*/  IADD3 R113, PT, PT, R0.reuse, 0x20, RZ ;  /* 0x0000002000717810 */ /* 0x040fe40007ffe0ff */
[C---:B------:R-:W-:Y:S02]  /*0160*/  IADD3 R112, PT, PT, R0.reuse, 0x28, RZ ;  /* 0x0000002800707810 */ /* 0x040fe40007ffe0ff */
[----:B------:R-:W-:-:S02]  /*0170*/  IADD3 R111, PT, PT, R0, 0x38, RZ ;  /* 0x00000038006f7810 */ /* 0x000fc40007ffe0ff */
[C---:B------:R-:W-:Y:S02]  /*0180*/  IADD3 R110, PT, PT, R0.reuse, 0x40, RZ ;  /* 0x00000040006e7810 */ /* 0x040fe40007ffe0ff */
[C---:B------:R-:W-:Y:S02]  /*0190*/  IADD3 R109, PT, PT, R0.reuse, 0x50, RZ ;  /* 0x00000050006d7810 */ /* 0x040fe40007ffe0ff */
[C---:B------:R-:W-:Y:S02]  /*01a0*/  IADD3 R108, PT, PT, R0.reuse, 0x58, RZ ;  /* 0x00000058006c7810 */ /* 0x040fe40007ffe0ff */
[C---:B------:R-:W-:Y:S02]  /*01b0*/  IADD3 R107, PT, PT, R0.reuse, 0x60, RZ ;  /* 0x00000060006b7810 */ /* 0x040fe40007ffe0ff */
[C---:B------:R-:W-:Y:S02]  /*01c0*/  IADD3 R106, PT, PT, R0.reuse, 0x68, RZ ;  /* 0x00000068006a7810 */ /* 0x040fe40007ffe0ff */
[----:B------:R-:W-:-:S02]  /*01d0*/  IADD3 R105, PT, PT, R0, 0x70, RZ ;  /* 0x0000007000697810 */ /* 0x000fc40007ffe0ff */
[----:B------:R-:W-:Y:S02]  /*01e0*/  IADD3 R104, PT, PT, R0, 0x78, RZ ;  /* 0x0000007800687810 */ /* 0x000fe40007ffe0ff */
[----:B------:R-:W-:Y:S02]  /*01f0*/  SHF.R.S32.HI R97, RZ, 0x1f, R116 ;  /* 0x0000001fff617819 */ /* 0x000fe40000011474 */
[----:B------:R-:W-:Y:S02]  /*0200*/  SHF.R.S32.HI R96, RZ, 0x1f, R115 ;  /* 0x0000001fff607819 */ /* 0x000fe40000011473 */
[----:B------:R-:W-:Y:S02]  /*0210*/  SHF.R.S32.HI R95, RZ, 0x1f, R114 ;  /* 0x0000001fff5f7819 */ /* 0x000fe40000011472 */
[----:B------:R-:W-:Y:S02]  /*0220*/  SHF.R.S32.HI R94, RZ, 0x1f, R113 ;  /* 0x0000001fff5e7819 */ /* 0x000fe40000011471 */
[----:B------:R-:W-:-:S02]  /*0230*/  SHF.R.S32.HI R93, RZ, 0x1f, R112 ;  /* 0x0000001fff5d7819 */ /* 0x000fc40000011470 */
[----:B------:R-:W-:Y:S02]  /*0240*/  SHF.R.S32.HI R92, RZ, 0x1f, R111 ;  /* 0x0000001fff5c7819 */ /* 0x000fe4000001146f */
[----:B------:R-:W-:Y:S02]  /*0250*/  SHF.R.S32.HI R91, RZ, 0x1f, R110 ;  /* 0x0000001fff5b7819 */ /* 0x000fe4000001146e */
[----:B------:R-:W-:Y:S02]  /*0260*/  SHF.R.S32.HI R90, RZ, 0x1f, R109 ;  /* 0x0000001fff5a7819 */ /* 0x000fe4000001146d */
[----:B------:R-:W-:Y:S02]  /*0270*/  SHF.R.S32.HI R89, RZ, 0x1f, R108 ;  /* 0x0000001fff597819 */ /* 0x000fe4000001146c */
[----:B------:R-:W-:Y:S02]  /*0280*/  SHF.R.S32.HI R88, RZ, 0x1f, R107 ;  /* 0x0000001fff587819 */ /* 0x000fe4000001146b */
[----:B------:R-:W-:-:S02]  /*0290*/  SHF.R.S32.HI R87, RZ, 0x1f, R106 ;  /* 0x0000001fff577819 */ /* 0x000fc4000001146a */
[----:B------:R-:W-:Y:S02]  /*02a0*/  SHF.R.S32.HI R86, RZ, 0x1f, R105 ;  /* 0x0000001fff567819 */ /* 0x000fe40000011469 */
[----:B-123--:R-:W-:-:S07]  /*02b0*/  SHF.R.S32.HI R0, RZ, 0x1f, R104 ;  /* 0x0000001fff007819 */ /* 0x00efce0000011468 */
.L_x_1333:
[----:B0-----:R-:W0:Y:S01]  /*02c0*/  LDC R11, c[0x0][0x410] ;  /* 0x00010400ff0b7b82 */ /* 0x001e220000000800 */
[----:B-1----:R-:W1:Y:S01]  /*02d0*/  LDCU.128 UR12, c[0x0][0x400] ;  /* 0x00008000ff0c77ac */ /* 0x002e620008000c00 */
[----:B------:R-:W-:Y:S02]  /*02e0*/  ISETP.GE.AND P3, PT, R102, RZ, PT ;  /* 0x000000ff6600720c */ /* 0x000fe40003f66270 */
[----:B------:R-:W-:Y:S02]  /*02f0*/  CS2R R82, SRZ ;  /* 0x0000000000527805 */ /* 0x000fe4000001ff00 */
[----:B------:R-:W-:Y:S02]  /*0300*/  SHF.L.U32 R68, R101, 0x1, RZ ;  /* 0x0000000165447819 */ /* 0x000fe400000006ff */
[----:B------:R-:W-:Y:S02]  /*0310*/  CS2R R84, SRZ ;  /* 0x0000000000547805 */ /* 0x000fe4000001ff00 */
[----:B------:R-:W-:Y:S01]  /*0320*/  LOP3.LUT R68, R68, 0x7e, RZ, 0xc0, !PT ;  /* 0x0000007e44447812 */ /* 0x000fe200078ec0ff */
[----:B------:R-:W2:Y:S08]  /*0330*/  LDC.64 R56, c[0x0][0x3b8] ;  /* 0x0000ee00ff387b82 */ /* 0x000eb00000000a00 */
[----:B------:R-:W3:Y:S01]  /*0340*/  LDC.64 R118, c[0x0][0x3a8] ;  /* 0x0000ea00ff767b82 */ /* 0x000ee20000000a00 */
[----:B0-----:R-:W-:-:S04]  /*0350*/  IABS R5, R11 ;  /* 0x0000000b00057213 */ /* 0x001fc80000000000 */
[----:B------:R-:W0:Y:S08]  /*0360*/  I2F.RP R4, R5 ;  /* 0x0000000500047306 */ /* 0x000e300000209400 */
[----:B0-----:R-:W0:Y:S02]  /*0370*/  MUFU.RCP R4, R4 ;  /* 0x0000000400047308 */ /* 0x001e240000001000 */
[----:B0-----:R-:W-:-:S06]  /*0380*/  IADD3 R2, PT, PT, R4, 0xffffffe, RZ ;  /* 0x0ffffffe04027810 */ /* 0x001fcc0007ffe0ff */
[----:B------:R0:W4:Y:S02]  /*0390*/  F2I.FTZ.U32.TRUNC.NTZ R3, R2 ;  /* 0x0000000200037305 */ /* 0x000124000021f000 */
[----:B0-----:R-:W-:Y:S02]  /*03a0*/  MOV R2, RZ ;  /* 0x000000ff00027202 */ /* 0x001fe40000000f00 */
[----:B----4-:R-:W-:-:S05]  /*03b0*/  IADD3 R6, PT, PT, RZ, -R3, RZ ;  /* 0x80000003ff067210 */ /* 0x010fca0007ffe0ff */
[----:B------:R-:W-:Y:S01]  /*03c0*/  IMAD R7, R6, R5, RZ ;  /* 0x0000000506077224 */ /* 0x000fe200078e02ff */
[----:B------:R-:W-:-:S03]  /*03d0*/  IABS R6, R102 ;  /* 0x0000006600067213 */ /* 0x000fc60000000000 */
[----:B------:R-:W-:Y:S02]  /*03e0*/  IMAD.HI.U32 R3, R3, R7, R2 ;  /* 0x0000000703037227 */ /* 0x000fe400078e0002 */
[----:B------:R-:W0:Y:S04]  /*03f0*/  LDC R7, c[0x0][0x41c] ;  /* 0x00010700ff077b82 */ /* 0x000e280000000800 */
[----:B------:R-:W-:-:S05]  /*0400*/  IMAD.HI.U32 R3, R3, R6, RZ ;  /* 0x0000000603037227 */ /* 0x000fca00078e00ff */
[----:B------:R-:W-:-:S05]  /*0410*/  IADD3 R4, PT, PT, -R3, RZ, RZ ;  /* 0x000000ff03047210 */ /* 0x000fca0007ffe1ff */
[----:B------:R-:W-:Y:S01]  /*0420*/  IMAD R2, R5, R4, R6 ;  /* 0x0000000405027224 */ /* 0x000fe200078e0206 */
[----:B------:R-:W-:-:S04]  /*0430*/  SHF.R.U32.HI R4, RZ, 0x6, R101 ;  /* 0x00000006ff047819 */ /* 0x000fc80000011665 */
[----:B------:R-:W-:Y:S01]  /*0440*/  ISETP.GT.U32.AND P2, PT, R5, R2, PT ;  /* 0x000000020500720c */ /* 0x000fe20003f44070 */
[----:B0-----:R-:W-:Y:S01]  /*0450*/  IMAD R27, R7, UR7, R4 ;  /* 0x00000007071b7c24 */ /* 0x001fe2000f8e0204 */
[----:B------:R-:W-:-:S04]  /*0460*/  LOP3.LUT R4, R102, R11, RZ, 0x3c, !PT ;  /* 0x0000000b66047212 */ /* 0x000fc800078e3cff */
[----:B-1----:R-:W-:Y:S02]  /*0470*/  ISETP.GE.U32.AND P4, PT, R27, UR12, PT ;  /* 0x0000000c1b007c0c */ /* 0x002fe4000bf86070 */
[----:B------:R-:W-:-:S05]  /*0480*/  SHF.R.S32.HI R9, RZ, 0x1f, R27 ;  /* 0x0000001fff097819 */ /* 0x000fca000001141b */
[-C--:B------:R-:W-:Y:S02]  /*0490*/  @!P2 IADD3 R2, PT, PT, R2, -R5.reuse, RZ ;  /* 0x800000050202a210 */ /* 0x080fe40007ffe0ff */
[----:B------:R-:W-:Y:S02]  /*04a0*/  ISETP.GE.AND P1, PT, R4, RZ, PT ;  /* 0x000000ff0400720c */ /* 0x000fe40003f26270 */
[----:B------:R-:W-:Y:S02]  /*04b0*/  ISETP.GE.U32.AND P0, PT, R2, R5, PT ;  /* 0x000000050200720c */ /* 0x000fe40003f06070 */
[----:B------:R-:W-:Y:S02]  /*04c0*/  ISETP.GE.AND.EX P4, PT, R9, UR13, PT, P4 ;  /* 0x0000000d09007c0c */ /* 0x000fe4000bf86340 */
[----:B------:R-:W-:Y:S02]  /*04d0*/  @!P2 IADD3 R3, PT, PT, R3, 0x1, RZ ;  /* 0x000000010303a810 */ /* 0x000fe40007ffe0ff */
[----:B------:R-:W-:-:S02]  /*04e0*/  ISETP.GT.U32.AND P5, PT, R5, R2, PT ;  /* 0x000000020500720c */ /* 0x000fc40003fa4070 */
[----:B------:R-:W-:Y:S02]  /*04f0*/  IADD3 R5, PT, PT, R2, -R5, RZ ;  /* 0x8000000502057210 */ /* 0x000fe40007ffe0ff */
[C---:B------:R-:W-:Y:S02]  /*0500*/  IADD3 R21, PT, PT, R27.reuse, 0x30, RZ ;  /* 0x000000301b157810 */ /* 0x040fe40007ffe0ff */
[----:B------:R-:W-:Y:S02]  /*0510*/  IADD3 R25, PT, PT, R27, 0x48, RZ ;  /* 0x000000481b197810 */ /* 0x000fe40007ffe0ff */
[----:B------:R-:W-:Y:S01]  /*0520*/  @P0 IADD3 R3, PT, PT, R3, 0x1, RZ ;  /* 0x0000000103030810 */ /* 0x000fe20007ffe0ff */
[----:B------:R-:W0:Y:S01]  /*0530*/  @!P4 LDC.64 R22, c[0x0][0x3f8] ;  /* 0x0000fe00ff16cb82 */ /* 0x000e220000000a00 */
[----:B------:R-:W-:Y:S02]  /*0540*/  SEL R2, R5, R2, !P5 ;  /* 0x0000000205027207 */ /* 0x000fe40006800000 */
[----:B------:R-:W-:-:S02]  /*0550*/  ISETP.GE.U32.AND P0, PT, R21, UR12, PT ;  /* 0x0000000c15007c0c */ /* 0x000fc4000bf06070 */
[----:B------:R-:W-:Y:S02]  /*0560*/  SHF.R.S32.HI R13, RZ, 0x1f, R21 ;  /* 0x0000001fff0d7819 */ /* 0x000fe40000011415 */
[----:B------:R-:W-:Y:S02]  /*0570*/  @!P1 IADD3 R3, PT, PT, -R3, RZ, RZ ;  /* 0x000000ff03039210 */ /* 0x000fe40007ffe1ff */
[----:B------:R-:W-:Y:S02]  /*0580*/  ISETP.GE.U32.AND P1, PT, R25, UR12, PT ;  /* 0x0000000c19007c0c */ /* 0x000fe4000bf26070 */
[----:B------:R-:W-:Y:S02]  /*0590*/  SHF.R.S32.HI R19, RZ, 0x1f, R25 ;  /* 0x0000001fff137819 */ /* 0x000fe40000011419 */
[----:B------:R-:W-:Y:S02]  /*05a0*/  ISETP.NE.AND P2, PT, R11, RZ, PT ;  /* 0x000000ff0b00720c */ /* 0x000fe40003f45270 */
[----:B------:R-:W-:-:S02]  /*05b0*/  LOP3.LUT R5, RZ, R11, RZ, 0x33, !PT ;  /* 0x0000000bff057212 */ /* 0x000fc400078e33ff */
[----:B------:R-:W-:Y:S02]  /*05c0*/  @!P3 IADD3 R2, PT, PT, -R2, RZ, RZ ;  /* 0x000000ff0202b210 */ /* 0x000fe40007ffe1ff */
[----:B------:R-:W-:Y:S02]  /*05d0*/  ISETP.GE.AND.EX P0, PT, R13, UR13, PT, P0 ;  /* 0x0000000d0d007c0c */ /* 0x000fe4000bf06300 */
[----:B------:R-:W-:Y:S02]  /*05e0*/  ISETP.GE.AND.EX P1, PT, R19, UR13, PT, P1 ;  /* 0x0000000d13007c0c */ /* 0x000fe4000bf26310 */
[C---:B------:R-:W-:Y:S02]  /*05f0*/  SEL R117, R5.reuse, R2, !P2 ;  /* 0x0000000205757207 */ /* 0x040fe40005000000 */
[----:B------:R-:W-:Y:S02]  /*0600*/  SEL R7, R5, R3, !P2 ;  /* 0x0000000305077207 */ /* 0x000fe40005000000 */
[----:B------:R-:W-:Y:S01]  /*0610*/  SHF.L.U32 R3, R117, 0x7, RZ ;  /* 0x0000000775037819 */ /* 0x000fe200000006ff */
[----:B------:R-:W1:Y:S01]  /*0620*/  @!P4 LDC.64 R4, c[0x0][0x3a0] ;  /* 0x0000e800ff04cb82 */ /* 0x000e620000000a00 */
[----:B------:R-:W-:-:S02]  /*0630*/  SHF.R.S32.HI R6, RZ, 0x1f, R7 ;  /* 0x0000001fff067819 */ /* 0x000fc40000011407 */
[----:B------:R-:W-:Y:S02]  /*0640*/  SHF.R.S32.HI R121, RZ, 0x1f, R3 ;  /* 0x0000001fff797819 */ /* 0x000fe40000011403 */
[----:B------:R-:W-:Y:S01]  /*0650*/  LOP3.LUT R120, R3, R68, RZ, 0xfc, !PT ;  /* 0x0000004403787212 */ /* 0x000fe200078efcff */
[----:B------:R-:W-:Y:S01]  /*0660*/  IMAD R6, R6, UR14, RZ ;  /* 0x0000000e06067c24 */ /* 0x000fe2000f8e02ff */
[----:B------:R-:W-:Y:S01]  /*0670*/  ISETP.GE.U32.AND P2, PT, R116, UR12, PT ;  /* 0x0000000c74007c0c */ /* 0x000fe2000bf46070 */
[----:B------:R-:W4:Y:S01]  /*0680*/  @!P0 LDC.64 R14, c[0x0][0x3f8] ;  /* 0x0000fe00ff0e8b82 */ /* 0x000f220000000a00 */
[----:B------:R-:W-:Y:S01]  /*0690*/  ISETP.GE.U32.AND P3, PT, R115, UR12, PT ;  /* 0x0000000c73007c0c */ /* 0x000fe2000bf66070 */
[----:B------:R-:W-:Y:S01]  /*06a0*/  IMAD.WIDE.U32 R120, R7, UR14, R120 ;  /* 0x0000000e07787c25 */ /* 0x000fe2000f8e0078 */
[----:B------:R-:W-:Y:S02]  /*06b0*/  ISETP.GE.AND.EX P2, PT, R97, UR13, PT, P2 ;  /* 0x0000000d61007c0c */ /* 0x000fe4000bf46320 */
[----:B------:R-:W-:Y:S01]  /*06c0*/  ISETP.GE.AND.EX P3, PT, R96, UR13, PT, P3 ;  /* 0x0000000d60007c0c */ /* 0x000fe2000bf66330 */
[----:B------:R-:W-:Y:S01]  /*06d0*/  IMAD R7, R7, UR15, R6 ;  /* 0x0000000f07077c24 */ /* 0x000fe2000f8e0206 */
[----:B------:R-:W-:Y:S01]  /*06e0*/  @!P4 MOV R122, R120 ;  /* 0x00000078007ac202 */ /* 0x000fe20000000f00 */
[----:B------:R-:W2:Y:S01]  /*06f0*/  @!P1 LDC.64 R16, c[0x0][0x3f8] ;  /* 0x0000fe00ff109b82 */ /* 0x000ea20000000a00 */
[----:B0-----:R-:W-:Y:S01]  /*0700*/  @!P4 IMAD R6, R9, R22, RZ ;  /* 0x000000160906c224 */ /* 0x001fe200078e02ff */
[----:B------:R-:W-:-:S02]  /*0710*/  @!P0 MOV R18, R120 ;  /* 0x0000007800128202 */ /* 0x000fc40000000f00 */
[----:B------:R-:W-:Y:S01]  /*0720*/  IADD3 R123, PT, PT, R121, R7, RZ ;  /* 0x00000007797b7210 */ /* 0x000fe20007ffe0ff */
[----:B------:R-:W-:-:S03]  /*0730*/  @!P4 IMAD R23, R27, R23, R6 ;  /* 0x000000171b17c224 */ /* 0x000fc600078e0206 */
[----:B------:R-:W0:Y:S01]  /*0740*/  @!P4 LDC.64 R2, c[0x0][0x398] ;  /* 0x0000e600ff02cb82 */ /* 0x000e220000000a00 */
[----:B------:R-:W-:-:S05]  /*0750*/  @!P4 IMAD.WIDE.U32 R6, R27, R22, R122 ;  /* 0x000000161b06c225 */ /* 0x000fca00078e007a */
[----:B------:R-:W-:Y:S02]  /*0760*/  @!P4 IADD3 R23, PT, PT, R7, R23, RZ ;  /* 0x000000170717c210 */ /* 0x000fe40007ffe0ff */
[----:B------:R-:W3:Y:S01]  /*0770*/  @!P0 LDC.64 R10, c[0x0][0x3a0] ;  /* 0x0000e800ff0a8b82 */ /* 0x000ee20000000a00 */
[C---:B------:R-:W-:Y:S02]  /*0780*/  @!P4 SHF.L.U32 R7, R6.reuse, 0x2, RZ ;  /* 0x000000020607c819 */ /* 0x040fe400000006ff */
[----:B------:R-:W-:Y:S01]  /*0790*/  @!P4 SHF.L.U64.HI R20, R6, 0x2, R23 ;  /* 0x000000020614c819 */ /* 0x000fe20000010217 */
[----:B----4-:R-:W-:Y:S01]  /*07a0*/  @!P0 IMAD R6, R13, R14, RZ ;  /* 0x0000000e0d068224 */ /* 0x010fe200078e02ff */
[----:B-1----:R-:W-:-:S03]  /*07b0*/  @!P4 IADD3 R4, P5, PT, R7, R4, RZ ;  /* 0x000000040704c210 */ /* 0x002fc60007fbe0ff */
[----:B------:R-:W1:Y:S01]  /*07c0*/  @!P0 LDC.64 R8, c[0x0][0x398] ;  /* 0x0000e600ff088b82 */ /* 0x000e620000000a00 */
[----:B--2---:R-:W-:Y:S01]  /*07d0*/  @!P1 IMAD R24, R19, R16, RZ ;  /* 0x0000001013189224 */ /* 0x004fe200078e02ff */
[----:B------:R-:W-:Y:S01]  /*07e0*/  @!P0 MOV R19, R123 ;  /* 0x0000007b00138202 */ /* 0x000fe20000000f00 */
[C---:B------:R-:W-:Y:S01]  /*07f0*/  @!P0 IMAD R27, R21.reuse, R15, R6 ;  /* 0x0000000f151b8224 */ /* 0x040fe200078e0206 */
[----:B------:R-:W-:Y:S01]  /*0800*/  @!P4 IADD3.X R5, PT, PT, R20, R5, RZ, P5, !PT ;  /* 0x000000051405c210 */ /* 0x000fe20002ffe4ff */
[----:B------:R-:W-:-:S03]  /*0810*/  @!P0 IMAD.WIDE.U32 R14, R21, R14, R18 ;  /* 0x0000000e150e8225 */ /* 0x000fc600078e0012 */
[----:B------:R-:W2:Y:S01]  /*0820*/  @!P1 LDC.64 R12, c[0x0][0x3a0] ;  /* 0x0000e800ff0c9b82 */ /* 0x000ea20000000a00 */
[----:B0-----:R-:W-:Y:S01]  /*0830*/  @!P4 IADD3 R2, P6, PT, R7, R2, RZ ;  /* 0x000000020702c210 */ /* 0x001fe20007fde0ff */
[----:B------:R-:W5:Y:S01]  /*0840*/  @!P4 LDG.E.64 R84, desc[UR8][R4.64] ;  /* 0x000000080454c981 */ /* 0x000f62000c1e1b00 */
[----:B------:R-:W-:Y:S01]  /*0850*/  @!P1 MOV R18, R120 ;  /* 0x0000007800129202 */ /* 0x000fe20000000f00 */
[C---:B------:R-:W-:Y:S01]  /*0860*/  @!P1 IMAD R21, R25.reuse, R17, R24 ;  /* 0x0000001119159224 */ /* 0x040fe200078e0218 */
[----:B------:R-:W-:Y:S02]  /*0870*/  @!P1 MOV R19, R123 ;  /* 0x0000007b00139202 */ /* 0x000fe40000000f00 */
[----:B------:R-:W-:Y:S01]  /*0880*/  @!P4 IADD3.X R3, PT, PT, R20, R3, RZ, P6, !PT ;  /* 0x000000031403c210 */ /* 0x000fe200037fe4ff */
[----:B------:R-:W0:Y:S01]  /*0890*/  @!P1 LDC.64 R22, c[0x0][0x398] ;  /* 0x0000e600ff169b82 */ /* 0x000e220000000a00 */
[----:B------:R-:W-:Y:S01]  /*08a0*/  @!P1 IMAD.WIDE.U32 R16, R25, R16, R18 ;  /* 0x0000001019109225 */ /* 0x000fe200078e0012 */
[----:B------:R-:W-:-:S02]  /*08b0*/  @!P0 IADD3 R19, PT, PT, R15, R27, RZ ;  /* 0x0000001b0f138210 */ /* 0x000fc40007ffe0ff */
[----:B------:R4:W5:Y:S01]  /*08c0*/  @!P4 LDG.E.64 R82, desc[UR8][R2.64] ;  /* 0x000000080252c981 */ /* 0x000962000c1e1b00 */
[C---:B------:R-:W-:Y:S02]  /*08d0*/  @!P0 SHF.L.U32 R15, R14.reuse, 0x2, RZ ;  /* 0x000000020e0f8819 */ /* 0x040fe400000006ff */
[----:B------:R-:W-:Y:S01]  /*08e0*/  @!P0 SHF.L.U64.HI R14, R14, 0x2, R19 ;  /* 0x000000020e0e8819 */ /* 0x000fe20000010213 */
[----:B------:R-:W4:Y:S01]  /*08f0*/  @!P2 LDC.64 R6, c[0x0][0x3f8] ;  /* 0x0000fe00ff06ab82 */ /* 0x000f220000000a00 */
[C---:B---3--:R-:W-:Y:S02]  /*0900*/  @!P0 IADD3 R10, P5, PT, R15.reuse, R10, RZ ;  /* 0x0000000a0f0a8210 */ /* 0x048fe40007fbe0ff */
[----:B-1----:R-:W-:Y:S02]  /*0910*/  @!P0 IADD3 R8, P6, PT, R15, R8, RZ ;  /* 0x000000080f088210 */ /* 0x002fe40007fde0ff */
[----:B------:R-:W-:Y:S02]  /*0920*/  @!P1 IADD3 R17, PT, PT, R17, R21, RZ ;  /* 0x0000001511119210 */ /* 0x000fe40007ffe0ff */
[----:B------:R-:W-:Y:S01]  /*0930*/  @!P1 SHF.L.U32 R15, R16, 0x2, RZ ;  /* 0x00000002100f9819 */ /* 0x000fe200000006ff */
[----:B------:R-:W1:Y:S01]  /*0940*/  @!P2 LDC.64 R30, c[0x0][0x3a0] ;  /* 0x0000e800ff1eab82 */ /* 0x000e620000000a00 */
[----:B------:R-:W-:-:S02]  /*0950*/  @!P0 IADD3.X R11, PT, PT, R14, R11, RZ, P5, !PT ;  /* 0x0000000b0e0b8210 */ /* 0x000fc40002ffe4ff */
[----:B------:R-:W-:Y:S02]  /*0960*/  @!P0 IADD3.X R9, PT, PT, R14, R9, RZ, P6, !PT ;  /* 0x000000090e098210 */ /* 0x000fe400037fe4ff */
[----:B------:R-:W-:Y:S02]  /*0970*/  @!P1 SHF.L.U64.HI R14, R16, 0x2, R17 ;  /* 0x00000002100e9819 */ /* 0x000fe40000010211 */
[C---:B--2---:R-:W-:Y:S01]  /*0980*/  @!P1 IADD3 R12, P5, PT, R15.reuse, R12, RZ ;  /* 0x0000000c0f0c9210 */ /* 0x044fe20007fbe0ff */
[----:B------:R-:W2:Y:S01]  /*0990*/  @!P3 LDC.64 R16, c[0x0][0x3f8] ;  /* 0x0000fe00ff10bb82 */ /* 0x000ea20000000a00 */
[----:B0-----:R-:W-:Y:S02]  /*09a0*/  @!P1 IADD3 R22, P6, PT, R15, R22, RZ ;  /* 0x000000160f169210 */ /* 0x001fe40007fde0ff */
[----:B------:R-:W-:Y:S02]  /*09b0*/  @!P1 IADD3.X R13, PT, PT, R14, R13, RZ, P5, !PT ;  /* 0x0000000d0e0d9210 */ /* 0x000fe40002ffe4ff */
[----:B------:R-:W-:-:S02]  /*09c0*/  ISETP.GE.U32.AND P5, PT, R114, UR12, PT ;  /* 0x0000000c72007c0c */ /* 0x000fc4000bfa6070 */
[----:B------:R-:W-:Y:S01]  /*09d0*/  @!P1 IADD3.X R23, PT, PT, R14, R23, RZ, P6, !PT ;  /* 0x000000170e179210 */ /* 0x000fe200037fe4ff */
[----:B----4-:R-:W-:Y:S01]  /*09e0*/  @!P2 IMAD R15, R97, R6, RZ ;  /* 0x00000006610fa224 */ /* 0x010fe200078e02ff */
[----:B------:R-:W-:Y:S01]  /*09f0*/  ISETP.GE.AND.EX P5, PT, R95, UR13, PT, P5 ;  /* 0x0000000d5f007c0c */ /* 0x000fe2000bfa6350 */
[----:B------:R-:W0:Y:S01]  /*0a00*/  @!P2 LDC.64 R24, c[0x0][0x398] ;  /* 0x0000e600ff18ab82 */ /* 0x000e220000000a00 */
[----:B------:R-:W-:Y:S01]  /*0a10*/  @!P2 MOV R14, R120 ;  /* 0x00000078000ea202 */ /* 0x000fe20000000f00 */
[----:B------:R-:W-:Y:S01]  /*0a20*/  @!P2 IMAD R7, R116, R7, R15 ;  /* 0x000000077407a224 */ /* 0x000fe200078e020f */
[----:B------:R-:W-:-:S03]  /*0a30*/  @!P2 MOV R15, R123 ;  /* 0x0000007b000fa202 */ /* 0x000fc60000000f00 */
[----:B------:R-:W-:Y:S02]  /*0a40*/  @!P2 IMAD.WIDE.U32 R14, R116, R6, R14 ;  /* 0x00000006740ea225 */ /* 0x000fe400078e000e */
[----:B------:R-:W3:Y:S03]  /*0a50*/  @!P3 LDC.64 R20, c[0x0][0x3a0] ;  /* 0x0000e800ff14bb82 */ /* 0x000ee60000000a00 */
[----:B------:R-:W-:-:S05]  /*0a60*/  @!P2 IADD3 R15, PT, PT, R15, R7, RZ ;  /* 0x000000070f0fa210 */ /* 0x000fca0007ffe0ff */
[----:B------:R-:W4:Y:S01]  /*0a70*/  @!P3 LDC.64 R18, c[0x0][0x398] ;  /* 0x0000e600ff12bb82 */ /* 0x000f220000000a00 */
[----:B------:R-:W-:Y:S01]  /*0a80*/  @!P3 MOV R2, R120 ;  /* 0x000000780002b202 */ /* 0x000fe20000000f00 */
[----:B--2---:R-:W-:Y:S01]  /*0a90*/  @!P3 IMAD R28, R96, R16, RZ ;  /* 0x00000010601cb224 */ /* 0x004fe200078e02ff */
[----:B------:R-:W-:-:S05]  /*0aa0*/  @!P3 MOV R3, R123 ;  /* 0x0000007b0003b202 */ /* 0x000fca0000000f00 */
[----:B------:R-:W2:Y:S01]  /*0ab0*/  @!P5 LDC.64 R6, c[0x0][0x3f8] ;  /* 0x0000fe00ff06db82 */ /* 0x000ea20000000a00 */
[C---:B------:R-:W-:Y:S02]  /*0ac0*/  @!P2 SHF.L.U32 R27, R14.reuse, 0x2, RZ ;  /* 0x000000020e1ba819 */ /* 0x040fe400000006ff */
[----:B------:R-:W-:Y:S01]  /*0ad0*/  ISETP.GE.U32.AND P4, PT, R113, UR12, PT ;  /* 0x0000000c71007c0c */ /* 0x000fe2000bf86070 */
[C---:B------:R-:W-:Y:S01]  /*0ae0*/  @!P3 IMAD R17, R115.reuse, R17, R28 ;  /* 0x000000117311b224 */ /* 0x040fe200078e021c */
[----:B------:R-:W-:Y:S01]  /*0af0*/  @!P2 SHF.L.U64.HI R26, R14, 0x2, R15 ;  /* 0x000000020e1aa819 */ /* 0x000fe2000001020f */
[----:B------:R-:W-:Y:S01]  /*0b00*/  @!P3 IMAD.WIDE.U32 R2, R115, R16, R2 ;  /* 0x000000107302b225 */ /* 0x000fe200078e0002 */
[----:B-1----:R-:W-:Y:S01]  /*0b10*/  @!P2 IADD3 R14, P6, PT, R27, R30, RZ ;  /* 0x0000001e1b0ea210 */ /* 0x002fe20007fde0ff */
[----:B------:R-:W1:Y:S01]  /*0b20*/  @!P5 LDC.64 R34, c[0x0][0x3a0] ;  /* 0x0000e800ff22db82 */ /* 0x000e620000000a00 */
[----:B------:R-:W-:Y:S02]  /*0b30*/  ISETP.GE.AND.EX P4, PT, R94, UR13, PT, P4 ;  /* 0x0000000d5e007c0c */ /* 0x000fe4000bf86340 */
[----:B------:R-:W-:-:S02]  /*0b40*/  @!P2 IADD3.X R15, PT, PT, R26, R31, RZ, P6, !PT ;  /* 0x0000001f1a0fa210 */ /* 0x000fc400037fe4ff */
[----:B0-----:R-:W-:Y:S02]  /*0b50*/  @!P2 IADD3 R16, P6, PT, R27, R24, RZ ;  /* 0x000000181b10a210 */ /* 0x001fe40007fde0ff */
[----:B------:R-:W-:Y:S01]  /*0b60*/  @!P3 IADD3 R5, PT, PT, R3, R17, RZ ;  /* 0x000000110305b210 */ /* 0x000fe20007ffe0ff */
[----:B------:R-:W0:Y:S01]  /*0b70*/  @!P5 LDC.64 R46, c[0x0][0x398] ;  /* 0x0000e600ff2edb82 */ /* 0x000e220000000a00 */
[----:B------:R-:W-:Y:S02]  /*0b80*/  @!P3 SHF.L.U32 R3, R2, 0x2, RZ ;  /* 0x000000020203b819 */ /* 0x000fe400000006ff */
[----:B------:R-:W-:Y:S02]  /*0b90*/  @!P2 IADD3.X R17, PT, PT, R26, R25, RZ, P6, !PT ;  /* 0x000000191a11a210 */ /* 0x000fe400037fe4ff */
[----:B------:R-:W-:Y:S02]  /*0ba0*/  @!P3 SHF.L.U64.HI R2, R2, 0x2, R5 ;  /* 0x000000020202b819 */ /* 0x000fe40000010205 */
[----:B---3--:R-:W-:Y:S01]  /*0bb0*/  @!P3 IADD3 R20, P6, PT, R3, R20, RZ ;  /* 0x000000140314b210 */ /* 0x008fe20007fde0ff */
[----:B------:R-:W3:Y:S03]  /*0bc0*/  @!P4 LDC.64 R26, c[0x0][0x3f8] ;  /* 0x0000fe00ff1acb82 */ /* 0x000ee60000000a00 */
[----:B------:R-:W-:-:S02]  /*0bd0*/  @!P3 IADD3.X R21, PT, PT, R2, R21, RZ, P6, !PT ;  /* 0x000000150215b210 */ /* 0x000fc400037fe4ff */
[----:B----4-:R-:W-:Y:S01]  /*0be0*/  @!P3 IADD3 R18, P6, PT, R3, R18, RZ ;  /* 0x000000120312b210 */ /* 0x010fe20007fde0ff */
[----:B--2---:R-:W-:Y:S01]  /*0bf0*/  @!P5 IMAD R3, R95, R6, RZ ;  /* 0x000000065f03d224 */ /* 0x004fe200078e02ff */
[----:B------:R-:W-:Y:S01]  /*0c00*/  CS2R R4, SRZ ;  /* 0x0000000000047805 */ /* 0x000fe2000001ff00 */
[----:B------:R-:W2:Y:S01]  /*0c10*/  @!P4 LDC.64 R42, c[0x0][0x3a0] ;  /* 0x0000e800ff2acb82 */ /* 0x000ea20000000a00 */
[----:B------:R-:W-:Y:S01]  /*0c20*/  @!P3 IADD3.X R19, PT, PT, R2, R19, RZ, P6, !PT ;  /* 0x000000130213b210 */ /* 0x000fe200037fe4ff */
[----:B------:R-:W-:Y:S01]  /*0c30*/  @!P5 IMAD R29, R114, R7, R3 ;  /* 0x00000007721dd224 */ /* 0x000fe200078e0203 */
[----:B------:R-:W-:Y:S02]  /*0c40*/  MOV R3, RZ ;  /* 0x000000ff00037202 */ /* 0x000fe40000000f00 */
[----:B------:R-:W-:Y:S01]  /*0c50*/  MOV R2, RZ ;  /* 0x000000ff00027202 */ /* 0x000fe20000000f00 */
[----:B------:R4:W5:Y:S02]  /*0c60*/  @!P0 LDG.E.64 R4, desc[UR8][R8.64] ;  /* 0x0000000808048981 */ /* 0x000964000c1e1b00 */
[----:B------:R-:W2:Y:S03]  /*0c70*/  @!P4 LDC.64 R44, c[0x0][0x398] ;  /* 0x0000e600ff2ccb82 */ /* 0x000ea60000000a00 */
[----:B------:R1:W5:Y:S01]  /*0c80*/  @!P0 LDG.E.64 R2, desc[UR8][R10.64] ;  /* 0x000000080a028981 */ /* 0x000362000c1e1b00 */
[----:B------:R-:W-:-:S02]  /*0c90*/  ISETP.GE.U32.AND P0, PT, R112, UR12, PT ;  /* 0x0000000c70007c0c */ /* 0x000fc4000bf06070 */
[----:B------:R-:W-:Y:S02]  /*0ca0*/  @!P5 MOV R24, R120 ;  /* 0x000000780018d202 */ /* 0x000fe40000000f00 */
[----:B------:R-:W-:Y:S02]  /*0cb0*/  ISETP.GE.AND.EX P0, PT, R93, UR13, PT, P0 ;  /* 0x0000000d5d007c0c */ /* 0x000fe4000bf06300 */
[----:B------:R-:W-:-:S03]  /*0cc0*/  @!P5 MOV R25, R123 ;  /* 0x0000007b0019d202 */ /* 0x000fc60000000f00 */
[----:B------:R-:W-:-:S04]  /*0cd0*/  @!P5 IMAD.WIDE.U32 R6, R114, R6, R24 ;  /* 0x000000067206d225 */ /* 0x000fc800078e0018 */
[----:B---3--:R-:W-:Y:S01]  /*0ce0*/  @!P4 IMAD R24, R94, R26, RZ ;  /* 0x0000001a5e18c224 */ /* 0x008fe200078e02ff */
[----:B------:R-:W-:Y:S02]  /*0cf0*/  @!P5 IADD3 R7, PT, PT, R7, R29, RZ ;  /* 0x0000001d0707d210 */ /* 0x000fe40007ffe0ff */
[----:B----4-:R-:W-:Y:S02]  /*0d00*/  CS2R R8, SRZ ;  /* 0x0000000000087805 */ /* 0x010fe4000001ff00 */
[----:B-1----:R-:W-:Y:S01]  /*0d10*/  @!P4 MOV R10, R120 ;  /* 0x00000078000ac202 */ /* 0x002fe20000000f00 */
[----:B------:R-:W-:Y:S01]  /*0d20*/  @!P4 IMAD R31, R113, R27, R24 ;  /* 0x0000001b711fc224 */ /* 0x000fe200078e0218 */
[----:B------:R-:W-:Y:S01]  /*0d30*/  @!P4 MOV R11, R123 ;  /* 0x0000007b000bc202 */ /* 0x000fe20000000f00 */
[----:B------:R-:W1:Y:S01]  /*0d40*/  @!P0 LDC.64 R24, c[0x0][0x3f8] ;  /* 0x0000fe00ff188b82 */ /* 0x000e620000000a00 */
[C---:B------:R-:W-:Y:S01]  /*0d50*/  @!P5 SHF.L.U32 R29, R6.reuse, 0x2, RZ ;  /* 0x00000002061dd819 */ /* 0x040fe200000006ff */
[----:B------:R-:W5:Y:S01]  /*0d60*/  @!P1 LDG.E.64 R8, desc[UR8][R22.64] ;  /* 0x0000000816089981 */ /* 0x000f62000c1e1b00 */
[----:B------:R-:W-:-:S02]  /*0d70*/  @!P5 SHF.L.U64.HI R28, R6, 0x2, R7 ;  /* 0x00000002061cd819 */ /* 0x000fc40000010207 */
[----:B------:R-:W-:Y:S02]  /*0d80*/  CS2R R6, SRZ ;  /* 0x0000000000067805 */ /* 0x000fe4000001ff00 */
[----:B------:R-:W-:Y:S01]  /*0d90*/  @!P5 IADD3 R34, P6, PT, R29, R34, RZ ;  /* 0x000000221d22d210 */ /* 0x000fe20007fde0ff */
[----:B------:R-:W3:Y:S03]  /*0da0*/  @!P0 LDC.64 R32, c[0x0][0x3a0] ;  /* 0x0000e800ff208b82 */ /* 0x000ee60000000a00 */
[----:B------:R4:W5:Y:S01]  /*0db0*/  @!P1 LDG.E.64 R6, desc[UR8][R12.64] ;  /* 0x000000080c069981 */ /* 0x000962000c1e1b00 */
[----:B------:R-:W-:Y:S01]  /*0dc0*/  ISETP.GE.U32.AND P1, PT, R111, UR12, PT ;  /* 0x0000000c6f007c0c */ /* 0x000fe2000bf26070 */
[----:B------:R-:W-:Y:S01]  /*0dd0*/  @!P4 IMAD.WIDE.U32 R26, R113, R26, R10 ;  /* 0x0000001a711ac225 */ /* 0x000fe200078e000a */
[----:B------:R-:W-:Y:S02]  /*0de0*/  CS2R R10, SRZ ;  /* 0x00000000000a7805 */ /* 0x000fe4000001ff00 */
[----:B------:R-:W-:-:S02]  /*0df0*/  ISETP.GE.AND.EX P1, PT, R92, UR13, PT, P1 ;  /* 0x0000000d5c007c0c */ /* 0x000fc4000bf26310 */
[C---:B------:R-:W-:Y:S02]  /*0e00*/  @!P5 IADD3.X R35, PT, PT, R28.reuse, R35, RZ, P6, !PT ;  /* 0x000000231c23d210 */ /* 0x040fe400037fe4ff */
[----:B0-----:R-:W-:Y:S02]  /*0e10*/  @!P5 IADD3 R46, P6, PT, R29, R46, RZ ;  /* 0x0000002e1d2ed210 */ /* 0x001fe40007fde0ff */
[----:B----4-:R-:W-:Y:S01]  /*0e20*/  CS2R R12, SRZ ;  /* 0x00000000000c7805 */ /* 0x010fe2000001ff00 */
[----:B------:R0:W5:Y:S01]  /*0e30*/  @!P2 LDG.E.64 R10, desc[UR8][R14.64] ;  /* 0x000000080e0aa981 */ /* 0x000162000c1e1b00 */
[----:B------:R-:W-:Y:S01]  /*0e40*/  @!P5 IADD3.X R47, PT, PT, R28, R47, RZ, P6, !PT ;  /* 0x0000002f1c2fd210 */ /* 0x000fe200037fe4ff */
[----:B-1----:R-:W-:-:S03]  /*0e50*/  @!P0 IMAD R28, R93, R24, RZ ;  /* 0x000000185d1c8224 */ /* 0x002fc600078e02ff */
[----:B------:R1:W5:Y:S01]  /*0e60*/  @!P2 LDG.E.64 R12, desc[UR8][R16.64] ;  /* 0x00000008100ca981 */ /* 0x000362000c1e1b00 */
[----:B------:R-:W4:Y:S01]  /*0e70*/  @!P1 LDC.64 R22, c[0x0][0x3f8] ;  /* 0x0000fe00ff169b82 */ /* 0x000f220000000a00 */
[----:B0-----:R-:W-:Y:S02]  /*0e80*/  @!P0 MOV R14, R120 ;  /* 0x00000078000e8202 */ /* 0x001fe40000000f00 */
[----:B------:R-:W-:Y:S01]  /*0e90*/  @!P0 MOV R15, R123 ;  /* 0x0000007b000f8202 */ /* 0x000fe20000000f00 */
[----:B-1----:R-:W-:-:S04]  /*0ea0*/  @!P0 IMAD R17, R112, R25, R28 ;  /* 0x0000001970118224 */ /* 0x002fc800078e021c */
[----:B------:R-:W0:Y:S01]  /*0eb0*/  @!P1 LDC.64 R40, c[0x0][0x3a0] ;  /* 0x0000e800ff289b82 */ /* 0x000e220000000a00 */
[----:B------:R-:W-:Y:S01]  /*0ec0*/  @!P0 IMAD.WIDE.U32 R24, R112, R24, R14 ;  /* 0x0000001870188225 */ /* 0x000fe200078e000e */
[----:B------:R-:W-:-:S04]  /*0ed0*/  ISETP.GE.U32.AND P2, PT, R110, UR12, PT ;  /* 0x0000000c6e007c0c */ /* 0x000fc8000bf46070 */
[----:B------:R-:W-:Y:S02]  /*0ee0*/  @!P0 IADD3 R15, PT, PT, R25, R17, RZ ;  /* 0x00000011190f8210 */ /* 0x000fe40007ffe0ff */
[----:B------:R-:W-:Y:S01]  /*0ef0*/  ISETP.GE.AND.EX P2, PT, R91, UR13, PT, P2 ;  /* 0x0000000d5b007c0c */ /* 0x000fe2000bf46320 */
[----:B------:R-:W1:Y:S01]  /*0f00*/  @!P1 LDC.64 R36, c[0x0][0x398] ;  /* 0x0000e600ff249b82 */ /* 0x000e620000000a00 */
[----:B------:R-:W-:Y:S02]  /*0f10*/  @!P4 IADD3 R29, PT, PT, R27, R31, RZ ;  /* 0x0000001f1b1dc210 */ /* 0x000fe40007ffe0ff */
[----:B------:R-:W-:Y:S02]  /*0f20*/  @!P0 SHF.L.U32 R25, R24, 0x2, RZ ;  /* 0x0000000218198819 */ /* 0x000fe400000006ff */
[----:B------:R-:W-:Y:S02]  /*0f30*/  CS2R R16, SRZ ;  /* 0x0000000000107805 */ /* 0x000fe4000001ff00 */
[----:B------:R-:W-:-:S02]  /*0f40*/  @!P4 SHF.L.U32 R27, R26, 0x2, RZ ;  /* 0x000000021a1bc819 */ /* 0x000fc400000006ff */
[----:B------:R-:W-:Y:S02]  /*0f50*/  @!P0 SHF.L.U64.HI R24, R24, 0x2, R15 ;  /* 0x0000000218188819 */ /* 0x000fe4000001020f */
[----:B------:R-:W-:Y:S02]  /*0f60*/  CS2R R14, SRZ ;  /* 0x00000000000e7805 */ /* 0x000fe4000001ff00 */
[----:B------:R-:W-:Y:S01]  /*0f70*/  @!P4 SHF.L.U64.HI R26, R26, 0x2, R29 ;  /* 0x000000021a1ac819 */ /* 0x000fe2000001021d */
[----:B------:R3:W5:Y:S01]  /*0f80*/  @!P3 LDG.E.64 R16, desc[UR8][R18.64] ;  /* 0x000000081210b981 */ /* 0x000762000c1e1b00 */
[----:B--2---:R-:W-:Y:S01]  /*0f90*/  @!P4 IADD3 R42, P6, PT, R27, R42, RZ ;  /* 0x0000002a1b2ac210 */ /* 0x004fe20007fde0ff */
[----:B------:R-:W2:Y:S02]  /*0fa0*/  @!P0 LDC.64 R30, c[0x0][0x398] ;  /* 0x0000e600ff1e8b82 */ /* 0x000ea40000000a00 */
[----:B------:R3:W5:Y:S01]  /*0fb0*/  @!P3 LDG.E.64 R14, desc[UR8][R20.64] ;  /* 0x00000008140eb981 */ /* 0x000762000c1e1b00 */
[----:B------:R-:W-:-:S02]  /*0fc0*/  @!P4 IADD3.X R43, PT, PT, R26, R43, RZ, P6, !PT ;  /* 0x0000002b1a2bc210 */ /* 0x000fc400037fe4ff */
[----:B------:R-:W-:Y:S02]  /*0fd0*/  ISETP.GE.U32.AND P3, PT, R109, UR12, PT ;  /* 0x0000000c6d007c0c */ /* 0x000fe4000bf66070 */
[----:B------:R-:W-:Y:S01]  /*0fe0*/  @!P4 IADD3 R44, P6, PT, R27, R44, RZ ;  /* 0x0000002c1b2cc210 */ /* 0x000fe20007fde0ff */
[----:B------:R-:W0:Y:S01]  /*0ff0*/  @!P2 LDC.64 R28, c[0x0][0x3f8] ;  /* 0x0000fe00ff1cab82 */ /* 0x000e220000000a00 */
[----:B------:R-:W-:Y:S02]  /*1000*/  ISETP.GE.AND.EX P3, PT, R90, UR13, PT, P3 ;  /* 0x0000000d5a007c0c */ /* 0x000fe4000bf66330 */
[----:B------:R-:W-:Y:S01]  /*1010*/  @!P4 IADD3.X R45, PT, PT, R26, R45, RZ, P6, !PT ;  /* 0x0000002d1a2dc210 */ /* 0x000fe200037fe4ff */
[----:B----4-:R-:W-:Y:S01]  /*1020*/  @!P1 IMAD R26, R92, R22, RZ ;  /* 0x000000165c1a9224 */ /* 0x010fe200078e02ff */
[----:B---3--:R-:W-:Y:S02]  /*1030*/  @!P1 MOV R18, R120 ;  /* 0x0000007800129202 */ /* 0x008fe40000000f00 */
[----:B------:R-:W-:Y:S01]  /*1040*/  @!P1 MOV R19, R123 ;  /* 0x0000007b00139202 */ /* 0x000fe20000000f00 */
[C---:B------:R-:W-:Y:S01]  /*1050*/  @!P1 IMAD R27, R111.reuse, R23, R26 ;  /* 0x000000176f1b9224 */ /* 0x040fe200078e021a */
[----:B------:R-:W-:Y:S01]  /*1060*/  CS2R R20, SRZ ;  /* 0x0000000000147805 */ /* 0x000fe2000001ff00 */
[----:B------:R-:W3:Y:S01]  /*1070*/  @!P2 LDC.64 R58, c[0x0][0x3a0] ;  /* 0x0000e800ff3aab82 */ /* 0x000ee20000000a00 */
[----:B------:R-:W-:Y:S01]  /*1080*/  @!P1 IMAD.WIDE.U32 R22, R111, R22, R18 ;  /* 0x000000166f169225 */ /* 0x000fe200078e0012 */
[----:B------:R-:W-:-:S02]  /*1090*/  CS2R R18, SRZ ;  /* 0x0000000000127805 */ /* 0x000fc4000001ff00 */
[----:B------:R-:W-:Y:S01]  /*10a0*/  @!P0 IADD3 R32, P6, PT, R25, R32, RZ ;  /* 0x0000002019208210 */ /* 0x000fe20007fde0ff */
[----:B------:R-:W5:Y:S01]  /*10b0*/  @!P5 LDG.E.64 R20, desc[UR8][R46.64] ;  /* 0x000000082e14d981 */ /* 0x000f62000c1e1b00 */
[----:B------:R-:W-:Y:S02]  /*10c0*/  @!P1 IADD3 R23, PT, PT, R23, R27, RZ ;  /* 0x0000001b17179210 */ /* 0x000fe40007ffe0ff */
[----:B------:R-:W4:Y:S01]  /*10d0*/  @!P2 LDC.64 R38, c[0x0][0x398] ;  /* 0x0000e600ff26ab82 */ /* 0x000f220000000a00 */
[----:B------:R1:W5:Y:S01]  /*10e0*/  @!P5 LDG.E.64 R18, desc[UR8][R34.64] ;  /* 0x000000082212d981 */ /* 0x000362000c1e1b00 */
[----:B------:R-:W-:-:S06]  /*10f0*/  ISETP.GE.U32.AND P5, PT, R108, UR12, PT ;  /* 0x0000000c6c007c0c */ /* 0x000fcc000bfa6070 */
[----:B------:R-:W3:Y:S01]  /*1100*/  @!P3 LDC.64 R26, c[0x0][0x3f8] ;  /* 0x0000fe00ff1abb82 */ /* 0x000ee20000000a00 */
[----:B------:R-:W-:Y:S02]  /*1110*/  @!P0 IADD3.X R33, PT, PT, R24, R33, RZ, P6, !PT ;  /* 0x0000002118218210 */ /* 0x000fe400037fe4ff */
[----:B--2---:R-:W-:Y:S01]  /*1120*/  @!P0 IADD3 R30, P6, PT, R25, R30, RZ ;  /* 0x0000001e191e8210 */ /* 0x004fe20007fde0ff */
[----:B0-----:R-:W-:Y:S01]  /*1130*/  @!P2 IMAD R25, R91, R28, RZ ;  /* 0x0000001c5b19a224 */ /* 0x001fe200078e02ff */
[----:B------:R-:W-:Y:S02]  /*1140*/  ISETP.GE.AND.EX P5, PT, R89, UR13, PT, P5 ;  /* 0x0000000d59007c0c */ /* 0x000fe4000bfa6350 */
[----:B-1----:R-:W-:Y:S01]  /*1150*/  @!P2 MOV R34, R120 ;  /* 0x000000780022a202 */ /* 0x002fe20000000f00 */
[----:B------:R-:W0:Y:S01]  /*1160*/  @!P3 LDC.64 R50, c[0x0][0x3a0] ;  /* 0x0000e800ff32bb82 */ /* 0x000e220000000a00 */
[----:B------:R-:W-:Y:S01]  /*1170*/  @!P2 MOV R35, R123 ;  /* 0x0000007b0023a202 */ /* 0x000fe20000000f00 */
[----:B------:R-:W-:Y:S01]  /*1180*/  @!P2 IMAD R55, R110, R29, R25 ;  /* 0x0000001d6e37a224 */ /* 0x000fe200078e0219 */
[----:B------:R-:W-:Y:S01]  /*1190*/  @!P0 IADD3.X R31, PT, PT, R24, R31, RZ, P6, !PT ;  /* 0x0000001f181f8210 */ /* 0x000fe200037fe4ff */
[----:B------:R-:W-:Y:S01]  /*11a0*/  @!P2 IMAD.WIDE.U32 R28, R110, R28, R34 ;  /* 0x0000001c6e1ca225 */ /* 0x000fe200078e0022 */
[----:B------:R-:W-:-:S02]  /*11b0*/  @!P1 SHF.L.U32 R49, R22, 0x2, RZ ;  /* 0x0000000216319819 */ /* 0x000fc400000006ff */
[----:B------:R-:W-:Y:S02]  /*11c0*/  CS2R R24, SRZ ;  /* 0x0000000000187805 */ /* 0x000fe4000001ff00 */
[----:B------:R-:W-:Y:S02]  /*11d0*/  @!P1 SHF.L.U64.HI R48, R22, 0x2, R23 ;  /* 0x0000000216309819 */ /* 0x000fe40000010217 */
[----:B------:R-:W-:Y:S02]  /*11e0*/  CS2R R22, SRZ ;  /* 0x0000000000167805 */ /* 0x000fe4000001ff00 */
[----:B------:R-:W-:Y:S01]  /*11f0*/  @!P2 IADD3 R29, PT, PT, R29, R55, RZ ;  /* 0x000000371d1da210 */ /* 0x000fe20007ffe0ff */
[----:B------:R-:W1:Y:S01]  /*1200*/  @!P3 LDC.64 R52, c[0x0][0x398] ;  /* 0x0000e600ff34bb82 */ /* 0x000e620000000a00 */
[C---:B------:R-:W-:Y:S01]  /*1210*/  @!P2 SHF.L.U32 R47, R28.reuse, 0x2, RZ ;  /* 0x000000021c2fa819 */ /* 0x040fe200000006ff */
[----:B------:R-:W5:Y:S01]  /*1220*/  @!P4 LDG.E.64 R24, desc[UR8][R44.64] ;  /* 0x000000082c18c981 */ /* 0x000f62000c1e1b00 */
[----:B------:R-:W-:Y:S01]  /*1230*/  @!P2 SHF.L.U64.HI R46, R28, 0x2, R29 ;  /* 0x000000021c2ea819 */ /* 0x000fe2000001021d */
[----:B---3--:R-:W-:Y:S01]  /*1240*/  @!P3 IMAD R54, R90, R26, RZ ;  /* 0x0000001a5a36b224 */ /* 0x008fe200078e02ff */
[----:B------:R-:W-:Y:S01]  /*1250*/  @!P3 MOV R28, R120 ;  /* 0x00000078001cb202 */ /* 0x000fe20000000f00 */
[----:B------:R2:W5:Y:S02]  /*1260*/  @!P4 LDG.E.64 R22, desc[UR8][R42.64] ;  /* 0x000000082a16c981 */ /* 0x000564000c1e1b00 */
[----:B------:R-:W3:Y:S01]  /*1270*/  @!P5 LDC.64 R34, c[0x0][0x3f8] ;  /* 0x0000fe00ff22db82 */ /* 0x000ee20000000a00 */
[----:B------:R-:W-:-:S02]  /*1280*/  @!P3 MOV R29, R123 ;  /* 0x0000007b001db202 */ /* 0x000fc40000000f00 */
[C---:B------:R-:W-:Y:S02]  /*1290*/  @!P1 IADD3 R40, P4, PT, R49.reuse, R40, RZ ;  /* 0x0000002831289210 */ /* 0x040fe40007f9e0ff */
[----:B------:R-:W-:Y:S02]  /*12a0*/  @!P1 IADD3 R36, P6, PT, R49, R36, RZ ;  /* 0x0000002431249210 */ /* 0x000fe40007fde0ff */
[C---:B------:R-:W-:Y:S01]  /*12b0*/  @!P1 IADD3.X R41, PT, PT, R48.reuse, R41, RZ, P4, !PT ;  /* 0x0000002930299210 */ /* 0x040fe200027fe4ff */
[----:B--2---:R-:W-:Y:S01]  /*12c0*/  @!P3 IMAD R43, R109, R27, R54 ;  /* 0x0000001b6d2bb224 */ /* 0x004fe200078e0236 */
[----:B------:R-:W-:Y:S01]  /*12d0*/  @!P2 IADD3 R58, P4, PT, R47, R58, RZ ;  /* 0x0000003a2f3aa210 */ /* 0x000fe20007f9e0ff */
[----:B------:R-:W-:Y:S01]  /*12e0*/  @!P3 IMAD.WIDE.U32 R26, R109, R26, R28 ;  /* 0x0000001a6d1ab225 */ /* 0x000fe200078e001c */
[----:B------:R-:W-:Y:S02]  /*12f0*/  @!P1 IADD3.X R37, PT, PT, R48, R37, RZ, P6, !PT ;  /* 0x0000002530259210 */ /* 0x000fe400037fe4ff */
[----:B----4-:R-:W-:-:S02]  /*1300*/  @!P2 IADD3 R38, P6, PT, R47, R38, RZ ;  /* 0x000000262f26a210 */ /* 0x010fc40007fde0ff */
[----:B------:R-:W-:Y:S02]  /*1310*/  @!P2 IADD3.X R59, PT, PT, R46, R59, RZ, P4, !PT ;  /* 0x0000003b2e3ba210 */ /* 0x000fe400027fe4ff */
[----:B------:R-:W-:Y:S02]  /*1320*/  @!P3 IADD3 R29, PT, PT, R27, R43, RZ ;  /* 0x0000002b1b1db210 */ /* 0x000fe40007ffe0ff */
[----:B------:R-:W-:Y:S02]  /*1330*/  ISETP.GE.U32.AND P4, PT, R107, UR12, PT ;  /* 0x0000000c6b007c0c */ /* 0x000fe4000bf86070 */
[----:B------:R-:W-:Y:S02]  /*1340*/  @!P3 SHF.L.U32 R27, R26, 0x2, RZ ;  /* 0x000000021a1bb819 */ /* 0x000fe400000006ff */
[----:B------:R-:W-:Y:S02]  /*1350*/  @!P2 IADD3.X R39, PT, PT, R46, R39, RZ, P6, !PT ;  /* 0x000000272e27a210 */ /* 0x000fe400037fe4ff */
[----:B------:R-:W-:-:S02]  /*1360*/  @!P3 SHF.L.U64.HI R26, R26, 0x2, R29 ;  /* 0x000000021a1ab819 */ /* 0x000fc4000001021d */
[----:B------:R-:W-:Y:S02]  /*1370*/  ISETP.GE.AND.EX P4, PT, R88, UR13, PT, P4 ;  /* 0x0000000d58007c0c */ /* 0x000fe4000bf86340 */
[----:B0-----:R-:W-:-:S04]  /*1380*/  @!P3 IADD3 R50, P6, PT, R27, R50, RZ ;  /* 0x000000321b32b210 */ /* 0x001fc80007fde0ff */
[C---:B------:R-:W-:Y:S02]  /*1390*/  @!P3 IADD3.X R51, PT, PT, R26.reuse, R51, RZ, P6, !PT ;  /* 0x000000331a33b210 */ /* 0x040fe400037fe4ff */
[----:B-1----:R-:W-:Y:S01]  /*13a0*/  @!P3 IADD3 R52, P6, PT, R27, R52, RZ ;  /* 0x000000341b34b210 */ /* 0x002fe20007fde0ff */
[----:B---3--:R-:W-:Y:S01]  /*13b0*/  @!P5 IMAD R27, R89, R34, RZ ;  /* 0x00000022591bd224 */ /* 0x008fe200078e02ff */
[----:B------:R-:W-:Y:S02]  /*13c0*/  CS2R R28, SRZ ;  /* 0x00000000001c7805 */ /* 0x000fe4000001ff00 */
[----:B------:R-:W-:Y:S01]  /*13d0*/  @!P3 IADD3.X R53, PT, PT, R26, R53, RZ, P6, !PT ;  /* 0x000000351a35b210 */ /* 0x000fe200037fe4ff */
[----:B------:R-:W-:Y:S01]  /*13e0*/  @!P5 IMAD R45, R108, R35, R27 ;  /* 0x000000236c2dd224 */ /* 0x000fe200078e021b */
[----:B------:R-:W-:Y:S01]  /*13f0*/  CS2R R26, SRZ ;  /* 0x00000000001a7805 */ /* 0x000fe2000001ff00 */
[----:B------:R-:W0:Y:S01]  /*1400*/  @!P4 LDC.64 R48, c[0x0][0x3f8] ;  /* 0x0000fe00ff30cb82 */ /* 0x000e220000000a00 */
[----:B------:R1:W5:Y:S04]  /*1410*/  @!P0 LDG.E.64 R28, desc[UR8][R30.64] ;  /* 0x000000081e1c8981 */ /* 0x000368000c1e1b00 */
[----:B------:R2:W5:Y:S01]  /*1420*/  @!P0 LDG.E.64 R26, desc[UR8][R32.64] ;  /* 0x00000008201a8981 */ /* 0x000562000c1e1b00 */
[----:B------:R-:W-:-:S02]  /*1430*/  ISETP.GE.U32.AND P0, PT, R106, UR12, PT ;  /* 0x0000000c6a007c0c */ /* 0x000fc4000bf06070 */
[----:B------:R-:W-:Y:S01]  /*1440*/  @!P5 MOV R42, R120 ;  /* 0x00000078002ad202 */ /* 0x000fe20000000f00 */
[----:B------:R-:W-:Y:S01]  /*1450*/  IMAD.WIDE R56, R102, 0x8, R56 ;  /* 0x0000000866387825 */ /* 0x000fe200078e0238 */
[----:B------:R-:W-:Y:S02]  /*1460*/  @!P5 MOV R43, R123 ;  /* 0x0000007b002bd202 */ /* 0x000fe40000000f00 */
[----:B-1----:R-:W-:Y:S02]  /*1470*/  CS2R R30, SRZ ;  /* 0x00000000001e7805 */ /* 0x002fe4000001ff00 */
[----:B------:R-:W-:Y:S01]  /*1480*/  ISETP.GE.AND.EX P0, PT, R87, UR13, PT, P0 ;  /* 0x0000000d57007c0c */ /* 0x000fe2000bf06300 */
[----:B------:R-:W1:Y:S01]  /*1490*/  @!P4 LDC.64 R54, c[0x0][0x3a0] ;  /* 0x0000e800ff36cb82 */ /* 0x000e620000000a00 */
[----:B--2---:R-:W-:Y:S01]  /*14a0*/  CS2R R32, SRZ ;  /* 0x0000000000207805 */ /* 0x004fe2000001ff00 */
[----:B------:R-:W2:Y:S04]  /*14b0*/  LDG.E.64 R56, desc[UR8][R56.64] ;  /* 0x0000000838387981 */ /* 0x000ea8000c1e1b00 */
[----:B------:R3:W5:Y:S01]  /*14c0*/  @!P1 LDG.E.64 R30, desc[UR8][R40.64] ;  /* 0x00000008281e9981 */ /* 0x000762000c1e1b00 */
[----:B------:R-:W-:-:S03]  /*14d0*/  @!P5 IMAD.WIDE.U32 R34, R108, R34, R42 ;  /* 0x000000226c22d225 */ /* 0x000fc600078e002a */
[----:B------:R4:W5:Y:S01]  /*14e0*/  @!P1 LDG.E.64 R32, desc[UR8][R36.64] ;  /* 0x0000000824209981 */ /* 0x000962000c1e1b00 */
[----:B------:R-:W-:Y:S01]  /*14f0*/  ISETP.GE.U32.AND P1, PT, R105, UR12, PT ;  /* 0x0000000c69007c0c */ /* 0x000fe2000bf26070 */
[----:B------:R-:W1:Y:S08]  /*1500*/  @!P0 LDC.64 R42, c[0x0][0x3f8] ;  /* 0x0000fe00ff2a8b82 */ /* 0x000e700000000a00 */
[----:B---3--:R-:W3:Y:S01]  /*1510*/  @!P5 LDC.64 R40, c[0x0][0x3a0] ;  /* 0x0000e800ff28db82 */ /* 0x008ee20000000a00 */
[----:B------:R-:W-:-:S02]  /*1520*/  ISETP.GE.AND.EX P1, PT, R86, UR13, PT, P1 ;  /* 0x0000000d56007c0c */ /* 0x000fc4000bf26310 */
[----:B------:R-:W-:Y:S01]  /*1530*/  @!P5 IADD3 R35, PT, PT, R35, R45, RZ ;  /* 0x0000002d2323d210 */ /* 0x000fe20007ffe0ff */
[----:B0-----:R-:W-:-:S04]  /*1540*/  @!P4 IMAD R46, R88, R48, RZ ;  /* 0x00000030582ec224 */ /* 0x001fc800078e02ff */
[----:B------:R-:W0:Y:S01]  /*1550*/  @!P5 LDC.64 R44, c[0x0][0x398] ;  /* 0x0000e600ff2cdb82 */ /* 0x000e220000000a00 */
[----:B----4-:R-:W-:Y:S02]  /*1560*/  CS2R R36, SRZ ;  /* 0x0000000000247805 */ /* 0x010fe4000001ff00 */
[C---:B------:R-:W-:Y:S02]  /*1570*/  @!P5 SHF.L.U32 R65, R34.reuse, 0x2, RZ ;  /* 0x000000022241d819 */ /* 0x040fe400000006ff */
[----:B------:R-:W-:Y:S02]  /*1580*/  @!P5 SHF.L.U64.HI R62, R34, 0x2, R35 ;  /* 0x00000002223ed819 */ /* 0x000fe40000010223 */
[----:B------:R-:W-:Y:S01]  /*1590*/  CS2R R34, SRZ ;  /* 0x0000000000227805 */ /* 0x000fe2000001ff00 */
[----:B------:R-:W-:Y:S01]  /*15a0*/  @!P4 IMAD R63, R107, R49, R46 ;  /* 0x000000316b3fc224 */ /* 0x000fe200078e022e */
[----:B------:R4:W5:Y:S01]  /*15b0*/  @!P2 LDG.E.64 R36, desc[UR8][R38.64] ;  /* 0x000000082624a981 */ /* 0x000962000c1e1b00 */
[----:B------:R-:W1:Y:S01]  /*15c0*/  @!P4 LDC.64 R46, c[0x0][0x398] ;  /* 0x0000e600ff2ecb82 */ /* 0x000e620000000a00 */
[----:B------:R-:W-:-:S02]  /*15d0*/  @!P4 MOV R60, R120 ;  /* 0x00000078003cc202 */ /* 0x000fc40000000f00 */
[----:B------:R-:W-:Y:S01]  /*15e0*/  @!P4 MOV R61, R123 ;  /* 0x0000007b003dc202 */ /* 0x000fe20000000f00 */
[----:B------:R3:W5:Y:S01]  /*15f0*/  @!P2 LDG.E.64 R34, desc[UR8][R58.64] ;  /* 0x000000083a22a981 */ /* 0x000762000c1e1b00 */
[----:B------:R-:W-:-:S03]  /*1600*/  ISETP.GE.U32.AND P2, PT, R104, UR12, PT ;  /* 0x0000000c68007c0c */ /* 0x000fc6000bf46070 */
[----:B----4-:R-:W4:Y:S01]  /*1610*/  @!P1 LDC.64 R38, c[0x0][0x3f8] ;  /* 0x0000fe00ff269b82 */ /* 0x010f220000000a00 */
[----:B------:R-:W-:Y:S01]  /*1620*/  @!P4 IMAD.WIDE.U32 R48, R107, R48, R60 ;  /* 0x000000306b30c225 */ /* 0x000fe200078e003c */
[----:B---3--:R-:W-:Y:S02]  /*1630*/  @!P5 IADD3 R58, P6, PT, R65, R40, RZ ;  /* 0x00000028413ad210 */ /* 0x008fe40007fde0ff */
[----:B------:R-:W-:Y:S02]  /*1640*/  ISETP.GE.AND.EX P2, PT, R0, UR13, PT, P2 ;  /* 0x0000000d00007c0c */ /* 0x000fe4000bf46320 */
[----:B------:R-:W-:Y:S02]  /*1650*/  @!P5 IADD3.X R59, PT, PT, R62, R41, RZ, P6, !PT ;  /* 0x000000293e3bd210 */ /* 0x000fe400037fe4ff */
[----:B------:R-:W3:Y:S01]  /*1660*/  @!P0 LDC.64 R40, c[0x0][0x3a0] ;  /* 0x0000e800ff288b82 */ /* 0x000ee20000000a00 */
[----:B------:R-:W-:Y:S02]  /*1670*/  @!P4 IADD3 R49, PT, PT, R49, R63, RZ ;  /* 0x0000003f3131c210 */ /* 0x000fe40007ffe0ff */
[----:B0-----:R-:W-:-:S02]  /*1680*/  @!P5 IADD3 R64, P6, PT, R65, R44, RZ ;  /* 0x0000002c4140d210 */ /* 0x001fc40007fde0ff */
[C---:B------:R-:W-:Y:S02]  /*1690*/  @!P4 SHF.L.U32 R63, R48.reuse, 0x2, RZ ;  /* 0x00000002303fc819 */ /* 0x040fe400000006ff */
[----:B------:R-:W-:Y:S01]  /*16a0*/  @!P4 SHF.L.U64.HI R60, R48, 0x2, R49 ;  /* 0x00000002303cc819 */ /* 0x000fe20000010231 */
[----:B-1----:R-:W-:Y:S01]  /*16b0*/  @!P0 IMAD R44, R87, R42, RZ ;  /* 0x0000002a572c8224 */ /* 0x002fe200078e02ff */
[----:B------:R-:W-:Y:S02]  /*16c0*/  @!P0 MOV R48, R120 ;  /* 0x0000007800308202 */ /* 0x000fe40000000f00 */
[----:B------:R-:W-:Y:S02]  /*16d0*/  @!P0 MOV R49, R123 ;  /* 0x0000007b00318202 */ /* 0x000fe40000000f00 */
[----:B------:R-:W-:Y:S01]  /*16e0*/  @!P5 IADD3.X R65, PT, PT, R62, R45, RZ, P6, !PT ;  /* 0x0000002d3e41d210 */ /* 0x000fe200037fe4ff */
[C---:B------:R-:W-:Y:S01]  /*16f0*/  @!P0 IMAD R61, R106.reuse, R43, R44 ;  /* 0x0000002b6a3d8224 */ /* 0x040fe200078e022c */
[----:B------:R-:W-:Y:S01]  /*1700*/  @!P4 IADD3 R54, P6, PT, R63, R54, RZ ;  /* 0x000000363f36c210 */ /* 0x000fe20007fde0ff */
[----:B------:R-:W-:Y:S01]  /*1710*/  @!P0 IMAD.WIDE.U32 R48, R106, R42, R48 ;  /* 0x0000002a6a308225 */ /* 0x000fe200078e0030 */
[----:B------:R-:W0:Y:S02]  /*1720*/  @!P2 LDC.64 R44, c[0x0][0x3f8] ;  /* 0x0000fe00ff2cab82 */ /* 0x000e240000000a00 */
[----:B------:R-:W-:-:S02]  /*1730*/  @!P4 IADD3.X R55, PT, PT, R60, R55, RZ, P6, !PT ;  /* 0x000000373c37c210 */ /* 0x000fc400037fe4ff */
[----:B------:R-:W-:-:S04]  /*1740*/  @!P4 IADD3 R62, P6, PT, R63, R46, RZ ;  /* 0x0000002e3f3ec210 */ /* 0x000fc80007fde0ff */
[----:B------:R-:W1:Y:S01]  /*1750*/  @!P0 LDC.64 R42, c[0x0][0x398] ;  /* 0x0000e600ff2a8b82 */ /* 0x000e620000000a00 */
[----:B----4-:R-:W-:Y:S01]  /*1760*/  @!P1 IMAD R46, R86, R38, RZ ;  /* 0x00000026562e9224 */ /* 0x010fe200078e02ff */
[----:B------:R-:W-:Y:S02]  /*1770*/  @!P0 IADD3 R49, PT, PT, R49, R61, RZ ;  /* 0x0000003d31318210 */ /* 0x000fe40007ffe0ff */
[----:B------:R-:W-:Y:S02]  /*1780*/  @!P1 MOV R66, R120 ;  /* 0x0000007800429202 */ /* 0x000fe40000000f00 */
[----:B------:R-:W-:Y:S01]  /*1790*/  @!P1 MOV R67, R123 ;  /* 0x0000007b00439202 */ /* 0x000fe20000000f00 */
[----:B------:R-:W-:Y:S01]  /*17a0*/  @!P1 IMAD R69, R105, R39, R46 ;  /* 0x0000002769459224 */ /* 0x000fe200078e022e */
[----:B------:R-:W-:Y:S02]  /*17b0*/  @!P0 SHF.L.U32 R61, R48, 0x2, RZ ;  /* 0x00000002303d8819 */ /* 0x000fe400000006ff */
[----:B------:R-:W-:-:S02]  /*17c0*/  @!P4 IADD3.X R63, PT, PT, R60, R47, RZ, P6, !PT ;  /* 0x0000002f3c3fc210 */ /* 0x000fc400037fe4ff */
[----:B------:R-:W4:Y:S01]  /*17d0*/  @!P1 LDC.64 R46, c[0x0][0x3a0] ;  /* 0x0000e800ff2e9b82 */ /* 0x000f220000000a00 */
[----:B------:R-:W-:Y:S01]  /*17e0*/  @!P0 SHF.L.U64.HI R70, R48, 0x2, R49 ;  /* 0x0000000230468819 */ /* 0x000fe20000010231 */
[----:B------:R-:W-:Y:S01]  /*17f0*/  @!P1 IMAD.WIDE.U32 R66, R105, R38, R66 ;  /* 0x0000002669429225 */ /* 0x000fe200078e0042 */
[----:B---3--:R-:W-:Y:S02]  /*1800*/  @!P0 IADD3 R72, P6, PT, R61, R40, RZ ;  /* 0x000000283d488210 */ /* 0x008fe40007fde0ff */
[----:B------:R-:W-:Y:S02]  /*1810*/  CS2R R38, SRZ ;  /* 0x0000000000267805 */ /* 0x000fe4000001ff00 */
[----:B------:R-:W-:Y:S01]  /*1820*/  @!P0 IADD3.X R73, PT, PT, R70, R41, RZ, P6, !PT ;  /* 0x0000002946498210 */ /* 0x000fe200037fe4ff */
[----:B------:R-:W3:Y:S01]  /*1830*/  @!P1 LDC.64 R48, c[0x0][0x398] ;  /* 0x0000e600ff309b82 */ /* 0x000ee20000000a00 */
[----:B------:R-:W-:Y:S02]  /*1840*/  CS2R R40, SRZ ;  /* 0x0000000000287805 */ /* 0x000fe4000001ff00 */
[----:B------:R1:W5:Y:S01]  /*1850*/  @!P3 LDG.E.64 R38, desc[UR8][R50.64] ;  /* 0x000000083226b981 */ /* 0x000362000c1e1b00 */
[----:B------:R-:W-:-:S02]  /*1860*/  @!P1 IADD3 R67, PT, PT, R67, R69, RZ ;  /* 0x0000004543439210 */ /* 0x000fc40007ffe0ff */
[----:B-1----:R-:W-:Y:S01]  /*1870*/  @!P0 IADD3 R60, P6, PT, R61, R42, RZ ;  /* 0x0000002a3d3c8210 */ /* 0x002fe20007fde0ff */
[----:B------:R1:W5:Y:S01]  /*1880*/  @!P3 LDG.E.64 R40, desc[UR8][R52.64] ;  /* 0x000000083428b981 */ /* 0x000362000c1e1b00 */
[----:B------:R-:W-:Y:S01]  /*1890*/  ISETP.NE.AND P3, PT, RZ, UR10, PT ;  /* 0x0000000aff007c0c */ /* 0x000fe2000bf65270 */
[----:B------:R-:W3:Y:S01]  /*18a0*/  @!P2 LDC.64 R50, c[0x0][0x3a0] ;  /* 0x0000e800ff32ab82 */ /* 0x000ee20000000a00 */
[----:B0-----:R-:W-:Y:S01]  /*18b0*/  @!P2 IMAD R42, R0, R44, RZ ;  /* 0x0000002c002aa224 */ /* 0x001fe200078e02ff */
[C---:B------:R-:W-:Y:S02]  /*18c0*/  @!P1 SHF.L.U32 R75, R66.reuse, 0x2, RZ ;  /* 0x00000002424b9819 */ /* 0x040fe400000006ff */
[----:B------:R-:W-:Y:S01]  /*18d0*/  @!P1 SHF.L.U64.HI R66, R66, 0x2, R67 ;  /* 0x0000000242429819 */ /* 0x000fe20000010243 */
[----:B------:R-:W-:Y:S01]  /*18e0*/  @!P2 IMAD R67, R104, R45, R42 ;  /* 0x0000002d6843a224 */ /* 0x000fe200078e022a */
[----:B------:R-:W-:Y:S02]  /*18f0*/  @!P0 IADD3.X R61, PT, PT, R70, R43, RZ, P6, !PT ;  /* 0x0000002b463d8210 */ /* 0x000fe400037fe4ff */
[----:B------:R-:W-:Y:S01]  /*1900*/  @!P2 MOV R42, R120 ;  /* 0x00000078002aa202 */ /* 0x000fe20000000f00 */
[----:B-1----:R-:W0:Y:S01]  /*1910*/  @!P2 LDC.64 R52, c[0x0][0x398] ;  /* 0x0000e600ff34ab82 */ /* 0x002e220000000a00 */
[----:B------:R-:W-:-:S02]  /*1920*/  @!P2 MOV R43, R123 ;  /* 0x0000007b002ba202 */ /* 0x000fc40000000f00 */
[----:B----4-:R-:W-:Y:S01]  /*1930*/  @!P1 IADD3 R70, P6, PT, R75, R46, RZ ;  /* 0x0000002e4b469210 */ /* 0x010fe20007fde0ff */
[----:B------:R-:W-:-:S03]  /*1940*/  @!P2 IMAD.WIDE.U32 R44, R104, R44, R42 ;  /* 0x0000002c682ca225 */ /* 0x000fc600078e002a */
[----:B------:R-:W-:Y:S01]  /*1950*/  @!P1 IADD3.X R71, PT, PT, R66, R47, RZ, P6, !PT ;  /* 0x0000002f42479210 */ /* 0x000fe200037fe4ff */
[----:B------:R-:W1:Y:S01]  /*1960*/  @P3 LDC.64 R76, c[0x0][0x3b0] ;  /* 0x0000ec00ff4c3b82 */ /* 0x000e620000000a00 */
[----:B---3--:R-:W-:Y:S02]  /*1970*/  @!P1 IADD3 R74, P6, PT, R75, R48, RZ ;  /* 0x000000304b4a9210 */ /* 0x008fe40007fde0ff */
[----:B------:R-:W-:Y:S02]  /*1980*/  @!P2 IADD3 R43, PT, PT, R45, R67, RZ ;  /* 0x000000432d2ba210 */ /* 0x000fe40007ffe0ff */
[----:B------:R-:W-:Y:S02]  /*1990*/  @!P2 SHF.L.U32 R81, R44, 0x2, RZ ;  /* 0x000000022c51a819 */ /* 0x000fe400000006ff */
[----:B------:R-:W-:Y:S02]  /*19a0*/  @!P1 IADD3.X R75, PT, PT, R66, R49, RZ, P6, !PT ;  /* 0x00000031424b9210 */ /* 0x000fe400037fe4ff */
[----:B------:R-:W-:-:S02]  /*19b0*/  @!P2 SHF.L.U64.HI R44, R44, 0x2, R43 ;  /* 0x000000022c2ca819 */ /* 0x000fc4000001022b */
[----:B------:R-:W-:-:S04]  /*19c0*/  @!P2 IADD3 R66, P6, PT, R81, R50, RZ ;  /* 0x000000325142a210 */ /* 0x000fc80007fde0ff */
[----:B------:R-:W-:Y:S02]  /*19d0*/  @!P2 IADD3.X R67, PT, PT, R44, R51, RZ, P6, !PT ;  /* 0x000000332c43a210 */ /* 0x000fe400037fe4ff */
[----:B------:R-:W-:Y:S02]  /*19e0*/  CS2R R50, SRZ ;  /* 0x0000000000327805 */ /* 0x000fe4000001ff00 */
[----:B------:R-:W-:Y:S02]  /*19f0*/  LEA R69, R117, R68, 0x7 ;  /* 0x0000004475457211 */ /* 0x000fe400078e38ff */
[----:B------:R-:W-:Y:S02]  /*1a00*/  CS2R R46, SRZ ;  /* 0x00000000002e7805 */ /* 0x000fe4000001ff00 */
[----:B0-----:R-:W-:Y:S01]  /*1a10*/  @!P2 IADD3 R80, P6, PT, R81, R52, RZ ;  /* 0x000000345150a210 */ /* 0x001fe20007fde0ff */
[----:B------:R0:W5:Y:S01]  /*1a20*/  @!P0 LDG.E.64 R50, desc[UR8][R72.64] ;  /* 0x0000000848328981 */ /* 0x000162000c1e1b00 */
[----:B------:R-:W-:-:S02]  /*1a30*/  IMAD.WIDE R118, R69, 0x4, R118 ;  /* 0x0000000445767825 */ /* 0x000fc400078e0276 */
[----:B------:R-:W-:Y:S02]  /*1a40*/  @!P2 IADD3.X R81, PT, PT, R44, R53, RZ, P6, !PT ;  /* 0x000000352c51a210 */ /* 0x000fe400037fe4ff */
[----:B------:R-:W-:Y:S01]  /*1a50*/  CS2R R42, SRZ ;  /* 0x00000000002a7805 */ /* 0x000fe2000001ff00 */
[----:B------:R3:W5:Y:S01]  /*1a60*/  @!P4 LDG.E.64 R46, desc[UR8][R54.64] ;  /* 0x00000008362ec981 */ /* 0x000762000c1e1b00 */
[----:B-1----:R-:W-:Y:S01]  /*1a70*/  @P3 IMAD.WIDE R68, R69, 0x4, R76 ;  /* 0x0000000445443825 */ /* 0x002fe200078e024c */
[----:B0-----:R-:W-:Y:S02]  /*1a80*/  CS2R R72, SRZ ;  /* 0x0000000000487805 */ /* 0x001fe4000001ff00 */
[----:B------:R-:W-:Y:S02]  /*1a90*/  CS2R R76, SRZ ;  /* 0x00000000004c7805 */ /* 0x000fe4000001ff00 */
[----:B------:R-:W-:Y:S02]  /*1aa0*/  CS2R R44, SRZ ;  /* 0x00000000002c7805 */ /* 0x000fe4000001ff00 */
[----:B------:R-:W-:-:S02]  /*1ab0*/  CS2R R48, SRZ ;  /* 0x0000000000307805 */ /* 0x000fc4000001ff00 */
[----:B---3--:R-:W-:Y:S02]  /*1ac0*/  CS2R R54, SRZ ;  /* 0x0000000000367805 */ /* 0x008fe4000001ff00 */
[----:B------:R-:W-:Y:S01]  /*1ad0*/  CS2R R78, SRZ ;  /* 0x00000000004e7805 */ /* 0x000fe2000001ff00 */
[----:B------:R0:W5:Y:S04]  /*1ae0*/  @!P1 LDG.E.64 R72, desc[UR8][R74.64] ;  /* 0x000000084a489981 */ /* 0x000168000c1e1b00 */
[----:B------:R1:W5:Y:S04]  /*1af0*/  @!P2 LDG.E.64 R76, desc[UR8][R80.64] ;  /* 0x00000008504ca981 */ /* 0x000368000c1e1b00 */
[----:B------:R1:W5:Y:S01]  /*1b00*/  @!P5 LDG.E.64 R42, desc[UR8][R58.64] ;  /* 0x000000083a2ad981 */ /* 0x000362000c1e1b00 */
[----:B0-----:R-:W-:-:S03]  /*1b10*/  CS2R R74, SRZ ;  /* 0x00000000004a7805 */ /* 0x001fc6000001ff00 */
[----:B------:R1:W5:Y:S04]  /*1b20*/  @!P5 LDG.E.64 R44, desc[UR8][R64.64] ;  /* 0x00000008402cd981 */ /* 0x000368000c1e1b00 */
[----:B------:R1:W5:Y:S04]  /*1b30*/  @!P4 LDG.E.64 R48, desc[UR8][R62.64] ;  /* 0x000000083e30c981 */ /* 0x000368000c1e1b00 */
[----:B------:R1:W5:Y:S04]  /*1b40*/  @!P1 LDG.E.64 R54, desc[UR8][R70.64] ;  /* 0x0000000846369981 */ /* 0x000368000c1e1b00 */
[----:B------:R1:W5:Y:S04]  /*1b50*/  @!P2 LDG.E.64 R74, desc[UR8][R66.64] ;  /* 0x00000008424aa981 */ /* 0x000368000c1e1b00 */
[----:B------:R1:W5:Y:S04]  /*1b60*/  @P3 LDG.E.64 R78, desc[UR8][R68.64] ;  /* 0x00000008444e3981 */ /* 0x000368000c1e1b00 */
[----:B------:R1:W5:Y:S01]  /*1b70*/  LDG.E.64 R80, desc[UR8][R118.64] ;  /* 0x0000000876507981 */ /* 0x000362000c1e1b00 */
[----:B------:R-:W-:-:S06]  /*1b80*/  CS2R R52, SRZ ;  /* 0x0000000000347805 */ /* 0x000fcc000001ff00 */
[----:B------:R1:W5:Y:S01]  /*1b90*/  @!P0 LDG.E.64 R52, desc[UR8][R60.64] ;  /* 0x000000083c348981 */ /* 0x000362000c1e1b00 */
[----:B------:R-:W-:Y:S01]  /*1ba0*/  UISETP.NE.AND UP1, UPT, UR10, URZ, UPT ;  /* 0x000000ff0a00728c */ /* 0x000fe2000bf25270 */
[----:B--2---:R-:W-:-:S13]  /*1bb0*/  R2UR UR11, R56 ;  /* 0x00000000380b72ca */ /* 0x004fda00000e0000 */
        /* <DEDUP_REMOVED lines=8> */
[----:B------:R-:W-:Y:S01]  /*1c40*/  UMOV UR12, 0x3f800000 ;  /* 0x3f800000000c7882 */ /* 0x000fe20000000000 */
[----:B0-----:R-:W-:-:S13]  /*1c50*/  @P0 R2UR UR5, R56 ;  /* 0x00000000380502ca */ /* 0x001fda00000e0000 */
[----:B------:R-:W-:Y:S01]  /*1c60*/  @UP0 UMOV UR12, UR5 ;  /* 0x00000005000c0c82 */ /* 0x000fe20008000000 */
[----:B-1----:R-:W-:Y:S05]  /*1c70*/  BRA.U UP1, `(.L_x_1267) ;  /* 0x0000000d01847547 */ /* 0x002fea000b800000 */
[----:B-----5:R-:W-:Y:S01]  /*1c80*/  FADD.FTZ R57, R84, -UR11 ;  /* 0x8000000b54397e21 */ /* 0x020fe20008010000 */
[-C--:B------:R-:W-:Y:S01]  /*1c90*/  FMUL.FTZ R58, R82, R80.reuse ;  /* 0x00000050523a7220 */ /* 0x080fe20000410000 */
[----:B------:R-:W-:Y:S01]  /*1ca0*/  FADD.FTZ R56, R85, -UR11 ;  /* 0x8000000b55387e21 */ /* 0x000fe20008010000 */
[----:B------:R-:W-:Y:S01]  /*1cb0*/  FMUL.FTZ R59, R83, R81 ;  /* 0x00000051533b7220 */ /* 0x000fe20000410000 */
[----:B------:R-:W-:Y:S01]  /*1cc0*/  FMUL.FTZ R57, R57, UR12 ;  /* 0x0000000c39397c20 */ /* 0x000fe20008410000 */
[----:B------:R-:W-:Y:S01]  /*1cd0*/  FADD.FTZ R60, RZ, R58 ;  /* 0x0000003aff3c7221 */ /* 0x000fe20000010000 */
[----:B------:R-:W-:Y:S01]  /*1ce0*/  FMUL.FTZ R56, R56, UR12 ;  /* 0x0000000c38387c20 */ /* 0x000fe20008410000 */
[----:B------:R-:W-:Y:S01]  /*1cf0*/  FMUL.FTZ R63, R12, R80 ;  /* 0x000000500c3f7220 */ /* 0x000fe20000410000 */
[----:B------:R-:W-:Y:S01]  /*1d00*/  FFMA.FTZ R61, R57, R58, RZ ;  /* 0x0000003a393d7223 */ /* 0x000fe200000100ff */
[----:B------:R-:W-:Y:S01]  /*1d10*/  FADD.FTZ R58, R10, -UR11 ;  /* 0x8000000b0a3a7e21 */ /* 0x000fe20008010000 */
[----:B------:R-:W-:Y:S01]  /*1d20*/  FADD.FTZ R60, R59, R60 ;  /* 0x0000003c3b3c7221 */ /* 0x000fe20000010000 */
[----:B------:R-:W-:Y:S01]  /*1d30*/  FFMA.FTZ R57, R82, R57, RZ ;  /* 0x0000003952397223 */ /* 0x000fe200000100ff */
[----:B------:R-:W-:Y:S01]  /*1d40*/  FFMA.FTZ R61, R56, R59, R61 ;  /* 0x0000003b383d7223 */ /* 0x000fe2000001003d */
[----:B------:R-:W-:Y:S01]  /*1d50*/  FMUL.FTZ R58, R58, UR12 ;  /* 0x0000000c3a3a7c20 */ /* 0x000fe20008410000 */
[----:B------:R-:W-:Y:S01]  /*1d60*/  FADD.FTZ R59, R11, -UR11 ;  /* 0x8000000b0b3b7e21 */ /* 0x000fe20008010000 */
[----:B------:R-:W-:Y:S01]  /*1d70*/  FMUL.FTZ R65, R13, R81 ;  /* 0x000000510d417220 */ /* 0x000fe20000410000 */
[----:B------:R-:W-:Y:S01]  /*1d80*/  FADD.FTZ R60, R60, R63 ;  /* 0x0000003f3c3c7221 */ /* 0x000fe20000010000 */
[----:B------:R-:W-:Y:S01]  /*1d90*/  FFMA.FTZ R57, R12, R58, R57 ;  /* 0x0000003a0c397223 */ /* 0x000fe20000010039 */
[----:B------:R-:W-:Y:S01]  /*1da0*/  FFMA.FTZ R61, R58, R63, R61 ;  /* 0x0000003f3a3d7223 */ /* 0x000fe2000001003d */
[----:B------:R-:W-:Y:S01]  /*1db0*/  FADD.FTZ R58, R14, -UR11 ;  /* 0x8000000b0e3a7e21 */ /* 0x000fe20008010000 */
[----:B------:R-:W-:Y:S01]  /*1dc0*/  FMUL.FTZ R62, R59, UR12 ;  /* 0x0000000c3b3e7c20 */ /* 0x000fe20008410000 */
[----:B------:R-:W-:Y:S01]  /*1dd0*/  FADD.FTZ R60, R65, R60 ;  /* 0x0000003c413c7221 */ /* 0x000fe20000010000 */
[----:B------:R-:W-:Y:S01]  /*1de0*/  FMUL.FTZ R63, R16, R80 ;  /* 0x00000050103f7220 */ /* 0x000fe20000410000 */
[----:B------:R-:W-:Y:S01]  /*1df0*/  FFMA.FTZ R56, R83, R56, RZ ;  /* 0x0000003853387223 */ /* 0x000fe200000100ff */
[----:B------:R-:W-:Y:S01]  /*1e00*/  FMUL.FTZ R58, R58, UR12 ;  /* 0x0000000c3a3a7c20 */ /* 0x000fe20008410000 */
[----:B------:R-:W-:Y:S01]  /*1e10*/  FFMA.FTZ R61, R62, R65, R61 ;  /* 0x000000413e3d7223 */ /* 0x000fe2000001003d */
[----:B------:R-:W-:Y:S01]  /*1e20*/  FADD.FTZ R59, R15, -UR11 ;  /* 0x8000000b0f3b7e21 */ /* 0x000fe20008010000 */
[----:B------:R-:W-:Y:S01]  /*1e30*/  FADD.FTZ R65, R60, R63 ;  /* 0x0000003f3c417221 */ /* 0x000fe20000010000 */
[----:B------:R-:W-:Y:S01]  /*1e40*/  FFMA.FTZ R56, R13, R62, R56 ;  /* 0x0000003e0d387223 */ /* 0x000fe20000010038 */
[----:B------:R-:W-:Y:S01]  /*1e50*/  FFMA.FTZ R57, R16, R58, R57 ;  /* 0x0000003a10397223 */ /* 0x000fe20000010039 */
[----:B------:R-:W-:Y:S01]  /*1e60*/  FADD.FTZ R60, R18, -UR11 ;  /* 0x8000000b123c7e21 */ /* 0x000fe20008010000 */
[----:B------:R-:W-:Y:S01]  /*1e70*/  FMUL.FTZ R62, R17, R81 ;  /* 0x00000051113e7220 */ /* 0x000fe20000410000 */
[----:B------:R-:W-:Y:S01]  /*1e80*/  FMUL.FTZ R59, R59, UR12 ;  /* 0x0000000c3b3b7c20 */ /* 0x000fe20008410000 */
[----:B------:R-:W-:Y:S01]  /*1e90*/  FFMA.FTZ R58, R58, R63, R61 ;  /* 0x0000003f3a3a7223 */ /* 0x000fe2000001003d */
[----:B------:R-:W-:Y:S01]  /*1ea0*/  FMUL.FTZ R61, R60, UR12 ;  /* 0x0000000c3c3d7c20 */ /* 0x000fe20008410000 */
[----:B------:R-:W-:Y:S01]  /*1eb0*/  FADD.FTZ R65, R62, R65 ;  /* 0x000000413e417221 */ /* 0x000fe20000010000 */
[----:B------:R-:W-:Y:S01]  /*1ec0*/  FMUL.FTZ R60, R20, R80 ;  /* 0x00000050143c7220 */ /* 0x000fe20000410000 */
[----:B------:R-:W-:Y:S01]  /*1ed0*/  FFMA.FTZ R58, R59, R62, R58 ;  /* 0x0000003e3b3a7223 */ /* 0x000fe2000001003a */
[----:B------:R-:W-:Y:S01]  /*1ee0*/  FFMA.FTZ R56, R17, R59, R56 ;  /* 0x0000003b11387223 */ /* 0x000fe20000010038 */
[----:B------:R-:W-:Y:S01]  /*1ef0*/  FADD.FTZ R59, R19, -UR11 ;  /* 0x8000000b133b7e21 */ /* 0x000fe20008010000 */
[----:B------:R-:W-:Y:S01]  /*1f00*/  FADD.FTZ R65, R65, R60 ;  /* 0x0000003c41417221 */ /* 0x000fe20000010000 */
[----:B------:R-:W-:Y:S01]  /*1f10*/  FFMA.FTZ R58, R61, R60, R58 ;  /* 0x0000003c3d3a7223 */ /* 0x000fe2000001003a */
[----:B------:R-:W-:Y:S01]  /*1f20*/  FADD.FTZ R60, R22, -UR11 ;  /* 0x8000000b163c7e21 */ /* 0x000fe20008010000 */
[----:B------:R-:W-:Y:S01]  /*1f30*/  FMUL.FTZ R62, R21, R81 ;  /* 0x00000051153e7220 */ /* 0x000fe20000410000 */
[----:B------:R-:W-:Y:S01]  /*1f40*/  FMUL.FTZ R59, R59, UR12 ;  /* 0x0000000c3b3b7c20 */ /* 0x000fe20008410000 */
[----:B------:R-:W-:Y:S01]  /*1f50*/  FFMA.FTZ R57, R20, R61, R57 ;  /* 0x0000003d14397223 */ /* 0x000fe20000010039 */
[----:B------:R-:W-:Y:S01]  /*1f60*/  FMUL.FTZ R61, R60, UR12 ;  /* 0x0000000c3c3d7c20 */ /* 0x000fe20008410000 */
[----:B------:R-:W-:Y:S01]  /*1f70*/  FADD.FTZ R65, R62, R65 ;  /* 0x000000413e417221 */ /* 0x000fe20000010000 */
[----:B------:R-:W-:Y:S01]  /*1f80*/  FFMA.FTZ R58, R59, R62, R58 ;  /* 0x0000003e3b3a7223 */ /* 0x000fe2000001003a */
[----:B------:R-:W-:Y:S01]  /*1f90*/  FMUL.FTZ R60, R24, R80 ;  /* 0x00000050183c7220 */ /* 0x000fe20000410000 */
[----:B------:R-:W-:Y:S01]  /*1fa0*/  FFMA.FTZ R56, R21, R59, R56 ;  /* 0x0000003b15387223 */ /* 0x000fe20000010038 */
[----:B------:R-:W-:Y:S01]  /*1fb0*/  FADD.FTZ R59, R23, -UR11 ;  /* 0x8000000b173b7e21 */ /* 0x000fe20008010000 */
[----:B------:R-:W-:Y:S01]  /*1fc0*/  FMUL.FTZ R62, R25, R81 ;  /* 0x00000051193e7220 */ /* 0x000fe20000410000 */
[----:B------:R-:W-:Y:S01]  /*1fd0*/  FADD.FTZ R65, R65, R60 ;  /* 0x0000003c41417221 */ /* 0x000fe20000010000 */
[----:B------:R-:W-:Y:S01]  /*1fe0*/  FFMA.FTZ R58, R61, R60, R58 ;  /* 0x0000003c3d3a7223 */ /* 0x000fe2000001003a */
[----:B------:R-:W-:Y:S01]  /*1ff0*/  FADD.FTZ R60, R26, -UR11 ;  /* 0x8000000b1a3c7e21 */ /* 0x000fe20008010000 */
[----:B------:R-:W-:Y:S01]  /*2000*/  FMUL.FTZ R59, R59, UR12 ;  /* 0x0000000c3b3b7c20 */ /* 0x000fe20008410000 */
[----:B------:R-:W-:Y:S01]  /*2010*/  FFMA.FTZ R57, R24, R61, R57 ;  /* 0x0000003d18397223 */ /* 0x000fe20000010039 */
[----:B------:R-:W-:Y:S01]  /*2020*/  FADD.FTZ R65, R62, R65 ;  /* 0x000000413e417221 */ /* 0x000fe20000010000 */
[----:B------:R-:W-:Y:S01]  /*2030*/  FMUL.FTZ R61, R60, UR12 ;  /* 0x0000000c3c3d7c20 */ /* 0x000fe20008410000 */
        /* <DEDUP_REMOVED lines=61> */
[----:B------:R-:W-:Y:S01]  /*2410*/  FFMA.FTZ R58, R59, R62, R58 ;  /* 0x0000003e3b3a7223 */ /* 0x000fe2000001003a */
[C---:B------:R-:W-:Y:S01]  /*2420*/  FMUL.FTZ R60, R40.reuse, R80 ;  /* 0x00000050283c7220 */ /* 0x040fe20000410000 */
[----:B------:R-:W-:Y:S01]  /*2430*/  FADD.FTZ R59, R39, -UR11 ;  /* 0x8000000b273b7e21 */ /* 0x000fe20008010000 */
[----:B------:R-:W-:Y:S01]  /*2440*/  FMUL.FTZ R62, R41, R81 ;  /* 0x00000051293e7220 */ /* 0x000fe20000410000 */
[----:B------:R-:W-:Y:S01]  /*2450*/  FFMA.FTZ R57, R40, R61, R57 ;  /* 0x0000003d28397223 */ /* 0x000fe20000010039 */
[----:B------:R-:W-:Y:S01]  /*2460*/  FADD.FTZ R65, R65, R60 ;  /* 0x0000003c41417221 */ /* 0x000fe20000010000 */
[----:B------:R-:W-:Y:S01]  /*2470*/  FFMA.FTZ R58, R61, R60, R58 ;  /* 0x0000003c3d3a7223 */ /* 0x000fe2000001003a */
[----:B------:R-:W-:Y:S01]  /*2480*/  FMUL.FTZ R59, R59, UR12 ;  /* 0x0000000c3b3b7c20 */ /* 0x000fe20008410000 */
[----:B------:R-:W-:Y:S01]  /*2490*/  FADD.FTZ R60, R42, -UR11 ;  /* 0x8000000b2a3c7e21 */ /* 0x000fe20008010000 */
[----:B------:R-:W-:Y:S01]  /*24a0*/  FADD.FTZ R65, R62, R65 ;  /* 0x000000413e417221 */ /* 0x000fe20000010000 */
[----:B------:R-:W-:Y:S01]  /*24b0*/  FMUL.FTZ R64, R52, R80 ;  /* 0x0000005034407220 */ /* 0x000fe20000410000 */
[----:B------:R-:W-:Y:S01]  /*24c0*/  FFMA.FTZ R56, R41, R59, R56 ;  /* 0x0000003b29387223 */ /* 0x000fe20000010038 */
[----:B------:R-:W-:Y:S01]  /*24d0*/  FFMA.FTZ R58, R59, R62, R58 ;  /* 0x0000003e3b3a7223 */ /* 0x000fe2000001003a */
[----:B------:R-:W-:Y:S01]  /*24e0*/  FMUL.FTZ R61, R60, UR12 ;  /* 0x0000000c3c3d7c20 */ /* 0x000fe20008410000 */
[----:B------:R-:W-:Y:S01]  /*24f0*/  FADD.FTZ R59, R43, -UR11 ;  /* 0x8000000b2b3b7e21 */ /* 0x000fe20008010000 */
[C---:B------:R-:W-:Y:S01]  /*2500*/  FMUL.FTZ R60, R44.reuse, R80 ;  /* 0x000000502c3c7220 */ /* 0x040fe20000410000 */
[----:B------:R-:W-:Y:S01]  /*2510*/  FMUL.FTZ R62, R45, R81 ;  /* 0x000000512d3e7220 */ /* 0x000fe20000410000 */
[----:B------:R-:W-:Y:S01]  /*2520*/  FFMA.FTZ R57, R44, R61, R57 ;  /* 0x0000003d2c397223 */ /* 0x000fe20000010039 */
[----:B------:R-:W-:Y:S01]  /*2530*/  FMUL.FTZ R59, R59, UR12 ;  /* 0x0000000c3b3b7c20 */ /* 0x000fe20008410000 */
[----:B------:R-:W-:Y:S01]  /*2540*/  FADD.FTZ R65, R65, R60 ;  /* 0x0000003c41417221 */ /* 0x000fe20000010000 */
[----:B------:R-:W-:Y:S01]  /*2550*/  FFMA.FTZ R58, R61, R60, R58 ;  /* 0x0000003c3d3a7223 */ /* 0x000fe2000001003a */
[----:B------:R-:W-:Y:S01]  /*2560*/  FADD.FTZ R60, R46, -UR11 ;  /* 0x8000000b2e3c7e21 */ /* 0x000fe20008010000 */
[----:B------:R-:W-:Y:S01]  /*2570*/  FFMA.FTZ R56, R45, R59, R56 ;  /* 0x0000003b2d387223 */ /* 0x000fe20000010038 */
[----:B------:R-:W-:Y:S01]  /*2580*/  FADD.FTZ R65, R62, R65 ;  /* 0x000000413e417221 */ /* 0x000fe20000010000 */
[----:B------:R-:W-:Y:S01]  /*2590*/  FFMA.FTZ R58, R59, R62, R58 ;  /* 0x0000003e3b3a7223 */ /* 0x000fe2000001003a */
[----:B------:R-:W-:Y:S01]  /*25a0*/  FMUL.FTZ R62, R48, R80 ;  /* 0x00000050303e7220 */ /* 0x000fe20000410000 */
[----:B------:R-:W-:Y:S01]  /*25b0*/  FADD.FTZ R59, R47, -UR11 ;  /* 0x8000000b2f3b7e21 */ /* 0x000fe20008010000 */
[----:B------:R-:W-:Y:S01]  /*25c0*/  FMUL.FTZ R61, R60, UR12 ;  /* 0x0000000c3c3d7c20 */ /* 0x000fe20008410000 */
[----:B------:R-:W-:Y:S01]  /*25d0*/  FMUL.FTZ R60, R49, R81 ;  /* 0x00000051313c7220 */ /* 0x000fe20000410000 */
[----:B------:R-:W-:Y:S01]  /*25e0*/  FADD.FTZ R65, R65, R62 ;  /* 0x0000003e41417221 */ /* 0x000fe20000010000 */
[----:B------:R-:W-:Y:S01]  /*25f0*/  FMUL.FTZ R59, R59, UR12 ;  /* 0x0000000c3b3b7c20 */ /* 0x000fe20008410000 */
[----:B------:R-:W-:Y:S01]  /*2600*/  FFMA.FTZ R58, R61, R62, R58 ;  /* 0x0000003e3d3a7223 */ /* 0x000fe2000001003a */
[----:B------:R-:W-:Y:S01]  /*2610*/  FFMA.FTZ R61, R48, R61, R57 ;  /* 0x0000003d303d7223 */ /* 0x000fe20000010039 */
[----:B------:R-:W-:Y:S01]  /*2620*/  FADD.FTZ R65, R60, R65 ;  /* 0x000000413c417221 */ /* 0x000fe20000010000 */
[----:B------:R-:W-:Y:S01]  /*2630*/  FADD.FTZ R57, RZ, R82 ;  /* 0x00000052ff397221 */ /* 0x000fe20000010000 */
[----:B------:R-:W-:Y:S01]  /*2640*/  FFMA.FTZ R60, R59, R60, R58 ;  /* 0x0000003c3b3c7223 */ /* 0x000fe2000001003a */
[----:B------:R-:W-:Y:S01]  /*2650*/  FADD.FTZ R58, RZ, R83 ;  /* 0x00000053ff3a7221 */ /* 0x000fe20000010000 */
[----:B------:R-:W-:Y:S01]  /*2660*/  FFMA.FTZ R56, R49, R59, R56 ;  /* 0x0000003b31387223 */ /* 0x000fe20000010038 */
[----:B------:R-:W-:Y:S01]  /*2670*/  FADD.FTZ R59, R50, -UR11 ;  /* 0x8000000b323b7e21 */ /* 0x000fe20008010000 */
[----:B------:R-:W-:Y:S01]  /*2680*/  FADD.FTZ R57, R12, R57 ;  /* 0x000000390c397221 */ /* 0x000fe20000010000 */
[----:B------:R-:W-:Y:S01]  /*2690*/  FADD.FTZ R58, R13, R58 ;  /* 0x0000003a0d3a7221 */ /* 0x000fe20000010000 */
[----:B------:R-:W-:Y:S01]  /*26a0*/  FADD.FTZ R62, R51, -UR11 ;  /* 0x8000000b333e7e21 */ /* 0x000fe20008010000 */
[----:B------:R-:W-:Y:S01]  /*26b0*/  FMUL.FTZ R63, R59, UR12 ;  /* 0x0000000c3b3f7c20 */ /* 0x000fe20008410000 */
[----:B------:R-:W-:Y:S01]  /*26c0*/  FADD.FTZ R59, R16, R57 ;  /* 0x00000039103b7221 */ /* 0x000fe20000010000 */
[----:B------:R-:W-:Y:S01]  /*26d0*/  FADD.FTZ R58, R17, R58 ;  /* 0x0000003a113a7221 */ /* 0x000fe20000010000 */
[----:B------:R-:W-:Y:S01]  /*26e0*/  FADD.FTZ R66, R65, R64 ;  /* 0x0000004041427221 */ /* 0x000fe20000010000 */
[----:B------:R-:W-:Y:S01]  /*26f0*/  FFMA.FTZ R57, R52, R63, R61 ;  /* 0x0000003f34397223 */ /* 0x000fe2000001003d */
[----:B------:R-:W-:Y:S01]  /*2700*/  FADD.FTZ R59, R20, R59 ;  /* 0x0000003b143b7221 */ /* 0x000fe20000010000 */
[----:B------:R-:W-:Y:S01]  /*2710*/  FADD.FTZ R58, R21, R58 ;  /* 0x0000003a153a7221 */ /* 0x000fe20000010000 */
[----:B------:R-:W-:Y:S01]  /*2720*/  FFMA.FTZ R63, R63, R64, R60 ;  /* 0x000000403f3f7223 */ /* 0x000fe2000001003c */
[----:B------:R-:W-:Y:S01]  /*2730*/  FMUL.FTZ R62, R62, UR12 ;  /* 0x0000000c3e3e7c20 */ /* 0x000fe20008410000 */
[----:B------:R-:W-:Y:S01]  /*2740*/  FADD.FTZ R59, R24, R59 ;  /* 0x0000003b183b7221 */ /* 0x000fe20000010000 */
[----:B------:R-:W-:Y:S01]  /*2750*/  FADD.FTZ R58, R25, R58 ;  /* 0x0000003a193a7221 */ /* 0x000fe20000010000 */
[----:B------:R-:W-:Y:S01]  /*2760*/  FMUL.FTZ R61, R53, R81 ;  /* 0x00000051353d7220 */ /* 0x000fe20000410000 */
[----:B------:R-:W-:Y:S01]  /*2770*/  FADD.FTZ R60, R54, -UR11 ;  /* 0x8000000b363c7e21 */ /* 0x000fe20008010000 */
[----:B------:R-:W-:Y:S01]  /*2780*/  FADD.FTZ R59, R28, R59 ;  /* 0x0000003b1c3b7221 */ /* 0x000fe20000010000 */
[----:B------:R-:W-:Y:S01]  /*2790*/  FADD.FTZ R58, R29, R58 ;  /* 0x0000003a1d3a7221 */ /* 0x000fe20000010000 */
[----:B------:R-:W-:Y:S01]  /*27a0*/  FFMA.FTZ R56, R53, R62, R56 ;  /* 0x0000003e35387223 */ /* 0x000fe20000010038 */
[----:B------:R-:W-:Y:S01]  /*27b0*/  FADD.FTZ R66, R61, R66 ;  /* 0x000000423d427221 */ /* 0x000fe20000010000 */
[----:B------:R-:W-:Y:S01]  /*27c0*/  FADD.FTZ R59, R4, R59 ;  /* 0x0000003b043b7221 */ /* 0x000fe20000010000 */
[----:B------:R-:W-:Y:S01]  /*27d0*/  FADD.FTZ R58, R5, R58 ;  /* 0x0000003a053a7221 */ /* 0x000fe20000010000 */
[----:B------:R-:W-:Y:S01]  /*27e0*/  FFMA.FTZ R63, R62, R61, R63 ;  /* 0x0000003d3e3f7223 */ /* 0x000fe2000001003f */
[----:B------:R-:W-:Y:S01]  /*27f0*/  FMUL.FTZ R61, R72, R80 ;  /* 0x00000050483d7220 */ /* 0x000fe20000410000 */
[----:B------:R-:W-:Y:S01]  /*2800*/  FMUL.FTZ R62, R60, UR12 ;  /* 0x0000000c3c3e7c20 */ /* 0x000fe20008410000 */
[----:B------:R-:W-:Y:S01]  /*2810*/  FADD.FTZ R58, R33, R58 ;  /* 0x0000003a213a7221 */ /* 0x000fe20000010000 */
[----:B------:R-:W-:Y:S01]  /*2820*/  FADD.FTZ R60, R55, -UR11 ;  /* 0x8000000b373c7e21 */ /* 0x000fe20008010000 */
[----:B------:R-:W-:Y:S01]  /*2830*/  FADD.FTZ R59, R32, R59 ;  /* 0x0000003b203b7221 */ /* 0x000fe20000010000 */
[----:B------:R-:W-:Y:S01]  /*2840*/  FADD.FTZ R65, R66, R61 ;  /* 0x0000003d42417221 */ /* 0x000fe20000010000 */
        /* <DEDUP_REMOVED lines=9> */
[----:B------:R-:W-:Y:S01]  /*28e0*/  FADD.FTZ R65, R62, R65 ;  /* 0x000000413e417221 */ /* 0x000fe20000010000 */
[----:B------:R-:W-:Y:S01]  /*28f0*/  FFMA.FTZ R61, R61, R62, R64 ;  /* 0x0000003e3d3d7223 */ /* 0x000fe20000010040 */
[----:B------:R-:W-:Y:S01]  /*2900*/  FADD.FTZ R62, R74, -UR11 ;  /* 0x8000000b4a3e7e21 */ /* 0x000fe20008010000 */
[----:B------:R-:W-:Y:S01]  /*2910*/  FADD.FTZ R59, R40, R59 ;  /* 0x0000003b283b7221 */ /* 0x000fe20000010000 */
[----:B------:R-:W-:Y:S01]  /*2920*/  FADD.FTZ R56, R41, R60 ;  /* 0x0000003c29387221 */ /* 0x000fe20000010000 */
[----:B------:R-:W-:Y:S01]  /*2930*/  FMUL.FTZ R64, R76, R80 ;  /* 0x000000504c407220 */ /* 0x000fe20000410000 */
[----:B------:R-:W-:Y:S01]  /*2940*/  FMUL.FTZ R60, R62, UR12 ;  /* 0x0000000c3e3c7c20 */ /* 0x000fe20008410000 */
[----:B------:R-:W-:Y:S01]  /*2950*/  FADD.FTZ R59, R44, R59 ;  /* 0x0000003b2c3b7221 */ /* 0x000fe20000010000 */
[----:B------:R-:W-:Y:S01]  /*2960*/  FADD.FTZ R56, R45, R56 ;  /* 0x000000382d387221 */ /* 0x000fe20000010000 */
        /* <DEDUP_REMOVED lines=18> */
.L_x_1267:
[----:B-----5:R-:W-:Y:S01]  /*2a90*/  FADD.FTZ R57, R84, -UR11 ;  /* 0x8000000b54397e21 */ /* 0x020fe20008010000 */
[----:B------:R-:W-:Y:S01]  /*2aa0*/  FADD.FTZ R56, R85, -UR11 ;  /* 0x8000000b55387e21 */ /* 0x000fe20008010000 */
[----:B------:R-:W-:Y:S02]  /*2ab0*/  FADD.FTZ R69, R10, -UR11 ;  /* 0x8000000b0a457e21 */ /* 0x000fe40008010000 */
[----:B------:R-:W-:Y:S01]  /*2ac0*/  FMUL.FTZ R57, R57, UR12 ;  /* 0x0000000c39397c20 */ /* 0x000fe20008410000 */
[----:B------:R-:W-:Y:S01]  /*2ad0*/  FMUL.FTZ R56, R56, UR12 ;  /* 0x0000000c38387c20 */ /* 0x000fe20008410000 */
[----:B------:R-:W-:Y:S02]  /*2ae0*/  FMUL.FTZ R69, R69, UR12 ;  /* 0x0000000c45457c20 */ /* 0x000fe40008410000 */
[C-C-:B------:R-:W-:Y:S01]  /*2af0*/  FFMA.FTZ R58, R80.reuse, R57, R78.reuse ;  /* 0x00000039503a7223 */ /* 0x140fe2000001004e */
[----:B------:R-:W-:Y:S01]  /*2b00*/  FFMA.FTZ R59, R81, R56, R79 ;  /* 0x00000038513b7223 */ /* 0x000fe2000001004f */
[----:B------:R-:W-:-:S02]  /*2b10*/  FFMA.FTZ R61, R80, R69, R78 ;  /* 0x00000045503d7223 */ /* 0x000fc4000001004e */
[----:B------:R-:W-:Y:S01]  /*2b20*/  FMUL.FTZ R60, R58, -1.4426950216293334961 ;  /* 0xbfb8aa3b3a3c7820 */ /* 0x000fe20000410000 */
[----:B------:R-:W-:-:S05]  /*2b30*/  FMUL.FTZ R64, R59, -1.4426950216293334961 ;  /* 0xbfb8aa3b3b407820 */ /* 0x000fca0000410000 */
[----:B------:R-:W0:Y:S04]  /*2b40*/  MUFU.EX2 R60, R60 ;  /* 0x0000003c003c7308 */ /* 0x000e280000000800 */
[----:B------:R-:W1:Y:S01]  /*2b50*/  MUFU.EX2 R64, R64 ;  /* 0x0000004000407308 */ /* 0x000e620000000800 */
[----:B0-----:R-:W-:-:S04]  /*2b60*/  FADD.FTZ R62, R60, 1 ;  /* 0x3f8000003c3e7421 */ /* 0x001fc80000010000 */
[----:B------:R-:W0:Y:S01]  /*2b70*/  MUFU.RCP R63, R62 ;  /* 0x0000003e003f7308 */ /* 0x000e220000001000 */
[----:B-1----:R-:W-:Y:S01]  /*2b80*/  FADD.FTZ R65, R64, 1 ;  /* 0x3f80000040417421 */ /* 0x002fe20000010000 */
[----:B------:R-:W-:-:S06]  /*2b90*/  FMUL.FTZ R64, R61, -1.4426950216293334961 ;  /* 0xbfb8aa3b3d407820 */ /* 0x000fcc0000410000 */
[----:B------:R-:W1:Y:S08]  /*2ba0*/  MUFU.RCP R66, R65 ;  /* 0x0000004100427308 */ /* 0x000e700000001000 */
[----:B------:R-:W2:Y:S01]  /*2bb0*/  MUFU.EX2 R64, R64 ;  /* 0x0000004000407308 */ /* 0x000ea20000000800 */
[----:B0-----:R-:W-:Y:S01]  /*2bc0*/  FADD.FTZ R67, -R63, 1 ;  /* 0x3f8000003f437421 */ /* 0x001fe20000010100 */
[----:B------:R-:W-:-:S03]  /*2bd0*/  FMUL.FTZ R63, R82, R63 ;  /* 0x0000003f523f7220 */ /* 0x000fc60000410000 */
[----:B------:R-:W-:Y:S01]  /*2be0*/  FFMA.FTZ R58, R58, R67, 1 ;  /* 0x3f8000003a3a7423 */ /* 0x000fe20000010043 */
[----:B------:R-:W-:Y:S01]  /*2bf0*/  FADD.FTZ R67, R11, -UR11 ;  /* 0x8000000b0b437e21 */ /* 0x000fe20008010000 */
[----:B-1----:R-:W-:-:S03]  /*2c00*/  FADD.FTZ R60, -R66, 1 ;  /* 0x3f800000423c7421 */ /* 0x002fc60000010100 */
[----:B------:R-:W-:Y:S01]  /*2c10*/  FMUL.FTZ R62, R67, UR12 ;  /* 0x0000000c433e7c20 */ /* 0x000fe20008410000 */
[----:B------:R-:W-:Y:S01]  /*2c20*/  FMUL.FTZ R68, R83, R66 ;  /* 0x0000004253447220 */ /* 0x000fe20000410000 */
[----:B------:R-:W-:Y:S01]  /*2c30*/  FMUL.FTZ R66, R63, R58 ;  /* 0x0000003a3f427220 */ /* 0x000fe20000410000 */
[----:B------:R-:W-:Y:S01]  /*2c40*/  FFMA.FTZ R59, R59, R60, 1 ;  /* 0x3f8000003b3b7423 */ /* 0x000fe2000001003c */
[----:B------:R-:W-:Y:S01]  /*2c50*/  FFMA.FTZ R65, R81, R62, R79 ;  /* 0x0000003e51417223 */ /* 0x000fe2000001004f */
[----:B------:R-:W-:Y:S01]  /*2c60*/  FADD.FTZ R63, R14, -UR11 ;  /* 0x8000000b0e3f7e21 */ /* 0x000fe20008010000 */
[----:B--2---:R-:W-:Y:S01]  /*2c70*/  FADD.FTZ R71, R64, 1 ;  /* 0x3f80000040477421 */ /* 0x004fe20000010000 */
[----:B------:R-:W-:Y:S01]  /*2c80*/  FMUL.FTZ R68, R68, R59 ;  /* 0x0000003b44447220 */ /* 0x000fe20000410000 */
[----:B------:R-:W-:Y:S01]  /*2c90*/  FMUL.FTZ R60, R65, -1.4426950216293334961 ;  /* 0xbfb8aa3b413c7820 */ /* 0x000fe20000410000 */
[----:B------:R-:W-:Y:S01]  /*2ca0*/  FMUL.FTZ R63, R63, UR12 ;  /* 0x0000000c3f3f7c20 */ /* 0x000fe20008410000 */
[----:B------:R-:W-:-:S02]  /*2cb0*/  FADD.FTZ R58, R15, -UR11 ;  /* 0x8000000b0f3a7e21 */ /* 0x000fc40008010000 */
[----:B------:R-:W0:Y:S01]  /*2cc0*/  MUFU.RCP R71, R71 ;  /* 0x0000004700477308 */ /* 0x000e220000001000 */
[----:B------:R-:W-:Y:S01]  /*2cd0*/  FFMA.FTZ R59, R80, R63, R78 ;  /* 0x0000003f503b7223 */ /* 0x000fe2000001004e */
[----:B------:R-:W-:-:S03]  /*2ce0*/  FMUL.FTZ R58, R58, UR12 ;  /* 0x0000000c3a3a7c20 */ /* 0x000fc60008410000 */
[----:B------:R-:W-:-:S03]  /*2cf0*/  FMUL.FTZ R64, R59, -1.4426950216293334961 ;  /* 0xbfb8aa3b3b407820 */ /* 0x000fc60000410000 */
[----:B------:R-:W1:Y:S04]  /*2d00*/  MUFU.EX2 R60, R60 ;  /* 0x0000003c003c7308 */ /* 0x000e680000000800 */
[----:B------:R-:W2:Y:S01]  /*2d10*/  MUFU.EX2 R64, R64 ;  /* 0x0000004000407308 */ /* 0x000ea20000000800 */
[----:B0-----:R-:W-:Y:S01]  /*2d20*/  FADD.FTZ R118, -R71, 1 ;  /* 0x3f80000047767421 */ /* 0x001fe20000010100 */
[----:B------:R-:W-:Y:S01]  /*2d30*/  FMUL.FTZ R71, R12, R71 ;  /* 0x000000470c477220 */ /* 0x000fe20000410000 */
[----:B-1----:R-:W-:Y:S01]  /*2d40*/  FADD.FTZ R70, R60, 1 ;  /* 0x3f8000003c467421 */ /* 0x002fe20000010000 */
[----:B------:R-:W-:Y:S01]  /*2d50*/  FFMA.FTZ R60, R81, R58, R79 ;  /* 0x0000003a513c7223 */ /* 0x000fe2000001004f */
[----:B------:R-:W-:Y:S01]  /*2d60*/  FFMA.FTZ R118, R61, R118, 1 ;  /* 0x3f8000003d767423 */ /* 0x000fe20000010076 */
[----:B------:R-:W-:Y:S01]  /*2d70*/  FADD.FTZ R61, R18, -UR11 ;  /* 0x8000000b123d7e21 */ /* 0x000fe20008010000 */
[----:B--2---:R-:W-:Y:S01]  /*2d80*/  FADD.FTZ R124, R64, 1 ;  /* 0x3f800000407c7421 */ /* 0x004fe20000010000 */
[----:B------:R-:W-:Y:S01]  /*2d90*/  FMUL.FTZ R67, R60, -1.4426950216293334961 ;  /* 0xbfb8aa3b3c437820 */ /* 0x000fe20000410000 */
[----:B------:R-:W0:Y:S01]  /*2da0*/  MUFU.RCP R70, R70 ;  /* 0x0000004600467308 */ /* 0x000e220000001000 */
[----:B------:R-:W-:Y:S01]  /*2db0*/  FMUL.FTZ R64, R71, R118 ;  /* 0x0000007647407220 */ /* 0x000fe20000410000 */
[----:B------:R-:W-:-:S06]  /*2dc0*/  FMUL.FTZ R61, R61, UR12 ;  /* 0x0000000c3d3d7c20 */ /* 0x000fcc0008410000 */
[----:B------:R-:W1:Y:S04]  /*2dd0*/  MUFU.EX2 R67, R67 ;  /* 0x0000004300437308 */ /* 0x000e680000000800 */
[----:B------:R-:W2:Y:S01]  /*2de0*/  MUFU.RCP R71, R124 ;  /* 0x0000007c00477308 */ /* 0x000ea20000001000 */
[----:B0-----:R-:W-:Y:S01]  /*2df0*/  FADD.FTZ R118, -R70, 1 ;  /* 0x3f80000046767421 */ /* 0x001fe20000010100 */
[----:B------:R-:W-:-:S03]  /*2e00*/  FMUL.FTZ R70, R13, R70 ;  /* 0x000000460d467220 */ /* 0x000fc60000410000 */
[----:B------:R-:W-:Y:S01]  /*2e10*/  FFMA.FTZ R65, R65, R118, 1 ;  /* 0x3f80000041417423 */ /* 0x000fe20000010076 */
[----:B-1----:R-:W-:Y:S01]  /*2e20*/  FADD.FTZ R118, R67, 1 ;  /* 0x3f80000043767421 */ /* 0x002fe20000010000 */
[----:B------:R-:W-:Y:S02]  /*2e30*/  FFMA.FTZ R67, R80, R61, R78 ;  /* 0x0000003d50437223 */ /* 0x000fe4000001004e */
[----:B------:R-:W-:Y:S02]  /*2e40*/  FMUL.FTZ R65, R70, R65 ;  /* 0x0000004146417220 */ /* 0x000fe40000410000 */
[----:B------:R-:W-:Y:S01]  /*2e50*/  FMUL.FTZ R125, R67, -1.4426950216293334961 ;  /* 0xbfb8aa3b437d7820 */ /* 0x000fe20000410000 */
[----:B------:R-:W0:Y:S01]  /*2e60*/  MUFU.RCP R118, R118 ;  /* 0x0000007600767308 */ /* 0x000e220000001000 */
[----:B--2---:R-:W-:-:S04]  /*2e70*/  FADD.FTZ R70, -R71, 1 ;  /* 0x3f80000047467421 */ /* 0x004fc80000010100 */
[----:B------:R-:W-:-:S03]  /*2e80*/  FFMA.FTZ R59, R59, R70, 1 ;  /* 0x3f8000003b3b7423 */ /* 0x000fc60000010046 */
[----:B------:R-:W1:Y:S02]  /*2e90*/  MUFU.EX2 R119, R125 ;  /* 0x0000007d00777308 */ /* 0x000e640000000800 */
[----:B-1----:R-:W-:Y:S01]  /*2ea0*/  FADD.FTZ R124, R119, 1 ;  /* 0x3f800000777c7421 */ /* 0x002fe20000010000 */
[----:B0-----:R-:W-:-:S04]  /*2eb0*/  FADD.FTZ R119, -R118, 1 ;  /* 0x3f80000076777421 */ /* 0x001fc80000010100 */
[----:B------:R-:W-:Y:S01]  /*2ec0*/  FFMA.FTZ R70, R60, R119, 1 ;  /* 0x3f8000003c467423 */ /* 0x000fe20000010077 */
[----:B------:R-:W-:Y:S01]  /*2ed0*/  FMUL.FTZ R60, R16, R71 ;  /* 0x00000047103c7220 */ /* 0x000fe20000410000 */
[----:B------:R-:W0:Y:S01]  /*2ee0*/  MUFU.RCP R119, R124 ;  /* 0x0000007c00777308 */ /* 0x000e220000001000 */
[----:B------:R-:W-:Y:S02]  /*2ef0*/  FMUL.FTZ R71, R17, R118 ;  /* 0x0000007611477220 */ /* 0x000fe40000410000 */
[----:B------:R-:W-:Y:S02]  /*2f00*/  FMUL.FTZ R60, R60, R59 ;  /* 0x0000003b3c3c7220 */ /* 0x000fe40000410000 */
[----:B------:R-:W-:Y:S01]  /*2f10*/  FMUL.FTZ R59, R71, R70 ;  /* 0x00000046473b7220 */ /* 0x000fe20000410000 */
[----:B------:R-:W-:Y:S01]  /*2f20*/  FMUL.FTZ R70, R80, R66 ;  /* 0x0000004250467220 */ /* 0x000fe20000410000 */
[----:B------:R-:W-:-:S03]  /*2f30*/  FMUL.FTZ R71, R81, R68 ;  /* 0x0000004451477220 */ /* 0x000fc60000410000 */
[----:B------:R-:W-:Y:S01]  /*2f40*/  FFMA.FTZ R125, R57, R70, RZ ;  /* 0x00000046397d7223 */ /* 0x000fe200000100ff */
[----:B------:R-:W-:-:S03]  /*2f50*/  FADD.FTZ R118, RZ, R70 ;  /* 0x00000046ff767221 */ /* 0x000fc60000010000 */
[----:B------:R-:W-:Y:S01]  /*2f60*/  FFMA.FTZ R70, R56, R71, R125 ;  /* 0x0000004738467223 */ /* 0x000fe2000001007d */
[----:B------:R-:W-:Y:S01]  /*2f70*/  FADD.FTZ R71, R71, R118 ;  /* 0x0000007647477221 */ /* 0x000fe20000010000 */
[----:B------:R-:W-:Y:S01]  /*2f80*/  FMUL.FTZ R125, R80, R64 ;  /* 0x00000040507d7220 */ /* 0x000fe20000410000 */
[----:B0-----:R-:W-:Y:S01]  /*2f90*/  FADD.FTZ R118, -R119, 1 ;  /* 0x3f80000077767421 */ /* 0x001fe20000010100 */
[----:B------:R-:W-:Y:S02]  /*2fa0*/  FMUL.FTZ R119, R20, R119 ;  /* 0x0000007714777220 */ /* 0x000fe40000410000 */
[----:B------:R-:W-:Y:S01]  /*2fb0*/  FADD.FTZ R71, R71, R125 ;  /* 0x0000007d47477221 */ /* 0x000fe20000010000 */
[----:B------:R-:W-:Y:S01]  /*2fc0*/  FFMA.FTZ R124, R67, R118, 1 ;  /* 0x3f800000437c7423 */ /* 0x000fe20000010076 */
[----:B------:R-:W-:Y:S01]  /*2fd0*/  FFMA.FTZ R118, R57, R66, RZ ;  /* 0x0000004239767223 */ /* 0x000fe200000100ff */
[----:B------:R-:W-:Y:S02]  /*2fe0*/  FADD.FTZ R67, RZ, R66 ;  /* 0x00000042ff437221 */ /* 0x000fe40000010000 */
[----:B------:R-:W-:Y:S01]  /*2ff0*/  FMUL.FTZ R57, R119, R124 ;  /* 0x0000007c77397220 */ /* 0x000fe20000410000 */
[----:B------:R-:W-:Y:S01]  /*3000*/  FADD.FTZ R119, R19, -UR11 ;  /* 0x8000000b13777e21 */ /* 0x000fe20008010000 */
[----:B------:R-:W-:Y:S01]  /*3010*/  FADD.FTZ R67, R67, R64 ;  /* 0x0000004043437221 */ /* 0x000fe20000010000 */
[----:B------:R-:W-:-:S02]  /*3020*/  FFMA.FTZ R66, R69, R64, R118 ;  /* 0x0000004045427223 */ /* 0x000fc40000010076 */
[----:B------:R-:W-:Y:S01]  /*3030*/  FMUL.FTZ R64, R119, UR12 ;  /* 0x0000000c77407c20 */ /* 0x000fe20008410000 */
[----:B------:R-:W-:Y:S01]  /*3040*/  FFMA.FTZ R119, R69, R125, R70 ;  /* 0x0000007d45777223 */ /* 0x000fe20000010046 */
[----:B------:R-:W-:Y:S02]  /*3050*/  FFMA.FTZ R66, R63, R60, R66 ;  /* 0x0000003c3f427223 */ /* 0x000fe40000010042 */
[----:B------:R-:W-:-:S04]  /*3060*/  FFMA.FTZ R69, R81, R64, R79 ;  /* 0x0000004051457223 */ /* 0x000fc8000001004f */
[----:B------:R-:W-:-:S06]  /*3070*/  FMUL.FTZ R118, R69, -1.4426950216293334961 ;  /* 0xbfb8aa3b45767820 */ /* 0x000fcc0000410000 */
[----:B------:R-:W0:Y:S02]  /*3080*/  MUFU.EX2 R118, R118 ;  /* 0x0000007600767308 */ /* 0x000e240000000800 */
[----:B0-----:R-:W-:-:S04]  /*3090*/  FADD.FTZ R124, R118, 1 ;  /* 0x3f800000767c7421 */ /* 0x001fc80000010000 */
[----:B------:R-:W0:Y:S02]  /*30a0*/  MUFU.RCP R70, R124 ;  /* 0x0000007c00467308 */ /* 0x000e240000001000 */
[----:B0-----:R-:W-:-:S04]  /*30b0*/  FADD.FTZ R125, -R70, 1 ;  /* 0x3f800000467d7421 */ /* 0x001fc80000010100 */
[----:B------:R-:W-:Y:S01]  /*30c0*/  FFMA.FTZ R118, R69, R125, 1 ;  /* 0x3f80000045767423 */ /* 0x000fe2000001007d */
[----:B------:R-:W-:Y:S01]  /*30d0*/  FMUL.FTZ R125, R21, R70 ;  /* 0x00000046157d7220 */ /* 0x000fe20000410000 */
[----:B------:R-:W-:Y:S01]  /*30e0*/  FFMA.FTZ R69, R56, R68, RZ ;  /* 0x0000004438457223 */ /* 0x000fe200000100ff */
[----:B------:R-:W-:Y:S01]  /*30f0*/  FADD.FTZ R70, RZ, R68 ;  /* 0x00000044ff467221 */ /* 0x000fe20000010000 */
[-C--:B------:R-:W-:Y:S01]  /*3100*/  FMUL.FTZ R68, R81, R65.reuse ;  /* 0x0000004151447220 */ /* 0x080fe20000410000 */
[----:B------:R-:W-:Y:S01]  /*3110*/  FMUL.FTZ R56, R125, R118 ;  /* 0x000000767d387220 */ /* 0x000fe20000410000 */
[----:B------:R-:W-:Y:S01]  /*3120*/  FADD.FTZ R118, R22, -UR11 ;  /* 0x8000000b16767e21 */ /* 0x000fe20008010000 */
[----:B------:R-:W-:Y:S01]  /*3130*/  FADD.FTZ R70, R70, R65 ;  /* 0x0000004146467221 */ /* 0x000fe20000010000 */
[----:B------:R-:W-:Y:S01]  /*3140*/  FFMA.FTZ R69, R62, R65, R69 ;  /* 0x000000413e457223 */ /* 0x000fe20000010045 */
[----:B------:R-:W-:Y:S01]  /*3150*/  FADD.FTZ R71, R68, R71 ;  /* 0x0000004744477221 */ /* 0x000fe20000010000 */
[----:B------:R-:W-:Y:S01]  /*3160*/  FMUL.FTZ R65, R118, UR12 ;  /* 0x0000000c76417c20 */ /* 0x000fe20008410000 */
[----:B------:R-:W-:Y:S01]  /*3170*/  FFMA.FTZ R118, R62, R68, R119 ;  /* 0x000000443e767223 */ /* 0x000fe20000010077 */
[----:B------:R-:W-:Y:S01]  /*3180*/  FADD.FTZ R68, R67, R60 ;  /* 0x0000003c43447221 */ /* 0x000fe20000010000 */
[C---:B------:R-:W-:Y:S01]  /*3190*/  FMUL.FTZ R67, R80.reuse, R60 ;  /* 0x0000003c50437220 */ /* 0x040fe20000410000 */
[----:B------:R-:W-:Y:S01]  /*31a0*/  FFMA.FTZ R62, R80, R65, R78 ;  /* 0x00000041503e7223 */ /* 0x000fe2000001004e */
[----:B------:R-:W-:-:S02]  /*31b0*/  FFMA.FTZ R69, R58, R59, R69 ;  /* 0x0000003b3a457223 */ /* 0x000fc40000010045 */
[----:B------:R-:W-:Y:S01]  /*31c0*/  FADD.FTZ R71, R71, R67 ;  /* 0x0000004347477221 */ /* 0x000fe20000010000 */
[----:B------:R-:W-:-:S06]  /*31d0*/  FMUL.FTZ R124, R62, -1.4426950216293334961 ;  /* 0xbfb8aa3b3e7c7820 */ /* 0x000fcc0000410000 */
[----:B------:R-:W0:Y:S02]  /*31e0*/  MUFU.EX2 R124, R124 ;  /* 0x0000007c007c7308 */ /* 0x000e240000000800 */
[----:B0-----:R-:W-:-:S06]  /*31f0*/  FADD.FTZ R119, R124, 1 ;  /* 0x3f8000007c777421 */ /* 0x001fcc0000010000 */
[----:B------:R-:W0:Y:S02]  /*3200*/  MUFU.RCP R119, R119 ;  /* 0x0000007700777308 */ /* 0x000e240000001000 */
[----:B0-----:R-:W-:-:S04]  /*3210*/  FADD.FTZ R125, -R119, 1 ;  /* 0x3f800000777d7421 */ /* 0x001fc80000010100 */
[----:B------:R-:W-:Y:S01]  /*3220*/  FFMA.FTZ R125, R62, R125, 1 ;  /* 0x3f8000003e7d7423 */ /* 0x000fe2000001007d */
[----:B------:R-:W-:Y:S01]  /*3230*/  FMUL.FTZ R62, R24, R119 ;  /* 0x00000077183e7220 */ /* 0x000fe20000410000 */
[----:B------:R-:W-:-:S03]  /*3240*/  FFMA.FTZ R119, R63, R67, R118 ;  /* 0x000000433f777223 */ /* 0x000fc60000010076 */
[----:B------:R-:W-:Y:S01]  /*3250*/  FMUL.FTZ R62, R62, R125 ;  /* 0x0000007d3e3e7220 */ /* 0x000fe20000410000 */
        /* <DEDUP_REMOVED lines=12> */
[----:B------:R-:W-:Y:S01]  /*3320*/  FADD.FTZ R67, R70, R59 ;  /* 0x0000003b46437221 */ /* 0x000fe20000010000 */
[----:B------:R-:W-:Y:S01]  /*3330*/  FMUL.FTZ R70, R81, R59 ;  /* 0x0000003b51467220 */ /* 0x000fe20000410000 */
[----:B------:R-:W-:-:S03]  /*3340*/  FMUL.FTZ R59, R125, UR12 ;  /* 0x0000000c7d3b7c20 */ /* 0x000fc60008410000 */
[----:B------:R-:W-:Y:S01]  /*3350*/  FFMA.FTZ R118, R58, R70, R119 ;  /* 0x000000463a767223 */ /* 0x000fe20000010077 */
[----:B------:R-:W-:Y:S01]  /*3360*/  FFMA.FTZ R58, R80, R59, R78 ;  /* 0x0000003b503a7223 */ /* 0x000fe2000001004e */
[----:B------:R-:W-:Y:S01]  /*3370*/  FADD.FTZ R119, R70, R71 ;  /* 0x0000004746777221 */ /* 0x000fe20000010000 */
[----:B------:R-:W-:Y:S02]  /*3380*/  FFMA.FTZ R70, R61, R57, R66 ;  /* 0x000000393d467223 */ /* 0x000fe40000010042 */
[----:B------:R-:W-:Y:S02]  /*3390*/  FMUL.FTZ R124, R58, -1.4426950216293334961 ;  /* 0xbfb8aa3b3a7c7820 */ /* 0x000fe40000410000 */
[----:B------:R-:W-:-:S04]  /*33a0*/  FFMA.FTZ R70, R65, R62, R70 ;  /* 0x0000003e41467223 */ /* 0x000fc80000010046 */
        /* <DEDUP_REMOVED lines=8> */
[----:B------:R-:W-:Y:S01]  /*3430*/  FADD.FTZ R68, R27, -UR11 ;  /* 0x8000000b1b447e21 */ /* 0x000fe20008010000 */
[----:B------:R-:W-:Y:S01]  /*3440*/  FMUL.FTZ R57, R80, R57 ;  /* 0x0000003950397220 */ /* 0x000fe20000410000 */
[----:B------:R-:W-:Y:S01]  /*3450*/  FFMA.FTZ R70, R59, R58, R70 ;  /* 0x0000003a3b467223 */ /* 0x000fe20000010046 */
[----:B------:R-:W-:Y:S01]  /*3460*/  FADD.FTZ R71, R71, R62 ;  /* 0x0000003e47477221 */ /* 0x000fe20000010000 */
[----:B------:R-:W-:Y:S01]  /*3470*/  FMUL.FTZ R68, R68, UR12 ;  /* 0x0000000c44447c20 */ /* 0x000fe20008410000 */
[----:B------:R-:W-:Y:S01]  /*3480*/  FFMA.FTZ R125, R61, R57, R118 ;  /* 0x000000393d7d7223 */ /* 0x000fe20000010076 */
[----:B------:R-:W-:Y:S01]  /*3490*/  FADD.FTZ R119, R119, R57 ;  /* 0x0000003977777221 */ /* 0x000fe20000010000 */
        /* <DEDUP_REMOVED lines=12> */
[----:B------:R-:W-:Y:S01]  /*3560*/  FADD.FTZ R118, R67, R56 ;  /* 0x0000003843767221 */ /* 0x000fe20000010000 */
[-C--:B------:R-:W-:Y:S01]  /*3570*/  FFMA.FTZ R67, R64, R56.reuse, R69 ;  /* 0x0000003840437223 */ /* 0x080fe20000010045 */
[----:B------:R-:W-:Y:S01]  /*3580*/  FMUL.FTZ R56, R81, R56 ;  /* 0x0000003851387220 */ /* 0x000fe20000410000 */
[----:B------:R-:W-:Y:S01]  /*3590*/  FFMA.FTZ R66, R80, R61, R78 ;  /* 0x0000003d50427223 */ /* 0x000fe2000001004e */
[----:B------:R-:W-:Y:S02]  /*35a0*/  FADD.FTZ R118, R118, R63 ;  /* 0x0000003f76767221 */ /* 0x000fe40000010000 */
[----:B------:R-:W-:Y:S01]  /*35b0*/  FFMA.FTZ R64, R64, R56, R125 ;  /* 0x0000003840407223 */ /* 0x000fe2000001007d */
[----:B------:R-:W-:Y:S01]  /*35c0*/  FMUL.FTZ R124, R66, -1.4426950216293334961 ;  /* 0xbfb8aa3b427c7820 */ /* 0x000fe20000410000 */
[----:B------:R-:W-:-:S05]  /*35d0*/  FADD.FTZ R119, R56, R119 ;  /* 0x0000007738777221 */ /* 0x000fca0000010000 */
[----:B------:R-:W0:Y:S02]  /*35e0*/  MUFU.EX2 R124, R124 ;  /* 0x0000007c007c7308 */ /* 0x000e240000000800 */
[----:B0-----:R-:W-:-:S04]  /*35f0*/  FADD.FTZ R125, R124, 1 ;  /* 0x3f8000007c7d7421 */ /* 0x001fc80000010000 */
[----:B------:R-:W0:Y:S02]  /*3600*/  MUFU.RCP R69, R125 ;  /* 0x0000007d00457308 */ /* 0x000e240000001000 */
[----:B0-----:R-:W-:-:S04]  /*3610*/  FADD.FTZ R56, -R69, 1 ;  /* 0x3f80000045387421 */ /* 0x001fc80000010100 */
[----:B------:R-:W-:Y:S01]  /*3620*/  FFMA.FTZ R66, R66, R56, 1 ;  /* 0x3f80000042427423 */ /* 0x000fe20000010038 */
[----:B------:R-:W-:Y:S01]  /*3630*/  FMUL.FTZ R56, R4, R69 ;  /* 0x0000004504387220 */ /* 0x000fe20000410000 */
[----:B------:R-:W-:-:S03]  /*3640*/  FMUL.FTZ R69, R80, R62 ;  /* 0x0000003e50457220 */ /* 0x000fc60000410000 */
[----:B------:R-:W-:Y:S01]  /*3650*/  FMUL.FTZ R56, R56, R66 ;  /* 0x0000004238387220 */ /* 0x000fe20000410000 */
[----:B------:R-:W-:Y:S01]  /*3660*/  FADD.FTZ R66, R3, -UR11 ;  /* 0x8000000b03427e21 */ /* 0x000fe20008010000 */
[----:B------:R-:W-:Y:S01]  /*3670*/  FFMA.FTZ R125, R65, R69, R64 ;  /* 0x00000045417d7223 */ /* 0x000fe20000010040 */
[----:B------:R-:W-:Y:S01]  /*3680*/  FADD.FTZ R119, R119, R69 ;  /* 0x0000004577777221 */ /* 0x000fe20000010000 */
[----:B------:R-:W-:Y:S01]  /*3690*/  FADD.FTZ R69, R30, -UR11 ;  /* 0x8000000b1e457e21 */ /* 0x000fe20008010000 */
[----:B------:R-:W-:Y:S01]  /*36a0*/  FMUL.FTZ R62, R66, UR12 ;  /* 0x0000000c423e7c20 */ /* 0x000fe20008410000 */
[----:B------:R-:W-:Y:S02]  /*36b0*/  FADD.FTZ R71, R71, R56 ;  /* 0x0000003847477221 */ /* 0x000fe40000010000 */
[----:B------:R-:W-:Y:S01]  /*36c0*/  FMUL.FTZ R69, R69, UR12 ;  /* 0x0000000c45457c20 */ /* 0x000fe20008410000 */
[----:B------:R-:W-:-:S04]  /*36d0*/  FFMA.FTZ R64, R81, R62, R79 ;  /* 0x0000003e51407223 */ /* 0x000fc8000001004f */
[----:B------:R-:W-:-:S06]  /*36e0*/  FMUL.FTZ R124, R64, -1.4426950216293334961 ;  /* 0xbfb8aa3b407c7820 */ /* 0x000fcc0000410000 */
[----:B------:R-:W0:Y:S02]  /*36f0*/  MUFU.EX2 R124, R124 ;  /* 0x0000007c007c7308 */ /* 0x000e240000000800 */
[----:B0-----:R-:W-:-:S06]  /*3700*/  FADD.FTZ R66, R124, 1 ;  /* 0x3f8000007c427421 */ /* 0x001fcc0000010000 */
[----:B------:R-:W0:Y:S02]  /*3710*/  MUFU.RCP R66, R66 ;  /* 0x0000004200427308 */ /* 0x000e240000001000 */
[----:B0-----:R-:W-:-:S04]  /*3720*/  FADD.FTZ R65, -R66, 1 ;  /* 0x3f80000042417421 */ /* 0x001fc80000010100 */
[----:B------:R-:W-:Y:S01]  /*3730*/  FFMA.FTZ R65, R64, R65, 1 ;  /* 0x3f80000040417423 */ /* 0x000fe20000010041 */
[----:B------:R-:W-:Y:S01]  /*3740*/  FMUL.FTZ R64, R5, R66 ;  /* 0x0000004205407220 */ /* 0x000fe20000410000 */
[----:B------:R-:W-:-:S03]  /*3750*/  FMUL.FTZ R66, R81, R63 ;  /* 0x0000003f51427220 */ /* 0x000fc60000410000 */
[----:B------:R-:W-:Y:S01]  /*3760*/  FMUL.FTZ R64, R64, R65 ;  /* 0x0000004140407220 */ /* 0x000fe20000410000 */
[C---:B------:R-:W-:Y:S01]  /*3770*/  FFMA.FTZ R65, R60.reuse, R63, R67 ;  /* 0x0000003f3c417223 */ /* 0x040fe20000010043 */
[----:B------:R-:W-:Y:S01]  /*3780*/  FFMA.FTZ R124, R60, R66, R125 ;  /* 0x000000423c7c7223 */ /* 0x000fe2000001007d */
[----:B------:R-:W-:Y:S01]  /*3790*/  FFMA.FTZ R60, R80, R69, R78 ;  /* 0x00000045503c7223 */ /* 0x000fe2000001004e */
[----:B------:R-:W-:Y:S01]  /*37a0*/  FADD.FTZ R119, R66, R119 ;  /* 0x0000007742777221 */ /* 0x000fe20000010000 */
[----:B------:R-:W-:Y:S02]  /*37b0*/  FFMA.FTZ R65, R68, R57, R65 ;  /* 0x0000003944417223 */ /* 0x000fe40000010041 */
[----:B------:R-:W-:Y:S02]  /*37c0*/  FMUL.FTZ R67, R60, -1.4426950216293334961 ;  /* 0xbfb8aa3b3c437820 */ /* 0x000fe40000410000 */
[----:B------:R-:W-:-:S04]  /*37d0*/  FFMA.FTZ R65, R62, R64, R65 ;  /* 0x000000403e417223 */ /* 0x000fc80000010041 */
        /* <DEDUP_REMOVED lines=10> */
[----:B------:R-:W-:Y:S02]  /*3880*/  FADD.FTZ R119, R119, R63 ;  /* 0x0000003f77777221 */ /* 0x000fe40000010000 */
[----:B------:R-:W-:-:S04]  /*3890*/  FMUL.FTZ R60, R60, UR12 ;  /* 0x0000000c3c3c7c20 */ /* 0x000fc80008410000 */
        /* <DEDUP_REMOVED lines=10> */
[----:B------:R-:W-:Y:S01]  /*3940*/  FADD.FTZ R63, R118, R57 ;  /* 0x00000039763f7221 */ /* 0x000fe20000010000 */
[----:B------:R-:W-:Y:S01]  /*3950*/  FADD.FTZ R118, R34, -UR11 ;  /* 0x8000000b22767e21 */ /* 0x000fe20008010000 */
[----:B------:R-:W-:Y:S01]  /*3960*/  FADD.FTZ R119, R124, R119 ;  /* 0x000000777c777221 */ /* 0x000fe20000010000 */
[----:B------:R-:W-:Y:S01]  /*3970*/  FFMA.FTZ R65, R60, R58, R65 ;  /* 0x0000003a3c417223 */ /* 0x000fe20000010041 */
[----:B------:R-:W-:Y:S01]  /*3980*/  FADD.FTZ R63, R63, R64 ;  /* 0x000000403f3f7221 */ /* 0x000fe20000010000 */
[----:B------:R-:W-:Y:S01]  /*3990*/  FMUL.FTZ R59, R118, UR12 ;  /* 0x0000000c763b7c20 */ /* 0x000fe20008410000 */
[----:B------:R-:W-:Y:S01]  /*39a0*/  FFMA.FTZ R118, R68, R124, R67 ;  /* 0x0000007c44767223 */ /* 0x000fe20000010043 */
[----:B------:R-:W-:Y:S01]  /*39b0*/  FADD.FTZ R124, R35, -UR11 ;  /* 0x8000000b237c7e21 */ /* 0x000fe20008010000 */
[----:B------:R-:W-:Y:S01]  /*39c0*/  FMUL.FTZ R64, R81, R64 ;  /* 0x0000004051407220 */ /* 0x000fe20000410000 */
        /* <DEDUP_REMOVED lines=11> */
[----:B------:R-:W-:Y:S01]  /*3a80*/  FMUL.FTZ R56, R124, UR12 ;  /* 0x0000000c7c387c20 */ /* 0x000fe20008410000 */
[----:B------:R-:W-:Y:S01]  /*3a90*/  FFMA.FTZ R125, R61, R67, R118 ;  /* 0x000000433d7d7223 */ /* 0x000fe20000010076 */
[----:B------:R-:W-:Y:S01]  /*3aa0*/  FADD.FTZ R119, R119, R67 ;  /* 0x0000004377777221 */ /* 0x000fe20000010000 */
[----:B------:R-:W-:Y:S01]  /*3ab0*/  FADD.FTZ R67, R6, -UR11 ;  /* 0x8000000b06437e21 */ /* 0x000fe20008010000 */
[----:B------:R-:W-:Y:S01]  /*3ac0*/  FFMA.FTZ R61, R81, R56, R79 ;  /* 0x00000038513d7223 */ /* 0x000fe2000001004f */
[----:B------:R-:W-:Y:S01]  /*3ad0*/  FFMA.FTZ R68, R69, R66, R68 ;  /* 0x0000004245447223 */ /* 0x000fe20000010044 */
[----:B------:R-:W-:Y:S01]  /*3ae0*/  FADD.FTZ R119, R64, R119 ;  /* 0x0000007740777221 */ /* 0x000fe20000010000 */
[----:B------:R-:W-:Y:S01]  /*3af0*/  FMUL.FTZ R67, R67, UR12 ;  /* 0x0000000c43437c20 */ /* 0x000fe20008410000 */
[----:B------:R-:W-:Y:S01]  /*3b00*/  FMUL.FTZ R118, R61, -1.4426950216293334961 ;  /* 0xbfb8aa3b3d767820 */ /* 0x000fe20000410000 */
[----:B------:R-:W-:-:S05]  /*3b10*/  FFMA.FTZ R68, R59, R57, R68 ;  /* 0x000000393b447223 */ /* 0x000fca0000010044 */
[----:B------:R-:W0:Y:S02]  /*3b20*/  MUFU.EX2 R118, R118 ;  /* 0x0000007600767308 */ /* 0x000e240000000800 */
[----:B0-----:R-:W-:-:S06]  /*3b30*/  FADD.FTZ R70, R118, 1 ;  /* 0x3f80000076467421 */ /* 0x001fcc0000010000 */
[----:B------:R-:W0:Y:S02]  /*3b40*/  MUFU.RCP R70, R70 ;  /* 0x0000004600467308 */ /* 0x000e240000001000 */
[----:B0-----:R-:W-:-:S04]  /*3b50*/  FADD.FTZ R124, -R70, 1 ;  /* 0x3f800000467c7421 */ /* 0x001fc80000010100 */
[----:B------:R-:W-:Y:S01]  /*3b60*/  FFMA.FTZ R124, R61, R124, 1 ;  /* 0x3f8000003d7c7423 */ /* 0x000fe2000001007c */
[----:B------:R-:W-:Y:S01]  /*3b70*/  FMUL.FTZ R61, R37, R70 ;  /* 0x00000046253d7220 */ /* 0x000fe20000410000 */
[----:B------:R-:W-:Y:S01]  /*3b80*/  FFMA.FTZ R70, R62, R64, R125 ;  /* 0x000000403e467223 */ /* 0x000fe2000001007d */
[----:B------:R-:W-:Y:S02]  /*3b90*/  FFMA.FTZ R62, R80, R67, R78 ;  /* 0x00000043503e7223 */ /* 0x000fe4000001004e */
[----:B------:R-:W-:Y:S02]  /*3ba0*/  FMUL.FTZ R61, R61, R124 ;  /* 0x0000007c3d3d7220 */ /* 0x000fe40000410000 */
        /* <DEDUP_REMOVED lines=13> */
[----:B------:R-:W-:Y:S02]  /*3c80*/  FFMA.FTZ R68, R67, R62, R68 ;  /* 0x0000003e43447223 */ /* 0x000fe40000010044 */
[----:B------:R-:W-:Y:S01]  /*3c90*/  FMUL.FTZ R66, R71, UR12 ;  /* 0x0000000c47427c20 */ /* 0x000fe20008410000 */
[----:B------:R-:W-:-:S03]  /*3ca0*/  FFMA.FTZ R71, R69, R125, R70 ;  /* 0x0000007d45477223 */ /* 0x000fc60000010046 */
        /* <DEDUP_REMOVED lines=8> */
[----:B------:R-:W-:Y:S01]  /*3d30*/  FADD.FTZ R70, R63, R58 ;  /* 0x0000003a3f467221 */ /* 0x000fe20000010000 */
[----:B------:R-:W-:Y:S01]  /*3d40*/  FADD.FTZ R63, R38, -UR11 ;  /* 0x8000000b263f7e21 */ /* 0x000fe20008010000 */
[----:B------:R-:W-:Y:S01]  /*3d50*/  FMUL.FTZ R58, R81, R58 ;  /* 0x0000003a513a7220 */ /* 0x000fe20000410000 */
[----:B------:R-:W-:Y:S01]  /*3d60*/  FMUL.FTZ R69, R69, R125 ;  /* 0x0000007d45457220 */ /* 0x000fe20000410000 */
[----:B------:R-:W-:Y:S01]  /*3d70*/  FADD.FTZ R70, R70, R61 ;  /* 0x0000003d46467221 */ /* 0x000fe20000010000 */
[----:B------:R-:W-:Y:S01]  /*3d80*/  FMUL.FTZ R63, R63, UR12 ;  /* 0x0000000c3f3f7c20 */ /* 0x000fe20008410000 */
[----:B------:R-:W-:Y:S01]  /*3d90*/  FFMA.FTZ R118, R60, R58, R71 ;  /* 0x0000003a3c767223 */ /* 0x000fe20000010047 */
[----:B------:R-:W-:Y:S01]  /*3da0*/  FADD.FTZ R119, R58, R119 ;  /* 0x000000773a777221 */ /* 0x000fe20000010000 */
[----:B------:R-:W-:Y:S01]  /*3db0*/  FADD.FTZ R70, R70, R69 ;  /* 0x0000004546467221 */ /* 0x000fe20000010000 */
[----:B------:R-:W-:Y:S01]  /*3dc0*/  FFMA.FTZ R60, R80, R63, R78 ;  /* 0x0000003f503c7223 */ /* 0x000fe2000001004e */
[----:B------:R-:W-:-:S03]  /*3dd0*/  FFMA.FTZ R65, R66, R69, R65 ;  /* 0x0000004542417223 */ /* 0x000fc60000010041 */
        /* <DEDUP_REMOVED lines=15> */
[----:B------:R-:W-:-:S02]  /*3ed0*/  FFMA.FTZ R68, R63, R58, R68 ;  /* 0x0000003a3f447223 */ /* 0x000fc40000010044 */
[----:B------:R-:W-:Y:S01]  /*3ee0*/  FADD.FTZ R71, R71, R58 ;  /* 0x0000003a47477221 */ /* 0x000fe20000010000 */
        /* <DEDUP_REMOVED lines=10> */
[----:B------:R-:W-:Y:S01]  /*3f90*/  FFMA.FTZ R124, R59, R124, 1 ;  /* 0x3f8000003b7c7423 */ /* 0x000fe2000001007c */
[----:B------:R-:W-:-:S03]  /*3fa0*/  FADD.FTZ R59, R42, -UR11 ;  /* 0x8000000b2a3b7e21 */ /* 0x000fc60008010000 */
[----:B------:R-:W-:Y:S01]  /*3fb0*/  FMUL.FTZ R57, R57, R124 ;  /* 0x0000007c39397220 */ /* 0x000fe20000410000 */
[----:B------:R-:W-:-:S03]  /*3fc0*/  FMUL.FTZ R59, R59, UR12 ;  /* 0x0000000c3b3b7c20 */ /* 0x000fc60008410000 */
[----:B------:R-:W-:Y:S01]  /*3fd0*/  FADD.FTZ R70, R70, R57 ;  /* 0x0000003946467221 */ /* 0x000fe20000010000 */
[----:B------:R-:W-:Y:S01]  /*3fe0*/  FFMA.FTZ R56, R80, R59, R78 ;  /* 0x0000003b50387223 */ /* 0x000fe2000001004e */
[----:B------:R-:W-:-:S03]  /*3ff0*/  FFMA.FTZ R65, R60, R57, R65 ;  /* 0x000000393c417223 */ /* 0x000fc60000010041 */
[----:B------:R-:W-:-:S06]  /*4000*/  FMUL.FTZ R124, R56, -1.4426950216293334961 ;  /* 0xbfb8aa3b387c7820 */ /* 0x000fcc0000410000 */
[----:B------:R-:W0:Y:S02]  /*4010*/  MUFU.EX2 R124, R124 ;  /* 0x0000007c007c7308 */ /* 0x000e240000000800 */
[----:B0-----:R-:W-:Y:S01]  /*4020*/  FADD.FTZ R125, R124, 1 ;  /* 0x3f8000007c7d7421 */ /* 0x001fe20000010000 */
[----:B------:R-:W-:-:S03]  /*4030*/  FADD.FTZ R124, R46, -UR11 ;  /* 0x8000000b2e7c7e21 */ /* 0x000fc60008010000 */
        /* <DEDUP_REMOVED lines=9> */
[----:B------:R-:W-:Y:S01]  /*40d0*/  FADD.FTZ R71, R71, R56 ;  /* 0x0000003847477221 */ /* 0x000fe20000010000 */
[----:B------:R-:W-:Y:S01]  /*40e0*/  FMUL.FTZ R62, R118, UR12 ;  /* 0x0000000c763e7c20 */ /* 0x000fe20008410000 */
[----:B------:R-:W-:-:S03]  /*40f0*/  FFMA.FTZ R68, R59, R56, R68 ;  /* 0x000000383b447223 */ /* 0x000fc60000010044 */
[----:B------:R-:W-:-:S04]  /*4100*/  FFMA.FTZ R64, R81, R62, R79 ;  /* 0x0000003e51407223 */ /* 0x000fc8000001004f */
[----:B------:R-:W-:-:S06]  /*4110*/  FMUL.FTZ R67, R64, -1.4426950216293334961 ;  /* 0xbfb8aa3b40437820 */ /* 0x000fcc0000410000 */
[----:B------:R-:W0:Y:S02]  /*4120*/  MUFU.EX2 R67, R67 ;  /* 0x0000004300437308 */ /* 0x000e240000000800 */
[----:B0-----:R-:W-:Y:S01]  /*4130*/  FADD.FTZ R118, R67, 1 ;  /* 0x3f80000043767421 */ /* 0x001fe20000010000 */
[----:B------:R-:W-:-:S05]  /*4140*/  FMUL.FTZ R67, R124, UR12 ;  /* 0x0000000c7c437c20 */ /* 0x000fca0008410000 */
[----:B------:R-:W0:Y:S02]  /*4150*/  MUFU.RCP R118, R118 ;  /* 0x0000007600767308 */ /* 0x000e240000001000 */
[----:B0-----:R-:W-:-:S04]  /*4160*/  FADD.FTZ R61, -R118, 1 ;  /* 0x3f800000763d7421 */ /* 0x001fc80000010100 */
[----:B------:R-:W-:Y:S01]  /*4170*/  FFMA.FTZ R64, R64, R61, 1 ;  /* 0x3f80000040407423 */ /* 0x000fe2000001003d */
[----:B------:R-:W-:-:S04]  /*4180*/  FMUL.FTZ R61, R45, R118 ;  /* 0x000000762d3d7220 */ /* 0x000fc80000410000 */
[----:B------:R-:W-:Y:S01]  /*4190*/  FMUL.FTZ R61, R61, R64 ;  /* 0x000000403d3d7220 */ /* 0x000fe20000410000 */
[----:B------:R-:W-:Y:S01]  /*41a0*/  FMUL.FTZ R64, R81, R69 ;  /* 0x0000004551407220 */ /* 0x000fe20000410000 */
[----:B------:R-:W-:Y:S02]  /*41b0*/  FFMA.FTZ R69, R80, R67, R78 ;  /* 0x0000004350457223 */ /* 0x000fe4000001004e */
[----:B------:R-:W-:Y:S01]  /*41c0*/  FADD.FTZ R70, R70, R61 ;  /* 0x0000003d46467221 */ /* 0x000fe20000010000 */
[----:B------:R-:W-:Y:S01]  /*41d0*/  FFMA.FTZ R66, R66, R64, R125 ;  /* 0x0000004042427223 */ /* 0x000fe2000001007d */
[----:B------:R-:W-:Y:S01]  /*41e0*/  FMUL.FTZ R118, R69, -1.4426950216293334961 ;  /* 0xbfb8aa3b45767820 */ /* 0x000fe20000410000 */
[----:B------:R-:W-:Y:S01]  /*41f0*/  FADD.FTZ R119, R64, R119 ;  /* 0x0000007740777221 */ /* 0x000fe20000010000 */
        /* <DEDUP_REMOVED lines=10> */
[----:B------:R-:W-:Y:S02]  /*42a0*/  FADD.FTZ R119, R119, R125 ;  /* 0x0000007d77777221 */ /* 0x000fe40000010000 */
[----:B------:R-:W-:Y:S01]  /*42b0*/  FADD.FTZ R71, R71, R64 ;  /* 0x0000004047477221 */ /* 0x000fe20000010000 */
[----:B------:R-:W-:Y:S01]  /*42c0*/  FMUL.FTZ R58, R69, UR12 ;  /* 0x0000000c453a7c20 */ /* 0x000fe20008410000 */
[----:B------:R-:W-:Y:S01]  /*42d0*/  FFMA.FTZ R69, R63, R125, R66 ;  /* 0x0000007d3f457223 */ /* 0x000fe20000010042 */
[----:B------:R-:W-:Y:S02]  /*42e0*/  FFMA.FTZ R68, R67, R64, R68 ;  /* 0x0000004043447223 */ /* 0x000fe40000010044 */
[----:B------:R-:W-:-:S04]  /*42f0*/  FFMA.FTZ R63, R81, R58, R79 ;  /* 0x0000003a513f7223 */ /* 0x000fc8000001004f */
[----:B------:R-:W-:-:S06]  /*4300*/  FMUL.FTZ R118, R63, -1.4426950216293334961 ;  /* 0xbfb8aa3b3f767820 */ /* 0x000fcc0000410000 */
[----:B------:R-:W0:Y:S02]  /*4310*/  MUFU.EX2 R118, R118 ;  /* 0x0000007600767308 */ /* 0x000e240000000800 */
[----:B0-----:R-:W-:Y:S01]  /*4320*/  FADD.FTZ R66, R118, 1 ;  /* 0x3f80000076427421 */ /* 0x001fe20000010000 */
[----:B------:R-:W-:-:S04]  /*4330*/  FMUL.FTZ R118, R81, R57 ;  /* 0x0000003951767220 */ /* 0x000fc80000410000 */
[----:B------:R-:W-:Y:S01]  /*4340*/  FADD.FTZ R119, R118, R119 ;  /* 0x0000007776777221 */ /* 0x000fe20000010000 */
[----:B------:R-:W0:Y:S02]  /*4350*/  MUFU.RCP R66, R66 ;  /* 0x0000004200427308 */ /* 0x000e240000001000 */
[----:B0-----:R-:W-:-:S04]  /*4360*/  FADD.FTZ R124, -R66, 1 ;  /* 0x3f800000427c7421 */ /* 0x001fc80000010100 */
[----:B------:R-:W-:Y:S01]  /*4370*/  FFMA.FTZ R124, R63, R124, 1 ;  /* 0x3f8000003f7c7423 */ /* 0x000fe2000001007c */
[----:B------:R-:W-:Y:S01]  /*4380*/  FMUL.FTZ R63, R49, R66 ;  /* 0x00000042313f7220 */ /* 0x000fe20000410000 */
[----:B------:R-:W-:Y:S01]  /*4390*/  FFMA.FTZ R66, R60, R118, R69 ;  /* 0x000000763c427223 */ /* 0x000fe20000010045 */
[----:B------:R-:W-:Y:S02]  /*43a0*/  FADD.FTZ R118, R51, -UR11 ;  /* 0x8000000b33767e21 */ /* 0x000fe40008010000 */
        /* <DEDUP_REMOVED lines=14> */
[----:B------:R-:W-:Y:S01]  /*4490*/  FMUL.FTZ R125, R80, R56 ;  /* 0x00000038507d7220 */ /* 0x000fe20000410000 */
[----:B------:R-:W-:Y:S02]  /*44a0*/  FMUL.FTZ R56, R118, UR12 ;  /* 0x0000000c76387c20 */ /* 0x000fe40008410000 */
[----:B------:R-:W-:Y:S01]  /*44b0*/  FADD.FTZ R71, R71, R60 ;  /* 0x0000003c47477221 */ /* 0x000fe20000010000 */
[----:B------:R-:W-:Y:S01]  /*44c0*/  FFMA.FTZ R69, R59, R125, R66 ;  /* 0x0000007d3b457223 */ /* 0x000fe20000010042 */
        /* <DEDUP_REMOVED lines=11> */
[----:B------:R-:W-:-:S03]  /*4580*/  FFMA.FTZ R66, R62, R118, R69 ;  /* 0x000000763e427223 */ /* 0x000fc60000010045 */
[----:B------:R-:W-:Y:S01]  /*4590*/  FMUL.FTZ R59, R59, R124 ;  /* 0x0000007c3b3b7220 */ /* 0x000fe20000410000 */
[----:B------:R-:W-:-:S03]  /*45a0*/  FADD.FTZ R124, R54, -UR11 ;  /* 0x8000000b367c7e21 */ /* 0x000fc60008010000 */
[----:B------:R-:W-:Y:S01]  /*45b0*/  FFMA.FTZ R65, R56, R59, R65 ;  /* 0x0000003b38417223 */ /* 0x000fe20000010041 */
        /* <DEDUP_REMOVED lines=29> */
[----:B------:R-:W-:Y:S01]  /*4790*/  FFMA.FTZ R118, R57, R60, R68 ;  /* 0x0000003c39767223 */ /* 0x000fe20000010044 */
[----:B------:R-:W-:Y:S01]  /*47a0*/  FMUL.FTZ R63, R69, UR12 ;  /* 0x0000000c453f7c20 */ /* 0x000fe20008410000 */
[----:B------:R-:W-:Y:S02]  /*47b0*/  FFMA.FTZ R65, R64, R66, R65 ;  /* 0x0000004240417223 */ /* 0x000fe40000010041 */
[----:B------:R-:W-:Y:S01]  /*47c0*/  FFMA.FTZ R118, R61, R62, R118 ;  /* 0x0000003e3d767223 */ /* 0x000fe20000010076 */
        /* <DEDUP_REMOVED lines=12> */
[----:B------:R-:W-:-:S04]  /*4890*/  FADD.FTZ R125, R75, -UR11 ;  /* 0x8000000b4b7d7e21 */ /* 0x000fc80008010000 */
[----:B------:R-:W-:-:S04]  /*48a0*/  FMUL.FTZ R68, R125, UR12 ;  /* 0x0000000c7d447c20 */ /* 0x000fc80008410000 */
[----:B------:R-:W-:-:S04]  /*48b0*/  FFMA.FTZ R57, R81, R68, R79 ;  /* 0x0000004451397223 */ /* 0x000fc8000001004f */
[----:B------:R-:W-:-:S06]  /*48c0*/  FMUL.FTZ R124, R57, -1.4426950216293334961 ;  /* 0xbfb8aa3b397c7820 */ /* 0x000fcc0000410000 */
[----:B------:R-:W0:Y:S02]  /*48d0*/  MUFU.EX2 R124, R124 ;  /* 0x0000007c007c7308 */ /* 0x000e240000000800 */
[----:B0-----:R-:W-:-:S04]  /*48e0*/  FADD.FTZ R125, R124, 1 ;  /* 0x3f8000007c7d7421 */ /* 0x001fc80000010000 */
[----:B------:R-:W0:Y:S02]  /*48f0*/  MUFU.RCP R60, R125 ;  /* 0x0000007d003c7308 */ /* 0x000e240000001000 */
[----:B0-----:R-:W-:Y:S01]  /*4900*/  FADD.FTZ R69, -R60, 1 ;  /* 0x3f8000003c457421 */ /* 0x001fe20000010100 */
[----:B------:R-:W-:Y:S01]  /*4910*/  FMUL.FTZ R124, R77, R60 ;  /* 0x0000003c4d7c7220 */ /* 0x000fe20000410000 */
[----:B------:R-:W-:Y:S02]  /*4920*/  FMUL.FTZ R60, R81, R59 ;  /* 0x0000003b513c7220 */ /* 0x000fe40000410000 */
[----:B------:R-:W-:Y:S01]  /*4930*/  FFMA.FTZ R57, R57, R69, 1 ;  /* 0x3f80000039397423 */ /* 0x000fe20000010045 */
[----:B------:R-:W-:Y:S01]  /*4940*/  FADD.FTZ R69, R70, R59 ;  /* 0x0000003b46457221 */ /* 0x000fe20000010000 */
[----:B------:R-:W-:Y:S01]  /*4950*/  FFMA.FTZ R56, R56, R60, R67 ;  /* 0x0000003c38387223 */ /* 0x000fe20000010043 */
[----:B------:R-:W-:Y:S01]  /*4960*/  FADD.FTZ R119, R60, R119 ;  /* 0x000000773c777221 */ /* 0x000fe20000010000 */
[----:B------:R-:W-:Y:S01]  /*4970*/  FMUL.FTZ R59, R80, R62 ;  /* 0x0000003e503b7220 */ /* 0x000fe20000410000 */
[----:B------:R-:W-:Y:S01]  /*4980*/  FMUL.FTZ R57, R124, R57 ;  /* 0x000000397c397220 */ /* 0x000fe20000410000 */
[----:B------:R-:W-:Y:S01]  /*4990*/  FADD.FTZ R70, R69, R66 ;  /* 0x0000004245467221 */ /* 0x000fe20000010000 */
[----:B------:R-:W-:Y:S01]  /*49a0*/  FADD.FTZ R62, R71, R58 ;  /* 0x0000003a473e7221 */ /* 0x000fe20000010000 */
[----:B------:R-:W-:Y:S01]  /*49b0*/  FFMA.FTZ R56, R61, R59, R56 ;  /* 0x0000003b3d387223 */ /* 0x000fe20000010038 */
[----:B------:R-:W-:Y:S01]  /*49c0*/  FADD.FTZ R60, R119, R59 ;  /* 0x0000003b773c7221 */ /* 0x000fe20000010000 */
[C---:B------:R-:W-:Y:S01]  /*49d0*/  FMUL.FTZ R59, R81.reuse, R66 ;  /* 0x00000042513b7220 */ /* 0x040fe20000410000 */
[----:B------:R-:W-:-:S03]  /*49e0*/  FMUL.FTZ R61, R81, R57 ;  /* 0x00000039513d7220 */ /* 0x000fc60000410000 */
[----:B------:R-:W-:Y:S01]  /*49f0*/  FFMA.FTZ R56, R64, R59, R56 ;  /* 0x0000003b40387223 */ /* 0x000fe20000010038 */
[----:B------:R-:W-:Y:S01]  /*4a00*/  FADD.FTZ R60, R59, R60 ;  /* 0x0000003c3b3c7221 */ /* 0x000fe20000010000 */
[----:B------:R-:W-:-:S04]  /*4a10*/  FMUL.FTZ R59, R80, R58 ;  /* 0x0000003a503b7220 */ /* 0x000fc80000410000 */
[----:B------:R-:W-:Y:S01]  /*4a20*/  FADD.FTZ R60, R60, R59 ;  /* 0x0000003b3c3c7221 */ /* 0x000fe20000010000 */
[----:B------:R-:W-:-:S03]  /*4a30*/  FFMA.FTZ R67, R63, R59, R56 ;  /* 0x0000003b3f437223 */ /* 0x000fc60000010038 */
[----:B------:R-:W-:Y:S01]  /*4a40*/  FADD.FTZ R56, R61, R60 ;  /* 0x0000003c3d387221 */ /* 0x000fe20000010000 */
[C---:B------:R-:W-:Y:S01]  /*4a50*/  FFMA.FTZ R59, R68.reuse, R61, R67 ;  /* 0x0000003d443b7223 */ /* 0x040fe20000010043 */
[----:B------:R-:W-:Y:S01]  /*4a60*/  FFMA.FTZ R60, R63, R58, R118 ;  /* 0x0000003a3f3c7223 */ /* 0x000fe20000010076 */
[----:B------:R-:W-:Y:S01]  /*4a70*/  FFMA.FTZ R61, R68, R57, R65 ;  /* 0x00000039443d7223 */ /* 0x000fe20000010041 */
[----:B------:R-:W-:-:S07]  /*4a80*/  FADD.FTZ R63, R70, R57 ;  /* 0x00000039463f7221 */ /* 0x000fce0000010000 */
.L_x_1268:
[----:B------:R-:W-:Y:S01]  /*4a90*/  MOV R58, R56 ;  /* 0x00000038003a7202 */ /* 0x000fe20000000f00 */
[----:B------:R-:W0:Y:S01]  /*4aa0*/  S2UR UR13, SR_CgaCtaId ;  /* 0x00000000000d79c3 */ /* 0x000e220000008800 */
[----:B------:R-:W1:Y:S01]  /*4ab0*/  SHFL.DOWN PT, R56, R59, 0x1, 0x1f ;  /* 0x08201f003b387f89 */ /* 0x000e6200000e0000 */
[C---:B------:R-:W-:Y:S01]  /*4ac0*/  ISETP.GT.AND P0, PT, R98.reuse, 0x1e, PT ;  /* 0x0000001e6200780c */ /* 0x040fe20003f04270 */
[----:B------:R-:W-:Y:S01]  /*4ad0*/  UMOV UR6, 0x400 ;  /* 0x0000040000067882 */ /* 0x000fe20000000000 */
[----:B------:R-:W-:Y:S01]  /*4ae0*/  ISETP.GT.AND P2, PT, R98, 0xf, PT ;  /* 0x0000000f6200780c */ /* 0x000fe20003f44270 */
[----:B------:R-:W2:Y:S01]  /*4af0*/  SHFL.DOWN PT, R57, R58, 0x1, 0x1f ;  /* 0x08201f003a397f89 */ /* 0x000ea200000e0000 */
[----:B------:R-:W-:Y:S01]  /*4b00*/  UIADD3 UR5, UPT, UPT, UR6, 0xa0, URZ ;  /* 0x000000a006057890 */ /* 0x000fe2000fffe0ff */
[----:B------:R-:W-:Y:S01]  /*4b10*/  BSSY.RECONVERGENT B0, `(.L_x_1269) ;  /* 0x0000024000007945 */ /* 0x000fe20003800200 */
[C---:B------:R-:W-:Y:S02]  /*4b20*/  ISETP.NE.AND P1, PT, R101.reuse, RZ, PT ;  /* 0x000000ff6500720c */ /* 0x040fe40003f25270 */
[----:B------:R-:W-:Y:S01]  /*4b30*/  ISETP.GT.U32.AND P4, PT, R101, 0x3f, PT ;  /* 0x0000003f6500780c */ /* 0x000fe20003f84070 */
[----:B0-----:R-:W-:-:S04]  /*4b40*/  ULEA UR5, UR13, UR5, 0x18 ;  /* 0x000000050d057291 */ /* 0x001fc8000f8ec0ff */
[----:B-1----:R-:W-:Y:S01]  /*4b50*/  @!P0 FADD.FTZ R59, R56, R59 ;  /* 0x0000003b383b8221 */ /* 0x002fe20000010000 */
[----:B--2---:R-:W-:-:S04]  /*4b60*/  @!P0 FADD.FTZ R58, R57, R58 ;  /* 0x0000003a393a8221 */ /* 0x004fc80000010000 */
        /* <DEDUP_REMOVED lines=30> */
.L_x_1270:
[----:B------:R-:W-:Y:S05]  /*4d50*/  BSYNC.RECONVERGENT B0 ;  /* 0x0000000000007941 */ /* 0x000fea0003800200 */
.L_x_1269:
[----:B------:R-:W-:Y:S01]  /*4d60*/  BAR.SYNC.DEFER_BLOCKING 0x0 ;  /* 0x0000000000007b1d */ /* 0x000fe20000010000 */
[----:B------:R-:W-:-:S05]  /*4d70*/  LEA R117, R117, R101, 0x6 ;  /* 0x0000006575757211 */ /* 0x000fca00078e30ff */
[----:B------:R-:W-:Y:S04]  /*4d80*/  BSSY.RECONVERGENT B0, `(.L_x_1271) ;  /* 0x0000029000007945 */ /* 0x000fe80003800200 */
[----:B------:R-:W-:Y:S05]  /*4d90*/  @P1 BRA `(.L_x_1272) ;  /* 0x00000000009c1947 */ /* 0x000fea0003800000 */
[----:B------:R-:W-:-:S09]  /*4da0*/  ULEA UR5, UR13, UR6, 0x18 ;  /* 0x000000060d057291 */ /* 0x000fd2000f8ec0ff */
[----:B---3--:R-:W1:Y:S04]  /*4db0*/  LDS.64 R56, [UR5+0x18] ;  /* 0x00001805ff387984 */ /* 0x008e680008000a00 */
[----:B------:R-:W3:Y:S01]  /*4dc0*/  LDS.128 R64, [UR5+0x20] ;  /* 0x00002005ff407984 */ /* 0x000ee20008000c00 */
[----:B-1----:R-:W-:Y:S01]  /*4dd0*/  FADD.FTZ R59, R70, R56 ;  /* 0x00000038463b7221 */ /* 0x002fe20000010000 */
[----:B------:R-:W-:Y:S02]  /*4de0*/  FADD.FTZ R124, R71, R57 ;  /* 0x00000039477c7221 */ /* 0x000fe40000010000 */
[----:B0-----:R-:W0:Y:S01]  /*4df0*/  LDS.128 R68, [UR5+0x30] ;  /* 0x00003005ff447984 */ /* 0x001e220008000c00 */
[----:B---3--:R-:W-:Y:S01]  /*4e00*/  FADD.FTZ R119, R59, R64 ;  /* 0x000000403b777221 */ /* 0x008fe20000010000 */
[----:B------:R-:W-:-:S02]  /*4e10*/  FADD.FTZ R124, R124, R65 ;  /* 0x000000417c7c7221 */ /* 0x000fc40000010000 */
[----:B--2---:R-:W1:Y:S01]  /*4e20*/  LDS.128 R56, [UR5+0x40] ;  /* 0x00004005ff387984 */ /* 0x004e620008000c00 */
[----:B------:R-:W-:Y:S01]  /*4e30*/  FADD.FTZ R119, R119, R66 ;  /* 0x0000004277777221 */ /* 0x000fe20000010000 */
[----:B------:R-:W-:Y:S02]  /*4e40*/  FADD.FTZ R124, R124, R67 ;  /* 0x000000437c7c7221 */ /* 0x000fe40000010000 */
[----:B------:R-:W-:Y:S01]  /*4e50*/  LDS.128 R64, [UR5+0x60] ;  /* 0x00006005ff407984 */ /* 0x000fe20008000c00 */
        /* <DEDUP_REMOVED lines=10> */
[----:B0-----:R-:W-:Y:S01]  /*4f00*/  FADD.FTZ R119, R119, R68 ;  /* 0x0000004477777221 */ /* 0x001fe20000010000 */
[----:B------:R-:W-:-:S03]  /*4f10*/  FADD.FTZ R124, R124, R69 ;  /* 0x000000457c7c7221 */ /* 0x000fc60000010000 */
[----:B------:R-:W-:Y:S01]  /*4f20*/  FADD.FTZ R119, R119, R70 ;  /* 0x0000004677777221 */ /* 0x000fe20000010000 */
[----:B------:R-:W-:Y:S02]  /*4f30*/  FADD.FTZ R124, R124, R71 ;  /* 0x000000477c7c7221 */ /* 0x000fe40000010000 */
[----:B------:R-:W0:Y:S01]  /*4f40*/  LDS.128 R68, [UR5+0x80] ;  /* 0x00008005ff447984 */ /* 0x000e220008000c00 */
        /* <DEDUP_REMOVED lines=12> */
.L_x_1272:
[----:B------:R-:W-:Y:S05]  /*5010*/  BSYNC.RECONVERGENT B0 ;  /* 0x0000000000007941 */ /* 0x000fea0003800200 */
.L_x_1271:
[----:B------:R-:W-:Y:S06]  /*5020*/  BAR.SYNC.DEFER_BLOCKING 0x0 ;  /* 0x0000000000007b1d */ /* 0x000fec0000010000 */
[----:B------:R-:W-:Y:S04]  /*5030*/  BSSY.RECONVERGENT B0, `(.L_x_1273) ;  /* 0x0000025000007945 */ /* 0x000fe80003800200 */
[----:B------:R-:W-:Y:S05]  /*5040*/  @P4 BRA `(.L_x_1274) ;  /* 0x00000000008c4947 */ /* 0x000fea0003800000 */
[----:B------:R-:W4:Y:S04]  /*5050*/  LDS.128 R64, [R118+0x400] ;  /* 0x0004000076407984 */ /* 0x000f280000000c00 */
[----:B-123--:R-:W1:Y:S01]  /*5060*/  LDS.128 R56, [R118+0x800] ;  /* 0x0008000076387984 */ /* 0x00ee620000000c00 */
[----:B----4-:R-:W-:Y:S01]  /*5070*/  FADD.FTZ R119, R60, R64 ;  /* 0x000000403c777221 */ /* 0x010fe20000010000 */
        /* <DEDUP_REMOVED lines=15> */
[----:B------:R-:W-:Y:S01]  /*5170*/  LDS.128 R60, [R118+0x1800] ;  /* 0x00180000763c7984 */ /* 0x000fe20000000c00 */
[----:B------:R-:W-:Y:S01]  /*5180*/  FADD.FTZ R68, R68, R65 ;  /* 0x0000004144447221 */ /* 0x000fe20000010000 */
[----:B------:R-:W-:-:S02]  /*5190*/  FADD.FTZ R124, R124, R67 ;  /* 0x000000437c7c7221 */ /* 0x000fc40000010000 */
[----:B------:R-:W1:Y:S04]  /*51a0*/  LDS.128 R56, [R118+0x1400] ;  /* 0x0014000076387984 */ /* 0x000e680000000c00 */
[----:B------:R-:W2:Y:S01]  /*51b0*/  LDS.128 R64, [R118+0x1c00] ;  /* 0x001c000076407984 */ /* 0x000ea20000000c00 */
        /* <DEDUP_REMOVED lines=8> */
[----:B--2---:R-:W-:Y:S01]  /*5240*/  FADD.FTZ R60, R69, R64 ;  /* 0x00000040453c7221 */ /* 0x004fe20000010000 */
[----:B------:R-:W-:Y:S01]  /*5250*/  FADD.FTZ R61, R68, R65 ;  /* 0x00000041443d7221 */ /* 0x000fe20000010000 */
[----:B------:R-:W-:Y:S01]  /*5260*/  FADD.FTZ R62, R119, R66 ;  /* 0x00000042773e7221 */ /* 0x000fe20000010000 */
[----:B------:R-:W-:-:S07]  /*5270*/  FADD.FTZ R63, R124, R67 ;  /* 0x000000437c3f7221 */ /* 0x000fce0000010000 */
.L_x_1274:
[----:B------:R-:W-:Y:S05]  /*5280*/  BSYNC.RECONVERGENT B0 ;  /* 0x0000000000007941 */ /* 0x000fea0003800200 */
.L_x_1273:
[----:B------:R-:W-:Y:S04]  /*5290*/  BSSY.RECONVERGENT B0, `(.L_x_1275) ;  /* 0x000001c000007945 */ /* 0x000fe80003800200 */
[----:B------:R-:W-:Y:S05]  /*52a0*/  @P4 BRA `(.L_x_1276) ;  /* 0x0000000000684947 */ /* 0x000fea0003800000 */
[----:B---3--:R-:W3:Y:S08]  /*52b0*/  LDC.64 R56, c[0x0][0x3f8] ;  /* 0x0000fe00ff387b82 */ /* 0x008ef00000000a00 */
[----:B-12---:R-:W1:Y:S01]  /*52c0*/  LDC.64 R58, c[0x0][0x3d8] ;  /* 0x0000f600ff3a7b82 */ /* 0x006e620000000a00 */
[----:B---3--:R-:W-:Y:S01]  /*52d0*/  IMAD.WIDE.U32 R64, R56, 0x3, RZ ;  /* 0x0000000338407825 */ /* 0x008fe200078e00ff */
[----:B------:R-:W-:-:S04]  /*52e0*/  LEA R69, R57, R57, 0x1 ;  /* 0x0000003939457211 */ /* 0x000fc800078e08ff */
[----:B------:R-:W-:Y:S01]  /*52f0*/  IADD3 R69, PT, PT, R65, R69, RZ ;  /* 0x0000004541457210 */ /* 0x000fe20007ffe0ff */
[----:B-1----:R-:W-:-:S03]  /*5300*/  IMAD.WIDE R58, R117, 0x4, R58 ;  /* 0x00000004753a7825 */ /* 0x002fc600078e023a */
[----:B------:R-:W-:-:S04]  /*5310*/  LEA.HI R64, P0, R69, R64, RZ, 0x1 ;  /* 0x0000004045407211 */ /* 0x000fc800078108ff */
[----:B------:R-:W-:Y:S01]  /*5320*/  IADD3.X R69, PT, PT, RZ, R69, RZ, P0, !PT ;  /* 0x00000045ff457210 */ /* 0x000fe200007fe4ff */
[----:B------:R4:W-:Y:S01]  /*5330*/  REDG.E.ADD.F32.FTZ.RN.STRONG.GPU desc[UR8][R58.64], R60 ;  /* 0x0000003c3a0079a6 */ /* 0x0009e2000c12f308 */
[----:B------:R-:W-:Y:S02]  /*5340*/  LEA.HI R117, P0, R57, R56, RZ, 0x1 ;  /* 0x0000003839757211 */ /* 0x000fe400078108ff */
[C---:B------:R-:W-:Y:S02]  /*5350*/  SHF.L.U64.HI R69, R64.reuse, 0x1, R69 ;  /* 0x0000000140457819 */ /* 0x040fe40000010245 */
[----:B------:R-:W-:Y:S02]  /*5360*/  SHF.L.U32 R67, R64, 0x1, RZ ;  /* 0x0000000140437819 */ /* 0x000fe400000006ff */
[----:B------:R-:W-:Y:S02]  /*5370*/  IADD3.X R64, PT, PT, RZ, R57, RZ, P0, !PT ;  /* 0x00000039ff407210 */ /* 0x000fe400007fe4ff */
[----:B------:R-:W-:-:S02]  /*5380*/  SHF.L.U32 R65, R117, 0x1, RZ ;  /* 0x0000000175417819 */ /* 0x000fc400000006ff */
[----:B------:R-:W-:Y:S02]  /*5390*/  SHF.L.U64.HI R117, R117, 0x1, R64 ;  /* 0x0000000175757819 */ /* 0x000fe40000010240 */
[----:B------:R-:W-:Y:S02]  /*53a0*/  LOP3.LUT R65, R65, 0xfffffffc, RZ, 0xc0, !PT ;  /* 0xfffffffc41417812 */ /* 0x000fe400078ec0ff */
[----:B------:R-:W-:Y:S02]  /*53b0*/  LEA R64, P2, R56, R58, 0x2 ;  /* 0x0000003a38407211 */ /* 0x000fe400078410ff */
[----:B------:R-:W-:Y:S02]  /*53c0*/  LOP3.LUT R67, R67, 0xfffffffc, RZ, 0xc0, !PT ;  /* 0xfffffffc43437812 */ /* 0x000fe400078ec0ff */
[----:B------:R-:W-:Y:S02]  /*53d0*/  IADD3 R66, P0, PT, R58, R65, RZ ;  /* 0x000000413a427210 */ /* 0x000fe40007f1e0ff */
[----:B------:R-:W-:-:S02]  /*53e0*/  LEA.HI.X R65, R56, R59, R57, 0x2, P2 ;  /* 0x0000003b38417211 */ /* 0x000fc400010f1439 */
[----:B------:R-:W-:Y:S02]  /*53f0*/  IADD3 R56, P2, PT, R58, R67, RZ ;  /* 0x000000433a387210 */ /* 0x000fe40007f5e0ff */
[C---:B------:R-:W-:Y:S02]  /*5400*/  IADD3.X R67, PT, PT, R59.reuse, R117, RZ, P0, !PT ;  /* 0x000000753b437210 */ /* 0x040fe400007fe4ff */
[----:B------:R-:W-:-:S03]  /*5410*/  IADD3.X R57, PT, PT, R59, R69, RZ, P2, !PT ;  /* 0x000000453b397210 */ /* 0x000fc600017fe4ff */
[----:B------:R4:W-:Y:S04]  /*5420*/  REDG.E.ADD.F32.FTZ.RN.STRONG.GPU desc[UR8][R66.64], R61 ;  /* 0x0000003d420079a6 */ /* 0x0009e8000c12f308 */
[----:B------:R4:W-:Y:S04]  /*5430*/  REDG.E.ADD.F32.FTZ.RN.STRONG.GPU desc[UR8][R64.64], R62 ;  /* 0x0000003e400079a6 */ /* 0x0009e8000c12f308 */
[----:B------:R4:W-:Y:S02]  /*5440*/  REDG.E.ADD.F32.FTZ.RN.STRONG.GPU desc[UR8][R56.64], R63 ;  /* 0x0000003f380079a6 */ /* 0x0009e4000c12f308 */
.L_x_1276:
[----:B------:R-:W-:Y:S05]  /*5450*/  BSYNC.RECONVERGENT B0 ;  /* 0x0000000000007941 */ /* 0x000fea0003800200 */
.L_x_1275:
[----:B------:R-:W5:Y:S02]  /*5460*/  LDCU UR5, c[0x0][0x370] ;  /* 0x00006e00ff0577ac */ /* 0x000f640008000800 */
[----:B-----5:R-:W-:-:S09]  /*5470*/  UISETP.GE.U32.AND UP0, UPT, UR5, 0x2, UPT ;  /* 0x000000020500788c */ /* 0x020fd2000bf06070 */
[----:B------:R-:W-:Y:S05]  /*5480*/  BRA.U !UP0, `(.L_x_1277) ;  /* 0x0000000908b87547 */ /* 0x000fea000b800000 */
[----:B----4-:R-:W4:Y:S01]  /*5490*/  LDC R57, c[0x0][0x370] ;  /* 0x0000dc00ff397b82 */ /* 0x010f220000000800 */
[----:B---3--:R-:W-:-:S05]  /*54a0*/  LOP3.LUT R56, R103, 0x1, RZ, 0xc0, !PT ;  /* 0x0000000167387812 */ /* 0x008fca00078ec0ff */
[----:B-1----:R-:W-:Y:S02]  /*54b0*/  IMAD R59, R56, R99, RZ ;  /* 0x00000063383b7224 */ /* 0x002fe400078e02ff */
[----:B------:R-:W1:Y:S02]  /*54c0*/  LDC.64 R118, c[0x0][0x3d0] ;  /* 0x0000f400ff767b82 */ /* 0x000e640000000a00 */
[----:B----4-:R-:W-:-:S05]  /*54d0*/  IMAD R56, R59, R57, RZ ;  /* 0x000000393b387224 */ /* 0x010fca00078e02ff */
[----:B------:R-:W-:-:S05]  /*54e0*/  SHF.L.U32 R57, R56, 0x1, RZ ;  /* 0x0000000138397819 */ /* 0x000fca00000006ff */
[----:B-1----:R-:W-:Y:S01]  /*54f0*/  IMAD.WIDE R118, R57, 0x4, R118 ;  /* 0x0000000439767825 */ /* 0x002fe200078e0276 */
[----:B------:R-:W-:Y:S06]  /*5500*/  @P1 BRA `(.L_x_1278) ;  /* 0x0000000000541947 */ /* 0x000fec0003800000 */
[----:B------:R-:W1:Y:S01]  /*5510*/  LDC.64 R56, c[0x0][0x3c8] ;  /* 0x0000f200ff387b82 */ /* 0x000e620000000a00 */
[----:B------:R-:W-:Y:S01]  /*5520*/  IADD3 R59, PT, PT, R59, R100, RZ ;  /* 0x000000643b3b7210 */ /* 0x000fe20007ffe0ff */
[----:B------:R-:W-:Y:S01]  /*5530*/  IMAD R61, R99, UR7, R100 ;  /* 0x00000007633d7c24 */ /* 0x000fe2000f8e0264 */
[----:B------:R-:W-:-:S03]  /*5540*/  LOP3.LUT P0, R60, R103, 0x2, RZ, 0xc0, !PT ;  /* 0x00000002673c7812 */ /* 0x000fc6000780c0ff */
[----:B-1----:R-:W-:-:S04]  /*5550*/  IMAD.WIDE.U32 R56, R59, 0x4, R56 ;  /* 0x000000043b387825 */ /* 0x002fc800078e0038 */
[----:B--2---:R-:W-:Y:S01]  /*5560*/  IMAD.WIDE.U32 R58, R61, 0x8, R118 ;  /* 0x000000083d3a7825 */ /* 0x004fe200078e0076 */
        /* <DEDUP_REMOVED lines=9> */
[----:B---3--:R-:W-:Y:S05]  /*5600*/  @!P0 BRA `(.L_x_1278) ;  /* 0x0000000000148947 */ /* 0x008fea0003800000 */
.L_x_1279:
[----:B------:R-:W2:Y:S04]  /*5610*/  LDG.E.STRONG.GPU R58, desc[UR8][R56.64] ;  /* 0x00000008383a7981 */ /* 0x000ea8000c1ef900 */
[----:B--2---:R-:W-:Y:S01]  /*5620*/  CCTL.IVALL ;  /* 0x00000000ff00798f */ /* 0x004fe20002000000 */
[----:B------:R-:W-:Y:S05]  /*5630*/  YIELD ;  /* 0x0000000000007946 */ /* 0x000fea0003800000 */
[----:B------:R-:W-:-:S13]  /*5640*/  ISETP.NE.AND P0, PT, R58, R63, PT ;  /* 0x0000003f3a00720c */ /* 0x000fda0003f05270 */
[----:B------:R-:W-:Y:S05]  /*5650*/  @P0 BRA `(.L_x_1279) ;  /* 0xfffffffc00ec0947 */ /* 0x000fea000383ffff */
.L_x_1278:
[----:B------:R-:W1:Y:S01]  /*5660*/  LDC R56, c[0x0][0x370] ;  /* 0x0000dc00ff387b82 */ /* 0x000e620000000800 */
[----:B------:R-:W-:Y:S05]  /*5670*/  WARPSYNC.ALL ;  /* 0x0000000000007948 */ /* 0x000fea0003800000 */
[----:B-1----:R-:W-:Y:S02]  /*5680*/  ISETP.GE.U32.AND P0, PT, R56, 0x8, PT ;  /* 0x000000083800780c */ /* 0x002fe40003f06070 */
        /* <DEDUP_REMOVED lines=12> */
[----:B------:R-:W-:-:S11]  /*5750*/  MOV R64, R100 ;  /* 0x0000006400407202 */ /* 0x000fd60000000f00 */
.L_x_1281:
[----:B------:R-:W-:Y:S02]  /*5760*/  ISETP.EQ.OR P4, PT, RZ, UR5, P1 ;  /* 0x00000005ff007c0c */ /* 0x000fe40008f82670 */
[----:B------:R-:W-:-:S04]  /*5770*/  IADD3 R56, PT, PT, R63, 0x1, RZ ;  /* 0x000000013f387810 */ /* 0x000fc80007ffe0ff */
[----:B------:R-:W-:-:S07]  /*5780*/  ISETP.EQ.OR P5, PT, R56, UR7, P1 ;  /* 0x0000000738007c0c */ /* 0x000fce0008fa2670 */
[----:B------:R-:W-:-:S06]  /*5790*/  @!P4 IMAD.WIDE.U32 R56, R64, 0x8, R118 ;  /* 0x000000084038c825 */ /* 0x000fcc00078e0076 */
[----:B------:R-:W0:Y:S01]  /*57a0*/  @!P4 LDG.E.64 R56, desc[UR8][R56.64] ;  /* 0x000000083838c981 */ /* 0x000e22000c1e1b00 */
[----:B------:R-:W-:-:S06]  /*57b0*/  @!P5 IMAD.WIDE.U32 R60, R62, 0x8, R118 ;  /* 0x000000083e3cd825 */ /* 0x000fcc00078e0076 */
[----:B------:R-:W3:Y:S01]  /*57c0*/  @!P5 LDG.E.64 R60, desc[UR8][R60.64] ;  /* 0x000000083c3cd981 */ /* 0x000ee2000c1e1b00 */
[----:B--2---:R-:W-:-:S04]  /*57d0*/  IADD3 R58, PT, PT, R63, 0x2, RZ ;  /* 0x000000023f3a7810 */ /* 0x004fc80007ffe0ff */
[----:B------:R-:W-:Y:S02]  /*57e0*/  ISETP.EQ.OR P0, PT, R58, UR7, P1 ;  /* 0x000000073a007c0c */ /* 0x000fe40008f02670 */
[----:B------:R-:W-:-:S04]  /*57f0*/  IADD3 R58, PT, PT, R63, 0x3, RZ ;  /* 0x000000033f3a7810 */ /* 0x000fc80007ffe0ff */
[----:B------:R-:W-:-:S07]  /*5800*/  ISETP.EQ.OR P2, PT, R58, UR7, P1 ;  /* 0x000000073a007c0c */ /* 0x000fce0008f42670 */
[----:B------:R-:W-:-:S06]  /*5810*/  @!P0 IMAD.WIDE.U32 R58, R69, 0x8, R118 ;  /* 0x00000008453a8825 */ /* 0x000fcc00078e0076 */
[----:B------:R-:W2:Y:S01]  /*5820*/  @!P0 LDG.E.64 R58, desc[UR8][R58.64] ;  /* 0x000000083a3a8981 */ /* 0x000ea2000c1e1b00 */
[----:B0-----:R-:W-:Y:S01]  /*5830*/  @!P4 FADD.FTZ R70, R70, R56 ;  /* 0x000000384646c221 */ /* 0x001fe20000010000 */
[----:B------:R-:W-:Y:S01]  /*5840*/  @!P4 FADD.FTZ R71, R71, R57 ;  /* 0x000000394747c221 */ /* 0x000fe20000010000 */
[----:B------:R-:W-:-:S06]  /*5850*/  @!P2 IMAD.WIDE.U32 R56, R117, 0x8, R118 ;  /* 0x000000087538a825 */ /* 0x000fcc00078e0076 */
[----:B------:R-:W4:Y:S01]  /*5860*/  @!P2 LDG.E.64 R56, desc[UR8][R56.64] ;  /* 0x000000083838a981 */ /* 0x000f22000c1e1b00 */
[----:B---3--:R-:W-:Y:S01]  /*5870*/  @!P5 FADD.FTZ R70, R70, R60 ;  /* 0x0000003c4646d221 */ /* 0x008fe20000010000 */
[----:B------:R-:W-:-:S04]  /*5880*/  IADD3 R60, PT, PT, R63, 0x4, RZ ;  /* 0x000000043f3c7810 */ /* 0x000fc80007ffe0ff */
[----:B------:R-:W-:Y:S01]  /*5890*/  ISETP.EQ.OR P4, PT, R60, UR7, P1 ;  /* 0x000000073c007c0c */ /* 0x000fe20008f82670 */
[----:B------:R-:W-:-:S12]  /*58a0*/  @!P5 FADD.FTZ R71, R71, R61 ;  /* 0x0000003d4747d221 */ /* 0x000fd80000010000 */
[----:B------:R-:W-:-:S06]  /*58b0*/  @!P4 IMAD.WIDE.U32 R60, R65, 0x8, R118 ;  /* 0x00000008413cc825 */ /* 0x000fcc00078e0076 */
[----:B------:R-:W3:Y:S01]  /*58c0*/  @!P4 LDG.E.64 R60, desc[UR8][R60.64] ;  /* 0x000000083c3cc981 */ /* 0x000ee2000c1e1b00 */
[----:B--2---:R-:W-:Y:S01]  /*58d0*/  @!P0 FADD.FTZ R70, R70, R58 ;  /* 0x0000003a46468221 */ /* 0x004fe20000010000 */
[----:B------:R-:W-:-:S04]  /*58e0*/  IADD3 R58, PT, PT, R63, 0x5, RZ ;  /* 0x000000053f3a7810 */ /* 0x000fc80007ffe0ff */
[----:B------:R-:W-:Y:S01]  /*58f0*/  ISETP.EQ.OR P5, PT, R58, UR7, P1 ;  /* 0x000000073a007c0c */ /* 0x000fe20008fa2670 */
[----:B------:R-:W-:-:S12]  /*5900*/  @!P0 FADD.FTZ R71, R71, R59 ;  /* 0x0000003b47478221 */ /* 0x000fd80000010000 */
[----:B------:R-:W-:-:S06]  /*5910*/  @!P5 IMAD.WIDE.U32 R58, R66, 0x8, R118 ;  /* 0x00000008423ad825 */ /* 0x000fcc00078e0076 */
[----:B------:R-:W2:Y:S01]  /*5920*/  @!P5 LDG.E.64 R58, desc[UR8][R58.64] ;  /* 0x000000083a3ad981 */ /* 0x000ea2000c1e1b00 */
[----:B----4-:R-:W-:Y:S01]  /*5930*/  @!P2 FADD.FTZ R70, R70, R56 ;  /* 0x000000384646a221 */ /* 0x010fe20000010000 */
[----:B------:R-:W-:-:S04]  /*5940*/  IADD3 R56, PT, PT, R63, 0x6, RZ ;  /* 0x000000063f387810 */ /* 0x000fc80007ffe0ff */
[----:B------:R-:W-:Y:S02]  /*5950*/  ISETP.EQ.OR P0, PT, R56, UR7, P1 ;  /* 0x0000000738007c0c */ /* 0x000fe40008f02670 */
[----:B------:R-:W-:Y:S01]  /*5960*/  IADD3 R56, PT, PT, R63, 0x7, RZ ;  /* 0x000000073f387810 */ /* 0x000fe20007ffe0ff */
[----:B------:R-:W-:-:S03]  /*5970*/  @!P2 FADD.FTZ R71, R71, R57 ;  /* 0x000000394747a221 */ /* 0x000fc60000010000 */
[----:B------:R-:W-:-:S07]  /*5980*/  ISETP.EQ.OR P6, PT, R56, UR7, P1 ;  /* 0x0000000738007c0c */ /* 0x000fce0008fc2670 */
[----:B------:R-:W-:-:S06]  /*5990*/  @!P0 IMAD.WIDE.U32 R56, R67, 0x8, R118 ;  /* 0x0000000843388825 */ /* 0x000fcc00078e0076 */
[----:B------:R-:W4:Y:S01]  /*59a0*/  @!P0 LDG.E.64 R56, desc[UR8][R56.64] ;  /* 0x0000000838388981 */ /* 0x000f22000c1e1b00 */
[----:B---3--:R-:W-:Y:S01]  /*59b0*/  @!P4 FADD.FTZ R70, R70, R60 ;  /* 0x0000003c4646c221 */ /* 0x008fe20000010000 */
[----:B------:R-:W-:Y:S01]  /*59c0*/  @!P4 FADD.FTZ R71, R71, R61 ;  /* 0x0000003d4747c221 */ /* 0x000fe20000010000 */
[----:B------:R-:W-:-:S06]  /*59d0*/  @!P6 IMAD.WIDE.U32 R60, R68, 0x8, R118 ;  /* 0x00000008443ce825 */ /* 0x000fcc00078e0076 */
[----:B------:R-:W3:Y:S01]  /*59e0*/  @!P6 LDG.E.64 R60, desc[UR8][R60.64] ;  /* 0x000000083c3ce981 */ /* 0x000ee2000c1e1b00 */
[----:B--2---:R-:W-:Y:S02]  /*59f0*/  @!P5 FADD.FTZ R70, R70, R58 ;  /* 0x0000003a4646d221 */ /* 0x004fe40000010000 */
[----:B------:R-:W0:Y:S01]  /*5a00*/  LDC R58, c[0x0][0x370] ;  /* 0x0000dc00ff3a7b82 */ /* 0x000e220000000800 */
[----:B------:R-:W-:Y:S01]  /*5a10*/  @!P5 FADD.FTZ R71, R71, R59 ;  /* 0x0000003b4747d221 */ /* 0x000fe20000010000 */
[----:B------:R-:W-:Y:S01]  /*5a20*/  IADD3 R63, PT, PT, R63, 0x8, RZ ;  /* 0x000000083f3f7810 */ /* 0x000fe20007ffe0ff */
        /* <DEDUP_REMOVED lines=9> */
[----:B----4-:R-:W-:Y:S01]  /*5ac0*/  @!P0 FADD.FTZ R70, R70, R56 ;  /* 0x0000003846468221 */ /* 0x010fe20000010000 */
[----:B0-----:R-:W-:Y:S01]  /*5ad0*/  LOP3.LUT R56, R58, 0x7ffffff8, RZ, 0xc0, !PT ;  /* 0x7ffffff83a387812 */ /* 0x001fe200078ec0ff */
[----:B------:R-:W-:-:S03]  /*5ae0*/  @!P0 FADD.FTZ R71, R71, R57 ;  /* 0x0000003947478221 */ /* 0x000fc60000010000 */
[----:B------:R-:W-:Y:S01]  /*5af0*/  ISETP.NE.AND P0, PT, R63, R56, PT ;  /* 0x000000383f00720c */ /* 0x000fe20003f05270 */
[----:B---3--:R-:W-:Y:S01]  /*5b00*/  @!P6 FADD.FTZ R70, R70, R60 ;  /* 0x0000003c4646e221 */ /* 0x008fe20000010000 */
[----:B------:R-:W-:-:S11]  /*5b10*/  @!P6 FADD.FTZ R71, R71, R61 ;  /* 0x0000003d4747e221 */ /* 0x000fd60000010000 */
[----:B------:R-:W-:Y:S05]  /*5b20*/  @P0 BRA `(.L_x_1281) ;  /* 0xfffffffc000c0947 */ /* 0x000fea000383ffff */
[----:B------:R-:W-:-:S07]  /*5b30*/  MOV R64, R56 ;  /* 0x0000003800407202 */ /* 0x000fce0000000f00 */
.L_x_1280:
[----:B------:R-:W1:Y:S02]  /*5b40*/  LDCU UR5, c[0x0][0x370] ;  /* 0x00006e00ff0577ac */ /* 0x000e640008000800 */
[----:B-1----:R-:W-:-:S09]  /*5b50*/  ULOP3.LUT UP0, URZ, UR5, 0x7, URZ, 0xc0, !UPT ;  /* 0x0000000705ff7892 */ /* 0x002fd2000f80c0ff */
[----:B------:R-:W-:Y:S05]  /*5b60*/  BRA.U !UP0, `(.L_x_1277) ;  /* 0x0000000508007547 */ /* 0x000fea000b800000 */
[----:B------:R-:W1:Y:S01]  /*5b70*/  LDCU UR5, c[0x0][0x370] ;  /* 0x00006e00ff0577ac */ /* 0x000e620008000800 */
[----:B------:R-:W3:Y:S01]  /*5b80*/  LDCU UR6, c[0x0][0x370] ;  /* 0x00006e00ff0677ac */ /* 0x000ee20008000800 */
[----:B-1----:R-:W-:-:S04]  /*5b90*/  ULOP3.LUT UR5, UR5, 0x7, URZ, 0xc0, !UPT ;  /* 0x0000000705057892 */ /* 0x002fc8000f8ec0ff */
[----:B------:R-:W-:Y:S02]  /*5ba0*/  UIADD3 UR5, UPT, UPT, UR5, -0x1, URZ ;  /* 0xffffffff05057890 */ /* 0x000fe4000fffe0ff */
[----:B---3--:R-:W-:Y:S02]  /*5bb0*/  ULOP3.LUT UP1, UR6, UR6, 0x3, URZ, 0xc0, !UPT ;  /* 0x0000000306067892 */ /* 0x008fe4000f82c0ff */
[----:B------:R-:W-:-:S09]  /*5bc0*/  UISETP.GE.U32.AND UP0, UPT, UR5, 0x3, UPT ;  /* 0x000000030500788c */ /* 0x000fd2000bf06070 */
[----:B------:R-:W-:Y:S05]  /*5bd0*/  BRA.U !UP0, `(.L_x_1282) ;  /* 0x0000000108707547 */ /* 0x000fea000b800000 */
[C---:B------:R-:W-:Y:S02]  /*5be0*/  IADD3 R59, PT, PT, R64.reuse, 0x1, RZ ;  /* 0x00000001403b7810 */ /* 0x040fe40007ffe0ff */
[C---:B------:R-:W-:Y:S02]  /*5bf0*/  ISETP.EQ.OR P0, PT, R64.reuse, UR7, P1 ;  /* 0x0000000740007c0c */ /* 0x040fe40008f02670 */
[C---:B------:R-:W-:Y:S02]  /*5c00*/  IADD3 R61, PT, PT, R64.reuse, 0x2, RZ ;  /* 0x00000002403d7810 */ /* 0x040fe40007ffe0ff */
[----:B------:R-:W-:Y:S02]  /*5c10*/  ISETP.EQ.OR P2, PT, R59, UR7, P1 ;  /* 0x000000073b007c0c */ /* 0x000fe40008f42670 */
[----:B------:R-:W-:Y:S02]  /*5c20*/  ISETP.EQ.OR P4, PT, R61, UR7, P1 ;  /* 0x000000073d007c0c */ /* 0x000fe40008f82670 */
[----:B------:R-:W-:-:S04]  /*5c30*/  IADD3 R63, PT, PT, R64, 0x3, RZ ;  /* 0x00000003403f7810 */ /* 0x000fc80007ffe0ff */
[----:B------:R-:W-:Y:S01]  /*5c40*/  ISETP.EQ.OR P5, PT, R63, UR7, P1 ;  /* 0x000000073f007c0c */ /* 0x000fe20008fa2670 */
[----:B------:R-:W-:-:S04]  /*5c50*/  @!P0 IMAD R57, R64, R99, R100 ;  /* 0x0000006340398224 */ /* 0x000fc800078e0264 */
[----:B------:R-:W-:Y:S02]  /*5c60*/  @!P2 IMAD R59, R59, R99, R100 ;  /* 0x000000633b3ba224 */ /* 0x000fe400078e0264 */
[----:B------:R-:W-:-:S04]  /*5c70*/  @!P0 IMAD.WIDE.U32 R56, R57, 0x8, R118 ;  /* 0x0000000839388825 */ /* 0x000fc800078e0076 */
[-C--:B------:R-:W-:Y:S02]  /*5c80*/  @!P4 IMAD R61, R61, R99.reuse, R100 ;  /* 0x000000633d3dc224 */ /* 0x080fe400078e0264 */
[--C-:B--2---:R-:W-:Y:S01]  /*5c90*/  @!P2 IMAD.WIDE.U32 R58, R59, 0x8, R118.reuse ;  /* 0x000000083b3aa825 */ /* 0x104fe200078e0076 */
[----:B------:R-:W0:Y:S03]  /*5ca0*/  @!P0 LDG.E.64 R56, desc[UR8][R56.64] ;  /* 0x0000000838388981 */ /* 0x000e26000c1e1b00 */
[----:B------:R-:W-:Y:S02]  /*5cb0*/  @!P4 IMAD.WIDE.U32 R60, R61, 0x8, R118 ;  /* 0x000000083d3cc825 */ /* 0x000fe400078e0076 */
[----:B------:R-:W2:Y:S02]  /*5cc0*/  @!P2 LDG.E.64 R58, desc[UR8][R58.64] ;  /* 0x000000083a3aa981 */ /* 0x000ea4000c1e1b00 */
[----:B------:R-:W-:-:S02]  /*5cd0*/  @!P5 IMAD R63, R63, R99, R100 ;  /* 0x000000633f3fd224 */ /* 0x000fc400078e0264 */
[----:B------:R-:W3:Y:S02]  /*5ce0*/  @!P4 LDG.E.64 R60, desc[UR8][R60.64] ;  /* 0x000000083c3cc981 */ /* 0x000ee4000c1e1b00 */
[----:B------:R-:W-:-:S06]  /*5cf0*/  @!P5 IMAD.WIDE.U32 R62, R63, 0x8, R118 ;  /* 0x000000083f3ed825 */ /* 0x000fcc00078e0076 */
[----:B------:R-:W4:Y:S01]  /*5d00*/  @!P5 LDG.E.64 R62, desc[UR8][R62.64] ;  /* 0x000000083e3ed981 */ /* 0x000f22000c1e1b00 */
[----:B------:R-:W-:Y:S01]  /*5d10*/  IADD3 R64, PT, PT, R64, 0x4, RZ ;  /* 0x0000000440407810 */ /* 0x000fe20007ffe0ff */
        /* <DEDUP_REMOVED lines=8> */
.L_x_1282:
[----:B------:R-:W-:Y:S05]  /*5da0*/  BRA.U !UP1, `(.L_x_1277) ;  /* 0x0000000109707547 */ /* 0x000fea000b800000 */
[----:B------:R-:W1:Y:S01]  /*5db0*/  LDC R60, c[0x0][0x370] ;  /* 0x0000dc00ff3c7b82 */ /* 0x000e620000000800 */
[----:B------:R-:W-:Y:S01]  /*5dc0*/  UISETP.NE.AND UP0, UPT, UR6, 0x1, UPT ;  /* 0x000000010600788c */ /* 0x000fe2000bf05270 */
[----:B-1----:R-:W-:-:S08]  /*5dd0*/  LOP3.LUT R60, R60, 0x1, RZ, 0xc0, !PT ;  /* 0x000000013c3c7812 */ /* 0x002fd000078ec0ff */
[----:B------:R-:W-:Y:S05]  /*5de0*/  BRA.U !UP0, `(.L_x_1283) ;  /* 0x0000000108387547 */ /* 0x000fea000b800000 */
[C---:B------:R-:W-:Y:S02]  /*5df0*/  IADD3 R59, PT, PT, R64.reuse, 0x1, RZ ;  /* 0x00000001403b7810 */ /* 0x040fe40007ffe0ff */
[----:B------:R-:W-:Y:S02]  /*5e00*/  ISETP.EQ.OR P2, PT, R64, UR7, P1 ;  /* 0x0000000740007c0c */ /* 0x000fe40008f42670 */
[----:B------:R-:W-:-:S11]  /*5e10*/  ISETP.EQ.OR P0, PT, R59, UR7, P1 ;  /* 0x000000073b007c0c */ /* 0x000fd60008f02670 */
[-CC-:B------:R-:W-:Y:S02]  /*5e20*/  @!P2 IMAD R57, R64, R99.reuse, R100.reuse ;  /* 0x000000634039a224 */ /* 0x180fe400078e0264 */
[----:B------:R-:W-:Y:S02]  /*5e30*/  @!P0 IMAD R59, R59, R99, R100 ;  /* 0x000000633b3b8224 */ /* 0x000fe400078e0264 */
[----:B------:R-:W-:-:S04]  /*5e40*/  @!P2 IMAD.WIDE.U32 R56, R57, 0x8, R118 ;  /* 0x000000083938a825 */ /* 0x000fc800078e0076 */
[----:B--2---:R-:W-:Y:S02]  /*5e50*/  @!P0 IMAD.WIDE.U32 R58, R59, 0x8, R118 ;  /* 0x000000083b3a8825 */ /* 0x004fe400078e0076 */
[----:B------:R-:W0:Y:S04]  /*5e60*/  @!P2 LDG.E.64 R56, desc[UR8][R56.64] ;  /* 0x000000083838a981 */ /* 0x000e28000c1e1b00 */
[----:B------:R-:W2:Y:S01]  /*5e70*/  @!P0 LDG.E.64 R58, desc[UR8][R58.64] ;  /* 0x000000083a3a8981 */ /* 0x000ea2000c1e1b00 */
[----:B------:R-:W-:Y:S01]  /*5e80*/  IADD3 R64, PT, PT, R64, 0x2, RZ ;  /* 0x0000000240407810 */ /* 0x000fe20007ffe0ff */
[----:B0-----:R-:W-:Y:S01]  /*5e90*/  @!P2 FADD.FTZ R70, R70, R56 ;  /* 0x000000384646a221 */ /* 0x001fe20000010000 */
[----:B------:R-:W-:-:S03]  /*5ea0*/  @!P2 FADD.FTZ R71, R71, R57 ;  /* 0x000000394747a221 */ /* 0x000fc60000010000 */
[----:B--2---:R-:W-:Y:S01]  /*5eb0*/  @!P0 FADD.FTZ R70, R70, R58 ;  /* 0x0000003a46468221 */ /* 0x004fe20000010000 */
[----:B------:R-:W-:-:S07]  /*5ec0*/  @!P0 FADD.FTZ R71, R71, R59 ;  /* 0x0000003b47478221 */ /* 0x000fce0000010000 */
.L_x_1283:
        /* <DEDUP_REMOVED lines=9> */
.L_x_1284:
[----:B------:R-:W-:Y:S05]  /*5f60*/  BSYNC.RECONVERGENT B0 ;  /* 0x0000000000007941 */ /* 0x000fea0003800200 */
.L_x_1277:
[----:B------:R-:W5:Y:S01]  /*5f70*/  S2UR UR6, SR_CgaCtaId ;  /* 0x00000000000679c3 */ /* 0x000f620000008800 */
[----:B------:R-:W-:Y:S01]  /*5f80*/  UMOV UR5, 0x400 ;  /* 0x0000040000057882 */ /* 0x000fe20000000000 */
[----:B------:R-:W0:Y:S01]  /*5f90*/  LDCU.64 UR14, c[0x0][0x400] ;  /* 0x00008000ff0e77ac */ /* 0x000e220008000a00 */
[----:B----4-:R-:W-:Y:S01]  /*5fa0*/  SHF.R.U32.HI R60, RZ, 0x6, R101 ;  /* 0x00000006ff3c7819 */ /* 0x010fe20000011665 */
[----:B------:R-:W-:Y:S01]  /*5fb0*/  FADD.FTZ R84, R84, -UR11 ;  /* 0x8000000b54547e21 */ /* 0x000fe20008010000 */
[----:B------:R-:W-:-:S03]  /*5fc0*/  FADD.FTZ R85, R85, -UR11 ;  /* 0x8000000b55557e21 */ /* 0x000fc60008010000 */
[----:B-1----:R-:W1:Y:S01]  /*5fd0*/  LDC R59, c[0x0][0x41c] ;  /* 0x00010700ff3b7b82 */ /* 0x002e620000000800 */
[----:B------:R-:W-:Y:S01]  /*5fe0*/  FMUL.FTZ R84, R84, UR12 ;  /* 0x0000000c54547c20 */ /* 0x000fe20008410000 */
[----:B0-----:R-:W-:Y:S01]  /*5ff0*/  ISETP.GE.U32.AND P2, PT, R115, UR14, PT ;  /* 0x0000000e73007c0c */ /* 0x001fe2000bf46070 */
[----:B-----5:R-:W-:-:S03]  /*6000*/  ULEA UR5, UR6, UR5, 0x18 ;  /* 0x0000000506057291 */ /* 0x020fc6000f8ec0ff */
[----:B------:R-:W-:Y:S01]  /*6010*/  ISETP.GE.AND.EX P2, PT, R96, UR15, PT, P2 ;  /* 0x0000000f60007c0c */ /* 0x000fe2000bf46320 */
[----:B------:R-:W0:Y:S01]  /*6020*/  LDCU UR6, c[0x0][0x42c] ;  /* 0x00008580ff0677ac */ /* 0x000e220008000800 */
[----:B-1----:R-:W-:-:S04]  /*6030*/  IMAD R60, R59, UR7, R60 ;  /* 0x000000073b3c7c24 */ /* 0x002fc8000f8e023c */
[----:B------:R3:W-:Y:S01]  /*6040*/  @!P1 STS.64 [UR5+0x98], R70 ;  /* 0x00009846ff009988 */ /* 0x0007e20008000a05 */
[----:B------:R-:W-:Y:S01]  /*6050*/  BAR.SYNC.DEFER_BLOCKING 0x0 ;  /* 0x0000000000007b1d */ /* 0x000fe20000010000 */
[----:B------:R-:W-:Y:S02]  /*6060*/  ISETP.GE.U32.AND P1, PT, R116, UR14, PT ;  /* 0x0000000e74007c0c */ /* 0x000fe4000bf26070 */
[----:B------:R-:W-:Y:S02]  /*6070*/  ISETP.GE.U32.AND P0, PT, R60, UR14, PT ;  /* 0x0000000e3c007c0c */ /* 0x000fe4000bf06070 */
[----:B------:R-:W-:Y:S01]  /*6080*/  ISETP.GE.AND.EX P1, PT, R97, UR15, PT, P1 ;  /* 0x0000000f61007c0c */ /* 0x000fe2000bf26310 */
[----:B---3--:R-:W-:Y:S01]  /*6090*/  FMUL.FTZ R70, R85, UR12 ;  /* 0x0000000c55467c20 */ /* 0x008fe20008410000 */
[----:B------:R-:W0:Y:S02]  /*60a0*/  LDS.64 R56, [UR5+0x98] ;  /* 0x00009805ff387984 */ /* 0x000e240008000a00 */
[----:B0-----:R-:W-:Y:S01]  /*60b0*/  FMUL.FTZ R56, R56, UR6 ;  /* 0x0000000638387c20 */ /* 0x001fe20008410000 */
[----:B------:R-:W-:-:S04]  /*60c0*/  FMUL.FTZ R61, R57, UR6 ;  /* 0x00000006393d7c20 */ /* 0x000fc80008410000 */
[----:B------:R-:W-:Y:S02]  /*60d0*/  R2UR UR5, R56 ;  /* 0x00000000380572ca */ /* 0x000fe400000e0000 */
[----:B------:R-:W-:-:S04]  /*60e0*/  SHF.R.S32.HI R56, RZ, 0x1f, R60 ;  /* 0x0000001fff387819 */ /* 0x000fc8000001143c */
[----:B------:R-:W-:-:S07]  /*60f0*/  ISETP.GE.AND.EX P0, PT, R56, UR15, PT, P0 ;  /* 0x0000000f38007c0c */ /* 0x000fce000bf06300 */
[----:B------:R-:W-:Y:S01]  /*6100*/  FFMA.FTZ R57, R84, UR5, R61 ;  /* 0x0000000554397c23 */ /* 0x000fe2000801003d */
[----:B------:R-:W-:Y:S06]  /*6110*/  @!P3 BRA `(.L_x_1285) ;  /* 0x000000000048b947 */ /* 0x000fec0003800000 */
[----:B--2---:R-:W-:Y:S01]  /*6120*/  FFMA.FTZ R58, R80, R84, R78 ;  /* 0x00000054503a7223 */ /* 0x004fe2000001004e */
        /* <DEDUP_REMOVED lines=17> */
.L_x_1285:
[----:B------:R-:W-:Y:S01]  /*6240*/  FADD.FTZ R59, R10, -UR11 ;  /* 0x8000000b0a3b7e21 */ /* 0x000fe20008010000 */
[----:B--2---:R-:W-:Y:S01]  /*6250*/  FFMA.FTZ R58, R70, UR5, R61 ;  /* 0x00000005463a7c23 */ /* 0x004fe2000801003d */
[----:B------:R-:W-:Y:S01]  /*6260*/  BSSY.RECONVERGENT B0, `(.L_x_1286) ;  /* 0x0000013000007945 */ /* 0x000fe20003800200 */
[----:B------:R-:W-:Y:S01]  /*6270*/  FADD.FTZ R62, R11, -UR11 ;  /* 0x8000000b0b3e7e21 */ /* 0x000fe20008010000 */
[----:B------:R-:W-:Y:S01]  /*6280*/  FFMA.FTZ R10, R80, R82, -R57 ;  /* 0x00000052500a7223 */ /* 0x000fe20000010839 */
[----:B------:R-:W-:Y:S01]  /*6290*/  FMUL.FTZ R64, R59, UR12 ;  /* 0x0000000c3b407c20 */ /* 0x000fe20008410000 */
        /* <DEDUP_REMOVED lines=15> */
.L_x_1287:
[----:B------:R-:W-:Y:S05]  /*6390*/  BSYNC.RECONVERGENT B0 ;  /* 0x0000000000007941 */ /* 0x000fea0003800200 */
.L_x_1286:
[----:B------:R-:W-:Y:S01]  /*63a0*/  FFMA.FTZ R65, R64, UR5, R61 ;  /* 0x0000000540417c23 */ /* 0x000fe2000801003d */
[----:B------:R-:W-:Y:S01]  /*63b0*/  FMUL.FTZ R66, R62, UR12 ;  /* 0x0000000c3e427c20 */ /* 0x000fe20008410000 */
[----:B------:R-:W-:Y:S06]  /*63c0*/  @!P3 BRA `(.L_x_1288) ;  /* 0x000000000048b947 */ /* 0x000fec0003800000 */
        /* <DEDUP_REMOVED lines=18> */
.L_x_1288:
[----:B0-----:R-:W-:Y:S01]  /*64f0*/  FADD.FTZ R11, R14, -UR11 ;  /* 0x8000000b0e0b7e21 */ /* 0x001fe20008010000 */
[----:B------:R-:W-:Y:S01]  /*6500*/  FFMA.FTZ R14, R66, UR5, R61 ;  /* 0x00000005420e7c23 */ /* 0x000fe2000801003d */
[----:B------:R-:W-:Y:S01]  /*6510*/  BSSY.RECONVERGENT B0, `(.L_x_1289) ;  /* 0x0000013000007945 */ /* 0x000fe20003800200 */
[----:B------:R-:W-:Y:S01]  /*6520*/  FFMA.FTZ R10, R80, R12, -R65 ;  /* 0x0000000c500a7223 */ /* 0x000fe20000010841 */
[----:B------:R-:W-:Y:S01]  /*6530*/  FMUL.FTZ R58, R11, UR12 ;  /* 0x0000000c0b3a7c20 */ /* 0x000fe20008410000 */
        /* <DEDUP_REMOVED lines=16> */
.L_x_1290:
[----:B------:R-:W-:Y:S05]  /*6640*/  BSYNC.RECONVERGENT B0 ;  /* 0x0000000000007941 */ /* 0x000fea0003800200 */
.L_x_1289:
        /* <DEDUP_REMOVED lines=21> */
.L_x_1291:
[----:B------:R-:W-:Y:S01]  /*67a0*/  FFMA.FTZ R12, R62, UR5, R61 ;  /* 0x000000053e0c7c23 */ /* 0x000fe2000801003d */
[----:B------:R-:W-:Y:S01]  /*67b0*/  BSSY.RECONVERGENT B0, `(.L_x_1292) ;  /* 0x0000013000007945 */ /* 0x000fe20003800200 */
[----:B0-----:R-:W-:Y:S01]  /*67c0*/  FFMA.FTZ R10, R80, R16, -R59 ;  /* 0x00000010500a7223 */ /* 0x001fe2000001083b */
[----:B------:R-:W-:Y:S01]  /*67d0*/  FADD.FTZ R18, R18, -UR11 ;  /* 0x8000000b12127e21 */ /* 0x000fe20008010000 */
        /* <DEDUP_REMOVED lines=16> */
.L_x_1293:
[----:B------:R-:W-:Y:S05]  /*68e0*/  BSYNC.RECONVERGENT B0 ;  /* 0x0000000000007941 */ /* 0x000fea0003800200 */
.L_x_1292:
[----:B------:R-:W-:Y:S01]  /*68f0*/  IADD3 R16, PT, PT, R60, 0x30, RZ ;  /* 0x000000303c107810 */ /* 0x000fe20007ffe0ff */
[----:B------:R-:W-:Y:S01]  /*6900*/  FMUL.FTZ R18, R18, UR12 ;  /* 0x0000000c12127c20 */ /* 0x000fe20008410000 */
[----:B------:R-:W-:Y:S01]  /*6910*/  ISETP.GE.U32.AND P2, PT, R114, UR14, PT ;  /* 0x0000000e72007c0c */ /* 0x000fe2000bf46070 */
[----:B0-----:R-:W-:Y:S01]  /*6920*/  FMUL.FTZ R14, R19, UR12 ;  /* 0x0000000c130e7c20 */ /* 0x001fe20008410000 */
[----:B------:R-:W-:Y:S01]  /*6930*/  ISETP.GE.U32.AND P1, PT, R113, UR14, PT ;  /* 0x0000000e71007c0c */ /* 0x000fe2000bf26070 */
[--C-:B------:R-:W-:Y:S01]  /*6940*/  FFMA.FTZ R57, R18, UR5, R61.reuse ;  /* 0x0000000512397c23 */ /* 0x100fe2000801003d */
[----:B------:R-:W-:Y:S01]  /*6950*/  ISETP.GE.U32.AND P0, PT, R112, UR14, PT ;  /* 0x0000000e70007c0c */ /* 0x000fe2000bf06070 */
[----:B------:R-:W-:Y:S01]  /*6960*/  FFMA.FTZ R58, R14, UR5, R61 ;  /* 0x000000050e3a7c23 */ /* 0x000fe2000801003d */
[----:B------:R-:W-:Y:S02]  /*6970*/  ISETP.GE.U32.AND P6, PT, R111, UR14, PT ;  /* 0x0000000e6f007c0c */ /* 0x000fe4000bfc6070 */
[----:B------:R-:W-:-:S02]  /*6980*/  ISETP.GE.U32.AND P4, PT, R110, UR14, PT ;  /* 0x0000000e6e007c0c */ /* 0x000fc4000bf86070 */
[----:B------:R-:W-:Y:S02]  /*6990*/  ISETP.GE.U32.AND P5, PT, R16, UR14, PT ;  /* 0x0000000e10007c0c */ /* 0x000fe4000bfa6070 */
[----:B------:R-:W-:Y:S02]  /*69a0*/  SHF.R.S32.HI R17, RZ, 0x1f, R16 ;  /* 0x0000001fff117819 */ /* 0x000fe40000011410 */
[----:B------:R-:W-:Y:S02]  /*69b0*/  ISETP.GE.AND.EX P2, PT, R95, UR15, PT, P2 ;  /* 0x0000000f5f007c0c */ /* 0x000fe4000bf46320 */
[----:B------:R-:W-:Y:S02]  /*69c0*/  ISETP.GE.AND.EX P1, PT, R94, UR15, PT, P1 ;  /* 0x0000000f5e007c0c */ /* 0x000fe4000bf26310 */
[----:B------:R-:W-:Y:S02]  /*69d0*/  ISETP.GE.AND.EX P0, PT, R93, UR15, PT, P0 ;  /* 0x0000000f5d007c0c */ /* 0x000fe4000bf06300 */
[----:B------:R-:W-:-:S02]  /*69e0*/  ISETP.GE.AND.EX P6, PT, R92, UR15, PT, P6 ;  /* 0x0000000f5c007c0c */ /* 0x000fc4000bfc6360 */
[----:B------:R-:W-:Y:S02]  /*69f0*/  ISETP.GE.AND.EX P4, PT, R91, UR15, PT, P4 ;  /* 0x0000000f5b007c0c */ /* 0x000fe4000bf86340 */
[----:B------:R-:W-:Y:S01]  /*6a00*/  ISETP.GE.AND.EX P5, PT, R17, UR15, PT, P5 ;  /* 0x0000000f11007c0c */ /* 0x000fe2000bfa6350 */
[----:B------:R-:W-:-:S12]  /*6a10*/  @!P3 BRA `(.L_x_1294) ;  /* 0x000000000048b947 */ /* 0x000fd80003800000 */
        /* <DEDUP_REMOVED lines=18> */
.L_x_1294:
        /* <DEDUP_REMOVED lines=17> */
.L_x_1296:
[----:B------:R-:W-:Y:S05]  /*6c50*/  BSYNC.RECONVERGENT B0 ;  /* 0x0000000000007941 */ /* 0x000fea0003800200 */
.L_x_1295:
[----:B------:R-:W-:Y:S01]  /*6c60*/  FADD.FTZ R22, R22, -UR11 ;  /* 0x8000000b16167e21 */ /* 0x000fe20008010000 */
[----:B------:R-:W-:Y:S01]  /*6c70*/  FADD.FTZ R23, R23, -UR11 ;  /* 0x8000000b17177e21 */ /* 0x000fe20008010000 */
[----:B------:R-:W-:Y:S01]  /*6c80*/  FADD.FTZ R21, R26, -UR11 ;  /* 0x8000000b1a157e21 */ /* 0x000fe20008010000 */
[----:B------:R-:W-:Y:S01]  /*6c90*/  FADD.FTZ R27, R27, -UR11 ;  /* 0x8000000b1b1b7e21 */ /* 0x000fe20008010000 */
[----:B------:R-:W-:Y:S01]  /*6ca0*/  FMUL.FTZ R22, R22, UR12 ;  /* 0x0000000c16167c20 */ /* 0x000fe20008410000 */
        /* <DEDUP_REMOVED lines=20> */
.L_x_1297:
[--C-:B0-----:R-:W-:Y:S01]  /*6df0*/  FFMA.FTZ R11, R22, UR5, R61.reuse ;  /* 0x00000005160b7c23 */ /* 0x101fe2000801003d */
[----:B------:R-:W-:Y:S01]  /*6e00*/  FMUL.FTZ R18, R21, UR12 ;  /* 0x0000000c15127c20 */ /* 0x000fe20008410000 */
[----:B------:R-:W-:Y:S01]  /*6e10*/  FMUL.FTZ R20, R27, UR12 ;  /* 0x0000000c1b147c20 */ /* 0x000fe20008410000 */
[----:B------:R-:W-:Y:S01]  /*6e20*/  FFMA.FTZ R10, R26, UR5, R61 ;  /* 0x000000051a0a7c23 */ /* 0x000fe2000801003d */
[----:B------:R-:W-:Y:S01]  /*6e30*/  BSSY.RECONVERGENT B0, `(.L_x_1298) ;  /* 0x0000013000007945 */ /* 0x000fe20003800200 */
[----:B------:R-:W-:Y:S01]  /*6e40*/  FFMA.FTZ R14, R80, R24, -R11 ;  /* 0x00000018500e7223 */ /* 0x000fe2000001080b */
[--C-:B------:R-:W-:Y:S01]  /*6e50*/  FFMA.FTZ R21, R18, UR5, R61.reuse ;  /* 0x0000000512157c23 */ /* 0x100fe2000801003d */
[----:B------:R-:W-:Y:S01]  /*6e60*/  FFMA.FTZ R22, R20, UR5, R61 ;  /* 0x0000000514167c23 */ /* 0x000fe2000801003d */
        /* <DEDUP_REMOVED lines=15> */
.L_x_1299:
[----:B------:R-:W-:Y:S05]  /*6f60*/  BSYNC.RECONVERGENT B0 ;  /* 0x0000000000007941 */ /* 0x000fea0003800200 */
.L_x_1298:
[----:B------:R-:W-:Y:S05]  /*6f70*/  @!P3 BRA `(.L_x_1300) ;  /* 0x000000000048b947 */ /* 0x000fea0003800000 */
        /* <DEDUP_REMOVED lines=18> */
.L_x_1300:
        /* <DEDUP_REMOVED lines=17> */
.L_x_1302:
[----:B------:R-:W-:Y:S05]  /*71b0*/  BSYNC.RECONVERGENT B0 ;  /* 0x0000000000007941 */ /* 0x000fea0003800200 */
.L_x_1301:
[----:B------:R-:W-:Y:S01]  /*71c0*/  FADD.FTZ R2, R2, -UR11 ;  /* 0x8000000b02027e21 */ /* 0x000fe20008010000 */
[----:B------:R-:W-:Y:S01]  /*71d0*/  FADD.FTZ R3, R3, -UR11 ;  /* 0x8000000b03037e21 */ /* 0x000fe20008010000 */
[----:B------:R-:W-:Y:S01]  /*71e0*/  FADD.FTZ R30, R30, -UR11 ;  /* 0x8000000b1e1e7e21 */ /* 0x000fe20008010000 */
[----:B------:R-:W-:Y:S01]  /*71f0*/  FADD.FTZ R31, R31, -UR11 ;  /* 0x8000000b1f1f7e21 */ /* 0x000fe20008010000 */
[----:B------:R-:W-:Y:S01]  /*7200*/  FMUL.FTZ R20, R2, UR12 ;  /* 0x0000000c02147c20 */ /* 0x000fe20008410000 */
[----:B------:R-:W-:Y:S01]  /*7210*/  FMUL.FTZ R22, R3, UR12 ;  /* 0x0000000c03167c20 */ /* 0x000fe20008410000 */
[----:B------:R-:W-:Y:S06]  /*7220*/  @!P3 BRA `(.L_x_1303) ;  /* 0x000000000048b947 */ /* 0x000fec0003800000 */
        /* <DEDUP_REMOVED lines=18> */
.L_x_1303:
[--C-:B------:R-:W-:Y:S01]  /*7350*/  FFMA.FTZ R3, R20, UR5, R61.reuse ;  /* 0x0000000514037c23 */ /* 0x100fe2000801003d */
[----:B------:R-:W-:Y:S01]  /*7360*/  FMUL.FTZ R30, R30, UR12 ;  /* 0x0000000c1e1e7c20 */ /* 0x000fe20008410000 */
[----:B0-----:R-:W-:Y:S01]  /*7370*/  FMUL.FTZ R12, R31, UR12 ;  /* 0x0000000c1f0c7c20 */ /* 0x001fe20008410000 */
        /* <DEDUP_REMOVED lines=20> */
.L_x_1305:
[----:B------:R-:W-:Y:S05]  /*74c0*/  BSYNC.RECONVERGENT B0 ;  /* 0x0000000000007941 */ /* 0x000fea0003800200 */
.L_x_1304:
        /* <DEDUP_REMOVED lines=19> */
.L_x_1306:
[----:B------:R-:W-:Y:S01]  /*7600*/  BSSY.RECONVERGENT B0, `(.L_x_1307) ;  /* 0x0000012000007945 */ /* 0x000fe20003800200 */
[----:B------:R-:W-:Y:S01]  /*7610*/  FFMA.FTZ R15, R80, R32, -R15 ;  /* 0x00000020500f7223 */ /* 0x000fe2000001080f */
[----:B------:R-:W-:Y:S01]  /*7620*/  FADD.FTZ R34, R34, -UR11 ;  /* 0x8000000b22227e21 */ /* 0x000fe20008010000 */
[----:B0-----:R-:W-:Y:S01]  /*7630*/  FFMA.FTZ R11, R81, R33, -R18 ;  /* 0x00000021510b7223 */ /* 0x001fe20000010812 */
        /* <DEDUP_REMOVED lines=14> */
.L_x_1308:
[----:B------:R-:W-:Y:S05]  /*7720*/  BSYNC.RECONVERGENT B0 ;  /* 0x0000000000007941 */ /* 0x000fea0003800200 */
.L_x_1307:
[----:B------:R-:W-:Y:S01]  /*7730*/  UISETP.NE.AND UP0, UPT, UR10, URZ, UPT ;  /* 0x000000ff0a00728c */ /* 0x000fe2000bf05270 */
[----:B------:R-:W-:Y:S01]  /*7740*/  FADD.FTZ R35, R35, -UR11 ;  /* 0x8000000b23237e21 */ /* 0x000fe20008010000 */
[----:B------:R-:W-:-:S03]  /*7750*/  FMUL.FTZ R34, R34, UR12 ;  /* 0x0000000c22227c20 */ /* 0x000fc60008410000 */
[----:B------:R-:W-:Y:S01]  /*7760*/  FMUL.FTZ R16, R35, UR12 ;  /* 0x0000000c23107c20 */ /* 0x000fe20008410000 */
[----:B------:R-:W-:-:S03]  /*7770*/  FFMA.FTZ R15, R34, UR5, R61 ;  /* 0x00000005220f7c23 */ /* 0x000fc6000801003d */
        /* <DEDUP_REMOVED lines=19> */
.L_x_1309:
[----:B------:R-:W-:Y:S01]  /*78b0*/  FFMA.FTZ R2, R16, UR5, R61 ;  /* 0x0000000510027c23 */ /* 0x000fe2000801003d */
[----:B------:R-:W-:Y:S01]  /*78c0*/  BSSY.RECONVERGENT B0, `(.L_x_1310) ;  /* 0x0000013000007945 */ /* 0x000fe20003800200 */
[----:B------:R-:W-:Y:S01]  /*78d0*/  FADD.FTZ R12, R7, -UR11 ;  /* 0x8000000b070c7e21 */ /* 0x000fe20008010000 */
[----:B------:R-:W-:Y:S01]  /*78e0*/  FFMA.FTZ R15, R80, R36, -R15 ;  /* 0x00000024500f7223 */ /* 0x000fe2000001080f */
[----:B0-----:R-:W-:Y:S01]  /*78f0*/  FADD.FTZ R10, R6, -UR11 ;  /* 0x8000000b060a7e21 */ /* 0x001fe20008010000 */
        /* <DEDUP_REMOVED lines=15> */
.L_x_1311:
[----:B------:R-:W-:Y:S05]  /*79f0*/  BSYNC.RECONVERGENT B0 ;  /* 0x0000000000007941 */ /* 0x000fea0003800200 */
.L_x_1310:
[----:B------:R-:W-:Y:S01]  /*7a00*/  IADD3 R15, PT, PT, R60, 0x48, RZ ;  /* 0x000000483c0f7810 */ /* 0x000fe20007ffe0ff */
[----:B------:R-:W-:Y:S01]  /*7a10*/  FMUL.FTZ R10, R10, UR12 ;  /* 0x0000000c0a0a7c20 */ /* 0x000fe20008410000 */
[----:B------:R-:W-:Y:S01]  /*7a20*/  ISETP.GE.U32.AND P2, PT, R109, UR14, PT ;  /* 0x0000000e6d007c0c */ /* 0x000fe2000bf46070 */
[----:B------:R-:W-:Y:S01]  /*7a30*/  FMUL.FTZ R12, R12, UR12 ;  /* 0x0000000c0c0c7c20 */ /* 0x000fe20008410000 */
        /* <DEDUP_REMOVED lines=8> */
[----:B------:R-:W-:Y:S02]  /*7ac0*/  ISETP.GE.U32.AND P3, PT, R104, UR14, PT ;  /* 0x0000000e68007c0c */ /* 0x000fe4000bf66070 */
[----:B------:R-:W-:Y:S02]  /*7ad0*/  ISETP.GE.AND.EX P2, PT, R90, UR15, PT, P2 ;  /* 0x0000000f5a007c0c */ /* 0x000fe4000bf46320 */
[----:B------:R-:W-:Y:S02]  /*7ae0*/  ISETP.GE.AND.EX P1, PT, R89, UR15, PT, P1 ;  /* 0x0000000f59007c0c */ /* 0x000fe4000bf26310 */
[----:B------:R-:W-:-:S02]  /*7af0*/  ISETP.GE.AND.EX P0, PT, R88, UR15, PT, P0 ;  /* 0x0000000f58007c0c */ /* 0x000fc4000bf06300 */
[----:B------:R-:W-:Y:S02]  /*7b00*/  ISETP.GE.AND.EX P6, PT, R87, UR15, PT, P6 ;  /* 0x0000000f57007c0c */ /* 0x000fe4000bfc6360 */
[----:B------:R-:W-:Y:S02]  /*7b10*/  ISETP.GE.AND.EX P4, PT, R86, UR15, PT, P4 ;  /* 0x0000000f56007c0c */ /* 0x000fe4000bf86340 */
[----:B------:R-:W-:Y:S01]  /*7b20*/  ISETP.GE.AND.EX P5, PT, R16, UR15, PT, P5 ;  /* 0x0000000f10007c0c */ /* 0x000fe2000bfa6350 */
[----:B------:R-:W-:-:S12]  /*7b30*/  BRA.U !UP0, `(.L_x_1312) ;  /* 0x0000000108487547 */ /* 0x000fd8000b800000 */
        /* <DEDUP_REMOVED lines=18> */
.L_x_1312:
[----:B------:R-:W-:Y:S01]  /*7c60*/  BSSY.RECONVERGENT B0, `(.L_x_1313) ;  /* 0x0000011000007945 */ /* 0x000fe20003800200 */
[----:B------:R-:W-:Y:S01]  /*7c70*/  FFMA.FTZ R13, R80, R8, -R13 ;  /* 0x00000008500d7223 */ /* 0x000fe2000001080d */
[----:B0-----:R-:W-:Y:S02]  /*7c80*/  FFMA.FTZ R7, R81, R9, -R14 ;  /* 0x0000000951077223 */ /* 0x001fe4000001080e */
        /* <DEDUP_REMOVED lines=14> */
.L_x_1314:
[----:B------:R-:W-:Y:S05]  /*7d70*/  BSYNC.RECONVERGENT B0 ;  /* 0x0000000000007941 */ /* 0x000fea0003800200 */
.L_x_1313:
[----:B------:R-:W-:Y:S01]  /*7d80*/  FADD.FTZ R38, R38, -UR11 ;  /* 0x8000000b26267e21 */ /* 0x000fe20008010000 */
[----:B------:R-:W-:Y:S01]  /*7d90*/  FADD.FTZ R39, R39, -UR11 ;  /* 0x8000000b27277e21 */ /* 0x000fe20008010000 */
[----:B------:R-:W-:Y:S01]  /*7da0*/  FADD.FTZ R42, R42, -UR11 ;  /* 0x8000000b2a2a7e21 */ /* 0x000fe20008010000 */
[----:B------:R-:W-:Y:S01]  /*7db0*/  FADD.FTZ R43, R43, -UR11 ;  /* 0x8000000b2b2b7e21 */ /* 0x000fe20008010000 */
[----:B------:R-:W-:Y:S01]  /*7dc0*/  FMUL.FTZ R38, R38, UR12 ;  /* 0x0000000c26267c20 */ /* 0x000fe20008410000 */
        /* <DEDUP_REMOVED lines=20> */
.L_x_1315:
        /* <DEDUP_REMOVED lines=23> */
.L_x_1317:
[----:B------:R-:W-:Y:S05]  /*8080*/  BSYNC.RECONVERGENT B0 ;  /* 0x0000000000007941 */ /* 0x000fea0003800200 */
.L_x_1316:
[----:B------:R-:W-:Y:S05]  /*8090*/  BRA.U !UP0, `(.L_x_1318) ;  /* 0x0000000108487547 */ /* 0x000fea000b800000 */
        /* <DEDUP_REMOVED lines=18> */
.L_x_1318:
[----:B------:R-:W-:Y:S01]  /*81c0*/  BSSY.RECONVERGENT B0, `(.L_x_1319) ;  /* 0x0000011000007945 */ /* 0x000fe20003800200 */
[----:B------:R-:W-:Y:S01]  /*81d0*/  FFMA.FTZ R11, R80, R44, -R11 ;  /* 0x0000002c500b7223 */ /* 0x000fe2000001080b */
[----:B------:R-:W-:Y:S02]  /*81e0*/  FFMA.FTZ R7, R81, R45, -R12 ;  /* 0x0000002d51077223 */ /* 0x000fe4000001080c */
[----:B------:R-:W-:Y:S05]  /*81f0*/  @P1 BRA `(.L_x_1320) ;  /* 0x0000000000341947 */ /* 0x000fea0003800000 */
[----:B------:R-:W1:Y:S01]  /*8200*/  LDCU.64 UR16, c[0x0][0x3f8] ;  /* 0x00007f00ff1077ac */ /* 0x000e620008000a00 */
[----:B0-----:R-:W-:Y:S01]  /*8210*/  MOV R2, R120 ;  /* 0x0000007800027202 */ /* 0x001fe20000000f00 */
        /* <DEDUP_REMOVED lines=11> */
.L_x_1320:
[----:B------:R-:W-:Y:S05]  /*82d0*/  BSYNC.RECONVERGENT B0 ;  /* 0x0000000000007941 */ /* 0x000fea0003800200 */
.L_x_1319:
[----:B------:R-:W-:Y:S01]  /*82e0*/  FADD.FTZ R46, R46, -UR11 ;  /* 0x8000000b2e2e7e21 */ /* 0x000fe20008010000 */
[----:B------:R-:W-:Y:S01]  /*82f0*/  FADD.FTZ R47, R47, -UR11 ;  /* 0x8000000b2f2f7e21 */ /* 0x000fe20008010000 */
[----:B------:R-:W-:Y:S01]  /*8300*/  FADD.FTZ R50, R50, -UR11 ;  /* 0x8000000b32327e21 */ /* 0x000fe20008010000 */
[----:B------:R-:W-:Y:S01]  /*8310*/  FADD.FTZ R51, R51, -UR11 ;  /* 0x8000000b33337e21 */ /* 0x000fe20008010000 */
[----:B------:R-:W-:Y:S01]  /*8320*/  FMUL.FTZ R46, R46, UR12 ;  /* 0x0000000c2e2e7c20 */ /* 0x000fe20008410000 */
[----:B------:R-:W-:Y:S01]  /*8330*/  FMUL.FTZ R12, R47, UR12 ;  /* 0x0000000c2f0c7c20 */ /* 0x000fe20008410000 */
[----:B------:R-:W-:Y:S06]  /*8340*/  BRA.U !UP0, `(.L_x_1321) ;  /* 0x0000000108487547 */ /* 0x000fec000b800000 */
[----:B01----:R-:W-:Y:S01]  /*8350*/  FFMA.FTZ R2, R80, R46, R78 ;  /* 0x0000002e50027223 */ /* 0x003fe2000001004e */
        /* <DEDUP_REMOVED lines=17> */
.L_x_1321:
[--C-:B01----:R-:W-:Y:S01]  /*8470*/  FFMA.FTZ R3, R46, UR5, R61.reuse ;  /* 0x000000052e037c23 */ /* 0x103fe2000801003d */
        /* <DEDUP_REMOVED lines=22> */
.L_x_1323:
[----:B------:R-:W-:Y:S05]  /*85e0*/  BSYNC.RECONVERGENT B0 ;  /* 0x0000000000007941 */ /* 0x000fea0003800200 */
.L_x_1322:
        /* <DEDUP_REMOVED lines=19> */
.L_x_1324:
        /* <DEDUP_REMOVED lines=17> */
.L_x_1326:
[----:B------:R-:W-:Y:S05]  /*8830*/  BSYNC.RECONVERGENT B0 ;  /* 0x0000000000007941 */ /* 0x000fea0003800200 */
.L_x_1325:
        /* <DEDUP_REMOVED lines=25> */
.L_x_1327:
        /* <DEDUP_REMOVED lines=23> */
.L_x_1329:
[----:B------:R-:W-:Y:S05]  /*8b40*/  BSYNC.RECONVERGENT B0 ;  /* 0x0000000000007941 */ /* 0x000fea0003800200 */
.L_x_1328:
        /* <DEDUP_REMOVED lines=19> */
.L_x_1330:
        /* <DEDUP_REMOVED lines=17> */
.L_x_1332:
[----:B------:R-:W-:Y:S05]  /*8d90*/  BSYNC.RECONVERGENT B0 ;  /* 0x0000000000007941 */ /* 0x000fea0003800200 */
.L_x_1331:
[----:B------:R-:W-:Y:S02]  /*8da0*/  IADD3 R102, PT, PT, R99, R102, RZ ;  /* 0x0000006663667210 */ /* 0x000fe40007ffe0ff */
[----:B------:R-:W-:Y:S02]  /*8db0*/  IADD3 R103, PT, PT, R103, 0x1, RZ ;  /* 0x0000000167677810 */ /* 0x000fe40007ffe0ff */
[----:B------:R-:W-:-:S13]  /*8dc0*/  ISETP.GE.AND P0, PT, R102, UR4, PT ;  /* 0x0000000466007c0c */ /* 0x000fda000bf06270 */
[----:B------:R-:W-:Y:S05]  /*8dd0*/  @!P0 BRA `(.L_x_1333) ;  /* 0xffffff7400388947 */ /* 0x000fea000383ffff */
.L_x_1266:
[----:B-1----:R-:W1:Y:S01]  /*8de0*/  LDC R4, c[0x0][0x370] ;  /* 0x0000dc00ff047b82 */ /* 0x002e620000000800 */
[----:B------:R-:W-:Y:S01]  /*8df0*/  ISETP.NE.AND P2, PT, R101, RZ, PT ;  /* 0x000000ff6500720c */ /* 0x000fe20003f45270 */
[----:B------:R-:W-:Y:S06]  /*8e00*/  BSSY.RECONVERGENT B0, `(.L_x_1334) ;  /* 0x0000011000007945 */ /* 0x000fec0003800200 */
[----:B------:R-:W2:Y:S08]  /*8e10*/  LDC R7, c[0x0][0x374] ;  /* 0x0000dd00ff077b82 */ /* 0x000eb00000000800 */
[----:B0-----:R-:W0:Y:S01]  /*8e20*/  LDC.64 R2, c[0x0][0x3c8] ;  /* 0x0000f200ff027b82 */ /* 0x001e220000000a00 */
[----:B-1----:R-:W-:-:S02]  /*8e30*/  ISETP.NE.AND P1, PT, R4, 0x1, PT ;  /* 0x000000010400780c */ /* 0x002fc40003f25270 */
[----:B------:R-:W-:Y:S02]  /*8e40*/  IADD3 R6, PT, PT, R4, -0x1, RZ ;  /* 0xffffffff04067810 */ /* 0x000fe40007ffe0ff */
[C---:B--2---:R-:W-:Y:S02]  /*8e50*/  IADD3 R5, PT, PT, R7.reuse, -0x1, RZ ;  /* 0xffffffff07057810 */ /* 0x044fe40007ffe0ff */
[----:B------:R-:W-:Y:S02]  /*8e60*/  SHF.L.U32 R0, R7, 0x1, RZ ;  /* 0x0000000107007819 */ /* 0x000fe400000006ff */
[----:B------:R-:W-:Y:S02]  /*8e70*/  ISETP.NE.AND P0, PT, R100, R5, PT ;  /* 0x000000056400720c */ /* 0x000fe40003f05270 */
[----:B------:R-:W-:Y:S02]  /*8e80*/  SEL R5, R0, RZ, P1 ;  /* 0x000000ff00057207 */ /* 0x000fe40000800000 */
[----:B------:R-:W-:-:S03]  /*8e90*/  ISETP.NE.OR P0, PT, R6, UR7, P0 ;  /* 0x0000000706007c0c */ /* 0x000fc60008705670 */
[----:B0-----:R-:W-:Y:S01]  /*8ea0*/  IMAD.WIDE.U32 R2, R5, 0x4, R2 ;  /* 0x0000000405027825 */ /* 0x001fe200078e0002 */
[----:B------:R-:W-:Y:S09]  /*8eb0*/  @P2 BRA `(.L_x_1335) ;  /* 0x0000000000142947 */ /* 0x000ff20003800000 */
[----:B------:R-:W-:Y:S01]  /*8ec0*/  HFMA2 R5, -RZ, RZ, 0, 5.9604644775390625e-08 ;  /* 0x00000001ff057431 */ /* 0x000fe200000001ff */
[----:B------:R-:W-:Y:S06]  /*8ed0*/  MEMBAR.ALL.GPU ;  /* 0x0000000000007992 */ /* 0x000fec000000a000 */
[----:B------:R-:W-:-:S00]  /*8ee0*/  ERRBAR ;  /* 0x00000000000079ab */ /* 0x000fc00000000000 */
[----:B------:R-:W-:Y:S06]  /*8ef0*/  CGAERRBAR ;  /* 0x00000000000075ab */ /* 0x000fec0000000000 */
[----:B------:R0:W-:Y:S02]  /*8f00*/  REDG.E.ADD.S32.STRONG.GPU desc[UR8][R2.64], R5 ;  /* 0x000000050200798e */ /* 0x0001e4000c12e308 */
.L_x_1335:
[----:B------:R-:W-:Y:S05]  /*8f10*/  BSYNC.RECONVERGENT B0 ;  /* 0x0000000000007941 */ /* 0x000fea0003800200 */
.L_x_1334:
[----:B------:R-:W-:Y:S05]  /*8f20*/  @P0 EXIT ;  /* 0x000000000000094d */ /* 0x000fea0003800000 */
[----:B------:R-:W-:Y:S05]  /*8f30*/  @P2 BRA `(.L_x_1336) ;  /* 0x0000000000202947 */ /* 0x000fea0003800000 */
[----:B------:R-:W-:-:S05]  /*8f40*/  IMAD R0, R4, R7, RZ ;  /* 0x0000000704007224 */ /* 0x000fca00078e02ff */
[----:B------:R-:W-:-:S13]  /*8f50*/  ISETP.NE.AND P0, PT, R0, -0x1, PT ;  /* 0xffffffff0000780c */ /* 0x000fda0003f05270 */
[----:B------:R-:W-:Y:S05]  /*8f60*/  @!P0 BRA `(.L_x_1336) ;  /* 0x0000000000148947 */ /* 0x000fea0003800000 */
.L_x_1337:
[----:B0-----:R-:W2:Y:S04]  /*8f70*/  LDG.E.STRONG.GPU R5, desc[UR8][R2.64] ;  /* 0x0000000802057981 */ /* 0x001ea8000c1ef900 */
[----:B--2---:R-:W-:Y:S01]  /*8f80*/  CCTL.IVALL ;  /* 0x00000000ff00798f */ /* 0x004fe20002000000 */
[----:B------:R-:W-:Y:S05]  /*8f90*/  YIELD ;  /* 0x0000000000007946 */ /* 0x000fea0003800000 */
[----:B------:R-:W-:-:S13]  /*8fa0*/  ISETP.NE.AND P0, PT, R5, R0, PT ;  /* 0x000000000500720c */ /* 0x000fda0003f05270 */
[----:B------:R-:W-:Y:S05]  /*8fb0*/  @P0 BRA `(.L_x_1337) ;  /* 0xfffffffc00ec0947 */ /* 0x000fea000383ffff */
.L_x_1336:
        /* <DEDUP_REMOVED lines=48> */
[----:B-1----:R-:W-:Y:S02]  /*92c0*/  IADD3 R21, P2, PT, R19, UR6, RZ ;  /* 0x0000000613157c10 */ /* 0x002fe4000ff5e0ff */
[----:B------:R-:W-:-:S02]  /*92d0*/  LEA.HI.X R24, R101, UR5, R28, 0x2, P1 ;  /* 0x0000000565187c11 */ /* 0x000fc400088f141c */
[----:B------:R-:W-:Y:S02]  /*92e0*/  IADD3.X R22, PT, PT, R20, UR7, RZ, P2, !PT ;  /* 0x0000000714167c10 */ /* 0x000fe400097fe4ff */
        /* <DEDUP_REMOVED lines=9> */
.L_x_1340:
        /* <DEDUP_REMOVED lines=29> */
.L_x_1339:
[----:B------:R-:W-:Y:S05]  /*9550*/  BSYNC.RECONVERGENT B0 ;  /* 0x0000000000007941 */ /* 0x000fea0003800200 */
.L_x_1338:
        /* <DEDUP_REMOVED lines=10> */
.L_x_1341:
        /* <DEDUP_REMOVED lines=18> */
[----:B--2---:R-:W-:Y:S02]  /*9720*/  IADD3 R12, P0, PT, R14, UR6, RZ ;  /* 0x000000060e0c7c10 */ /* 0x004fe4000ff1e0ff */
[----:B0-----:R-:W-:Y:S02]  /*9730*/  LOP3.LUT R4, R28, 0x3, RZ, 0xc0, !PT ;  /* 0x000000031c047812 */ /* 0x001fe400078ec0ff */
[----:B---3--:R-:W-:Y:S02]  /*9740*/  IADD3 R14, P1, PT, R14, UR10, RZ ;  /* 0x0000000a0e0e7c10 */ /* 0x008fe4000ff3e0ff */
[----:B------:R-:W-:Y:S02]  /*9750*/  LOP3.LUT R2, R2, 0x3, RZ, 0xc0, !PT ;  /* 0x0000000302027812 */ /* 0x000fe400078ec0ff */
[----:B------:R-:W-:Y:S02]  /*9760*/  IADD3 R16, P2, PT, R16, UR4, RZ ;  /* 0x0000000410107c10 */ /* 0x000fe4000ff5e0ff */
[----:B------:R-:W-:-:S02]  /*9770*/  IADD3.X R13, PT, PT, R4, UR7, RZ, P0, !PT ;  /* 0x00000007040d7c10 */ /* 0x000fc400087fe4ff */
[----:B------:R-:W-:Y:S02]  /*9780*/  IADD3.X R15, PT, PT, R4, UR11, RZ, P1, !PT ;  /* 0x0000000b040f7c10 */ /* 0x000fe40008ffe4ff */
[----:B------:R-:W-:Y:S02]  /*9790*/  IADD3.X R17, PT, PT, R2, UR5, RZ, P2, !PT ;  /* 0x0000000502117c10 */ /* 0x000fe400097fe4ff */
[C---:B------:R-:W-:Y:S02]  /*97a0*/  IADD3 R4, P0, PT, R16.reuse, R35, RZ ;  /* 0x0000002310047210 */ /* 0x040fe40007f1e0ff */
        /* <DEDUP_REMOVED lines=55> */
.L_x_1342:
        /* <DEDUP_REMOVED lines=14> */
.L_x_4905:


//--------------------- .text._Z35group_norm_nhwc_bwd_one_pass_kernelI11Fp32IOFp32WLi256ELi128ELi512EEv26Group_norm_nhwc_bwd_params --------------------------
	.section	.text._Z35group_norm_nhwc_bwd_one_pass_kernelI11Fp32IOFp32WLi256ELi128ELi512EEv26Group_norm_nhwc_bwd_params,"ax",@progbits
	.align	128
        .global         _Z35group_norm_nhwc_bwd_one_pass_kernelI11Fp32IOFp32WLi256ELi128ELi512EEv26Group_norm_nhwc_bwd_params
        .type           _Z35group_norm_nhwc_bwd_one_pass_kernelI11Fp32IOFp32WLi256ELi128ELi512EEv26Group_norm_nhwc_bwd_params,@function
        .size           _Z35group_norm_nhwc_bwd_one_pass_kernelI11Fp32IOFp32WLi256ELi128ELi512EEv26Group_norm_nhwc_bwd_params,(.L_x_4906 - _Z35group_norm_nhwc_bwd_one_pass_kernelI11Fp32IOFp32WLi256ELi128ELi512EEv26Group_norm_nhwc_bwd_params)
        .other          _Z35group_norm_nhwc_bwd_one_pass_kernelI11Fp32IOFp32WLi256ELi128ELi512EEv26Group_norm_nhwc_bwd_params,@"STO_CUDA_ENTRY STV_DEFAULT"
_Z35group_norm_nhwc_bwd_one_pass_kernelI11Fp32IOFp32WLi256ELi128ELi512EEv26Group_norm_nhwc_bwd_params:
.text._Z35group_norm_nhwc_bwd_one_pass_kernelI11Fp32IOFp32WLi256ELi128ELi512EEv26Group_norm_nhwc_bwd_params:
        /* <DEDUP_REMOVED lines=11> */
.L_x_1369:
[----:B0-----:R-:W0:Y:S01]  /*00b0*/  LDCU UR14, c[0x0][0x410] ;  /* 0x00008200ff0e77ac */ /* 0x001e220008000800 */
[----:B-1----:R-:W1:Y:S01]  /*00c0*/  S2R R4, SR_TID.X ;  /* 0x0000000000047919 */ /* 0x002e620000002100 */
[----:B------:R-:W-:Y:S01]  /*00d0*/  IABS R3, UR8 ;  /* 0x0000000800037c13 */ /* 0x000fe20008000000 */
[----:B------:R-:W2:Y:S01]  /*00e0*/  S2UR UR20, SR_CTAID.X ;  /* 0x00000000001479c3 */ /* 0x000ea20000002500 */
[----:B------:R-:W-:Y:S01]  /*00f0*/  UMOV UR6, URZ ;  /* 0x000000ff00067c82 */ /* 0x000fe20008000000 */
[----:B------:R-:W3:Y:S01]  /*0100*/  LDCU UR12, c[0x0][0x41c] ;  /* 0x00008380ff0c77ac */ /* 0x000ee20008000800 */
[----:B------:R-:W-:Y:S02]  /*0110*/  R2UR UR9, R3 ;  /* 0x00000000030972ca */ /* 0x000fe400000e0000 */
        /* <DEDUP_REMOVED lines=10> */
[----:B------:R-:W-:Y:S01]  /*01c0*/  UISETP.GE.AND UP5, UPT, UR12, URZ, UPT ;  /* 0x000000ff0c00728c */ /* 0x000fe2000bfa6270 */
[----:B-1----:R-:W-:-:S05]  /*01d0*/  SHF.R.U32.HI R118, RZ, 0x6, R4 ;  /* 0x00000006ff767819 */ /* 0x002fca0000011604 */
[----:B--2---:R-:W-:-:S04]  /*01e0*/  IMAD R118, R3, UR20, R118 ;  /* 0x0000001403767c24 */ /* 0x004fc8000f8e0276 */
[----:B------:R-:W0:Y:S01]  /*01f0*/  I2F.RP R0, UR13 ;  /* 0x0000000d00007d06 */ /* 0x000e220008209400 */
[C---:B------:R-:W-:Y:S02]  /*0200*/  ISETP.GE.U32.AND P0, PT, R118.reuse, UR16, PT ;  /* 0x0000001076007c0c */ /* 0x040fe4000bf06070 */
[----:B------:R-:W-:Y:S02]  /*0210*/  SHF.R.S32.HI R3, RZ, 0x1f, R118 ;  /* 0x0000001fff037819 */ /* 0x000fe40000011476 */
[C---:B------:R-:W-:Y:S02]  /*0220*/  IADD3 R7, PT, PT, R118.reuse, 0x8, RZ ;  /* 0x0000000876077810 */ /* 0x040fe40007ffe0ff */
[----:B------:R-:W-:Y:S02]  /*0230*/  ISETP.GE.AND.EX P3, PT, R3, UR17, PT, P0 ;  /* 0x0000001103007c0c */ /* 0x000fe4000bf66300 */
[----:B------:R-:W-:Y:S02]  /*0240*/  ISETP.GE.U32.AND P0, PT, R7, UR16, PT ;  /* 0x0000001007007c0c */ /* 0x000fe4000bf06070 */
[----:B------:R-:W-:Y:S01]  /*0250*/  SHF.R.S32.HI R11, RZ, 0x1f, R7 ;  /* 0x0000001fff0b7819 */ /* 0x000fe20000011407 */
[----:B0-----:R-:W0:Y:S01]  /*0260*/  MUFU.RCP R0, R0 ;  /* 0x0000000000007308 */ /* 0x001e220000001000 */
[----:B------:R-:W-:-:S02]  /*0270*/  IADD3 R9, PT, PT, R118, 0x10, RZ ;  /* 0x0000001076097810 */ /* 0x000fc40007ffe0ff */
[----:B------:R-:W-:Y:S02]  /*0280*/  ISETP.GE.AND.EX P4, PT, R11, UR17, PT, P0 ;  /* 0x000000110b007c0c */ /* 0x000fe4000bf86300 */
[----:B------:R-:W-:Y:S02]  /*0290*/  ISETP.GE.U32.AND P0, PT, R9, UR16, PT ;  /* 0x0000001009007c0c */ /* 0x000fe4000bf06070 */
[----:B------:R-:W-:Y:S01]  /*02a0*/  SHF.R.S32.HI R17, RZ, 0x1f, R9 ;  /* 0x0000001fff117819 */ /* 0x000fe20000011409 */
[----:B------:R-:W1:Y:S01]  /*02b0*/  @!P3 LDC.64 R18, c[0x0][0x398] ;  /* 0x0000e600ff12bb82 */ /* 0x000e620000000a00 */
[----:B------:R-:W-:Y:S02]  /*02c0*/  @P3 LOP3.LUT R119, R119, 0x40000, RZ, 0xfc, !PT ;  /* 0x0004000077773812 */ /* 0x000fe400078efcff */
[----:B------:R-:W-:Y:S02]  /*02d0*/  ISETP.GE.AND.EX P6, PT, R17, UR17, PT, P0 ;  /* 0x0000001111007c0c */ /* 0x000fe4000bfc6300 */
[----:B------:R-:W-:-:S03]  /*02e0*/  LOP3.LUT R119, R119, 0xfffdffff, RZ, 0xc0, !PT ;  /* 0xfffdffff77777812 */ /* 0x000fc600078ec0ff */
[----:B------:R-:W2:Y:S01]  /*02f0*/  @!P3 LDC.64 R14, c[0x0][0x3a0] ;  /* 0x0000e800ff0ebb82 */ /* 0x000ea20000000a00 */
[----:B------:R-:W-:Y:S02]  /*0300*/  @P4 LOP3.LUT R119, R119, 0x20000, RZ, 0xfc, !PT ;  /* 0x0002000077774812 */ /* 0x000fe400078efcff */
[----:B0-----:R-:W-:Y:S02]  /*0310*/  IADD3 R2, PT, PT, R0, 0xffffffe, RZ ;  /* 0x0ffffffe00027810 */ /* 0x001fe40007ffe0ff */
[----:B------:R-:W-:Y:S02]  /*0320*/  SHF.L.U32 R0, R4, 0x1, RZ ;  /* 0x0000000104007819 */ /* 0x000fe400000006ff */
[----:B------:R-:W-:Y:S01]  /*0330*/  LOP3.LUT R119, R119, 0xfffeffff, RZ, 0xc0, !PT ;  /* 0xfffeffff77777812 */ /* 0x000fe200078ec0ff */
[----:B------:R-:W0:Y:S01]  /*0340*/  @!P3 LDC.64 R4, c[0x0][0x3f8] ;  /* 0x0000fe00ff04bb82 */ /* 0x000e220000000a00 */
[----:B------:R-:W3:Y:S01]  /*0350*/  F2I.FTZ.U32.TRUNC.NTZ R2, R2 ;  /* 0x0000000200027305 */ /* 0x000ee2000021f000 */
[----:B------:R-:W-:-:S02]  /*0360*/  LOP3.LUT R0, R0, 0x7e, RZ, 0xc0, !PT ;  /* 0x0000007e00007812 */ /* 0x000fc400078ec0ff */
[----:B------:R-:W-:-:S04]  /*0370*/  @P6 LOP3.LUT R119, R119, 0x10000, RZ, 0xfc, !PT ;  /* 0x0001000077776812 */ /* 0x000fc800078efcff */
[----:B------:R-:W4:Y:S01]  /*0380*/  @!P4 LDC.64 R22, c[0x0][0x3f8] ;  /* 0x0000fe00ff16cb82 */ /* 0x000f220000000a00 */
[----:B---3--:R-:W-:-:S07]  /*0390*/  R2UR UR7, R2 ;  /* 0x00000000020772ca */ /* 0x008fce00000e0000 */
[----:B------:R-:W3:Y:S01]  /*03a0*/  @!P6 LDC.64 R24, c[0x0][0x3f8] ;  /* 0x0000fe00ff18eb82 */ /* 0x000ee20000000a00 */
[----:B0-----:R-:W-:-:S07]  /*03b0*/  @!P3 IMAD R3, R3, R4, RZ ;  /* 0x000000040303b224 */ /* 0x001fce00078e02ff */
[----:B------:R-:W0:Y:S01]  /*03c0*/  @!P4 LDC.64 R26, c[0x0][0x3a0] ;  /* 0x0000e800ff1acb82 */ /* 0x000e220000000a00 */
[----:B------:R-:W-:Y:S01]  /*03d0*/  @!P3 IMAD R5, R118, R5, R3 ;  /* 0x000000057605b224 */ /* 0x000fe200078e0203 */
[----:B------:R-:W-:-:S04]  /*03e0*/  UIADD3 UR5, UPT, UPT, URZ, -UR7, URZ ;  /* 0x80000007ff057290 */ /* 0x000fc8000fffe0ff */
[----:B------:R-:W-:Y:S02]  /*03f0*/  UIMAD UR5, UR5, UR13, URZ ;  /* 0x0000000d050572a4 */ /* 0x000fe4000f8e02ff */
[----:B------:R-:W0:Y:S02]  /*0400*/  @!P6 LDC.64 R30, c[0x0][0x3a0] ;  /* 0x0000e800ff1eeb82 */ /* 0x000e240000000a00 */
[----:B------:R-:W-:-:S04]  /*0410*/  UIMAD.WIDE.U32 UR6, UR7, UR5, UR6 ;  /* 0x00000005070672a5 */ /* 0x000fc8000f8e0006 */
[----:B------:R-:W-:Y:S02]  /*0420*/  UIMAD.WIDE.U32 UR6, UR7, UR9, URZ ;  /* 0x00000009070672a5 */ /* 0x000fe4000f8e00ff */
[----:B------:R-:W0:Y:S01]  /*0430*/  @!P6 LDC.64 R32, c[0x0][0x398] ;  /* 0x0000e600ff20eb82 */ /* 0x000e220000000a00 */
[----:B---3--:R-:W-:Y:S01]  /*0440*/  @!P6 IMAD R6, R17, R24, RZ ;  /* 0x000000181106e224 */ /* 0x008fe200078e02ff */
[----:B------:R-:W-:-:S03]  /*0450*/  UIADD3 UR5, UPT, UPT, -UR7, URZ, URZ ;  /* 0x000000ff07057290 */ /* 0x000fc6000fffe1ff */
[----:B------:R-:W-:Y:S01]  /*0460*/  @!P6 IMAD R25, R9, R25, R6 ;  /* 0x000000190919e224 */ /* 0x000fe200078e0206 */
[----:B------:R-:W-:Y:S02]  /*0470*/  UIMAD UR5, UR13, UR5, UR9 ;  /* 0x000000050d0572a4 */ /* 0x000fe4000f8e0209 */
[----:B------:R-:W-:Y:S02]  /*0480*/  ULOP3.LUT UR9, URZ, UR14, URZ, 0x33, !UPT ;  /* 0x0000000eff097292 */ /* 0x000fe4000f8e33ff */
[----:B------:R-:W-:-:S11]  /*0490*/  UISETP.GT.U32.AND UP2, UPT, UR13, UR5, UPT ;  /* 0x000000050d00728c */ /* 0x000fd6000bf44070 */
[----:B------:R-:W-:Y:S02]  /*04a0*/  @!UP2 UIADD3 UR5, UPT, UPT, UR5, -UR13, URZ ;  /* 0x8000000d0505a290 */ /* 0x000fe4000fffe0ff */
[----:B------:R-:W-:Y:S02]  /*04b0*/  @!UP2 UIADD3 UR7, UPT, UPT, UR7, 0x1, URZ ;  /* 0x000000010707a890 */ /* 0x000fe4000fffe0ff */
[----:B------:R-:W-:Y:S02]  /*04c0*/  UIADD3 UR6, UPT, UPT, UR5, -UR13, URZ ;  /* 0x8000000d05067290 */ /* 0x000fe4000fffe0ff */
[----:B------:R-:W-:Y:S02]  /*04d0*/  UISETP.GT.U32.AND UP3, UPT, UR13, UR5, UPT ;  /* 0x000000050d00728c */ /* 0x000fe4000bf64070 */
[----:B------:R-:W-:Y:S02]  /*04e0*/  UISETP.GE.U32.AND UP1, UPT, UR5, UR13, UPT ;  /* 0x0000000d0500728c */ /* 0x000fe4000bf26070 */
[----:B------:R-:W-:-:S04]  /*04f0*/  USEL UR5, UR6, UR5, !UP3 ;  /* 0x0000000506057287 */ /* 0x000fc8000d800000 */
[----:B------:R-:W-:-:S04]  /*0500*/  @!UP4 UIADD3 UR5, UPT, UPT, -UR5, URZ, URZ ;  /* 0x000000ff0505c290 */ /* 0x000fc8000fffe1ff */
[----:B------:R-:W-:Y:S02]  /*0510*/  USEL UR13, UR9, UR5, !UP0 ;  /* 0x00000005090d7287 */ /* 0x000fe4000c000000 */
[----:B------:R-:W-:Y:S02]  /*0520*/  @UP1 UIADD3 UR7, UPT, UPT, UR7, 0x1, URZ ;  /* 0x0000000107071890 */ /* 0x000fe4000fffe0ff */
[----:B------:R-:W-:Y:S02]  /*0530*/  USHF.L.U32 UR5, UR13, 0x7, URZ ;  /* 0x000000070d057899 */ /* 0x000fe400080006ff */
[----:B------:R-:W-:Y:S02]  /*0540*/  @!UP5 UIADD3 UR7, UPT, UPT, -UR7, URZ, URZ ;  /* 0x000000ff0707d290 */ /* 0x000fe4000fffe1ff */
[----:B------:R-:W-:Y:S02]  /*0550*/  USHF.R.S32.HI UR6, URZ, 0x1f, UR5 ;  /* 0x0000001fff067899 */ /* 0x000fe40008011405 */
[----:B------:R-:W-:Y:S01]  /*0560*/  USEL UR7, UR9, UR7, !UP0 ;  /* 0x0000000709077287 */ /* 0x000fe2000c000000 */
[----:B-----5:R-:W-:Y:S01]  /*0570*/  LOP3.LUT R40, R0, UR5, RZ, 0xfc, !PT ;  /* 0x0000000500287c12 */ /* 0x020fe2000f8efcff */
[----:B----4-:R-:W-:-:S02]  /*0580*/  @!P4 IMAD R0, R11, R22, RZ ;  /* 0x000000160b00c224 */ /* 0x010fc400078e02ff */
[----:B------:R-:W-:Y:S01]  /*0590*/  USHF.R.S32.HI UR5, URZ, 0x1f, UR7 ;  /* 0x0000001fff057899 */ /* 0x000fe20008011407 */
[----:B------:R-:W-:-:S03]  /*05a0*/  MOV R41, UR6 ;  /* 0x0000000600297c02 */ /* 0x000fc60008000f00 */
[----:B------:R-:W-:Y:S01]  /*05b0*/  UIMAD UR5, UR5, UR18, URZ ;  /* 0x00000012050572a4 */ /* 0x000fe2000f8e02ff */
[----:B------:R-:W-:Y:S01]  /*05c0*/  IMAD.WIDE.U32 R40, R13, UR7, R40 ;  /* 0x000000070d287c25 */ /* 0x000fe2000f8e0028 */
[----:B------:R-:W-:Y:S02]  /*05d0*/  IADD3 R13, PT, PT, R118, 0x18, RZ ;  /* 0x00000018760d7810 */ /* 0x000fe40007ffe0ff */
[----:B------:R-:W-:Y:S01]  /*05e0*/  UIMAD UR5, UR7, UR19, UR5 ;  /* 0x00000013070572a4 */ /* 0x000fe2000f8e0205 */
[----:B------:R-:W-:Y:S02]  /*05f0*/  CS2R R116, SRZ ;  /* 0x0000000000747805 */ /* 0x000fe4000001ff00 */
[----:B------:R-:W-:Y:S02]  /*0600*/  CS2R R122, SRZ ;  /* 0x00000000007a7805 */ /* 0x000fe4000001ff00 */
[----:B------:R-:W-:Y:S02]  /*0610*/  @!P3 MOV R38, R40 ;  /* 0x000000280026b202 */ /* 0x000fe40000000f00 */
[----:B------:R-:W-:-:S02]  /*0620*/  CS2R R124, SRZ ;  /* 0x00000000007c7805 */ /* 0x000fc4000001ff00 */
[----:B------:R-:W-:Y:S02]  /*0630*/  ISETP.GE.U32.AND P0, PT, R13, UR16, PT ;  /* 0x000000100d007c0c */ /* 0x000fe4000bf06070 */
[----:B------:R-:W-:Y:S02]  /*0640*/  CS2R R120, SRZ ;  /* 0x0000000000787805 */ /* 0x000fe4000001ff00 */
[----:B------:R-:W-:Y:S01]  /*0650*/  IADD3 R39, PT, PT, R41, UR5, RZ ;  /* 0x0000000529277c10 */ /* 0x000fe2000fffe0ff */
[----:B------:R-:W3:Y:S01]  /*0660*/  LDCU.64 UR6, c[0x0][0x3b8] ;  /* 0x00007700ff0677ac */ /* 0x000ee20008000a00 */
[----:B------:R-:W-:Y:S01]  /*0670*/  SHF.R.S32.HI R21, RZ, 0x1f, R13 ;  /* 0x0000001fff157819 */ /* 0x000fe2000001140d */
[----:B------:R-:W-:-:S03]  /*0680*/  @!P3 IMAD.WIDE.U32 R2, R118, R4, R38 ;  /* 0x000000047602b225 */ /* 0x000fc600078e0026 */
[----:B------:R-:W-:Y:S02]  /*0690*/  ISETP.GE.AND.EX P5, PT, R21, UR17, PT, P0 ;  /* 0x0000001115007c0c */ /* 0x000fe4000bfa6300 */
[----:B------:R-:W-:Y:S02]  /*06a0*/  @!P3 IADD3 R3, PT, PT, R3, R5, RZ ;  /* 0x000000050303b210 */ /* 0x000fe40007ffe0ff */
[C---:B------:R-:W-:Y:S02]  /*06b0*/  @!P3 SHF.L.U32 R115, R2.reuse, 0x2, RZ ;  /* 0x000000020273b819 */ /* 0x040fe400000006ff */
[----:B------:R-:W-:Y:S02]  /*06c0*/  @!P3 SHF.L.U64.HI R2, R2, 0x2, R3 ;  /* 0x000000020202b819 */ /* 0x000fe40000010203 */
[C---:B-1----:R-:W-:Y:S02]  /*06d0*/  @!P3 IADD3 R114, P2, PT, R115.reuse, R18, RZ ;  /* 0x000000127372b210 */ /* 0x042fe40007f5e0ff */
[----:B--2---:R-:W-:-:S03]  /*06e0*/  @!P3 IADD3 R4, P1, PT, R115, R14, RZ ;  /* 0x0000000e7304b210 */ /* 0x004fc60007f3e0ff */
[----:B------:R-:W1:Y:S01]  /*06f0*/  @!P5 LDC.64 R34, c[0x0][0x3f8] ;  /* 0x0000fe00ff22db82 */ /* 0x000e620000000a00 */
[C---:B------:R-:W-:Y:S02]  /*0700*/  @!P3 IADD3.X R115, PT, PT, R2.reuse, R19, RZ, P2, !PT ;  /* 0x000000130273b210 */ /* 0x040fe400017fe4ff */
[----:B------:R-:W-:Y:S02]  /*0710*/  LOP3.LUT P2, RZ, R119, 0x20000, RZ, 0xc0, !PT ;  /* 0x0002000077ff7812 */ /* 0x000fe4000784c0ff */
[----:B------:R-:W-:Y:S02]  /*0720*/  @!P3 IADD3.X R5, PT, PT, R2, R15, RZ, P1, !PT ;  /* 0x0000000f0205b210 */ /* 0x000fe40000ffe4ff */
[C---:B------:R-:W-:Y:S02]  /*0730*/  IADD3 R15, PT, PT, R118.reuse, 0x20, RZ ;  /* 0x00000020760f7810 */ /* 0x040fe40007ffe0ff */
[----:B------:R-:W-:Y:S02]  /*0740*/  IADD3 R19, PT, PT, R118, 0x28, RZ ;  /* 0x0000002876137810 */ /* 0x000fe40007ffe0ff */
[----:B------:R-:W-:-:S02]  /*0750*/  ISETP.GE.U32.AND P0, PT, R15, UR16, PT ;  /* 0x000000100f007c0c */ /* 0x000fc4000bf06070 */
[----:B------:R-:W-:Y:S02]  /*0760*/  ISETP.GE.U32.AND P1, PT, R19, UR16, PT ;  /* 0x0000001013007c0c */ /* 0x000fe4000bf26070 */
[----:B------:R-:W-:Y:S01]  /*0770*/  SHF.R.S32.HI R17, RZ, 0x1f, R19 ;  /* 0x0000001fff117819 */ /* 0x000fe20000011413 */
[----:B------:R-:W2:Y:S01]  /*0780*/  @!P2 LDC.64 R28, c[0x0][0x398] ;  /* 0x0000e600ff1cab82 */ /* 0x000ea20000000a00 */
[----:B------:R-:W-:Y:S01]  /*0790*/  @!P2 MOV R2, R40 ;  /* 0x000000280002a202 */ /* 0x000fe20000000f00 */
[----:B------:R-:W-:Y:S01]  /*07a0*/  @!P2 IMAD R11, R7, R23, R0 ;  /* 0x00000017070ba224 */ /* 0x000fe200078e0200 */
[----:B------:R-:W-:Y:S02]  /*07b0*/  @!P2 MOV R3, R39 ;  /* 0x000000270003a202 */ /* 0x000fe40000000f00 */
[----:B------:R-:W-:Y:S02]  /*07c0*/  SHF.R.S32.HI R23, RZ, 0x1f, R15 ;  /* 0x0000001fff177819 */ /* 0x000fe4000001140f */
[----:B------:R-:W-:Y:S01]  /*07d0*/  ISETP.GE.AND.EX P3, PT, R17, UR17, PT, P1 ;  /* 0x0000001111007c0c */ /* 0x000fe2000bf66310 */
[----:B------:R-:W-:Y:S01]  /*07e0*/  @!P2 IMAD.WIDE.U32 R2, R7, R22, R2 ;  /* 0x000000160702a225 */ /* 0x000fe200078e0002 */
[----:B------:R-:W-:-:S02]  /*07f0*/  ISETP.GE.AND.EX P4, PT, R23, UR17, PT, P0 ;  /* 0x0000001117007c0c */ /* 0x000fc4000bf86300 */
[----:B------:R-:W-:Y:S02]  /*0800*/  LOP3.LUT R119, R119, 0xffff7fff, RZ, 0xc0, !PT ;  /* 0xffff7fff77777812 */ /* 0x000fe400078ec0ff */
[----:B------:R-:W-:Y:S02]  /*0810*/  @!P2 IADD3 R3, PT, PT, R3, R11, RZ ;  /* 0x0000000b0303a210 */ /* 0x000fe40007ffe0ff */
[C---:B------:R-:W-:Y:S02]  /*0820*/  @!P2 SHF.L.U32 R11, R2.reuse, 0x2, RZ ;  /* 0x00000002020ba819 */ /* 0x040fe400000006ff */
[----:B------:R-:W-:Y:S02]  /*0830*/  @!P2 SHF.L.U64.HI R0, R2, 0x2, R3 ;  /* 0x000000020200a819 */ /* 0x000fe40000010203 */
[----:B------:R-:W-:Y:S01]  /*0840*/  @!P6 MOV R2, R40 ;  /* 0x000000280002e202 */ /* 0x000fe20000000f00 */
[----:B------:R-:W4:Y:S01]  /*0850*/  @!P3 LDC.64 R42, c[0x0][0x3f8] ;  /* 0x0000fe00ff2abb82 */ /* 0x000f220000000a00 */
[----:B------:R-:W-:-:S02]  /*0860*/  @!P6 MOV R3, R39 ;  /* 0x000000270003e202 */ /* 0x000fc40000000f00 */
[----:B0-----:R-:W-:Y:S02]  /*0870*/  @!P2 IADD3 R6, P0, PT, R11, R26, RZ ;  /* 0x0000001a0b06a210 */ /* 0x001fe40007f1e0ff */
[----:B------:R-:W-:Y:S01]  /*0880*/  @P5 LOP3.LUT R119, R119, 0x8000, RZ, 0xfc, !PT ;  /* 0x0000800077775812 */ /* 0x000fe200078efcff */
[----:B------:R-:W-:Y:S01]  /*0890*/  @!P6 IMAD.WIDE.U32 R2, R9, R24, R2 ;  /* 0x000000180902e225 */ /* 0x000fe200078e0002 */
[----:B------:R-:W-:Y:S01]  /*08a0*/  @!P2 IADD3.X R7, PT, PT, R0, R27, RZ, P0, !PT ;  /* 0x0000001b0007a210 */ /* 0x000fe200007fe4ff */
[----:B------:R-:W0:Y:S01]  /*08b0*/  @!P4 LDC.64 R36, c[0x0][0x3f8] ;  /* 0x0000fe00ff24cb82 */ /* 0x000e220000000a00 */
[----:B--2---:R-:W-:Y:S02]  /*08c0*/  @!P2 IADD3 R8, P0, PT, R11, R28, RZ ;  /* 0x0000001c0b08a210 */ /* 0x004fe40007f1e0ff */
[----:B------:R-:W-:Y:S02]  /*08d0*/  @!P6 IADD3 R11, PT, PT, R3, R25, RZ ;  /* 0x00000019030be210 */ /* 0x000fe40007ffe0ff */
[----:B------:R-:W-:-:S02]  /*08e0*/  @!P6 SHF.L.U32 R3, R2, 0x2, RZ ;  /* 0x000000020203e819 */ /* 0x000fc400000006ff */
[----:B------:R-:W-:Y:S01]  /*08f0*/  @!P2 IADD3.X R9, PT, PT, R0, R29, RZ, P0, !PT ;  /* 0x0000001d0009a210 */ /* 0x000fe200007fe4ff */
[----:B------:R-:W2:Y:S01]  /*0900*/  @!P5 LDC.64 R24, c[0x0][0x3a0] ;  /* 0x0000e800ff18db82 */ /* 0x000ea20000000a00 */
[----:B------:R-:W-:Y:S01]  /*0910*/  @!P6 SHF.L.U64.HI R0, R2, 0x2, R11 ;  /* 0x000000020200e819 */ /* 0x000fe2000001020b */
[----:B-1----:R-:W-:Y:S01]  /*0920*/  @!P5 IMAD R2, R21, R34, RZ ;  /* 0x000000221502d224 */ /* 0x002fe200078e02ff */
[----:B------:R-:W-:Y:S02]  /*0930*/  @!P6 IADD3 R10, P0, PT, R3, R30, RZ ;  /* 0x0000001e030ae210 */ /* 0x000fe40007f1e0ff */
[----:B------:R-:W-:Y:S01]  /*0940*/  LOP3.LUT R119, R119, 0xffffbfff, RZ, 0xc0, !PT ;  /* 0xffffbfff77777812 */ /* 0x000fe200078ec0ff */
[----:B------:R-:W-:Y:S01]  /*0950*/  @!P5 IMAD R21, R13, R35, R2 ;  /* 0x000000230d15d224 */ /* 0x000fe200078e0202 */
[----:B------:R-:W-:Y:S01]  /*0960*/  @!P6 IADD3.X R11, PT, PT, R0, R31, RZ, P0, !PT ;  /* 0x0000001f000be210 */ /* 0x000fe200007fe4ff */
[----:B------:R-:W1:Y:S01]  /*0970*/  @!P5 LDC.64 R26, c[0x0][0x398] ;  /* 0x0000e600ff1adb82 */ /* 0x000e620000000a00 */
[----:B------:R-:W-:Y:S01]  /*0980*/  @!P6 IADD3 R12, P0, PT, R3, R32, RZ ;  /* 0x00000020030ce210 */ /* 0x000fe20007f1e0ff */
[----:B----4-:R-:W-:Y:S01]  /*0990*/  @!P3 IMAD R18, R17, R42, RZ ;  /* 0x0000002a1112b224 */ /* 0x010fe200078e02ff */
[----:B------:R-:W-:-:S02]  /*09a0*/  @!P5 MOV R2, R40 ;  /* 0x000000280002d202 */ /* 0x000fc40000000f00 */
[----:B------:R-:W-:Y:S02]  /*09b0*/  @!P5 MOV R3, R39 ;  /* 0x000000270003d202 */ /* 0x000fe40000000f00 */
[----:B------:R-:W-:Y:S01]  /*09c0*/  @P4 LOP3.LUT R119, R119, 0x4000, RZ, 0xfc, !PT ;  /* 0x0000400077774812 */ /* 0x000fe200078efcff */
[----:B------:R-:W4:Y:S01]  /*09d0*/  @!P4 LDC.64 R28, c[0x0][0x3a0] ;  /* 0x0000e800ff1ccb82 */ /* 0x000f220000000a00 */
[----:B0-----:R-:W-:Y:S02]  /*09e0*/  @!P4 IMAD R14, R23, R36, RZ ;  /* 0x00000024170ec224 */ /* 0x001fe400078e02ff */
[----:B------:R-:W-:Y:S01]  /*09f0*/  @!P5 IMAD.WIDE.U32 R2, R13, R34, R2 ;  /* 0x000000220d02d225 */ /* 0x000fe200078e0002 */
[----:B------:R-:W-:Y:S02]  /*0a00*/  @!P6 IADD3.X R13, PT, PT, R0, R33, RZ, P0, !PT ;  /* 0x00000021000de210 */ /* 0x000fe400007fe4ff */
[----:B------:R-:W-:Y:S01]  /*0a10*/  LOP3.LUT R119, R119, 0xffffdfff, RZ, 0xc0, !PT ;  /* 0xffffdfff77777812 */ /* 0x000fe200078ec0ff */
[----:B------:R-:W-:Y:S01]  /*0a20*/  @!P4 IMAD R23, R15, R37, R14 ;  /* 0x000000250f17c224 */ /* 0x000fe200078e020e */
[----:B------:R-:W-:Y:S01]  /*0a30*/  @!P5 IADD3 R3, PT, PT, R3, R21, RZ ;  /* 0x000000150303d210 */ /* 0x000fe20007ffe0ff */
[----:B------:R-:W0:Y:S01]  /*0a40*/  @!P4 LDC.64 R30, c[0x0][0x398] ;  /* 0x0000e600ff1ecb82 */ /* 0x000e220000000a00 */
[----:B------:R-:W-:-:S02]  /*0a50*/  @!P5 SHF.L.U32 R21, R2, 0x2, RZ ;  /* 0x000000020215d819 */ /* 0x000fc400000006ff */
[----:B------:R-:W-:Y:S02]  /*0a60*/  @!P5 SHF.L.U64.HI R0, R2, 0x2, R3 ;  /* 0x000000020200d819 */ /* 0x000fe40000010203 */
[----:B------:R-:W-:Y:S02]  /*0a70*/  @!P4 MOV R2, R40 ;  /* 0x000000280002c202 */ /* 0x000fe40000000f00 */
[----:B------:R-:W-:Y:S01]  /*0a80*/  @!P4 MOV R3, R39 ;  /* 0x000000270003c202 */ /* 0x000fe20000000f00 */
[----:B------:R-:W3:Y:S01]  /*0a90*/  @!P3 LDC.64 R32, c[0x0][0x3a0] ;  /* 0x0000e800ff20bb82 */ /* 0x000ee20000000a00 */
[----:B--2---:R-:W-:Y:S02]  /*0aa0*/  @!P5 IADD3 R14, P0, PT, R21, R24, RZ ;  /* 0x00000018150ed210 */ /* 0x004fe40007f1e0ff */
[----:B------:R-:W-:Y:S01]  /*0ab0*/  @P3 LOP3.LUT R119, R119, 0x2000, RZ, 0xfc, !PT ;  /* 0x0000200077773812 */ /* 0x000fe200078efcff */
[----:B------:R-:W-:Y:S01]  /*0ac0*/  @!P4 IMAD.WIDE.U32 R2, R15, R36, R2 ;  /* 0x000000240f02c225 */ /* 0x000fe200078e0002 */
[----:B------:R-:W-:-:S02]  /*0ad0*/  @!P5 IADD3.X R15, PT, PT, R0, R25, RZ, P0, !PT ;  /* 0x00000019000fd210 */ /* 0x000fc400007fe4ff */
[----:B-1----:R-:W-:Y:S01]  /*0ae0*/  @!P5 IADD3 R16, P0, PT, R21, R26, RZ ;  /* 0x0000001a1510d210 */ /* 0x002fe20007f1e0ff */
[----:B------:R-:W1:Y:S01]  /*0af0*/  @!P3 LDC.64 R34, c[0x0][0x398] ;  /* 0x0000e600ff22bb82 */ /* 0x000e620000000a00 */
[----:B------:R-:W-:Y:S01]  /*0b00*/  @!P4 IADD3 R3, PT, PT, R3, R23, RZ ;  /* 0x000000170303c210 */ /* 0x000fe20007ffe0ff */
[----:B------:R-:W-:Y:S01]  /*0b10*/  @!P3 IMAD R23, R19, R43, R18 ;  /* 0x0000002b1317b224 */ /* 0x000fe200078e0212 */
[----:B------:R-:W-:Y:S02]  /*0b20*/  @!P5 IADD3.X R17, PT, PT, R0, R27, RZ, P0, !PT ;  /* 0x0000001b0011d210 */ /* 0x000fe400007fe4ff */
[C---:B------:R-:W-:Y:S02]  /*0b30*/  @!P4 SHF.L.U32 R21, R2.reuse, 0x2, RZ ;  /* 0x000000020215c819 */ /* 0x040fe400000006ff */
[----:B------:R-:W-:Y:S02]  /*0b40*/  @!P4 SHF.L.U64.HI R0, R2, 0x2, R3 ;  /* 0x000000020200c819 */ /* 0x000fe40000010203 */
[----:B------:R-:W-:-:S02]  /*0b50*/  @!P3 MOV R2, R40 ;  /* 0x000000280002b202 */ /* 0x000fc40000000f00 */
[----:B------:R-:W-:Y:S02]  /*0b60*/  @!P3 MOV R3, R39 ;  /* 0x000000270003b202 */ /* 0x000fe40000000f00 */
[----:B----4-:R-:W-:Y:S02]  /*0b70*/  @!P4 IADD3 R18, P0, PT, R21, R28, RZ ;  /* 0x0000001c1512c210 */ /* 0x010fe40007f1e0ff */
[----:B------:R-:W-:Y:S01]  /*0b80*/  IADD3 R25, PT, PT, R118, 0x30, RZ ;  /* 0x0000003076197810 */ /* 0x000fe20007ffe0ff */
[----:B------:R-:W-:Y:S01]  /*0b90*/  @!P3 IMAD.WIDE.U32 R2, R19, R42, R2 ;  /* 0x0000002a1302b225 */ /* 0x000fe200078e0002 */
[----:B------:R-:W-:Y:S02]  /*0ba0*/  @!P4 IADD3.X R19, PT, PT, R0, R29, RZ, P0, !PT ;  /* 0x0000001d0013c210 */ /* 0x000fe400007fe4ff */
[----:B0-----:R-:W-:Y:S02]  /*0bb0*/  @!P4 IADD3 R20, P0, PT, R21, R30, RZ ;  /* 0x0000001e1514c210 */ /* 0x001fe40007f1e0ff */
[----:B------:R-:W-:-:S02]  /*0bc0*/  @!P3 IADD3 R3, PT, PT, R3, R23, RZ ;  /* 0x000000170303b210 */ /* 0x000fc40007ffe0ff */
[----:B------:R-:W-:Y:S02]  /*0bd0*/  @!P3 SHF.L.U32 R113, R2, 0x2, RZ ;  /* 0x000000020271b819 */ /* 0x000fe400000006ff */
[----:B------:R-:W-:Y:S02]  /*0be0*/  @!P4 IADD3.X R21, PT, PT, R0, R31, RZ, P0, !PT ;  /* 0x0000001f0015c210 */ /* 0x000fe400007fe4ff */
[----:B------:R-:W-:Y:S02]  /*0bf0*/  @!P3 SHF.L.U64.HI R2, R2, 0x2, R3 ;  /* 0x000000020202b819 */ /* 0x000fe40000010203 */
[----:B---3--:R-:W-:Y:S02]  /*0c00*/  @!P3 IADD3 R22, P0, PT, R113, R32, RZ ;  /* 0x000000207116b210 */ /* 0x008fe40007f1e0ff */
[----:B------:R-:W-:Y:S02]  /*0c10*/  SHF.R.S32.HI R3, RZ, 0x1f, R25 ;  /* 0x0000001fff037819 */ /* 0x000fe40000011419 */
[----:B------:R-:W-:-:S02]  /*0c20*/  @!P3 IADD3.X R23, PT, PT, R2, R33, RZ, P0, !PT ;  /* 0x000000210217b210 */ /* 0x000fc400007fe4ff */
[----:B-1----:R-:W-:Y:S02]  /*0c30*/  @!P3 IADD3 R112, P0, PT, R113, R34, RZ ;  /* 0x000000227170b210 */ /* 0x002fe40007f1e0ff */
[----:B------:R-:W-:Y:S02]  /*0c40*/  LOP3.LUT R119, R119, 0xffffefff, RZ, 0xc0, !PT ;  /* 0xffffefff77777812 */ /* 0x000fe400078ec0ff */
        /* <DEDUP_REMOVED lines=340> */
[----:B------:R-:W0:Y:S01]  /*2190*/  @!P3 LDC.64 R36, c[0x0][0x3f8] ;  /* 0x0000fe00ff24bb82 */ /* 0x000e220000000a00 */
[----:B------:R-:W-:-:S07]  /*21a0*/  @!P3 MOV R2, R40 ;  /* 0x000000280002b202 */ /* 0x000fce0000000f00 */
        /* <DEDUP_REMOVED lines=64> */
[----:B------:R-:W-:Y:S02]  /*25b0*/  CS2R R36, SRZ ;  /* 0x0000000000247805 */ /* 0x000fe4000001ff00 */
[----:B------:R-:W-:-:S02]  /*25c0*/  @!P6 SHF.L.U32 R107, R2, 0x2, RZ ;  /* 0x00000002026be819 */ /* 0x000fc400000006ff */
[----:B------:R-:W-:Y:S02]  /*25d0*/  @!P6 SHF.L.U64.HI R2, R2, 0x2, R3 ;  /* 0x000000020202e819 */ /* 0x000fe40000010203 */
[C---:B-1----:R-:W-:Y:S01]  /*25e0*/  @!P6 IADD3 R104, P1, PT, R107.reuse, R104, RZ ;  /* 0x000000686b68e210 */ /* 0x042fe20007f3e0ff */
[----:B------:R1:W2:Y:S03]  /*25f0*/  @!P0 LDG.E.64 R36, desc[UR10][R4.64] ;  /* 0x0000000a04248981 */ /* 0x0002a6000c1e1b00 */
[----:B------:R-:W-:Y:S02]  /*2600*/  @!P6 IADD3.X R105, PT, PT, R2, R105, RZ, P1, !PT ;  /* 0x000000690269e210 */ /* 0x000fe40000ffe4ff */
[----:B0-----:R-:W-:-:S04]  /*2610*/  @!P6 IADD3 R106, P1, PT, R107, R34, RZ ;  /* 0x000000226b6ae210 */ /* 0x001fc80007f3e0ff */
[----:B------:R-:W-:Y:S02]  /*2620*/  @!P6 IADD3.X R107, PT, PT, R2, R35, RZ, P1, !PT ;  /* 0x00000023026be210 */ /* 0x000fe40000ffe4ff */
[----:B------:R-:W-:Y:S02]  /*2630*/  CS2R R34, SRZ ;  /* 0x0000000000227805 */ /* 0x000fe4000001ff00 */
[----:B------:R-:W-:Y:S02]  /*2640*/  CS2R R2, SRZ ;  /* 0x0000000000027805 */ /* 0x000fe4000001ff00 */
[----:B-1----:R-:W-:Y:S02]  /*2650*/  CS2R R4, SRZ ;  /* 0x0000000000047805 */ /* 0x002fe4000001ff00 */
[----:B------:R-:W-:Y:S01]  /*2660*/  LOP3.LUT P1, RZ, R119, 0x10000, RZ, 0xc0, !PT ;  /* 0x0001000077ff7812 */ /* 0x000fe2000782c0ff */
[----:B------:R-:W3:Y:S04]  /*2670*/  @!P0 LDG.E.64 R34, desc[UR10][R114.64] ;  /* 0x0000000a72228981 */ /* 0x000ee8000c1e1b00 */
[----:B------:R0:W4:Y:S04]  /*2680*/  @!P2 LDG.E.64 R2, desc[UR10][R6.64] ;  /* 0x0000000a0602a981 */ /* 0x000128000c1e1b00 */
[----:B------:R1:W4:Y:S01]  /*2690*/  @!P2 LDG.E.64 R4, desc[UR10][R8.64] ;  /* 0x0000000a0804a981 */ /* 0x000322000c1e1b00 */
[----:B0-----:R-:W-:-:S02]  /*26a0*/  CS2R R6, SRZ ;  /* 0x0000000000067805 */ /* 0x001fc4000001ff00 */
[----:B-1----:R-:W-:-:S04]  /*26b0*/  CS2R R8, SRZ ;  /* 0x0000000000087805 */ /* 0x002fc8000001ff00 */
[----:B------:R0:W4:Y:S04]  /*26c0*/  @!P1 LDG.E.64 R6, desc[UR10][R10.64] ;  /* 0x0000000a0a069981 */ /* 0x000128000c1e1b00 */
[----:B------:R1:W4:Y:S01]  /*26d0*/  @!P1 LDG.E.64 R8, desc[UR10][R12.64] ;  /* 0x0000000a0c089981 */ /* 0x000322000c1e1b00 */
[----:B0-----:R-:W-:Y:S02]  /*26e0*/  CS2R R10, SRZ ;  /* 0x00000000000a7805 */ /* 0x001fe4000001ff00 */
[----:B-1----:R-:W-:Y:S02]  /*26f0*/  CS2R R12, SRZ ;  /* 0x00000000000c7805 */ /* 0x002fe4000001ff00 */
[----:B--2---:R-:W-:Y:S02]  /*2700*/  @!P0 MOV R117, R36 ;  /* 0x0000002400758202 */ /* 0x004fe40000000f00 */
[----:B------:R-:W-:-:S02]  /*2710*/  @!P0 MOV R116, R37 ;  /* 0x0000002500748202 */ /* 0x000fc40000000f00 */
[----:B---3--:R-:W-:Y:S02]  /*2720*/  @!P0 MOV R123, R34 ;  /* 0x00000022007b8202 */ /* 0x008fe40000000f00 */
[----:B------:R-:W-:Y:S02]  /*2730*/  @!P0 MOV R122, R35 ;  /* 0x00000023007a8202 */ /* 0x000fe40000000f00 */
[----:B------:R-:W-:-:S13]  /*2740*/  LOP3.LUT P0, RZ, R119, 0x8000, RZ, 0xc0, !PT ;  /* 0x0000800077ff7812 */ /* 0x000fda000780c0ff */
[----:B------:R0:W2:Y:S04]  /*2750*/  @!P0 LDG.E.64 R10, desc[UR10][R14.64] ;  /* 0x0000000a0e0a8981 */ /* 0x0000a8000c1e1b00 */
[----:B------:R-:W3:Y:S01]  /*2760*/  @!P0 LDG.E.64 R12, desc[UR10][R16.64] ;  /* 0x0000000a100c8981 */ /* 0x000ee2000c1e1b00 */
[----:B------:R-:W-:Y:S02]  /*2770*/  CS2R R114, SRZ ;  /* 0x0000000000727805 */ /* 0x000fe4000001ff00 */
[----:B------:R-:W-:Y:S01]  /*2780*/  MOV R0, RZ ;  /* 0x000000ff00007202 */ /* 0x000fe20000000f00 */
[----:B------:R1:W-:Y:S01]  /*2790*/  STL [R1+0x294], R116 ;  /* 0x0002947401007387 */ /* 0x0003e20000100800 */
[----:B----4-:R-:W-:Y:S02]  /*27a0*/  @!P2 MOV R115, R3 ;  /* 0x000000030073a202 */ /* 0x010fe40000000f00 */
[----:B------:R-:W-:-:S02]  /*27b0*/  @!P2 MOV R114, R4 ;  /* 0x000000040072a202 */ /* 0x000fc40000000f00 */
[----:B------:R-:W-:Y:S01]  /*27c0*/  @!P2 MOV R0, R5 ;  /* 0x000000050000a202 */ /* 0x000fe20000000f00 */
[----:B-1----:R-:W-:Y:S01]  /*27d0*/  HFMA2 R116, -RZ, RZ, 0, 0 ;  /* 0x00000000ff747431 */ /* 0x002fe200000001ff */
[----:B------:R-:W-:Y:S02]  /*27e0*/  @!P2 MOV R116, R2 ;  /* 0x000000020074a202 */ /* 0x000fe40000000f00 */
[----:B------:R-:W-:Y:S01]  /*27f0*/  LOP3.LUT P2, RZ, R119, 0x4000, RZ, 0xc0, !PT ;  /* 0x0000400077ff7812 */ /* 0x000fe2000784c0ff */
[----:B------:R-:W-:Y:S04]  /*2800*/  STL [R1+0x290], R117 ;  /* 0x0002907501007387 */ /* 0x000fe80000100800 */
[----:B------:R1:W-:Y:S04]  /*2810*/  STL [R1+0x29c], R116 ;  /* 0x00029c7401007387 */ /* 0x0003e80000100800 */
[----:B------:R-:W-:Y:S04]  /*2820*/  STL [R1+0x2a4], R115 ;  /* 0x0002a47301007387 */ /* 0x000fe80000100800 */
[----:B------:R4:W-:Y:S01]  /*2830*/  STL [R1+0x21c], R114 ;  /* 0x00021c7201007387 */ /* 0x0009e20000100800 */
[----:B-1----:R-:W-:-:S03]  /*2840*/  CS2R R116, SRZ ;  /* 0x0000000000747805 */ /* 0x002fc6000001ff00 */
[----:B------:R1:W-:Y:S01]  /*2850*/  STL [R1+0x218], R0 ;  /* 0x0002180001007387 */ /* 0x0003e20000100800 */
[----:B------:R-:W-:Y:S02]  /*2860*/  @!P1 MOV R116, R6 ;  /* 0x0000000600749202 */ /* 0x000fe40000000f00 */
[----:B0-----:R-:W-:Y:S02]  /*2870*/  CS2R R14, SRZ ;  /* 0x00000000000e7805 */ /* 0x001fe4000001ff00 */
[----:B----4-:R-:W-:Y:S02]  /*2880*/  CS2R R114, SRZ ;  /* 0x0000000000727805 */ /* 0x010fe4000001ff00 */
[----:B------:R-:W-:Y:S02]  /*2890*/  @!P1 MOV R115, R7 ;  /* 0x0000000700739202 */ /* 0x000fe40000000f00 */
[----:B------:R0:W4:Y:S01]  /*28a0*/  @!P2 LDG.E.64 R14, desc[UR10][R18.64] ;  /* 0x0000000a120ea981 */ /* 0x000122000c1e1b00 */
[----:B-1----:R-:W-:Y:S01]  /*28b0*/  HFMA2 R0, -RZ, RZ, 0, 0 ;  /* 0x00000000ff007431 */ /* 0x002fe200000001ff */
[----:B------:R-:W-:-:S02]  /*28c0*/  @!P1 MOV R114, R8 ;  /* 0x0000000800729202 */ /* 0x000fc40000000f00 */
[----:B------:R-:W-:Y:S02]  /*28d0*/  @!P1 MOV R0, R9 ;  /* 0x0000000900009202 */ /* 0x000fe40000000f00 */
[----:B------:R-:W-:Y:S01]  /*28e0*/  LOP3.LUT P1, RZ, R119, 0x2000, RZ, 0xc0, !PT ;  /* 0x0000200077ff7812 */ /* 0x000fe2000782c0ff */
[----:B------:R1:W-:Y:S04]  /*28f0*/  STL [R1+0x214], R114 ;  /* 0x0002147201007387 */ /* 0x0003e80000100800 */
[----:B------:R1:W-:Y:S01]  /*2900*/  STL [R1+0x210], R0 ;  /* 0x0002100001007387 */ /* 0x0003e20000100800 */
[----:B0-----:R-:W-:Y:S01]  /*2910*/  CS2R R18, SRZ ;  /* 0x0000000000127805 */ /* 0x001fe2000001ff00 */
[----:B-1----:R-:W-:Y:S01]  /*2920*/  HFMA2 R114, -RZ, RZ, 0, 0 ;  /* 0x00000000ff727431 */ /* 0x002fe200000001ff */
[----:B------:R-:W-:-:S05]  /*2930*/  CS2R R16, SRZ ;  /* 0x0000000000107805 */ /* 0x000fca000001ff00 */
[----:B------:R0:W4:Y:S01]  /*2940*/  @!P1 LDG.E.64 R18, desc[UR10][R22.64] ;  /* 0x0000000a16129981 */ /* 0x000122000c1e1b00 */
[----:B------:R-:W-:-:S03]  /*2950*/  MOV R0, RZ ;  /* 0x000000ff00007202 */ /* 0x000fc60000000f00 */
[----:B------:R-:W4:Y:S01]  /*2960*/  @!P2 LDG.E.64 R16, desc[UR10][R20.64] ;  /* 0x0000000a1410a981 */ /* 0x000f22000c1e1b00 */
[----:B0-----:R-:W-:Y:S02]  /*2970*/  CS2R R22, SRZ ;  /* 0x0000000000167805 */ /* 0x001fe4000001ff00 */
[----:B--2---:R-:W-:Y:S02]  /*2980*/  @!P0 MOV R114, R10 ;  /* 0x0000000a00728202 */ /* 0x004fe40000000f00 */
[----:B------:R-:W-:Y:S02]  /*2990*/  @!P0 MOV R0, R11 ;  /* 0x0000000b00008202 */ /* 0x000fe40000000f00 */
[----:B---3--:R-:W-:Y:S02]  /*29a0*/  @!P0 MOV R125, R12 ;  /* 0x0000000c007d8202 */ /* 0x008fe40000000f00 */
[----:B------:R-:W-:Y:S02]  /*29b0*/  @!P0 MOV R124, R13 ;  /* 0x0000000d007c8202 */ /* 0x000fe40000000f00 */
[----:B------:R-:W-:-:S13]  /*29c0*/  LOP3.LUT P0, RZ, R119, 0x1000, RZ, 0xc0, !PT ;  /* 0x0000100077ff7812 */ /* 0x000fda000780c0ff */
[----:B------:R0:W2:Y:S02]  /*29d0*/  @!P0 LDG.E.64 R22, desc[UR10][R24.64] ;  /* 0x0000000a18168981 */ /* 0x0000a4000c1e1b00 */
[----:B0-----:R-:W-:-:S06]  /*29e0*/  CS2R R24, SRZ ;  /* 0x0000000000187805 */ /* 0x001fcc000001ff00 */
[----:B------:R0:W3:Y:S04]  /*29f0*/  @!P0 LDG.E.64 R24, desc[UR10][R26.64] ;  /* 0x0000000a1a188981 */ /* 0x0000e8000c1e1b00 */
[----:B------:R1:W-:Y:S04]  /*2a00*/  STL [R1+0x2c4], R0 ;  /* 0x0002c40001007387 */ /* 0x0003e80000100800 */
[----:B------:R0:W-:Y:S01]  /*2a10*/  STL [R1+0x2bc], R114 ;  /* 0x0002bc7201007387 */ /* 0x0001e20000100800 */
[----:B-1----:R-:W-:Y:S02]  /*2a20*/  MOV R0, RZ ;  /* 0x000000ff00007202 */ /* 0x002fe40000000f00 */
[----:B----4-:R-:W-:Y:S01]  /*2a30*/  @!P2 MOV R0, R15 ;  /* 0x0000000f0000a202 */ /* 0x010fe20000000f00 */
[----:B0-----:R-:W-:Y:S01]  /*2a40*/  HFMA2 R114, -RZ, RZ, 0, 0 ;  /* 0x00000000ff727431 */ /* 0x001fe200000001ff */
[----:B------:R-:W-:-:S03]  /*2a50*/  @!P2 MOV R114, R14 ;  /* 0x0000000e0072a202 */ /* 0x000fc60000000f00 */
[----:B------:R0:W-:Y:S04]  /*2a60*/  STL [R1+0x2cc], R0 ;  /* 0x0002cc0001007387 */ /* 0x0001e80000100800 */
[----:B------:R-:W-:Y:S01]  /*2a70*/  STL [R1+0x2b4], R115 ;  /* 0x0002b47301007387 */ /* 0x000fe20000100800 */
[----:B0-----:R-:W-:Y:S01]  /*2a80*/  HFMA2 R0, -RZ, RZ, 0, 0 ;  /* 0x00000000ff007431 */ /* 0x001fe200000001ff */
[----:B------:R-:W-:Y:S02]  /*2a90*/  @!P1 MOV R0, R19 ;  /* 0x0000001300009202 */ /* 0x000fe40000000f00 */
[----:B------:R0:W-:Y:S01]  /*2aa0*/  STL [R1+0x2c8], R114 ;  /* 0x0002c87201007387 */ /* 0x0001e20000100800 */
[----:B------:R-:W-:Y:S02]  /*2ab0*/  @!P2 MOV R121, R16 ;  /* 0x000000100079a202 */ /* 0x000fe40000000f00 */
[----:B------:R-:W-:Y:S01]  /*2ac0*/  @!P2 MOV R120, R17 ;  /* 0x000000110078a202 */ /* 0x000fe20000000f00 */
[----:B------:R1:W-:Y:S01]  /*2ad0*/  STL [R1+0x2d0], R0 ;  /* 0x0002d00001007387 */ /* 0x0003e20000100800 */
[----:B------:R-:W-:-:S02]  /*2ae0*/  LOP3.LUT P2, RZ, R119, 0x800, RZ, 0xc0, !PT ;  /* 0x0000080077ff7812 */ /* 0x000fc4000784c0ff */
[----:B0-----:R-:W-:Y:S02]  /*2af0*/  CS2R R114, SRZ ;  /* 0x0000000000727805 */ /* 0x001fe4000001ff00 */
[----:B------:R-:W-:Y:S01]  /*2b00*/  @!P1 MOV R114, R18 ;  /* 0x0000001200729202 */ /* 0x000fe20000000f00 */
[----:B-1----:R-:W-:Y:S01]  /*2b10*/  HFMA2 R0, -RZ, RZ, 0, 0 ;  /* 0x00000000ff007431 */ /* 0x002fe200000001ff */
[----:B------:R-:W-:Y:S02]  /*2b20*/  CS2R R20, SRZ ;  /* 0x0000000000147805 */ /* 0x000fe4000001ff00 */
[----:B------:R-:W-:Y:S01]  /*2b30*/  CS2R R26, SRZ ;  /* 0x00000000001a7805 */ /* 0x000fe2000001ff00 */
[----:B------:R0:W-:Y:S04]  /*2b40*/  STL [R1+0x2b0], R114 ;  /* 0x0002b07201007387 */ /* 0x0001e80000100800 */
[----:B------:R-:W4:Y:S04]  /*2b50*/  @!P1 LDG.E.64 R20, desc[UR10][R112.64] ;  /* 0x0000000a70149981 */ /* 0x000f28000c1e1b00 */
[----:B------:R1:W4:Y:S01]  /*2b60*/  @!P2 LDG.E.64 R26, desc[UR10][R28.64] ;  /* 0x0000000a1c1aa981 */ /* 0x000322000c1e1b00 */
[----:B0-----:R-:W-:-:S03]  /*2b70*/  MOV R114, RZ ;  /* 0x000000ff00727202 */ /* 0x001fc60000000f00 */
[----:B------:R0:W-:Y:S01]  /*2b80*/  STL.64 [R1+0x110], R34 ;  /* 0x0001102201007387 */ /* 0x0001e20000100a00 */
[----:B-1----:R-:W-:Y:S02]  /*2b90*/  CS2R R28, SRZ ;  /* 0x00000000001c7805 */ /* 0x002fe4000001ff00 */
[----:B0-----:R-:W-:-:S04]  /*2ba0*/  CS2R R34, SRZ ;  /* 0x0000000000227805 */ /* 0x001fc8000001ff00 */
[----:B------:R0:W4:Y:S01]  /*2bb0*/  @!P2 LDG.E.64 R28, desc[UR10][R30.64] ;  /* 0x0000000a1e1ca981 */ /* 0x000122000c1e1b00 */
[----:B--2---:R-:W-:-:S05]  /*2bc0*/  @!P0 MOV R0, R22 ;  /* 0x0000001600008202 */ /* 0x004fca0000000f00 */
[----:B------:R1:W-:Y:S02]  /*2bd0*/  STL [R1+0x2a8], R0 ;  /* 0x0002a80001007387 */ /* 0x0003e40000100800 */
[----:B-1----:R-:W-:Y:S01]  /*2be0*/  HFMA2 R0, -RZ, RZ, 0, 0 ;  /* 0x00000000ff007431 */ /* 0x002fe200000001ff */
[----:B------:R-:W-:Y:S02]  /*2bf0*/  @!P0 MOV R0, R23 ;  /* 0x0000001700008202 */ /* 0x000fe40000000f00 */
[----:B---3--:R-:W-:Y:S02]  /*2c00*/  @!P0 MOV R115, R24 ;  /* 0x0000001800738202 */ /* 0x008fe40000000f00 */
[----:B------:R-:W-:Y:S02]  /*2c10*/  @!P0 MOV R114, R25 ;  /* 0x0000001900728202 */ /* 0x000fe40000000f00 */
[----:B------:R-:W-:-:S13]  /*2c20*/  LOP3.LUT P0, RZ, R119, 0x200, RZ, 0xc0, !PT ;  /* 0x0000020077ff7812 */ /* 0x000fda000780c0ff */
[----:B------:R-:W2:Y:S04]  /*2c30*/  @!P0 LDG.E.64 R34, desc[UR10][R108.64] ;  /* 0x0000000a6c228981 */ /* 0x000ea8000c1e1b00 */
[----:B------:R1:W-:Y:S04]  /*2c40*/  STL [R1+0x2ac], R116 ;  /* 0x0002ac7401007387 */ /* 0x0003e80000100800 */
[----:B------:R3:W-:Y:S01]  /*2c50*/  STL [R1+0x2c0], R0 ;  /* 0x0002c00001007387 */ /* 0x0007e20000100800 */
[----:B-1----:R-:W-:Y:S01]  /*2c60*/  MOV R116, RZ ;  /* 0x000000ff00747202 */ /* 0x002fe20000000f00 */
[----:B---3--:R-:W-:Y:S01]  /*2c70*/  HFMA2 R0, -RZ, RZ, 0, 0 ;  /* 0x00000000ff007431 */ /* 0x008fe200000001ff */
[----:B------:R-:W-:-:S02]  /*2c80*/  CS2R R112, SRZ ;  /* 0x0000000000707805 */ /* 0x000fc4000001ff00 */
[----:B0-----:R-:W-:Y:S01]  /*2c90*/  CS2R R30, SRZ ;  /* 0x00000000001e7805 */ /* 0x001fe2000001ff00 */
[----:B------:R0:W-:Y:S01]  /*2ca0*/  STL.64 [R1+0x18], R2 ;  /* 0x0000180201007387 */ /* 0x0001e20000100a00 */
[----:B----4-:R-:W-:Y:S02]  /*2cb0*/  @!P1 MOV R117, R20 ;  /* 0x0000001400759202 */ /* 0x010fe40000000f00 */
[----:B------:R-:W-:Y:S02]  /*2cc0*/  @!P1 MOV R116, R21 ;  /* 0x0000001500749202 */ /* 0x000fe40000000f00 */
[----:B------:R-:W-:Y:S02]  /*2cd0*/  LOP3.LUT P1, RZ, R119, 0x400, RZ, 0xc0, !PT ;  /* 0x0000040077ff7812 */ /* 0x000fe4000782c0ff */
[----:B------:R-:W-:Y:S01]  /*2ce0*/  @!P2 MOV R0, R26 ;  /* 0x0000001a0000a202 */ /* 0x000fe20000000f00 */
[----:B0-----:R-:W-:-:S04]  /*2cf0*/  HFMA2 R2, -RZ, RZ, 0, 0 ;  /* 0x00000000ff027431 */ /* 0x001fc800000001ff */
[----:B------:R0:W-:Y:S06]  /*2d00*/  STL [R1+0x2a0], R0 ;  /* 0x0002a00001007387 */ /* 0x0001ec0000100800 */
[----:B------:R1:W3:Y:S01]  /*2d10*/  @!P1 LDG.E.64 R30, desc[UR10][R32.64] ;  /* 0x0000000a201e9981 */ /* 0x0002e2000c1e1b00 */
[----:B0-----:R-:W-:Y:S01]  /*2d20*/  HFMA2 R0, -RZ, RZ, 0, 0 ;  /* 0x00000000ff007431 */ /* 0x001fe200000001ff */
[----:B------:R-:W-:Y:S02]  /*2d30*/  @!P2 MOV R0, R27 ;  /* 0x0000001b0000a202 */ /* 0x000fe40000000f00 */
[----:B------:R-:W-:-:S02]  /*2d40*/  @!P2 MOV R113, R28 ;  /* 0x0000001c0071a202 */ /* 0x000fc40000000f00 */
[----:B------:R-:W-:Y:S02]  /*2d50*/  @!P2 MOV R112, R29 ;  /* 0x0000001d0070a202 */ /* 0x000fe40000000f00 */
[----:B------:R-:W-:Y:S02]  /*2d60*/  LOP3.LUT P2, RZ, R119, 0x100, RZ, 0xc0, !PT ;  /* 0x0000010077ff7812 */ /* 0x000fe4000784c0ff */
[----:B-1----:R-:W-:-:S06]  /*2d70*/  CS2R R32, SRZ ;  /* 0x0000000000207805 */ /* 0x002fcc000001ff00 */
[----:B------:R0:W4:Y:S01]  /*2d80*/  @!P1 LDG.E.64 R32, desc[UR10][R110.64] ;  /* 0x0000000a6e209981 */ /* 0x000122000c1e1b00 */
[----:B--2---:R-:W-:-:S05]  /*2d90*/  @!P0 MOV R2, R35 ;  /* 0x0000002300028202 */ /* 0x004fca0000000f00 */
[----:B------:R1:W-:Y:S02]  /*2da0*/  STL [R1+0x288], R2 ;  /* 0x0002880201007387 */ /* 0x0003e40000100800 */
[----:B-1----:R-:W-:-:S06]  /*2db0*/  CS2R R2, SRZ ;  /* 0x0000000000027805 */ /* 0x002fcc000001ff00 */
[----:B------:R-:W2:Y:S04]  /*2dc0*/  @!P2 LDG.E.64 R2, desc[UR10][R44.64] ;  /* 0x0000000a2c02a981 */ /* 0x000ea8000c1e1b00 */
[----:B------:R1:W-:Y:S01]  /*2dd0*/  STL [R1+0x2b8], R0 ;  /* 0x0002b80001007387 */ /* 0x0003e20000100800 */
[----:B0-----:R-:W-:-:S03]  /*2de0*/  CS2R R110, SRZ ;  /* 0x00000000006e7805 */ /* 0x001fc6000001ff00 */
[----:B------:R0:W-:Y:S01]  /*2df0*/  STL.64 [R1+0x10], R36 ;  /* 0x0000102401007387 */ /* 0x0001e20000100a00 */
[----:B-1----:R-:W-:-:S03]  /*2e00*/  HFMA2 R0, -RZ, RZ, 0, 0 ;  /* 0x00000000ff007431 */ /* 0x002fc600000001ff */
[----:B------:R1:W-:Y:S01]  /*2e10*/  STL.64 [R1+0x20], R6 ;  /* 0x0000200601007387 */ /* 0x0003e20000100a00 */
[----:B0-----:R-:W-:Y:S01]  /*2e20*/  HFMA2 R36, -RZ, RZ, 0, 0 ;  /* 0x00000000ff247431 */ /* 0x001fe200000001ff */
[----:B---3--:R-:W-:Y:S01]  /*2e30*/  @!P1 MOV R0, R30 ;  /* 0x0000001e00009202 */ /* 0x008fe20000000f00 */
[----:B-1----:R-:W-:Y:S01]  /*2e40*/  HFMA2 R6, -RZ, RZ, 0, 0 ;  /* 0x00000000ff067431 */ /* 0x002fe200000001ff */
[----:B------:R-:W-:-:S03]  /*2e50*/  @!P1 MOV R36, R31 ;  /* 0x0000001f00249202 */ /* 0x000fc60000000f00 */
[----:B------:R0:W-:Y:S04]  /*2e60*/  STL [R1+0x28c], R0 ;  /* 0x00028c0001007387 */ /* 0x0001e80000100800 */
[----:B------:R1:W-:Y:S01]  /*2e70*/  STL [R1+0x298], R36 ;  /* 0x0002982401007387 */ /* 0x0003e20000100800 */
[----:B0-----:R-:W-:Y:S02]  /*2e80*/  MOV R0, RZ ;  /* 0x000000ff00007202 */ /* 0x001fe40000000f00 */
[----:B----4-:R-:W-:Y:S02]  /*2e90*/  @!P1 MOV R0, R32 ;  /* 0x0000002000009202 */ /* 0x010fe40000000f00 */
[----:B------:R-:W-:Y:S02]  /*2ea0*/  @!P1 MOV R110, R33 ;  /* 0x00000021006e9202 */ /* 0x000fe40000000f00 */
[----:B------:R-:W-:-:S02]  /*2eb0*/  LOP3.LUT P1, RZ, R119, 0x80, RZ, 0xc0, !PT ;  /* 0x0000008077ff7812 */ /* 0x000fc4000782c0ff */
[----:B-1----:R-:W-:-:S06]  /*2ec0*/  CS2R R36, SRZ ;  /* 0x0000000000247805 */ /* 0x002fcc000001ff00 */
[----:B------:R0:W3:Y:S01]  /*2ed0*/  @!P0 LDG.E.64 R36, desc[UR10][R42.64] ;  /* 0x0000000a2a248981 */ /* 0x0000e2000c1e1b00 */
[----:B--2---:R-:W-:-:S05]  /*2ee0*/  @!P2 MOV R6, R3 ;  /* 0x000000030006a202 */ /* 0x004fca0000000f00 */
[----:B------:R1:W-:Y:S02]  /*2ef0*/  STL [R1+0x280], R6 ;  /* 0x0002800601007387 */ /* 0x0003e40000100800 */
[----:B-1----:R-:W-:-:S06]  /*2f00*/  CS2R R6, SRZ ;  /* 0x0000000000067805 */ /* 0x002fcc000001ff00 */
[----:B------:R-:W2:Y:S01]  /*2f10*/  @!P1 LDG.E.64 R6, desc[UR10][R48.64] ;  /* 0x0000000a30069981 */ /* 0x000ea2000c1e1b00 */
[----:B0-----:R-:W-:Y:S02]  /*2f20*/  CS2R R42, SRZ ;  /* 0x00000000002a7805 */ /* 0x001fe4000001ff00 */
[----:B------:R-:W-:Y:S01]  /*2f30*/  @!P0 MOV R111, R34 ;  /* 0x00000022006f8202 */ /* 0x000fe20000000f00 */
[----:B------:R0:W-:Y:S04]  /*2f40*/  STL.64 [R1+0x28], R10 ;  /* 0x0000280a01007387 */ /* 0x0001e80000100a00 */
[----:B------:R1:W-:Y:S01]  /*2f50*/  STL.64 [R1+0x118], R4 ;  /* 0x0001180401007387 */ /* 0x0003e20000100a00 */
[----:B0-----:R-:W-:Y:S01]  /*2f60*/  HFMA2 R10, -RZ, RZ, 0, 0 ;  /* 0x00000000ff0a7431 */ /* 0x001fe200000001ff */
[----:B-1----:R-:W-:-:S06]  /*2f70*/  CS2R R4, SRZ ;  /* 0x0000000000047805 */ /* 0x002fcc000001ff00 */
[----:B------:R-:W4:Y:S01]  /*2f80*/  @!P2 LDG.E.64 R4, desc[UR10][R46.64] ;  /* 0x0000000a2e04a981 */ /* 0x000f22000c1e1b00 */
[----:B---3--:R-:W-:Y:S02]  /*2f90*/  @!P0 MOV R42, R36 ;  /* 0x00000024002a8202 */ /* 0x008fe40000000f00 */
[----:B------:R-:W-:Y:S02]  /*2fa0*/  @!P0 MOV R43, R37 ;  /* 0x00000025002b8202 */ /* 0x000fe40000000f00 */
[----:B------:R-:W-:Y:S02]  /*2fb0*/  LOP3.LUT P0, RZ, R119, 0x40, RZ, 0xc0, !PT ;  /* 0x0000004077ff7812 */ /* 0x000fe4000780c0ff */
[----:B--2---:R-:W-:-:S05]  /*2fc0*/  @!P1 MOV R10, R7 ;  /* 0x00000007000a9202 */ /* 0x004fca0000000f00 */
[----:B------:R0:W-:Y:S02]  /*2fd0*/  STL [R1+0x278], R10 ;  /* 0x0002780a01007387 */ /* 0x0001e40000100800 */
[----:B0-----:R-:W-:-:S06]  /*2fe0*/  CS2R R10, SRZ ;  /* 0x00000000000a7805 */ /* 0x001fcc000001ff00 */
[----:B------:R-:W2:Y:S01]  /*2ff0*/  @!P0 LDG.E.64 R10, desc[UR10][R52.64] ;  /* 0x0000000a340a8981 */ /* 0x000ea2000c1e1b00 */
[----:B------:R-:W-:Y:S01]  /*3000*/  CS2R R44, SRZ ;  /* 0x00000000002c7805 */ /* 0x000fe2000001ff00 */
[----:B------:R-:W-:Y:S01]  /*3010*/  HFMA2 R108, -RZ, RZ, 0, 0 ;  /* 0x00000000ff6c7431 */ /* 0x000fe200000001ff */
[----:B------:R-:W-:Y:S01]  /*3020*/  @!P2 MOV R108, R2 ;  /* 0x00000002006ca202 */ /* 0x000fe20000000f00 */
[----:B------:R0:W-:Y:S01]  /*3030*/  STL.64 [R1+0x30], R14 ;  /* 0x0000300e01007387 */ /* 0x0001e20000100a00 */
[----:B----4-:R-:W-:Y:S02]  /*3040*/  @!P2 MOV R45, R4 ;  /* 0x00000004002da202 */ /* 0x010fe40000000f00 */
[----:B------:R-:W-:Y:S02]  /*3050*/  @!P2 MOV R44, R5 ;  /* 0x00000005002ca202 */ /* 0x000fe40000000f00 */
[----:B------:R-:W-:Y:S01]  /*3060*/  LOP3.LUT P2, RZ, R119, 0x20, RZ, 0xc0, !PT ;  /* 0x0000002077ff7812 */ /* 0x000fe2000784c0ff */
[----:B------:R1:W-:Y:S01]  /*3070*/  STL.64 [R1+0x120], R8 ;  /* 0x0001200801007387 */ /* 0x0003e20000100a00 */
[----:B0-----:R-:W-:Y:S01]  /*3080*/  HFMA2 R14, -RZ, RZ, 0, 0 ;  /* 0x00000000ff0e7431 */ /* 0x001fe200000001ff */
[----:B-1----:R-:W-:-:S06]  /*3090*/  CS2R R8, SRZ ;  /* 0x0000000000087805 */ /* 0x002fcc000001ff00 */
[----:B------:R-:W3:Y:S01]  /*30a0*/  @!P1 LDG.E.64 R8, desc[UR10][R50.64] ;  /* 0x0000000a32089981 */ /* 0x000ee2000c1e1b00 */
[----:B--2---:R-:W-:-:S05]  /*30b0*/  @!P0 MOV R14, R11 ;  /* 0x0000000b000e8202 */ /* 0x004fca0000000f00 */
[----:B------:R0:W-:Y:S02]  /*30c0*/  STL [R1+0x270], R14 ;  /* 0x0002700e01007387 */ /* 0x0001e40000100800 */
[----:B0-----:R-:W-:-:S06]  /*30d0*/  CS2R R14, SRZ ;  /* 0x00000000000e7805 */ /* 0x001fcc000001ff00 */
[----:B------:R-:W2:Y:S01]  /*30e0*/  @!P2 LDG.E.64 R14, desc[UR10][R56.64] ;  /* 0x0000000a380ea981 */ /* 0x000ea2000c1e1b00 */
[----:B------:R-:W-:Y:S02]  /*30f0*/  CS2R R46, SRZ ;  /* 0x00000000002e7805 */ /* 0x000fe4000001ff00 */
[----:B------:R-:W-:Y:S01]  /*3100*/  @!P1 MOV R46, R6 ;  /* 0x00000006002e9202 */ /* 0x000fe20000000f00 */
[----:B------:R0:W-:Y:S04]  /*3110*/  STL.64 [R1+0x38], R18 ;  /* 0x0000381201007387 */ /* 0x0001e80000100a00 */
[----:B------:R1:W-:Y:S01]  /*3120*/  STL [R1+0x274], R46 ;  /* 0x0002742e01007387 */ /* 0x0003e20000100800 */
[----:B---3--:R-:W-:-:S03]  /*3130*/  @!P1 MOV R47, R8 ;  /* 0x00000008002f9202 */ /* 0x008fc60000000f00 */
[----:B------:R3:W-:Y:S01]  /*3140*/  STL.64 [R1+0x128], R12 ;  /* 0x0001280c01007387 */ /* 0x0007e20000100a00 */
[----:B0-----:R-:W-:Y:S01]  /*3150*/  HFMA2 R18, -RZ, RZ, 0, 0 ;  /* 0x00000000ff127431 */ /* 0x001fe200000001ff */
[----:B-1----:R-:W-:Y:S02]  /*3160*/  MOV R46, RZ ;  /* 0x000000ff002e7202 */ /* 0x002fe40000000f00 */
[----:B------:R-:W-:Y:S02]  /*3170*/  @!P1 MOV R46, R9 ;  /* 0x00000009002e9202 */ /* 0x000fe40000000f00 */
[----:B------:R-:W-:Y:S02]  /*3180*/  LOP3.LUT P1, RZ, R119, 0x10, RZ, 0xc0, !PT ;  /* 0x0000001077ff7812 */ /* 0x000fe4000782c0ff */
[----:B---3--:R-:W-:-:S06]  /*3190*/  CS2R R12, SRZ ;  /* 0x00000000000c7805 */ /* 0x008fcc000001ff00 */
        /* <DEDUP_REMOVED lines=21> */
[----:B------:R-:W-:Y:S01]  /*32f0*/  HFMA2 R50, -RZ, RZ, 0, 0 ;  /* 0x00000000ff327431 */ /* 0x000fe200000001ff */
[----:B------:R-:W-:Y:S02]  /*3300*/  @!P2 MOV R50, R14 ;  /* 0x0000000e0032a202 */ /* 0x000fe40000000f00 */
[----:B------:R-:W-:Y:S04]  /*3310*/  STL.64 [R1+0x48], R26 ;  /* 0x0000481a01007387 */ /* 0x000fe80000100a00 */
[----:B------:R0:W-:Y:S02]  /*3320*/  STL [R1+0x264], R50 ;  /* 0x0002643201007387 */ /* 0x0001e40000100800 */
[----:B0-----:R-:W-:Y:S01]  /*3330*/  CS2R R50, SRZ ;  /* 0x0000000000327805 */ /* 0x001fe2000001ff00 */
[----:B------:R-:W-:Y:S01]  /*3340*/  HFMA2 R26, -RZ, RZ, 0, 0 ;  /* 0x00000000ff1a7431 */ /* 0x000fe200000001ff */
[----:B---3--:R-:W-:-:S02]  /*3350*/  @!P2 MOV R50, R16 ;  /* 0x000000100032a202 */ /* 0x008fc40000000f00 */
[----:B------:R-:W-:Y:S02]  /*3360*/  @!P2 MOV R51, R17 ;  /* 0x000000110033a202 */ /* 0x000fe40000000f00 */
[----:B------:R-:W-:Y:S01]  /*3370*/  LOP3.LUT P2, RZ, R119, 0x4, RZ, 0xc0, !PT ;  /* 0x0000000477ff7812 */ /* 0x000fe2000784c0ff */
[----:B------:R0:W-:Y:S02]  /*3380*/  STL.64 [R1+0x138], R20 ;  /* 0x0001381401007387 */ /* 0x0001e40000100a00 */
[----:B0-----:R-:W-:-:S06]  /*3390*/  CS2R R20, SRZ ;  /* 0x0000000000147805 */ /* 0x001fcc000001ff00 */
        /* <DEDUP_REMOVED lines=30> */
[----:B------:R0:W-:Y:S04]  /*3580*/  STL.64 [R1+0x158], R36 ;  /* 0x0001582401007387 */ /* 0x0001e80000100a00 */
[----:B------:R1:W-:Y:S01]  /*3590*/  STL.64 [R1+0x150], R32 ;  /* 0x0001502001007387 */ /* 0x0003e20000100a00 */
[----:B0-----:R-:W-:Y:S02]  /*35a0*/  CS2R R36, SRZ ;  /* 0x0000000000247805 */ /* 0x001fe4000001ff00 */
[----:B-1----:R-:W-:-:S05]  /*35b0*/  CS2R R32, SRZ ;  /* 0x0000000000207805 */ /* 0x002fca000001ff00 */
[----:B------:R-:W3:Y:S04]  /*35c0*/  @!P0 LDG.E.64 R36, desc[UR10][R78.64] ;  /* 0x0000000a4e248981 */ /* 0x000ee8000c1e1b00 */
[----:B------:R-:W4:Y:S04]  /*35d0*/  @!P1 LDG.E.64 R32, desc[UR10][R74.64] ;  /* 0x0000000a4a209981 */ /* 0x000f28000c1e1b00 */
[----:B------:R0:W-:Y:S02]  /*35e0*/  STL.64 [R1+0x148], R28 ;  /* 0x0001481c01007387 */ /* 0x0001e40000100a00 */
[----:B0-----:R-:W-:-:S06]  /*35f0*/  CS2R R28, SRZ ;  /* 0x00000000001c7805 */ /* 0x001fcc000001ff00 */
[----:B------:R0:W4:Y:S01]  /*3600*/  @!P2 LDG.E.64 R28, desc[UR10][R70.64] ;  /* 0x0000000a461ca981 */ /* 0x000122000c1e1b00 */
[----:B--2---:R-:W-:-:S05]  /*3610*/  @!P1 MOV R34, R31 ;  /* 0x0000001f00229202 */ /* 0x004fca0000000f00 */
[----:B------:R1:W-:Y:S02]  /*3620*/  STL [R1+0x248], R34 ;  /* 0x0002482201007387 */ /* 0x0003e40000100800 */
[----:B-1----:R-:W-:-:S06]  /*3630*/  CS2R R34, SRZ ;  /* 0x0000000000227805 */ /* 0x002fcc000001ff00 */
[----:B------:R1:W2:Y:S01]  /*3640*/  @!P0 LDG.E.64 R34, desc[UR10][R76.64] ;  /* 0x0000000a4c228981 */ /* 0x0002a2000c1e1b00 */
[----:B------:R-:W-:Y:S01]  /*3650*/  HFMA2 R56, -RZ, RZ, 0, 0 ;  /* 0x00000000ff387431 */ /* 0x000fe200000001ff */
[----:B------:R-:W-:-:S05]  /*3660*/  @!P2 MOV R56, R26 ;  /* 0x0000001a0038a202 */ /* 0x000fca0000000f00 */
[----:B------:R0:W-:Y:S04]  /*3670*/  STL [R1+0x24c], R56 ;  /* 0x00024c3801007387 */ /* 0x0001e80000100800 */
[----:B------:R1:W-:Y:S01]  /*3680*/  STL [R1+0x27c], R108 ;  /* 0x00027c6c01007387 */ /* 0x0003e20000100800 */
[----:B0-----:R-:W-:Y:S01]  /*3690*/  HFMA2 R56, -RZ, RZ, 0, 0 ;  /* 0x00000000ff387431 */ /* 0x001fe200000001ff */
[----:B------:R-:W-:Y:S02]  /*36a0*/  @!P1 MOV R56, R30 ;  /* 0x0000001e00389202 */ /* 0x000fe40000000f00 */
[----:B------:R0:W-:Y:S01]  /*36b0*/  STL.64 [R1+0x60], R2 ;  /* 0x0000600201007387 */ /* 0x0001e20000100a00 */
[----:B-1----:R-:W-:-:S03]  /*36c0*/  CS2R R108, SRZ ;  /* 0x00000000006c7805 */ /* 0x002fc6000001ff00 */
[----:B------:R1:W-:Y:S01]  /*36d0*/  STL [R1+0x244], R56 ;  /* 0x0002443801007387 */ /* 0x0003e20000100800 */
[----:B---3--:R-:W-:Y:S02]  /*36e0*/  @!P0 MOV R108, R36 ;  /* 0x00000024006c8202 */ /* 0x008fe40000000f00 */
[----:B------:R-:W-:Y:S01]  /*36f0*/  @!P0 MOV R109, R37 ;  /* 0x00000025006d8202 */ /* 0x000fe20000000f00 */
[----:B0-----:R-:W-:Y:S02]  /*3700*/  HFMA2 R2, -RZ, RZ, 0, 0 ;  /* 0x00000000ff027431 */ /* 0x001fe400000001ff */
[----:B-1----:R-:W-:Y:S01]  /*3710*/  HFMA2 R56, -RZ, RZ, 0, 0 ;  /* 0x00000000ff387431 */ /* 0x002fe200000001ff */
[----:B------:R-:W-:Y:S02]  /*3720*/  CS2R R70, SRZ ;  /* 0x0000000000467805 */ /* 0x000fe4000001ff00 */
[----:B----4-:R-:W-:Y:S02]  /*3730*/  @!P1 MOV R70, R32 ;  /* 0x0000002000469202 */ /* 0x010fe40000000f00 */
[----:B------:R-:W-:Y:S01]  /*3740*/  @!P1 MOV R71, R33 ;  /* 0x0000002100479202 */ /* 0x000fe20000000f00 */
[----:B------:R0:W-:Y:S01]  /*3750*/  STL.64 [R1+0x160], R4 ;  /* 0x0001600401007387 */ /* 0x0001e20000100a00 */
[----:B------:R-:W-:-:S02]  /*3760*/  LOP3.LUT P1, RZ, R119, 0x200000, RZ, 0xc0, !PT ;  /* 0x0020000077ff7812 */ /* 0x000fc4000782c0ff */
[----:B------:R-:W-:Y:S02]  /*3770*/  CS2R R58, SRZ ;  /* 0x00000000003a7805 */ /* 0x000fe4000001ff00 */
[----:B------:R-:W-:Y:S02]  /*3780*/  CS2R R60, SRZ ;  /* 0x00000000003c7805 */ /* 0x000fe4000001ff00 */
[----:B0-----:R-:W-:Y:S02]  /*3790*/  CS2R R4, SRZ ;  /* 0x0000000000047805 */ /* 0x001fe4000001ff00 */
[----:B------:R-:W-:-:S05]  /*37a0*/  @!P2 MOV R61, R28 ;  /* 0x0000001c003da202 */ /* 0x000fca0000000f00 */
[----:B------:R-:W3:Y:S01]  /*37b0*/  @!P1 LDG.E.64 R58, desc[UR10][R86.64] ;  /* 0x0000000a563a9981 */ /* 0x000ee2000c1e1b00 */
[----:B------:R-:W-:Y:S02]  /*37c0*/  @!P2 MOV R60, R29 ;  /* 0x0000001d003ca202 */ /* 0x000fe40000000f00 */
[----:B------:R-:W-:Y:S02]  /*37d0*/  LOP3.LUT P2, RZ, R119, 0x400000, RZ, 0xc0, !PT ;  /* 0x0040000077ff7812 */ /* 0x000fe4000784c0ff */
[----:B------:R-:W-:Y:S02]  /*37e0*/  CS2R R62, SRZ ;  /* 0x00000000003e7805 */ /* 0x000fe4000001ff00 */
[----:B------:R-:W-:Y:S02]  /*37f0*/  CS2R R64, SRZ ;  /* 0x0000000000407805 */ /* 0x000fe4000001ff00 */
[----:B------:R-:W-:Y:S02]  /*3800*/  CS2R R66, SRZ ;  /* 0x0000000000427805 */ /* 0x000fe4000001ff00 */
[----:B------:R-:W-:-:S02]  /*3810*/  CS2R R68, SRZ ;  /* 0x0000000000447805 */ /* 0x000fc4000001ff00 */
[----:B------:R-:W-:Y:S02]  /*3820*/  CS2R R72, SRZ ;  /* 0x0000000000487805 */ /* 0x000fe4000001ff00 */
[----:B------:R-:W-:Y:S02]  /*3830*/  CS2R R74, SRZ ;  /* 0x00000000004a7805 */ /* 0x000fe4000001ff00 */
[----:B------:R-:W-:Y:S02]  /*3840*/  CS2R R76, SRZ ;  /* 0x00000000004c7805 */ /* 0x000fe4000001ff00 */
[----:B------:R-:W-:Y:S01]  /*3850*/  CS2R R78, SRZ ;  /* 0x00000000004e7805 */ /* 0x000fe2000001ff00 */
[----:B------:R-:W4:Y:S04]  /*3860*/  @!P3 LDG.E.64 R66, desc[UR10][R92.64] ;  /* 0x0000000a5c42b981 */ /* 0x000f28000c1e1b00 */
[----:B------:R-:W4:Y:S04]  /*3870*/  @!P2 LDG.E.64 R62, desc[UR10][R88.64] ;  /* 0x0000000a583ea981 */ /* 0x000f28000c1e1b00 */
[----:B------:R-:W4:Y:S04]  /*3880*/  @!P2 LDG.E.64 R64, desc[UR10][R90.64] ;  /* 0x0000000a5a40a981 */ /* 0x000f28000c1e1b00 */
[----:B------:R-:W4:Y:S04]  /*3890*/  @!P3 LDG.E.64 R68, desc[UR10][R94.64] ;  /* 0x0000000a5e44b981 */ /* 0x000f28000c1e1b00 */
[----:B------:R-:W4:Y:S04]  /*38a0*/  @!P4 LDG.E.64 R72, desc[UR10][R96.64] ;  /* 0x0000000a6048c981 */ /* 0x000f28000c1e1b00 */
[----:B------:R-:W4:Y:S04]  /*38b0*/  @!P4 LDG.E.64 R74, desc[UR10][R98.64] ;  /* 0x0000000a624ac981 */ /* 0x000f28000c1e1b00 */
[----:B------:R-:W4:Y:S04]  /*38c0*/  @!P5 LDG.E.64 R76, desc[UR10][R100.64] ;  /* 0x0000000a644cd981 */ /* 0x000f28000c1e1b00 */
[----:B------:R-:W4:Y:S04]  /*38d0*/  @!P5 LDG.E.64 R78, desc[UR10][R102.64] ;  /* 0x0000000a664ed981 */ /* 0x000f28000c1e1b00 */
[----:B------:R-:W-:Y:S04]  /*38e0*/  STL.64 [R1+0x68], R6 ;  /* 0x0000680601007387 */ /* 0x000fe80000100a00 */
[----:B------:R-:W-:Y:S04]  /*38f0*/  STL.64 [R1+0x168], R8 ;  /* 0x0001680801007387 */ /* 0x000fe80000100a00 */
[----:B------:R-:W-:Y:S01]  /*3900*/  STL.64 [R1+0x178], R16 ;  /* 0x0001781001007387 */ /* 0x000fe20000100a00 */
[----:B--2---:R-:W-:-:S03]  /*3910*/  @!P0 MOV R56, R34 ;  /* 0x0000002200388202 */ /* 0x004fc60000000f00 */
[----:B------:R-:W-:Y:S01]  /*3920*/  STL.64 [R1+0x70], R10 ;  /* 0x0000700a01007387 */ /* 0x000fe20000100a00 */
[----:B------:R-:W-:Y:S02]  /*3930*/  @!P0 MOV R2, R35 ;  /* 0x0000002300028202 */ /* 0x000fe40000000f00 */
[----:B------:R-:W-:Y:S01]  /*3940*/  LOP3.LUT P0, RZ, R119, 0x100000, RZ, 0xc0, !PT ;  /* 0x0010000077ff7812 */ /* 0x000fe2000780c0ff */
[----:B------:R-:W-:Y:S04]  /*3950*/  STL [R1+0x284], R111 ;  /* 0x0002846f01007387 */ /* 0x000fe80000100800 */
[----:B------:R0:W-:Y:S04]  /*3960*/  STL [R1+0x2d4], R2 ;  /* 0x0002d40201007387 */ /* 0x0001e80000100800 */
[----:B------:R1:W-:Y:S04]  /*3970*/  STL [R1+0x240], R56 ;  /* 0x0002403801007387 */ /* 0x0003e80000100800 */
[----:B------:R2:W4:Y:S01]  /*3980*/  @!P0 LDG.E.64 R4, desc[UR10][R82.64] ;  /* 0x0000000a52048981 */ /* 0x000522000c1e1b00 */
[----:B0-----:R-:W-:-:S02]  /*3990*/  CS2R R2, SRZ ;  /* 0x0000000000027805 */ /* 0x001fc4000001ff00 */
[----:B------:R-:W-:Y:S02]  /*39a0*/  CS2R R6, SRZ ;  /* 0x0000000000067805 */ /* 0x000fe4000001ff00 */
[----:B------:R-:W-:Y:S02]  /*39b0*/  CS2R R8, SRZ ;  /* 0x0000000000087805 */ /* 0x000fe4000001ff00 */
[----:B------:R-:W-:Y:S02]  /*39c0*/  IADD3 R16, PT, PT, R118, 0xd0, RZ ;  /* 0x000000d076107810 */ /* 0x000fe40007ffe0ff */
[----:B-1----:R-:W-:Y:S02]  /*39d0*/  CS2R R56, SRZ ;  /* 0x0000000000387805 */ /* 0x002fe4000001ff00 */
[----:B------:R-:W-:Y:S01]  /*39e0*/  CS2R R10, SRZ ;  /* 0x00000000000a7805 */ /* 0x000fe2000001ff00 */
[----:B------:R0:W4:Y:S04]  /*39f0*/  @!P0 LDG.E.64 R2, desc[UR10][R80.64] ;  /* 0x0000000a50028981 */ /* 0x000128000c1e1b00 */
[----:B------:R-:W4:Y:S04]  /*3a00*/  @!P1 LDG.E.64 R56, desc[UR10][R84.64] ;  /* 0x0000000a54389981 */ /* 0x000f28000c1e1b00 */
[----:B------:R-:W4:Y:S04]  /*3a10*/  @!P6 LDG.E.64 R6, desc[UR10][R104.64] ;  /* 0x0000000a6806e981 */ /* 0x000f28000c1e1b00 */
[----:B------:R-:W4:Y:S01]  /*3a20*/  @!P6 LDG.E.64 R8, desc[UR10][R106.64] ;  /* 0x0000000a6a08e981 */ /* 0x000f22000c1e1b00 */
[----:B------:R-:W-:Y:S01]  /*3a30*/  HFMA2 R111, -RZ, RZ, 0, 0 ;  /* 0x00000000ff6f7431 */ /* 0x000fe200000001ff */
[----:B------:R-:W-:-:S02]  /*3a40*/  MOV R119, RZ ;  /* 0x000000ff00777202 */ /* 0x000fc40000000f00 */
[----:B--2---:R-:W-:Y:S01]  /*3a50*/  SHF.R.S32.HI R82, RZ, 0x1f, R16 ;  /* 0x0000001fff527819 */ /* 0x004fe20000011410 */
[----:B------:R1:W-:Y:S01]  /*3a60*/  STL.64 [R1+0x78], R14 ;  /* 0x0000780e01007387 */ /* 0x0003e20000100a00 */
[----:B------:R-:W-:-:S03]  /*3a70*/  IADD3 R17, PT, PT, R118, 0xd8, RZ ;  /* 0x000000d876117810 */ /* 0x000fc60007ffe0ff */
[----:B------:R2:W-:Y:S04]  /*3a80*/  STL.64 [R1+0x88], R22 ;  /* 0x0000881601007387 */ /* 0x0005e80000100a00 */
[----:B------:R3:W-:Y:S01]  /*3a90*/  STL.64 [R1+0x80], R18 ;  /* 0x0000801201007387 */ /* 0x0007e20000100a00 */
[----:B-1----:R-:W-:-:S03]  /*3aa0*/  CS2R R14, SRZ ;  /* 0x00000000000e7805 */ /* 0x002fc6000001ff00 */
[----:B------:R-:W-:Y:S01]  /*3ab0*/  STL.64 [R1+0x170], R12 ;  /* 0x0001700c01007387 */ /* 0x000fe20000100a00 */
[----:B--2---:R-:W-:Y:S02]  /*3ac0*/  CS2R R22, SRZ ;  /* 0x0000000000167805 */ /* 0x004fe4000001ff00 */
[----:B0-----:R-:W-:Y:S02]  /*3ad0*/  CS2R R80, SRZ ;  /* 0x0000000000507805 */ /* 0x001fe4000001ff00 */
[----:B---3--:R-:W-:Y:S01]  /*3ae0*/  @!P1 MOV R22, R58 ;  /* 0x0000003a00169202 */ /* 0x008fe20000000f00 */
[----:B------:R0:W-:Y:S01]  /*3af0*/  STL.64 [R1+0x90], R26 ;  /* 0x0000901a01007387 */ /* 0x0001e20000100a00 */
[----:B------:R-:W-:Y:S02]  /*3b00*/  @!P1 MOV R23, R59 ;  /* 0x0000003b00179202 */ /* 0x000fe40000000f00 */
[----:B------:R-:W-:Y:S01]  /*3b10*/  SHF.R.S32.HI R19, RZ, 0x1f, R17 ;  /* 0x0000001fff137819 */ /* 0x000fe20000011411 */
[----:B------:R1:W-:Y:S01]  /*3b20*/  STL.64 [R1+0x180], R20 ;  /* 0x0001801401007387 */ /* 0x0003e20000100a00 */
[----:B------:R-:W-:-:S03]  /*3b30*/  IADD3 R18, PT, PT, R118, 0xe0, RZ ;  /* 0x000000e076127810 */ /* 0x000fc60007ffe0ff */
[----:B------:R2:W-:Y:S01]  /*3b40*/  STL.64 [R1+0x188], R24 ;  /* 0x0001881801007387 */ /* 0x0005e20000100a00 */
[----:B----4-:R-:W-:-:S03]  /*3b50*/  @!P2 MOV R80, R64 ;  /* 0x000000400050a202 */ /* 0x010fc60000000f00 */
[----:B------:R3:W-:Y:S01]  /*3b60*/  STL.64 [R1+0x98], R30 ;  /* 0x0000981e01007387 */ /* 0x0007e20000100a00 */
[----:B------:R-:W-:Y:S02]  /*3b70*/  @!P2 MOV R81, R65 ;  /* 0x000000410051a202 */ /* 0x000fe40000000f00 */
[----:B0-----:R-:W-:Y:S01]  /*3b80*/  SHF.R.S32.HI R27, RZ, 0x1f, R18 ;  /* 0x0000001fff1b7819 */ /* 0x001fe20000011412 */
[----:B------:R0:W-:Y:S01]  /*3b90*/  STL.64 [R1+0x198], R32 ;  /* 0x0001982001007387 */ /* 0x0001e20000100a00 */
[----:B-1----:R-:W-:Y:S02]  /*3ba0*/  MOV R21, RZ ;  /* 0x000000ff00157202 */ /* 0x002fe40000000f00 */
[----:B--2---:R-:W-:Y:S01]  /*3bb0*/  IADD3 R24, PT, PT, R118, 0xe8, RZ ;  /* 0x000000e876187810 */ /* 0x004fe20007ffe0ff */
[----:B------:R-:W-:Y:S01]  /*3bc0*/  HFMA2 R25, -RZ, RZ, 0, 0 ;  /* 0x00000000ff197431 */ /* 0x000fe200000001ff */
[----:B------:R-:W-:Y:S01]  /*3bd0*/  @!P3 MOV R25, R66 ;  /* 0x000000420019b202 */ /* 0x000fe20000000f00 */
[----:B------:R-:W-:Y:S01]  /*3be0*/  STL.64 [R1+0x190], R28 ;  /* 0x0001901c01007387 */ /* 0x000fe20000100a00 */
[----:B---3--:R-:W-:-:S02]  /*3bf0*/  CS2R R30, SRZ ;  /* 0x00000000001e7805 */ /* 0x008fc4000001ff00 */
[----:B------:R-:W-:Y:S01]  /*3c00*/  @!P3 MOV R21, R67 ;  /* 0x000000430015b202 */ /* 0x000fe20000000f00 */
[----:B------:R1:W-:Y:S01]  /*3c10*/  STL.64 [R1+0x1b0], R58 ;  /* 0x0001b03a01007387 */ /* 0x0003e20000100a00 */
[----:B------:R-:W-:Y:S02]  /*3c20*/  @!P3 MOV R30, R68 ;  /* 0x00000044001eb202 */ /* 0x000fe40000000f00 */
[----:B------:R-:W-:Y:S01]  /*3c30*/  @!P3 MOV R31, R69 ;  /* 0x00000045001fb202 */ /* 0x000fe20000000f00 */
[----:B------:R2:W-:Y:S01]  /*3c40*/  STL.64 [R1+0xa0], R34 ;  /* 0x0000a02201007387 */ /* 0x0005e20000100a00 */
[----:B------:R-:W-:Y:S02]  /*3c50*/  ISETP.GE.U32.AND P3, PT, R24, UR16, PT ;  /* 0x0000001018007c0c */ /* 0x000fe4000bf66070 */
[----:B0-----:R-:W-:Y:S01]  /*3c60*/  SHF.R.S32.HI R32, RZ, 0x1f, R24 ;  /* 0x0000001fff207819 */ /* 0x001fe20000011418 */
[----:B------:R0:W-:Y:S03]  /*3c70*/  STL.64 [R1+0x1a0], R36 ;  /* 0x0001a02401007387 */ /* 0x0001e60000100a00 */
[----:B------:R-:W-:Y:S01]  /*3c80*/  ISETP.GE.AND.EX P3, PT, R32, UR17, PT, P3 ;  /* 0x0000001120007c0c */ /* 0x000fe2000bf66330 */
[----:B------:R-:W-:Y:S04]  /*3c90*/  STL [R1+0x224], R25 ;  /* 0x0002241901007387 */ /* 0x000fe80000100800 */
[----:B------:R-:W-:Y:S01]  /*3ca0*/  STL [R1+0x228], R21 ;  /* 0x0002281501007387 */ /* 0x000fe20000100800 */
[----:B-1----:R-:W-:Y:S01]  /*3cb0*/  CS2R R58, SRZ ;  /* 0x00000000003a7805 */ /* 0x002fe2000001ff00 */
[----:B------:R-:W-:Y:S01]  /*3cc0*/  HFMA2 R33, -RZ, RZ, 0, 0 ;  /* 0x00000000ff217431 */ /* 0x000fe200000001ff */
[----:B------:R-:W-:Y:S01]  /*3cd0*/  @!P4 MOV R33, R73 ;  /* 0x000000490021c202 */ /* 0x000fe20000000f00 */
[----:B------:R-:W-:Y:S01]  /*3ce0*/  STL.64 [R1+0xb8], R62 ;  /* 0x0000b83e01007387 */ /* 0x000fe20000100a00 */
[----:B------:R-:W-:-:S02]  /*3cf0*/  @!P4 MOV R59, R74 ;  /* 0x0000004a003bc202 */ /* 0x000fc40000000f00 */
[----:B------:R-:W-:Y:S01]  /*3d00*/  @!P4 MOV R58, R75 ;  /* 0x0000004b003ac202 */ /* 0x000fe20000000f00 */
[----:B------:R-:W-:Y:S01]  /*3d10*/  STL.64 [R1+0xc0], R66 ;  /* 0x0000c04201007387 */ /* 0x000fe20000100a00 */
[C---:B--2---:R-:W-:Y:S02]  /*3d20*/  IADD3 R34, PT, PT, R118.reuse, 0xf0, RZ ;  /* 0x000000f076227810 */ /* 0x044fe40007ffe0ff */
[----:B0-----:R-:W-:Y:S02]  /*3d30*/  CS2R R36, SRZ ;  /* 0x0000000000247805 */ /* 0x001fe4000001ff00 */
[----:B------:R-:W-:Y:S01]  /*3d40*/  IADD3 R118, PT, PT, R118, 0xf8, RZ ;  /* 0x000000f876767810 */ /* 0x000fe20007ffe0ff */
[----:B------:R-:W-:Y:S01]  /*3d50*/  STL.64 [R1+0x1c8], R74 ;  /* 0x0001c84a01007387 */ /* 0x000fe20000100a00 */
[----:B------:R-:W-:Y:S02]  /*3d60*/  @!P5 MOV R36, R76 ;  /* 0x0000004c0024d202 */ /* 0x000fe40000000f00 */
[----:B------:R-:W-:Y:S01]  /*3d70*/  @!P5 MOV R37, R77 ;  /* 0x0000004d0025d202 */ /* 0x000fe20000000f00 */
[----:B------:R-:W-:Y:S01]  /*3d80*/  STL [R1+0x220], R33 ;  /* 0x0002202101007387 */ /* 0x000fe20000100800 */
[----:B------:R-:W-:-:S03]  /*3d90*/  UIMAD.WIDE UR6, UR8, 0x8, UR6 ;  /* 0x00000008080678a5 */ /* 0x000fc6000f8e0206 */
[----:B------:R-:W-:Y:S04]  /*3da0*/  STL.64 [R1+0x1b8], R64 ;  /* 0x0001b84001007387 */ /* 0x000fe80000100a00 */
[----:B------:R-:W-:Y:S04]  /*3db0*/  STL.64 [R1+0x1c0], R68 ;  /* 0x0001c04401007387 */ /* 0x000fe80000100a00 */
[----:B------:R-:W-:Y:S01]  /*3dc0*/  STL.64 [R1+0xc8], R72 ;  /* 0x0000c84801007387 */ /* 0x000fe20000100a00 */
[----:B------:R-:W0:Y:S03]  /*3dd0*/  S2R R83, SR_TID.X ;  /* 0x0000000000537919 */ /* 0x000e260000002100 */
[----:B------:R-:W5:Y:S04]  /*3de0*/  LDL R90, [R1+0x2b0] ;  /* 0x0002b000015a7983 */ /* 0x000f680000100800 */
        /* <DEDUP_REMOVED lines=22> */
[----:B------:R-:W5:Y:S01]  /*3f50*/  LDL R107, [R1+0x244] ;  /* 0x00024400016b7983 */ /* 0x000f620000100800 */
[----:B------:R-:W-:-:S02]  /*3f60*/  @!P0 MOV R10, R4 ;  /* 0x00000004000a8202 */ /* 0x000fc40000000f00 */
[----:B------:R-:W-:Y:S02]  /*3f70*/  @!P0 MOV R11, R5 ;  /* 0x00000005000b8202 */ /* 0x000fe40000000f00 */
[----:B------:R-:W-:Y:S02]  /*3f80*/  @!P0 MOV R111, R2 ;  /* 0x00000002006f8202 */ /* 0x000fe40000000f00 */
[----:B------:R-:W-:Y:S02]  /*3f90*/  @!P0 MOV R119, R3 ;  /* 0x0000000300778202 */ /* 0x000fe40000000f00 */
[----:B------:R-:W-:Y:S02]  /*3fa0*/  ISETP.GE.U32.AND P0, PT, R16, UR16, PT ;  /* 0x0000001010007c0c */ /* 0x000fe4000bf06070 */
[----:B------:R-:W-:Y:S02]  /*3fb0*/  @!P1 MOV R15, R56 ;  /* 0x00000038000f9202 */ /* 0x000fe40000000f00 */
[----:B------:R-:W-:-:S02]  /*3fc0*/  ISETP.GE.AND.EX P0, PT, R82, UR17, PT, P0 ;  /* 0x0000001152007c0c */ /* 0x000fc4000bf06300 */
[----:B------:R-:W-:Y:S02]  /*3fd0*/  @!P1 MOV R14, R57 ;  /* 0x00000039000e9202 */ /* 0x000fe40000000f00 */
[----:B------:R-:W-:-:S04]  /*3fe0*/  ISETP.GE.U32.AND P1, PT, R17, UR16, PT ;  /* 0x0000001011007c0c */ /* 0x000fc8000bf26070 */
[----:B------:R-:W-:Y:S01]  /*3ff0*/  ISETP.GE.AND.EX P1, PT, R19, UR17, PT, P1 ;  /* 0x0000001113007c0c */ /* 0x000fe2000bf26310 */
[----:B------:R-:W-:Y:S04]  /*4000*/  STL [R1+0x22c], R15 ;  /* 0x00022c0f01007387 */ /* 0x000fe80000100800 */
[----:B------:R1:W-:Y:S01]  /*4010*/  STL [R1+0x230], R14 ;  /* 0x0002300e01007387 */ /* 0x0003e20000100800 */
[----:B------:R-:W2:Y:S01]  /*4020*/  @!P0 LDC.64 R12, c[0x0][0x3f8] ;  /* 0x0000fe00ff0c8b82 */ /* 0x000ea20000000a00 */
[----:B-1----:R-:W-:Y:S02]  /*4030*/  CS2R R14, SRZ ;  /* 0x00000000000e7805 */ /* 0x002fe4000001ff00 */
[----:B------:R-:W-:Y:S02]  /*4040*/  @!P2 MOV R15, R62 ;  /* 0x0000003e000fa202 */ /* 0x000fe40000000f00 */
[----:B------:R-:W-:-:S02]  /*4050*/  @!P2 MOV R14, R63 ;  /* 0x0000003f000ea202 */ /* 0x000fc40000000f00 */
[----:B------:R-:W-:Y:S01]  /*4060*/  ISETP.GE.U32.AND P2, PT, R18, UR16, PT ;  /* 0x0000001012007c0c */ /* 0x000fe2000bf46070 */
[----:B------:R-:W-:Y:S04]  /*4070*/  STL [R1+0x234], R15 ;  /* 0x0002340f01007387 */ /* 0x000fe80000100800 */
[----:B------:R1:W-:Y:S01]  /*4080*/  STL [R1+0x238], R14 ;  /* 0x0002380e01007387 */ /* 0x0003e20000100800 */
[----:B------:R-:W-:Y:S01]  /*4090*/  ISETP.GE.AND.EX P2, PT, R27, UR17, PT, P2 ;  /* 0x000000111b007c0c */ /* 0x000fe2000bf46320 */
[----:B-1----:R-:W1:Y:S02]  /*40a0*/  @!P1 LDC.64 R14, c[0x0][0x3f8] ;  /* 0x0000fe00ff0e9b82 */ /* 0x002e640000000a00 */
[----:B------:R3:W-:Y:S01]  /*40b0*/  STL.64 [R1+0xa8], R2 ;  /* 0x0000a80201007387 */ /* 0x0007e20000100a00 */
[----:B--2---:R-:W-:-:S03]  /*40c0*/  @!P0 IMAD R20, R82, R12, RZ ;  /* 0x0000000c52148224 */ /* 0x004fc600078e02ff */
[----:B------:R2:W-:Y:S06]  /*40d0*/  STL.64 [R1+0x1a8], R4 ;  /* 0x0001a80401007387 */ /* 0x0005ec0000100a00 */
[----:B---3--:R-:W3:Y:S01]  /*40e0*/  @!P2 LDC.64 R2, c[0x0][0x3f8] ;  /* 0x0000fe00ff02ab82 */ /* 0x008ee20000000a00 */
[----:B------:R4:W-:Y:S01]  /*40f0*/  STL [R1+0x23c], R119 ;  /* 0x00023c7701007387 */ /* 0x0009e20000100800 */
[----:B--2---:R-:W-:-:S03]  /*4100*/  @!P0 MOV R4, R40 ;  /* 0x0000002800048202 */ /* 0x004fc60000000f00 */
[----:B------:R2:W-:Y:S01]  /*4110*/  STL.64 [R1+0xb0], R56 ;  /* 0x0000b03801007387 */ /* 0x0005e20000100a00 */
[----:B------:R-:W-:Y:S01]  /*4120*/  @!P0 MOV R5, R39 ;  /* 0x0000002700058202 */ /* 0x000fe20000000f00 */
[C---:B------:R-:W-:Y:S01]  /*4130*/  @!P0 IMAD R20, R16.reuse, R13, R20 ;  /* 0x0000000d10148224 */ /* 0x040fe200078e0214 */
[----:B------:R-:W-:Y:S02]  /*4140*/  @!P1 MOV R13, R39 ;  /* 0x00000027000d9202 */ /* 0x000fe40000000f00 */
[----:B------:R-:W-:Y:S02]  /*4150*/  CS2R R68, SRZ ;  /* 0x0000000000447805 */ /* 0x000fe4000001ff00 */
[----:B------:R-:W-:Y:S01]  /*4160*/  SHF.R.S32.HI R62, RZ, 0x1f, R118 ;  /* 0x0000001fff3e7819 */ /* 0x000fe20000011476 */
[----:B------:R-:W-:Y:S01]  /*4170*/  @!P0 IMAD.WIDE.U32 R4, R16, R12, R4 ;  /* 0x0000000c10048225 */ /* 0x000fe200078e0004 */
[----:B------:R-:W-:Y:S01]  /*4180*/  @!P1 MOV R12, R40 ;  /* 0x00000028000c9202 */ /* 0x000fe20000000f00 */
[----:B------:R-:W5:Y:S02]  /*4190*/  LDL R82, [R1+0x2cc] ;  /* 0x0002cc0001527983 */ /* 0x000f640000100800 */
[----:B-1----:R-:W-:-:S04]  /*41a0*/  @!P1 IMAD R19, R19, R14, RZ ;  /* 0x0000000e13139224 */ /* 0x002fc800078e02ff */
[C---:B------:R-:W-:Y:S02]  /*41b0*/  @!P1 IMAD R19, R17.reuse, R15, R19 ;  /* 0x0000000f11139224 */ /* 0x040fe400078e0213 */
[----:B------:R-:W-:Y:S02]  /*41c0*/  @!P1 IMAD.WIDE.U32 R14, R17, R14, R12 ;  /* 0x0000000e110e9225 */ /* 0x000fe400078e000c */
[----:B------:R-:W1:Y:S03]  /*41d0*/  @!P0 LDC.64 R16, c[0x0][0x3a0] ;  /* 0x0000e800ff108b82 */ /* 0x000e660000000a00 */
[----:B------:R-:W-:Y:S01]  /*41e0*/  @!P1 IADD3 R19, PT, PT, R15, R19, RZ ;  /* 0x000000130f139210 */ /* 0x000fe20007ffe0ff */
[----:B---3--:R-:W-:Y:S01]  /*41f0*/  @!P2 IMAD R27, R27, R2, RZ ;  /* 0x000000021b1ba224 */ /* 0x008fe200078e02ff */
[C---:B------:R-:W-:Y:S02]  /*4200*/  @!P1 SHF.L.U32 R25, R14.reuse, 0x2, RZ ;  /* 0x000000020e199819 */ /* 0x040fe400000006ff */
[----:B------:R-:W-:-:S02]  /*4210*/  @!P1 SHF.L.U64.HI R26, R14, 0x2, R19 ;  /* 0x000000020e1a9819 */ /* 0x000fc40000010213 */
[----:B------:R-:W-:Y:S01]  /*4220*/  @!P2 MOV R12, R40 ;  /* 0x00000028000ca202 */ /* 0x000fe20000000f00 */
[----:B------:R-:W3:Y:S01]  /*4230*/  @!P0 LDC.64 R14, c[0x0][0x398] ;  /* 0x0000e600ff0e8b82 */ /* 0x000ee20000000a00 */
[----:B------:R-:W-:Y:S02]  /*4240*/  @!P2 MOV R13, R39 ;  /* 0x00000027000da202 */ /* 0x000fe40000000f00 */
[----:B------:R-:W-:Y:S01]  /*4250*/  @!P0 IADD3 R20, PT, PT, R5, R20, RZ ;  /* 0x0000001405148210 */ /* 0x000fe20007ffe0ff */
[----:B------:R-:W-:Y:S01]  /*4260*/  @!P2 IMAD R27, R18, R3, R27 ;  /* 0x00000003121ba224 */ /* 0x000fe200078e021b */
[----:B------:R-:W-:Y:S01]  /*4270*/  @!P0 SHF.L.U32 R29, R4, 0x2, RZ ;  /* 0x00000002041d8819 */ /* 0x000fe200000006ff */
[----:B------:R-:W-:Y:S01]  /*4280*/  @!P2 IMAD.WIDE.U32 R2, R18, R2, R12 ;  /* 0x000000021202a225 */ /* 0x000fe200078e000c */
[----:B------:R-:W-:Y:S01]  /*4290*/  @!P0 SHF.L.U64.HI R28, R4, 0x2, R20 ;  /* 0x00000002041c8819 */ /* 0x000fe20000010214 */
[----:B------:R-:W0:Y:S08]  /*42a0*/  @!P1 LDC.64 R18, c[0x0][0x3a0] ;  /* 0x0000e800ff129b82 */ /* 0x000e300000000a00 */
[----:B------:R-:W2:Y:S01]  /*42b0*/  @!P3 LDC.64 R4, c[0x0][0x3f8] ;  /* 0x0000fe00ff04bb82 */ /* 0x000ea20000000a00 */
[----:B----4-:R-:W-:-:S07]  /*42c0*/  HFMA2 R119, -RZ, RZ, 0, 0 ;  /* 0x00000000ff777431 */ /* 0x010fce00000001ff */
[----:B------:R-:W4:Y:S01]  /*42d0*/  @!P1 LDC.64 R20, c[0x0][0x398] ;  /* 0x0000e600ff149b82 */ /* 0x000f220000000a00 */
[----:B------:R-:W-:Y:S02]  /*42e0*/  @!P4 MOV R119, R72 ;  /* 0x000000480077c202 */ /* 0x000fe40000000f00 */
[----:B-1----:R-:W-:-:S04]  /*42f0*/  @!P0 IADD3 R16, P4, PT, R29, R16, RZ ;  /* 0x000000101d108210 */ /* 0x002fc80007f9e0ff */
[C---:B------:R-:W-:Y:S02]  /*4300*/  @!P0 IADD3.X R17, PT, PT, R28.reuse, R17, RZ, P4, !PT ;  /* 0x000000111c118210 */ /* 0x040fe400027fe4ff */
[----:B---3--:R-:W-:Y:S02]  /*4310*/  @!P0 IADD3 R14, P4, PT, R29, R14, RZ ;  /* 0x0000000e1d0e8210 */ /* 0x008fe40007f9e0ff */
[----:B------:R-:W-:Y:S02]  /*4320*/  @!P3 MOV R12, R40 ;  /* 0x00000028000cb202 */ /* 0x000fe40000000f00 */
[----:B------:R-:W-:Y:S02]  /*4330*/  @!P0 IADD3.X R15, PT, PT, R28, R15, RZ, P4, !PT ;  /* 0x0000000f1c0f8210 */ /* 0x000fe400027fe4ff */
[----:B------:R-:W-:Y:S01]  /*4340*/  @!P3 MOV R13, R39 ;  /* 0x00000027000db202 */ /* 0x000fe20000000f00 */
[----:B--2---:R-:W-:Y:S01]  /*4350*/  @!P3 IMAD R32, R32, R4, RZ ;  /* 0x000000042020b224 */ /* 0x004fe200078e02ff */
[C---:B0-----:R-:W-:Y:S01]  /*4360*/  @!P1 IADD3 R18, P4, PT, R25.reuse, R18, RZ ;  /* 0x0000001219129210 */ /* 0x041fe20007f9e0ff */
[----:B------:R-:W0:Y:S02]  /*4370*/  @!P3 LDC.64 R28, c[0x0][0x3a0] ;  /* 0x0000e800ff1cbb82 */ /* 0x000e240000000a00 */
[----:B------:R-:W-:Y:S01]  /*4380*/  @!P3 IMAD R32, R24, R5, R32 ;  /* 0x000000051820b224 */ /* 0x000fe200078e0220 */
[----:B------:R-:W-:Y:S01]  /*4390*/  @!P1 IADD3.X R19, PT, PT, R26, R19, RZ, P4, !PT ;  /* 0x000000131a139210 */ /* 0x000fe200027fe4ff */
[----:B------:R-:W-:Y:S01]  /*43a0*/  @!P3 IMAD.WIDE.U32 R4, R24, R4, R12 ;  /* 0x000000041804b225 */ /* 0x000fe200078e000c */
[----:B----4-:R-:W-:-:S03]  /*43b0*/  @!P1 IADD3 R20, P4, PT, R25, R20, RZ ;  /* 0x0000001419149210 */ /* 0x010fc60007f9e0ff */
[----:B------:R-:W1:Y:S01]  /*43c0*/  @!P2 LDC.64 R24, c[0x0][0x3a0] ;  /* 0x0000e800ff18ab82 */ /* 0x000e620000000a00 */
[----:B------:R-:W-:Y:S02]  /*43d0*/  @!P2 IADD3 R12, PT, PT, R3, R27, RZ ;  /* 0x0000001b030ca210 */ /* 0x000fe40007ffe0ff */
[----:B------:R-:W-:-:S05]  /*43e0*/  @!P1 IADD3.X R21, PT, PT, R26, R21, RZ, P4, !PT ;  /* 0x000000151a159210 */ /* 0x000fca00027fe4ff */
[----:B------:R-:W2:Y:S01]  /*43f0*/  @!P2 LDC.64 R26, c[0x0][0x398] ;  /* 0x0000e600ff1aab82 */ /* 0x000ea20000000a00 */
[C---:B------:R-:W-:Y:S02]  /*4400*/  @!P2 SHF.L.U64.HI R12, R2.reuse, 0x2, R12 ;  /* 0x00000002020ca819 */ /* 0x040fe4000001020c */
[----:B------:R-:W-:-:S05]  /*4410*/  @!P2 SHF.L.U32 R13, R2, 0x2, RZ ;  /* 0x00000002020da819 */ /* 0x000fca00000006ff */
[----:B------:R-:W3:Y:S01]  /*4420*/  @!P3 LDC.64 R2, c[0x0][0x398] ;  /* 0x0000e600ff02bb82 */ /* 0x000ee20000000a00 */
[----:B------:R-:W-:Y:S02]  /*4430*/  @!P3 IADD3 R32, PT, PT, R5, R32, RZ ;  /* 0x000000200520b210 */ /* 0x000fe40007ffe0ff */
[C---:B-1----:R-:W-:Y:S02]  /*4440*/  @!P2 IADD3 R24, P4, PT, R13.reuse, R24, RZ ;  /* 0x000000180d18a210 */ /* 0x042fe40007f9e0ff */
[----:B------:R-:W-:Y:S02]  /*4450*/  @!P3 SHF.L.U32 R5, R4, 0x2, RZ ;  /* 0x000000020405b819 */ /* 0x000fe400000006ff */
[----:B------:R-:W-:Y:S02]  /*4460*/  @!P2 IADD3.X R25, PT, PT, R12, R25, RZ, P4, !PT ;  /* 0x000000190c19a210 */ /* 0x000fe400027fe4ff */
[----:B--2---:R-:W-:Y:S02]  /*4470*/  @!P2 IADD3 R26, P4, PT, R13, R26, RZ ;  /* 0x0000001a0d1aa210 */ /* 0x004fe40007f9e0ff */
[----:B------:R-:W-:-:S02]  /*4480*/  @!P3 SHF.L.U64.HI R4, R4, 0x2, R32 ;  /* 0x000000020404b819 */ /* 0x000fc40000010220 */
[----:B------:R-:W-:Y:S02]  /*4490*/  @!P2 IADD3.X R27, PT, PT, R12, R27, RZ, P4, !PT ;  /* 0x0000001b0c1ba210 */ /* 0x000fe400027fe4ff */
[----:B0-----:R-:W-:-:S04]  /*44a0*/  @!P3 IADD3 R28, P4, PT, R5, R28, RZ ;  /* 0x0000001c051cb210 */ /* 0x001fc80007f9e0ff */
[C---:B------:R-:W-:Y:S02]  /*44b0*/  @!P3 IADD3.X R29, PT, PT, R4.reuse, R29, RZ, P4, !PT ;  /* 0x0000001d041db210 */ /* 0x040fe400027fe4ff */
[----:B---3--:R-:W-:Y:S02]  /*44c0*/  @!P3 IADD3 R2, P4, PT, R5, R2, RZ ;  /* 0x000000020502b210 */ /* 0x008fe40007f9e0ff */
[----:B------:R-:W-:Y:S02]  /*44d0*/  SHF.R.S32.HI R32, RZ, 0x1f, R34 ;  /* 0x0000001fff207819 */ /* 0x000fe40000011422 */
[----:B------:R-:W-:Y:S02]  /*44e0*/  @!P3 IADD3.X R3, PT, PT, R4, R3, RZ, P4, !PT ;  /* 0x000000030403b210 */ /* 0x000fe400027fe4ff */
[----:B------:R-:W-:Y:S02]  /*44f0*/  ISETP.GE.U32.AND P4, PT, R34, UR16, PT ;  /* 0x0000001022007c0c */ /* 0x000fe4000bf86070 */
[----:B------:R-:W-:-:S02]  /*4500*/  CS2R R56, SRZ ;  /* 0x0000000000387805 */ /* 0x000fc4000001ff00 */
[----:B------:R-:W-:Y:S02]  /*4510*/  ISETP.GE.AND.EX P4, PT, R32, UR17, PT, P4 ;  /* 0x0000001120007c0c */ /* 0x000fe4000bf86340 */
[----:B------:R-:W-:Y:S02]  /*4520*/  @!P5 MOV R56, R78 ;  /* 0x0000004e0038d202 */ /* 0x000fe40000000f00 */
[----:B------:R-:W-:Y:S02]  /*4530*/  @!P5 MOV R57, R79 ;  /* 0x0000004f0039d202 */ /* 0x000fe40000000f00 */
[----:B------:R-:W-:-:S04]  /*4540*/  ISETP.GE.U32.AND P5, PT, R118, UR16, PT ;  /* 0x0000001076007c0c */ /* 0x000fc8000bfa6070 */
[----:B------:R-:W-:-:S03]  /*4550*/  ISETP.GE.AND.EX P5, PT, R62, UR17, PT, P5 ;  /* 0x000000113e007c0c */ /* 0x000fc6000bfa6350 */
[----:B------:R-:W0:Y:S10]  /*4560*/  @!P4 LDC.64 R4, c[0x0][0x3f8] ;  /* 0x0000fe00ff04cb82 */ /* 0x000e340000000a00 */
[----:B------:R-:W1:Y:S01]  /*4570*/  @!P5 LDC.64 R12, c[0x0][0x3f8] ;  /* 0x0000fe00ff0cdb82 */ /* 0x000e620000000a00 */
[----:B------:R-:W-:-:S02]  /*4580*/  @!P4 MOV R33, R39 ;  /* 0x000000270021c202 */ /* 0x000fc40000000f00 */
[----:B------:R-:W-:-:S05]  /*4590*/  MOV R63, UR7 ;  /* 0x00000007003f7c02 */ /* 0x000fca0008000f00 */
[----:B------:R-:W2:Y:S01]  /*45a0*/  @!P5 LDC.64 R64, c[0x0][0x398] ;  /* 0x0000e600ff40db82 */ /* 0x000ea20000000a00 */
[----:B0-----:R-:W-:Y:S01]  /*45b0*/  @!P4 IMAD R35, R32, R4, RZ ;  /* 0x000000042023c224 */ /* 0x001fe200078e02ff */
[----:B------:R-:W-:-:S03]  /*45c0*/  @!P4 MOV R32, R40 ;  /* 0x000000280020c202 */ /* 0x000fc60000000f00 */
[C---:B------:R-:W-:Y:S02]  /*45d0*/  @!P4 IMAD R35, R34.reuse, R5, R35 ;  /* 0x000000052223c224 */ /* 0x040fe400078e0223 */
[----:B------:R-:W-:-:S04]  /*45e0*/  @!P4 IMAD.WIDE.U32 R4, R34, R4, R32 ;  /* 0x000000042204c225 */ /* 0x000fc800078e0020 */
[----:B-1----:R-:W-:Y:S01]  /*45f0*/  @!P5 IMAD R32, R62, R12, RZ ;  /* 0x0000000c3e20d224 */ /* 0x002fe200078e02ff */
[----:B------:R-:W-:-:S03]  /*4600*/  @!P5 MOV R33, R39 ;  /* 0x000000270021d202 */ /* 0x000fc60000000f00 */
[----:B------:R-:W-:Y:S01]  /*4610*/  @!P5 IMAD R13, R118, R13, R32 ;  /* 0x0000000d760dd224 */ /* 0x000fe200078e0220 */
[----:B------:R-:W-:-:S05]  /*4620*/  @!P5 MOV R32, R40 ;  /* 0x000000280020d202 */ /* 0x000fca0000000f00 */
[----:B------:R-:W-:Y:S01]  /*4630*/  @!P5 IMAD.WIDE.U32 R32, R118, R12, R32 ;  /* 0x0000000c7620d225 */ /* 0x000fe200078e0020 */
[----:B------:R-:W-:Y:S02]  /*4640*/  @!P4 IADD3 R35, PT, PT, R5, R35, RZ ;  /* 0x000000230523c210 */ /* 0x000fe40007ffe0ff */
[----:B------:R-:W-:Y:S02]  /*4650*/  CS2R R72, SRZ ;  /* 0x0000000000487805 */ /* 0x000fe4000001ff00 */
[----:B------:R-:W-:Y:S01]  /*4660*/  @!P4 SHF.L.U32 R74, R4, 0x2, RZ ;  /* 0x00000002044ac819 */ /* 0x000fe200000006ff */
[----:B------:R-:W5:Y:S01]  /*4670*/  LDL R118, [R1+0x238] ;  /* 0x0002380001767983 */ /* 0x000f620000100800 */
[----:B------:R-:W-:-:S04]  /*4680*/  @!P5 IADD3 R13, PT, PT, R33, R13, RZ ;  /* 0x0000000d210dd210 */ /* 0x000fc80007ffe0ff */
[----:B------:R-:W-:Y:S02]  /*4690*/  @!P5 SHF.L.U64.HI R66, R32, 0x2, R13 ;  /* 0x000000022042d819 */ /* 0x000fe4000001020d */
[----:B------:R-:W-:-:S06]  /*46a0*/  CS2R R12, SRZ ;  /* 0x00000000000c7805 */ /* 0x000fcc000001ff00 */
[----:B------:R0:W3:Y:S02]  /*46b0*/  @!P0 LDG.E.64 R12, desc[UR10][R14.64] ;  /* 0x0000000a0e0c8981 */ /* 0x0000e4000c1e1b00 */
[----:B0-----:R-:W-:-:S06]  /*46c0*/  CS2R R14, SRZ ;  /* 0x00000000000e7805 */ /* 0x001fcc000001ff00 */
[----:B------:R0:W4:Y:S02]  /*46d0*/  @!P1 LDG.E.64 R14, desc[UR10][R18.64] ;  /* 0x0000000a120e9981 */ /* 0x000124000c1e1b00 */
[----:B0-----:R-:W-:-:S06]  /*46e0*/  CS2R R18, SRZ ;  /* 0x0000000000127805 */ /* 0x001fcc000001ff00 */
[----:B------:R0:W4:Y:S02]  /*46f0*/  @!P2 LDG.E.64 R18, desc[UR10][R24.64] ;  /* 0x0000000a1812a981 */ /* 0x000124000c1e1b00 */
[----:B0-----:R-:W-:Y:S01]  /*4700*/  HFMA2 R24, -RZ, RZ, 0, 0 ;  /* 0x00000000ff187431 */ /* 0x001fe200000001ff */
[----:B------:R-:W-:-:S06]  /*4710*/  MOV R25, RZ ;  /* 0x000000ff00197202 */ /* 0x000fcc0000000f00 */
[----:B------:R0:W4:Y:S01]  /*4720*/  @!P3 LDG.E.64 R24, desc[UR10][R28.64] ;  /* 0x0000000a1c18b981 */ /* 0x000122000c1e1b00 */
[----:B------:R-:W-:Y:S02]  /*4730*/  @!P5 SHF.L.U32 R67, R32, 0x2, RZ ;  /* 0x000000022043d819 */ /* 0x000fe400000006ff */
[----:B------:R-:W1:Y:S08]  /*4740*/  @!P4 LDC.64 R32, c[0x0][0x398] ;  /* 0x0000e600ff20cb82 */ /* 0x000e700000000a00 */
[----:B0-----:R-:W0:Y:S01]  /*4750*/  @!P4 LDC.64 R28, c[0x0][0x3a0] ;  /* 0x0000e800ff1ccb82 */ /* 0x001e220000000a00 */
[----:B------:R-:W-:-:S02]  /*4760*/  @!P4 SHF.L.U64.HI R75, R4, 0x2, R35 ;  /* 0x00000002044bc819 */ /* 0x000fc40000010223 */
[----:B------:R-:W-:-:S05]  /*4770*/  CS2R R4, SRZ ;  /* 0x0000000000047805 */ /* 0x000fca000001ff00 */
[----:B------:R-:W2:Y:S01]  /*4780*/  @!P5 LDC.64 R34, c[0x0][0x3a0] ;  /* 0x0000e800ff22db82 */ /* 0x000ea20000000a00 */
[----:B------:R-:W-:Y:S01]  /*4790*/  MOV R62, UR6 ;  /* 0x00000006003e7c02 */ /* 0x000fe20008000f00 */
[----:B------:R1:W4:Y:S01]  /*47a0*/  @!P0 LDG.E.64 R4, desc[UR10][R16.64] ;  /* 0x0000000a10048981 */ /* 0x000322000c1e1b00 */
[----:B------:R-:W-:Y:S01]  /*47b0*/  @!P6 MOV R73, R6 ;  /* 0x000000060049e202 */ /* 0x000fe20000000f00 */
[----:B------:R-:W2:Y:S01]  /*47c0*/  LDCU.U8 UR6, c[0x0][0x414] ;  /* 0x00008280ff0677ac */ /* 0x000ea20008000000 */
[----:B------:R-:W-:Y:S02]  /*47d0*/  @!P6 MOV R72, R7 ;  /* 0x000000070048e202 */ /* 0x000fe40000000f00 */
[----:B------:R-:W4:Y:S01]  /*47e0*/  LDG.E.64 R62, desc[UR10][R62.64] ;  /* 0x0000000a3e3e7981 */ /* 0x000f22000c1e1b00 */
[----:B------:R-:W-:Y:S02]  /*47f0*/  @!P6 MOV R69, R8 ;  /* 0x000000080045e202 */ /* 0x000fe40000000f00 */
[----:B------:R-:W-:-:S02]  /*4800*/  @!P6 MOV R68, R9 ;  /* 0x000000090044e202 */ /* 0x000fc40000000f00 */
[----:B-1----:R-:W-:Y:S02]  /*4810*/  CS2R R16, SRZ ;  /* 0x0000000000107805 */ /* 0x002fe4000001ff00 */
[----:B0-----:R-:W-:-:S04]  /*4820*/  @!P4 IADD3 R28, P6, PT, R74, R28, RZ ;  /* 0x0000001c4a1cc210 */ /* 0x001fc80007fde0ff */
[----:B------:R0:W4:Y:S01]  /*4830*/  @!P1 LDG.E.64 R16, desc[UR10][R20.64] ;  /* 0x0000000a14109981 */ /* 0x000122000c1e1b00 */
[C---:B------:R-:W-:Y:S02]  /*4840*/  @!P4 IADD3.X R29, PT, PT, R75.reuse, R29, RZ, P6, !PT ;  /* 0x0000001d4b1dc210 */ /* 0x040fe400037fe4ff */
[----:B------:R-:W-:Y:S01]  /*4850*/  @!P4 IADD3 R32, P6, PT, R74, R32, RZ ;  /* 0x000000204a20c210 */ /* 0x000fe20007fde0ff */
[----:B0-----:R-:W-:Y:S01]  /*4860*/  HFMA2 R20, -RZ, RZ, 0, 0 ;  /* 0x00000000ff147431 */ /* 0x001fe200000001ff */
[----:B------:R-:W-:Y:S02]  /*4870*/  MOV R21, RZ ;  /* 0x000000ff00157202 */ /* 0x000fe40000000f00 */
[----:B------:R-:W-:Y:S02]  /*4880*/  @!P4 IADD3.X R33, PT, PT, R75, R33, RZ, P6, !PT ;  /* 0x000000214b21c210 */ /* 0x000fe400037fe4ff */
[----:B--2---:R-:W-:Y:S02]  /*4890*/  @!P5 IADD3 R34, P6, PT, R67, R34, RZ ;  /* 0x000000224322d210 */ /* 0x004fe40007fde0ff */
[----:B------:R0:W2:Y:S02]  /*48a0*/  @!P2 LDG.E.64 R20, desc[UR10][R26.64] ;  /* 0x0000000a1a14a981 */ /* 0x0000a4000c1e1b00 */
[----:B------:R-:W-:-:S02]  /*48b0*/  @!P5 IADD3.X R35, PT, PT, R66, R35, RZ, P6, !PT ;  /* 0x000000234223d210 */ /* 0x000fc400037fe4ff */
[----:B------:R-:W-:Y:S02]  /*48c0*/  @!P5 IADD3 R64, P6, PT, R67, R64, RZ ;  /* 0x000000404340d210 */ /* 0x000fe40007fde0ff */
[----:B0-----:R-:W-:Y:S02]  /*48d0*/  CS2R R26, SRZ ;  /* 0x00000000001a7805 */ /* 0x001fe4000001ff00 */
[----:B------:R-:W-:Y:S02]  /*48e0*/  @!P5 IADD3.X R65, PT, PT, R66, R65, RZ, P6, !PT ;  /* 0x000000414241d210 */ /* 0x000fe400037fe4ff */
[----:B------:R-:W-:Y:S02]  /*48f0*/  ISETP.NE.AND P6, PT, RZ, UR6, PT ;  /* 0x00000006ff007c0c */ /* 0x000fe4000bfc5270 */
[----:B------:R0:W2:Y:S02]  /*4900*/  @!P3 LDG.E.64 R26, desc[UR10][R2.64] ;  /* 0x0000000a021ab981 */ /* 0x0000a4000c1e1b00 */
[----:B0-----:R-:W-:-:S09]  /*4910*/  CS2R R2, SRZ ;  /* 0x0000000000027805 */ /* 0x001fd2000001ff00 */
[----:B------:R-:W0:Y:S01]  /*4920*/  @P6 LDC.64 R66, c[0x0][0x3b0] ;  /* 0x0000ec00ff426b82 */ /* 0x000e220000000a00 */
[----:B------:R1:W2:Y:S02]  /*4930*/  @!P4 LDG.E.64 R2, desc[UR10][R28.64] ;  /* 0x0000000a1c02c981 */ /* 0x0002a4000c1e1b00 */
[----:B-1----:R-:W-:-:S06]  /*4940*/  CS2R R28, SRZ ;  /* 0x00000000001c7805 */ /* 0x002fcc000001ff00 */
[----:B------:R1:W2:Y:S02]  /*4950*/  @!P4 LDG.E.64 R28, desc[UR10][R32.64] ;  /* 0x0000000a201cc981 */ /* 0x0002a4000c1e1b00 */
[----:B-1----:R-:W-:Y:S01]  /*4960*/  HFMA2 R32, -RZ, RZ, 0, 0 ;  /* 0x00000000ff207431 */ /* 0x002fe200000001ff */
[----:B------:R-:W-:-:S06]  /*4970*/  MOV R33, RZ ;  /* 0x000000ff00217202 */ /* 0x000fcc0000000f00 */
[----:B------:R1:W2:Y:S01]  /*4980*/  @!P5 LDG.E.64 R32, desc[UR10][R34.64] ;  /* 0x0000000a2220d981 */ /* 0x0002a2000c1e1b00 */
[----:B------:R-:W-:Y:S02]  /*4990*/  MOV R74, UR13 ;  /* 0x0000000d004a7c02 */ /* 0x000fe40008000f00 */
[----:B-1----:R-:W-:Y:S02]  /*49a0*/  SHF.L.U32 R34, R83, 0x1, RZ ;  /* 0x0000000153227819 */ /* 0x002fe400000006ff */
[----:B------:R-:W5:Y:S02]  /*49b0*/  LDL R83, [R1+0x2a0] ;  /* 0x0002a00001537983 */ /* 0x000f640000100800 */
[----:B------:R-:W-:-:S04]  /*49c0*/  LOP3.LUT R34, R34, 0x7e, RZ, 0xc0, !PT ;  /* 0x0000007e22227812 */ /* 0x000fc800078ec0ff */
[----:B------:R-:W-:Y:S02]  /*49d0*/  LEA R74, R74, R34, 0x7 ;  /* 0x000000224a4a7211 */ /* 0x000fe400078e38ff */
[----:B------:R-:W-:-:S03]  /*49e0*/  CS2R R34, SRZ ;  /* 0x0000000000227805 */ /* 0x000fc6000001ff00 */
[----:B0-----:R-:W-:-:S03]  /*49f0*/  @P6 IMAD.WIDE R66, R74, 0x4, R66 ;  /* 0x000000044a426825 */ /* 0x001fc600078e0242 */
[----:B------:R0:W2:Y:S02]  /*4a00*/  @!P5 LDG.E.64 R34, desc[UR10][R64.64] ;  /* 0x0000000a4022d981 */ /* 0x0000a4000c1e1b00 */
[----:B0-----:R-:W-:-:S06]  /*4a10*/  CS2R R64, SRZ ;  /* 0x0000000000407805 */ /* 0x001fcc000001ff00 */
[----:B------:R0:W5:Y:S02]  /*4a20*/  @P6 LDG.E.64 R64, desc[UR10][R66.64] ;  /* 0x0000000a42406981 */ /* 0x000164000c1e1b00 */
[----:B0-----:R-:W0:Y:S02]  /*4a30*/  LDC.64 R66, c[0x0][0x3a8] ;  /* 0x0000ea00ff427b82 */ /* 0x001e240000000a00 */
[----:B0-----:R-:W-:-:S06]  /*4a40*/  IMAD.WIDE R66, R74, 0x4, R66 ;  /* 0x000000044a427825 */ /* 0x001fcc00078e0242 */
[----:B------:R-:W5:Y:S04]  /*4a50*/  LDG.E.64 R66, desc[UR10][R66.64] ;  /* 0x0000000a42427981 */ /* 0x000f68000c1e1b00 */
[----:B------:R0:W-:Y:S02]  /*4a60*/  STL.64 [R1+0xd8], R6 ;  /* 0x0000d80601007387 */ /* 0x0001e40000100a00 */
[----:B0-----:R-:W-:Y:S02]  /*4a70*/  CS2R R6, SRZ ;  /* 0x0000000000067805 */ /* 0x001fe4000001ff00 */
[----:B---3--:R-:W-:Y:S01]  /*4a80*/  STL.64 [R1+0x1e0], R12 ;  /* 0x0001e00c01007387 */ /* 0x008fe20000100a00 */
[----:B------:R-:W-:-:S03]  /*4a90*/  @!P0 MOV R7, R13 ;  /* 0x0000000d00078202 */ /* 0x000fc60000000f00 */
[----:B------:R0:W-:Y:S02]  /*4aa0*/  STL.64 [R1+0x1d8], R8 ;  /* 0x0001d80801007387 */ /* 0x0001e40000100a00 */
[----:B0-----:R-:W-:Y:S02]  /*4ab0*/  CS2R R8, SRZ ;  /* 0x0000000000087805 */ /* 0x001fe4000001ff00 */
[----:B----4-:R-:W-:Y:S01]  /*4ac0*/  STL.64 [R1+0xe8], R14 ;  /* 0x0000e80e01007387 */ /* 0x010fe20000100a00 */
[----:B------:R-:W-:Y:S02]  /*4ad0*/  @!P1 MOV R8, R14 ;  /* 0x0000000e00089202 */ /* 0x000fe40000000f00 */
[----:B------:R-:W-:Y:S02]  /*4ae0*/  @!P1 MOV R9, R15 ;  /* 0x0000000f00099202 */ /* 0x000fe40000000f00 */
[----:B------:R-:W-:Y:S02]  /*4af0*/  @!P0 MOV R6, R4 ;  /* 0x0000000400068202 */ /* 0x000fe40000000f00 */
[----:B------:R-:W-:Y:S01]  /*4b00*/  R2UR UR16, R62 ;  /* 0x000000003e1072ca */ /* 0x000fe200000e0000 */
[----:B------:R0:W-:Y:S02]  /*4b10*/  STL.64 [R1+0xe0], R4 ;  /* 0x0000e00401007387 */ /* 0x0001e40000100a00 */
[----:B0-----:R-:W-:Y:S01]  /*4b20*/  HFMA2 R4, -RZ, RZ, 0, 0 ;  /* 0x00000000ff047431 */ /* 0x001fe200000001ff */
[----:B------:R-:W-:Y:S01]  /*4b30*/  @!P0 MOV R4, R5 ;  /* 0x0000000500048202 */ /* 0x000fe20000000f00 */
[----:B------:R-:W-:Y:S01]  /*4b40*/  HFMA2 R5, -RZ, RZ, 0, 0 ;  /* 0x00000000ff057431 */ /* 0x000fe200000001ff */
[----:B------:R-:W-:-:S02]  /*4b50*/  @!P0 MOV R5, R12 ;  /* 0x0000000c00058202 */ /* 0x000fc40000000f00 */
[----:B------:R-:W-:Y:S01]  /*4b60*/  CS2R R12, SRZ ;  /* 0x00000000000c7805 */ /* 0x000fe2000001ff00 */
[----:B------:R0:W-:Y:S01]  /*4b70*/  STL.64 [R1+0x1e8], R16 ;  /* 0x0001e81001007387 */ /* 0x0001e20000100a00 */
[----:B------:R-:W-:-:S03]  /*4b80*/  @!P1 MOV R13, R17 ;  /* 0x00000011000d9202 */ /* 0x000fc60000000f00 */
[----:B0-----:R-:W-:-:S05]  /*4b90*/  MOV R17, UR16 ;  /* 0x0000001000117c02 */ /* 0x001fca0008000f00 */
[----:B------:R-:W-:-:S05]  /*4ba0*/  FFMA.FTZ R63, -R17, UR16, R63 ;  /* 0x00000010113f7c23 */ /* 0x000fca000801013f */
[----:B------:R-:W-:-:S13]  /*4bb0*/  FSETP.GTU.FTZ.AND P0, PT, R63, RZ, PT ;  /* 0x000000ff3f00720b */ /* 0x000fda0003f1c000 */
[----:B------:R-:W-:-:S05]  /*4bc0*/  VOTEU.ANY UP0, P0 ;  /* 0x0000000000ff7886 */ /* 0x000fca0000000100 */
[----:B------:R-:W0:Y:S01]  /*4bd0*/  @UP0 LDCU UR5, c[0x0][0x3c0] ;  /* 0x00007800ff0507ac */ /* 0x000e220008000800 */
[----:B------:R-:W-:Y:S02]  /*4be0*/  PLOP3.LUT P0, PT, PT, PT, UP0, 0x80, 0x8 ;  /* 0x000000000008781c */ /* 0x000fe40003f0f008 */
[----:B------:R-:W-:Y:S01]  /*4bf0*/  CS2R R14, SRZ ;  /* 0x00000000000e7805 */ /* 0x000fe2000001ff00 */
[----:B------:R1:W-:Y:S01]  /*4c00*/  STL.64 [R1+0xf0], R18 ;  /* 0x0000f01201007387 */ /* 0x0003e20000100a00 */
[----:B------:R-:W-:Y:S02]  /*4c10*/  @!P2 MOV R14, R18 ;  /* 0x00000012000ea202 */ /* 0x000fe40000000f00 */
[----:B------:R-:W-:Y:S01]  /*4c20*/  @!P2 MOV R15, R19 ;  /* 0x00000013000fa202 */ /* 0x000fe20000000f00 */
[----:B------:R3:W-:Y:S04]  /*4c30*/  STL.64 [R1+0xf8], R24 ;  /* 0x0000f81801007387 */ /* 0x0007e80000100a00 */
[----:B--2---:R2:W-:Y:S01]  /*4c40*/  STL.64 [R1+0x100], R2 ;  /* 0x0001000201007387 */ /* 0x0045e20000100a00 */
[----:B-1----:R-:W-:-:S02]  /*4c50*/  CS2R R18, SRZ ;  /* 0x0000000000127805 */ /* 0x002fc4000001ff00 */
[----:B------:R-:W-:Y:S01]  /*4c60*/  @!P3 MOV R18, R24 ;  /* 0x000000180012b202 */ /* 0x000fe20000000f00 */
[----:B---3--:R-:W-:Y:S01]  /*4c70*/  HFMA2 R24, -RZ, RZ, 0, 0 ;  /* 0x00000000ff187431 */ /* 0x008fe200000001ff */
[----:B------:R-:W-:Y:S01]  /*4c80*/  @!P4 MOV R24, R2 ;  /* 0x000000020018c202 */ /* 0x000fe20000000f00 */
[----:B0-----:R-:W-:Y:S01]  /*4c90*/  @P0 FADD.FTZ R63, R63, UR5 ;  /* 0x000000053f3f0e21 */ /* 0x001fe20008010000 */
[----:B--2---:R-:W-:Y:S01]  /*4ca0*/  HFMA2 R2, -RZ, RZ, 0, 0 ;  /* 0x00000000ff027431 */ /* 0x004fe200000001ff */
[----:B------:R-:W-:Y:S01]  /*4cb0*/  @!P4 MOV R2, R3 ;  /* 0x000000030002c202 */ /* 0x000fe20000000f00 */
[----:B------:R-:W-:Y:S01]  /*4cc0*/  HFMA2 R3, -RZ, RZ, 0, 0 ;  /* 0x00000000ff037431 */ /* 0x000fe200000001ff */
[----:B------:R-:W-:Y:S01]  /*4cd0*/  @!P4 MOV R3, R28 ;  /* 0x0000001c0003c202 */ /* 0x000fe20000000f00 */
[----:B------:R0:W-:Y:S04]  /*4ce0*/  STL.64 [R1+0x200], R28 ;  /* 0x0002001c01007387 */ /* 0x0001e80000100a00 */
[----:B------:R-:W-:Y:S01]  /*4cf0*/  STL.64 [R1+0xd0], R76 ;  /* 0x0000d04c01007387 */ /* 0x000fe20000100a00 */
[----:B0-----:R-:W0:Y:S03]  /*4d00*/  @P0 MUFU.RSQ R28, R63 ;  /* 0x0000003f001c0308 */ /* 0x001e260000001400 */
[----:B------:R-:W-:Y:S04]  /*4d10*/  STL.64 [R1+0x1d0], R78 ;  /* 0x0001d04e01007387 */ /* 0x000fe80000100a00 */
[----:B------:R-:W-:Y:S01]  /*4d20*/  STL.64 [R1+0x108], R32 ;  /* 0x0001082001007387 */ /* 0x000fe20000100a00 */
[----:B------:R-:W-:Y:S01]  /*4d30*/  UISETP.NE.AND UP1, UPT, UR6, URZ, UPT ;  /* 0x000000ff0600728c */ /* 0x000fe2000bf25270 */
[----:B------:R-:W-:-:S02]  /*4d40*/  @!P1 MOV R12, R16 ;  /* 0x00000010000c9202 */ /* 0x000fc40000000f00 */
[----:B------:R-:W-:Y:S01]  /*4d50*/  STL.64 [R1+0x208], R34 ;  /* 0x0002082201007387 */ /* 0x000fe20000100a00 */
[----:B0-----:R-:W-:Y:S01]  /*4d60*/  @P0 R2UR UR5, R28 ;  /* 0x000000001c0502ca */ /* 0x001fe200000e0000 */
[----:B------:R-:W-:Y:S01]  /*4d70*/  HFMA2 R16, -RZ, RZ, 0, 0 ;  /* 0x00000000ff107431 */ /* 0x000fe200000001ff */
[----:B------:R-:W-:Y:S01]  /*4d80*/  @!P2 MOV R16, R20 ;  /* 0x000000140010a202 */ /* 0x000fe20000000f00 */
[----:B------:R-:W-:Y:S01]  /*4d90*/  HFMA2 R17, -RZ, RZ, 0, 0 ;  /* 0x00000000ff117431 */ /* 0x000fe200000001ff */
[----:B------:R0:W-:Y:S01]  /*4da0*/  STL.64 [R1+0x1f0], R20 ;  /* 0x0001f01401007387 */ /* 0x0001e20000100a00 */
[----:B------:R-:W-:Y:S02]  /*4db0*/  @!P2 MOV R17, R21 ;  /* 0x000000150011a202 */ /* 0x000fe40000000f00 */
[----:B------:R-:W-:Y:S01]  /*4dc0*/  @!P3 MOV R19, R25 ;  /* 0x000000190013b202 */ /* 0x000fe20000000f00 */
[----:B------:R-:W-:Y:S01]  /*4dd0*/  HFMA2 R25, -RZ, RZ, 0, 0 ;  /* 0x00000000ff197431 */ /* 0x000fe200000001ff */
[----:B------:R1:W-:Y:S01]  /*4de0*/  STL.64 [R1+0x1f8], R26 ;  /* 0x0001f81a01007387 */ /* 0x0003e20000100a00 */
[----:B------:R-:W-:-:S02]  /*4df0*/  @!P4 MOV R25, R29 ;  /* 0x0000001d0019c202 */ /* 0x000fc40000000f00 */
[----:B------:R-:W-:Y:S01]  /*4e00*/  CS2R R28, SRZ ;  /* 0x00000000001c7805 */ /* 0x000fe2000001ff00 */
[----:B0-----:R-:W-:Y:S01]  /*4e10*/  HFMA2 R20, -RZ, RZ, 0, 0 ;  /* 0x00000000ff147431 */ /* 0x001fe200000001ff */
[----:B------:R-:W-:Y:S01]  /*4e20*/  @!P3 MOV R20, R26 ;  /* 0x0000001a0014b202 */ /* 0x000fe20000000f00 */
[----:B------:R-:W-:Y:S01]  /*4e30*/  HFMA2 R21, -RZ, RZ, 0, 0 ;  /* 0x00000000ff157431 */ /* 0x000fe200000001ff */
[----:B------:R-:W-:Y:S02]  /*4e40*/  @!P3 MOV R21, R27 ;  /* 0x0000001b0015b202 */ /* 0x000fe40000000f00 */
[----:B-1----:R-:W-:Y:S02]  /*4e50*/  CS2R R26, SRZ ;  /* 0x00000000001a7805 */ /* 0x002fe4000001ff00 */
[----:B------:R-:W-:Y:S02]  /*4e60*/  @!P5 MOV R28, R34 ;  /* 0x00000022001cd202 */ /* 0x000fe40000000f00 */
[----:B------:R-:W-:-:S02]  /*4e70*/  @!P5 MOV R26, R32 ;  /* 0x00000020001ad202 */ /* 0x000fc40000000f00 */
[----:B------:R-:W-:Y:S02]  /*4e80*/  @!P5 MOV R27, R33 ;  /* 0x00000021001bd202 */ /* 0x000fe40000000f00 */
[----:B------:R-:W-:Y:S01]  /*4e90*/  @!P5 MOV R29, R35 ;  /* 0x00000023001dd202 */ /* 0x000fe20000000f00 */
        /* <DEDUP_REMOVED lines=9> */
[----:B-----5:R-:W-:Y:S01]  /*4f30*/  FMUL.FTZ R62, R66, R123 ;  /* 0x0000007b423e7220 */ /* 0x020fe20000410000 */
[----:B------:R-:W-:-:S03]  /*4f40*/  FMUL.FTZ R34, R67, R122 ;  /* 0x0000007a43227220 */ /* 0x000fc60000410000 */
[----:B------:R-:W-:-:S04]  /*4f50*/  FADD.FTZ R35, RZ, R62 ;  /* 0x0000003eff237221 */ /* 0x000fc80000010000 */
[----:B------:R-:W-:Y:S01]  /*4f60*/  FADD.FTZ R35, R34, R35 ;  /* 0x0000002322237221 */ /* 0x000fe20000010000 */
[----:B--2---:R-:W-:Y:S02]  /*4f70*/  FADD.FTZ R33, R78, -UR16 ;  /* 0x800000104e217e21 */ /* 0x004fe40008010000 */
[----:B------:R-:W2:Y:S01]  /*4f80*/  LDL.LU R78, [R1+0x2b4] ;  /* 0x0002b400014e7983 */ /* 0x000ea20000300800 */
[----:B---3--:R-:W-:Y:S01]  /*4f90*/  FADD.FTZ R32, R79, -UR16 ;  /* 0x800000104f207e21 */ /* 0x008fe20008010000 */
[----:B------:R-:W-:Y:S02]  /*4fa0*/  FMUL.FTZ R33, R33, UR17 ;  /* 0x0000001121217c20 */ /* 0x000fe40008410000 */
[----:B------:R-:W3:Y:S01]  /*4fb0*/  LDL.LU R79, [R1+0x210] ;  /* 0x00021000014f7983 */ /* 0x000ee20000300800 */
[----:B------:R-:W-:Y:S01]  /*4fc0*/  FMUL.FTZ R32, R32, UR17 ;  /* 0x0000001120207c20 */ /* 0x000fe20008410000 */
[----:B------:R-:W-:-:S04]  /*4fd0*/  FFMA.FTZ R62, R33, R62, RZ ;  /* 0x0000003e213e7223 */ /* 0x000fc800000100ff */
[----:B------:R-:W-:Y:S01]  /*4fe0*/  FFMA.FTZ R62, R32, R34, R62 ;  /* 0x00000022203e7223 */ /* 0x000fe2000001003e */
[----:B----4-:R-:W-:Y:S01]  /*4ff0*/  FADD.FTZ R34, R75, -UR16 ;  /* 0x800000104b227e21 */ /* 0x010fe20008010000 */
[----:B------:R-:W-:Y:S01]  /*5000*/  FFMA.FTZ R33, R33, R123, RZ ;  /* 0x0000007b21217223 */ /* 0x000fe200000100ff */
[----:B------:R-:W-:Y:S01]  /*5010*/  FMUL.FTZ R63, R66, R76 ;  /* 0x0000004c423f7220 */ /* 0x000fe20000410000 */
[----:B------:R-:W-:Y:S01]  /*5020*/  FFMA.FTZ R32, R32, R122, RZ ;  /* 0x0000007a20207223 */ /* 0x000fe200000100ff */
[----:B------:R-:W-:Y:S01]  /*5030*/  FMUL.FTZ R34, R34, UR17 ;  /* 0x0000001122227c20 */ /* 0x000fe20008410000 */
[----:B------:R-:W4:Y:S03]  /*5040*/  LDL.LU R75, [R1+0x2bc] ;  /* 0x0002bc00014b7983 */ /* 0x000f260000300800 */
[C---:B------:R-:W-:Y:S01]  /*5050*/  FFMA.FTZ R33, R34.reuse, R76, R33 ;  /* 0x0000004c22217223 */ /* 0x040fe20000010021 */
[----:B------:R-:W-:Y:S01]  /*5060*/  FFMA.FTZ R62, R34, R63, R62 ;  /* 0x0000003f223e7223 */ /* 0x000fe2000001003e */
[----:B------:R-:W-:Y:S01]  /*5070*/  FADD.FTZ R34, R74, -UR16 ;  /* 0x800000104a227e21 */ /* 0x000fe20008010000 */
[----:B------:R-:W-:-:S03]  /*5080*/  FMUL.FTZ R74, R67, R77 ;  /* 0x0000004d434a7220 */ /* 0x000fc60000410000 */
[----:B------:R-:W-:-:S04]  /*5090*/  FMUL.FTZ R34, R34, UR17 ;  /* 0x0000001122227c20 */ /* 0x000fc80008410000 */
[C---:B------:R-:W-:Y:S01]  /*50a0*/  FFMA.FTZ R32, R34.reuse, R77, R32 ;  /* 0x0000004d22207223 */ /* 0x040fe20000010020 */
[----:B------:R-:W-:Y:S02]  /*50b0*/  FFMA.FTZ R62, R34, R74, R62 ;  /* 0x0000004a223e7223 */ /* 0x000fe4000001003e */
[----:B------:R-:W4:Y:S01]  /*50c0*/  LDL.LU R34, [R1+0x2ac] ;  /* 0x0002ac0001227983 */ /* 0x000f220000300800 */
[----:B------:R-:W-:-:S03]  /*50d0*/  FADD.FTZ R35, R35, R63 ;  /* 0x0000003f23237221 */ /* 0x000fc60000010000 */
[----:B------:R-:W4:Y:S01]  /*50e0*/  LDL.LU R63, [R1+0x214] ;  /* 0x00021400013f7983 */ /* 0x000f220000300800 */
[----:B------:R-:W-:-:S04]  /*50f0*/  FADD.FTZ R123, RZ, R123 ;  /* 0x0000007bff7b7221 */ /* 0x000fc80000010000 */
[----:B------:R-:W-:Y:S02]  /*5100*/  FADD.FTZ R123, R123, R76 ;  /* 0x0000004c7b7b7221 */ /* 0x000fe40000010000 */
[----:B------:R-:W4:Y:S01]  /*5110*/  LDL.LU R76, [R1+0x2c4] ;  /* 0x0002c400014c7983 */ /* 0x000f220000300800 */
[----:B------:R-:W-:-:S04]  /*5120*/  FADD.FTZ R122, RZ, R122 ;  /* 0x0000007aff7a7221 */ /* 0x000fc80000010000 */
[----:B------:R-:W-:Y:S02]  /*5130*/  FADD.FTZ R122, R122, R77 ;  /* 0x0000004d7a7a7221 */ /* 0x000fe40000010000 */
[----:B------:R-:W4:Y:S01]  /*5140*/  LDL.LU R77, [R1+0x2c8] ;  /* 0x0002c800014d7983 */ /* 0x000f220000300800 */
[----:B------:R-:W-:Y:S01]  /*5150*/  FADD.FTZ R35, R74, R35 ;  /* 0x000000234a237221 */ /* 0x000fe20000010000 */
[----:B--2---:R-:W-:-:S04]  /*5160*/  FADD.FTZ R74, R78, -UR16 ;  /* 0x800000104e4a7e21 */ /* 0x004fc80008010000 */
[----:B------:R-:W-:Y:S01]  /*5170*/  FMUL.FTZ R74, R74, UR17 ;  /* 0x000000114a4a7c20 */ /* 0x000fe20008410000 */
[----:B---3--:R-:W-:-:S03]  /*5180*/  FADD.FTZ R122, R122, R79 ;  /* 0x0000004f7a7a7221 */ /* 0x008fc60000010000 */
[----:B------:R-:W-:Y:S01]  /*5190*/  FFMA.FTZ R32, R74, R79, R32 ;  /* 0x0000004f4a207223 */ /* 0x000fe20000010020 */
[----:B----4-:R-:W-:-:S04]  /*51a0*/  FADD.FTZ R34, R34, -UR16 ;  /* 0x8000001022227e21 */ /* 0x010fc80008010000 */
[----:B------:R-:W-:Y:S01]  /*51b0*/  FMUL.FTZ R34, R34, UR17 ;  /* 0x0000001122227c20 */ /* 0x000fe20008410000 */
[----:B------:R-:W-:-:S03]  /*51c0*/  FADD.FTZ R123, R123, R63 ;  /* 0x0000003f7b7b7221 */ /* 0x000fc60000010000 */
[-C--:B------:R-:W-:Y:S01]  /*51d0*/  FFMA.FTZ R33, R34, R63.reuse, R33 ;  /* 0x0000003f22217223 */ /* 0x080fe20000010021 */
[----:B------:R-:W-:-:S04]  /*51e0*/  FMUL.FTZ R63, R66, R63 ;  /* 0x0000003f423f7220 */ /* 0x000fc80000410000 */
[----:B------:R-:W-:Y:S01]  /*51f0*/  FFMA.FTZ R62, R34, R63, R62 ;  /* 0x0000003f223e7223 */ /* 0x000fe2000001003e */
[----:B------:R-:W-:Y:S01]  /*5200*/  FMUL.FTZ R34, R67, R79 ;  /* 0x0000004f43227220 */ /* 0x000fe20000410000 */
[----:B------:R-:W-:Y:S01]  /*5210*/  FADD.FTZ R35, R35, R63 ;  /* 0x0000003f23237221 */ /* 0x000fe20000010000 */
[----:B------:R-:W-:Y:S02]  /*5220*/  FADD.FTZ R63, R75, -UR16 ;  /* 0x800000104b3f7e21 */ /* 0x000fe40008010000 */
[----:B------:R-:W-:Y:S01]  /*5230*/  FFMA.FTZ R62, R74, R34, R62 ;  /* 0x000000224a3e7223 */ /* 0x000fe2000001003e */
[----:B------:R-:W-:Y:S01]  /*5240*/  FADD.FTZ R35, R34, R35 ;  /* 0x0000002322237221 */ /* 0x000fe20000010000 */
[----:B------:R-:W-:Y:S01]  /*5250*/  FADD.FTZ R34, R76, -UR16 ;  /* 0x800000104c227e21 */ /* 0x000fe20008010000 */
[----:B------:R-:W-:Y:S01]  /*5260*/  FMUL.FTZ R63, R63, UR17 ;  /* 0x000000113f3f7c20 */ /* 0x000fe20008410000 */
[----:B------:R-:W-:Y:S02]  /*5270*/  FADD.FTZ R123, R123, R125 ;  /* 0x0000007d7b7b7221 */ /* 0x000fe40000010000 */
[----:B------:R-:W-:Y:S01]  /*5280*/  FMUL.FTZ R34, R34, UR17 ;  /* 0x0000001122227c20 */ /* 0x000fe20008410000 */
[-C--:B------:R-:W-:Y:S01]  /*5290*/  FFMA.FTZ R33, R63, R125.reuse, R33 ;  /* 0x0000007d3f217223 */ /* 0x080fe20000010021 */
[----:B------:R-:W-:Y:S01]  /*52a0*/  FMUL.FTZ R125, R66, R125 ;  /* 0x0000007d427d7220 */ /* 0x000fe20000410000 */
[----:B------:R-:W-:Y:S01]  /*52b0*/  FADD.FTZ R122, R122, R124 ;  /* 0x0000007c7a7a7221 */ /* 0x000fe20000010000 */
[-C--:B------:R-:W-:Y:S01]  /*52c0*/  FFMA.FTZ R32, R34, R124.reuse, R32 ;  /* 0x0000007c22207223 */ /* 0x080fe20000010020 */
[----:B------:R-:W-:Y:S01]  /*52d0*/  FADD.FTZ R74, R82, -UR16 ;  /* 0x80000010524a7e21 */ /* 0x000fe20008010000 */
[----:B------:R-:W-:Y:S01]  /*52e0*/  FMUL.FTZ R124, R67, R124 ;  /* 0x0000007c437c7220 */ /* 0x000fe20000410000 */
[----:B------:R-:W2:Y:S01]  /*52f0*/  LDL.LU R82, [R1+0x248] ;  /* 0x0002480001527983 */ /* 0x000ea20000300800 */
[----:B------:R-:W-:Y:S01]  /*5300*/  FFMA.FTZ R62, R63, R125, R62 ;  /* 0x0000007d3f3e7223 */ /* 0x000fe2000001003e */
[----:B------:R-:W-:-:S02]  /*5310*/  FADD.FTZ R35, R35, R125 ;  /* 0x0000007d23237221 */ /* 0x000fc40000010000 */
[----:B------:R-:W3:Y:S01]  /*5320*/  LDL.LU R125, [R1+0x2d4] ;  /* 0x0002d400017d7983 */ /* 0x000ee20000300800 */
[----:B------:R-:W-:Y:S01]  /*5330*/  FFMA.FTZ R62, R34, R124, R62 ;  /* 0x0000007c223e7223 */ /* 0x000fe2000001003e */
[----:B------:R-:W-:Y:S02]  /*5340*/  FADD.FTZ R35, R124, R35 ;  /* 0x000000237c237221 */ /* 0x000fe40000010000 */
[----:B------:R-:W4:Y:S01]  /*5350*/  LDL.LU R124, [R1+0x240] ;  /* 0x00024000017c7983 */ /* 0x000f220000300800 */
[----:B------:R-:W-:Y:S01]  /*5360*/  FADD.FTZ R34, R77, -UR16 ;  /* 0x800000104d227e21 */ /* 0x000fe20008010000 */
[----:B------:R-:W-:-:S03]  /*5370*/  FMUL.FTZ R63, R66, R121 ;  /* 0x00000079423f7220 */ /* 0x000fc60000410000 */
[----:B------:R-:W-:Y:S01]  /*5380*/  FMUL.FTZ R34, R34, UR17 ;  /* 0x0000001122227c20 */ /* 0x000fe20008410000 */
[----:B------:R-:W-:Y:S01]  /*5390*/  FADD.FTZ R35, R35, R63 ;  /* 0x0000003f23237221 */ /* 0x000fe20000010000 */
[----:B------:R-:W-:Y:S02]  /*53a0*/  FMUL.FTZ R74, R74, UR17 ;  /* 0x000000114a4a7c20 */ /* 0x000fe40008410000 */
[----:B------:R-:W-:Y:S01]  /*53b0*/  FFMA.FTZ R62, R34, R63, R62 ;  /* 0x0000003f223e7223 */ /* 0x000fe2000001003e */
[-C--:B------:R-:W-:Y:S01]  /*53c0*/  FMUL.FTZ R63, R67, R120.reuse ;  /* 0x00000078433f7220 */ /* 0x080fe20000410000 */
[----:B------:R-:W-:Y:S01]  /*53d0*/  FADD.FTZ R75, R90, -UR16 ;  /* 0x800000105a4b7e21 */ /* 0x000fe20008010000 */
[----:B------:R-:W-:Y:S02]  /*53e0*/  FFMA.FTZ R34, R34, R121, R33 ;  /* 0x0000007922227223 */ /* 0x000fe40000010021 */
[----:B------:R-:W-:Y:S01]  /*53f0*/  FADD.FTZ R35, R63, R35 ;  /* 0x000000233f237221 */ /* 0x000fe20000010000 */
[----:B------:R-:W-:Y:S01]  /*5400*/  FFMA.FTZ R62, R74, R63, R62 ;  /* 0x0000003f4a3e7223 */ /* 0x000fe2000001003e */
[----:B------:R-:W-:Y:S01]  /*5410*/  FMUL.FTZ R63, R66, R117 ;  /* 0x00000075423f7220 */ /* 0x000fe20000410000 */
[----:B------:R-:W-:Y:S01]  /*5420*/  FMUL.FTZ R75, R75, UR17 ;  /* 0x000000114b4b7c20 */ /* 0x000fe20008410000 */
[----:B------:R-:W-:Y:S01]  /*5430*/  FADD.FTZ R33, R88, -UR16 ;  /* 0x8000001058217e21 */ /* 0x000fe20008010000 */
[----:B------:R-:W-:Y:S01]  /*5440*/  FFMA.FTZ R32, R74, R120, R32 ;  /* 0x000000784a207223 */ /* 0x000fe20000010020 */
[----:B------:R-:W-:Y:S01]  /*5450*/  FADD.FTZ R35, R35, R63 ;  /* 0x0000003f23237221 */ /* 0x000fe20000010000 */
[----:B------:R-:W-:Y:S01]  /*5460*/  FFMA.FTZ R62, R75, R63, R62 ;  /* 0x0000003f4b3e7223 */ /* 0x000fe2000001003e */
[----:B------:R-:W-:Y:S01]  /*5470*/  FMUL.FTZ R63, R67, R116 ;  /* 0x00000074433f7220 */ /* 0x000fe20000410000 */
[----:B------:R-:W-:Y:S01]  /*5480*/  FMUL.FTZ R33, R33, UR17 ;  /* 0x0000001121217c20 */ /* 0x000fe20008410000 */
[----:B------:R-:W-:Y:S01]  /*5490*/  FADD.FTZ R74, R86, -UR16 ;  /* 0x80000010564a7e21 */ /* 0x000fe20008010000 */
[----:B------:R-:W-:Y:S01]  /*54a0*/  FADD.FTZ R78, R84, -UR16 ;  /* 0x80000010544e7e21 */ /* 0x000fe20008010000 */
[----:B------:R-:W-:Y:S01]  /*54b0*/  FADD.FTZ R35, R63, R35 ;  /* 0x000000233f237221 */ /* 0x000fe20000010000 */
[----:B------:R-:W-:Y:S01]  /*54c0*/  FFMA.FTZ R62, R33, R63, R62 ;  /* 0x0000003f213e7223 */ /* 0x000fe2000001003e */
[----:B------:R-:W-:Y:S01]  /*54d0*/  FMUL.FTZ R63, R66, R115 ;  /* 0x00000073423f7220 */ /* 0x000fe20000410000 */
[----:B------:R-:W-:Y:S01]  /*54e0*/  FMUL.FTZ R79, R74, UR17 ;  /* 0x000000114a4f7c20 */ /* 0x000fe20008410000 */
[----:B------:R-:W-:Y:S01]  /*54f0*/  FFMA.FTZ R34, R75, R117, R34 ;  /* 0x000000754b227223 */ /* 0x000fe20000010022 */
[----:B------:R-:W-:Y:S01]  /*5500*/  FMUL.FTZ R76, R67, R114 ;  /* 0x00000072434c7220 */ /* 0x000fe20000410000 */
[----:B------:R-:W-:Y:S01]  /*5510*/  FADD.FTZ R75, R35, R63 ;  /* 0x0000003f234b7221 */ /* 0x000fe20000010000 */
[----:B------:R-:W-:Y:S01]  /*5520*/  FFMA.FTZ R62, R79, R63, R62 ;  /* 0x0000003f4f3e7223 */ /* 0x000fe2000001003e */
[----:B------:R-:W-:Y:S01]  /*5530*/  FMUL.FTZ R35, R78, UR17 ;  /* 0x000000114e237c20 */ /* 0x000fe20008410000 */
[----:B------:R-:W-:Y:S01]  /*5540*/  FADD.FTZ R63, R83, -UR16 ;  /* 0x80000010533f7e21 */ /* 0x000fe20008010000 */
[----:B------:R-:W-:Y:S01]  /*5550*/  FFMA.FTZ R32, R33, R116, R32 ;  /* 0x0000007421207223 */ /* 0x000fe20000010020 */
[----:B------:R-:W-:Y:S01]  /*5560*/  FADD.FTZ R75, R76, R75 ;  /* 0x0000004b4c4b7221 */ /* 0x000fe20000010000 */
[----:B------:R-:W-:Y:S01]  /*5570*/  FFMA.FTZ R33, R35, R76, R62 ;  /* 0x0000004c23217223 */ /* 0x000fe2000001003e */
[----:B------:R-:W-:Y:S01]  /*5580*/  FMUL.FTZ R76, R66, R113 ;  /* 0x00000071424c7220 */ /* 0x000fe20000410000 */
[----:B------:R-:W-:Y:S01]  /*5590*/  FMUL.FTZ R62, R63, UR17 ;  /* 0x000000113f3e7c20 */ /* 0x000fe20008410000 */
[----:B------:R-:W-:Y:S01]  /*55a0*/  FFMA.FTZ R79, R79, R115, R34 ;  /* 0x000000734f4f7223 */ /* 0x000fe20000010022 */
[----:B------:R-:W-:Y:S01]  /*55b0*/  FADD.FTZ R34, R85, -UR16 ;  /* 0x8000001055227e21 */ /* 0x000fe20008010000 */
[----:B------:R-:W-:Y:S01]  /*55c0*/  FADD.FTZ R123, R123, R121 ;  /* 0x000000797b7b7221 */ /* 0x000fe20000010000 */
[----:B------:R-:W-:Y:S01]  /*55d0*/  FADD.FTZ R75, R75, R76 ;  /* 0x0000004c4b4b7221 */ /* 0x000fe20000010000 */
[----:B------:R-:W-:Y:S01]  /*55e0*/  FFMA.FTZ R78, R62, R76, R33 ;  /* 0x0000004c3e4e7223 */ /* 0x000fe20000010021 */
[----:B------:R-:W-:Y:S01]  /*55f0*/  FMUL.FTZ R76, R67, R112 ;  /* 0x00000070434c7220 */ /* 0x000fe20000410000 */
[----:B------:R-:W-:Y:S01]  /*5600*/  FMUL.FTZ R33, R34, UR17 ;  /* 0x0000001122217c20 */ /* 0x000fe20008410000 */
[----:B------:R-:W-:Y:S01]  /*5610*/  FADD.FTZ R74, R123, R117 ;  /* 0x000000757b4a7221 */ /* 0x000fe20000010000 */
[----:B------:R-:W-:Y:S01]  /*5620*/  FFMA.FTZ R32, R35, R114, R32 ;  /* 0x0000007223207223 */ /* 0x000fe20000010020 */
[----:B------:R-:W-:Y:S01]  /*5630*/  FADD.FTZ R35, R87, -UR16 ;  /* 0x8000001057237e21 */ /* 0x000fe20008010000 */
[----:B------:R-:W-:Y:S01]  /*5640*/  FADD.FTZ R75, R76, R75 ;  /* 0x0000004b4c4b7221 */ /* 0x000fe20000010000 */
[----:B------:R-:W-:Y:S01]  /*5650*/  FFMA.FTZ R78, R33, R76, R78 ;  /* 0x0000004c214e7223 */ /* 0x000fe2000001004e */
[----:B------:R-:W-:Y:S01]  /*5660*/  FADD.FTZ R74, R74, R115 ;  /* 0x000000734a4a7221 */ /* 0x000fe20000010000 */
[----:B------:R-:W-:Y:S01]  /*5670*/  FMUL.FTZ R76, R66, R0 ;  /* 0x00000000424c7220 */ /* 0x000fe20000410000 */
[----:B------:R-:W-:Y:S01]  /*5680*/  FADD.FTZ R77, R122, R120 ;  /* 0x000000787a4d7221 */ /* 0x000fe20000010000 */
[----:B------:R-:W-:Y:S01]  /*5690*/  FMUL.FTZ R35, R35, UR17 ;  /* 0x0000001123237c20 */ /* 0x000fe20008410000 */
[----:B------:R-:W-:Y:S01]  /*56a0*/  FADD.FTZ R34, R89, -UR16 ;  /* 0x8000001059227e21 */ /* 0x000fe20008010000 */
[----:B------:R-:W-:Y:S01]  /*56b0*/  FFMA.FTZ R62, R62, R113, R79 ;  /* 0x000000713e3e7223 */ /* 0x000fe2000001004f */
[----:B------:R-:W-:Y:S01]  /*56c0*/  FADD.FTZ R63, R74, R113 ;  /* 0x000000714a3f7221 */ /* 0x000fe20000010000 */
[----:B------:R-:W-:Y:S01]  /*56d0*/  FADD.FTZ R79, R75, R76 ;  /* 0x0000004c4b4f7221 */ /* 0x000fe20000010000 */
[----:B------:R-:W-:Y:S01]  /*56e0*/  FFMA.FTZ R32, R33, R112, R32 ;  /* 0x0000007021207223 */ /* 0x000fe20000010020 */
        /* <DEDUP_REMOVED lines=14> */
[----:B------:R-:W-:Y:S01]  /*57d0*/  FADD.FTZ R79, R79, R34 ;  /* 0x000000224f4f7221 */ /* 0x000fe20000010000 */
[----:B------:R-:W-:Y:S01]  /*57e0*/  FFMA.FTZ R78, R33, R34, R78 ;  /* 0x00000022214e7223 */ /* 0x000fe2000001004e */
[----:B------:R-:W-:Y:S01]  /*57f0*/  FMUL.FTZ R34, R67, R43 ;  /* 0x0000002b43227220 */ /* 0x000fe20000410000 */
[----:B------:R-:W-:Y:S01]  /*5800*/  FMUL.FTZ R35, R0, UR17 ;  /* 0x0000001100237c20 */ /* 0x000fe20008410000 */
[----:B------:R-:W-:Y:S01]  /*5810*/  FADD.FTZ R74, R93, -UR16 ;  /* 0x800000105d4a7e21 */ /* 0x000fe20008010000 */
[----:B------:R-:W-:Y:S01]  /*5820*/  FFMA.FTZ R62, R33, R42, R62 ;  /* 0x0000002a213e7223 */ /* 0x000fe2000001003e */
        /* <DEDUP_REMOVED lines=8> */
[----:B------:R-:W-:Y:S01]  /*58b0*/  FMUL.FTZ R42, R33, UR17 ;  /* 0x00000011212a7c20 */ /* 0x000fe20008410000 */
[----:B------:R-:W-:Y:S01]  /*58c0*/  FADD.FTZ R33, R0, R43 ;  /* 0x0000002b00217221 */ /* 0x000fe20000010000 */
[----:B------:R-:W-:Y:S01]  /*58d0*/  FADD.FTZ R74, R79, R76 ;  /* 0x0000004c4f4a7221 */ /* 0x000fe20000010000 */
[----:B------:R-:W-:Y:S01]  /*58e0*/  FFMA.FTZ R77, R75, R76, R78 ;  /* 0x0000004c4b4d7223 */ /* 0x000fe2000001004e */
[-C--:B------:R-:W-:Y:S01]  /*58f0*/  FMUL.FTZ R63, R67, R44.reuse ;  /* 0x0000002c433f7220 */ /* 0x080fe20000410000 */
[----:B------:R-:W-:Y:S01]  /*5900*/  FADD.FTZ R0, R95, -UR16 ;  /* 0x800000105f007e21 */ /* 0x000fe20008010000 */
[----:B------:R-:W-:Y:S01]  /*5910*/  FFMA.FTZ R35, R35, R43, R32 ;  /* 0x0000002b23237223 */ /* 0x000fe20000010020 */
[----:B------:R-:W-:Y:S01]  /*5920*/  FMUL.FTZ R43, R66, R47 ;  /* 0x0000002f422b7220 */ /* 0x000fe20000410000 */
[----:B------:R-:W-:Y:S01]  /*5930*/  FADD.FTZ R74, R63, R74 ;  /* 0x0000004a3f4a7221 */ /* 0x000fe20000010000 */
[----:B------:R-:W-:Y:S01]  /*5940*/  FFMA.FTZ R77, R42, R63, R77 ;  /* 0x0000003f2a4d7223 */ /* 0x000fe2000001004d */
[----:B------:R-:W-:Y:S01]  /*5950*/  FMUL.FTZ R32, R0, UR17 ;  /* 0x0000001100207c20 */ /* 0x000fe20008410000 */
[----:B------:R-:W-:Y:S01]  /*5960*/  FADD.FTZ R0, R96, -UR16 ;  /* 0x8000001060007e21 */ /* 0x000fe20008010000 */
[----:B------:R-:W-:Y:S01]  /*5970*/  FADD.FTZ R74, R74, R43 ;  /* 0x0000002b4a4a7221 */ /* 0x000fe20000010000 */
[----:B------:R-:W-:Y:S01]  /*5980*/  FFMA.FTZ R35, R42, R44, R35 ;  /* 0x0000002c2a237223 */ /* 0x000fe20000010023 */
[----:B------:R-:W-:Y:S01]  /*5990*/  FFMA.FTZ R77, R32, R43, R77 ;  /* 0x0000002b204d7223 */ /* 0x000fe2000001004d */
[-C--:B------:R-:W-:Y:S01]  /*59a0*/  FMUL.FTZ R43, R67, R46.reuse ;  /* 0x0000002e432b7220 */ /* 0x080fe20000410000 */
[----:B------:R-:W-:Y:S01]  /*59b0*/  FMUL.FTZ R0, R0, UR17 ;  /* 0x0000001100007c20 */ /* 0x000fe20008410000 */
[----:B------:R-:W-:Y:S01]  /*59c0*/  FFMA.FTZ R62, R75, R45, R62 ;  /* 0x0000002d4b3e7223 */ /* 0x000fe2000001003e */
[----:B------:R-:W-:Y:S01]  /*59d0*/  FADD.FTZ R42, R97, -UR16 ;  /* 0x80000010612a7e21 */ /* 0x000fe20008010000 */
        /* <DEDUP_REMOVED lines=9> */
[----:B------:R-:W-:Y:S01]  /*5a70*/  FFMA.FTZ R35, R0, R46, R35 ;  /* 0x0000002e00237223 */ /* 0x000fe20000010023 */
        /* <DEDUP_REMOVED lines=13> */
[----:B------:R-:W-:Y:S01]  /*5b50*/  FADD.FTZ R47, R74, R45 ;  /* 0x0000002d4a2f7221 */ /* 0x000fe20000010000 */
[----:B------:R-:W-:Y:S01]  /*5b60*/  FFMA.FTZ R42, R44, R45, R77 ;  /* 0x0000002d2c2a7223 */ /* 0x000fe2000001004d */
[----:B------:R-:W-:Y:S01]  /*5b70*/  FMUL.FTZ R45, R0, UR17 ;  /* 0x00000011002d7c20 */ /* 0x000fe20008410000 */
[----:B------:R-:W-:Y:S01]  /*5b80*/  FMUL.FTZ R34, R67, R51 ;  /* 0x0000003343227220 */ /* 0x000fe20000410000 */
[----:B------:R-:W-:Y:S01]  /*5b90*/  FADD.FTZ R0, R33, R48 ;  /* 0x0000003021007221 */ /* 0x000fe20000010000 */
[----:B------:R-:W-:Y:S01]  /*5ba0*/  FADD.FTZ R33, R101, -UR16 ;  /* 0x8000001065217e21 */ /* 0x000fe20008010000 */
[----:B------:R-:W-:Y:S01]  /*5bb0*/  FFMA.FTZ R32, R32, R48, R35 ;  /* 0x0000003020207223 */ /* 0x000fe20000010023 */
        /* <DEDUP_REMOVED lines=13> */
[----:B------:R-:W-:Y:S01]  /*5c90*/  FMUL.FTZ R46, R66, R54 ;  /* 0x00000036422e7220 */ /* 0x000fe20000410000 */
[----:B------:R-:W-:Y:S01]  /*5ca0*/  FFMA.FTZ R42, R33, R34, R42 ;  /* 0x00000022212a7223 */ /* 0x000fe2000001002a */
[----:B------:R-:W-:Y:S01]  /*5cb0*/  FMUL.FTZ R45, R44, UR17 ;  /* 0x000000112c2d7c20 */ /* 0x000fe20008410000 */
[----:B------:R-:W-:Y:S01]  /*5cc0*/  FADD.FTZ R34, R104, -UR16 ;  /* 0x8000001068227e21 */ /* 0x000fe20008010000 */
[----:B------:R-:W-:Y:S01]  /*5cd0*/  FADD.FTZ R47, R47, R46 ;  /* 0x0000002e2f2f7221 */ /* 0x000fe20000010000 */
[----:B------:R-:W-:Y:S01]  /*5ce0*/  FADD.FTZ R43, R43, R50 ;  /* 0x000000322b2b7221 */ /* 0x000fe20000010000 */
[----:B------:R-:W-:Y:S01]  /*5cf0*/  FFMA.FTZ R49, R35, R52, R49 ;  /* 0x0000003423317223 */ /* 0x000fe20000010031 */
[----:B------:R-:W-:Y:S01]  /*5d00*/  FFMA.FTZ R46, R45, R46, R42 ;  /* 0x0000002e2d2e7223 */ /* 0x000fe2000001002a */
[----:B------:R-:W-:Y:S01]  /*5d10*/  FMUL.FTZ R42, R67, R55 ;  /* 0x00000037432a7220 */ /* 0x000fe20000410000 */
[----:B------:R-:W-:Y:S01]  /*5d20*/  FMUL.FTZ R35, R34, UR17 ;  /* 0x0000001122237c20 */ /* 0x000fe20008410000 */
[----:B------:R-:W-:Y:S01]  /*5d30*/  FFMA.FTZ R32, R33, R53, R32 ;  /* 0x0000003521207223 */ /* 0x000fe20000010020 */
        /* <DEDUP_REMOVED lines=19> */
[----:B------:R-:W-:Y:S01]  /*5e70*/  FMUL.FTZ R47, R66, R70 ;  /* 0x00000046422f7220 */ /* 0x000fe20000410000 */
[----:B------:R-:W-:Y:S01]  /*5e80*/  FFMA.FTZ R45, R42, R43, R45 ;  /* 0x0000002b2a2d7223 */ /* 0x000fe2000001002d */
[----:B------:R-:W-:Y:S01]  /*5e90*/  FMUL.FTZ R32, R0, UR17 ;  /* 0x0000001100207c20 */ /* 0x000fe20008410000 */
[----:B------:R-:W3:Y:S01]  /*5ea0*/  LDL.LU R90, [R1+0x230] ;  /* 0x00023000015a7983 */ /* 0x000ee20000300800 */
[----:B------:R-:W-:-:S02]  /*5eb0*/  FADD.FTZ R49, R44, R47 ;  /* 0x0000002f2c317221 */ /* 0x000fc40000010000 */
[----:B------:R-:W-:Y:S01]  /*5ec0*/  FFMA.FTZ R44, R32, R47, R45 ;  /* 0x0000002f202c7223 */ /* 0x000fe2000001002d */
[----:B------:R-:W-:-:S04]  /*5ed0*/  FFMA.FTZ R51, R51, R61, R54 ;  /* 0x0000003d33337223 */ /* 0x000fc80000010036 */
[----:B------:R-:W-:Y:S01]  /*5ee0*/  FFMA.FTZ R51, R32, R70, R51 ;  /* 0x0000004620337223 */ /* 0x000fe20000010033 */
[----:B--2---:R-:W-:Y:S02]  /*5ef0*/  FADD.FTZ R0, R82, -UR16 ;  /* 0x8000001052007e21 */ /* 0x004fe40008010000 */
[----:B------:R-:W2:Y:S02]  /*5f00*/  LDL.LU R82, [R1+0x23c] ;  /* 0x00023c0001527983 */ /* 0x000ea40000300800 */
[----:B------:R-:W-:Y:S01]  /*5f10*/  FMUL.FTZ R45, R0, UR17 ;  /* 0x00000011002d7c20 */ /* 0x000fe20008410000 */
[----:B------:R-:W-:Y:S01]  /*5f20*/  FADD.FTZ R0, R33, R60 ;  /* 0x0000003c21007221 */ /* 0x000fe20000010000 */
[----:B----4-:R-:W-:Y:S02]  /*5f30*/  FADD.FTZ R33, R124, -UR16 ;  /* 0x800000107c217e21 */ /* 0x010fe40008010000 */
[----:B------:R-:W4:Y:S01]  /*5f40*/  LDL.LU R124, [R1+0x22c] ;  /* 0x00022c00017c7983 */ /* 0x000f220000300800 */
[----:B---3--:R-:W-:-:S03]  /*5f50*/  FADD.FTZ R32, R125, -UR16 ;  /* 0x800000107d207e21 */ /* 0x008fc60008010000 */
[----:B------:R-:W3:Y:S01]  /*5f60*/  LDL.LU R125, [R1+0x234] ;  /* 0x00023400017d7983 */ /* 0x000ee20000300800 */
[----:B------:R-:W-:Y:S01]  /*5f70*/  FADD.FTZ R43, R34, R61 ;  /* 0x0000003d222b7221 */ /* 0x000fe20000010000 */
[----:B------:R-:W-:Y:S01]  /*5f80*/  FMUL.FTZ R34, R67, R71 ;  /* 0x0000004743227220 */ /* 0x000fe20000410000 */
[----:B------:R-:W-:Y:S01]  /*5f90*/  FFMA.FTZ R42, R42, R60, R35 ;  /* 0x0000003c2a2a7223 */ /* 0x000fe20000010023 */
[----:B------:R-:W-:Y:S02]  /*5fa0*/  FMUL.FTZ R33, R33, UR17 ;  /* 0x0000001121217c20 */ /* 0x000fe40008410000 */
[----:B------:R-:W-:Y:S01]  /*5fb0*/  FADD.FTZ R49, R34, R49 ;  /* 0x0000003122317221 */ /* 0x000fe20000010000 */
[----:B------:R-:W-:Y:S01]  /*5fc0*/  FFMA.FTZ R44, R45, R34, R44 ;  /* 0x000000222d2c7223 */ /* 0x000fe2000001002c */
[----:B------:R-:W-:Y:S01]  /*5fd0*/  FMUL.FTZ R34, R66, R108 ;  /* 0x0000006c42227220 */ /* 0x000fe20000410000 */
[----:B------:R-:W-:Y:S01]  /*5fe0*/  FMUL.FTZ R35, R32, UR17 ;  /* 0x0000001120237c20 */ /* 0x000fe20008410000 */
[----:B------:R-:W-:Y:S01]  /*5ff0*/  FADD.FTZ R43, R43, R70 ;  /* 0x000000462b2b7221 */ /* 0x000fe20000010000 */
[----:B------:R-:W-:Y:S01]  /*6000*/  FADD.FTZ R111, R111, -UR16 ;  /* 0x800000106f6f7e21 */ /* 0x000fe20008010000 */
        /* <DEDUP_REMOVED lines=8> */
[-C--:B------:R-:W-:Y:S01]  /*6090*/  FMUL.FTZ R34, R66, R10.reuse ;  /* 0x0000000a42227220 */ /* 0x080fe20000410000 */
[----:B------:R-:W-:Y:S01]  /*60a0*/  FADD.FTZ R43, R43, R10 ;  /* 0x0000000a2b2b7221 */ /* 0x000fe20000010000 */
[----:B------:R-:W-:Y:S01]  /*60b0*/  FFMA.FTZ R51, R111, R10, R51 ;  /* 0x0000000a6f337223 */ /* 0x000fe20000010033 */
[----:B------:R-:W-:Y:S01]  /*60c0*/  FFMA.FTZ R42, R45, R71, R42 ;  /* 0x000000472d2a7223 */ /* 0x000fe2000001002a */
[----:B------:R-:W-:-:S04]  /*60d0*/  FADD.FTZ R10, R90, -UR16 ;  /* 0x800000105a0a7e21 */ /* 0x000fc80008010000 */
[----:B------:R-:W-:Y:S01]  /*60e0*/  FMUL.FTZ R45, R10, UR17 ;  /* 0x000000110a2d7c20 */ /* 0x000fe20008410000 */
[----:B--2---:R-:W-:Y:S02]  /*60f0*/  FADD.FTZ R32, R82, -UR16 ;  /* 0x8000001052207e21 */ /* 0x004fe40008010000 */
[----:B------:R-:W2:Y:S02]  /*6100*/  LDL.LU R82, [R1+0x224] ;  /* 0x0002240001527983 */ /* 0x000ea40000300800 */
[----:B------:R-:W-:Y:S01]  /*6110*/  FMUL.FTZ R33, R32, UR17 ;  /* 0x0000001120217c20 */ /* 0x000fe20008410000 */
[----:B----4-:R-:W-:Y:S02]  /*6120*/  FADD.FTZ R32, R124, -UR16 ;  /* 0x800000107c207e21 */ /* 0x010fe40008010000 */
[----:B------:R-:W4:Y:S01]  /*6130*/  LDL.LU R124, [R1+0x228] ;  /* 0x00022800017c7983 */ /* 0x000f220000300800 */
[----:B---3--:R-:W-:-:S03]  /*6140*/  FADD.FTZ R10, R125, -UR16 ;  /* 0x800000107d0a7e21 */ /* 0x008fc60008010000 */
[----:B------:R-:W3:Y:S01]  /*6150*/  LDL.LU R125, [R1+0x220] ;  /* 0x00022000017d7983 */ /* 0x000ee20000300800 */
        /* <DEDUP_REMOVED lines=8> */
[----:B------:R-:W-:Y:S01]  /*61e0*/  FMUL.FTZ R34, R66, R22 ;  /* 0x0000001642227220 */ /* 0x000fe20000410000 */
[----:B------:R-:W-:Y:S01]  /*61f0*/  FADD.FTZ R0, R0, R109 ;  /* 0x0000006d00007221 */ /* 0x000fe20000010000 */
[----:B------:R-:W-:-:S02]  /*6200*/  FMUL.FTZ R32, R67, R23 ;  /* 0x0000001743207220 */ /* 0x000fc40000410000 */
[----:B------:R-:W-:Y:S01]  /*6210*/  FADD.FTZ R49, R49, R34 ;  /* 0x0000002231317221 */ /* 0x000fe20000010000 */
[----:B------:R-:W-:Y:S01]  /*6220*/  FFMA.FTZ R44, R35, R34, R44 ;  /* 0x00000022232c7223 */ /* 0x000fe2000001002c */
[----:B------:R-:W-:Y:S01]  /*6230*/  FADD.FTZ R0, R0, R11 ;  /* 0x0000000b00007221 */ /* 0x000fe20000010000 */
[----:B------:R-:W-:Y:S01]  /*6240*/  FFMA.FTZ R42, R33, R11, R42 ;  /* 0x0000000b212a7223 */ /* 0x000fe2000001002a */
        /* <DEDUP_REMOVED lines=15> */
[----:B------:R-:W-:Y:S01]  /*6340*/  FMUL.FTZ R22, R66, R30 ;  /* 0x0000001e42167220 */ /* 0x000fe20000410000 */
[----:B------:R-:W-:Y:S01]  /*6350*/  FFMA.FTZ R51, R11, R80, R51 ;  /* 0x000000500b337223 */ /* 0x000fe20000010033 */
[----:B------:R-:W-:-:S02]  /*6360*/  FADD.FTZ R119, R119, -UR16 ;  /* 0x8000001077777e21 */ /* 0x000fc40008010000 */
[----:B------:R-:W-:Y:S01]  /*6370*/  FADD.FTZ R49, R49, R22 ;  /* 0x0000001631317221 */ /* 0x000fe20000010000 */
[----:B------:R-:W-:Y:S01]  /*6380*/  FMUL.FTZ R32, R66, R59 ;  /* 0x0000003b42207220 */ /* 0x000fe20000410000 */
[----:B------:R-:W-:Y:S01]  /*6390*/  FMUL.FTZ R119, R119, UR17 ;  /* 0x0000001177777c20 */ /* 0x000fe20008410000 */
[----:B------:R-:W-:Y:S01]  /*63a0*/  FADD.FTZ R43, R43, R80 ;  /* 0x000000502b2b7221 */ /* 0x000fe20000010000 */
[----:B------:R-:W-:Y:S01]  /*63b0*/  FFMA.FTZ R42, R33, R81, R42 ;  /* 0x00000051212a7223 */ /* 0x000fe2000001002a */
[----:B------:R-:W-:Y:S01]  /*63c0*/  FMUL.FTZ R33, R67, R58 ;  /* 0x0000003a43217220 */ /* 0x000fe20000410000 */
[----:B------:R-:W-:Y:S01]  /*63d0*/  FADD.FTZ R36, R36, -UR16 ;  /* 0x8000001024247e21 */ /* 0x000fe20008010000 */
[----:B------:R-:W-:Y:S01]  /*63e0*/  FADD.FTZ R0, R0, R81 ;  /* 0x0000005100007221 */ /* 0x000fe20000010000 */
[----:B------:R-:W-:Y:S02]  /*63f0*/  FADD.FTZ R37, R37, -UR16 ;  /* 0x8000001025257e21 */ /* 0x000fe40008010000 */
[----:B------:R-:W-:Y:S01]  /*6400*/  FMUL.FTZ R36, R36, UR17 ;  /* 0x0000001124247c20 */ /* 0x000fe20008410000 */
[----:B------:R-:W-:Y:S01]  /*6410*/  FADD.FTZ R73, R73, -UR16 ;  /* 0x8000001049497e21 */ /* 0x000fe20008010000 */
[----:B------:R-:W-:Y:S01]  /*6420*/  FMUL.FTZ R37, R37, UR17 ;  /* 0x0000001125257c20 */ /* 0x000fe20008410000 */
[----:B------:R-:W-:-:S02]  /*6430*/  FADD.FTZ R72, R72, -UR16 ;  /* 0x8000001048487e21 */ /* 0x000fc40008010000 */
[----:B------:R-:W-:Y:S01]  /*6440*/  FMUL.FTZ R73, R73, UR17 ;  /* 0x0000001149497c20 */ /* 0x000fe20008410000 */
[----:B------:R-:W-:Y:S01]  /*6450*/  FADD.FTZ R6, R6, -UR16 ;  /* 0x8000001006067e21 */ /* 0x000fe20008010000 */
[----:B------:R-:W-:Y:S01]  /*6460*/  FMUL.FTZ R72, R72, UR17 ;  /* 0x0000001148487c20 */ /* 0x000fe20008410000 */
[----:B------:R-:W-:Y:S02]  /*6470*/  FADD.FTZ R4, R4, -UR16 ;  /* 0x8000001004047e21 */ /* 0x000fe40008010000 */
[----:B------:R-:W-:Y:S01]  /*6480*/  FMUL.FTZ R6, R6, UR17 ;  /* 0x0000001106067c20 */ /* 0x000fe20008410000 */
[----:B------:R-:W-:Y:S01]  /*6490*/  FADD.FTZ R8, R8, -UR16 ;  /* 0x8000001008087e21 */ /* 0x000fe20008010000 */
[----:B------:R-:W-:Y:S01]  /*64a0*/  FADD.FTZ R9, R9, -UR16 ;  /* 0x8000001009097e21 */ /* 0x000fe20008010000 */
[----:B------:R-:W-:-:S03]  /*64b0*/  FADD.FTZ R14, R14, -UR16 ;  /* 0x800000100e0e7e21 */ /* 0x000fc60008010000 */
[----:B------:R-:W-:Y:S01]  /*64c0*/  FMUL.FTZ R9, R9, UR17 ;  /* 0x0000001109097c20 */ /* 0x000fe20008410000 */
[----:B------:R-:W-:Y:S01]  /*64d0*/  FADD.FTZ R15, R15, -UR16 ;  /* 0x800000100f0f7e21 */ /* 0x000fe20008010000 */
[----:B------:R-:W-:-:S03]  /*64e0*/  FADD.FTZ R18, R18, -UR16 ;  /* 0x8000001012127e21 */ /* 0x000fc60008010000 */
[----:B------:R-:W-:Y:S01]  /*64f0*/  FMUL.FTZ R15, R15, UR17 ;  /* 0x000000110f0f7c20 */ /* 0x000fe20008410000 */
[----:B------:R-:W-:Y:S01]  /*6500*/  FADD.FTZ R19, R19, -UR16 ;  /* 0x8000001013137e21 */ /* 0x000fe20008010000 */
[----:B------:R-:W-:-:S03]  /*6510*/  FADD.FTZ R24, R24, -UR16 ;  /* 0x8000001018187e21 */ /* 0x000fc60008010000 */
[----:B------:R-:W-:Y:S01]  /*6520*/  FMUL.FTZ R19, R19, UR17 ;  /* 0x0000001113137c20 */ /* 0x000fe20008410000 */
[----:B------:R-:W-:Y:S01]  /*6530*/  FADD.FTZ R2, R2, -UR16 ;  /* 0x8000001002027e21 */ /* 0x000fe20008010000 */
[----:B------:R-:W-:Y:S01]  /*6540*/  FADD.FTZ R26, R26, -UR16 ;  /* 0x800000101a1a7e21 */ /* 0x000fe20008010000 */
[----:B------:R-:W-:-:S04]  /*6550*/  FADD.FTZ R27, R27, -UR16 ;  /* 0x800000101b1b7e21 */ /* 0x000fc80008010000 */
[----:B------:R-:W-:Y:S01]  /*6560*/  FMUL.FTZ R27, R27, UR17 ;  /* 0x000000111b1b7c20 */ /* 0x000fe20008410000 */
[----:B--2---:R-:W-:-:S04]  /*6570*/  FADD.FTZ R10, R82, -UR16 ;  /* 0x80000010520a7e21 */ /* 0x004fc80008010000 */
[----:B------:R-:W-:Y:S01]  /*6580*/  FMUL.FTZ R23, R10, UR17 ;  /* 0x000000110a177c20 */ /* 0x000fe20008410000 */
[----:B----4-:R-:W-:-:S03]  /*6590*/  FADD.FTZ R10, R124, -UR16 ;  /* 0x800000107c0a7e21 */ /* 0x010fc60008010000 */
[----:B------:R-:W-:Y:S01]  /*65a0*/  FFMA.FTZ R44, R23, R22, R44 ;  /* 0x00000016172c7223 */ /* 0x000fe2000001002c */
[----:B------:R-:W-:Y:S01]  /*65b0*/  FMUL.FTZ R22, R67, R31 ;  /* 0x0000001f43167220 */ /* 0x000fe20000410000 */
[----:B------:R-:W-:-:S03]  /*65c0*/  FMUL.FTZ R11, R10, UR17 ;  /* 0x000000110a0b7c20 */ /* 0x000fc60008410000 */
[----:B------:R-:W-:Y:S01]  /*65d0*/  FADD.FTZ R49, R22, R49 ;  /* 0x0000003116317221 */ /* 0x000fe20000010000 */
[----:B------:R-:W-:Y:S01]  /*65e0*/  FFMA.FTZ R44, R11, R22, R44 ;  /* 0x000000160b2c7223 */ /* 0x000fe2000001002c */
[----:B---3--:R-:W-:Y:S02]  /*65f0*/  FADD.FTZ R22, R125, -UR16 ;  /* 0x800000107d167e21 */ /* 0x008fe40008010000 */
[----:B------:R-:W-:Y:S01]  /*6600*/  FADD.FTZ R34, R49, R32 ;  /* 0x0000002031227221 */ /* 0x000fe20000010000 */
[----:B------:R-:W-:Y:S01]  /*6610*/  FFMA.FTZ R35, R119, R32, R44 ;  /* 0x0000002077237223 */ /* 0x000fe2000001002c */
[----:B------:R-:W-:Y:S01]  /*6620*/  FMUL.FTZ R22, R22, UR17 ;  /* 0x0000001116167c20 */ /* 0x000fe20008410000 */
        /* <DEDUP_REMOVED lines=11> */
[----:B------:R-:W-:Y:S01]  /*66e0*/  FMUL.FTZ R10, R67, R57 ;  /* 0x00000039430a7220 */ /* 0x000fe20000410000 */
[----:B------:R-:W-:-:S03]  /*66f0*/  FMUL.FTZ R32, R66, R69 ;  /* 0x0000004542207220 */ /* 0x000fc60000410000 */
[----:B------:R-:W-:Y:S01]  /*6700*/  FADD.FTZ R43, R10, R43 ;  /* 0x0000002b0a2b7221 */ /* 0x000fe20000010000 */
[----:B------:R-:W-:Y:S01]  /*6710*/  FFMA.FTZ R30, R37, R10, R30 ;  /* 0x0000000a251e7223 */ /* 0x000fe2000001001e */
[----:B------:R-:W-:Y:S01]  /*6720*/  FADD.FTZ R0, R23, R58 ;  /* 0x0000003a17007221 */ /* 0x000fe20000010000 */
[----:B------:R-:W-:Y:S01]  /*6730*/  FADD.FTZ R10, R31, R56 ;  /* 0x000000381f0a7221 */ /* 0x000fe20000010000 */
[----:B------:R-:W-:Y:S01]  /*6740*/  FADD.FTZ R34, R43, R32 ;  /* 0x000000202b227221 */ /* 0x000fe20000010000 */
[----:B------:R-:W-:Y:S01]  /*6750*/  FFMA.FTZ R31, R73, R32, R30 ;  /* 0x00000020491f7223 */ /* 0x000fe2000001001e */
[----:B------:R-:W-:Y:S01]  /*6760*/  FMUL.FTZ R23, R67, R68 ;  /* 0x0000004443177220 */ /* 0x000fe20000410000 */
[----:B------:R-:W-:-:S03]  /*6770*/  FFMA.FTZ R22, R22, R58, R11 ;  /* 0x0000003a16167223 */ /* 0x000fc6000001000b */
[----:B------:R-:W-:Y:S01]  /*6780*/  FADD.FTZ R34, R23, R34 ;  /* 0x0000002217227221 */ /* 0x000fe20000010000 */
[----:B------:R-:W-:Y:S01]  /*6790*/  FFMA.FTZ R31, R72, R23, R31 ;  /* 0x00000017481f7223 */ /* 0x000fe2000001001f */
[----:B------:R-:W-:Y:S01]  /*67a0*/  FMUL.FTZ R23, R66, R5 ;  /* 0x0000000542177220 */ /* 0x000fe20000410000 */
[----:B------:R-:W-:Y:S01]  /*67b0*/  FFMA.FTZ R37, R37, R57, R22 ;  /* 0x0000003925257223 */ /* 0x000fe20000010016 */
[----:B------:R-:W-:Y:S02]  /*67c0*/  FMUL.FTZ R22, R67, R7 ;  /* 0x0000000743167220 */ /* 0x000fe40000410000 */
[----:B------:R-:W-:Y:S01]  /*67d0*/  FADD.FTZ R33, R34, R23 ;  /* 0x0000001722217221 */ /* 0x000fe20000010000 */
[----:B------:R-:W-:Y:S01]  /*67e0*/  FFMA.FTZ R30, R6, R23, R31 ;  /* 0x00000017061e7223 */ /* 0x000fe2000001001f */
[----:B------:R-:W-:Y:S01]  /*67f0*/  FMUL.FTZ R23, R4, UR17 ;  /* 0x0000001104177c20 */ /* 0x000fe20008410000 */
[----:B------:R-:W-:Y:S01]  /*6800*/  FADD.FTZ R11, R0, R57 ;  /* 0x00000039000b7221 */ /* 0x000fe20000010000 */
[----:B------:R-:W-:Y:S01]  /*6810*/  FADD.FTZ R33, R22, R33 ;  /* 0x0000002116217221 */ /* 0x000fe20000010000 */
[----:B------:R-:W-:Y:S01]  /*6820*/  FMUL.FTZ R4, R66, R12 ;  /* 0x0000000c42047220 */ /* 0x000fe20000410000 */
[----:B------:R-:W-:Y:S01]  /*6830*/  FFMA.FTZ R30, R23, R22, R30 ;  /* 0x00000016171e7223 */ /* 0x000fe2000001001e */
[----:B------:R-:W-:Y:S01]  /*6840*/  FMUL.FTZ R31, R8, UR17 ;  /* 0x00000011081f7c20 */ /* 0x000fe20008410000 */
[----:B------:R-:W-:Y:S01]  /*6850*/  FADD.FTZ R0, R11, R68 ;  /* 0x000000440b007221 */ /* 0x000fe20000010000 */
[----:B------:R-:W-:Y:S01]  /*6860*/  FADD.FTZ R33, R33, R4 ;  /* 0x0000000421217221 */ /* 0x000fe20000010000 */
[----:B------:R-:W-:Y:S01]  /*6870*/  FFMA.FTZ R68, R72, R68, R37 ;  /* 0x0000004448447223 */ /* 0x000fe20000010025 */
        /* <DEDUP_REMOVED lines=8> */
[----:B------:R-:W-:Y:S01]  /*6900*/  FFMA.FTZ R36, R36, R56, R59 ;  /* 0x0000003824247223 */ /* 0x000fe2000001003b */
[----:B------:R-:W-:-:S02]  /*6910*/  FADD.FTZ R10, R10, R69 ;  /* 0x000000450a0a7221 */ /* 0x000fc40000010000 */
        /* <DEDUP_REMOVED lines=22> */
[----:B------:R-:W-:Y:S01]  /*6a80*/  FADD.FTZ R0, R0, R13 ;  /* 0x0000000d00007221 */ /* 0x000fe20000010000 */
        /* <DEDUP_REMOVED lines=28> */
.L_x_1344:
[----:B------:R-:W2:Y:S04]  /*6c50*/  LDL.LU R32, [R1+0x290] ;  /* 0x0002900001207983 */ /* 0x000ea80000300800 */
[----:B------:R-:W3:Y:S04]  /*6c60*/  LDL.LU R35, [R1+0x294] ;  /* 0x0002940001237983 */ /* 0x000ee80000300800 */
[----:B------:R-:W4:Y:S04]  /*6c70*/  LDL.LU R74, [R1+0x29c] ;  /* 0x00029c00014a7983 */ /* 0x000f280000300800 */
[----:B------:R-:W4:Y:S04]  /*6c80*/  LDL.LU R77, [R1+0x21c] ;  /* 0x00021c00014d7983 */ /* 0x000f280000300800 */
[----:B------:R-:W4:Y:S04]  /*6c90*/  LDL.LU R78, [R1+0x2a4] ;  /* 0x0002a400014e7983 */ /* 0x000f280000300800 */
[----:B------:R0:W-:Y:S04]  /*6ca0*/  STL [R1+0x2fc], R41 ;  /* 0x0002fc2901007387 */ /* 0x0001e80000100800 */
[----:B------:R-:W4:Y:S04]  /*6cb0*/  LDL.LU R79, [R1+0x2ac] ;  /* 0x0002ac00014f7983 */ /* 0x000f280000300800 */
[----:B------:R1:W-:Y:S04]  /*6cc0*/  STL [R1+0x2f4], R39 ;  /* 0x0002f42701007387 */ /* 0x0003e80000100800 */
[----:B0-----:R-:W4:Y:S04]  /*6cd0*/  LDL.LU R41, [R1+0x218] ;  /* 0x0002180001297983 */ /* 0x001f280000300800 */
[----:B------:R0:W-:Y:S04]  /*6ce0*/  STL [R1+0x2f8], R40 ;  /* 0x0002f82801007387 */ /* 0x0001e80000100800 */
[----:B-1----:R-:W4:Y:S04]  /*6cf0*/  LDL.LU R39, [R1+0x214] ;  /* 0x0002140001277983 */ /* 0x002f280000300800 */
[----:B------:R-:W-:Y:S04]  /*6d00*/  STL [R1+0x2f0], R38 ;  /* 0x0002f02601007387 */ /* 0x000fe80000100800 */
[----:B0-----:R-:W4:Y:S01]  /*6d10*/  LDL.LU R40, [R1+0x210] ;  /* 0x0002100001287983 */ /* 0x001f220000300800 */
[----:B--2---:R-:W-:-:S04]  /*6d20*/  FADD.FTZ R32, R32, -UR16 ;  /* 0x8000001020207e21 */ /* 0x004fc80008010000 */
[----:B------:R-:W-:-:S04]  /*6d30*/  FMUL.FTZ R32, R32, UR17 ;  /* 0x0000001120207c20 */ /* 0x000fc80008410000 */
[----:B-----5:R-:W-:-:S04]  /*6d40*/  FFMA.FTZ R33, R66, R32, R64 ;  /* 0x0000002042217223 */ /* 0x020fc80000010040 */
[----:B------:R-:W-:-:S06]  /*6d50*/  FMUL.FTZ R34, R33, -1.4426950216293334961 ;  /* 0xbfb8aa3b21227820 */ /* 0x000fcc0000410000 */
[----:B------:R-:W0:Y:S02]  /*6d60*/  MUFU.EX2 R34, R34 ;  /* 0x0000002200227308 */ /* 0x000e240000000800 */
[----:B0-----:R-:W-:-:S06]  /*6d70*/  FADD.FTZ R34, R34, 1 ;  /* 0x3f80000022227421 */ /* 0x001fcc0000010000 */
[----:B------:R-:W0:Y:S01]  /*6d80*/  MUFU.RCP R34, R34 ;  /* 0x0000002200227308 */ /* 0x000e220000001000 */
[----:B---3--:R-:W-:Y:S01]  /*6d90*/  FADD.FTZ R35, R35, -UR16 ;  /* 0x8000001023237e21 */ /* 0x008fe20008010000 */
[C---:B0-----:R-:W-:Y:S01]  /*6da0*/  FMUL.FTZ R123, R34.reuse, R123 ;  /* 0x0000007b227b7220 */ /* 0x041fe20000410000 */
        /* <DEDUP_REMOVED lines=8> */
[----:B------:R-:W-:Y:S01]  /*6e30*/  FMUL.FTZ R34, R123, R34 ;  /* 0x000000227b227220 */ /* 0x000fe20000410000 */
[----:B----4-:R-:W-:Y:S01]  /*6e40*/  FADD.FTZ R74, R74, -UR16 ;  /* 0x800000104a4a7e21 */ /* 0x010fe20008010000 */
[----:B------:R-:W-:Y:S01]  /*6e50*/  FADD.FTZ R83, R83, -UR16 ;  /* 0x8000001053537e21 */ /* 0x000fe20008010000 */
[----:B------:R-:W-:Y:S01]  /*6e60*/  FADD.FTZ R85, R85, -UR16 ;  /* 0x8000001055557e21 */ /* 0x000fe20008010000 */
[----:B------:R-:W-:Y:S01]  /*6e70*/  FMUL.FTZ R63, R66, R34 ;  /* 0x00000022423f7220 */ /* 0x000fe20000410000 */
[C---:B0-----:R-:W-:Y:S01]  /*6e80*/  FMUL.FTZ R122, R62.reuse, R122 ;  /* 0x0000007a3e7a7220 */ /* 0x041fe20000410000 */
[----:B------:R-:W-:Y:S01]  /*6e90*/  FADD.FTZ R62, -R62, 1 ;  /* 0x3f8000003e3e7421 */ /* 0x000fe20000010100 */
[----:B------:R-:W-:Y:S01]  /*6ea0*/  FADD.FTZ R87, R87, -UR16 ;  /* 0x8000001057577e21 */ /* 0x000fe20008010000 */
[----:B------:R-:W-:Y:S01]  /*6eb0*/  FADD.FTZ R89, R89, -UR16 ;  /* 0x8000001059597e21 */ /* 0x000fe20008010000 */
[----:B------:R-:W-:Y:S01]  /*6ec0*/  FADD.FTZ R92, R92, -UR16 ;  /* 0x800000105c5c7e21 */ /* 0x000fe20008010000 */
[----:B------:R-:W-:Y:S01]  /*6ed0*/  FFMA.FTZ R35, R35, R62, 1 ;  /* 0x3f80000023237423 */ /* 0x000fe2000001003e */
[----:B------:R-:W-:Y:S01]  /*6ee0*/  FFMA.FTZ R62, R32, R63, RZ ;  /* 0x0000003f203e7223 */ /* 0x000fe200000100ff */
[----:B------:R-:W-:Y:S01]  /*6ef0*/  FADD.FTZ R93, R93, -UR16 ;  /* 0x800000105d5d7e21 */ /* 0x000fe20008010000 */
[----:B------:R-:W-:Y:S01]  /*6f00*/  FADD.FTZ R94, R94, -UR16 ;  /* 0x800000105e5e7e21 */ /* 0x000fe20008010000 */
[----:B------:R-:W-:Y:S01]  /*6f10*/  FMUL.FTZ R35, R122, R35 ;  /* 0x000000237a237220 */ /* 0x000fe20000410000 */
[----:B------:R-:W-:Y:S01]  /*6f20*/  FADD.FTZ R63, RZ, R63 ;  /* 0x0000003fff3f7221 */ /* 0x000fe20000010000 */
[----:B------:R-:W-:Y:S01]  /*6f30*/  FMUL.FTZ R74, R74, UR17 ;  /* 0x000000114a4a7c20 */ /* 0x000fe20008410000 */
[----:B------:R-:W-:Y:S01]  /*6f40*/  FFMA.FTZ R32, R32, R34, RZ ;  /* 0x0000002220207223 */ /* 0x000fe200000100ff */
[----:B------:R-:W-:Y:S01]  /*6f50*/  FMUL.FTZ R75, R67, R35 ;  /* 0x00000023434b7220 */ /* 0x000fe20000410000 */
[----:B------:R-:W-:Y:S01]  /*6f60*/  FADD.FTZ R95, R95, -UR16 ;  /* 0x800000105f5f7e21 */ /* 0x000fe20008010000 */
[----:B------:R-:W-:Y:S01]  /*6f70*/  FADD.FTZ R96, R96, -UR16 ;  /* 0x8000001060607e21 */ /* 0x000fe20008010000 */
[----:B------:R-:W-:Y:S01]  /*6f80*/  FADD.FTZ R97, R97, -UR16 ;  /* 0x8000001061617e21 */ /* 0x000fe20008010000 */
[----:B------:R-:W-:Y:S01]  /*6f90*/  FFMA.FTZ R62, R33, R75, R62 ;  /* 0x0000004b213e7223 */ /* 0x000fe2000001003e */
[----:B------:R-:W-:Y:S01]  /*6fa0*/  FADD.FTZ R63, R75, R63 ;  /* 0x0000003f4b3f7221 */ /* 0x000fe20000010000 */
[----:B------:R-:W-:Y:S01]  /*6fb0*/  FFMA.FTZ R75, R66, R74, R64 ;  /* 0x0000004a424b7223 */ /* 0x000fe20000010040 */
[----:B------:R-:W2:Y:S03]  /*6fc0*/  LDL.LU R122, [R1+0x240] ;  /* 0x00024000017a7983 */ /* 0x000ea60000300800 */
[----:B------:R-:W-:Y:S01]  /*6fd0*/  FMUL.FTZ R76, R75, -1.4426950216293334961 ;  /* 0xbfb8aa3b4b4c7820 */ /* 0x000fe20000410000 */
[----:B------:R-:W-:Y:S01]  /*6fe0*/  FADD.FTZ R98, R98, -UR16 ;  /* 0x8000001062627e21 */ /* 0x000fe20008010000 */
[----:B------:R-:W-:Y:S01]  /*6ff0*/  FADD.FTZ R99, R99, -UR16 ;  /* 0x8000001063637e21 */ /* 0x000fe20008010000 */
[----:B------:R-:W3:Y:S03]  /*7000*/  LDL.LU R123, [R1+0x2d4] ;  /* 0x0002d400017b7983 */ /* 0x000ee60000300800 */
[----:B------:R-:W0:Y:S02]  /*7010*/  MUFU.EX2 R76, R76 ;  /* 0x0000004c004c7308 */ /* 0x000e240000000800 */
[----:B0-----:R-:W-:-:S06]  /*7020*/  FADD.FTZ R76, R76, 1 ;  /* 0x3f8000004c4c7421 */ /* 0x001fcc0000010000 */
[----:B------:R-:W0:Y:S02]  /*7030*/  MUFU.RCP R76, R76 ;  /* 0x0000004c004c7308 */ /* 0x000e240000001000 */
[C---:B0-----:R-:W-:Y:S01]  /*7040*/  FMUL.FTZ R77, R76.reuse, R77 ;  /* 0x0000004d4c4d7220 */ /* 0x041fe20000410000 */
[----:B------:R-:W-:-:S04]  /*7050*/  FADD.FTZ R76, -R76, 1 ;  /* 0x3f8000004c4c7421 */ /* 0x000fc80000010100 */
[----:B------:R-:W-:Y:S01]  /*7060*/  FFMA.FTZ R76, R75, R76, 1 ;  /* 0x3f8000004b4c7423 */ /* 0x000fe2000001004c */
[----:B------:R-:W-:Y:S02]  /*7070*/  FADD.FTZ R75, R78, -UR16 ;  /* 0x800000104e4b7e21 */ /* 0x000fe40008010000 */
[----:B------:R-:W4:Y:S01]  /*7080*/  LDL.LU R78, [R1+0x2b4] ;  /* 0x0002b400014e7983 */ /* 0x000f220000300800 */
[----:B------:R-:W-:Y:S01]  /*7090*/  FMUL.FTZ R76, R77, R76 ;  /* 0x0000004c4d4c7220 */ /* 0x000fe20000410000 */
[----:B------:R-:W-:Y:S01]  /*70a0*/  FADD.FTZ R34, RZ, R34 ;  /* 0x00000022ff227221 */ /* 0x000fe20000010000 */
[----:B------:R-:W-:Y:S02]  /*70b0*/  FMUL.FTZ R75, R75, UR17 ;  /* 0x000000114b4b7c20 */ /* 0x000fe40008410000 */
[----:B------:R-:W-:Y:S01]  /*70c0*/  FFMA.FTZ R32, R74, R76, R32 ;  /* 0x0000004c4a207223 */ /* 0x000fe20000010020 */
[----:B------:R-:W-:-:S04]  /*70d0*/  FADD.FTZ R34, R34, R76 ;  /* 0x0000004c22227221 */ /* 0x000fc80000010000 */
[----:B------:R0:W-:Y:S04]  /*70e0*/  STL [R1+0x2e8], R32 ;  /* 0x0002e82001007387 */ /* 0x0001e80000100800 */
[----:B------:R1:W-:Y:S01]  /*70f0*/  STL [R1+0x2ec], R34 ;  /* 0x0002ec2201007387 */ /* 0x0003e20000100800 */
[----:B0-----:R-:W-:-:S04]  /*7100*/  FFMA.FTZ R32, R67, R75, R65 ;  /* 0x0000004b43207223 */ /* 0x001fc80000010041 */
[----:B-1----:R-:W-:-:S06]  /*7110*/  FMUL.FTZ R34, R32, -1.4426950216293334961 ;  /* 0xbfb8aa3b20227820 */ /* 0x002fcc0000410000 */
[----:B------:R-:W0:Y:S02]  /*7120*/  MUFU.EX2 R34, R34 ;  /* 0x0000002200227308 */ /* 0x000e240000000800 */
[----:B0-----:R-:W-:-:S06]  /*7130*/  FADD.FTZ R34, R34, 1 ;  /* 0x3f80000022227421 */ /* 0x001fcc0000010000 */
[----:B------:R-:W0:Y:S01]  /*7140*/  MUFU.RCP R34, R34 ;  /* 0x0000002200227308 */ /* 0x000e220000001000 */
[----:B------:R-:W-:-:S04]  /*7150*/  FMUL.FTZ R76, R66, R76 ;  /* 0x0000004c424c7220 */ /* 0x000fc80000410000 */
[----:B------:R-:W-:Y:S01]  /*7160*/  FFMA.FTZ R62, R74, R76, R62 ;  /* 0x0000004c4a3e7223 */ /* 0x000fe2000001003e */
[C---:B0-----:R-:W-:Y:S02]  /*7170*/  FMUL.FTZ R74, R34.reuse, R41 ;  /* 0x00000029224a7220 */ /* 0x041fe40000410000 */
[----:B------:R-:W2:Y:S01]  /*7180*/  LDL.LU R41, [R1+0x2bc] ;  /* 0x0002bc0001297983 */ /* 0x000ea20000300800 */
[----:B------:R-:W-:-:S04]  /*7190*/  FADD.FTZ R34, -R34, 1 ;  /* 0x3f80000022227421 */ /* 0x000fc80000010100 */
[----:B------:R-:W-:Y:S01]  /*71a0*/  FFMA.FTZ R34, R32, R34, 1 ;  /* 0x3f80000020227423 */ /* 0x000fe20000010022 */
[----:B------:R-:W-:Y:S01]  /*71b0*/  FADD.FTZ R32, R63, R76 ;  /* 0x0000004c3f207221 */ /* 0x000fe20000010000 */
[----:B------:R-:W-:Y:S02]  /*71c0*/  FADD.FTZ R63, R79, -UR16 ;  /* 0x800000104f3f7e21 */ /* 0x000fe40008010000 */
[----:B------:R-:W3:Y:S01]  /*71d0*/  LDL.LU R79, [R1+0x2c4] ;  /* 0x0002c400014f7983 */ /* 0x000ee20000300800 */
[----:B------:R-:W-:Y:S01]  /*71e0*/  FMUL.FTZ R34, R74, R34 ;  /* 0x000000224a227220 */ /* 0x000fe20000410000 */
[----:B------:R-:W-:Y:S01]  /*71f0*/  FFMA.FTZ R33, R33, R35, RZ ;  /* 0x0000002321217223 */ /* 0x000fe200000100ff */
[----:B------:R-:W-:Y:S01]  /*7200*/  FADD.FTZ R35, RZ, R35 ;  /* 0x00000023ff237221 */ /* 0x000fe20000010000 */
[----:B------:R0:W-:Y:S02]  /*7210*/  STL [R1+0x2e4], R32 ;  /* 0x0002e42001007387 */ /* 0x0001e40000100800 */
[-C--:B------:R-:W-:Y:S01]  /*7220*/  FFMA.FTZ R33, R75, R34.reuse, R33 ;  /* 0x000000224b217223 */ /* 0x080fe20000010021 */
[----:B------:R-:W-:Y:S01]  /*7230*/  FADD.FTZ R35, R35, R34 ;  /* 0x0000002223237221 */ /* 0x000fe20000010000 */
[----:B0-----:R-:W-:-:S04]  /*7240*/  FMUL.FTZ R32, R67, R34 ;  /* 0x0000002243207220 */ /* 0x001fc80000410000 */
[----:B------:R-:W-:Y:S01]  /*7250*/  FFMA.FTZ R34, R75, R32, R62 ;  /* 0x000000204b227223 */ /* 0x000fe2000001003e */
[----:B------:R0:W-:Y:S04]  /*7260*/  STL [R1+0x2e0], R35 ;  /* 0x0002e02301007387 */ /* 0x0001e80000100800 */
[----:B------:R1:W-:Y:S01]  /*7270*/  STL [R1+0x2dc], R33 ;  /* 0x0002dc2101007387 */ /* 0x0003e20000100800 */
[----:B0-----:R-:W-:-:S03]  /*7280*/  FMUL.FTZ R35, R63, UR17 ;  /* 0x000000113f237c20 */ /* 0x001fc60008410000 */
[----:B------:R0:W-:Y:S01]  /*7290*/  STL [R1+0x2d8], R34 ;  /* 0x0002d82201007387 */ /* 0x0001e20000100800 */
[----:B-1----:R-:W-:-:S04]  /*72a0*/  FFMA.FTZ R33, R66, R35, R64 ;  /* 0x0000002342217223 */ /* 0x002fc80000010040 */
[----:B0-----:R-:W-:-:S06]  /*72b0*/  FMUL.FTZ R34, R33, -1.4426950216293334961 ;  /* 0xbfb8aa3b21227820 */ /* 0x001fcc0000410000 */
[----:B------:R-:W0:Y:S02]  /*72c0*/  MUFU.EX2 R34, R34 ;  /* 0x0000002200227308 */ /* 0x000e240000000800 */
[----:B0-----:R-:W-:-:S06]  /*72d0*/  FADD.FTZ R34, R34, 1 ;  /* 0x3f80000022227421 */ /* 0x001fcc0000010000 */
[----:B------:R-:W0:Y:S01]  /*72e0*/  MUFU.RCP R34, R34 ;  /* 0x0000002200227308 */ /* 0x000e220000001000 */
[----:B------:R0:W-:Y:S01]  /*72f0*/  STL [R1+0x2ac], R35 ;  /* 0x0002ac2301007387 */ /* 0x0001e20000100800 */
[----:B----4-:R-:W-:-:S03]  /*7300*/  FADD.FTZ R62, R78, -UR16 ;  /* 0x800000104e3e7e21 */ /* 0x010fc60008010000 */
[----:B------:R-:W4:Y:S01]  /*7310*/  LDL.LU R78, [R1+0x2c8] ;  /* 0x0002c800014e7983 */ /* 0x000f220000300800 */
[C---:B0-----:R-:W-:Y:S01]  /*7320*/  FMUL.FTZ R35, R34.reuse, R39 ;  /* 0x0000002722237220 */ /* 0x041fe20000410000 */
        /* <DEDUP_REMOVED lines=9> */
[----:B------:R1:W-:Y:S01]  /*73c0*/  STL [R1+0x2a4], R38 ;  /* 0x0002a42601007387 */ /* 0x0003e20000100800 */
[C---:B0-----:R-:W-:Y:S01]  /*73d0*/  FMUL.FTZ R62, R35.reuse, R40 ;  /* 0x00000028233e7220 */ /* 0x041fe20000410000 */
[----:B------:R-:W-:-:S04]  /*73e0*/  FADD.FTZ R35, -R35, 1 ;  /* 0x3f80000023237421 */ /* 0x000fc80000010100 */
[----:B------:R-:W-:Y:S01]  /*73f0*/  FFMA.FTZ R34, R34, R35, 1 ;  /* 0x3f80000022227423 */ /* 0x000fe20000010023 */
[----:B--2---:R-:W-:-:S04]  /*7400*/  FADD.FTZ R63, R41, -UR16 ;  /* 0x80000010293f7e21 */ /* 0x004fc80008010000 */
[----:B-1----:R-:W-:Y:S01]  /*7410*/  FMUL.FTZ R38, R63, UR17 ;  /* 0x000000113f267c20 */ /* 0x002fe20008410000 */
[----:B------:R-:W-:-:S03]  /*7420*/  FMUL.FTZ R34, R62, R34 ;  /* 0x000000223e227220 */ /* 0x000fc60000410000 */
[----:B------:R-:W-:-:S04]  /*7430*/  FFMA.FTZ R35, R66, R38, R64 ;  /* 0x0000002642237223 */ /* 0x000fc80000010040 */
[----:B------:R-:W-:-:S06]  /*7440*/  FMUL.FTZ R62, R35, -1.4426950216293334961 ;  /* 0xbfb8aa3b233e7820 */ /* 0x000fcc0000410000 */
[----:B------:R-:W0:Y:S02]  /*7450*/  MUFU.EX2 R62, R62 ;  /* 0x0000003e003e7308 */ /* 0x000e240000000800 */
[----:B0-----:R-:W-:-:S06]  /*7460*/  FADD.FTZ R62, R62, 1 ;  /* 0x3f8000003e3e7421 */ /* 0x001fcc0000010000 */
[----:B------:R-:W0:Y:S01]  /*7470*/  MUFU.RCP R62, R62 ;  /* 0x0000003e003e7308 */ /* 0x000e220000001000 */
[----:B---3--:R-:W-:Y:S01]  /*7480*/  FADD.FTZ R63, R79, -UR16 ;  /* 0x800000104f3f7e21 */ /* 0x008fe20008010000 */
[----:B------:R1:W-:Y:S03]  /*7490*/  STL [R1+0x308], R34 ;  /* 0x0003082201007387 */ /* 0x0003e60000100800 */
[----:B-1----:R-:W-:Y:S01]  /*74a0*/  FMUL.FTZ R34, R63, UR17 ;  /* 0x000000113f227c20 */ /* 0x002fe20008410000 */
[C---:B0-----:R-:W-:Y:S01]  /*74b0*/  FMUL.FTZ R125, R62.reuse, R125 ;  /* 0x0000007d3e7d7220 */ /* 0x041fe20000410000 */
[----:B------:R-:W-:-:S04]  /*74c0*/  FADD.FTZ R62, -R62, 1 ;  /* 0x3f8000003e3e7421 */ /* 0x000fc80000010100 */
[----:B------:R-:W-:Y:S01]  /*74d0*/  FFMA.FTZ R35, R35, R62, 1 ;  /* 0x3f80000023237423 */ /* 0x000fe2000001003e */
[----:B------:R-:W-:-:S04]  /*74e0*/  FFMA.FTZ R62, R67, R34, R65 ;  /* 0x00000022433e7223 */ /* 0x000fc80000010041 */
        /* <DEDUP_REMOVED lines=8> */
[----:B------:R-:W-:-:S04]  /*7570*/  FADD.FTZ R75, R82, -UR16 ;  /* 0x80000010524b7e21 */ /* 0x000fc80008010000 */
[----:B------:R-:W-:Y:S01]  /*7580*/  FMUL.FTZ R41, R75, UR17 ;  /* 0x000000114b297c20 */ /* 0x000fe20008410000 */
[----:B------:R-:W-:Y:S01]  /*7590*/  FADD.FTZ R76, R90, -UR16 ;  /* 0x800000105a4c7e21 */ /* 0x000fe20008010000 */
[----:B----4-:R-:W-:-:S04]  /*75a0*/  FADD.FTZ R74, R78, -UR16 ;  /* 0x800000104e4a7e21 */ /* 0x010fc80008010000 */
[----:B-1----:R-:W-:-:S04]  /*75b0*/  FMUL.FTZ R34, R74, UR17 ;  /* 0x000000114a227c20 */ /* 0x002fc80008410000 */
[----:B------:R-:W-:-:S04]  /*75c0*/  FFMA.FTZ R63, R66, R34, R64 ;  /* 0x00000022423f7223 */ /* 0x000fc80000010040 */
[----:B------:R-:W-:-:S06]  /*75d0*/  FMUL.FTZ R74, R63, -1.4426950216293334961 ;  /* 0xbfb8aa3b3f4a7820 */ /* 0x000fcc0000410000 */
[----:B------:R-:W0:Y:S02]  /*75e0*/  MUFU.EX2 R74, R74 ;  /* 0x0000004a004a7308 */ /* 0x000e240000000800 */
[----:B0-----:R-:W-:-:S06]  /*75f0*/  FADD.FTZ R74, R74, 1 ;  /* 0x3f8000004a4a7421 */ /* 0x001fcc0000010000 */
[----:B------:R-:W0:Y:S02]  /*7600*/  MUFU.RCP R74, R74 ;  /* 0x0000004a004a7308 */ /* 0x000e240000001000 */
        /* <DEDUP_REMOVED lines=8> */
[----:B------:R-:W-:Y:S01]  /*7690*/  FMUL.FTZ R40, R76, UR17 ;  /* 0x000000114c287c20 */ /* 0x000fe20008410000 */
        /* <DEDUP_REMOVED lines=195> */
[----:B------:R-:W-:Y:S01]  /*82d0*/  FMUL.FTZ R102, R101, -1.4426950216293334961 ;  /* 0xbfb8aa3b65667820 */ /* 0x000fe20000410000 */
[----:B------:R-:W-:Y:S01]  /*82e0*/  FMUL.FTZ R85, R112, R85 ;  /* 0x0000005570557220 */ /* 0x000fe20000410000 */
[----:B------:R-:W-:Y:S02]  /*82f0*/  FADD.FTZ R112, R122, -UR16 ;  /* 0x800000107a707e21 */ /* 0x000fe40008010000 */
[----:B------:R-:W2:Y:S02]  /*8300*/  LDL.LU R122, [R1+0x23c] ;  /* 0x00023c00017a7983 */ /* 0x000ea40000300800 */
[----:B------:R-:W0:Y:S02]  /*8310*/  MUFU.EX2 R102, R102 ;  /* 0x0000006600667308 */ /* 0x000e240000000800 */
[----:B------:R1:W-:Y:S04]  /*8320*/  STL [R1+0x290], R34 ;  /* 0x0002902201007387 */ /* 0x0003e80000100800 */
[----:B-1----:R-:W3:Y:S01]  /*8330*/  LDL.LU R34, [R1+0x248] ;  /* 0x0002480001227983 */ /* 0x002ee20000300800 */
        /* <DEDUP_REMOVED lines=23> */
[----:B------:R-:W4:Y:S02]  /*84b0*/  LDL.LU R123, [R1+0x230] ;  /* 0x00023000017b7983 */ /* 0x000f240000300800 */
        /* <DEDUP_REMOVED lines=33> */
[----:B------:R-:W0:Y:S01]  /*86d0*/  MUFU.EX2 R107, R107 ;  /* 0x0000006b006b7308 */ /* 0x000e220000000800 */
[----:B------:R-:W-:Y:S01]  /*86e0*/  FMUL.FTZ R79, R114, R79 ;  /* 0x0000004f724f7220 */ /* 0x000fe20000410000 */
[----:B--2---:R-:W-:Y:S02]  /*86f0*/  FADD.FTZ R114, R122, -UR16 ;  /* 0x800000107a727e21 */ /* 0x004fe40008010000 */
[----:B------:R-:W2:Y:S01]  /*8700*/  LDL.LU R122, [R1+0x234] ;  /* 0x00023400017a7983 */ /* 0x000ea20000300800 */
[----:B0-----:R-:W-:Y:S01]  /*8710*/  FADD.FTZ R107, R107, 1 ;  /* 0x3f8000006b6b7421 */ /* 0x001fe20000010000 */
[----:B------:R-:W-:-:S05]  /*8720*/  FMUL.FTZ R88, R110, R88 ;  /* 0x000000586e587220 */ /* 0x000fca0000410000 */
[----:B------:R-:W0:Y:S01]  /*8730*/  MUFU.RCP R107, R107 ;  /* 0x0000006b006b7308 */ /* 0x000e220000001000 */
[----:B---3--:R-:W-:Y:S02]  /*8740*/  FADD.FTZ R110, R34, -UR16 ;  /* 0x80000010226e7e21 */ /* 0x008fe40008010000 */
[----:B------:R-:W3:Y:S01]  /*8750*/  LDL.LU R34, [R1+0x22c] ;  /* 0x00022c0001227983 */ /* 0x000ee20000300800 */
        /* <DEDUP_REMOVED lines=19> */
[----:B----4-:R-:W-:Y:S02]  /*8890*/  FADD.FTZ R116, R123, -UR16 ;  /* 0x800000107b747e21 */ /* 0x010fe40008010000 */
[----:B------:R-:W4:Y:S01]  /*88a0*/  LDL.LU R123, [R1+0x224] ;  /* 0x00022400017b7983 */ /* 0x000f220000300800 */
        /* <DEDUP_REMOVED lines=33> */
[----:B------:R-:W-:Y:S01]  /*8ac0*/  FMUL.FTZ R75, R117, R75 ;  /* 0x0000004b754b7220 */ /* 0x000fe20000410000 */
[----:B--2---:R-:W-:Y:S02]  /*8ad0*/  FADD.FTZ R117, R122, -UR16 ;  /* 0x800000107a757e21 */ /* 0x004fe40008010000 */
[----:B------:R-:W2:Y:S01]  /*8ae0*/  LDL.LU R122, [R1+0x228] ;  /* 0x00022800017a7983 */ /* 0x000ea20000300800 */
[----:B------:R-:W-:Y:S01]  /*8af0*/  FMUL.FTZ R77, R115, R77 ;  /* 0x0000004d734d7220 */ /* 0x000fe20000410000 */
[C---:B0-----:R-:W-:Y:S01]  /*8b00*/  FMUL.FTZ R11, R114.reuse, R11 ;  /* 0x0000000b720b7220 */ /* 0x041fe20000410000 */
[----:B------:R-:W-:Y:S01]  /*8b10*/  FADD.FTZ R114, -R114, 1 ;  /* 0x3f80000072727421 */ /* 0x000fe20000010100 */
[----:B---3--:R-:W-:Y:S01]  /*8b20*/  FADD.FTZ R115, R34, -UR16 ;  /* 0x8000001022737e21 */ /* 0x008fe20008010000 */
[----:B------:R-:W-:Y:S01]  /*8b30*/  FMUL.FTZ R74, R120, R74 ;  /* 0x0000004a784a7220 */ /* 0x000fe20000410000 */
[----:B------:R-:W-:Y:S01]  /*8b40*/  FADD.FTZ R118, R118, -UR16 ;  /* 0x8000001076767e21 */ /* 0x000fe20008010000 */
[----:B------:R-:W-:Y:S01]  /*8b50*/  FFMA.FTZ R114, R113, R114, 1 ;  /* 0x3f80000071727423 */ /* 0x000fe20000010072 */
[----:B------:R-:W-:Y:S01]  /*8b60*/  FMUL.FTZ R113, R115, UR17 ;  /* 0x0000001173717c20 */ /* 0x000fe20008410000 */
[----:B------:R-:W-:Y:S01]  /*8b70*/  FMUL.FTZ R63, R121, R63 ;  /* 0x0000003f793f7220 */ /* 0x000fe20000410000 */
[----:B------:R-:W-:Y:S01]  /*8b80*/  FADD.FTZ R119, R119, -UR16 ;  /* 0x8000001077777e21 */ /* 0x000fe20008010000 */
[----:B------:R-:W-:Y:S01]  /*8b90*/  FMUL.FTZ R11, R11, R114 ;  /* 0x000000720b0b7220 */ /* 0x000fe20000410000 */
[----:B------:R-:W-:Y:S01]  /*8ba0*/  FFMA.FTZ R114, R66, R113, R64 ;  /* 0x0000007142727223 */ /* 0x000fe20000010040 */
[----:B------:R-:W-:Y:S01]  /*8bb0*/  FADD.FTZ R73, R73, -UR16 ;  /* 0x8000001049497e21 */ /* 0x000fe20008010000 */
[----:B------:R-:W-:Y:S01]  /*8bc0*/  FADD.FTZ R72, R72, -UR16 ;  /* 0x8000001048487e21 */ /* 0x000fe20008010000 */
[----:B------:R-:W-:Y:S01]  /*8bd0*/  FADD.FTZ R8, R8, -UR16 ;  /* 0x8000001008087e21 */ /* 0x000fe20008010000 */
[----:B------:R-:W-:Y:S01]  /*8be0*/  FMUL.FTZ R115, R114, -1.4426950216293334961 ;  /* 0xbfb8aa3b72737820 */ /* 0x000fe20000410000 */
[----:B------:R-:W-:Y:S01]  /*8bf0*/  FADD.FTZ R14, R14, -UR16 ;  /* 0x800000100e0e7e21 */ /* 0x000fe20008010000 */
[----:B------:R-:W-:Y:S01]  /*8c00*/  FADD.FTZ R18, R18, -UR16 ;  /* 0x8000001012127e21 */ /* 0x000fe20008010000 */
[----:B------:R-:W-:Y:S01]  /*8c10*/  FADD.FTZ R24, R24, -UR16 ;  /* 0x8000001018187e21 */ /* 0x000fe20008010000 */
[----:B------:R-:W-:Y:S01]  /*8c20*/  FADD.FTZ R26, R26, -UR16 ;  /* 0x800000101a1a7e21 */ /* 0x000fe20008010000 */
[----:B------:R-:W-:Y:S01]  /*8c30*/  FMUL.FTZ R62, R124, R62 ;  /* 0x0000003e7c3e7220 */ /* 0x000fe20000410000 */
[----:B------:R-:W0:Y:S01]  /*8c40*/  MUFU.EX2 R115, R115 ;  /* 0x0000007300737308 */ /* 0x000e220000000800 */
[----:B------:R-:W-:Y:S01]  /*8c50*/  FMUL.FTZ R35, R125, R35 ;  /* 0x000000237d237220 */ /* 0x000fe20000410000 */
[----:B------:R-:W3:Y:S01]  /*8c60*/  LDL.LU R34, [R1+0x2d8] ;  /* 0x0002d80001227983 */ /* 0x000ee20000300800 */
[----:B----4-:R-:W-:Y:S01]  /*8c70*/  FADD.FTZ R120, R123, -UR16 ;  /* 0x800000107b787e21 */ /* 0x010fe20008010000 */
[----:B0-----:R-:W-:-:S02]  /*8c80*/  FADD.FTZ R115, R115, 1 ;  /* 0x3f80000073737421 */ /* 0x001fc40000010000 */
[----:B------:R-:W4:Y:S01]  /*8c90*/  LDL.LU R123, [R1+0x220] ;  /* 0x00022000017b7983 */ /* 0x000f220000300800 */
[----:B------:R-:W-:Y:S01]  /*8ca0*/  FMUL.FTZ R119, R119, UR17 ;  /* 0x0000001177777c20 */ /* 0x000fe20008410000 */
[----:B--2---:R-:W-:Y:S02]  /*8cb0*/  FADD.FTZ R121, R122, -UR16 ;  /* 0x800000107a797e21 */ /* 0x004fe40008010000 */
[----:B------:R-:W0:Y:S01]  /*8cc0*/  MUFU.RCP R115, R115 ;  /* 0x0000007300737308 */ /* 0x000e220000001000 */
[----:B------:R-:W-:Y:S01]  /*8cd0*/  FMUL.FTZ R73, R73, UR17 ;  /* 0x0000001149497c20 */ /* 0x000fe20008410000 */
[----:B------:R-:W-:Y:S01]  /*8ce0*/  FMUL.FTZ R72, R72, UR17 ;  /* 0x0000001148487c20 */ /* 0x000fe20008410000 */
[----:B------:R-:W-:Y:S01]  /*8cf0*/  FMUL.FTZ R8, R8, UR17 ;  /* 0x0000001108087c20 */ /* 0x000fe20008410000 */
[----:B------:R-:W-:Y:S01]  /*8d00*/  FMUL.FTZ R14, R14, UR17 ;  /* 0x000000110e0e7c20 */ /* 0x000fe20008410000 */
[----:B------:R-:W-:Y:S01]  /*8d10*/  FMUL.FTZ R18, R18, UR17 ;  /* 0x0000001112127c20 */ /* 0x000fe20008410000 */
[----:B------:R-:W-:Y:S01]  /*8d20*/  FMUL.FTZ R24, R24, UR17 ;  /* 0x0000001118187c20 */ /* 0x000fe20008410000 */
[----:B------:R-:W-:Y:S01]  /*8d30*/  FMUL.FTZ R26, R26, UR17 ;  /* 0x000000111a1a7c20 */ /* 0x000fe20008410000 */
[----:B------:R-:W2:Y:S04]  /*8d40*/  LDL.LU R124, [R1+0x2ac] ;  /* 0x0002ac00017c7983 */ /* 0x000ea80000300800 */
        /* <DEDUP_REMOVED lines=60> */
[----:B----4-:R-:W-:Y:S01]  /*9110*/  FADD.FTZ R122, R123, -UR16 ;  /* 0x800000107b7a7e21 */ /* 0x010fe20008010000 */
        /* <DEDUP_REMOVED lines=11> */
[----:B------:R-:W-:Y:S01]  /*91d0*/  FADD.FTZ R58, R36, -UR16 ;  /* 0x80000010243a7e21 */ /* 0x000fe20008010000 */
[----:B------:R-:W-:-:S03]  /*91e0*/  FADD.FTZ R122, -R122, 1 ;  /* 0x3f8000007a7a7421 */ /* 0x000fc60000010100 */
[----:B------:R-:W-:Y:S01]  /*91f0*/  FMUL.FTZ R58, R58, UR17 ;  /* 0x000000113a3a7c20 */ /* 0x000fe20008410000 */
[----:B------:R-:W-:-:S03]  /*9200*/  FFMA.FTZ R36, R121, R122, 1 ;  /* 0x3f80000079247423 */ /* 0x000fc6000001007a */
[----:B------:R-:W-:-:S04]  /*9210*/  FFMA.FTZ R121, R66, R58, R64 ;  /* 0x0000003a42797223 */ /* 0x000fc80000010040 */
[----:B------:R-:W-:-:S06]  /*9220*/  FMUL.FTZ R122, R121, -1.4426950216293334961 ;  /* 0xbfb8aa3b797a7820 */ /* 0x000fcc0000410000 */
[----:B------:R-:W0:Y:S02]  /*9230*/  MUFU.EX2 R122, R122 ;  /* 0x0000007a007a7308 */ /* 0x000e240000000800 */
[----:B0-----:R-:W-:-:S06]  /*9240*/  FADD.FTZ R122, R122, 1 ;  /* 0x3f8000007a7a7421 */ /* 0x001fcc0000010000 */
[----:B------:R-:W0:Y:S01]  /*9250*/  MUFU.RCP R122, R122 ;  /* 0x0000007a007a7308 */ /* 0x000e220000001000 */
[----:B------:R-:W-:Y:S01]  /*9260*/  FMUL.FTZ R36, R123, R36 ;  /* 0x000000247b247220 */ /* 0x000fe20000410000 */
[C---:B0-----:R-:W-:Y:S01]  /*9270*/  FMUL.FTZ R123, R122.reuse, R56 ;  /* 0x000000387a7b7220 */ /* 0x041fe20000410000 */
        /* <DEDUP_REMOVED lines=151> */
[----:B------:R-:W-:Y:S02]  /*9bf0*/  FFMA.FTZ R122, R121, R122, 1 ;  /* 0x3f800000797a7423 */ /* 0x000fe4000001007a */
[----:B------:R-:W2:Y:S02]  /*9c00*/  LDL.LU R121, [R1+0x2e8] ;  /* 0x0002e80001797983 */ /* 0x000ea40000300800 */
[----:B------:R-:W-:Y:S02]  /*9c10*/  FMUL.FTZ R29, R29, R122 ;  /* 0x0000007a1d1d7220 */ /* 0x000fe40000410000 */
[----:B------:R-:W4:Y:S01]  /*9c20*/  LDL.LU R122, [R1+0x2ec] ;  /* 0x0002ec00017a7983 */ /* 0x000f220000300800 */
[----:B------:R-:W-:Y:S01]  /*9c30*/  FMUL.FTZ R27, R123, R27 ;  /* 0x0000001b7b1b7220 */ /* 0x000fe20000410000 */
[----:B---3--:R-:W-:Y:S02]  /*9c40*/  FADD.FTZ R125, R32, R125 ;  /* 0x0000007d207d7221 */ /* 0x008fe40000010000 */
[----:B------:R0:W-:Y:S04]  /*9c50*/  STL [R1+0x304], R35 ;  /* 0x0003042301007387 */ /* 0x0001e80000100800 */
[----:B------:R-:W3:Y:S04]  /*9c60*/  LDL.LU R123, [R1+0x2dc] ;  /* 0x0002dc00017b7983 */ /* 0x000ee80000300800 */
[----:B------:R-:W3:Y:S04]  /*9c70*/  LDL.LU R32, [R1+0x2e0] ;  /* 0x0002e00001207983 */ /* 0x000ee80000300800 */
[----:B0-----:R-:W3:Y:S01]  /*9c80*/  LDL.LU R35, [R1+0x2a4] ;  /* 0x0002a40001237983 */ /* 0x001ee20000300800 */
[-C--:B--2---:R-:W-:Y:S01]  /*9c90*/  FFMA.FTZ R121, R124, R33.reuse, R121 ;  /* 0x000000217c797223 */ /* 0x084fe20000010079 */
[----:B----4-:R-:W-:Y:S01]  /*9ca0*/  FADD.FTZ R122, R122, R33 ;  /* 0x000000217a7a7221 */ /* 0x010fe20000010000 */
[----:B------:R-:W-:-:S04]  /*9cb0*/  FMUL.FTZ R33, R66, R33 ;  /* 0x0000002142217220 */ /* 0x000fc80000410000 */
[----:B------:R-:W-:Y:S02]  /*9cc0*/  FFMA.FTZ R124, R124, R33, R34 ;  /* 0x000000217c7c7223 */ /* 0x000fe40000010022 */
[----:B------:R-:W3:Y:S04]  /*9cd0*/  LDL.LU R34, [R1+0x308] ;  /* 0x0003080001227983 */ /* 0x000ee80000300800 */
[----:B------:R0:W-:Y:S04]  /*9ce0*/  STL [R1+0x300], R62 ;  /* 0x0003003e01007387 */ /* 0x0001e80000100800 */
[----:B0-----:R-:W2:Y:S01]  /*9cf0*/  LDL.LU R62, [R1+0x29c] ;  /* 0x00029c00013e7983 */ /* 0x001ea20000300800 */
[----:B---3--:R-:W-:Y:S01]  /*9d00*/  FADD.FTZ R32, R32, R34 ;  /* 0x0000002220207221 */ /* 0x008fe20000010000 */
[-C--:B------:R-:W-:Y:S01]  /*9d10*/  FFMA.FTZ R123, R35, R34.reuse, R123 ;  /* 0x00000022237b7223 */ /* 0x080fe2000001007b */
[----:B------:R-:W-:-:S04]  /*9d20*/  FMUL.FTZ R34, R67, R34 ;  /* 0x0000002243227220 */ /* 0x000fc80000410000 */
[----:B------:R-:W-:Y:S02]  /*9d30*/  FFMA.FTZ R124, R35, R34, R124 ;  /* 0x00000022237c7223 */ /* 0x000fe4000001007c */
[----:B------:R-:W3:Y:S01]  /*9d40*/  LDL.LU R35, [R1+0x304] ;  /* 0x0003040001237983 */ /* 0x000ee20000300800 */
[----:B------:R-:W-:-:S03]  /*9d50*/  FADD.FTZ R125, R125, R33 ;  /* 0x000000217d7d7221 */ /* 0x000fc60000010000 */
[----:B------:R-:W4:Y:S01]  /*9d60*/  LDL.LU R33, [R1+0x294] ;  /* 0x0002940001217983 */ /* 0x000f220000300800 */
[----:B------:R-:W-:-:S03]  /*9d70*/  FADD.FTZ R125, R34, R125 ;  /* 0x0000007d227d7221 */ /* 0x000fc60000010000 */
[----:B------:R-:W4:Y:S01]  /*9d80*/  LDL.LU R34, [R1+0x290] ;  /* 0x0002900001227983 */ /* 0x000f220000300800 */
[----:B---3--:R-:W-:Y:S01]  /*9d90*/  FADD.FTZ R122, R122, R35 ;  /* 0x000000237a7a7221 */ /* 0x008fe20000010000 */
[-C--:B--2---:R-:W-:Y:S01]  /*9da0*/  FFMA.FTZ R121, R62, R35.reuse, R121 ;  /* 0x000000233e797223 */ /* 0x084fe20000010079 */
[----:B------:R-:W-:-:S04]  /*9db0*/  FMUL.FTZ R35, R66, R35 ;  /* 0x0000002342237220 */ /* 0x000fc80000410000 */
[----:B------:R-:W-:Y:S02]  /*9dc0*/  FFMA.FTZ R124, R62, R35, R124 ;  /* 0x000000233e7c7223 */ /* 0x000fe4000001007c */
[----:B------:R-:W2:Y:S01]  /*9dd0*/  LDL.LU R62, [R1+0x300] ;  /* 0x00030000013e7983 */ /* 0x000ea20000300800 */
[----:B------:R-:W-:Y:S01]  /*9de0*/  FADD.FTZ R125, R125, R35 ;  /* 0x000000237d7d7221 */ /* 0x000fe20000010000 */
[----:B----4-:R-:W-:Y:S01]  /*9df0*/  FFMA.FTZ R121, R34, R63, R121 ;  /* 0x0000003f22797223 */ /* 0x010fe20000010079 */
[----:B------:R-:W-:-:S04]  /*9e00*/  FADD.FTZ R122, R122, R63 ;  /* 0x0000003f7a7a7221 */ /* 0x000fc80000010000 */
[----:B------:R-:W-:-:S04]  /*9e10*/  FADD.FTZ R122, R122, R75 ;  /* 0x0000004b7a7a7221 */ /* 0x000fc80000010000 */
[----:B------:R-:W-:Y:S01]  /*9e20*/  FADD.FTZ R122, R122, R77 ;  /* 0x0000004d7a7a7221 */ /* 0x000fe20000010000 */
[----:B--2---:R-:W-:Y:S01]  /*9e30*/  FADD.FTZ R32, R32, R62 ;  /* 0x0000003e20207221 */ /* 0x004fe20000010000 */
[-C--:B------:R-:W-:Y:S01]  /*9e40*/  FFMA.FTZ R123, R33, R62.reuse, R123 ;  /* 0x0000003e217b7223 */ /* 0x080fe2000001007b */
[----:B------:R-:W-:-:S04]  /*9e50*/  FMUL.FTZ R62, R67, R62 ;  /* 0x0000003e433e7220 */ /* 0x000fc80000410000 */
[----:B------:R-:W-:Y:S01]  /*9e60*/  FFMA.FTZ R124, R33, R62, R124 ;  /* 0x0000003e217c7223 */ /* 0x000fe2000001007c */
[----:B------:R-:W-:Y:S01]  /*9e70*/  FMUL.FTZ R33, R66, R63 ;  /* 0x0000003f42217220 */ /* 0x000fe20000410000 */
[----:B------:R-:W-:-:S03]  /*9e80*/  FADD.FTZ R125, R62, R125 ;  /* 0x0000007d3e7d7221 */ /* 0x000fc60000010000 */
[----:B------:R-:W-:Y:S01]  /*9e90*/  FFMA.FTZ R124, R34, R33, R124 ;  /* 0x00000021227c7223 */ /* 0x000fe2000001007c */
[----:B------:R-:W-:Y:S01]  /*9ea0*/  FMUL.FTZ R34, R67, R74 ;  /* 0x0000004a43227220 */ /* 0x000fe20000410000 */
[----:B------:R-:W-:Y:S01]  /*9eb0*/  FADD.FTZ R125, R125, R33 ;  /* 0x000000217d7d7221 */ /* 0x000fe20000010000 */
[----:B------:R-:W-:Y:S02]  /*9ec0*/  FMUL.FTZ R33, R66, R75 ;  /* 0x0000004b42217220 */ /* 0x000fe40000410000 */
[----:B------:R-:W-:Y:S01]  /*9ed0*/  FFMA.FTZ R124, R41, R34, R124 ;  /* 0x00000022297c7223 */ /* 0x000fe2000001007c */
[----:B------:R-:W-:Y:S01]  /*9ee0*/  FADD.FTZ R34, R34, R125 ;  /* 0x0000007d22227221 */ /* 0x000fe20000010000 */
[----:B------:R-:W-:Y:S01]  /*9ef0*/  FMUL.FTZ R62, R67, R76 ;  /* 0x0000004c433e7220 */ /* 0x000fe20000410000 */
[----:B------:R-:W-:Y:S01]  /*9f00*/  FADD.FTZ R35, R32, R74 ;  /* 0x0000004a20237221 */ /* 0x000fe20000010000 */
[C---:B------:R-:W-:Y:S01]  /*9f10*/  FFMA.FTZ R63, R40.reuse, R33, R124 ;  /* 0x00000021283f7223 */ /* 0x040fe2000001007c */
[----:B------:R-:W-:Y:S01]  /*9f20*/  FFMA.FTZ R123, R41, R74, R123 ;  /* 0x0000004a297b7223 */ /* 0x000fe2000001007b */
[----:B------:R-:W-:Y:S01]  /*9f30*/  FFMA.FTZ R32, R40, R75, R121 ;  /* 0x0000004b28207223 */ /* 0x000fe20000010079 */
[----:B------:R-:W-:Y:S01]  /*9f40*/  FADD.FTZ R75, R34, R33 ;  /* 0x00000021224b7221 */ /* 0x000fe20000010000 */
[C---:B------:R-:W-:Y:S01]  /*9f50*/  FFMA.FTZ R34, R39.reuse, R62, R63 ;  /* 0x0000003e27227223 */ /* 0x040fe2000001003f */
[-C--:B------:R-:W-:Y:S01]  /*9f60*/  FMUL.FTZ R33, R66, R77.reuse ;  /* 0x0000004d42217220 */ /* 0x080fe20000410000 */
        /* <DEDUP_REMOVED lines=9> */
[----:B------:R-:W-:Y:S01]  /*a000*/  FMUL.FTZ R63, R67, R79 ;  /* 0x0000004f433f7220 */ /* 0x000fe20000410000 */
[----:B------:R-:W-:-:S02]  /*a010*/  FMUL.FTZ R32, R66, R83 ;  /* 0x0000005342207220 */ /* 0x000fc40000410000 */
[----:B------:R-:W-:Y:S01]  /*a020*/  FADD.FTZ R62, R62, R33 ;  /* 0x000000213e3e7221 */ /* 0x000fe20000010000 */
[----:B------:R-:W-:Y:S01]  /*a030*/  FFMA.FTZ R33, R78, R63, R34 ;  /* 0x0000003f4e217223 */ /* 0x000fe20000010022 */
[C---:B------:R-:W-:Y:S02]  /*a040*/  FFMA.FTZ R35, R82.reuse, R83, R35 ;  /* 0x0000005352237223 */ /* 0x040fe40000010023 */
        /* <DEDUP_REMOVED lines=18> */
[----:B------:R-:W-:-:S02]  /*a170*/  FMUL.FTZ R63, R66, R42 ;  /* 0x0000002a423f7220 */ /* 0x000fc40000410000 */
[----:B------:R-:W-:Y:S01]  /*a180*/  FADD.FTZ R35, R76, R35 ;  /* 0x000000234c237221 */ /* 0x000fe20000010000 */
[----:B------:R-:W-:Y:S01]  /*a190*/  FMUL.FTZ R75, R67, R43 ;  /* 0x0000002b434b7220 */ /* 0x000fe20000410000 */
[----:B------:R-:W-:Y:S01]  /*a1a0*/  FFMA.FTZ R0, R89, R63, R0 ;  /* 0x0000003f59007223 */ /* 0x000fe20000010000 */
[----:B------:R-:W-:Y:S01]  /*a1b0*/  FFMA.FTZ R33, R87, R88, R32 ;  /* 0x0000005857217223 */ /* 0x000fe20000010020 */
[----:B------:R-:W-:Y:S01]  /*a1c0*/  FADD.FTZ R32, R35, R63 ;  /* 0x0000003f23207221 */ /* 0x000fe20000010000 */
[----:B------:R-:W-:Y:S01]  /*a1d0*/  FMUL.FTZ R35, R66, R45 ;  /* 0x0000002d42237220 */ /* 0x000fe20000410000 */
[----:B------:R-:W-:Y:S02]  /*a1e0*/  FFMA.FTZ R0, R90, R75, R0 ;  /* 0x0000004b5a007223 */ /* 0x000fe40000010000 */
        /* <DEDUP_REMOVED lines=163> */
[----:B------:R-:W-:Y:S01]  /*ac20*/  FADD.FTZ R57, R36, R57 ;  /* 0x0000003924397221 */ /* 0x000fe20000010000 */
[----:B------:R-:W-:Y:S01]  /*ac30*/  FFMA.FTZ R11, R68, R4, R11 ;  /* 0x00000004440b7223 */ /* 0x000fe2000001000b */
[----:B------:R-:W-:Y:S01]  /*ac40*/  FFMA.FTZ R23, R5, R7, R0 ;  /* 0x0000000705177223 */ /* 0x000fe20000010000 */
[----:B------:R-:W-:Y:S01]  /*ac50*/  FADD.FTZ R30, R61, R30 ;  /* 0x0000001e3d1e7221 */ /* 0x000fe20000010000 */
[----:B------:R-:W-:Y:S01]  /*ac60*/  FFMA.FTZ R31, R5, R22, R31 ;  /* 0x00000016051f7223 */ /* 0x000fe2000001001f */
[-C--:B------:R-:W-:Y:S01]  /*ac70*/  FMUL.FTZ R0, R66, R9.reuse ;  /* 0x0000000942007220 */ /* 0x080fe20000410000 */
[----:B------:R-:W-:Y:S01]  /*ac80*/  FADD.FTZ R33, R22, R33 ;  /* 0x0000002116217221 */ /* 0x000fe20000010000 */
        /* <DEDUP_REMOVED lines=45> */
[----:B------:R-:W-:Y:S01]  /*af60*/  FFMA.FTZ R11, R24, R2, R11 ;  /* 0x00000002180b7223 */ /* 0x000fe2000001000b */
[----:B------:R-:W-:Y:S01]  /*af70*/  FADD.FTZ R8, R19, R2 ;  /* 0x0000000213087221 */ /* 0x000fe20000010000 */
[----:B------:R-:W-:Y:S01]  /*af80*/  FADD.FTZ R12, R9, R12 ;  /* 0x0000000c090c7221 */ /* 0x000fe20000010000 */
[----:B------:R-:W-:Y:S01]  /*af90*/  FADD.FTZ R0, R6, R25 ;  /* 0x0000001906007221 */ /* 0x000fe20000010000 */
[----:B------:R-:W-:Y:S01]  /*afa0*/  FFMA.FTZ R2, R28, R33, R5 ;  /* 0x000000211c027223 */ /* 0x000fe20000010005 */
[----:B------:R-:W-:Y:S01]  /*afb0*/  FFMA.FTZ R4, R26, R27, R11 ;  /* 0x0000001b1a047223 */ /* 0x000fe2000001000b */
[----:B------:R-:W-:Y:S01]  /*afc0*/  FADD.FTZ R33, R33, R12 ;  /* 0x0000000c21217221 */ /* 0x000fe20000010000 */
[----:B------:R-:W-:Y:S01]  /*afd0*/  FADD.FTZ R6, R8, R27 ;  /* 0x0000001b08067221 */ /* 0x000fe20000010000 */
[----:B------:R-:W-:Y:S01]  /*afe0*/  FFMA.FTZ R5, R28, R29, R3 ;  /* 0x0000001d1c057223 */ /* 0x000fe20000010003 */
[----:B0-----:R-:W-:-:S07]  /*aff0*/  FADD.FTZ R7, R0, R29 ;  /* 0x0000001d00077221 */ /* 0x001fce0000010000 */
.L_x_1345:
        /* <DEDUP_REMOVED lines=49> */
.L_x_1347:
[----:B------:R-:W-:Y:S05]  /*b310*/  BSYNC.RECONVERGENT B0 ;  /* 0x0000000000007941 */ /* 0x000fea0003800200 */
.L_x_1346:
[----:B------:R-:W-:Y:S01]  /*b320*/  BAR.SYNC.DEFER_BLOCKING 0x0 ;  /* 0x0000000000007b1d */ /* 0x000fe20000010000 */
[----:B---3--:R-:W-:-:S05]  /*b330*/  LEA R0, R13, R2, 0x6 ;  /* 0x000000020d007211 */ /* 0x008fca00078e30ff */
[----:B------:R-:W-:Y:S04]  /*b340*/  BSSY.RECONVERGENT B0, `(.L_x_1348) ;  /* 0x0000029000007945 */ /* 0x000fe80003800200 */
[----:B------:R-:W-:Y:S05]  /*b350*/  @P0 BRA `(.L_x_1349) ;  /* 0x00000000009c0947 */ /* 0x000fea0003800000 */
[----:B------:R-:W-:-:S09]  /*b360*/  ULEA UR5, UR7, UR6, 0x18 ;  /* 0x0000000607057291 */ /* 0x000fd2000f8ec0ff */
[----:B------:R-:W3:Y:S04]  /*b370*/  LDS.64 R16, [UR5+0x18] ;  /* 0x00001805ff107984 */ /* 0x000ee80008000a00 */
[----:B------:R-:W4:Y:S04]  /*b380*/  LDS.128 R24, [UR5+0x20] ;  /* 0x00002005ff187984 */ /* 0x000f280008000c00 */
[----:B------:R-:W0:Y:S04]  /*b390*/  LDS.128 R28, [UR5+0x30] ;  /* 0x00003005ff1c7984 */ /* 0x000e280008000c00 */
        /* <DEDUP_REMOVED lines=35> */
.L_x_1349:
[----:B------:R-:W-:Y:S05]  /*b5d0*/  BSYNC.RECONVERGENT B0 ;  /* 0x0000000000007941 */ /* 0x000fea0003800200 */
.L_x_1348:
[----:B------:R-:W-:Y:S06]  /*b5e0*/  BAR.SYNC.DEFER_BLOCKING 0x0 ;  /* 0x0000000000007b1d */ /* 0x000fec0000010000 */
[----:B------:R-:W-:Y:S04]  /*b5f0*/  BSSY.RECONVERGENT B0, `(.L_x_1350) ;  /* 0x0000025000007945 */ /* 0x000fe80003800200 */
[----:B------:R-:W-:Y:S05]  /*b600*/  @P3 BRA `(.L_x_1351) ;  /* 0x00000000008c3947 */ /* 0x000fea0003800000 */
[----:B------:R-:W3:Y:S04]  /*b610*/  LDS.128 R28, [R3+0x400] ;  /* 0x00040000031c7984 */ /* 0x000ee80000000c00 */
[----:B------:R-:W4:Y:S04]  /*b620*/  LDS.128 R32, [R3+0x800] ;  /* 0x0008000003207984 */ /* 0x000f280000000c00 */
[----:B------:R-:W4:Y:S04]  /*b630*/  LDS.128 R44, [R3+0xc00] ;  /* 0x000c0000032c7984 */ /* 0x000f280000000c00 */
[----:B------:R-:W4:Y:S04]  /*b640*/  LDS.128 R16, [R3+0x1000] ;  /* 0x0010000003107984 */ /* 0x000f280000000c00 */
[----:B------:R-:W4:Y:S04]  /*b650*/  LDS.128 R12, [R3+0x1400] ;  /* 0x00140000030c7984 */ /* 0x000f280000000c00 */
        /* <DEDUP_REMOVED lines=30> */
.L_x_1351:
[----:B------:R-:W-:Y:S05]  /*b840*/  BSYNC.RECONVERGENT B0 ;  /* 0x0000000000007941 */ /* 0x000fea0003800200 */
.L_x_1350:
[----:B------:R-:W-:Y:S04]  /*b850*/  BSSY.RECONVERGENT B0, `(.L_x_1352) ;  /* 0x000001c000007945 */ /* 0x000fe80003800200 */
[----:B------:R-:W-:Y:S05]  /*b860*/  @P3 BRA `(.L_x_1353) ;  /* 0x0000000000683947 */ /* 0x000fea0003800000 */
[----:B------:R-:W1:Y:S08]  /*b870*/  LDC.64 R18, c[0x0][0x3f8] ;  /* 0x0000fe00ff127b82 */ /* 0x000e700000000a00 */
[----:B--2---:R-:W2:Y:S01]  /*b880*/  LDC.64 R8, c[0x0][0x3d8] ;  /* 0x0000f600ff087b82 */ /* 0x004ea20000000a00 */
        /* <DEDUP_REMOVED lines=24> */
.L_x_1353:
[----:B------:R-:W-:Y:S05]  /*ba10*/  BSYNC.RECONVERGENT B0 ;  /* 0x0000000000007941 */ /* 0x000fea0003800200 */
.L_x_1352:
        /* <DEDUP_REMOVED lines=12> */
[----:B------:R-:W0:Y:S01]  /*bae0*/  LDC.64 R6, c[0x0][0x3c8] ;  /* 0x0000f200ff067b82 */ /* 0x000e220000000a00 */
[----:B------:R-:W-:Y:S02]  /*baf0*/  UIADD3 UR7, UPT, UPT, UR6, UR14, URZ ;  /* 0x0000000e06077290 */ /* 0x000fe4000fffe0ff */
[----:B------:R-:W-:Y:S02]  /*bb00*/  UIMAD UR13, UR20, UR9, UR14 ;  /* 0x00000009140d72a4 */ /* 0x000fe4000f8e020e */
[----:B------:R-:W-:Y:S02]  /*bb10*/  ULOP3.LUT UP0, UR5, UR4, 0x2, URZ, 0xc0, !UPT ;  /* 0x0000000204057892 */ /* 0x000fe4000f80c0ff */
[----:B--2---:R-:W-:Y:S02]  /*bb20*/  MOV R9, UR7 ;  /* 0x0000000700097c02 */ /* 0x004fe40008000f00 */
        /* <DEDUP_REMOVED lines=16> */
.L_x_1357:
[----:B------:R-:W2:Y:S04]  /*bc30*/  LDG.E.STRONG.GPU R0, desc[UR10][R8.64] ;  /* 0x0000000a08007981 */ /* 0x000ea8000c1ef900 */
[----:B--2---:R-:W-:Y:S04]  /*bc40*/  CCTL.IVALL ;  /* 0x00000000ff00798f */ /* 0x004fe80002000000 */
[----:B------:R0:W-:Y:S01]  /*bc50*/  STL [R1], R0 ;  /* 0x0000000001007387 */ /* 0x0001e20000100800 */
[----:B------:R-:W-:-:S13]  /*bc60*/  ISETP.NE.AND P0, PT, R0, UR5, PT ;  /* 0x0000000500007c0c */ /* 0x000fda000bf05270 */
[----:B0-----:R-:W-:Y:S05]  /*bc70*/  @P0 BRA `(.L_x_1357) ;  /* 0xfffffffc00ec0947 */ /* 0x001fea000383ffff */
.L_x_1356:
[----:B------:R-:W-:Y:S05]  /*bc80*/  BSYNC.RECONVERGENT B0 ;  /* 0x0000000000007941 */ /* 0x000fea0003800200 */
.L_x_1355:
        /* <DEDUP_REMOVED lines=15> */
.L_x_1359:
        /* <DEDUP_REMOVED lines=8> */
[----:B-1----:R-:W-:Y:S01]  /*be00*/  MOV R11, UR18 ;  /* 0x00000012000b7c02 */ /* 0x002fe20008000f00 */
        /* <DEDUP_REMOVED lines=74> */
.L_x_1358:
        /* <DEDUP_REMOVED lines=32> */
[----:B-1----:R-:W-:Y:S01]  /*c4b0*/  MOV R11, UR5 ;  /* 0x00000005000b7c02 */ /* 0x002fe20008000f00 */
        /* <DEDUP_REMOVED lines=18> */
.L_x_1360:
        /* <DEDUP_REMOVED lines=24> */
.L_x_1361:
        /* <DEDUP_REMOVED lines=14> */
.L_x_1362:
[----:B------:R-:W-:Y:S05]  /*c840*/  BSYNC.RECONVERGENT B0 ;  /* 0x0000000000007941 */ /* 0x000fea0003800200 */
.L_x_1354:
[----:B------:R-:W4:Y:S01]  /*c850*/  S2UR UR6, SR_CgaCtaId ;  /* 0x00000000000679c3 */ /* 0x000f220000008800 */
[----:B------:R-:W-:Y:S01]  /*c860*/  ISETP.NE.AND P0, PT, R2, RZ, PT ;  /* 0x000000ff0200720c */ /* 0x000fe20003f05270 */
[----:B------:R-:W-:Y:S01]  /*c870*/  UMOV UR5, 0x400 ;  /* 0x0000040000057882 */ /* 0x000fe20000000000 */
[----:B------:R-:W0:Y:S01]  /*c880*/  LDCU.U8 UR12, c[0x0][0x414] ;  /* 0x00008280ff0c77ac */ /* 0x000e220008000000 */
[----:B---3--:R-:W-:Y:S01]  /*c890*/  HFMA2 R12, -RZ, RZ, 0, 0 ;  /* 0x00000000ff0c7431 */ /* 0x008fe200000001ff */
[----:B------:R-:W3:Y:S01]  /*c8a0*/  LDCU UR13, c[0x0][0x41c] ;  /* 0x00008380ff0d77ac */ /* 0x000ee20008000800 */
        /* <DEDUP_REMOVED lines=8> */
[----:B------:R-:W4:Y:S01]  /*c930*/  LDS.64 R4, [UR5+0x98] ;  /* 0x00009805ff047984 */ /* 0x000f220008000a00 */
[----:B------:R-:W4:Y:S02]  /*c940*/  LDCU UR5, c[0x0][0x42c] ;  /* 0x00008580ff0577ac */ /* 0x000f240008000800 */
[----:B----4-:R-:W-:Y:S01]  /*c950*/  FMUL.FTZ R0, R4, UR5 ;  /* 0x0000000504007c20 */ /* 0x010fe20008410000 */
[----:B01-3--:R-:W-:-:S07]  /*c960*/  FMUL.FTZ R3, R5, UR5 ;  /* 0x0000000505037c20 */ /* 0x00bfce0008410000 */
.L_x_1368:
[----:B------:R-:W-:-:S05]  /*c970*/  LEA R14, R12, UR15, 0x3 ;  /* 0x0000000f0c0e7c11 */ /* 0x000fca000f8e18ff */
[----:B012---:R-:W2:Y:S04]  /*c980*/  LDL.128 R8, [R14+0x10] ;  /* 0x000010000e087983 */ /* 0x007ea80000100c00 */
[----:B------:R0:W3:Y:S01]  /*c990*/  LDL.128 R4, [R14+0x110] ;  /* 0x000110000e047983 */ /* 0x0000e20000100c00 */
[----:B------:R-:W-:Y:S01]  /*c9a0*/  SHF.R.U32.HI R22, RZ, 0x6, R2 ;  /* 0x00000006ff167819 */ /* 0x000fe20000011602 */
[----:B------:R-:W-:Y:S01]  /*c9b0*/  BSSY.RECONVERGENT B0, `(.L_x_1363) ;  /* 0x000003a000007945 */ /* 0x000fe20003800200 */
[----:B------:R-:W-:Y:S01]  /*c9c0*/  MOV R23, UR13 ;  /* 0x0000000d00177c02 */ /* 0x000fe20008000f00 */
[----:B--2---:R-:W-:Y:S01]  /*c9d0*/  FADD.FTZ R8, R8, -UR16 ;  /* 0x8000001008087e21 */ /* 0x004fe20008010000 */
[----:B------:R-:W-:Y:S01]  /*c9e0*/  FADD.FTZ R9, R9, -UR16 ;  /* 0x8000001009097e21 */ /* 0x000fe20008010000 */
[----:B------:R-:W-:Y:S01]  /*c9f0*/  FADD.FTZ R10, R10, -UR16 ;  /* 0x800000100a0a7e21 */ /* 0x000fe20008010000 */
[----:B------:R-:W-:Y:S01]  /*ca00*/  FADD.FTZ R11, R11, -UR16 ;  /* 0x800000100b0b7e21 */ /* 0x000fe20008010000 */
[----:B------:R-:W-:Y:S01]  /*ca10*/  FMUL.FTZ R21, R8, UR17 ;  /* 0x0000001108157c20 */ /* 0x000fe20008410000 */
[----:B------:R-:W-:-:S03]  /*ca20*/  FMUL.FTZ R20, R9, UR17 ;  /* 0x0000001109147c20 */ /* 0x000fc60008410000 */
[----:B------:R-:W-:Y:S01]  /*ca30*/  @P2 FFMA.FTZ R8, R66, R21, R64 ;  /* 0x0000001542082223 */ /* 0x000fe20000010040 */
[----:B------:R-:W-:-:S03]  /*ca40*/  @P2 FFMA.FTZ R9, R67, R20, R65 ;  /* 0x0000001443092223 */ /* 0x000fc60000010041 */
[----:B------:R-:W-:Y:S01]  /*ca50*/  @P2 FMUL.FTZ R13, R8, -1.4426950216293334961 ;  /* 0xbfb8aa3b080d2820 */ /* 0x000fe20000410000 */
[----:B------:R-:W-:-:S05]  /*ca60*/  @P2 FMUL.FTZ R16, R9, -1.4426950216293334961 ;  /* 0xbfb8aa3b09102820 */ /* 0x000fca0000410000 */
[----:B------:R-:W0:Y:S04]  /*ca70*/  @P2 MUFU.EX2 R13, R13 ;  /* 0x0000000d000d2308 */ /* 0x000e280000000800 */
[----:B------:R-:W1:Y:S01]  /*ca80*/  @P2 MUFU.EX2 R16, R16 ;  /* 0x0000001000102308 */ /* 0x000e620000000800 */
[----:B0-----:R-:W-:Y:S01]  /*ca90*/  @P2 FADD.FTZ R14, R13, 1 ;  /* 0x3f8000000d0e2421 */ /* 0x001fe20000010000 */
[----:B------:R-:W-:-:S03]  /*caa0*/  FFMA.FTZ R13, R0, R21, R3 ;  /* 0x00000015000d7223 */ /* 0x000fc60000010003 */
[----:B------:R-:W0:Y:S01]  /*cab0*/  @P2 MUFU.RCP R15, R14 ;  /* 0x0000000e000f2308 */ /* 0x000e220000001000 */
[----:B-1----:R-:W-:-:S07]  /*cac0*/  @P2 FADD.FTZ R17, R16, 1 ;  /* 0x3f80000010112421 */ /* 0x002fce0000010000 */
[----:B------:R-:W1:Y:S01]  /*cad0*/  @P2 MUFU.RCP R18, R17 ;  /* 0x0000001100122308 */ /* 0x000e620000001000 */
[----:B0-----:R-:W-:Y:S01]  /*cae0*/  @P2 FADD.FTZ R19, -R15, 1 ;  /* 0x3f8000000f132421 */ /* 0x001fe20000010100 */
[----:B---3--:R-:W-:-:S03]  /*caf0*/  @P2 FMUL.FTZ R15, R4, R15 ;  /* 0x0000000f040f2220 */ /* 0x008fc60000410000 */
[----:B------:R-:W-:Y:S01]  /*cb00*/  @P2 FFMA.FTZ R8, R8, R19, 1 ;  /* 0x3f80000008082423 */ /* 0x000fe20000010013 */
[----:B------:R-:W-:Y:S02]  /*cb10*/  IMAD R19, R23, UR20, R22 ;  /* 0x0000001417137c24 */ /* 0x000fe4000f8e0216 */
[----:B------:R-:W-:Y:S01]  /*cb20*/  FMUL.FTZ R22, R11, UR17 ;  /* 0x000000110b167c20 */ /* 0x000fe20008410000 */
[----:B------:R-:W-:Y:S01]  /*cb30*/  @P2 FMUL.FTZ R4, R15, R8 ;  /* 0x000000080f042220 */ /* 0x000fe20000410000 */
[----:B-1----:R-:W-:Y:S01]  /*cb40*/  @P2 FADD.FTZ R8, -R18, 1 ;  /* 0x3f80000012082421 */ /* 0x002fe20000010100 */
[----:B------:R-:W-:Y:S01]  /*cb50*/  LEA R15, R12, R19, 0x3 ;  /* 0x000000130c0f7211 */ /* 0x000fe200078e18ff */
[----:B------:R-:W-:Y:S01]  /*cb60*/  @P2 FMUL.FTZ R18, R5, R18 ;  /* 0x0000001205122220 */ /* 0x000fe20000410000 */
[----:B------:R-:W-:Y:S01]  /*cb70*/  FFMA.FTZ R13, R66, R4, -R13 ;  /* 0x00000004420d7223 */ /* 0x000fe2000001080d */
[----:B------:R-:W-:Y:S01]  /*cb80*/  @P2 FFMA.FTZ R9, R9, R8, 1 ;  /* 0x3f80000009092423 */ /* 0x000fe20000010008 */
[C---:B------:R-:W-:Y:S01]  /*cb90*/  ISETP.GE.U32.AND P0, PT, R15.reuse, UR18, PT ;  /* 0x000000120f007c0c */ /* 0x040fe2000bf06070 */
[----:B------:R-:W-:Y:S01]  /*cba0*/  FFMA.FTZ R4, R0, R20, R3 ;  /* 0x0000001400047223 */ /* 0x000fe20000010003 */
[----:B------:R-:W-:Y:S01]  /*cbb0*/  SHF.R.S32.HI R14, RZ, 0x1f, R15 ;  /* 0x0000001fff0e7819 */ /* 0x000fe2000001140f */
[----:B------:R-:W-:Y:S01]  /*cbc0*/  @P2 FMUL.FTZ R5, R18, R9 ;  /* 0x0000000912052220 */ /* 0x000fe20000410000 */
[----:B------:R-:W-:Y:S01]  /*cbd0*/  IADD3 R19, PT, PT, R15, 0x8, RZ ;  /* 0x000000080f137810 */ /* 0x000fe20007ffe0ff */
[----:B------:R-:W-:Y:S01]  /*cbe0*/  FMUL.FTZ R18, R10, UR17 ;  /* 0x000000110a127c20 */ /* 0x000fe20008410000 */
[----:B------:R-:W-:Y:S01]  /*cbf0*/  ISETP.GE.AND.EX P0, PT, R14, UR19, PT, P0 ;  /* 0x000000130e007c0c */ /* 0x000fe2000bf06300 */
[C-C-:B------:R-:W-:Y:S01]  /*cc00*/  FFMA.FTZ R16, R0.reuse, R22, R3.reuse ;  /* 0x0000001600107223 */ /* 0x140fe20000010003 */
[----:B------:R-:W-:Y:S01]  /*cc10*/  ISETP.GE.U32.AND P1, PT, R19, UR18, PT ;  /* 0x0000001213007c0c */ /* 0x000fe2000bf26070 */
[----:B------:R-:W-:Y:S01]  /*cc20*/  FFMA.FTZ R17, R0, R18, R3 ;  /* 0x0000001200117223 */ /* 0x000fe20000010003 */
[----:B------:R-:W-:Y:S01]  /*cc30*/  SHF.R.S32.HI R21, RZ, 0x1f, R19 ;  /* 0x0000001fff157819 */ /* 0x000fe20000011413 */
[----:B------:R-:W-:Y:S01]  /*cc40*/  FFMA.FTZ R11, R67, R5, -R4 ;  /* 0x00000005430b7223 */ /* 0x000fe20000010804 */
[----:B------:R-:W-:-:S02]  /*cc50*/  MOV R9, R6 ;  /* 0x0000000600097202 */ /* 0x000fc40000000f00 */
[----:B------:R-:W-:Y:S02]  /*cc60*/  ISETP.GE.AND.EX P1, PT, R21, UR19, PT, P1 ;  /* 0x0000001315007c0c */ /* 0x000fe4000bf26310 */
[----:B------:R-:W-:Y:S02]  /*cc70*/  ISETP.NE.AND P2, PT, RZ, UR12, PT ;  /* 0x0000000cff007c0c */ /* 0x000fe4000bf45270 */
[----:B------:R-:W-:Y:S01]  /*cc80*/  MOV R8, R7 ;  /* 0x0000000700087202 */ /* 0x000fe20000000f00 */
[----:B------:R-:W-:Y:S10]  /*cc90*/  @P0 BRA `(.L_x_1364) ;  /* 0x00000000002c0947 */ /* 0x000ff40003800000 */
        /* <DEDUP_REMOVED lines=9> */
[----:B------:R-:W-:-:S05]  /*cd30*/  LEA.HI.X R7, R4, UR7, R5, 0x2, P0 ;  /* 0x0000000704077c11 */ /* 0x000fca00080f1405 */
[----:B------:R0:W-:Y:S04]  /*cd40*/  STG.E.64 desc[UR10][R6.64], R10 ;  /* 0x0000000a06007986 */ /* 0x0001e8000c101b0a */
.L_x_1364:
[----:B------:R-:W-:Y:S05]  /*cd50*/  BSYNC.RECONVERGENT B0 ;  /* 0x0000000000007941 */ /* 0x000fea0003800200 */
.L_x_1363:
        /* <DEDUP_REMOVED lines=19> */
.L_x_1365:
[----:B------:R-:W-:Y:S01]  /*ce90*/  BSSY.RECONVERGENT B0, `(.L_x_1366) ;  /* 0x000000f000007945 */ /* 0x000fe20003800200 */
[----:B------:R-:W-:Y:S01]  /*cea0*/  FFMA.FTZ R17, R66, R9, -R17 ;  /* 0x0000000942117223 */ /* 0x000fe20000010811 */
[----:B------:R-:W-:Y:S02]  /*ceb0*/  FFMA.FTZ R9, R67, R8, -R16 ;  /* 0x0000000843097223 */ /* 0x000fe40000010810 */
[----:B------:R-:W-:Y:S05]  /*cec0*/  @P1 BRA `(.L_x_1367) ;  /* 0x00000000002c1947 */ /* 0x000fea0003800000 */
[----:B-----5:R-:W-:Y:S01]  /*ced0*/  MOV R4, R40 ;  /* 0x0000002800047202 */ /* 0x020fe20000000f00 */
[----:B0-----:R-:W-:Y:S01]  /*cee0*/  IMAD R6, R21, UR22, RZ ;  /* 0x0000001615067c24 */ /* 0x001fe2000f8e02ff */
        /* <DEDUP_REMOVED lines=9> */
.L_x_1367:
[----:B------:R-:W-:Y:S05]  /*cf80*/  BSYNC.RECONVERGENT B0 ;  /* 0x0000000000007941 */ /* 0x000fea0003800200 */
.L_x_1366:
[----:B------:R-:W-:-:S04]  /*cf90*/  IADD3 R12, PT, PT, R12, 0x2, RZ ;  /* 0x000000020c0c7810 */ /* 0x000fc80007ffe0ff */
[----:B------:R-:W-:-:S13]  /*cfa0*/  ISETP.NE.AND P0, PT, R12, 0x20, PT ;  /* 0x000000200c00780c */ /* 0x000fda0003f05270 */
[----:B------:R-:W-:Y:S05]  /*cfb0*/  @P0 BRA `(.L_x_1368) ;  /* 0xfffffff8006c0947 */ /* 0x000fea000383ffff */
[----:B------:R-:W2:Y:S01]  /*cfc0*/  LDCU UR5, c[0x0][0x410] ;  /* 0x00008200ff0577ac */ /* 0x000ea20008000800 */
[----:B------:R-:W2:Y:S01]  /*cfd0*/  LDCU UR6, c[0x0][0x3e0] ;  /* 0x00007c00ff0677ac */ /* 0x000ea20008000800 */
[----:B------:R-:W-:Y:S02]  /*cfe0*/  UIADD3 UR8, UPT, UPT, UR9, UR8, URZ ;  /* 0x0000000809087290 */ /* 0x000fe4000fffe0ff */
[----:B------:R-:W-:Y:S02]  /*cff0*/  UIADD3 UR4, UPT, UPT, UR4, 0x1, URZ ;  /* 0x0000000104047890 */ /* 0x000fe4000fffe0ff */
[----:B--2---:R-:W-:-:S04]  /*d000*/  UIMAD UR5, UR5, UR6, URZ ;  /* 0x00000006050572a4 */ /* 0x004fc8000f8e02ff */
[----:B------:R-:W-:-:S09]  /*d010*/  UISETP.GE.AND UP0, UPT, UR8, UR5, UPT ;  /* 0x000000050800728c */ /* 0x000fd2000bf06270 */
[----:B------:R-:W-:Y:S05]  /*d020*/  BRA.U !UP0, `(.L_x_1369) ;  /* 0xffffff3108207547 */ /* 0x000fea000b83ffff */
.L_x_1343:
[----:B-1----:R-:W1:Y:S01]  /*d030*/  S2R R9, SR_TID.X ;  /* 0x0000000000097919 */ /* 0x002e620000002100 */
[----:B------:R-:W2:Y:S01]  /*d040*/  LDC R4, c[0x0][0x370] ;  /* 0x0000dc00ff047b82 */ /* 0x000ea20000000800 */
[----:B------:R-:W-:Y:S07]  /*d050*/  BSSY.RECONVERGENT B0, `(.L_x_1370) ;  /* 0x000000e000007945 */ /* 0x000fee0003800200 */
[----:B0-----:R-:W0:Y:S08]  /*d060*/  LDC R7, c[0x0][0x374] ;  /* 0x0000dd00ff077b82 */ /* 0x001e300000000800 */
[----:B------:R-:W3:Y:S01]  /*d070*/  LDC.64 R2, c[0x0][0x3c8] ;  /* 0x0000f200ff027b82 */ /* 0x000ee20000000a00 */
[----:B--2---:R-:W-:-:S02]  /*d080*/  ISETP.NE.AND P0, PT, R4, 0x1, PT ;  /* 0x000000010400780c */ /* 0x004fc40003f05270 */
[----:B-1----:R-:W-:Y:S02]  /*d090*/  ISETP.NE.AND P1, PT, R9, RZ, PT ;  /* 0x000000ff0900720c */ /* 0x002fe40003f25270 */
[----:B0-----:R-:W-:-:S04]  /*d0a0*/  SHF.L.U32 R0, R7, 0x1, RZ ;  /* 0x0000000107007819 */ /* 0x001fc800000006ff */
        /* <DEDUP_REMOVED lines=8> */
.L_x_1371:
[----:B------:R-:W-:Y:S05]  /*d130*/  BSYNC.RECONVERGENT B0 ;  /* 0x0000000000007941 */ /* 0x000fea0003800200 */
.L_x_1370:
        /* <DEDUP_REMOVED lines=11> */
.L_x_1373:
[----:B------:R-:W2:Y:S04]  /*d1f0*/  LDG.E.STRONG.GPU R5, desc[UR10][R2.64] ;  /* 0x0000000a02057981 */ /* 0x000ea8000c1ef900 */
[----:B--2---:R-:W-:Y:S01]  /*d200*/  CCTL.IVALL ;  /* 0x00000000ff00798f */ /* 0x004fe20002000000 */
[----:B------:R-:W-:Y:S05]  /*d210*/  YIELD ;  /* 0x0000000000007946 */ /* 0x000fea0003800000 */
[----:B------:R-:W-:-:S13]  /*d220*/  ISETP.NE.AND P0, PT, R5, R0, PT ;  /* 0x000000000500720c */ /* 0x000fda0003f05270 */
[----:B------:R-:W-:Y:S05]  /*d230*/  @P0 BRA `(.L_x_1373) ;  /* 0xfffffffc00ec0947 */ /* 0x000fea000383ffff */
.L_x_1372:
        /* <DEDUP_REMOVED lines=61> */
.L_x_1376:
        /* <DEDUP_REMOVED lines=29> */
.L_x_1375:
[----:B------:R-:W-:Y:S05]  /*d7e0*/  BSYNC.RECONVERGENT B0 ;  /* 0x0000000000007941 */ /* 0x000fea0003800200 */
.L_x_1374:
        /* <DEDUP_REMOVED lines=10> */
.L_x_1377:
        /* <DEDUP_REMOVED lines=82> */
.L_x_1378:
        /* <DEDUP_REMOVED lines=13> */
.L_x_4906:


//--------------------- .text._Z35group_norm_nhwc_bwd_one_pass_kernelI11Fp32IOFp32WLi512ELi128ELi512EEv26Group_norm_nhwc_bwd_params --------------------------
	.section	.text._Z35group_norm_nhwc_bwd_one_pass_kernelI11Fp32IOFp32WLi512ELi128ELi512EEv26Group_norm_nhwc_bwd_params,"ax",@progbits
	.align	128
        .global         _Z35group_norm_nhwc_bwd_one_pass_kernelI11Fp32IOFp32WLi512ELi128ELi512EEv26Group_norm_nhwc_bwd_params
        .type           _Z35group_norm_nhwc_bwd_one_pass_kernelI11Fp32IOFp32WLi512ELi128ELi512EEv26Group_norm_nhwc_bwd_params,@function
        .size           _Z35group_norm_nhwc_bwd_one_pass_kernelI11Fp32IOFp32WLi512ELi128ELi512EEv26Group_norm_nhwc_bwd_params,(.L_x_4907 - _Z35group_norm_nhwc_bwd_one_pass_kernelI11Fp32IOFp32WLi512ELi128ELi512EEv26Group_norm_nhwc_bwd_params)
        .other          _Z35group_norm_nhwc_bwd_one_pass_kernelI11Fp32IOFp32WLi512ELi128ELi512EEv26Group_norm_nhwc_bwd_params,@"STO_CUDA_ENTRY STV_DEFAULT"
_Z35group_norm_nhwc_bwd_one_pass_kernelI11Fp32IOFp32WLi512ELi128ELi512EEv26Group_norm_nhwc_bwd_params:
.text._Z35group_norm_nhwc_bwd_one_pass_kernelI11Fp32IOFp32WLi512ELi128ELi512EEv26Group_norm_nhwc_bwd_params:
        /* <DEDUP_REMOVED lines=11> */
.L_x_1405:
        /* <DEDUP_REMOVED lines=58> */
[----:B------:R-:W-:Y:S01]  /*0450*/  @!P3 IMAD R5, R0, R5, R3 ;  /* 0x000000050005b224 */ /* 0x000fe200078e0203 */
[----:B------:R-:W0:Y:S01]  /*0460*/  @!P6 LDC.64 R12, c[0x0][0x3f8] ;  /* 0x0000fe00ff0ceb82 */ /* 0x000e220000000a00 */
[----:B------:R-:W-:-:S02]  /*0470*/  SHF.R.S32.HI R21, RZ, 0x1f, R18 ;  /* 0x0000001fff157819 */ /* 0x000fc40000011412 */
[C---:B------:R-:W-:Y:S02]  /*0480*/  IADD3 R15, PT, PT, R0.reuse, 0x20, RZ ;  /* 0x00000020000f7810 */ /* 0x040fe40007ffe0ff */
[----:B------:R-:W-:Y:S02]  /*0490*/  ISETP.GE.AND.EX P5, PT, R21, UR17, PT, P0 ;  /* 0x0000001115007c0c */ /* 0x000fe4000bfa6300 */
[----:B------:R-:W-:Y:S02]  /*04a0*/  ISETP.GE.U32.AND P0, PT, R15, UR16, PT ;  /* 0x000000100f007c0c */ /* 0x000fe4000bf06070 */
[----:B------:R-:W-:Y:S01]  /*04b0*/  @!UP2 UIADD3 UR5, UPT, UPT, UR5, -UR13, URZ ;  /* 0x8000000d0505a290 */ /* 0x000fe2000fffe0ff */
[----:B------:R-:W-:Y:S01]  /*04c0*/  SHF.R.S32.HI R23, RZ, 0x1f, R15 ;  /* 0x0000001fff177819 */ /* 0x000fe2000001140f */
[----:B------:R-:W-:Y:S01]  /*04d0*/  @!UP2 UIADD3 UR7, UPT, UPT, UR7, 0x1, URZ ;  /* 0x000000010707a890 */ /* 0x000fe2000fffe0ff */
[C---:B------:R-:W-:Y:S01]  /*04e0*/  IADD3 R14, PT, PT, R0.reuse, 0x28, RZ ;  /* 0x00000028000e7810 */ /* 0x040fe20007ffe0ff */
[----:B------:R-:W-:Y:S01]  /*04f0*/  UIADD3 UR6, UPT, UPT, UR5, -UR13, URZ ;  /* 0x8000000d05067290 */ /* 0x000fe2000fffe0ff */
[C---:B------:R-:W-:Y:S01]  /*0500*/  IADD3 R35, PT, PT, R0.reuse, 0x48, RZ ;  /* 0x0000004800237810 */ /* 0x040fe20007ffe0ff */
[----:B------:R-:W-:Y:S01]  /*0510*/  UISETP.GT.U32.AND UP3, UPT, UR13, UR5, UPT ;  /* 0x000000050d00728c */ /* 0x000fe2000bf64070 */
[----:B------:R-:W-:Y:S01]  /*0520*/  IADD3 R41, PT, PT, R0, 0x50, RZ ;  /* 0x0000005000297810 */ /* 0x000fe20007ffe0ff */
[----:B------:R-:W-:Y:S01]  /*0530*/  UISETP.GE.U32.AND UP1, UPT, UR5, UR13, UPT ;  /* 0x0000000d0500728c */ /* 0x000fe2000bf26070 */
[----:B------:R-:W3:Y:S01]  /*0540*/  @!P5 LDC.64 R46, c[0x0][0x3a0] ;  /* 0x0000e800ff2edb82 */ /* 0x000ee20000000a00 */
[----:B------:R-:W-:Y:S01]  /*0550*/  USEL UR5, UR6, UR5, !UP3 ;  /* 0x0000000506057287 */ /* 0x000fe2000d800000 */
[----:B------:R-:W-:-:S02]  /*0560*/  SHF.R.S32.HI R33, RZ, 0x1f, R35 ;  /* 0x0000001fff217819 */ /* 0x000fc40000011423 */
[C---:B------:R-:W-:Y:S01]  /*0570*/  IADD3 R55, PT, PT, R0.reuse, 0x58, RZ ;  /* 0x0000005800377810 */ /* 0x040fe20007ffe0ff */
[----:B------:R-:W-:Y:S01]  /*0580*/  @!UP4 UIADD3 UR5, UPT, UPT, -UR5, URZ, URZ ;  /* 0x000000ff0505c290 */ /* 0x000fe2000fffe1ff */
[----:B0-----:R-:W-:Y:S01]  /*0590*/  @!P6 IMAD R19, R19, R12, RZ ;  /* 0x0000000c1313e224 */ /* 0x001fe200078e02ff */
[----:B------:R-:W-:Y:S01]  /*05a0*/  IADD3 R54, PT, PT, R0, 0x60, RZ ;  /* 0x0000006000367810 */ /* 0x000fe20007ffe0ff */
[----:B------:R-:W0:Y:S01]  /*05b0*/  @!P5 LDC.64 R48, c[0x0][0x398] ;  /* 0x0000e600ff30db82 */ /* 0x000e220000000a00 */
[----:B------:R-:W-:Y:S01]  /*05c0*/  USEL UR13, UR9, UR5, !UP0 ;  /* 0x00000005090d7287 */ /* 0x000fe2000c000000 */
[----:B------:R-:W-:Y:S01]  /*05d0*/  @!P6 IMAD R29, R20, R13, R19 ;  /* 0x0000000d141de224 */ /* 0x000fe200078e0213 */
[----:B------:R-:W-:Y:S01]  /*05e0*/  @UP1 UIADD3 UR7, UPT, UPT, UR7, 0x1, URZ ;  /* 0x0000000107071890 */ /* 0x000fe2000fffe0ff */
[----:B------:R-:W-:Y:S01]  /*05f0*/  SHF.R.S32.HI R19, RZ, 0x1f, R14 ;  /* 0x0000001fff137819 */ /* 0x000fe2000001140e */
[----:B------:R-:W-:Y:S01]  /*0600*/  USHF.L.U32 UR5, UR13, 0x7, URZ ;  /* 0x000000070d057899 */ /* 0x000fe200080006ff */
[----:B------:R-:W-:Y:S01]  /*0610*/  SHF.R.S32.HI R53, RZ, 0x1f, R55 ;  /* 0x0000001fff357819 */ /* 0x000fe20000011437 */
[----:B------:R-:W-:-:S02]  /*0620*/  @!UP5 UIADD3 UR7, UPT, UPT, -UR7, URZ, URZ ;  /* 0x000000ff0707d290 */ /* 0x000fc4000fffe1ff */
        /* <DEDUP_REMOVED lines=8> */
[----:B------:R-:W4:Y:S01]  /*06b0*/  @!P4 LDC.64 R8, c[0x0][0x3f8] ;  /* 0x0000fe00ff08cb82 */ /* 0x000f220000000a00 */
[----:B------:R-:W0:Y:S01]  /*06c0*/  LDCU.64 UR6, c[0x0][0x3b8] ;  /* 0x00007700ff0677ac */ /* 0x000e220008000a00 */
[----:B------:R-:W-:Y:S01]  /*06d0*/  @!P3 MOV R60, R58 ;  /* 0x0000003a003cb202 */ /* 0x000fe20000000f00 */
[----:B------:R-:W-:Y:S02]  /*06e0*/  STL [R1+0x910], R58 ;  /* 0x0009103a01007387 */ /* 0x000fe40000100800 */
[----:B------:R-:W-:Y:S02]  /*06f0*/  IADD3 R61, PT, PT, R59, UR5, RZ ;  /* 0x000000053b3d7c10 */ /* 0x000fe4000fffe0ff */
[----:B------:R-:W-:Y:S01]  /*0700*/  STL [R1+0x90c], R59 ;  /* 0x00090c3b01007387 */ /* 0x000fe20000100800 */
[----:B------:R-:W-:Y:S02]  /*0710*/  @!P3 IMAD.WIDE.U32 R2, R0, R4, R60 ;  /* 0x000000040002b225 */ /* 0x000fe400078e003c */
[----:B------:R-:W0:Y:S03]  /*0720*/  LDCU UR5, c[0x0][0x41c] ;  /* 0x00008380ff0577ac */ /* 0x000e260008000800 */
[----:B------:R-:W-:-:S02]  /*0730*/  @!P3 IADD3 R5, PT, PT, R3, R5, RZ ;  /* 0x000000050305b210 */ /* 0x000fc40007ffe0ff */
[C---:B------:R-:W-:Y:S02]  /*0740*/  @!P3 SHF.L.U32 R3, R2.reuse, 0x2, RZ ;  /* 0x000000020203b819 */ /* 0x040fe400000006ff */
[----:B------:R-:W-:Y:S02]  /*0750*/  @!P3 SHF.L.U64.HI R6, R2, 0x2, R5 ;  /* 0x000000020206b819 */ /* 0x000fe40000010205 */
[C---:B-1----:R-:W-:Y:S01]  /*0760*/  @!P3 IADD3 R2, P2, PT, R3.reuse, R16, RZ ;  /* 0x000000100302b210 */ /* 0x042fe20007f5e0ff */
[----:B------:R-:W1:Y:S01]  /*0770*/  @!P4 LDC.64 R4, c[0x0][0x3a0] ;  /* 0x0000e800ff04cb82 */ /* 0x000e620000000a00 */
[----:B--2---:R-:W-:Y:S01]  /*0780*/  @!P3 IADD3 R50, P1, PT, R3, R50, RZ ;  /* 0x000000320332b210 */ /* 0x004fe20007f3e0ff */
[----:B----4-:R-:W-:Y:S01]  /*0790*/  @!P4 IMAD R10, R7, R8, RZ ;  /* 0x00000008070ac224 */ /* 0x010fe200078e02ff */
[----:B------:R-:W-:Y:S02]  /*07a0*/  @!P3 IADD3.X R3, PT, PT, R6, R17, RZ, P2, !PT ;  /* 0x000000110603b210 */ /* 0x000fe400017fe4ff */
[----:B------:R-:W-:-:S02]  /*07b0*/  LOP3.LUT P2, RZ, R42, 0x4000, RZ, 0xc0, !PT ;  /* 0x000040002aff7812 */ /* 0x000fc4000784c0ff */
[----:B------:R-:W-:Y:S01]  /*07c0*/  @!P3 IADD3.X R51, PT, PT, R6, R51, RZ, P1, !PT ;  /* 0x000000330633b210 */ /* 0x000fe20000ffe4ff */
[----:B------:R-:W2:Y:S01]  /*07d0*/  @!P5 LDC.64 R16, c[0x0][0x3f8] ;  /* 0x0000fe00ff10db82 */ /* 0x000ea20000000a00 */
[----:B------:R-:W-:Y:S01]  /*07e0*/  ISETP.GE.AND.EX P4, PT, R23, UR17, PT, P0 ;  /* 0x0000001117007c0c */ /* 0x000fe2000bf86300 */
[----:B------:R-:W-:Y:S01]  /*07f0*/  STL.64 [R1+0x978], R2 ;  /* 0x0009780201007387 */ /* 0x000fe20000100a00 */
[----:B------:R-:W-:Y:S02]  /*0800*/  ISETP.GE.U32.AND P1, PT, R14, UR16, PT ;  /* 0x000000100e007c0c */ /* 0x000fe4000bf26070 */
[----:B------:R-:W-:Y:S01]  /*0810*/  LOP3.LUT R42, R42, 0xffffefff, RZ, 0xc0, !PT ;  /* 0xffffefff2a2a7812 */ /* 0x000fe200078ec0ff */
[----:B------:R-:W-:Y:S01]  /*0820*/  STL.64 [R1+0x970], R50 ;  /* 0x0009703201007387 */ /* 0x000fe20000100a00 */
[----:B------:R-:W-:Y:S02]  /*0830*/  ISETP.GE.AND.EX P3, PT, R19, UR17, PT, P1 ;  /* 0x0000001113007c0c */ /* 0x000fe4000bf66310 */
[----:B------:R-:W-:Y:S01]  /*0840*/  @P5 LOP3.LUT R42, R42, 0x1000, RZ, 0xfc, !PT ;  /* 0x000010002a2a5812 */ /* 0x000fe200078efcff */
[----:B------:R-:W4:Y:S01]  /*0850*/  @!P2 LDC.64 R6, c[0x0][0x398] ;  /* 0x0000e600ff06ab82 */ /* 0x000f220000000a00 */
[----:B------:R-:W-:Y:S01]  /*0860*/  @!P2 MOV R24, R58 ;  /* 0x0000003a0018a202 */ /* 0x000fe20000000f00 */
[----:B------:R-:W-:Y:S01]  /*0870*/  @!P2 IMAD R27, R11, R9, R10 ;  /* 0x000000090b1ba224 */ /* 0x000fe200078e020a */
[----:B------:R-:W-:-:S02]  /*0880*/  @!P2 MOV R25, R61 ;  /* 0x0000003d0019a202 */ /* 0x000fc40000000f00 */
[----:B------:R-:W-:Y:S01]  /*0890*/  LOP3.LUT R42, R42, 0xfffff7ff, RZ, 0xc0, !PT ;  /* 0xfffff7ff2a2a7812 */ /* 0x000fe200078ec0ff */
[----:B------:R-:W-:Y:S02]  /*08a0*/  @!P2 IMAD.WIDE.U32 R24, R11, R8, R24 ;  /* 0x000000080b18a225 */ /* 0x000fe400078e0018 */
[----:B------:R-:W0:Y:S01]  /*08b0*/  @!P4 LDC.64 R44, c[0x0][0x398] ;  /* 0x0000e600ff2ccb82 */ /* 0x000e220000000a00 */
[----:B------:R-:W-:Y:S02]  /*08c0*/  @P4 LOP3.LUT R42, R42, 0x800, RZ, 0xfc, !PT ;  /* 0x000008002a2a4812 */ /* 0x000fe400078efcff */
[----:B------:R-:W-:Y:S02]  /*08d0*/  @!P2 IADD3 R25, PT, PT, R25, R27, RZ ;  /* 0x0000001b1919a210 */ /* 0x000fe40007ffe0ff */
[----:B------:R-:W-:-:S03]  /*08e0*/  @!P2 SHF.L.U32 R27, R24, 0x2, RZ ;  /* 0x00000002181ba819 */ /* 0x000fc600000006ff */
[----:B------:R-:W3:Y:S01]  /*08f0*/  @!P6 LDC.64 R8, c[0x0][0x3a0] ;  /* 0x0000e800ff08eb82 */ /* 0x000ee20000000a00 */
[----:B------:R-:W-:Y:S02]  /*0900*/  @!P2 SHF.L.U64.HI R22, R24, 0x2, R25 ;  /* 0x000000021816a819 */ /* 0x000fe40000010219 */
[----:B------:R-:W-:Y:S02]  /*0910*/  @!P6 MOV R24, R58 ;  /* 0x0000003a0018e202 */ /* 0x000fe40000000f00 */
[----:B------:R-:W-:Y:S02]  /*0920*/  @!P6 MOV R25, R61 ;  /* 0x0000003d0019e202 */ /* 0x000fe40000000f00 */
[----:B-1----:R-:W-:Y:S01]  /*0930*/  @!P2 IADD3 R4, P0, PT, R27, R4, RZ ;  /* 0x000000041b04a210 */ /* 0x002fe20007f1e0ff */
[----:B------:R-:W1:Y:S01]  /*0940*/  @!P6 LDC.64 R10, c[0x0][0x398] ;  /* 0x0000e600ff0aeb82 */ /* 0x000e620000000a00 */
[----:B------:R-:W-:Y:S01]  /*0950*/  LOP3.LUT R42, R42, 0xfffffbff, RZ, 0xc0, !PT ;  /* 0xfffffbff2a2a7812 */ /* 0x000fe200078ec0ff */
[----:B------:R-:W-:Y:S01]  /*0960*/  @!P6 IMAD.WIDE.U32 R24, R20, R12, R24 ;  /* 0x0000000c1418e225 */ /* 0x000fe200078e0018 */
[----:B------:R-:W-:-:S02]  /*0970*/  @!P2 IADD3.X R5, PT, PT, R22, R5, RZ, P0, !PT ;  /* 0x000000051605a210 */ /* 0x000fc400007fe4ff */
[----:B----4-:R-:W-:Y:S02]  /*0980*/  @!P2 IADD3 R6, P0, PT, R27, R6, RZ ;  /* 0x000000061b06a210 */ /* 0x010fe40007f1e0ff */
[----:B------:R-:W-:Y:S01]  /*0990*/  @!P6 IADD3 R27, PT, PT, R25, R29, RZ ;  /* 0x0000001d191be210 */ /* 0x000fe20007ffe0ff */
[----:B------:R-:W4:Y:S01]  /*09a0*/  @!P4 LDC.64 R12, c[0x0][0x3f8] ;  /* 0x0000fe00ff0ccb82 */ /* 0x000f220000000a00 */
[----:B------:R-:W-:Y:S01]  /*09b0*/  @!P6 SHF.L.U32 R25, R24, 0x2, RZ ;  /* 0x000000021819e819 */ /* 0x000fe200000006ff */
[----:B------:R-:W-:Y:S01]  /*09c0*/  STL.64 [R1+0x980], R4 ;  /* 0x0009800401007387 */ /* 0x000fe20000100a00 */
[----:B------:R-:W-:Y:S02]  /*09d0*/  @!P2 IADD3.X R7, PT, PT, R22, R7, RZ, P0, !PT ;  /* 0x000000071607a210 */ /* 0x000fe400007fe4ff */
[----:B------:R-:W-:Y:S01]  /*09e0*/  @!P6 SHF.L.U64.HI R22, R24, 0x2, R27 ;  /* 0x000000021816e819 */ /* 0x000fe2000001021b */
[----:B--2---:R-:W-:Y:S01]  /*09f0*/  @!P5 IMAD R24, R21, R16, RZ ;  /* 0x000000101518d224 */ /* 0x004fe200078e02ff */
[----:B------:R-:W-:Y:S01]  /*0a00*/  @P3 LOP3.LUT R42, R42, 0x400, RZ, 0xfc, !PT ;  /* 0x000004002a2a3812 */ /* 0x000fe200078efcff */
[----:B------:R-:W2:Y:S01]  /*0a10*/  @!P3 LDC.64 R20, c[0x0][0x3f8] ;  /* 0x0000fe00ff14bb82 */ /* 0x000ea20000000a00 */
[----:B---3--:R-:W-:Y:S01]  /*0a20*/  @!P6 IADD3 R8, P0, PT, R25, R8, RZ ;  /* 0x000000081908e210 */ /* 0x008fe20007f1e0ff */
[----:B------:R-:W-:Y:S01]  /*0a30*/  @!P5 IMAD R27, R18, R17, R24 ;  /* 0x00000011121bd224 */ /* 0x000fe200078e0218 */
[----:B------:R-:W-:Y:S01]  /*0a40*/  @!P5 MOV R24, R58 ;  /* 0x0000003a0018d202 */ /* 0x000fe20000000f00 */
[----:B------:R-:W-:Y:S01]  /*0a50*/  STL.64 [R1+0x988], R6 ;  /* 0x0009880601007387 */ /* 0x000fe20000100a00 */
[----:B------:R-:W-:-:S02]  /*0a60*/  @!P6 IADD3.X R9, PT, PT, R22, R9, RZ, P0, !PT ;  /* 0x000000091609e210 */ /* 0x000fc400007fe4ff */
[----:B------:R-:W-:Y:S02]  /*0a70*/  LOP3.LUT R42, R42, 0xfffffdff, RZ, 0xc0, !PT ;  /* 0xfffffdff2a2a7812 */ /* 0x000fe400078ec0ff */
[----:B-1----:R-:W-:Y:S01]  /*0a80*/  @!P6 IADD3 R10, P0, PT, R25, R10, RZ ;  /* 0x0000000a190ae210 */ /* 0x002fe20007f1e0ff */
[----:B------:R-:W-:Y:S01]  /*0a90*/  STL.64 [R1+0x968], R8 ;  /* 0x0009680801007387 */ /* 0x000fe20000100a00 */
[----:B------:R-:W-:Y:S02]  /*0aa0*/  @!P5 MOV R25, R61 ;  /* 0x0000003d0019d202 */ /* 0x000fe40000000f00 */
[----:B------:R-:W-:Y:S01]  /*0ab0*/  @!P6 IADD3.X R11, PT, PT, R22, R11, RZ, P0, !PT ;  /* 0x0000000b160be210 */ /* 0x000fe200007fe4ff */
[----:B------:R-:W-:Y:S02]  /*0ac0*/  @!P5 IMAD.WIDE.U32 R24, R18, R16, R24 ;  /* 0x000000101218d225 */ /* 0x000fe400078e0018 */
[----:B------:R-:W1:Y:S02]  /*0ad0*/  @!P4 LDC.64 R16, c[0x0][0x3a0] ;  /* 0x0000e800ff10cb82 */ /* 0x000e640000000a00 */
[----:B----4-:R-:W-:Y:S01]  /*0ae0*/  @!P4 IMAD R22, R23, R12, RZ ;  /* 0x0000000c1716c224 */ /* 0x010fe200078e02ff */
[----:B------:R-:W-:-:S02]  /*0af0*/  @!P5 IADD3 R25, PT, PT, R25, R27, RZ ;  /* 0x0000001b1919d210 */ /* 0x000fc40007ffe0ff */
[C---:B------:R-:W-:Y:S01]  /*0b00*/  @!P5 SHF.L.U32 R27, R24.reuse, 0x2, RZ ;  /* 0x00000002181bd819 */ /* 0x040fe200000006ff */
[----:B------:R-:W-:Y:S01]  /*0b10*/  @!P4 IMAD R29, R15, R13, R22 ;  /* 0x0000000d0f1dc224 */ /* 0x000fe200078e0216 */
[----:B------:R-:W-:Y:S01]  /*0b20*/  @!P5 SHF.L.U64.HI R18, R24, 0x2, R25 ;  /* 0x000000021812d819 */ /* 0x000fe20000010219 */
[----:B------:R-:W3:Y:S01]  /*0b30*/  @!P3 LDC.64 R22, c[0x0][0x3a0] ;  /* 0x0000e800ff16bb82 */ /* 0x000ee20000000a00 */
[----:B------:R-:W-:Y:S01]  /*0b40*/  @!P5 IADD3 R46, P0, PT, R27, R46, RZ ;  /* 0x0000002e1b2ed210 */ /* 0x000fe20007f1e0ff */
[----:B--2---:R-:W-:Y:S01]  /*0b50*/  @!P3 IMAD R19, R19, R20, RZ ;  /* 0x000000141313b224 */ /* 0x004fe200078e02ff */
[----:B------:R-:W-:Y:S02]  /*0b60*/  @!P4 MOV R24, R58 ;  /* 0x0000003a0018c202 */ /* 0x000fe40000000f00 */
[----:B------:R-:W-:Y:S01]  /*0b70*/  @!P4 MOV R25, R61 ;  /* 0x0000003d0019c202 */ /* 0x000fe20000000f00 */
[----:B------:R-:W-:Y:S01]  /*0b80*/  @!P3 IMAD R21, R14, R21, R19 ;  /* 0x000000150e15b224 */ /* 0x000fe200078e0213 */
[----:B------:R-:W-:-:S02]  /*0b90*/  @!P5 IADD3.X R47, PT, PT, R18, R47, RZ, P0, !PT ;  /* 0x0000002f122fd210 */ /* 0x000fc400007fe4ff */
[----:B0-----:R-:W-:Y:S01]  /*0ba0*/  @!P5 IADD3 R48, P0, PT, R27, R48, RZ ;  /* 0x000000301b30d210 */ /* 0x001fe20007f1e0ff */
[----:B------:R-:W-:Y:S01]  /*0bb0*/  @!P4 IMAD.WIDE.U32 R12, R15, R12, R24 ;  /* 0x0000000c0f0cc225 */ /* 0x000fe200078e0018 */
[----:B------:R-:W-:Y:S01]  /*0bc0*/  @!P3 MOV R19, R61 ;  /* 0x0000003d0013b202 */ /* 0x000fe20000000f00 */
[----:B------:R-:W0:Y:S01]  /*0bd0*/  @!P3 LDC.64 R24, c[0x0][0x398] ;  /* 0x0000e600ff18bb82 */ /* 0x000e220000000a00 */
[----:B------:R-:W-:Y:S02]  /*0be0*/  @!P5 IADD3.X R49, PT, PT, R18, R49, RZ, P0, !PT ;  /* 0x000000311231d210 */ /* 0x000fe400007fe4ff */
[----:B------:R-:W-:Y:S02]  /*0bf0*/  @!P4 IADD3 R13, PT, PT, R13, R29, RZ ;  /* 0x0000001d0d0dc210 */ /* 0x000fe40007ffe0ff */
[----:B------:R-:W-:Y:S02]  /*0c00*/  @!P3 MOV R18, R58 ;  /* 0x0000003a0012b202 */ /* 0x000fe40000000f00 */
[----:B------:R-:W-:-:S02]  /*0c10*/  @!P4 SHF.L.U32 R27, R12, 0x2, RZ ;  /* 0x000000020c1bc819 */ /* 0x000fc400000006ff */
[----:B------:R-:W-:Y:S01]  /*0c20*/  @!P4 SHF.L.U64.HI R26, R12, 0x2, R13 ;  /* 0x000000020c1ac819 */ /* 0x000fe2000001020d */
[----:B------:R-:W-:Y:S01]  /*0c30*/  @!P3 IMAD.WIDE.U32 R14, R14, R20, R18 ;  /* 0x000000140e0eb225 */ /* 0x000fe200078e0012 */
[C---:B-1----:R-:W-:Y:S02]  /*0c40*/  @!P4 IADD3 R12, P0, PT, R27.reuse, R16, RZ ;  /* 0x000000101b0cc210 */ /* 0x042fe40007f1e0ff */
[----:B------:R-:W-:Y:S02]  /*0c50*/  IADD3 R29, PT, PT, R0, 0x40, RZ ;  /* 0x00000040001d7810 */ /* 0x000fe40007ffe0ff */
[----:B------:R-:W-:Y:S02]  /*0c60*/  @!P4 IADD3.X R13, PT, PT, R26, R17, RZ, P0, !PT ;  /* 0x000000111a0dc210 */ /* 0x000fe400007fe4ff */
[----:B------:R-:W-:Y:S02]  /*0c70*/  @!P4 IADD3 R44, P0, PT, R27, R44, RZ ;  /* 0x0000002c1b2cc210 */ /* 0x000fe40007f1e0ff */
[----:B------:R-:W-:Y:S01]  /*0c80*/  @!P3 IADD3 R15, PT, PT, R15, R21, RZ ;  /* 0x000000150f0fb210 */ /* 0x000fe20007ffe0ff */
[----:B------:R-:W-:Y:S01]  /*0c90*/  STL.64 [R1+0x960], R12 ;  /* 0x0009600c01007387 */ /* 0x000fe20000100a00 */
[----:B------:R-:W-:-:S02]  /*0ca0*/  @!P3 SHF.L.U32 R17, R14, 0x2, RZ ;  /* 0x000000020e11b819 */ /* 0x000fc400000006ff */
[----:B------:R-:W-:Y:S02]  /*0cb0*/  @!P4 IADD3.X R45, PT, PT, R26, R45, RZ, P0, !PT ;  /* 0x0000002d1a2dc210 */ /* 0x000fe400007fe4ff */
[----:B------:R-:W-:Y:S02]  /*0cc0*/  @!P3 SHF.L.U64.HI R18, R14, 0x2, R15 ;  /* 0x000000020e12b819 */ /* 0x000fe4000001020f */
[C---:B---3--:R-:W-:Y:S02]  /*0cd0*/  @!P3 IADD3 R14, P0, PT, R17.reuse, R22, RZ ;  /* 0x00000016110eb210 */ /* 0x048fe40007f1e0ff */
[----:B------:R-:W-:Y:S02]  /*0ce0*/  IADD3 R21, PT, PT, R0, 0x30, RZ ;  /* 0x0000003000157810 */ /* 0x000fe40007ffe0ff */
[----:B------:R-:W-:Y:S02]  /*0cf0*/  @!P3 IADD3.X R15, PT, PT, R18, R23, RZ, P0, !PT ;  /* 0x00000017120fb210 */ /* 0x000fe400007fe4ff */
[----:B0-----:R-:W-:-:S02]  /*0d00*/  @!P3 IADD3 R16, P0, PT, R17, R24, RZ ;  /* 0x000000181110b210 */ /* 0x001fc40007f1e0ff */
        /* <DEDUP_REMOVED lines=40> */
[----:B------:R1:W-:Y:S01]  /*0f90*/  STL [R1+0x950], R21 ;  /* 0x0009501501007387 */ /* 0x0003e20000100800 */
[----:B0-----:R-:W-:Y:S01]  /*0fa0*/  @!P1 IADD3 R22, P0, PT, R23, R26, RZ ;  /* 0x0000001a17169210 */ /* 0x001fe20007f1e0ff */
[----:B-1----:R-:W0:Y:S03]  /*0fb0*/  S2R R21, SR_TID.X ;  /* 0x0000000000157919 */ /* 0x002e260000002100 */
[----:B------:R-:W-:Y:S02]  /*0fc0*/  @!P1 IADD3.X R23, PT, PT, R24, R27, RZ, P0, !PT ;  /* 0x0000001b18179210 */ /* 0x000fe400007fe4ff */
[----:B------:R-:W-:Y:S02]  /*0fd0*/  SHF.R.S32.HI R27, RZ, 0x1f, R29 ;  /* 0x0000001fff1b7819 */ /* 0x000fe4000001141d */
[----:B------:R-:W-:Y:S01]  /*0fe0*/  ISETP.GE.U32.AND P0, PT, R29, UR16, PT ;  /* 0x000000101d007c0c */ /* 0x000fe2000bf06070 */
[----:B------:R1:W-:Y:S03]  /*0ff0*/  STL.64 [R1+0x958], R22 ;  /* 0x0009581601007387 */ /* 0x0003e60000100a00 */
[----:B------:R-:W-:-:S13]  /*1000*/  ISETP.GE.AND.EX P1, PT, R27, UR17, PT, P0 ;  /* 0x000000111b007c0c */ /* 0x000fda000bf26300 */
[----:B------:R-:W2:Y:S01]  /*1010*/  @!P1 LDC.64 R30, c[0x0][0x3f8] ;  /* 0x0000fe00ff1e9b82 */ /* 0x000ea20000000a00 */
[----:B------:R-:W-:-:S04]  /*1020*/  @P1 LOP3.LUT R42, R42, 0x80, RZ, 0xfc, !PT ;  /* 0x000000802a2a1812 */ /* 0x000fc800078efcff */
[----:B------:R-:W-:-:S03]  /*1030*/  LOP3.LUT R42, R42, 0xffffffbf, RZ, 0xc0, !PT ;  /* 0xffffffbf2a2a7812 */ /* 0x000fc600078ec0ff */
[----:B------:R-:W3:Y:S01]  /*1040*/  @!P1 LDC.64 R24, c[0x0][0x3a0] ;  /* 0x0000e800ff189b82 */ /* 0x000ee20000000a00 */
[----:B--2---:R-:W-:Y:S01]  /*1050*/  @!P1 IMAD R26, R27, R30, RZ ;  /* 0x0000001e1b1a9224 */ /* 0x004fe200078e02ff */
[----:B------:R-:W-:-:S03]  /*1060*/  @!P1 MOV R27, R61 ;  /* 0x0000003d001b9202 */ /* 0x000fc60000000f00 */
[----:B------:R-:W-:Y:S01]  /*1070*/  @!P1 IMAD R31, R29, R31, R26 ;  /* 0x0000001f1d1f9224 */ /* 0x000fe200078e021a */
[----:B------:R-:W-:-:S05]  /*1080*/  @!P1 MOV R26, R58 ;  /* 0x0000003a001a9202 */ /* 0x000fca0000000f00 */
[----:B------:R-:W-:-:S05]  /*1090*/  @!P1 IMAD.WIDE.U32 R26, R29, R30, R26 ;  /* 0x0000001e1d1a9225 */ /* 0x000fca00078e001a */
[----:B------:R-:W-:Y:S02]  /*10a0*/  @!P1 IADD3 R29, PT, PT, R27, R31, RZ ;  /* 0x0000001f1b1d9210 */ /* 0x000fe40007ffe0ff */
[----:B------:R-:W2:Y:S01]  /*10b0*/  @!P1 LDC.64 R30, c[0x0][0x398] ;  /* 0x0000e600ff1e9b82 */ /* 0x000ea20000000a00 */
[C---:B------:R-:W-:Y:S02]  /*10c0*/  @!P1 SHF.L.U32 R27, R26.reuse, 0x2, RZ ;  /* 0x000000021a1b9819 */ /* 0x040fe400000006ff */
[----:B------:R-:W-:Y:S02]  /*10d0*/  @!P1 SHF.L.U64.HI R28, R26, 0x2, R29 ;  /* 0x000000021a1c9819 */ /* 0x000fe4000001021d */
[----:B---3--:R-:W-:-:S04]  /*10e0*/  @!P1 IADD3 R24, P0, PT, R27, R24, RZ ;  /* 0x000000181b189210 */ /* 0x008fc80007f1e0ff */
[----:B------:R-:W-:Y:S02]  /*10f0*/  @!P1 IADD3.X R25, PT, PT, R28, R25, RZ, P0, !PT ;  /* 0x000000191c199210 */ /* 0x000fe400007fe4ff */
[----:B--2---:R-:W-:-:S04]  /*1100*/  @!P1 IADD3 R26, P0, PT, R27, R30, RZ ;  /* 0x0000001e1b1a9210 */ /* 0x004fc80007f1e0ff */
[----:B------:R-:W-:Y:S02]  /*1110*/  @!P1 IADD3.X R27, PT, PT, R28, R31, RZ, P0, !PT ;  /* 0x0000001f1c1b9210 */ /* 0x000fe400007fe4ff */
[----:B------:R-:W-:-:S04]  /*1120*/  ISETP.GE.U32.AND P0, PT, R35, UR16, PT ;  /* 0x0000001023007c0c */ /* 0x000fc8000bf06070 */
        /* <DEDUP_REMOVED lines=9> */
[----:B------:R-:W-:Y:S02]  /*11c0*/  @!P1 IMAD.WIDE.U32 R30, R35, R30, R32 ;  /* 0x0000001e231e9225 */ /* 0x000fe400078e0020 */
[----:B------:R-:W2:Y:S03]  /*11d0*/  @!P1 LDC.64 R34, c[0x0][0x398] ;  /* 0x0000e600ff229b82 */ /* 0x000ea60000000a00 */
[----:B------:R-:W-:Y:S02]  /*11e0*/  @!P1 IADD3 R33, PT, PT, R31, R39, RZ ;  /* 0x000000271f219210 */ /* 0x000fe40007ffe0ff */
[C---:B------:R-:W-:Y:S02]  /*11f0*/  @!P1 SHF.L.U32 R31, R30.reuse, 0x2, RZ ;  /* 0x000000021e1f9819 */ /* 0x040fe400000006ff */
[----:B------:R-:W-:Y:S02]  /*1200*/  @!P1 SHF.L.U64.HI R32, R30, 0x2, R33 ;  /* 0x000000021e209819 */ /* 0x000fe40000010221 */
[----:B---3--:R-:W-:-:S02]  /*1210*/  @!P1 IADD3 R28, P0, PT, R31, R28, RZ ;  /* 0x0000001c1f1c9210 */ /* 0x008fc40007f1e0ff */
[----:B------:R-:W-:Y:S02]  /*1220*/  SHF.R.S32.HI R39, RZ, 0x1f, R41 ;  /* 0x0000001fff277819 */ /* 0x000fe40000011429 */
        /* <DEDUP_REMOVED lines=15> */
[C---:B------:R-:W-:Y:S02]  /*1320*/  @!P1 SHF.L.U32 R39, R38.reuse, 0x2, RZ ;  /* 0x0000000226279819 */ /* 0x040fe400000006ff */
[----:B------:R-:W-:Y:S02]  /*1330*/  @!P1 SHF.L.U64.HI R38, R38, 0x2, R35 ;  /* 0x0000000226269819 */ /* 0x000fe40000010223 */
[----:B------:R-:W2:Y:S01]  /*1340*/  @!P1 LDC.64 R34, c[0x0][0x398] ;  /* 0x0000e600ff229b82 */ /* 0x000ea20000000a00 */
        /* <DEDUP_REMOVED lines=9> */
[----:B------:R-:W1:Y:S01]  /*13e0*/  @!P1 LDC.64 R40, c[0x0][0x3a0] ;  /* 0x0000e800ff289b82 */ /* 0x000e620000000a00 */
[----:B--2---:R-:W-:Y:S01]  /*13f0*/  @!P1 IMAD R52, R53, R38, RZ ;  /* 0x0000002635349224 */ /* 0x004fe200078e02ff */
        /* <DEDUP_REMOVED lines=8> */
[----:B------:R-:W2:Y:S01]  /*1480*/  @!P1 LDC.64 R38, c[0x0][0x398] ;  /* 0x0000e600ff269b82 */ /* 0x000ea20000000a00 */
[----:B-1----:R-:W-:-:S04]  /*1490*/  @!P1 IADD3 R22, P0, PT, R53, R40, RZ ;  /* 0x0000002835169210 */ /* 0x002fc80007f1e0ff */
[----:B------:R-:W-:Y:S02]  /*14a0*/  @!P1 IADD3.X R23, PT, PT, R52, R41, RZ, P0, !PT ;  /* 0x0000002934179210 */ /* 0x000fe400007fe4ff */
[----:B--2---:R-:W-:-:S04]  /*14b0*/  @!P1 IADD3 R12, P0, PT, R53, R38, RZ ;  /* 0x00000026350c9210 */ /* 0x004fc80007f1e0ff */
        /* <DEDUP_REMOVED lines=18> */
[----:B--2---:R-:W-:-:S04]  /*15e0*/  @!P1 IADD3 R56, P0, PT, R53, R40, RZ ;  /* 0x0000002835389210 */ /* 0x004fc80007f1e0ff */
[----:B------:R-:W-:-:S05]  /*15f0*/  @!P1 IADD3.X R57, PT, PT, R52, R41, RZ, P0, !PT ;  /* 0x0000002934399210 */ /* 0x000fca00007fe4ff */
[----:B------:R-:W-:Y:S01]  /*1600*/  @!P1 STL.64 [R1+0x750], R56 ;  /* 0x0007503801009387 */ /* 0x000fe20000100a00 */
[----:B-1----:R-:W-:-:S04]  /*1610*/  @!P1 IADD3 R8, P0, PT, R53, R38, RZ ;  /* 0x0000002635089210 */ /* 0x002fc80007f1e0ff */
        /* <DEDUP_REMOVED lines=20> */
[----:B------:R1:W-:Y:S02]  /*1760*/  @!P1 STL.64 [R1+0x748], R2 ;  /* 0x0007480201009387 */ /* 0x0003e40000100a00 */
[----:B-1----:R-:W-:-:S04]  /*1770*/  @!P1 IADD3 R2, P0, PT, R53, R38, RZ ;  /* 0x0000002635029210 */ /* 0x002fc80007f1e0ff */
[----:B------:R-:W-:Y:S02]  /*1780*/  @!P1 IADD3.X R3, PT, PT, R52, R39, RZ, P0, !PT ;  /* 0x0000002734039210 */ /* 0x000fe400007fe4ff */
[----:B------:R-:W-:Y:S02]  /*1790*/  SHF.R.S32.HI R52, RZ, 0x1f, R54 ;  /* 0x0000001fff347819 */ /* 0x000fe40000011436 */
[----:B------:R-:W-:Y:S01]  /*17a0*/  ISETP.GE.U32.AND P0, PT, R54, UR16, PT ;  /* 0x0000001036007c0c */ /* 0x000fe2000bf06070 */
[----:B------:R1:W-:Y:S03]  /*17b0*/  @!P1 STL.64 [R1+0x658], R2 ;  /* 0x0006580201009387 */ /* 0x0003e60000100a00 */
[----:B------:R-:W-:-:S13]  /*17c0*/  ISETP.GE.AND.EX P1, PT, R52, UR17, PT, P0 ;  /* 0x0000001134007c0c */ /* 0x000fda000bf26300 */
[----:B------:R-:W2:Y:S01]  /*17d0*/  @!P1 LDC.64 R38, c[0x0][0x3f8] ;  /* 0x0000fe00ff269b82 */ /* 0x000ea20000000a00 */
[----:B------:R-:W-:Y:S02]  /*17e0*/  @!P1 MOV R53, R61 ;  /* 0x0000003d00359202 */ /* 0x000fe40000000f00 */
[----:B------:R-:W-:-:S04]  /*17f0*/  @P1 LOP3.LUT R42, R42, 0x2, RZ, 0xfc, !PT ;  /* 0x000000022a2a1812 */ /* 0x000fc800078efcff */
[----:B------:R-:W-:Y:S01]  /*1800*/  LOP3.LUT R42, R42, 0xfffffffe, RZ, 0xc0, !PT ;  /* 0xfffffffe2a2a7812 */ /* 0x000fe200078ec0ff */
[----:B------:R-:W1:Y:S01]  /*1810*/  @!P1 LDC.64 R40, c[0x0][0x3a0] ;  /* 0x0000e800ff289b82 */ /* 0x000e620000000a00 */
[----:B--2---:R-:W-:-:S04]  /*1820*/  @!P1 IMAD R52, R52, R38, RZ ;  /* 0x0000002634349224 */ /* 0x004fc800078e02ff */
        /* <DEDUP_REMOVED lines=9> */
[----:B------:R-:W-:-:S05]  /*18c0*/  @!P1 IADD3.X R3, PT, PT, R52, R41, RZ, P0, !PT ;  /* 0x0000002934039210 */ /* 0x000fca00007fe4ff */
[----:B------:R1:W-:Y:S01]  /*18d0*/  @!P1 STL.64 [R1+0x738], R2 ;  /* 0x0007380201009387 */ /* 0x0003e20000100a00 */
[----:B--2---:R-:W-:-:S04]  /*18e0*/  @!P1 IADD3 R50, P0, PT, R53, R38, RZ ;  /* 0x0000002635329210 */ /* 0x004fc80007f1e0ff */
[----:B------:R-:W-:Y:S02]  /*18f0*/  @!P1 IADD3.X R51, PT, PT, R52, R39, RZ, P0, !PT ;  /* 0x0000002734339210 */ /* 0x000fe400007fe4ff */
[----:B------:R-:W-:Y:S02]  /*1900*/  SHF.R.S32.HI R52, RZ, 0x1f, R54 ;  /* 0x0000001fff347819 */ /* 0x000fe40000011436 */
[----:B------:R-:W-:-:S04]  /*1910*/  ISETP.GE.U32.AND P0, PT, R54, UR16, PT ;  /* 0x0000001036007c0c */ /* 0x000fc8000bf06070 */
        /* <DEDUP_REMOVED lines=17> */
[----:B------:R2:W-:Y:S02]  /*1a30*/  @!P1 STL.64 [R1+0x728], R2 ;  /* 0x0007280201009387 */ /* 0x0005e40000100a00 */
[----:B--2---:R-:W-:-:S04]  /*1a40*/  @!P1 IADD3 R2, P0, PT, R53, R38, RZ ;  /* 0x0000002635029210 */ /* 0x004fc80007f1e0ff */
        /* <DEDUP_REMOVED lines=128> */
[----:B------:R-:W-:-:S05]  /*2250*/  @!P1 IMAD.WIDE.U32 R52, R54, R38, R52 ;  /* 0x0000002636349225 */ /* 0x000fca00078e0034 */
        /* <DEDUP_REMOVED lines=18> */
[----:B--2---:R-:W-:Y:S01]  /*2380*/  @!P1 IMAD R54, R52, R40, RZ ;  /* 0x0000002834369224 */ /* 0x004fe200078e02ff */
[----:B------:R-:W-:-:S03]  /*2390*/  @!P1 MOV R52, R58 ;  /* 0x0000003a00349202 */ /* 0x000fc60000000f00 */
[C---:B------:R-:W-:Y:S02]  /*23a0*/  @!P1 IMAD R54, R55.reuse, R41, R54 ;  /* 0x0000002937369224 */ /* 0x040fe400078e0236 */
        /* <DEDUP_REMOVED lines=8> */
[----:B------:R-:W1:Y:S03]  /*2430*/  @!P1 LDC.64 R38, c[0x0][0x398] ;  /* 0x0000e600ff269b82 */ /* 0x000e660000000a00 */
[----:B------:R1:W-:Y:S02]  /*2440*/  @!P1 STL.64 [R1+0x690], R2 ;  /* 0x0006900201009387 */ /* 0x0003e40000100a00 */
[----:B-1----:R-:W-:-:S04]  /*2450*/  @!P1 IADD3 R2, P0, PT, R41, R38, RZ ;  /* 0x0000002629029210 */ /* 0x002fc80007f1e0ff */
[----:B------:R-:W-:Y:S02]  /*2460*/  @!P1 IADD3.X R3, PT, PT, R40, R39, RZ, P0, !PT ;  /* 0x0000002728039210 */ /* 0x000fe400007fe4ff */
[----:B------:R-:W-:-:S03]  /*2470*/  ISETP.GE.U32.AND P0, PT, R55, UR16, PT ;  /* 0x0000001037007c0c */ /* 0x000fc6000bf06070 */
[----:B------:R1:W-:Y:S01]  /*2480*/  @!P1 STL.64 [R1+0x6a0], R2 ;  /* 0x0006a00201009387 */ /* 0x0003e20000100a00 */
        /* <DEDUP_REMOVED lines=85> */
[----:B------:R-:W1:Y:S01]  /*29e0*/  @!P1 LDC.64 R38, c[0x0][0x398] ;  /* 0x0000e600ff269b82 */ /* 0x000e620000000a00 */
[----:B------:R-:W-:Y:S02]  /*29f0*/  SHF.R.S32.HI R52, RZ, 0x1f, R54 ;  /* 0x0000001fff347819 */ /* 0x000fe40000011436 */
        /* <DEDUP_REMOVED lines=309> */
[----:B------:R-:W3:Y:S01]  /*3d50*/  @!P1 LDC.64 R40, c[0x0][0x3a0] ;  /* 0x0000e800ff289b82 */ /* 0x000ee20000000a00 */
        /* <DEDUP_REMOVED lines=75> */
[----:B------:R-:W1:Y:S01]  /*4210*/  @!P1 LDC.64 R38, c[0x0][0x398] ;  /* 0x0000e600ff269b82 */ /* 0x000e620000000a00 */
[----:B------:R2:W-:Y:S01]  /*4220*/  STL [R1+0x908], R60 ;  /* 0x0009083c01007387 */ /* 0x0005e20000100800 */
[----:B------:R-:W-:Y:S02]  /*4230*/  MOV R59, R7 ;  /* 0x00000007003b7202 */ /* 0x000fe40000000f00 */
[----:B-1----:R-:W-:Y:S02]  /*4240*/  @!P1 IADD3 R54, P0, PT, R40, R38, RZ ;  /* 0x0000002628369210 */ /* 0x002fe40007f1e0ff */
[----:B0-----:R-:W-:Y:S02]  /*4250*/  SHF.R.U32.HI R38, RZ, 0x6, R21 ;  /* 0x00000006ff267819 */ /* 0x001fe40000011615 */
[----:B------:R-:W-:-:S02]  /*4260*/  @!P1 IADD3.X R55, PT, PT, R0, R39, RZ, P0, !PT ;  /* 0x0000002700379210 */ /* 0x000fc400007fe4ff */
[----:B------:R-:W-:-:S03]  /*4270*/  MOV R0, UR5 ;  /* 0x0000000500007c02 */ /* 0x000fc60008000f00 */
[----:B------:R0:W-:Y:S02]  /*4280*/  @!P1 STL.64 [R1+0x578], R54 ;  /* 0x0005783601009387 */ /* 0x0001e40000100a00 */
[----:B------:R-:W-:Y:S01]  /*4290*/  IMAD R0, R0, UR20, R38 ;  /* 0x0000001400007c24 */ /* 0x000fe2000f8e0226 */
[----:B--2---:R-:W-:Y:S01]  /*42a0*/  MOV R60, R4 ;  /* 0x00000004003c7202 */ /* 0x004fe20000000f00 */
[----:B------:R-:W-:Y:S01]  /*42b0*/  STL [R1+0x900], R61 ;  /* 0x0009003d01007387 */ /* 0x000fe20000100800 */
[----:B------:R-:W-:-:S03]  /*42c0*/  HFMA2 R21, -RZ, RZ, 0, 0 ;  /* 0x00000000ff157431 */ /* 0x000fc600000001ff */
[----:B------:R-:W-:Y:S01]  /*42d0*/  STL [R1+0x904], R0 ;  /* 0x0009040001007387 */ /* 0x000fe20000100800 */
[----:B0-----:R-:W-:-:S04]  /*42e0*/  IADD3 R54, PT, PT, R0, 0x160, RZ ;  /* 0x0000016000367810 */ /* 0x001fc80007ffe0ff */
        /* <DEDUP_REMOVED lines=19> */
[----:B0-----:R-:W-:-:S04]  /*4420*/  @!P1 IADD3 R54, P0, PT, R53, R38, RZ ;  /* 0x0000002635369210 */ /* 0x001fc80007f1e0ff */
[----:B------:R-:W-:-:S05]  /*4430*/  @!P1 IADD3.X R55, PT, PT, R52, R39, RZ, P0, !PT ;  /* 0x0000002734379210 */ /* 0x000fca00007fe4ff */
[----:B------:R0:W-:Y:S02]  /*4440*/  @!P1 STL.64 [R1+0x550], R54 ;  /* 0x0005503601009387 */ /* 0x0001e40000100a00 */
        /* <DEDUP_REMOVED lines=52> */
[----:B------:R-:W-:-:S05]  /*4790*/  @P1 LOP3.LUT R43, R43, 0x1, RZ, 0xfc, !PT ;  /* 0x000000012b2b1812 */ /* 0x000fca00078efcff */
        /* <DEDUP_REMOVED lines=59> */
[----:B------:R0:W-:Y:S01]  /*4b50*/  @!P1 STL.64 [R1+0x4f0], R54 ;  /* 0x0004f03601009387 */ /* 0x0001e20000100a00 */
[C---:B------:R-:W-:Y:S02]  /*4b60*/  LOP3.LUT P1, RZ, R42.reuse, 0x4000, RZ, 0xc0, !PT ;  /* 0x000040002aff7812 */ /* 0x040fe4000782c0ff */
[----:B------:R-:W-:Y:S02]  /*4b70*/  LOP3.LUT R42, R42, 0xfff7ffff, RZ, 0xc0, !PT ;  /* 0xfff7ffff2a2a7812 */ /* 0x000fe400078ec0ff */
        /* <DEDUP_REMOVED lines=22> */
[----:B------:R-:W-:Y:S02]  /*4ce0*/  LOP3.LUT P2, RZ, R42, 0x8000, RZ, 0xc0, !PT ;  /* 0x000080002aff7812 */ /* 0x000fe4000784c0ff */
[----:B0-----:R-:W-:-:S04]  /*4cf0*/  IADD3 R55, PT, PT, R0, 0x198, RZ ;  /* 0x0000019800377810 */ /* 0x001fc80007ffe0ff */
        /* <DEDUP_REMOVED lines=9> */
[----:B------:R-:W-:Y:S01]  /*4d90*/  @!P3 IMAD.WIDE.U32 R40, R55, R40, R52 ;  /* 0x000000283728b225 */ /* 0x000fe200078e0034 */
[----:B------:R-:W-:-:S04]  /*4da0*/  MOV R55, R57 ;  /* 0x0000003900377202 */ /* 0x000fc80000000f00 */
[----:B------:R-:W-:Y:S02]  /*4db0*/  @!P3 IADD3 R54, PT, PT, R41, R54, RZ ;  /* 0x000000362936b210 */ /* 0x000fe40007ffe0ff */
[C---:B------:R-:W-:Y:S02]  /*4dc0*/  @!P3 SHF.L.U32 R41, R40.reuse, 0x2, RZ ;  /* 0x000000022829b819 */ /* 0x040fe400000006ff */
[----:B------:R-:W-:Y:S02]  /*4dd0*/  @!P3 SHF.L.U64.HI R40, R40, 0x2, R54 ;  /* 0x000000022828b819 */ /* 0x000fe40000010236 */
[----:B-1----:R-:W-:Y:S02]  /*4de0*/  @!P3 IADD3 R52, P4, PT, R41, R38, RZ ;  /* 0x000000262934b210 */ /* 0x002fe40007f9e0ff */
[----:B------:R-:W-:Y:S02]  /*4df0*/  MOV R54, R56 ;  /* 0x0000003800367202 */ /* 0x000fe40000000f00 */
[----:B------:R-:W-:-:S02]  /*4e00*/  @!P3 IADD3.X R53, PT, PT, R40, R39, RZ, P4, !PT ;  /* 0x000000272835b210 */ /* 0x000fc400027fe4ff */
[----:B------:R-:W0:Y:S03]  /*4e10*/  @!P3 LDC.64 R38, c[0x0][0x398] ;  /* 0x0000e600ff26bb82 */ /* 0x000e260000000a00 */
        /* <DEDUP_REMOVED lines=9> */
[----:B------:R-:W-:-:S07]  /*4eb0*/  @!P4 MOV R41, R61 ;  /* 0x0000003d0029c202 */ /* 0x000fce0000000f00 */
        /* <DEDUP_REMOVED lines=10> */
[----:B------:R-:W-:Y:S01]  /*4f60*/  @!P4 IADD3.X R57, PT, PT, R40, R57, RZ, P5, !PT ;  /* 0x000000392839c210 */ /* 0x000fe20002ffe4ff */
[----:B------:R1:W-:Y:S04]  /*4f70*/  STL [R1+0x918], R56 ;  /* 0x0009183801007387 */ /* 0x0003e80000100800 */
[----:B------:R2:W-:Y:S01]  /*4f80*/  STL [R1+0x914], R57 ;  /* 0x0009143901007387 */ /* 0x0005e20000100800 */
[----:B-1----:R-:W-:Y:S02]  /*4f90*/  MOV R56, R54 ;  /* 0x0000003600387202 */ /* 0x002fe40000000f00 */
[----:B--2---:R-:W-:Y:S02]  /*4fa0*/  MOV R57, R55 ;  /* 0x0000003700397202 */ /* 0x004fe40000000f00 */
[----:B------:R-:W-:-:S02]  /*4fb0*/  IADD3 R55, PT, PT, R0, 0x1a8, RZ ;  /* 0x000001a800377810 */ /* 0x000fc40007ffe0ff */
[----:B0-----:R-:W-:-:S04]  /*4fc0*/  @!P4 IADD3 R52, P5, PT, R41, R38, RZ ;  /* 0x000000262934c210 */ /* 0x001fc80007fbe0ff */
[----:B------:R-:W-:Y:S02]  /*4fd0*/  @!P4 IADD3.X R53, PT, PT, R40, R39, RZ, P5, !PT ;  /* 0x000000272835c210 */ /* 0x000fe40002ffe4ff */
[----:B------:R-:W-:-:S03]  /*4fe0*/  ISETP.GE.U32.AND P5, PT, R55, UR16, PT ;  /* 0x0000001037007c0c */ /* 0x000fc6000bfa6070 */
[----:B------:R0:W-:Y:S02]  /*4ff0*/  @!P4 STL.64 [R1+0x478], R52 ;  /* 0x000478340100c387 */ /* 0x0001e40000100a00 */
[----:B0-----:R-:W-:-:S04]  /*5000*/  SHF.R.S32.HI R52, RZ, 0x1f, R55 ;  /* 0x0000001fff347819 */ /* 0x001fc80000011437 */
        /* <DEDUP_REMOVED lines=23> */
[----:B0-----:R-:W-:Y:S02]  /*5180*/  @!P6 MOV R52, R58 ;  /* 0x0000003a0034e202 */ /* 0x001fe40000000f00 */
[----:B------:R-:W-:-:S05]  /*5190*/  @!P6 MOV R53, R61 ;  /* 0x0000003d0035e202 */ /* 0x000fca0000000f00 */
[----:B------:R-:W0:Y:S01]  /*51a0*/  @!P6 LDC.64 R38, c[0x0][0x3a0] ;  /* 0x0000e800ff26eb82 */ /* 0x000e220000000a00 */
[----:B-1----:R-:W-:Y:S01]  /*51b0*/  @!P6 IMAD R54, R54, R40, RZ ;  /* 0x000000283636e224 */ /* 0x002fe200078e02ff */
[----:B------:R-:W-:Y:S02]  /*51c0*/  MOV R58, R6 ;  /* 0x00000006003a7202 */ /* 0x000fe40000000f00 */
[----:B------:R-:W-:Y:S01]  /*51d0*/  MOV R61, R5 ;  /* 0x00000005003d7202 */ /* 0x000fe20000000f00 */
[C---:B------:R-:W-:Y:S01]  /*51e0*/  @!P6 IMAD R54, R55.reuse, R41, R54 ;  /* 0x000000293736e224 */ /* 0x040fe200078e0236 */
[----:B------:R-:W2:Y:S01]  /*51f0*/  LDL.LU.64 R4, [R1+0x980] ;  /* 0x0009800001047983 */ /* 0x000ea20000300a00 */
[----:B------:R-:W-:-:S03]  /*5200*/  @!P6 IMAD.WIDE.U32 R40, R55, R40, R52 ;  /* 0x000000283728e225 */ /* 0x000fc600078e0034 */
[----:B------:R-:W3:Y:S02]  /*5210*/  LDL.LU.64 R6, [R1+0x988] ;  /* 0x0009880001067983 */ /* 0x000ee40000300a00 */
[----:B------:R-:W-:Y:S02]  /*5220*/  @!P6 IADD3 R54, PT, PT, R41, R54, RZ ;  /* 0x000000362936e210 */ /* 0x000fe40007ffe0ff */
[C---:B------:R-:W-:Y:S02]  /*5230*/  @!P6 SHF.L.U32 R41, R40.reuse, 0x2, RZ ;  /* 0x000000022829e819 */ /* 0x040fe400000006ff */
[----:B------:R-:W-:Y:S02]  /*5240*/  @!P6 SHF.L.U64.HI R40, R40, 0x2, R54 ;  /* 0x000000022828e819 */ /* 0x000fe40000010236 */
[----:B------:R-:W-:Y:S02]  /*5250*/  MOV R54, R50 ;  /* 0x0000003200367202 */ /* 0x000fe40000000f00 */
[----:B0-----:R-:W-:-:S02]  /*5260*/  @!P6 IADD3 R50, P0, PT, R41, R38, RZ ;  /* 0x000000262932e210 */ /* 0x001fc40007f1e0ff */
[----:B------:R-:W-:Y:S02]  /*5270*/  MOV R55, R51 ;  /* 0x0000003300377202 */ /* 0x000fe40000000f00 */
[----:B------:R-:W-:Y:S02]  /*5280*/  @!P6 IADD3.X R51, PT, PT, R40, R39, RZ, P0, !PT ;  /* 0x000000272833e210 */ /* 0x000fe400007fe4ff */
[----:B------:R-:W0:Y:S03]  /*5290*/  @!P6 LDC.64 R38, c[0x0][0x398] ;  /* 0x0000e600ff26eb82 */ /* 0x000e260000000a00 */
[----:B------:R0:W-:Y:S01]  /*52a0*/  @!P6 STL.64 [R1+0x430], R50 ;  /* 0x000430320100e387 */ /* 0x0001e20000100a00 */
[----:B------:R-:W-:Y:S02]  /*52b0*/  MOV R52, R2 ;  /* 0x0000000200347202 */ /* 0x000fe40000000f00 */
[----:B------:R-:W-:-:S02]  /*52c0*/  MOV R53, R3 ;  /* 0x0000000300357202 */ /* 0x000fc40000000f00 */
[----:B------:R-:W4:Y:S01]  /*52d0*/  LDL.LU.64 R2, [R1+0x978] ;  /* 0x0009780001027983 */ /* 0x000f220000300a00 */
[----:B0-----:R-:W-:-:S04]  /*52e0*/  @!P6 IADD3 R50, P0, PT, R41, R38, RZ ;  /* 0x000000262932e210 */ /* 0x001fc80007f1e0ff */
[----:B------:R-:W-:-:S05]  /*52f0*/  @!P6 IADD3.X R51, PT, PT, R40, R39, RZ, P0, !PT ;  /* 0x000000272833e210 */ /* 0x000fca00007fe4ff */
[----:B------:R0:W-:Y:S04]  /*5300*/  @!P6 STL.64 [R1+0x458], R50 ;  /* 0x000458320100e387 */ /* 0x0001e80000100a00 */
[----:B0-----:R-:W3:Y:S01]  /*5310*/  LDL.LU.64 R50, [R1+0x970] ;  /* 0x0009700001327983 */ /* 0x001ee20000300a00 */
[----:B------:R-:W-:Y:S02]  /*5320*/  CS2R R38, SRZ ;  /* 0x0000000000267805 */ /* 0x000fe4000001ff00 */
[----:B------:R-:W-:-:S06]  /*5330*/  CS2R R40, SRZ ;  /* 0x0000000000287805 */ /* 0x000fcc000001ff00 */
[----:B----4-:R0:W4:Y:S02]  /*5340*/  @!P2 LDG.E.64 R40, desc[UR10][R2.64] ;  /* 0x0000000a0228a981 */ /* 0x010124000c1e1b00 */
[----:B0-----:R-:W-:-:S06]  /*5350*/  CS2R R2, SRZ ;  /* 0x0000000000027805 */ /* 0x001fcc000001ff00 */
[----:B--2---:R0:W2:Y:S04]  /*5360*/  @!P1 LDG.E.64 R2, desc[UR10][R4.64] ;  /* 0x0000000a04029981 */ /* 0x0040a8000c1e1b00 */
[----:B---3--:R1:W3:Y:S01]  /*5370*/  @!P2 LDG.E.64 R38, desc[UR10][R50.64] ;  /* 0x0000000a3226a981 */ /* 0x0082e2000c1e1b00 */
[----:B0-----:R-:W-:Y:S02]  /*5380*/  MOV R4, R8 ;  /* 0x0000000800047202 */ /* 0x001fe40000000f00 */
[----:B------:R-:W-:Y:S02]  /*5390*/  MOV R5, R9 ;  /* 0x0000000900057202 */ /* 0x000fe40000000f00 */
[----:B------:R-:W4:Y:S01]  /*53a0*/  LDL.LU.64 R8, [R1+0x968] ;  /* 0x0009680001087983 */ /* 0x000f220000300a00 */
[----:B-1----:R-:W-:-:S02]  /*53b0*/  CS2R R50, SRZ ;  /* 0x0000000000327805 */ /* 0x002fc4000001ff00 */
[----:B------:R-:W-:Y:S01]  /*53c0*/  LOP3.LUT P0, RZ, R42, 0x2000, RZ, 0xc0, !PT ;  /* 0x000020002aff7812 */ /* 0x000fe2000780c0ff */
[----:B--2---:R-:W-:Y:S01]  /*53d0*/  STL.64 [R1+0x948], R2 ;  /* 0x0009480201007387 */ /* 0x004fe20000100a00 */
[----:B---3--:R-:W-:Y:S02]  /*53e0*/  @!P2 MOV R50, R38 ;  /* 0x000000260032a202 */ /* 0x008fe40000000f00 */
[----:B------:R-:W-:-:S03]  /*53f0*/  @!P2 MOV R51, R39 ;  /* 0x000000270033a202 */ /* 0x000fc60000000f00 */
[----:B------:R-:W-:Y:S04]  /*5400*/  STL [R1+0x670], R50 ;  /* 0x0006703201007387 */ /* 0x000fe80000100800 */
[----:B------:R0:W-:Y:S02]  /*5410*/  STL [R1+0x688], R51 ;  /* 0x0006883301007387 */ /* 0x0001e40000100800 */
[----:B0-----:R-:W-:-:S06]  /*5420*/  CS2R R50, SRZ ;  /* 0x0000000000327805 */ /* 0x001fcc000001ff00 */
[----:B------:R0:W2:Y:S02]  /*5430*/  @!P1 LDG.E.64 R50, desc[UR10][R6.64] ;  /* 0x0000000a06329981 */ /* 0x0000a4000c1e1b00 */
[----:B0-----:R-:W-:Y:S02]  /*5440*/  CS2R R6, SRZ ;  /* 0x0000000000067805 */ /* 0x001fe4000001ff00 */
[----:B------:R-:W-:Y:S02]  /*5450*/  @!P1 MOV R6, R2 ;  /* 0x0000000200069202 */ /* 0x000fe40000000f00 */
[----:B------:R-:W-:Y:S02]  /*5460*/  @!P1 MOV R7, R3 ;  /* 0x0000000300079202 */ /* 0x000fe40000000f00 */
[----:B------:R-:W-:Y:S02]  /*5470*/  MOV R2, R4 ;  /* 0x0000000400027202 */ /* 0x000fe40000000f00 */
[----:B------:R-:W-:-:S02]  /*5480*/  MOV R3, R5 ;  /* 0x0000000500037202 */ /* 0x000fc40000000f00 */
[----:B------:R-:W-:-:S06]  /*5490*/  CS2R R4, SRZ ;  /* 0x0000000000047805 */ /* 0x000fcc000001ff00 */
[----:B----4-:R0:W3:Y:S01]  /*54a0*/  @!P0 LDG.E.64 R4, desc[UR10][R8.64] ;  /* 0x0000000a08048981 */ /* 0x0100e2000c1e1b00 */
[----:B------:R-:W-:Y:S02]  /*54b0*/  MOV R0, RZ ;  /* 0x000000ff00007202 */ /* 0x000fe40000000f00 */
[----:B------:R-:W-:Y:S02]  /*54c0*/  @!P2 MOV R21, R40 ;  /* 0x000000280015a202 */ /* 0x000fe40000000f00 */
[----:B------:R-:W-:Y:S02]  /*54d0*/  @!P2 MOV R0, R41 ;  /* 0x000000290000a202 */ /* 0x000fe40000000f00 */
[----:B------:R-:W-:Y:S02]  /*54e0*/  LOP3.LUT P2, RZ, R42, 0x1000, RZ, 0xc0, !PT ;  /* 0x000010002aff7812 */ /* 0x000fe4000784c0ff */
[----:B0-----:R-:W-:Y:S02]  /*54f0*/  CS2R R8, SRZ ;  /* 0x0000000000087805 */ /* 0x001fe4000001ff00 */
[----:B---3--:R-:W-:-:S02]  /*5500*/  @!P0 MOV R8, R4 ;  /* 0x0000000400088202 */ /* 0x008fc40000000f00 */
[----:B------:R-:W-:-:S03]  /*5510*/  @!P0 MOV R9, R5 ;  /* 0x0000000500098202 */ /* 0x000fc60000000f00 */
[----:B------:R-:W-:Y:S04]  /*5520*/  STL [R1+0x6e8], R8 ;  /* 0x0006e80801007387 */ /* 0x000fe80000100800 */
[----:B------:R0:W-:Y:S02]  /*5530*/  STL [R1+0x708], R9 ;  /* 0x0007080901007387 */ /* 0x0001e40000100800 */
[----:B0-----:R-:W-:-:S06]  /*5540*/  CS2R R8, SRZ ;  /* 0x0000000000087805 */ /* 0x001fcc000001ff00 */
[----:B------:R0:W3:Y:S02]  /*5550*/  @!P2 LDG.E.64 R8, desc[UR10][R46.64] ;  /* 0x0000000a2e08a981 */ /* 0x0000e4000c1e1b00 */
[----:B0-----:R-:W-:Y:S02]  /*5560*/  MOV R46, R12 ;  /* 0x0000000c002e7202 */ /* 0x001fe40000000f00 */
[----:B------:R-:W-:Y:S02]  /*5570*/  MOV R47, R13 ;  /* 0x0000000d002f7202 */ /* 0x000fe40000000f00 */
[----:B------:R-:W4:Y:S04]  /*5580*/  LDL.LU.64 R12, [R1+0x960] ;  /* 0x00096000010c7983 */ /* 0x000f280000300a00 */
[----:B------:R-:W-:Y:S04]  /*5590*/  STL [R1+0x6a8], R6 ;  /* 0x0006a80601007387 */ /* 0x000fe80000100800 */
[----:B------:R0:W-:Y:S02]  /*55a0*/  STL [R1+0x6d0], R7 ;  /* 0x0006d00701007387 */ /* 0x0001e40000100800 */
[----:B0-----:R-:W-:-:S02]  /*55b0*/  CS2R R6, SRZ ;  /* 0x0000000000067805 */ /* 0x001fc4000001ff00 */
[----:B------:R0:W-:Y:S04]  /*55c0*/  STL [R1+0x55c], R21 ;  /* 0x00055c1501007387 */ /* 0x0001e80000100800 */
[----:B------:R1:W4:Y:S04]  /*55d0*/  @!P0 LDG.E.64 R6, desc[UR10][R10.64] ;  /* 0x0000000a0a068981 */ /* 0x000328000c1e1b00 */
[----:B------:R1:W-:Y:S01]  /*55e0*/  STL [R1+0x558], R0 ;  /* 0x0005580001007387 */ /* 0x0003e20000100800 */
[----:B0-----:R-:W-:Y:S01]  /*55f0*/  HFMA2 R21, -RZ, RZ, 0, 0 ;  /* 0x00000000ff157431 */ /* 0x001fe200000001ff */
[----:B--2---:R-:W-:-:S02]  /*5600*/  @!P1 MOV R21, R50 ;  /* 0x0000003200159202 */ /* 0x004fc40000000f00 */
[----:B-1----:R-:W-:Y:S02]  /*5610*/  CS2R R10, SRZ ;  /* 0x00000000000a7805 */ /* 0x002fe4000001ff00 */
[----:B------:R-:W-:Y:S02]  /*5620*/  MOV R0, RZ ;  /* 0x000000ff00007202 */ /* 0x000fe40000000f00 */
[----:B------:R-:W-:Y:S02]  /*5630*/  @!P1 MOV R0, R51 ;  /* 0x0000003300009202 */ /* 0x000fe40000000f00 */
[----:B------:R0:W2:Y:S01]  /*5640*/  @!P2 LDG.E.64 R10, desc[UR10][R48.64] ;  /* 0x0000000a300aa981 */ /* 0x0000a2000c1e1b00 */
[----:B------:R-:W-:Y:S02]  /*5650*/  LOP3.LUT P1, RZ, R42, 0x800, RZ, 0xc0, !PT ;  /* 0x000008002aff7812 */ /* 0x000fe4000782c0ff */
[----:B0-----:R-:W-:Y:S02]  /*5660*/  CS2R R48, SRZ ;  /* 0x0000000000307805 */ /* 0x001fe4000001ff00 */
[----:B---3--:R-:W-:Y:S01]  /*5670*/  @!P2 MOV R48, R8 ;  /* 0x000000080030a202 */ /* 0x008fe20000000f00 */
[----:B------:R0:W-:Y:S01]  /*5680*/  STL.64 [R1+0x940], R8 ;  /* 0x0009400801007387 */ /* 0x0001e20000100a00 */
[----:B------:R-:W-:-:S02]  /*5690*/  @!P2 MOV R49, R9 ;  /* 0x000000090031a202 */ /* 0x000fc40000000f00 */
[----:B0-----:R-:W-:Y:S02]  /*56a0*/  MOV R8, R46 ;  /* 0x0000002e00087202 */ /* 0x001fe40000000f00 */
[----:B------:R-:W-:Y:S02]  /*56b0*/  MOV R9, R47 ;  /* 0x0000002f00097202 */ /* 0x000fe40000000f00 */
[----:B------:R-:W-:-:S06]  /*56c0*/  CS2R R46, SRZ ;  /* 0x00000000002e7805 */ /* 0x000fcc000001ff00 */
[----:B----4-:R0:W3:Y:S04]  /*56d0*/  @!P1 LDG.E.64 R46, desc[UR10][R12.64] ;  /* 0x0000000a0c2e9981 */ /* 0x0100e8000c1e1b00 */
[----:B------:R1:W-:Y:S04]  /*56e0*/  STL [R1+0x560], R21 ;  /* 0x0005601501007387 */ /* 0x0003e80000100800 */
[----:B------:R4:W-:Y:S01]  /*56f0*/  STL [R1+0x580], R0 ;  /* 0x0005800001007387 */ /* 0x0009e20000100800 */
[----:B0-----:R-:W-:Y:S01]  /*5700*/  CS2R R12, SRZ ;  /* 0x00000000000c7805 */ /* 0x001fe2000001ff00 */
[----:B-1----:R-:W-:Y:S01]  /*5710*/  HFMA2 R21, -RZ, RZ, 0, 0 ;  /* 0x00000000ff157431 */ /* 0x002fe200000001ff */
[----:B------:R-:W-:-:S02]  /*5720*/  @!P0 MOV R21, R6 ;  /* 0x0000000600158202 */ /* 0x000fc40000000f00 */
[----:B----4-:R-:W-:Y:S02]  /*5730*/  MOV R0, RZ ;  /* 0x000000ff00007202 */ /* 0x010fe40000000f00 */
[----:B------:R-:W-:Y:S02]  /*5740*/  @!P0 MOV R0, R7 ;  /* 0x0000000700008202 */ /* 0x000fe40000000f00 */
[----:B------:R-:W-:Y:S02]  /*5750*/  LOP3.LUT P0, RZ, R42, 0x400, RZ, 0xc0, !PT ;  /* 0x000004002aff7812 */ /* 0x000fe4000780c0ff */
[----:B---3--:R-:W-:Y:S02]  /*5760*/  @!P1 MOV R12, R46 ;  /* 0x0000002e000c9202 */ /* 0x008fe40000000f00 */
[----:B------:R-:W-:-:S03]  /*5770*/  @!P1 MOV R13, R47 ;  /* 0x0000002f000d9202 */ /* 0x000fc60000000f00 */
[----:B------:R-:W-:Y:S04]  /*5780*/  STL [R1+0x744], R12 ;  /* 0x0007440c01007387 */ /* 0x000fe80000100800 */
[----:B------:R0:W-:Y:S02]  /*5790*/  STL [R1+0x760], R13 ;  /* 0x0007600d01007387 */ /* 0x0001e40000100800 */
[----:B0-----:R-:W-:-:S06]  /*57a0*/  CS2R R12, SRZ ;  /* 0x00000000000c7805 */ /* 0x001fcc000001ff00 */
[----:B------:R0:W3:Y:S04]  /*57b0*/  @!P0 LDG.E.64 R12, desc[UR10][R14.64] ;  /* 0x0000000a0e0c8981 */ /* 0x0000e8000c1e1b00 */
[----:B------:R-:W-:Y:S04]  /*57c0*/  STL [R1+0x70c], R48 ;  /* 0x00070c3001007387 */ /* 0x000fe80000100800 */
[----:B------:R1:W-:Y:S01]  /*57d0*/  STL [R1+0x740], R49 ;  /* 0x0007403101007387 */ /* 0x0003e20000100800 */
[----:B0-----:R-:W-:-:S03]  /*57e0*/  CS2R R14, SRZ ;  /* 0x00000000000e7805 */ /* 0x001fc6000001ff00 */
[----:B------:R0:W-:Y:S01]  /*57f0*/  STL [R1+0x564], R21 ;  /* 0x0005641501007387 */ /* 0x0001e20000100800 */
[----:B-1----:R-:W-:-:S03]  /*5800*/  CS2R R48, SRZ ;  /* 0x0000000000307805 */ /* 0x002fc6000001ff00 */
[----:B------:R1:W-:Y:S01]  /*5810*/  STL [R1+0x5a0], R0 ;  /* 0x0005a00001007387 */ /* 0x0003e20000100800 */
[----:B0-----:R-:W-:Y:S01]  /*5820*/  HFMA2 R21, -RZ, RZ, 0, 0 ;  /* 0x00000000ff157431 */ /* 0x001fe200000001ff */
[----:B--2---:R-:W-:Y:S02]  /*5830*/  @!P2 MOV R21, R10 ;  /* 0x0000000a0015a202 */ /* 0x004fe40000000f00 */
[----:B------:R0:W2:Y:S01]  /*5840*/  @!P1 LDG.E.64 R48, desc[UR10][R44.64] ;  /* 0x0000000a2c309981 */ /* 0x0000a2000c1e1b00 */
[----:B-1----:R-:W-:Y:S02]  /*5850*/  MOV R0, RZ ;  /* 0x000000ff00007202 */ /* 0x002fe40000000f00 */
[----:B------:R-:W-:Y:S02]  /*5860*/  @!P2 MOV R0, R11 ;  /* 0x0000000b0000a202 */ /* 0x000fe40000000f00 */
[----:B------:R-:W-:Y:S02]  /*5870*/  LOP3.LUT P2, RZ, R42, 0x200, RZ, 0xc0, !PT ;  /* 0x000002002aff7812 */ /* 0x000fe4000784c0ff */
[----:B0-----:R-:W-:-:S06]  /*5880*/  CS2R R44, SRZ ;  /* 0x00000000002c7805 */ /* 0x001fcc000001ff00 */
[----:B------:R0:W4:Y:S01]  /*5890*/  @!P0 LDG.E.64 R44, desc[UR10][R16.64] ;  /* 0x0000000a102c8981 */ /* 0x000122000c1e1b00 */
[----:B---3--:R-:W-:Y:S02]  /*58a0*/  @!P0 MOV R14, R12 ;  /* 0x0000000c000e8202 */ /* 0x008fe40000000f00 */
[----:B------:R-:W-:-:S03]  /*58b0*/  @!P0 MOV R15, R13 ;  /* 0x0000000d000f8202 */ /* 0x000fc60000000f00 */
[----:B------:R-:W-:Y:S04]  /*58c0*/  STL [R1+0x764], R14 ;  /* 0x0007640e01007387 */ /* 0x000fe80000100800 */
[----:B------:R1:W-:Y:S02]  /*58d0*/  STL [R1+0x768], R15 ;  /* 0x0007680f01007387 */ /* 0x0003e40000100800 */
[----:B-1----:R-:W-:-:S06]  /*58e0*/  CS2R R14, SRZ ;  /* 0x00000000000e7805 */ /* 0x002fcc000001ff00 */
[----:B------:R1:W3:Y:S04]  /*58f0*/  @!P2 LDG.E.64 R14, desc[UR10][R18.64] ;  /* 0x0000000a120ea981 */ /* 0x0002e8000c1e1b00 */
[----:B------:R2:W-:Y:S01]  /*5900*/  STL [R1+0x584], R21 ;  /* 0x0005841501007387 */ /* 0x0005e20000100800 */
[----:B0-----:R-:W-:-:S06]  /*5910*/  CS2R R16, SRZ ;  /* 0x0000000000107805 */ /* 0x001fcc000001ff00 */
[----:B------:R0:W3:Y:S01]  /*5920*/  @!P2 LDG.E.64 R16, desc[UR10][R36.64] ;  /* 0x0000000a2410a981 */ /* 0x0000e2000c1e1b00 */
[----:B--2---:R-:W-:Y:S01]  /*5930*/  HFMA2 R21, -RZ, RZ, 0, 0 ;  /* 0x00000000ff157431 */ /* 0x004fe200000001ff */
[----:B------:R-:W-:-:S05]  /*5940*/  @!P1 MOV R21, R48 ;  /* 0x0000003000159202 */ /* 0x000fca0000000f00 */
[----:B------:R2:W-:Y:S02]  /*5950*/  STL [R1+0x5a4], R21 ;  /* 0x0005a41501007387 */ /* 0x0005e40000100800 */
[----:B--2---:R-:W-:Y:S01]  /*5960*/  HFMA2 R21, -RZ, RZ, 0, 0 ;  /* 0x00000000ff157431 */ /* 0x004fe200000001ff */
[----:B----4-:R-:W-:-:S05]  /*5970*/  @!P0 MOV R21, R44 ;  /* 0x0000002c00158202 */ /* 0x010fca0000000f00 */
[----:B------:R2:W-:Y:S02]  /*5980*/  STL [R1+0x504], R21 ;  /* 0x0005041501007387 */ /* 0x0005e40000100800 */
[----:B--2---:R-:W-:Y:S01]  /*5990*/  HFMA2 R21, -RZ, RZ, 0, 0 ;  /* 0x00000000ff157431 */ /* 0x004fe200000001ff */
[----:B-1----:R-:W-:Y:S02]  /*59a0*/  MOV R18, R22 ;  /* 0x0000001600127202 */ /* 0x002fe40000000f00 */
[----:B------:R-:W-:Y:S02]  /*59b0*/  MOV R19, R23 ;  /* 0x0000001700137202 */ /* 0x000fe40000000f00 */
[----:B------:R-:W2:Y:S01]  /*59c0*/  LDL.LU.64 R22, [R1+0x958] ;  /* 0x0009580001167983 */ /* 0x000ea20000300a00 */
[----:B---3--:R-:W-:-:S05]  /*59d0*/  @!P2 MOV R21, R14 ;  /* 0x0000000e0015a202 */ /* 0x008fca0000000f00 */
[----:B------:R1:W-:Y:S04]  /*59e0*/  STL [R1+0x76c], R21 ;  /* 0x00076c1501007387 */ /* 0x0003e80000100800 */
[----:B-1----:R-:W3:Y:S01]  /*59f0*/  LDL.LU R21, [R1+0x950] ;  /* 0x0009500001157983 */ /* 0x002ee20000300800 */
[----:B0-----:R-:W-:Y:S02]  /*5a00*/  MOV R36, R18 ;  /* 0x0000001200247202 */ /* 0x001fe40000000f00 */
[----:B------:R-:W-:Y:S01]  /*5a10*/  MOV R37, R19 ;  /* 0x0000001300257202 */ /* 0x000fe20000000f00 */
[----:B------:R0:W-:Y:S01]  /*5a20*/  STL [R1+0x5a8], R0 ;  /* 0x0005a80001007387 */ /* 0x0001e20000100800 */
[----:B------:R-:W-:Y:S02]  /*5a30*/  CS2R R18, SRZ ;  /* 0x0000000000127805 */ /* 0x000fe4000001ff00 */
[----:B------:R-:W-:-:S02]  /*5a40*/  @!P2 MOV R19, R15 ;  /* 0x0000000f0013a202 */ /* 0x000fc40000000f00 */
[----:B------:R-:W-:Y:S02]  /*5a50*/  @!P2 MOV R18, R16 ;  /* 0x000000100012a202 */ /* 0x000fe40000000f00 */
[----:B0-----:R-:W-:Y:S02]  /*5a60*/  MOV R0, RZ ;  /* 0x000000ff00007202 */ /* 0x001fe40000000f00 */
[----:B------:R-:W-:Y:S02]  /*5a70*/  @!P1 MOV R0, R49 ;  /* 0x0000003100009202 */ /* 0x000fe40000000f00 */
[----:B------:R-:W-:Y:S01]  /*5a80*/  LOP3.LUT P1, RZ, R42, 0x100, RZ, 0xc0, !PT ;  /* 0x000001002aff7812 */ /* 0x000fe2000782c0ff */
[----:B------:R-:W-:Y:S04]  /*5a90*/  STL [R1+0x770], R19 ;  /* 0x0007701301007387 */ /* 0x000fe80000100800 */
[----:B------:R0:W-:Y:S02]  /*5aa0*/  STL [R1+0x5b4], R18 ;  /* 0x0005b41201007387 */ /* 0x0001e40000100800 */
[----:B0-----:R-:W-:-:S06]  /*5ab0*/  CS2R R18, SRZ ;  /* 0x0000000000127805 */ /* 0x001fcc000001ff00 */
[----:B---3--:R0:W3:Y:S02]  /*5ac0*/  @!P1 LDG.E.64 R18, desc[UR10][R20.64] ;  /* 0x0000000a14129981 */ /* 0x0080e4000c1e1b00 */
[----:B0-----:R-:W-:Y:S01]  /*5ad0*/  HFMA2 R20, -RZ, RZ, 0, 0 ;  /* 0x00000000ff147431 */ /* 0x001fe200000001ff */
[----:B------:R-:W-:-:S06]  /*5ae0*/  MOV R21, RZ ;  /* 0x000000ff00157202 */ /* 0x000fcc0000000f00 */
[----:B--2---:R0:W2:Y:S04]  /*5af0*/  @!P1 LDG.E.64 R20, desc[UR10][R22.64] ;  /* 0x0000000a16149981 */ /* 0x0040a8000c1e1b00 */
[----:B------:R1:W-:Y:S01]  /*5b00*/  STL [R1+0x5ac], R0 ;  /* 0x0005ac0001007387 */ /* 0x0003e20000100800 */
[----:B0-----:R-:W-:Y:S02]  /*5b10*/  CS2R R22, SRZ ;  /* 0x0000000000167805 */ /* 0x001fe4000001ff00 */
[----:B-1----:R-:W-:Y:S02]  /*5b20*/  MOV R0, RZ ;  /* 0x000000ff00007202 */ /* 0x002fe40000000f00 */
[----:B------:R-:W-:Y:S02]  /*5b30*/  @!P0 MOV R0, R45 ;  /* 0x0000002d00008202 */ /* 0x000fe40000000f00 */
[----:B------:R-:W-:-:S02]  /*5b40*/  LOP3.LUT P0, RZ, R42, 0x80, RZ, 0xc0, !PT ;  /* 0x000000802aff7812 */ /* 0x000fc4000780c0ff */
[----:B---3--:R-:W-:-:S05]  /*5b50*/  @!P1 MOV R23, R19 ;  /* 0x0000001300179202 */ /* 0x008fca0000000f00 */
[----:B------:R-:W-:Y:S01]  /*5b60*/  STL [R1+0x778], R23 ;  /* 0x0007781701007387 */ /* 0x000fe20000100800 */
[----:B--2---:R-:W-:-:S05]  /*5b70*/  @!P1 MOV R22, R20 ;  /* 0x0000001400169202 */ /* 0x004fca0000000f00 */
[----:B------:R0:W-:Y:S02]  /*5b80*/  STL [R1+0x5c4], R22 ;  /* 0x0005c41601007387 */ /* 0x0001e40000100800 */
[----:B0-----:R-:W-:-:S06]  /*5b90*/  CS2R R22, SRZ ;  /* 0x0000000000167805 */ /* 0x001fcc000001ff00 */
[----:B------:R0:W2:Y:S02]  /*5ba0*/  @!P0 LDG.E.64 R22, desc[UR10][R24.64] ;  /* 0x0000000a18168981 */ /* 0x0000a4000c1e1b00 */
[----:B0-----:R-:W-:-:S06]  /*5bb0*/  CS2R R24, SRZ ;  /* 0x0000000000187805 */ /* 0x001fcc000001ff00 */
[----:B------:R0:W3:Y:S04]  /*5bc0*/  @!P0 LDG.E.64 R24, desc[UR10][R26.64] ;  /* 0x0000000a1a188981 */ /* 0x0000e8000c1e1b00 */
[----:B------:R1:W-:Y:S01]  /*5bd0*/  STL [R1+0x5b0], R0 ;  /* 0x0005b00001007387 */ /* 0x0003e20000100800 */
[----:B0-----:R-:W-:Y:S02]  /*5be0*/  CS2R R26, SRZ ;  /* 0x00000000001a7805 */ /* 0x001fe4000001ff00 */
[----:B-1----:R-:W-:Y:S02]  /*5bf0*/  MOV R0, RZ ;  /* 0x000000ff00007202 */ /* 0x002fe40000000f00 */
[----:B------:R-:W-:Y:S02]  /*5c00*/  @!P2 MOV R0, R17 ;  /* 0x000000110000a202 */ /* 0x000fe40000000f00 */
[----:B------:R-:W-:-:S02]  /*5c10*/  LOP3.LUT P2, RZ, R42, 0x40, RZ, 0xc0, !PT ;  /* 0x000000402aff7812 */ /* 0x000fc4000784c0ff */
[----:B--2---:R-:W-:-:S05]  /*5c20*/  @!P0 MOV R27, R23 ;  /* 0x00000017001b8202 */ /* 0x004fca0000000f00 */
[----:B------:R-:W-:Y:S01]  /*5c30*/  STL [R1+0x780], R27 ;  /* 0x0007801b01007387 */ /* 0x000fe20000100800 */
[----:B---3--:R-:W-:-:S05]  /*5c40*/  @!P0 MOV R26, R24 ;  /* 0x00000018001a8202 */ /* 0x008fca0000000f00 */
[----:B------:R0:W-:Y:S02]  /*5c50*/  STL [R1+0x5dc], R26 ;  /* 0x0005dc1a01007387 */ /* 0x0001e40000100800 */
[----:B0-----:R-:W-:-:S06]  /*5c60*/  CS2R R26, SRZ ;  /* 0x00000000001a7805 */ /* 0x001fcc000001ff00 */
[----:B------:R0:W2:Y:S02]  /*5c70*/  @!P2 LDG.E.64 R26, desc[UR10][R28.64] ;  /* 0x0000000a1c1aa981 */ /* 0x0000a4000c1e1b00 */
[----:B0-----:R-:W-:-:S06]  /*5c80*/  CS2R R28, SRZ ;  /* 0x00000000001c7805 */ /* 0x001fcc000001ff00 */
[----:B------:R0:W3:Y:S04]  /*5c90*/  @!P2 LDG.E.64 R28, desc[UR10][R30.64] ;  /* 0x0000000a1e1ca981 */ /* 0x0000e8000c1e1b00 */
[----:B------:R1:W-:Y:S02]  /*5ca0*/  STL [R1+0x5c0], R0 ;  /* 0x0005c00001007387 */ /* 0x0003e40000100800 */
[----:B-1----:R-:W-:Y:S01]  /*5cb0*/  HFMA2 R0, -RZ, RZ, 0, 0 ;  /* 0x00000000ff007431 */ /* 0x002fe200000001ff */
[----:B------:R-:W-:Y:S02]  /*5cc0*/  @!P1 MOV R0, R18 ;  /* 0x0000001200009202 */ /* 0x000fe40000000f00 */
[----:B0-----:R-:W-:-:S03]  /*5cd0*/  CS2R R30, SRZ ;  /* 0x00000000001e7805 */ /* 0x001fc6000001ff00 */
[----:B------:R0:W-:Y:S02]  /*5ce0*/  STL [R1+0x774], R0 ;  /* 0x0007740001007387 */ /* 0x0001e40000100800 */
[----:B0-----:R-:W-:Y:S01]  /*5cf0*/  HFMA2 R0, -RZ, RZ, 0, 0 ;  /* 0x00000000ff007431 */ /* 0x001fe200000001ff */
[----:B------:R-:W-:Y:S02]  /*5d00*/  @!P1 MOV R0, R21 ;  /* 0x0000001500009202 */ /* 0x000fe40000000f00 */
[----:B------:R-:W-:Y:S02]  /*5d10*/  LOP3.LUT P1, RZ, R42, 0x20, RZ, 0xc0, !PT ;  /* 0x000000202aff7812 */ /* 0x000fe4000782c0ff */
        /* <DEDUP_REMOVED lines=15> */
[----:B------:R-:W-:Y:S01]  /*5e10*/  LOP3.LUT P0, RZ, R42, 0x10, RZ, 0xc0, !PT ;  /* 0x000000102aff7812 */ /* 0x000fe2000780c0ff */
[----:B------:R0:W-:Y:S04]  /*5e20*/  STL.64 [R1+0x210], R40 ;  /* 0x0002102801007387 */ /* 0x0001e80000100a00 */
[----:B0-----:R-:W4:Y:S01]  /*5e30*/  LDL.LU.64 R40, [R1+0x750] ;  /* 0x0007500001287983 */ /* 0x001f220000300a00 */
        /* <DEDUP_REMOVED lines=10> */
[----:B------:R-:W-:Y:S01]  /*5ee0*/  @!P2 MOV R0, R26 ;  /* 0x0000001a0000a202 */ /* 0x000fe20000000f00 */
[----:B------:R1:W-:Y:S04]  /*5ef0*/  STL.64 [R1+0x10], R38 ;  /* 0x0000102601007387 */ /* 0x0003e80000100a00 */
[----:B------:R4:W-:Y:S01]  /*5f00*/  STL [R1+0x784], R0 ;  /* 0x0007840001007387 */ /* 0x0009e20000100800 */
[----:B-1----:R-:W-:Y:S01]  /*5f10*/  CS2R R38, SRZ ;  /* 0x0000000000267805 */ /* 0x002fe2000001ff00 */
[----:B----4-:R-:W-:Y:S01]  /*5f20*/  HFMA2 R0, -RZ, RZ, 0, 0 ;  /* 0x00000000ff007431 */ /* 0x010fe200000001ff */
[----:B------:R-:W-:-:S02]  /*5f30*/  @!P2 MOV R0, R29 ;  /* 0x0000001d0000a202 */ /* 0x000fc40000000f00 */
[----:B------:R-:W-:Y:S01]  /*5f40*/  LOP3.LUT P2, RZ, R42, 0x8, RZ, 0xc0, !PT ;  /* 0x000000082aff7812 */ /* 0x000fe2000784c0ff */
[----:B------:R1:W-:Y:S01]  /*5f50*/  STL.64 [R1+0x218], R50 ;  /* 0x0002183201007387 */ /* 0x0003e20000100a00 */
[----:B0-----:R-:W-:Y:S02]  /*5f60*/  MOV R8, R54 ;  /* 0x0000003600087202 */ /* 0x001fe40000000f00 */
[----:B------:R-:W-:Y:S02]  /*5f70*/  MOV R9, R55 ;  /* 0x0000003700097202 */ /* 0x000fe40000000f00 */
[----:B------:R-:W4:Y:S04]  /*5f80*/  LDL.LU.64 R54, [R1+0x658] ;  /* 0x0006580001367983 */ /* 0x000f280000300a00 */
[----:B-1----:R-:W4:Y:S01]  /*5f90*/  LDL.LU.64 R50, [R1+0x748] ;  /* 0x0007480001327983 */ /* 0x002f220000300a00 */
        /* <DEDUP_REMOVED lines=8> */
[----:B------:R-:W4:Y:S04]  /*6020*/  LDL.LU.64 R2, [R1+0x948] ;  /* 0x0009480001027983 */ /* 0x000f280000300a00 */
[----:B------:R1:W-:Y:S02]  /*6030*/  STL [R1+0x600], R0 ;  /* 0x0006000001007387 */ /* 0x0003e40000100800 */
[----:B-1----:R-:W-:Y:S01]  /*6040*/  HFMA2 R0, -RZ, RZ, 0, 0 ;  /* 0x00000000ff007431 */ /* 0x002fe200000001ff */
[----:B------:R-:W-:-:S05]  /*6050*/  @!P1 MOV R0, R30 ;  /* 0x0000001e00009202 */ /* 0x000fca0000000f00 */
[----:B------:R1:W-:Y:S02]  /*6060*/  STL [R1+0x78c], R0 ;  /* 0x00078c0001007387 */ /* 0x0003e40000100800 */
[----:B-1----:R-:W-:Y:S01]  /*6070*/  HFMA2 R0, -RZ, RZ, 0, 0 ;  /* 0x00000000ff007431 */ /* 0x002fe200000001ff */
[----:B------:R-:W-:Y:S02]  /*6080*/  @!P1 MOV R0, R33 ;  /* 0x0000002100009202 */ /* 0x000fe40000000f00 */
[----:B------:R-:W-:Y:S01]  /*6090*/  LOP3.LUT P1, RZ, R42, 0x4, RZ, 0xc0, !PT ;  /* 0x000000042aff7812 */ /* 0x000fe2000782c0ff */
[----:B------:R1:W-:Y:S04]  /*60a0*/  STL.64 [R1+0x220], R6 ;  /* 0x0002200601007387 */ /* 0x0003e80000100a00 */
[----:B-1----:R-:W3:Y:S04]  /*60b0*/  LDL.LU.64 R6, [R1+0x738] ;  /* 0x0007380001067983 */ /* 0x002ee80000300a00 */
[----:B----4-:R0:W-:Y:S02]  /*60c0*/  STL.64 [R1+0x18], R2 ;  /* 0x0000180201007387 */ /* 0x0101e40000100a00 */
[----:B0-----:R-:W-:-:S02]  /*60d0*/  CS2R R2, SRZ ;  /* 0x0000000000027805 */ /* 0x001fc4000001ff00 */
[----:B--2---:R-:W-:Y:S02]  /*60e0*/  @!P2 MOV R3, R39 ;  /* 0x000000270003a202 */ /* 0x004fe40000000f00 */
[----:B---3--:R-:W-:-:S03]  /*60f0*/  @!P2 MOV R2, R40 ;  /* 0x000000280002a202 */ /* 0x008fc60000000f00 */
[----:B------:R-:W-:Y:S04]  /*6100*/  STL [R1+0x754], R3 ;  /* 0x0007540301007387 */ /* 0x000fe80000100800 */
[----:B------:R0:W-:Y:S02]  /*6110*/  STL [R1+0x62c], R2 ;  /* 0x00062c0201007387 */ /* 0x0001e40000100800 */
[----:B0-----:R-:W-:-:S06]  /*6120*/  CS2R R2, SRZ ;  /* 0x0000000000027805 */ /* 0x001fcc000001ff00 */
[----:B------:R0:W2:Y:S02]  /*6130*/  @!P1 LDG.E.64 R2, desc[UR10][R50.64] ;  /* 0x0000000a32029981 */ /* 0x0000a4000c1e1b00 */
[----:B0-----:R-:W-:-:S06]  /*6140*/  CS2R R50, SRZ ;  /* 0x0000000000327805 */ /* 0x001fcc000001ff00 */
[----:B------:R-:W3:Y:S04]  /*6150*/  @!P1 LDG.E.64 R50, desc[UR10][R54.64] ;  /* 0x0000000a36329981 */ /* 0x000ee8000c1e1b00 */
[----:B------:R0:W-:Y:S04]  /*6160*/  STL [R1+0x610], R0 ;  /* 0x0006100001007387 */ /* 0x0001e80000100800 */
[----:B------:R1:W-:Y:S04]  /*6170*/  STL.64 [R1+0x20], R4 ;  /* 0x0000200401007387 */ /* 0x0003e80000100a00 */
[----:B------:R4:W-:Y:S01]  /*6180*/  STL.64 [R1+0x228], R10 ;  /* 0x0002280a01007387 */ /* 0x0009e20000100a00 */
[----:B0-----:R-:W-:Y:S01]  /*6190*/  HFMA2 R0, -RZ, RZ, 0, 0 ;  /* 0x00000000ff007431 */ /* 0x001fe200000001ff */
[----:B------:R-:W-:-:S02]  /*61a0*/  @!P0 MOV R0, R34 ;  /* 0x0000002200008202 */ /* 0x000fc40000000f00 */
[----:B------:R0:W-:Y:S04]  /*61b0*/  STL.64 [R1+0x230], R48 ;  /* 0x0002303001007387 */ /* 0x0001e80000100a00 */
[----:B------:R0:W-:Y:S01]  /*61c0*/  STL [R1+0x758], R0 ;  /* 0x0007580001007387 */ /* 0x0001e20000100800 */
[----:B-1----:R-:W-:-:S03]  /*61d0*/  CS2R R4, SRZ ;  /* 0x0000000000047805 */ /* 0x002fc6000001ff00 */
[----:B----4-:R-:W4:Y:S04]  /*61e0*/  LDL.LU.64 R10, [R1+0x728] ;  /* 0x00072800010a7983 */ /* 0x010f280000300a00 */
[----:B0-----:R-:W4:Y:S01]  /*61f0*/  LDL.LU.64 R48, [R1+0x720] ;  /* 0x0007200001307983 */ /* 0x001f220000300a00 */
[----:B------:R-:W-:Y:S01]  /*6200*/  HFMA2 R0, -RZ, RZ, 0, 0 ;  /* 0x00000000ff007431 */ /* 0x000fe200000001ff */
[----:B------:R-:W-:Y:S02]  /*6210*/  @!P0 MOV R0, R37 ;  /* 0x0000002500008202 */ /* 0x000fe40000000f00 */
[----:B------:R-:W-:Y:S01]  /*6220*/  STL.64 [R1+0x30], R46 ;  /* 0x0000302e01007387 */ /* 0x000fe20000100a00 */
[----:B------:R-:W-:-:S03]  /*6230*/  LOP3.LUT P0, RZ, R42, 0x2, RZ, 0xc0, !PT ;  /* 0x000000022aff7812 */ /* 0x000fc6000780c0ff */
[----:B------:R-:W4:Y:S01]  /*6240*/  LDL.LU.64 R54, [R1+0x698] ;  /* 0x0006980001367983 */ /* 0x000f220000300a00 */
        /* <DEDUP_REMOVED lines=16> */
[----:B----4-:R0:W-:Y:S02]  /*6350*/  STL.64 [R1+0x28], R8 ;  /* 0x0000280801007387 */ /* 0x0101e40000100a00 */
[----:B0-----:R-:W-:Y:S02]  /*6360*/  CS2R R8, SRZ ;  /* 0x0000000000087805 */ /* 0x001fe4000001ff00 */
[----:B--2---:R-:W-:-:S02]  /*6370*/  @!P0 MOV R9, R5 ;  /* 0x0000000500098202 */ /* 0x004fc40000000f00 */
[----:B---3--:R-:W-:-:S03]  /*6380*/  @!P0 MOV R8, R6 ;  /* 0x0000000600088202 */ /* 0x008fc60000000f00 */
[----:B------:R-:W-:Y:S04]  /*6390*/  STL [R1+0x734], R9 ;  /* 0x0007340901007387 */ /* 0x000fe80000100800 */
[----:B------:R0:W-:Y:S02]  /*63a0*/  STL [R1+0x65c], R8 ;  /* 0x00065c0801007387 */ /* 0x0001e40000100800 */
[----:B0-----:R-:W-:-:S06]  /*63b0*/  CS2R R8, SRZ ;  /* 0x0000000000087805 */ /* 0x001fcc000001ff00 */
[----:B------:R-:W2:Y:S04]  /*63c0*/  @!P2 LDG.E.64 R8, desc[UR10][R10.64] ;  /* 0x0000000a0a08a981 */ /* 0x000ea8000c1e1b00 */
[----:B------:R0:W-:Y:S02]  /*63d0*/  STL [R1+0x640], R0 ;  /* 0x0006400001007387 */ /* 0x0001e40000100800 */
[----:B0-----:R-:W-:Y:S01]  /*63e0*/  HFMA2 R0, -RZ, RZ, 0, 0 ;  /* 0x00000000ff007431 */ /* 0x001fe200000001ff */
[----:B------:R-:W-:-:S05]  /*63f0*/  @!P1 MOV R0, R2 ;  /* 0x0000000200009202 */ /* 0x000fca0000000f00 */
[----:B------:R0:W-:Y:S02]  /*6400*/  STL [R1+0x748], R0 ;  /* 0x0007480001007387 */ /* 0x0001e40000100800 */
[----:B0-----:R-:W-:Y:S01]  /*6410*/  HFMA2 R0, -RZ, RZ, 0, 0 ;  /* 0x00000000ff007431 */ /* 0x001fe200000001ff */
[----:B------:R-:W-:-:S05]  /*6420*/  @!P1 MOV R0, R51 ;  /* 0x0000003300009202 */ /* 0x000fca0000000f00 */
[----:B------:R0:W-:Y:S02]  /*6430*/  STL [R1+0x658], R0 ;  /* 0x0006580001007387 */ /* 0x0001e40000100800 */
[----:B0-----:R-:W-:Y:S01]  /*6440*/  HFMA2 R0, -RZ, RZ, 0, 0 ;  /* 0x00000000ff007431 */ /* 0x001fe200000001ff */
[----:B------:R-:W-:-:S05]  /*6450*/  @!P0 MOV R0, R4 ;  /* 0x0000000400008202 */ /* 0x000fca0000000f00 */
[----:B------:R0:W-:Y:S01]  /*6460*/  STL [R1+0x730], R0 ;  /* 0x0007300001007387 */ /* 0x0001e20000100800 */
[----:B------:R-:W-:Y:S02]  /*6470*/  HFMA2 R46, -RZ, RZ, 0, 0 ;  /* 0x00000000ff2e7431 */ /* 0x000fe400000001ff */
[----:B0-----:R-:W-:Y:S01]  /*6480*/  HFMA2 R0, -RZ, RZ, 0, 0 ;  /* 0x00000000ff007431 */ /* 0x001fe200000001ff */
[----:B------:R-:W-:-:S05]  /*6490*/  @!P0 MOV R0, R7 ;  /* 0x0000000700008202 */ /* 0x000fca0000000f00 */
[----:B------:R0:W-:Y:S02]  /*64a0*/  STL [R1+0x674], R0 ;  /* 0x0006740001007387 */ /* 0x0001e40000100800 */
[----:B0-----:R-:W-:Y:S01]  /*64b0*/  HFMA2 R0, -RZ, RZ, 0, 0 ;  /* 0x00000000ff007431 */ /* 0x001fe200000001ff */
[----:B--2---:R-:W-:Y:S01]  /*64c0*/  @!P2 MOV R0, R8 ;  /* 0x000000080000a202 */ /* 0x004fe20000000f00 */
[----:B------:R0:W-:Y:S01]  /*64d0*/  STL.64 [R1+0x938], R8 ;  /* 0x0009380801007387 */ /* 0x0001e20000100a00 */
[----:B------:R-:W-:-:S03]  /*64e0*/  @!P2 MOV R46, R9 ;  /* 0x00000009002ea202 */ /* 0x000fc60000000f00 */
[----:B0-----:R-:W2:Y:S01]  /*64f0*/  LDL.LU.64 R8, [R1+0x718] ;  /* 0x0007180001087983 */ /* 0x001ea20000300a00 */
[----:B------:R-:W-:-:S03]  /*6500*/  LOP3.LUT P1, RZ, R43, 0x80000000, RZ, 0xc0, !PT ;  /* 0x800000002bff7812 */ /* 0x000fc6000782c0ff */
[----:B------:R0:W-:Y:S04]  /*6510*/  STL [R1+0x72c], R46 ;  /* 0x00072c2e01007387 */ /* 0x0001e80000100800 */
[----:B------:R1:W-:Y:S01]  /*6520*/  STL.64 [R1+0x238], R44 ;  /* 0x0002382c01007387 */ /* 0x0003e20000100a00 */
[----:B0-----:R-:W-:-:S03]  /*6530*/  CS2R R46, SRZ ;  /* 0x00000000002e7805 */ /* 0x001fc6000001ff00 */
[----:B-1----:R-:W3:Y:S04]  /*6540*/  LDL.LU.64 R44, [R1+0x710] ;  /* 0x00071000012c7983 */ /* 0x002ee80000300a00 */
[----:B------:R0:W4:Y:S02]  /*6550*/  @!P1 LDG.E.64 R46, desc[UR10][R48.64] ;  /* 0x0000000a302e9981 */ /* 0x000124000c1e1b00 */
[----:B0-----:R-:W-:-:S06]  /*6560*/  CS2R R48, SRZ ;  /* 0x0000000000307805 */ /* 0x001fcc000001ff00 */
[----:B--2---:R0:W2:Y:S01]  /*6570*/  @!P1 LDG.E.64 R48, desc[UR10][R8.64] ;  /* 0x0000000a08309981 */ /* 0x0040a2000c1e1b00 */
[----:B------:R-:W-:Y:S02]  /*6580*/  LOP3.LUT P0, RZ, R43, 0x40000000, RZ, 0xc0, !PT ;  /* 0x400000002bff7812 */ /* 0x000fe4000780c0ff */
[----:B------:R-:W-:Y:S01]  /*6590*/  CS2R R10, SRZ ;  /* 0x00000000000a7805 */ /* 0x000fe2000001ff00 */
[----:B------:R1:W-:Y:S05]  /*65a0*/  STL.64 [R1+0x38], R12 ;  /* 0x0000380c01007387 */ /* 0x0003ea0000100a00 */
[----:B------:R-:W2:Y:S01]  /*65b0*/  @!P2 LDG.E.64 R10, desc[UR10][R54.64] ;  /* 0x0000000a360aa981 */ /* 0x000ea2000c1e1b00 */
[----:B-1----:R-:W-:-:S02]  /*65c0*/  CS2R R12, SRZ ;  /* 0x00000000000c7805 */ /* 0x002fc4000001ff00 */
[----:B0-----:R-:W-:Y:S01]  /*65d0*/  CS2R R8, SRZ ;  /* 0x0000000000087805 */ /* 0x001fe2000001ff00 */
[----:B------:R0:W-:Y:S04]  /*65e0*/  STL.64 [R1+0x240], R16 ;  /* 0x0002401001007387 */ /* 0x0001e80000100a00 */
[----:B---3--:R-:W3:Y:S01]  /*65f0*/  @!P0 LDG.E.64 R12, desc[UR10][R44.64] ;  /* 0x0000000a2c0c8981 */ /* 0x008ee2000c1e1b00 */
[----:B----4-:R-:W-:-:S03]  /*6600*/  @!P1 MOV R9, R47 ;  /* 0x0000002f00099202 */ /* 0x010fc60000000f00 */
[----:B------:R-:W-:Y:S04]  /*6610*/  STL [R1+0x91c], R42 ;  /* 0x00091c2a01007387 */ /* 0x000fe80000100800 */
[----:B0-----:R-:W4:Y:S04]  /*6620*/  LDL.LU.64 R16, [R1+0x700] ;  /* 0x0007000001107983 */ /* 0x001f280000300a00 */
[----:B------:R-:W-:Y:S04]  /*6630*/  STL [R1+0x71c], R9 ;  /* 0x00071c0901007387 */ /* 0x000fe80000100800 */
[----:B------:R-:W-:Y:S04]  /*6640*/  STL [R1+0x728], R0 ;  /* 0x0007280001007387 */ /* 0x000fe80000100800 */
[----:B------:R-:W-:Y:S04]  /*6650*/  STL.64 [R1+0x40], R14 ;  /* 0x0000400e01007387 */ /* 0x000fe80000100a00 */
[----:B------:R-:W4:Y:S01]  /*6660*/  LDL.LU.64 R54, [R1+0x6b8] ;  /* 0x0006b80001367983 */ /* 0x000f220000300a00 */
[----:B--2---:R-:W-:-:S05]  /*6670*/  @!P1 MOV R8, R48 ;  /* 0x0000003000089202 */ /* 0x004fca0000000f00 */
[----:B------:R0:W-:Y:S04]  /*6680*/  STL [R1+0x69c], R8 ;  /* 0x00069c0801007387 */ /* 0x0001e80000100800 */
[----:B0-----:R-:W2:Y:S01]  /*6690*/  LDL.LU.64 R8, [R1+0x6f8] ;  /* 0x0006f80001087983 */ /* 0x001ea20000300a00 */
[----:B------:R-:W-:Y:S01]  /*66a0*/  MOV R42, RZ ;  /* 0x000000ff002a7202 */ /* 0x000fe20000000f00 */
[----:B------:R-:W-:Y:S01]  /*66b0*/  HFMA2 R0, -RZ, RZ, 0, 0 ;  /* 0x00000000ff007431 */ /* 0x000fe200000001ff */
[----:B------:R-:W-:Y:S01]  /*66c0*/  @!P2 MOV R42, R10 ;  /* 0x0000000a002aa202 */ /* 0x000fe20000000f00 */
[----:B------:R-:W-:Y:S01]  /*66d0*/  HFMA2 R14, -RZ, RZ, 0, 0 ;  /* 0x00000000ff0e7431 */ /* 0x000fe200000001ff */
[----:B------:R-:W-:Y:S02]  /*66e0*/  @!P2 MOV R0, R11 ;  /* 0x0000000b0000a202 */ /* 0x000fe40000000f00 */
[----:B------:R-:W-:-:S02]  /*66f0*/  LOP3.LUT P2, RZ, R43, 0x20000000, RZ, 0xc0, !PT ;  /* 0x200000002bff7812 */ /* 0x000fc4000784c0ff */
[----:B---3--:R-:W-:Y:S01]  /*6700*/  @!P0 MOV R14, R13 ;  /* 0x0000000d000e8202 */ /* 0x008fe20000000f00 */
[----:B------:R0:W-:Y:S04]  /*6710*/  STL.64 [R1+0x248], R20 ;  /* 0x0002481401007387 */ /* 0x0001e80000100a00 */
[----:B------:R1:W-:Y:S04]  /*6720*/  STL [R1+0x714], R14 ;  /* 0x0007140e01007387 */ /* 0x0003e80000100800 */
[----:B0-----:R-:W3:Y:S01]  /*6730*/  LDL.LU.64 R20, [R1+0x6f0] ;  /* 0x0006f00001147983 */ /* 0x001ee20000300a00 */
[----:B-1----:R-:W-:-:S06]  /*6740*/  CS2R R14, SRZ ;  /* 0x00000000000e7805 */ /* 0x002fcc000001ff00 */
[----:B----4-:R0:W4:Y:S02]  /*6750*/  @!P2 LDG.E.64 R14, desc[UR10][R16.64] ;  /* 0x0000000a100ea981 */ /* 0x010124000c1e1b00 */
[----:B0-----:R-:W-:-:S06]  /*6760*/  CS2R R16, SRZ ;  /* 0x0000000000107805 */ /* 0x001fcc000001ff00 */
[----:B--2---:R0:W2:Y:S04]  /*6770*/  @!P2 LDG.E.64 R16, desc[UR10][R8.64] ;  /* 0x0000000a0810a981 */ /* 0x0040a8000c1e1b00 */
[----:B------:R1:W-:Y:S02]  /*6780*/  STL [R1+0x698], R0 ;  /* 0x0006980001007387 */ /* 0x0003e40000100800 */
[----:B-1----:R-:W-:Y:S01]  /*6790*/  HFMA2 R0, -RZ, RZ, 0, 0 ;  /* 0x00000000ff007431 */ /* 0x002fe200000001ff */
[----:B------:R-:W-:-:S05]  /*67a0*/  @!P1 MOV R0, R46 ;  /* 0x0000002e00009202 */ /* 0x000fca0000000f00 */
[----:B------:R1:W-:Y:S01]  /*67b0*/  STL [R1+0x718], R0 ;  /* 0x0007180001007387 */ /* 0x0003e20000100800 */
[----:B------:R-:W-:-:S03]  /*67c0*/  CS2R R44, SRZ ;  /* 0x00000000002c7805 */ /* 0x000fc6000001ff00 */
[----:B------:R0:W-:Y:S04]  /*67d0*/  STL.64 [R1+0x48], R18 ;  /* 0x0000481201007387 */ /* 0x0001e80000100a00 */
[----:B------:R-:W2:Y:S01]  /*67e0*/  @!P0 LDG.E.64 R44, desc[UR10][R54.64] ;  /* 0x0000000a362c8981 */ /* 0x000ea2000c1e1b00 */
[----:B-1----:R-:W-:Y:S01]  /*67f0*/  HFMA2 R0, -RZ, RZ, 0, 0 ;  /* 0x00000000ff007431 */ /* 0x002fe200000001ff */
[----:B------:R-:W-:Y:S02]  /*6800*/  @!P1 MOV R0, R49 ;  /* 0x0000003100009202 */ /* 0x000fe40000000f00 */
[----:B------:R-:W-:Y:S02]  /*6810*/  LOP3.LUT P1, RZ, R43, 0x10000000, RZ, 0xc0, !PT ;  /* 0x100000002bff7812 */ /* 0x000fe4000782c0ff */
[----:B0-----:R-:W-:-:S02]  /*6820*/  CS2R R18, SRZ ;  /* 0x0000000000127805 */ /* 0x001fc4000001ff00 */
[----:B------:R-:W-:Y:S01]  /*6830*/  CS2R R8, SRZ ;  /* 0x0000000000087805 */ /* 0x000fe2000001ff00 */
[----:B------:R0:W-:Y:S04]  /*6840*/  STL.64 [R1+0x250], R24 ;  /* 0x0002501801007387 */ /* 0x0001e80000100a00 */
[----:B------:R-:W-:Y:S04]  /*6850*/  STL [R1+0x930], R10 ;  /* 0x0009300a01007387 */ /* 0x000fe80000100800 */
[----:B---3--:R-:W3:Y:S01]  /*6860*/  @!P1 LDG.E.64 R18, desc[UR10][R20.64] ;  /* 0x0000000a14129981 */ /* 0x008ee2000c1e1b00 */
[----:B----4-:R-:W-:-:S03]  /*6870*/  @!P2 MOV R9, R15 ;  /* 0x0000000f0009a202 */ /* 0x010fc60000000f00 */
[----:B0-----:R-:W4:Y:S04]  /*6880*/  LDL.LU.64 R24, [R1+0x6d8] ;  /* 0x0006d80001187983 */ /* 0x001f280000300a00 */
[----:B------:R-:W-:Y:S04]  /*6890*/  STL [R1+0x6fc], R9 ;  /* 0x0006fc0901007387 */ /* 0x000fe80000100800 */
[----:B------:R-:W-:Y:S04]  /*68a0*/  STL.64 [R1+0x50], R22 ;  /* 0x0000501601007387 */ /* 0x000fe80000100a00 */
[----:B------:R-:W4:Y:S01]  /*68b0*/  LDL.LU.64 R54, [R1+0x6e0] ;  /* 0x0006e00001367983 */ /* 0x000f220000300a00 */
[----:B--2---:R-:W-:-:S05]  /*68c0*/  @!P2 MOV R8, R16 ;  /* 0x000000100008a202 */ /* 0x004fca0000000f00 */
[----:B------:R0:W-:Y:S04]  /*68d0*/  STL [R1+0x6d4], R8 ;  /* 0x0006d40801007387 */ /* 0x0001e80000100800 */
[----:B0-----:R-:W2:Y:S04]  /*68e0*/  LDL.LU.64 R8, [R1+0x6c8] ;  /* 0x0006c80001087983 */ /* 0x001ea80000300a00 */
[----:B------:R0:W-:Y:S01]  /*68f0*/  STL [R1+0x6ac], R0 ;  /* 0x0006ac0001007387 */ /* 0x0001e20000100800 */
[----:B------:R-:W-:Y:S01]  /*6900*/  MOV R10, RZ ;  /* 0x000000ff000a7202 */ /* 0x000fe20000000f00 */
[----:B0-----:R-:W-:Y:S01]  /*6910*/  HFMA2 R0, -RZ, RZ, 0, 0 ;  /* 0x00000000ff007431 */ /* 0x001fe200000001ff */
[----:B------:R-:W-:Y:S01]  /*6920*/  @!P0 MOV R0, R12 ;  /* 0x0000000c00008202 */ /* 0x000fe20000000f00 */
[----:B------:R-:W-:Y:S01]  /*6930*/  HFMA2 R22, -RZ, RZ, 0, 0 ;  /* 0x00000000ff167431 */ /* 0x000fe200000001ff */
[----:B------:R-:W-:-:S03]  /*6940*/  @!P0 MOV R10, R44 ;  /* 0x0000002c000a8202 */ /* 0x000fc60000000f00 */
[----:B------:R0:W-:Y:S02]  /*6950*/  STL [R1+0x710], R0 ;  /* 0x0007100001007387 */ /* 0x0001e40000100800 */
[----:B0-----:R-:W-:Y:S01]  /*6960*/  HFMA2 R0, -RZ, RZ, 0, 0 ;  /* 0x00000000ff007431 */ /* 0x001fe200000001ff */
[----:B------:R-:W-:Y:S02]  /*6970*/  @!P0 MOV R0, R45 ;  /* 0x0000002d00008202 */ /* 0x000fe40000000f00 */
[----:B------:R-:W-:Y:S02]  /*6980*/  LOP3.LUT P0, RZ, R43, 0x8000000, RZ, 0xc0, !PT ;  /* 0x080000002bff7812 */ /* 0x000fe4000780c0ff */
        /* <DEDUP_REMOVED lines=12> */
[----:B------:R-:W-:Y:S01]  /*6a50*/  HFMA2 R20, -RZ, RZ, 0, 0 ;  /* 0x00000000ff147431 */ /* 0x000fe200000001ff */
[----:B------:R-:W-:Y:S02]  /*6a60*/  MOV R21, RZ ;  /* 0x000000ff00157202 */ /* 0x000fe40000000f00 */
[----:B------:R0:W-:Y:S04]  /*6a70*/  STL.64 [R1+0x58], R26 ;  /* 0x0000581a01007387 */ /* 0x0001e80000100a00 */
[----:B------:R-:W2:Y:S01]  /*6a80*/  @!P1 LDG.E.64 R20, desc[UR10][R54.64] ;  /* 0x0000000a36149981 */ /* 0x000ea2000c1e1b00 */
[----:B-1----:R-:W-:Y:S01]  /*6a90*/  HFMA2 R0, -RZ, RZ, 0, 0 ;  /* 0x00000000ff007431 */ /* 0x002fe200000001ff */
[----:B------:R-:W-:-:S02]  /*6aa0*/  @!P2 MOV R0, R17 ;  /* 0x000000110000a202 */ /* 0x000fc40000000f00 */
[----:B------:R-:W-:Y:S02]  /*6ab0*/  LOP3.LUT P2, RZ, R43, 0x4000000, RZ, 0xc0, !PT ;  /* 0x040000002bff7812 */ /* 0x000fe4000784c0ff */
[----:B0-----:R-:W-:Y:S02]  /*6ac0*/  CS2R R26, SRZ ;  /* 0x00000000001a7805 */ /* 0x001fe4000001ff00 */
[----:B------:R-:W-:Y:S01]  /*6ad0*/  CS2R R8, SRZ ;  /* 0x0000000000087805 */ /* 0x000fe2000001ff00 */
[----:B------:R0:W-:Y:S04]  /*6ae0*/  STL.64 [R1+0x260], R32 ;  /* 0x0002602001007387 */ /* 0x0001e80000100a00 */
[----:B------:R-:W-:Y:S04]  /*6af0*/  STL [R1+0x6b8], R10 ;  /* 0x0006b80a01007387 */ /* 0x000fe80000100800 */
[----:B------:R-:W-:Y:S04]  /*6b00*/  STL.64 [R1+0x60], R30 ;  /* 0x0000601e01007387 */ /* 0x000fe80000100a00 */
[----:B---3--:R-:W3:Y:S04]  /*6b10*/  @!P2 LDG.E.64 R26, desc[UR10][R28.64] ;  /* 0x0000000a1c1aa981 */ /* 0x008ee8000c1e1b00 */
[----:B0-----:R-:W3:Y:S01]  /*6b20*/  LDL.LU.64 R32, [R1+0x690] ;  /* 0x0006900001207983 */ /* 0x001ee20000300a00 */
[----:B----4-:R-:W-:-:S03]  /*6b30*/  @!P0 MOV R9, R23 ;  /* 0x0000001700098202 */ /* 0x010fc60000000f00 */
[----:B------:R-:W4:Y:S04]  /*6b40*/  LDL.LU.64 R54, [R1+0x6b0] ;  /* 0x0006b00001367983 */ /* 0x000f280000300a00 */
[----:B------:R-:W-:Y:S01]  /*6b50*/  STL [R1+0x6dc], R9 ;  /* 0x0006dc0901007387 */ /* 0x000fe20000100800 */
        /* <DEDUP_REMOVED lines=18> */
[----:B------:R0:W3:Y:S02]  /*6c80*/  @!P1 LDG.E.64 R30, desc[UR10][R32.64] ;  /* 0x0000000a201e9981 */ /* 0x0000e4000c1e1b00 */
        /* <DEDUP_REMOVED lines=8> */
[----:B----4-:R-:W4:Y:S01]  /*6d10*/  @!P2 LDG.E.64 R28, desc[UR10][R54.64] ;  /* 0x0000000a361ca981 */ /* 0x010f22000c1e1b00 */
[----:B-1----:R-:W-:Y:S01]  /*6d20*/  HFMA2 R0, -RZ, RZ, 0, 0 ;  /* 0x00000000ff007431 */ /* 0x002fe200000001ff */
[----:B------:R-:W-:Y:S02]  /*6d30*/  @!P0 MOV R0, R25 ;  /* 0x0000001900008202 */ /* 0x000fe40000000f00 */
[----:B------:R-:W-:Y:S02]  /*6d40*/  LOP3.LUT P0, RZ, R43, 0x1000000, RZ, 0xc0, !PT ;  /* 0x010000002bff7812 */ /* 0x000fe4000780c0ff */
[----:B0-----:R-:W-:-:S02]  /*6d50*/  CS2R R34, SRZ ;  /* 0x0000000000227805 */ /* 0x001fc4000001ff00 */
[----:B------:R-:W-:Y:S01]  /*6d60*/  CS2R R8, SRZ ;  /* 0x0000000000087805 */ /* 0x000fe2000001ff00 */
[----:B------:R0:W-:Y:S04]  /*6d70*/  STL.64 [R1+0x270], R40 ;  /* 0x0002702801007387 */ /* 0x0001e80000100a00 */
[----:B------:R-:W-:Y:S04]  /*6d80*/  STL [R1+0x6e0], R10 ;  /* 0x0006e00a01007387 */ /* 0x000fe80000100800 */
[----:B------:R-:W-:Y:S04]  /*6d90*/  STL.64 [R1+0x70], R38 ;  /* 0x0000702601007387 */ /* 0x000fe80000100a00 */
[----:B---3--:R-:W3:Y:S04]  /*6da0*/  @!P0 LDG.E.64 R34, desc[UR10][R36.64] ;  /* 0x0000000a24228981 */ /* 0x008ee8000c1e1b00 */
[----:B0-----:R-:W3:Y:S01]  /*6db0*/  LDL.LU.64 R40, [R1+0x660] ;  /* 0x0006600001287983 */ /* 0x001ee20000300a00 */
[----:B------:R-:W-:-:S03]  /*6dc0*/  @!P1 MOV R9, R31 ;  /* 0x0000001f00099202 */ /* 0x000fc60000000f00 */
[----:B------:R-:W3:Y:S04]  /*6dd0*/  LDL.LU.64 R54, [R1+0x680] ;  /* 0x0006800001367983 */ /* 0x000ee80000300a00 */
        /* <DEDUP_REMOVED lines=9> */
[----:B----4-:R-:W-:-:S03]  /*6e70*/  @!P2 MOV R10, R28 ;  /* 0x0000001c000aa202 */ /* 0x010fc60000000f00 */
[----:B------:R0:W-:Y:S02]  /*6e80*/  STL [R1+0x6c0], R0 ;  /* 0x0006c00001007387 */ /* 0x0001e40000100800 */
[----:B0-----:R-:W-:Y:S01]  /*6e90*/  HFMA2 R0, -RZ, RZ, 0, 0 ;  /* 0x00000000ff007431 */ /* 0x001fe200000001ff */
[----:B------:R-:W-:Y:S02]  /*6ea0*/  @!P2 MOV R0, R29 ;  /* 0x0000001d0000a202 */ /* 0x000fe40000000f00 */
[----:B------:R-:W-:Y:S02]  /*6eb0*/  LOP3.LUT P2, RZ, R43, 0x800000, RZ, 0xc0, !PT ;  /* 0x008000002bff7812 */ /* 0x000fe4000784c0ff */
[----:B---3--:R-:W-:-:S05]  /*6ec0*/  @!P0 MOV R38, R35 ;  /* 0x0000002300268202 */ /* 0x008fca0000000f00 */
[----:B------:R0:W-:Y:S02]  /*6ed0*/  STL [R1+0x684], R38 ;  /* 0x0006842601007387 */ /* 0x0001e40000100800 */
[----:B0-----:R-:W-:-:S06]  /*6ee0*/  CS2R R38, SRZ ;  /* 0x0000000000267805 */ /* 0x001fcc000001ff00 */
[----:B------:R0:W3:Y:S02]  /*6ef0*/  @!P2 LDG.E.64 R38, desc[UR10][R40.64] ;  /* 0x0000000a2826a981 */ /* 0x0000e4000c1e1b00 */
[----:B0-----:R-:W-:Y:S02]  /*6f00*/  CS2R R40, SRZ ;  /* 0x0000000000287805 */ /* 0x001fe4000001ff00 */
[----:B------:R0:W-:Y:S04]  /*6f10*/  STL.64 [R1+0x278], R50 ;  /* 0x0002783201007387 */ /* 0x0001e80000100a00 */
[----:B0-----:R-:W4:Y:S04]  /*6f20*/  LDL.LU.64 R50, [R1+0x648] ;  /* 0x0006480001327983 */ /* 0x001f280000300a00 */
[----:B--2---:R-:W2:Y:S01]  /*6f30*/  @!P2 LDG.E.64 R40, desc[UR10][R8.64] ;  /* 0x0000000a0828a981 */ /* 0x004ea2000c1e1b00 */
[----:B------:R-:W-:-:S03]  /*6f40*/  CS2R R36, SRZ ;  /* 0x0000000000247805 */ /* 0x000fc6000001ff00 */
[----:B------:R0:W-:Y:S04]  /*6f50*/  STL [R1+0x6b4], R0 ;  /* 0x0006b40001007387 */ /* 0x0001e80000100800 */
[----:B------:R-:W4:Y:S04]  /*6f60*/  @!P0 LDG.E.64 R36, desc[UR10][R54.64] ;  /* 0x0000000a36248981 */ /* 0x000f28000c1e1b00 */
[----:B------:R1:W-:Y:S01]  /*6f70*/  STL.64 [R1+0x78], R2 ;  /* 0x0000780201007387 */ /* 0x0003e20000100a00 */
[----:B0-----:R-:W-:Y:S01]  /*6f80*/  HFMA2 R0, -RZ, RZ, 0, 0 ;  /* 0x00000000ff007431 */ /* 0x001fe200000001ff */
[----:B------:R-:W-:-:S02]  /*6f90*/  @!P1 MOV R0, R30 ;  /* 0x0000001e00009202 */ /* 0x000fc40000000f00 */
[----:B------:R-:W-:Y:S04]  /*6fa0*/  STL [R1+0x6b0], R10 ;  /* 0x0006b00a01007387 */ /* 0x000fe80000100800 */
[----:B------:R0:W-:Y:S01]  /*6fb0*/  STL [R1+0x6a0], R0 ;  /* 0x0006a00001007387 */ /* 0x0001e20000100800 */
[----:B-1----:R-:W-:-:S03]  /*6fc0*/  CS2R R2, SRZ ;  /* 0x0000000000027805 */ /* 0x002fc6000001ff00 */
[----:B------:R-:W4:Y:S04]  /*6fd0*/  LDL.LU.64 R54, [R1+0x650] ;  /* 0x0006500001367983 */ /* 0x000f280000300a00 */
[----:B------:R-:W-:Y:S01]  /*6fe0*/  STL [R1+0x68c], R42 ;  /* 0x00068c2a01007387 */ /* 0x000fe20000100800 */
[----:B0-----:R-:W-:Y:S01]  /*6ff0*/  HFMA2 R0, -RZ, RZ, 0, 0 ;  /* 0x00000000ff007431 */ /* 0x001fe200000001ff */
[----:B------:R-:W-:Y:S02]  /*7000*/  @!P1 MOV R0, R33 ;  /* 0x0000002100009202 */ /* 0x000fe40000000f00 */
[----:B------:R-:W-:Y:S01]  /*7010*/  LOP3.LUT P1, RZ, R43, 0x400000, RZ, 0xc0, !PT ;  /* 0x004000002bff7812 */ /* 0x000fe2000782c0ff */
[----:B------:R-:W4:Y:S01]  /*7020*/  LDL.LU.64 R8, [R1+0x4f8] ;  /* 0x0004f80001087983 */ /* 0x000f220000300a00 */
[----:B---3--:R-:W-:-:S05]  /*7030*/  @!P2 MOV R3, R39 ;  /* 0x000000270003a202 */ /* 0x008fca0000000f00 */
[----:B------:R-:W-:Y:S01]  /*7040*/  STL [R1+0x66c], R3 ;  /* 0x00066c0301007387 */ /* 0x000fe20000100800 */
[----:B--2---:R-:W-:-:S05]  /*7050*/  @!P2 MOV R2, R40 ;  /* 0x000000280002a202 */ /* 0x004fca0000000f00 */
[----:B------:R0:W-:Y:S02]  /*7060*/  STL [R1+0x660], R2 ;  /* 0x0006600201007387 */ /* 0x0001e40000100800 */
[----:B0-----:R-:W-:-:S06]  /*7070*/  CS2R R2, SRZ ;  /* 0x0000000000027805 */ /* 0x001fcc000001ff00 */
[----:B----4-:R0:W2:Y:S04]  /*7080*/  @!P1 LDG.E.64 R2, desc[UR10][R50.64] ;  /* 0x0000000a32029981 */ /* 0x0100a8000c1e1b00 */
[----:B------:R1:W-:Y:S02]  /*7090*/  STL [R1+0x694], R0 ;  /* 0x0006940001007387 */ /* 0x0003e40000100800 */
[----:B-1----:R-:W-:Y:S01]  /*70a0*/  HFMA2 R0, -RZ, RZ, 0, 0 ;  /* 0x00000000ff007431 */ /* 0x002fe200000001ff */
[----:B------:R-:W-:-:S05]  /*70b0*/  @!P0 MOV R0, R34 ;  /* 0x0000002200008202 */ /* 0x000fca0000000f00 */
[----:B------:R1:W-:Y:S02]  /*70c0*/  STL [R1+0x680], R0 ;  /* 0x0006800001007387 */ /* 0x0003e40000100800 */
[----:B-1----:R-:W-:Y:S01]  /*70d0*/  HFMA2 R0, -RZ, RZ, 0, 0 ;  /* 0x00000000ff007431 */ /* 0x002fe200000001ff */
[----:B------:R-:W-:-:S05]  /*70e0*/  @!P0 MOV R0, R37 ;  /* 0x0000002500008202 */ /* 0x000fca0000000f00 */
[----:B------:R1:W-:Y:S01]  /*70f0*/  STL [R1+0x67c], R0 ;  /* 0x00067c0001007387 */ /* 0x0003e20000100800 */
[----:B0-----:R-:W-:Y:S02]  /*7100*/  CS2R R50, SRZ ;  /* 0x0000000000327805 */ /* 0x001fe4000001ff00 */
[----:B------:R-:W-:-:S04]  /*7110*/  MOV R10, RZ ;  /* 0x000000ff000a7202 */ /* 0x000fc80000000f00 */
[----:B------:R-:W3:Y:S01]  /*7120*/  @!P1 LDG.E.64 R50, desc[UR10][R54.64] ;  /* 0x0000000a36329981 */ /* 0x000ee2000c1e1b00 */
[----:B-1----:R-:W-:Y:S01]  /*7130*/  HFMA2 R0, -RZ, RZ, 0, 0 ;  /* 0x00000000ff007431 */ /* 0x002fe200000001ff */
[----:B------:R-:W-:-:S05]  /*7140*/  @!P2 MOV R0, R38 ;  /* 0x000000260000a202 */ /* 0x000fca0000000f00 */
[----:B------:R0:W-:Y:S01]  /*7150*/  STL [R1+0x668], R0 ;  /* 0x0006680001007387 */ /* 0x0001e20000100800 */
[----:B------:R-:W-:Y:S01]  /*7160*/  @!P0 MOV R10, R36 ;  /* 0x00000024000a8202 */ /* 0x000fe20000000f00 */
[----:B0-----:R-:W-:Y:S01]  /*7170*/  HFMA2 R0, -RZ, RZ, 0, 0 ;  /* 0x00000000ff007431 */ /* 0x001fe200000001ff */
[----:B------:R-:W-:-:S05]  /*7180*/  @!P2 MOV R0, R41 ;  /* 0x000000290000a202 */ /* 0x000fca0000000f00 */
[----:B------:R0:W-:Y:S04]  /*7190*/  STL [R1+0x664], R0 ;  /* 0x0006640001007387 */ /* 0x0001e80000100800 */
[----:B------:R-:W-:Y:S01]  /*71a0*/  STL [R1+0x678], R10 ;  /* 0x0006780a01007387 */ /* 0x000fe20000100800 */
[----:B0-----:R-:W-:-:S03]  /*71b0*/  HFMA2 R0, -RZ, RZ, 0, 0 ;  /* 0x00000000ff007431 */ /* 0x001fc600000001ff */
[----:B------:R0:W-:Y:S01]  /*71c0*/  STL.64 [R1+0x280], R6 ;  /* 0x0002800601007387 */ /* 0x0001e20000100a00 */
[----:B--2---:R-:W-:-:S05]  /*71d0*/  @!P1 MOV R0, R2 ;  /* 0x0000000200009202 */ /* 0x004fca0000000f00 */
[----:B------:R-:W-:Y:S04]  /*71e0*/  STL [R1+0x64c], R0 ;  /* 0x00064c0001007387 */ /* 0x000fe80000100800 */
[----:B------:R-:W2:Y:S04]  /*71f0*/  LDL.LU.64 R54, [R1+0x4e8] ;  /* 0x0004e80001367983 */ /* 0x000ea80000300a00 */
[----:B0-----:R-:W4:Y:S01]  /*7200*/  LDL.LU.64 R6, [R1+0x410] ;  /* 0x0004100001067983 */ /* 0x001f220000300a00 */
[----:B------:R-:W-:-:S03]  /*7210*/  LOP3.LUT P0, RZ, R43, 0x200000, RZ, 0xc0, !PT ;  /* 0x002000002bff7812 */ /* 0x000fc6000780c0ff */
[----:B------:R0:W-:Y:S02]  /*7220*/  STL.64 [R1+0x80], R4 ;  /* 0x0000800401007387 */ /* 0x0001e40000100a00 */
[----:B0-----:R-:W-:Y:S02]  /*7230*/  CS2R R4, SRZ ;  /* 0x0000000000047805 */ /* 0x001fe4000001ff00 */
[----:B------:R-:W-:-:S05]  /*7240*/  @!P1 MOV R5, R3 ;  /* 0x0000000300059202 */ /* 0x000fca0000000f00 */
[----:B------:R-:W-:Y:S01]  /*7250*/  STL [R1+0x650], R5 ;  /* 0x0006500501007387 */ /* 0x000fe20000100800 */
[----:B---3--:R-:W-:-:S05]  /*7260*/  @!P1 MOV R4, R50 ;  /* 0x0000003200049202 */ /* 0x008fca0000000f00 */
[----:B------:R0:W-:Y:S02]  /*7270*/  STL [R1+0x500], R4 ;  /* 0x0005000401007387 */ /* 0x0001e40000100800 */
[----:B0-----:R-:W-:-:S06]  /*7280*/  CS2R R4, SRZ ;  /* 0x0000000000047805 */ /* 0x001fcc000001ff00 */
[----:B----4-:R0:W3:Y:S02]  /*7290*/  @!P0 LDG.E.64 R4, desc[UR10][R6.64] ;  /* 0x0000000a06048981 */ /* 0x0100e4000c1e1b00 */
[----:B0-----:R-:W-:-:S06]  /*72a0*/  CS2R R6, SRZ ;  /* 0x0000000000067805 */ /* 0x001fcc000001ff00 */
[----:B------:R-:W4:Y:S04]  /*72b0*/  @!P0 LDG.E.64 R6, desc[UR10][R8.64] ;  /* 0x0000000a08068981 */ /* 0x000f28000c1e1b00 */
[----:B------:R-:W2:Y:S01]  /*72c0*/  LDL.LU.64 R8, [R1+0x938] ;  /* 0x0009380001087983 */ /* 0x000ea20000300a00 */
[----:B------:R-:W-:Y:S01]  /*72d0*/  HFMA2 R10, -RZ, RZ, 0, 0 ;  /* 0x00000000ff0a7431 */ /* 0x000fe200000001ff */
[----:B---3--:R-:W-:-:S05]  /*72e0*/  @!P0 MOV R10, R5 ;  /* 0x00000005000a8202 */ /* 0x008fca0000000f00 */
[----:B------:R0:W-:Y:S04]  /*72f0*/  STL [R1+0x700], R10 ;  /* 0x0007000a01007387 */ /* 0x0001e80000100800 */
[----:B0-----:R-:W3:Y:S04]  /*7300*/  LDL.LU R10, [R1+0x930] ;  /* 0x00093000010a7983 */ /* 0x001ee80000300800 */
[----:B--2---:R0:W-:Y:S04]  /*7310*/  STL.64 [R1+0x88], R8 ;  /* 0x0000880801007387 */ /* 0x0041e80000100a00 */
[----:B0-----:R-:W2:Y:S01]  /*7320*/  LDL.LU.64 R8, [R1+0x638] ;  /* 0x0006380001087983 */ /* 0x001ea20000300a00 */
[----:B------:R-:W-:-:S03]  /*7330*/  LOP3.LUT P2, RZ, R43, 0x100000, RZ, 0xc0, !PT ;  /* 0x001000002bff7812 */ /* 0x000fc6000784c0ff */
[----:B---3--:R0:W-:Y:S02]  /*7340*/  STL.64 [R1+0x288], R10 ;  /* 0x0002880a01007387 */ /* 0x0081e40000100a00 */
[----:B0-----:R-:W-:-:S08]  /*7350*/  CS2R R10, SRZ ;  /* 0x00000000000a7805 */ /* 0x001fd0000001ff00 */
[----:B--2---:R0:W2:Y:S01]  /*7360*/  @!P2 LDG.E.64 R10, desc[UR10][R8.64] ;  /* 0x0000000a080aa981 */ /* 0x0040a2000c1e1b00 */
[----:B------:R-:W-:Y:S01]  /*7370*/  HFMA2 R0, -RZ, RZ, 0, 0 ;  /* 0x00000000ff007431 */ /* 0x000fe200000001ff */
[----:B------:R-:W-:-:S05]  /*7380*/  @!P1 MOV R0, R51 ;  /* 0x0000003300009202 */ /* 0x000fca0000000f00 */
[----:B------:R1:W-:Y:S01]  /*7390*/  STL [R1+0x648], R0 ;  /* 0x0006480001007387 */ /* 0x0003e20000100800 */
[----:B0-----:R-:W-:-:S03]  /*73a0*/  CS2R R8, SRZ ;  /* 0x0000000000087805 */ /* 0x001fc6000001ff00 */
[----:B------:R0:W-:Y:S04]  /*73b0*/  STL.64 [R1+0x90], R46 ;  /* 0x0000902e01007387 */ /* 0x0001e80000100a00 */
[----:B------:R3:W2:Y:S01]  /*73c0*/  @!P2 LDG.E.64 R8, desc[UR10][R54.64] ;  /* 0x0000000a3608a981 */ /* 0x0006a2000c1e1b00 */
[----:B-1----:R-:W-:Y:S01]  /*73d0*/  HFMA2 R0, -RZ, RZ, 0, 0 ;  /* 0x00000000ff007431 */ /* 0x002fe200000001ff */
[----:B------:R-:W-:-:S05]  /*73e0*/  @!P0 MOV R0, R4 ;  /* 0x0000000400008202 */ /* 0x000fca0000000f00 */
[----:B------:R1:W-:Y:S04]  /*73f0*/  STL [R1+0x654], R0 ;  /* 0x0006540001007387 */ /* 0x0003e80000100800 */
[----:B0-----:R-:W2:Y:S01]  /*7400*/  LDL.LU.64 R46, [R1+0x630] ;  /* 0x00063000012e7983 */ /* 0x001ea20000300a00 */
[----:B-1----:R-:W-:Y:S01]  /*7410*/  HFMA2 R0, -RZ, RZ, 0, 0 ;  /* 0x00000000ff007431 */ /* 0x002fe200000001ff */
[----:B----4-:R-:W-:Y:S01]  /*7420*/  @!P0 MOV R0, R7 ;  /* 0x0000000700008202 */ /* 0x010fe20000000f00 */
[----:B---3--:R-:W-:-:S04]  /*7430*/  HFMA2 R54, -RZ, RZ, 0, 0 ;  /* 0x00000000ff367431 */ /* 0x008fc800000001ff */
[----:B------:R0:W-:Y:S02]  /*7440*/  STL [R1+0x4f8], R0 ;  /* 0x0004f80001007387 */ /* 0x0001e40000100800 */
[----:B0-----:R-:W-:Y:S01]  /*7450*/  HFMA2 R0, -RZ, RZ, 0, 0 ;  /* 0x00000000ff007431 */ /* 0x001fe200000001ff */
[----:B--2---:R-:W-:Y:S01]  /*7460*/  @!P2 MOV R0, R10 ;  /* 0x0000000a0000a202 */ /* 0x004fe20000000f00 */
[----:B------:R0:W-:Y:S01]  /*7470*/  STL.64 [R1+0x928], R10 ;  /* 0x0009280a01007387 */ /* 0x0001e20000100a00 */
[----:B------:R-:W-:-:S03]  /*7480*/  @!P2 MOV R54, R11 ;  /* 0x0000000b0036a202 */ /* 0x000fc60000000f00 */
[----:B0-----:R-:W2:Y:S01]  /*7490*/  LDL.LU.64 R10, [R1+0x4e0] ;  /* 0x0004e000010a7983 */ /* 0x001ea20000300a00 */
[----:B------:R-:W-:-:S03]  /*74a0*/  LOP3.LUT P1, RZ, R43, 0x80000, RZ, 0xc0, !PT ;  /* 0x000800002bff7812 */ /* 0x000fc6000782c0ff */
[----:B------:R0:W-:Y:S02]  /*74b0*/  STL.64 [R1+0x290], R48 ;  /* 0x0002903001007387 */ /* 0x0001e40000100a00 */
[----:B0-----:R-:W-:-:S08]  /*74c0*/  CS2R R48, SRZ ;  /* 0x0000000000307805 */ /* 0x001fd0000001ff00 */
[----:B------:R0:W3:Y:S02]  /*74d0*/  @!P1 LDG.E.64 R48, desc[UR10][R46.64] ;  /* 0x0000000a2e309981 */ /* 0x0000e4000c1e1b00 */
[----:B0-----:R-:W-:-:S06]  /*74e0*/  CS2R R46, SRZ ;  /* 0x00000000002e7805 */ /* 0x001fcc000001ff00 */
[----:B--2---:R0:W2:Y:S04]  /*74f0*/  @!P1 LDG.E.64 R46, desc[UR10][R10.64] ;  /* 0x0000000a0a2e9981 */ /* 0x0040a8000c1e1b00 */
[----:B------:R1:W-:Y:S01]  /*7500*/  STL.64 [R1+0xa0], R14 ;  /* 0x0000a00e01007387 */ /* 0x0003e20000100a00 */
[----:B0-----:R-:W-:-:S03]  /*7510*/  CS2R R10, SRZ ;  /* 0x00000000000a7805 */ /* 0x001fc6000001ff00 */
[----:B-1----:R-:W4:Y:S01]  /*7520*/  LDL.LU.64 R14, [R1+0x618] ;  /* 0x00061800010e7983 */ /* 0x002f220000300a00 */
[----:B---3--:R-:W-:-:S05]  /*7530*/  @!P1 MOV R11, R49 ;  /* 0x00000031000b9202 */ /* 0x008fca0000000f00 */
[----:B------:R-:W-:Y:S01]  /*7540*/  STL [R1+0x634], R11 ;  /* 0x0006340b01007387 */ /* 0x000fe20000100800 */
[----:B--2---:R-:W-:-:S05]  /*7550*/  @!P1 MOV R10, R46 ;  /* 0x0000002e000a9202 */ /* 0x004fca0000000f00 */
[----:B------:R0:W-:Y:S04]  /*7560*/  STL [R1+0x4e4], R10 ;  /* 0x0004e40a01007387 */ /* 0x0001e80000100800 */
[----:B0-----:R-:W2:Y:S01]  /*7570*/  LDL.LU.64 R10, [R1+0x4c8] ;  /* 0x0004c800010a7983 */ /* 0x001ea20000300a00 */
[----:B------:R-:W-:Y:S02]  /*7580*/  MOV R42, RZ ;  /* 0x000000ff002a7202 */ /* 0x000fe40000000f00 */
[----:B------:R-:W-:Y:S01]  /*7590*/  @!P0 MOV R42, R6 ;  /* 0x00000006002a8202 */ /* 0x000fe20000000f00 */
[----:B------:R0:W-:Y:S04]  /*75a0*/  STL [R1+0x638], R0 ;  /* 0x0006380001007387 */ /* 0x0001e80000100800 */
[----:B------:R1:W-:Y:S04]  /*75b0*/  STL [R1+0x4fc], R42 ;  /* 0x0004fc2a01007387 */ /* 0x0003e80000100800 */
[----:B------:R3:W-:Y:S01]  /*75c0*/  STL.64 [R1+0x98], R12 ;  /* 0x0000980c01007387 */ /* 0x0007e20000100a00 */
[----:B0-----:R-:W-:Y:S01]  /*75d0*/  HFMA2 R0, -RZ, RZ, 0, 0 ;  /* 0x00000000ff007431 */ /* 0x001fe200000001ff */
[----:B------:R-:W-:-:S02]  /*75e0*/  @!P2 MOV R0, R9 ;  /* 0x000000090000a202 */ /* 0x000fc40000000f00 */
[----:B-1----:R-:W-:Y:S02]  /*75f0*/  MOV R42, RZ ;  /* 0x000000ff002a7202 */ /* 0x002fe40000000f00 */
[----:B------:R-:W-:Y:S02]  /*7600*/  @!P2 MOV R42, R8 ;  /* 0x00000008002aa202 */ /* 0x000fe40000000f00 */
[----:B------:R-:W-:Y:S01]  /*7610*/  LOP3.LUT P2, RZ, R43, 0x20000, RZ, 0xc0, !PT ;  /* 0x000200002bff7812 */ /* 0x000fe2000784c0ff */
[----:B---3--:R-:W3:Y:S04]  /*7620*/  LDL.LU.64 R12, [R1+0x620] ;  /* 0x00062000010c7983 */ /* 0x008ee80000300a00 */
[----:B------:R0:W-:Y:S04]  /*7630*/  STL [R1+0x63c], R54 ;  /* 0x00063c3601007387 */ /* 0x0001e80000100800 */
[----:B------:R1:W-:Y:S04]  /*7640*/  STL.64 [R1+0x2a0], R16 ;  /* 0x0002a01001007387 */ /* 0x0003e80000100a00 */
[----:B------:R4:W-:Y:S04]  /*7650*/  STL.64 [R1+0xa8], R18 ;  /* 0x0000a81201007387 */ /* 0x0009e80000100a00 */
[----:B0-----:R-:W3:Y:S01]  /*7660*/  LDL.LU.64 R54, [R1+0x4d0] ;  /* 0x0004d00001367983 */ /* 0x001ee20000300a00 */
[----:B-1----:R-:W-:-:S03]  /*7670*/  CS2R R16, SRZ ;  /* 0x0000000000107805 */ /* 0x002fc6000001ff00 */
[----:B----4-:R-:W4:Y:S04]  /*7680*/  LDL.LU.64 R18, [R1+0x608] ;  /* 0x0006080001127983 */ /* 0x010f280000300a00 */
[----:B------:R0:W4:Y:S02]  /*7690*/  @!P2 LDG.E.64 R16, desc[UR10][R14.64] ;  /* 0x0000000a0e10a981 */ /* 0x000124000c1e1b00 */
[----:B0-----:R-:W-:-:S06]  /*76a0*/  CS2R R14, SRZ ;  /* 0x00000000000e7805 */ /* 0x001fcc000001ff00 */
[----:B--2---:R-:W2:Y:S01]  /*76b0*/  @!P2 LDG.E.64 R14, desc[UR10][R10.64] ;  /* 0x0000000a0a0ea981 */ /* 0x004ea2000c1e1b00 */
[----:B------:R-:W-:-:S03]  /*76c0*/  LOP3.LUT P0, RZ, R43, 0x40000, RZ, 0xc0, !PT ;  /* 0x000400002bff7812 */ /* 0x000fc6000780c0ff */
[----:B------:R0:W-:Y:S04]  /*76d0*/  STL [R1+0x4e8], R0 ;  /* 0x0004e80001007387 */ /* 0x0001e80000100800 */
[----:B------:R1:W-:Y:S01]  /*76e0*/  STL.64 [R1+0x298], R44 ;  /* 0x0002982c01007387 */ /* 0x0003e20000100a00 */
[----:B0-----:R-:W-:Y:S01]  /*76f0*/  HFMA2 R0, -RZ, RZ, 0, 0 ;  /* 0x00000000ff007431 */ /* 0x001fe200000001ff */
[----:B------:R-:W-:-:S05]  /*7700*/  @!P1 MOV R0, R48 ;  /* 0x0000003000009202 */ /* 0x000fca0000000f00 */
[----:B------:R0:W-:Y:S01]  /*7710*/  STL [R1+0x630], R0 ;  /* 0x0006300001007387 */ /* 0x0001e20000100800 */
[----:B-1----:R-:W-:-:S03]  /*7720*/  CS2R R44, SRZ ;  /* 0x00000000002c7805 */ /* 0x002fc6000001ff00 */
[----:B------:R1:W-:Y:S04]  /*7730*/  STL.64 [R1+0x2a8], R20 ;  /* 0x0002a81401007387 */ /* 0x0003e80000100a00 */
[----:B---3--:R3:W2:Y:S01]  /*7740*/  @!P0 LDG.E.64 R44, desc[UR10][R12.64] ;  /* 0x0000000a0c2c8981 */ /* 0x0086a2000c1e1b00 */
[----:B0-----:R-:W-:Y:S01]  /*7750*/  HFMA2 R0, -RZ, RZ, 0, 0 ;  /* 0x00000000ff007431 */ /* 0x001fe200000001ff */
[----:B------:R-:W-:Y:S02]  /*7760*/  @!P1 MOV R0, R47 ;  /* 0x0000002f00009202 */ /* 0x000fe40000000f00 */
[----:B------:R-:W-:Y:S01]  /*7770*/  LOP3.LUT P1, RZ, R43, 0x10000, RZ, 0xc0, !PT ;  /* 0x000100002bff7812 */ /* 0x000fe2000782c0ff */
[----:B-1----:R-:W-:Y:S01]  /*7780*/  HFMA2 R20, -RZ, RZ, 0, 0 ;  /* 0x00000000ff147431 */ /* 0x002fe200000001ff */
[----:B---3--:R-:W-:-:S02]  /*7790*/  CS2R R12, SRZ ;  /* 0x00000000000c7805 */ /* 0x008fc4000001ff00 */
[----:B------:R-:W-:-:S04]  /*77a0*/  MOV R21, RZ ;  /* 0x000000ff00157202 */ /* 0x000fc80000000f00 */
[----:B------:R0:W3:Y:S05]  /*77b0*/  @!P0 LDG.E.64 R12, desc[UR10][R54.64] ;  /* 0x0000000a360c8981 */ /* 0x0000ea000c1e1b00 */
[----:B----4-:R-:W4:Y:S01]  /*77c0*/  @!P1 LDG.E.64 R20, desc[UR10][R18.64] ;  /* 0x0000000a12149981 */ /* 0x010f22000c1e1b00 */
[----:B------:R-:W-:-:S03]  /*77d0*/  CS2R R10, SRZ ;  /* 0x00000000000a7805 */ /* 0x000fc6000001ff00 */
[----:B------:R1:W-:Y:S01]  /*77e0*/  STL.64 [R1+0x2b0], R24 ;  /* 0x0002b01801007387 */ /* 0x0003e20000100a00 */
[----:B------:R-:W-:-:S05]  /*77f0*/  @!P2 MOV R11, R17 ;  /* 0x00000011000ba202 */ /* 0x000fca0000000f00 */
[----:B------:R-:W-:Y:S04]  /*7800*/  STL [R1+0x704], R11 ;  /* 0x0007040b01007387 */ /* 0x000fe80000100800 */
[----:B-1----:R-:W4:Y:S01]  /*7810*/  LDL.LU.64 R24, [R1+0x5f8] ;  /* 0x0005f80001187983 */ /* 0x002f220000300a00 */
[----:B--2---:R-:W-:-:S05]  /*7820*/  @!P2 MOV R10, R14 ;  /* 0x0000000e000aa202 */ /* 0x004fca0000000f00 */
[----:B------:R1:W-:Y:S04]  /*7830*/  STL [R1+0x4cc], R10 ;  /* 0x0004cc0a01007387 */ /* 0x0003e80000100800 */
[----:B-1----:R-:W2:Y:S04]  /*7840*/  LDL.LU.64 R10, [R1+0x4b0] ;  /* 0x0004b000010a7983 */ /* 0x002ea80000300a00 */
[----:B------:R1:W-:Y:S01]  /*7850*/  STL [R1+0x4e0], R0 ;  /* 0x0004e00001007387 */ /* 0x0003e20000100800 */
[----:B0-----:R-:W-:-:S03]  /*7860*/  HFMA2 R54, -RZ, RZ, 0, 0 ;  /* 0x00000000ff367431 */ /* 0x001fc600000001ff */
[----:B------:R0:W-:Y:S01]  /*7870*/  STL [R1+0x4ec], R42 ;  /* 0x0004ec2a01007387 */ /* 0x0001e20000100800 */
[----:B-1----:R-:W-:Y:S01]  /*7880*/  HFMA2 R0, -RZ, RZ, 0, 0 ;  /* 0x00000000ff007431 */ /* 0x002fe200000001ff */
[----:B------:R-:W-:Y:S02]  /*7890*/  @!P0 MOV R0, R44 ;  /* 0x0000002c00008202 */ /* 0x000fe40000000f00 */
[----:B------:R1:W-:Y:S01]  /*78a0*/  STL.64 [R1+0xb0], R22 ;  /* 0x0000b01601007387 */ /* 0x0003e20000100a00 */
[----:B------:R-:W-:Y:S02]  /*78b0*/  @!P0 MOV R54, R45 ;  /* 0x0000002d00368202 */ /* 0x000fe40000000f00 */
[----:B0-----:R-:W-:Y:S01]  /*78c0*/  MOV R42, RZ ;  /* 0x000000ff002a7202 */ /* 0x001fe20000000f00 */
[----:B------:R0:W-:Y:S04]  /*78d0*/  STL [R1+0x620], R0 ;  /* 0x0006200001007387 */ /* 0x0001e80000100800 */
[----:B------:R4:W-:Y:S01]  /*78e0*/  STL [R1+0x624], R54 ;  /* 0x0006243601007387 */ /* 0x0009e20000100800 */
[----:B-1----:R-:W-:Y:S01]  /*78f0*/  HFMA2 R22, -RZ, RZ, 0, 0 ;  /* 0x00000000ff167431 */ /* 0x002fe200000001ff */
[----:B---3--:R-:W-:Y:S01]  /*7900*/  @!P0 MOV R42, R12 ;  /* 0x0000000c002a8202 */ /* 0x008fe20000000f00 */
[----:B0-----:R-:W-:Y:S01]  /*7910*/  HFMA2 R0, -RZ, RZ, 0, 0 ;  /* 0x00000000ff007431 */ /* 0x001fe200000001ff */
[----:B------:R-:W-:-:S02]  /*7920*/  @!P0 MOV R0, R13 ;  /* 0x0000000d00008202 */ /* 0x000fc40000000f00 */
[----:B------:R-:W-:Y:S01]  /*7930*/  LOP3.LUT P0, RZ, R43, 0x8000, RZ, 0xc0, !PT ;  /* 0x000080002bff7812 */ /* 0x000fe2000780c0ff */
[----:B----4-:R-:W3:Y:S01]  /*7940*/  LDL.LU.64 R54, [R1+0x4b8] ;  /* 0x0004b80001367983 */ /* 0x010ee20000300a00 */
[----:B------:R-:W-:-:S03]  /*7950*/  @!P1 MOV R22, R21 ;  /* 0x0000001500169202 */ /* 0x000fc60000000f00 */
[----:B------:R0:W-:Y:S04]  /*7960*/  STL.64 [R1+0x2b8], R28 ;  /* 0x0002b81c01007387 */ /* 0x0001e80000100a00 */
[----:B------:R1:W-:Y:S04]  /*7970*/  STL [R1+0x724], R22 ;  /* 0x0007241601007387 */ /* 0x0003e80000100800 */
[----:B0-----:R-:W4:Y:S01]  /*7980*/  LDL.LU.64 R28, [R1+0x5f0] ;  /* 0x0005f000011c7983 */ /* 0x001f220000300a00 */
[----:B-1----:R-:W-:-:S06]  /*7990*/  CS2R R22, SRZ ;  /* 0x0000000000167805 */ /* 0x002fcc000001ff00 */
[----:B------:R0:W4:Y:S02]  /*79a0*/  @!P0 LDG.E.64 R22, desc[UR10][R24.64] ;  /* 0x0000000a18168981 */ /* 0x000124000c1e1b00 */
[----:B0-----:R-:W-:-:S06]  /*79b0*/  CS2R R24, SRZ ;  /* 0x0000000000187805 */ /* 0x001fcc000001ff00 */
[----:B--2---:R0:W2:Y:S04]  /*79c0*/  @!P0 LDG.E.64 R24, desc[UR10][R10.64] ;  /* 0x0000000a0a188981 */ /* 0x0040a8000c1e1b00 */
[----:B------:R1:W-:Y:S02]  /*79d0*/  STL [R1+0x4d0], R0 ;  /* 0x0004d00001007387 */ /* 0x0003e40000100800 */
[----:B-1----:R-:W-:Y:S01]  /*79e0*/  HFMA2 R0, -RZ, RZ, 0, 0 ;  /* 0x00000000ff007431 */ /* 0x002fe200000001ff */
[----:B------:R-:W-:-:S05]  /*79f0*/  @!P2 MOV R0, R16 ;  /* 0x000000100000a202 */ /* 0x000fca0000000f00 */
[----:B------:R1:W-:Y:S01]  /*7a00*/  STL [R1+0x61c], R0 ;  /* 0x00061c0001007387 */ /* 0x0003e20000100800 */
[----:B------:R-:W-:Y:S01]  /*7a10*/  CS2R R18, SRZ ;  /* 0x0000000000127805 */ /* 0x000fe2000001ff00 */
[----:B-1----:R-:W-:Y:S01]  /*7a20*/  HFMA2 R0, -RZ, RZ, 0, 0 ;  /* 0x00000000ff007431 */ /* 0x002fe200000001ff */
[----:B------:R-:W-:Y:S02]  /*7a30*/  @!P2 MOV R0, R15 ;  /* 0x0000000f0000a202 */ /* 0x000fe40000000f00 */
[----:B------:R-:W-:Y:S01]  /*7a40*/  LOP3.LUT P2, RZ, R43, 0x4000, RZ, 0xc0, !PT ;  /* 0x000040002bff7812 */ /* 0x000fe2000784c0ff */
[----:B------:R1:W-:Y:S04]  /*7a50*/  STL.64 [R1+0xb8], R26 ;  /* 0x0000b81a01007387 */ /* 0x0003e80000100a00 */
[----:B---3--:R-:W3:Y:S01]  /*7a60*/  @!P1 LDG.E.64 R18, desc[UR10][R54.64] ;  /* 0x0000000a36129981 */ /* 0x008ee2000c1e1b00 */
[----:B-1----:R-:W-:-:S07]  /*7a70*/  CS2R R26, SRZ ;  /* 0x00000000001a7805 */ /* 0x002fce000001ff00 */
[----:B----4-:R-:W4:Y:S01]  /*7a80*/  @!P2 LDG.E.64 R26, desc[UR10][R28.64] ;  /* 0x0000000a1c1aa981 */ /* 0x010f22000c1e1b00 */
[----:B0-----:R-:W-:-:S03]  /*7a90*/  CS2R R10, SRZ ;  /* 0x00000000000a7805 */ /* 0x001fc6000001ff00 */
[----:B------:R0:W-:Y:S01]  /*7aa0*/  STL.64 [R1+0x2c0], R32 ;  /* 0x0002c02001007387 */ /* 0x0001e20000100a00 */
[----:B------:R-:W-:-:S03]  /*7ab0*/  @!P0 MOV R11, R23 ;  /* 0x00000017000b8202 */ /* 0x000fc60000000f00 */
[----:B0-----:R-:W4:Y:S04]  /*7ac0*/  LDL.LU.64 R32, [R1+0x5e0] ;  /* 0x0005e00001207983 */ /* 0x001f280000300a00 */
[----:B------:R-:W-:Y:S01]  /*7ad0*/  STL [R1+0x73c], R11 ;  /* 0x00073c0b01007387 */ /* 0x000fe20000100800 */
[----:B--2---:R-:W-:-:S05]  /*7ae0*/  @!P0 MOV R10, R24 ;  /* 0x00000018000a8202 */ /* 0x004fca0000000f00 */
[----:B------:R0:W-:Y:S04]  /*7af0*/  STL [R1+0x4b4], R10 ;  /* 0x0004b40a01007387 */ /* 0x0001e80000100800 */
[----:B0-----:R-:W2:Y:S04]  /*7b00*/  LDL.LU.64 R10, [R1+0x4a0] ;  /* 0x0004a000010a7983 */ /* 0x001ea80000300a00 */
[----:B------:R0:W-:Y:S04]  /*7b10*/  STL [R1+0x4c8], R0 ;  /* 0x0004c80001007387 */ /* 0x0001e80000100800 */
[----:B------:R1:W-:Y:S01]  /*7b20*/  STL [R1+0x920], R14 ;  /* 0x0009200e01007387 */ /* 0x0003e20000100800 */
[----:B0-----:R-:W-:Y:S01]  /*7b30*/  HFMA2 R0, -RZ, RZ, 0, 0 ;  /* 0x00000000ff007431 */ /* 0x001fe200000001ff */
[----:B------:R-:W-:-:S02]  /*7b40*/  @!P1 MOV R0, R20 ;  /* 0x0000001400009202 */ /* 0x000fc40000000f00 */
[----:B------:R0:W-:Y:S01]  /*7b50*/  STL.64 [R1+0xc0], R30 ;  /* 0x0000c01e01007387 */ /* 0x0001e20000100a00 */
[----:B-1----:R-:W-:-:S03]  /*7b60*/  MOV R14, RZ ;  /* 0x000000ff000e7202 */ /* 0x002fc60000000f00 */
[----:B------:R1:W-:Y:S01]  /*7b70*/  STL [R1+0x720], R0 ;  /* 0x0007200001007387 */ /* 0x0003e20000100800 */
[----:B---3--:R-:W-:Y:S01]  /*7b80*/  @!P1 MOV R14, R18 ;  /* 0x00000012000e9202 */ /* 0x008fe20000000f00 */
[----:B0-----:R-:W-:Y:S02]  /*7b90*/  HFMA2 R30, -RZ, RZ, 0, 0 ;  /* 0x00000000ff1e7431 */ /* 0x001fe400000001ff */
[----:B-1----:R-:W-:Y:S01]  /*7ba0*/  HFMA2 R0, -RZ, RZ, 0, 0 ;  /* 0x00000000ff007431 */ /* 0x002fe200000001ff */
[----:B------:R-:W-:Y:S02]  /*7bb0*/  @!P1 MOV R0, R19 ;  /* 0x0000001300009202 */ /* 0x000fe40000000f00 */
[----:B------:R-:W-:Y:S02]  /*7bc0*/  LOP3.LUT P1, RZ, R43, 0x2000, RZ, 0xc0, !PT ;  /* 0x000020002bff7812 */ /* 0x000fe4000782c0ff */
[----:B----4-:R-:W-:Y:S02]  /*7bd0*/  @!P2 MOV R30, R27 ;  /* 0x0000001b001ea202 */ /* 0x010fe40000000f00 */
[----:B------:R-:W-:-:S02]  /*7be0*/  MOV R54, R52 ;  /* 0x0000003400367202 */ /* 0x000fc40000000f00 */
[----:B------:R-:W-:Y:S01]  /*7bf0*/  MOV R55, R53 ;  /* 0x0000003500377202 */ /* 0x000fe20000000f00 */
[----:B------:R0:W-:Y:S04]  /*7c00*/  STL [R1+0x798], R30 ;  /* 0x0007981e01007387 */ /* 0x0001e80000100800 */
[----:B------:R-:W3:Y:S04]  /*7c10*/  LDL.LU.64 R52, [R1+0x4a8] ;  /* 0x0004a80001347983 */ /* 0x000ee80000300a00 */
[----:B------:R1:W-:Y:S01]  /*7c20*/  STL.64 [R1+0x2c8], R36 ;  /* 0x0002c82401007387 */ /* 0x0003e20000100a00 */
[----:B0-----:R-:W-:-:S06]  /*7c30*/  CS2R R30, SRZ ;  /* 0x00000000001e7805 */ /* 0x001fcc000001ff00 */
[----:B------:R0:W4:Y:S04]  /*7c40*/  @!P1 LDG.E.64 R30, desc[UR10][R32.64] ;  /* 0x0000000a201e9981 */ /* 0x000128000c1e1b00 */
[----:B-1----:R-:W4:Y:S01]  /*7c50*/  LDL.LU.64 R36, [R1+0x5d0] ;  /* 0x0005d00001247983 */ /* 0x002f220000300a00 */
        /* <DEDUP_REMOVED lines=10> */
[----:B------:R1:W-:Y:S02]  /*7d00*/  STL.64 [R1+0xc8], R34 ;  /* 0x0000c82201007387 */ /* 0x0003e40000100a00 */
[----:B-1----:R-:W-:Y:S02]  /*7d10*/  CS2R R34, SRZ ;  /* 0x0000000000227805 */ /* 0x002fe4000001ff00 */
[----:B---3--:R1:W3:Y:S01]  /*7d20*/  @!P2 LDG.E.64 R28, desc[UR10][R52.64] ;  /* 0x0000000a341ca981 */ /* 0x0082e2000c1e1b00 */
[----:B0-----:R-:W-:-:S03]  /*7d30*/  CS2R R10, SRZ ;  /* 0x00000000000a7805 */ /* 0x001fc6000001ff00 */
[----:B------:R0:W-:Y:S04]  /*7d40*/  STL.64 [R1+0x2d0], R40 ;  /* 0x0002d02801007387 */ /* 0x0001e80000100a00 */
[----:B----4-:R-:W4:Y:S01]  /*7d50*/  @!P0 LDG.E.64 R34, desc[UR10][R36.64] ;  /* 0x0000000a24228981 */ /* 0x010f22000c1e1b00 */
[----:B------:R-:W-:-:S03]  /*7d60*/  @!P1 MOV R11, R31 ;  /* 0x0000001f000b9202 */ /* 0x000fc60000000f00 */
[----:B0-----:R-:W4:Y:S04]  /*7d70*/  LDL.LU.64 R40, [R1+0x5c8] ;  /* 0x0005c80001287983 */ /* 0x001f280000300a00 */
[----:B------:R-:W-:Y:S01]  /*7d80*/  STL [R1+0x7a0], R11 ;  /* 0x0007a00b01007387 */ /* 0x000fe20000100800 */
[----:B-1----:R-:W-:Y:S02]  /*7d90*/  MOV R52, R58 ;  /* 0x0000003a00347202 */ /* 0x002fe40000000f00 */
[----:B------:R-:W-:Y:S02]  /*7da0*/  MOV R53, R59 ;  /* 0x0000003b00357202 */ /* 0x000fe40000000f00 */
[----:B------:R-:W4:Y:S01]  /*7db0*/  LDL.LU.64 R58, [R1+0x498] ;  /* 0x00049800013a7983 */ /* 0x000f220000300a00 */
        /* <DEDUP_REMOVED lines=10> */
[----:B0-----:R-:W-:Y:S02]  /*7e60*/  HFMA2 R38, -RZ, RZ, 0, 0 ;  /* 0x00000000ff267431 */ /* 0x001fe400000001ff */
[----:B-1----:R-:W-:Y:S01]  /*7e70*/  HFMA2 R0, -RZ, RZ, 0, 0 ;  /* 0x00000000ff007431 */ /* 0x002fe200000001ff */
[----:B---3--:R-:W-:Y:S02]  /*7e80*/  @!P2 MOV R14, R28 ;  /* 0x0000001c000ea202 */ /* 0x008fe40000000f00 */
[----:B------:R-:W-:Y:S02]  /*7e90*/  @!P2 MOV R0, R29 ;  /* 0x0000001d0000a202 */ /* 0x000fe40000000f00 */
[----:B------:R-:W-:Y:S02]  /*7ea0*/  LOP3.LUT P2, RZ, R43, 0x800, RZ, 0xc0, !PT ;  /* 0x000008002bff7812 */ /* 0x000fe4000784c0ff */
[----:B----4-:R-:W-:-:S05]  /*7eb0*/  @!P0 MOV R38, R35 ;  /* 0x0000002300268202 */ /* 0x010fca0000000f00 */
[----:B------:R0:W-:Y:S02]  /*7ec0*/  STL [R1+0x7a8], R38 ;  /* 0x0007a82601007387 */ /* 0x0001e40000100800 */
[----:B0-----:R-:W-:-:S06]  /*7ed0*/  CS2R R38, SRZ ;  /* 0x0000000000267805 */ /* 0x001fcc000001ff00 */
[----:B------:R0:W3:Y:S02]  /*7ee0*/  @!P2 LDG.E.64 R38, desc[UR10][R40.64] ;  /* 0x0000000a2826a981 */ /* 0x0000e4000c1e1b00 */
[----:B0-----:R-:W-:Y:S02]  /*7ef0*/  CS2R R40, SRZ ;  /* 0x0000000000287805 */ /* 0x001fe4000001ff00 */
[----:B------:R-:W-:-:S06]  /*7f00*/  CS2R R36, SRZ ;  /* 0x0000000000247805 */ /* 0x000fcc000001ff00 */
[----:B------:R0:W4:Y:S02]  /*7f10*/  @!P0 LDG.E.64 R36, desc[UR10][R58.64] ;  /* 0x0000000a3a248981 */ /* 0x000124000c1e1b00 */
[----:B0-----:R-:W-:Y:S02]  /*7f20*/  MOV R58, R56 ;  /* 0x00000038003a7202 */ /* 0x001fe40000000f00 */
[----:B------:R-:W-:Y:S02]  /*7f30*/  MOV R59, R57 ;  /* 0x00000039003b7202 */ /* 0x000fe40000000f00 */
[----:B------:R-:W4:Y:S04]  /*7f40*/  LDL.LU.64 R56, [R1+0x5b8] ;  /* 0x0005b80001387983 */ /* 0x000f280000300a00 */
[----:B--2---:R-:W2:Y:S04]  /*7f50*/  @!P2 LDG.E.64 R40, desc[UR10][R10.64] ;  /* 0x0000000a0a28a981 */ /* 0x004ea8000c1e1b00 */
[----:B------:R0:W-:Y:S04]  /*7f60*/  STL [R1+0x4a8], R0 ;  /* 0x0004a80001007387 */ /* 0x0001e80000100800 */
[----:B------:R1:W-:Y:S04]  /*7f70*/  STL.64 [R1+0xd8], R2 ;  /* 0x0000d80201007387 */ /* 0x0003e80000100a00 */
[----:B------:R1:W-:Y:S01]  /*7f80*/  STL.64 [R1+0x2d8], R50 ;  /* 0x0002d83201007387 */ /* 0x0003e20000100a00 */
[----:B0-----:R-:W-:Y:S01]  /*7f90*/  HFMA2 R0, -RZ, RZ, 0, 0 ;  /* 0x00000000ff007431 */ /* 0x001fe200000001ff */
[----:B------:R-:W-:-:S02]  /*7fa0*/  @!P1 MOV R0, R30 ;  /* 0x0000001e00009202 */ /* 0x000fc40000000f00 */
[----:B------:R-:W-:Y:S04]  /*7fb0*/  STL.64 [R1+0xe0], R4 ;  /* 0x0000e00401007387 */ /* 0x000fe80000100a00 */
[----:B------:R0:W-:Y:S01]  /*7fc0*/  STL [R1+0x79c], R0 ;  /* 0x00079c0001007387 */ /* 0x0001e20000100800 */
[----:B-1----:R-:W-:-:S03]  /*7fd0*/  CS2R R2, SRZ ;  /* 0x0000000000027805 */ /* 0x002fc6000001ff00 */
[----:B------:R-:W4:Y:S04]  /*7fe0*/  LDL.LU.64 R50, [R1+0x470] ;  /* 0x0004700001327983 */ /* 0x000f280000300a00 */
[----:B------:R-:W-:Y:S01]  /*7ff0*/  STL [R1+0x7b8], RZ ;  /* 0x0007b8ff01007387 */ /* 0x000fe20000100800 */
[----:B0-----:R-:W-:Y:S01]  /*8000*/  HFMA2 R0, -RZ, RZ, 0, 0 ;  /* 0x00000000ff007431 */ /* 0x001fe200000001ff */
[----:B------:R-:W-:Y:S02]  /*8010*/  @!P1 MOV R0, R33 ;  /* 0x0000002100009202 */ /* 0x000fe40000000f00 */
[----:B------:R-:W4:Y:S01]  /*8020*/  LDL R5, [R1+0x7b8] ;  /* 0x0007b80001057983 */ /* 0x000f220000100800 */
[----:B------:R-:W-:-:S03]  /*8030*/  LOP3.LUT P1, RZ, R43, 0x400, RZ, 0xc0, !PT ;  /* 0x000004002bff7812 */ /* 0x000fc6000782c0ff */
[----:B------:R0:W-:Y:S04]  /*8040*/  STL.64 [R1+0x2e0], R6 ;  /* 0x0002e00601007387 */ /* 0x0001e80000100a00 */
[----:B------:R-:W4:Y:S04]  /*8050*/  LDL.LU.64 R10, [R1+0x448] ;  /* 0x00044800010a7983 */ /* 0x000f280000300a00 */
[----:B0-----:R-:W4:Y:S01]  /*8060*/  LDL.LU.64 R6, [R1+0x450] ;  /* 0x0004500001067983 */ /* 0x001f220000300a00 */
[----:B---3--:R-:W-:-:S05]  /*8070*/  @!P2 MOV R3, R39 ;  /* 0x000000270003a202 */ /* 0x008fca0000000f00 */
[----:B------:R-:W-:Y:S01]  /*8080*/  STL [R1+0x7b0], R3 ;  /* 0x0007b00301007387 */ /* 0x000fe20000100800 */
[----:B--2---:R-:W-:-:S05]  /*8090*/  @!P2 MOV R2, R40 ;  /* 0x000000280002a202 */ /* 0x004fca0000000f00 */
[----:B------:R0:W-:Y:S02]  /*80a0*/  STL [R1+0x48c], R2 ;  /* 0x00048c0201007387 */ /* 0x0001e40000100800 */
[----:B0-----:R-:W-:-:S06]  /*80b0*/  CS2R R2, SRZ ;  /* 0x0000000000027805 */ /* 0x001fcc000001ff00 */
[----:B----4-:R-:W2:Y:S04]  /*80c0*/  @!P1 LDG.E.64 R2, desc[UR10][R56.64] ;  /* 0x0000000a38029981 */ /* 0x010ea8000c1e1b00 */
[----:B------:R0:W-:Y:S01]  /*80d0*/  STL [R1+0x4a0], R0 ;  /* 0x0004a00001007387 */ /* 0x0001e20000100800 */
[----:B--2---:R-:W-:Y:S02]  /*80e0*/  MOV R56, R2 ;  /* 0x0000000200387202 */ /* 0x004fe40000000f00 */
[----:B------:R-:W-:Y:S02]  /*80f0*/  MOV R57, R3 ;  /* 0x0000000300397202 */ /* 0x000fe40000000f00 */
[----:B------:R-:W-:-:S06]  /*8100*/  CS2R R2, SRZ ;  /* 0x0000000000027805 */ /* 0x000fcc000001ff00 */
[----:B------:R-:W2:Y:S01]  /*8110*/  @!P1 LDG.E.64 R2, desc[UR10][R50.64] ;  /* 0x0000000a32029981 */ /* 0x000ea2000c1e1b00 */
[----:B0-----:R-:W-:Y:S01]  /*8120*/  HFMA2 R0, -RZ, RZ, 0, 0 ;  /* 0x00000000ff007431 */ /* 0x001fe200000001ff */
[----:B------:R-:W-:Y:S02]  /*8130*/  @!P0 MOV R0, R34 ;  /* 0x0000002200008202 */ /* 0x000fe40000000f00 */
[----:B------:R0:W-:Y:S01]  /*8140*/  STL [R1+0x4ac], R14 ;  /* 0x0004ac0e01007387 */ /* 0x0001e20000100800 */
[----:B------:R-:W-:-:S03]  /*8150*/  HFMA2 R4, -RZ, RZ, 0, 0 ;  /* 0x00000000ff047431 */ /* 0x000fc600000001ff */
[----:B------:R1:W-:Y:S01]  /*8160*/  STL [R1+0x7a4], R0 ;  /* 0x0007a40001007387 */ /* 0x0003e20000100800 */
[----:B------:R-:W-:Y:S02]  /*8170*/  @!P1 MOV R5, R57 ;  /* 0x0000003900059202 */ /* 0x000fe40000000f00 */
[----:B0-----:R-:W-:Y:S02]  /*8180*/  MOV R14, RZ ;  /* 0x000000ff000e7202 */ /* 0x001fe40000000f00 */
[----:B------:R-:W-:Y:S01]  /*8190*/  @!P0 MOV R14, R36 ;  /* 0x00000024000e8202 */ /* 0x000fe20000000f00 */
[----:B-1----:R-:W-:Y:S01]  /*81a0*/  HFMA2 R0, -RZ, RZ, 0, 0 ;  /* 0x00000000ff007431 */ /* 0x002fe200000001ff */
[----:B------:R-:W-:Y:S02]  /*81b0*/  @!P0 MOV R0, R37 ;  /* 0x0000002500008202 */ /* 0x000fe40000000f00 */
[----:B------:R-:W-:Y:S01]  /*81c0*/  LOP3.LUT P0, RZ, R43, 0x200, RZ, 0xc0, !PT ;  /* 0x000002002bff7812 */ /* 0x000fe2000780c0ff */
[----:B------:R-:W-:Y:S01]  /*81d0*/  @!P1 STL [R1+0x7b8], R5 ;  /* 0x0007b80501009387 */ /* 0x000fe20000100800 */
[----:B--2---:R-:W-:-:S05]  /*81e0*/  @!P1 MOV R4, R2 ;  /* 0x0000000200049202 */ /* 0x004fca0000000f00 */
[----:B------:R0:W-:Y:S02]  /*81f0*/  STL [R1+0x474], R4 ;  /* 0x0004740401007387 */ /* 0x0001e40000100800 */
[----:B0-----:R-:W-:-:S06]  /*8200*/  CS2R R4, SRZ ;  /* 0x0000000000047805 */ /* 0x001fcc000001ff00 */
[----:B------:R0:W2:Y:S02]  /*8210*/  @!P0 LDG.E.64 R4, desc[UR10][R6.64] ;  /* 0x0000000a06048981 */ /* 0x0000a4000c1e1b00 */
[----:B0-----:R-:W-:-:S06]  /*8220*/  CS2R R6, SRZ ;  /* 0x0000000000067805 */ /* 0x001fcc000001ff00 */
[----:B------:R-:W3:Y:S04]  /*8230*/  @!P0 LDG.E.64 R6, desc[UR10][R10.64] ;  /* 0x0000000a0a068981 */ /* 0x000ee8000c1e1b00 */
[----:B------:R-:W4:Y:S04]  /*8240*/  LDL.LU.64 R10, [R1+0x928] ;  /* 0x00092800010a7983 */ /* 0x000f280000300a00 */
[----:B------:R0:W-:Y:S02]  /*8250*/  STL [R1+0x498], R0 ;  /* 0x0004980001007387 */ /* 0x0001e40000100800 */
[----:B0-----:R-:W-:Y:S01]  /*8260*/  HFMA2 R0, -RZ, RZ, 0, 0 ;  /* 0x00000000ff007431 */ /* 0x001fe200000001ff */
[----:B------:R-:W-:-:S05]  /*8270*/  @!P2 MOV R0, R38 ;  /* 0x000000260000a202 */ /* 0x000fca0000000f00 */
[----:B------:R0:W-:Y:S04]  /*8280*/  STL [R1+0x7ac], R0 ;  /* 0x0007ac0001007387 */ /* 0x0001e80000100800 */
[----:B------:R-:W-:Y:S01]  /*8290*/  STL [R1+0x7b4], RZ ;  /* 0x0007b4ff01007387 */ /* 0x000fe20000100800 */
[----:B0-----:R-:W-:Y:S01]  /*82a0*/  HFMA2 R0, -RZ, RZ, 0, 0 ;  /* 0x00000000ff007431 */ /* 0x001fe200000001ff */
[----:B------:R-:W-:-:S05]  /*82b0*/  @!P2 MOV R0, R41 ;  /* 0x000000290000a202 */ /* 0x000fca0000000f00 */
[----:B------:R0:W-:Y:S04]  /*82c0*/  STL [R1+0x488], R0 ;  /* 0x0004880001007387 */ /* 0x0001e80000100800 */
[----:B0-----:R-:W2:Y:S01]  /*82d0*/  LDL R0, [R1+0x7b4] ;  /* 0x0007b40001007983 */ /* 0x001ea20000100800 */
[----:B------:R-:W-:Y:S02]  /*82e0*/  MOV R50, R54 ;  /* 0x0000003600327202 */ /* 0x000fe40000000f00 */
[----:B------:R-:W-:Y:S02]  /*82f0*/  MOV R51, R55 ;  /* 0x0000003700337202 */ /* 0x000fe40000000f00 */
[----:B------:R-:W3:Y:S04]  /*8300*/  LDL.LU.64 R54, [R1+0x428] ;  /* 0x0004280001367983 */ /* 0x000ee80000300a00 */
[----:B----4-:R0:W-:Y:S04]  /*8310*/  STL.64 [R1+0xe8], R10 ;  /* 0x0000e80a01007387 */ /* 0x0101e80000100a00 */
[----:B0-----:R-:W4:Y:S01]  /*8320*/  LDL.LU.64 R10, [R1+0x440] ;  /* 0x00044000010a7983 */ /* 0x001f220000300a00 */
[----:B------:R-:W-:-:S03]  /*8330*/  LOP3.LUT P2, RZ, R43, 0x100, RZ, 0xc0, !PT ;  /* 0x000001002bff7812 */ /* 0x000fc6000784c0ff */
[----:B------:R0:W-:Y:S02]  /*8340*/  STL.64 [R1+0x2e8], R8 ;  /* 0x0002e80801007387 */ /* 0x0001e40000100a00 */
[----:B0-----:R-:W-:Y:S02]  /*8350*/  CS2R R8, SRZ ;  /* 0x0000000000087805 */ /* 0x001fe4000001ff00 */
[----:B------:R0:W-:Y:S01]  /*8360*/  STL.64 [R1+0xf0], R48 ;  /* 0x0000f03001007387 */ /* 0x0001e20000100a00 */
[----:B--2---:R-:W-:-:S05]  /*8370*/  @!P1 MOV R0, R56 ;  /* 0x0000003800009202 */ /* 0x004fca0000000f00 */
[----:B------:R1:W-:Y:S01]  /*8380*/  @!P1 STL [R1+0x7b4], R0 ;  /* 0x0007b40001009387 */ /* 0x0003e20000100800 */
[----:B0-----:R-:W-:Y:S02]  /*8390*/  CS2R R48, SRZ ;  /* 0x0000000000307805 */ /* 0x001fe4000001ff00 */
[----:B-1----:R-:W-:Y:S02]  /*83a0*/  MOV R0, RZ ;  /* 0x000000ff00007202 */ /* 0x002fe40000000f00 */
[----:B------:R-:W-:Y:S02]  /*83b0*/  @!P1 MOV R0, R3 ;  /* 0x0000000300009202 */ /* 0x000fe40000000f00 */
[----:B------:R-:W-:-:S13]  /*83c0*/  LOP3.LUT P1, RZ, R43, 0x80, RZ, 0xc0, !PT ;  /* 0x000000802bff7812 */ /* 0x000fda000782c0ff */
[----:B------:R-:W2:Y:S04]  /*83d0*/  @!P1 LDG.E.64 R48, desc[UR10][R58.64] ;  /* 0x0000000a3a309981 */ /* 0x000ea8000c1e1b00 */
[----:B----4-:R0:W4:Y:S02]  /*83e0*/  @!P2 LDG.E.64 R8, desc[UR10][R10.64] ;  /* 0x0000000a0a08a981 */ /* 0x010124000c1e1b00 */
[----:B0-----:R-:W-:-:S06]  /*83f0*/  CS2R R10, SRZ ;  /* 0x00000000000a7805 */ /* 0x001fcc000001ff00 */
[----:B---3--:R-:W3:Y:S04]  /*8400*/  @!P2 LDG.E.64 R10, desc[UR10][R54.64] ;  /* 0x0000000a360aa981 */ /* 0x008ee8000c1e1b00 */
[----:B------:R0:W-:Y:S04]  /*8410*/  STL [R1+0x49c], R14 ;  /* 0x00049c0e01007387 */ /* 0x0001e80000100800 */
[----:B------:R1:W-:Y:S04]  /*8420*/  STL.64 [R1+0x2f0], R46 ;  /* 0x0002f02e01007387 */ /* 0x0003e80000100a00 */
[----:B------:R-:W-:Y:S01]  /*8430*/  STL [R1+0x470], R0 ;  /* 0x0004700001007387 */ /* 0x000fe20000100800 */
[----:B0-----:R-:W-:-:S02]  /*8440*/  MOV R14, RZ ;  /* 0x000000ff000e7202 */ /* 0x001fc40000000f00 */
[----:B------:R-:W-:Y:S01]  /*8450*/  @!P0 MOV R14, R6 ;  /* 0x00000006000e8202 */ /* 0x000fe20000000f00 */
[----:B------:R-:W-:Y:S04]  /*8460*/  STL [R1+0x4d4], R42 ;  /* 0x0004d42a01007387 */ /* 0x000fe80000100800 */
[----:B------:R0:W-:Y:S04]  /*8470*/  STL [R1+0x454], R14 ;  /* 0x0004540e01007387 */ /* 0x0001e80000100800 */
[----:B-1----:R-:W4:Y:S04]  /*8480*/  LDL.LU.64 R46, [R1+0x598] ;  /* 0x00059800012e7983 */ /* 0x002f280000300a00 */
[----:B------:R-:W4:Y:S01]  /*8490*/  LDL.LU.64 R54, [R1+0x438] ;  /* 0x0004380001367983 */ /* 0x000f220000300a00 */
[----:B0-----:R-:W-:-:S03]  /*84a0*/  MOV R14, RZ ;  /* 0x000000ff000e7202 */ /* 0x001fc60000000f00 */
[----:B--2---:R-:W-:Y:S01]  /*84b0*/  STL [R1+0x428], R48 ;  /* 0x0004283001007387 */ /* 0x004fe20000100800 */
[----:B------:R-:W-:Y:S02]  /*84c0*/  MOV R58, R49 ;  /* 0x00000031003a7202 */ /* 0x000fe40000000f00 */
[----:B---3--:R-:W-:-:S05]  /*84d0*/  @!P2 MOV R14, R10 ;  /* 0x0000000a000ea202 */ /* 0x008fca0000000f00 */
[----:B------:R0:W-:Y:S02]  /*84e0*/  STL [R1+0x44c], R14 ;  /* 0x00044c0e01007387 */ /* 0x0001e40000100800 */
[----:B0-----:R-:W-:Y:S02]  /*84f0*/  MOV R14, R48 ;  /* 0x00000030000e7202 */ /* 0x001fe40000000f00 */
[----:B------:R-:W-:-:S06]  /*8500*/  CS2R R48, SRZ ;  /* 0x0000000000307805 */ /* 0x000fcc000001ff00 */
[----:B------:R-:W2:Y:S01]  /*8510*/  @!P1 LDG.E.64 R48, desc[UR10][R60.64] ;  /* 0x0000000a3c309981 */ /* 0x000ea2000c1e1b00 */
[----:B------:R-:W-:Y:S01]  /*8520*/  HFMA2 R0, -RZ, RZ, 0, 0 ;  /* 0x00000000ff007431 */ /* 0x000fe200000001ff */
[----:B------:R-:W-:-:S05]  /*8530*/  @!P0 MOV R0, R4 ;  /* 0x0000000400008202 */ /* 0x000fca0000000f00 */
[----:B------:R0:W-:Y:S02]  /*8540*/  STL [R1+0x7bc], R0 ;  /* 0x0007bc0001007387 */ /* 0x0001e40000100800 */
[----:B0-----:R-:W-:Y:S01]  /*8550*/  HFMA2 R0, -RZ, RZ, 0, 0 ;  /* 0x00000000ff007431 */ /* 0x001fe200000001ff */
[----:B------:R-:W-:-:S05]  /*8560*/  @!P0 MOV R0, R7 ;  /* 0x0000000700008202 */ /* 0x000fca0000000f00 */
[----:B------:R0:W-:Y:S02]  /*8570*/  STL [R1+0x450], R0 ;  /* 0x0004500001007387 */ /* 0x0001e40000100800 */
[----:B0-----:R-:W-:Y:S01]  /*8580*/  HFMA2 R0, -RZ, RZ, 0, 0 ;  /* 0x00000000ff007431 */ /* 0x001fe200000001ff */
[----:B----4-:R-:W-:-:S05]  /*8590*/  @!P2 MOV R0, R8 ;  /* 0x000000080000a202 */ /* 0x010fca0000000f00 */
[----:B------:R0:W-:Y:S01]  /*85a0*/  STL [R1+0x7c4], R0 ;  /* 0x0007c40001007387 */ /* 0x0001e20000100800 */
[----:B------:R-:W-:Y:S01]  /*85b0*/  HFMA2 R42, -RZ, RZ, 0, 0 ;  /* 0x00000000ff2a7431 */ /* 0x000fe200000001ff */
[----:B------:R-:W-:Y:S01]  /*85c0*/  @!P0 MOV R42, R5 ;  /* 0x00000005002a8202 */ /* 0x000fe20000000f00 */
[----:B0-----:R-:W-:Y:S01]  /*85d0*/  HFMA2 R0, -RZ, RZ, 0, 0 ;  /* 0x00000000ff007431 */ /* 0x001fe200000001ff */
[----:B------:R-:W-:Y:S02]  /*85e0*/  @!P2 MOV R0, R11 ;  /* 0x0000000b0000a202 */ /* 0x000fe40000000f00 */
[----:B------:R-:W-:-:S03]  /*85f0*/  LOP3.LUT P0, RZ, R43, 0x40, RZ, 0xc0, !PT ;  /* 0x000000402bff7812 */ /* 0x000fc6000780c0ff */
[----:B------:R0:W-:Y:S02]  /*8600*/  STL [R1+0x448], R0 ;  /* 0x0004480001007387 */ /* 0x0001e40000100800 */
[----:B0-----:R-:W-:Y:S01]  /*8610*/  HFMA2 R0, -RZ, RZ, 0, 0 ;  /* 0x00000000ff007431 */ /* 0x001fe200000001ff */
[----:B------:R-:W-:Y:S01]  /*8620*/  @!P1 MOV R0, R14 ;  /* 0x0000000e00009202 */ /* 0x000fe20000000f00 */
[----:B------:R0:W-:Y:S04]  /*8630*/  STL.64 [R1+0xf8], R44 ;  /* 0x0000f82c01007387 */ /* 0x0001e80000100a00 */
[----:B------:R1:W-:Y:S01]  /*8640*/  STL [R1+0x7cc], R0 ;  /* 0x0007cc0001007387 */ /* 0x0003e20000100800 */
[----:B0-----:R-:W-:Y:S01]  /*8650*/  CS2R R44, SRZ ;  /* 0x00000000002c7805 */ /* 0x001fe2000001ff00 */
[----:B-1----:R-:W-:-:S02]  /*8660*/  HFMA2 R0, -RZ, RZ, 0, 0 ;  /* 0x00000000ff007431 */ /* 0x002fc400000001ff */
[----:B------:R-:W-:Y:S03]  /*8670*/  STL [R1+0x7d4], RZ ;  /* 0x0007d4ff01007387 */ /* 0x000fe60000100800 */
[----:B------:R-:W-:Y:S01]  /*8680*/  MOV R14, R0 ;  /* 0x00000000000e7202 */ /* 0x000fe20000000f00 */
[----:B------:R-:W3:Y:S04]  /*8690*/  @!P0 LDG.E.64 R44, desc[UR10][R46.64] ;  /* 0x0000000a2e2c8981 */ /* 0x000ee8000c1e1b00 */
[----:B------:R-:W-:Y:S01]  /*86a0*/  STL [R1+0x444], R0 ;  /* 0x0004440001007387 */ /* 0x000fe20000100800 */
[----:B--2---:R-:W-:-:S03]  /*86b0*/  MOV R59, R48 ;  /* 0x00000030003b7202 */ /* 0x004fc60000000f00 */
[----:B------:R-:W-:Y:S01]  /*86c0*/  STL [R1+0x7c0], R42 ;  /* 0x0007c02a01007387 */ /* 0x000fe20000100800 */
[----:B------:R-:W-:-:S03]  /*86d0*/  @!P1 MOV R14, R59 ;  /* 0x0000003b000e9202 */ /* 0x000fc60000000f00 */
[----:B------:R-:W-:Y:S04]  /*86e0*/  STL.64 [R1+0x2f8], R12 ;  /* 0x0002f80c01007387 */ /* 0x000fe80000100a00 */
[----:B------:R0:W-:Y:S04]  /*86f0*/  @!P1 STL [R1+0x444], R14 ;  /* 0x0004440e01009387 */ /* 0x0001e80000100800 */
[----:B------:R-:W-:Y:S01]  /*8700*/  STL [R1+0x7d0], RZ ;  /* 0x0007d0ff01007387 */ /* 0x000fe20000100800 */
[----:B------:R-:W-:-:S03]  /*8710*/  MOV R60, R49 ;  /* 0x00000031003c7202 */ /* 0x000fc60000000f00 */
[----:B------:R-:W-:Y:S04]  /*8720*/  STL [R1+0x440], R0 ;  /* 0x0004400001007387 */ /* 0x000fe80000100800 */
[----:B0-----:R-:W2:Y:S01]  /*8730*/  LDL R14, [R1+0x7d4] ;  /* 0x0007d400010e7983 */ /* 0x001ea20000100800 */
[----:B------:R-:W-:Y:S01]  /*8740*/  HFMA2 R42, -RZ, RZ, 0, 0 ;  /* 0x00000000ff2a7431 */ /* 0x000fe200000001ff */
[----:B------:R-:W-:Y:S02]  /*8750*/  CS2R R12, SRZ ;  /* 0x00000000000c7805 */ /* 0x000fe4000001ff00 */
[----:B------:R-:W-:Y:S01]  /*8760*/  @!P2 MOV R42, R9 ;  /* 0x00000009002aa202 */ /* 0x000fe20000000f00 */
[----:B------:R-:W-:Y:S04]  /*8770*/  STL.64 [R1+0x100], R16 ;  /* 0x0001001001007387 */ /* 0x000fe80000100a00 */
[----:B------:R0:W-:Y:S04]  /*8780*/  STL [R1+0x7c8], R42 ;  /* 0x0007c82a01007387 */ /* 0x0001e80000100800 */
[----:B------:R-:W4:Y:S04]  /*8790*/  @!P0 LDG.E.64 R12, desc[UR10][R54.64] ;  /* 0x0000000a360c8981 */ /* 0x000f28000c1e1b00 */
[----:B------:R-:W-:Y:S04]  /*87a0*/  STL [R1+0x7d8], RZ ;  /* 0x0007d8ff01007387 */ /* 0x000fe80000100800 */
[----:B0-----:R-:W4:Y:S01]  /*87b0*/  LDL R42, [R1+0x7d0] ;  /* 0x0007d000012a7983 */ /* 0x001f220000100800 */
[----:B------:R-:W-:-:S02]  /*87c0*/  @!P1 MOV R0, R60 ;  /* 0x0000003c00009202 */ /* 0x000fc40000000f00 */
[----:B------:R-:W-:Y:S01]  /*87d0*/  MOV R48, R50 ;  /* 0x0000003200307202 */ /* 0x000fe20000000f00 */
[----:B------:R-:W-:Y:S01]  /*87e0*/  STL.64 [R1+0x308], R18 ;  /* 0x0003081201007387 */ /* 0x000fe20000100a00 */
[----:B------:R-:W-:-:S03]  /*87f0*/  MOV R49, R51 ;  /* 0x0000003300317202 */ /* 0x000fc60000000f00 */
[----:B------:R-:W4:Y:S04]  /*8800*/  LDL.LU.64 R50, [R1+0x588] ;  /* 0x0005880001327983 */ /* 0x000f280000300a00 */
[----:B------:R3:W-:Y:S04]  /*8810*/  @!P1 STL [R1+0x440], R0 ;  /* 0x0004400001009387 */ /* 0x0007e80000100800 */
[----:B------:R-:W-:Y:S04]  /*8820*/  STL.64 [R1+0x108], R20 ;  /* 0x0001081401007387 */ /* 0x000fe80000100a00 */
[----:B------:R-:W-:Y:S04]  /*8830*/  STL.64 [R1+0x110], R22 ;  /* 0x0001101601007387 */ /* 0x000fe80000100a00 */
[----:B------:R-:W-:Y:S04]  /*8840*/  STL.64 [R1+0x310], R24 ;  /* 0x0003101801007387 */ /* 0x000fe80000100a00 */
[----:B------:R-:W-:Y:S04]  /*8850*/  STL.64 [R1+0x118], R26 ;  /* 0x0001181a01007387 */ /* 0x000fe80000100a00 */
[----:B------:R-:W-:Y:S04]  /*8860*/  STL.64 [R1+0x318], R28 ;  /* 0x0003181c01007387 */ /* 0x000fe80000100a00 */
[----:B------:R-:W-:Y:S04]  /*8870*/  STL.64 [R1+0x120], R30 ;  /* 0x0001201e01007387 */ /* 0x000fe80000100a00 */
[----:B------:R-:W-:Y:S04]  /*8880*/  STL.64 [R1+0x128], R34 ;  /* 0x0001282201007387 */ /* 0x000fe80000100a00 */
[----:B------:R-:W-:Y:S01]  /*8890*/  STL.64 [R1+0x320], R32 ;  /* 0x0003202001007387 */ /* 0x000fe20000100a00 */
[----:B---3--:R-:W-:-:S03]  /*88a0*/  MOV R0, R44 ;  /* 0x0000002c00007202 */ /* 0x008fc60000000f00 */
[----:B------:R-:W-:Y:S04]  /*88b0*/  STL.64 [R1+0x328], R36 ;  /* 0x0003282401007387 */ /* 0x000fe80000100a00 */
[----:B------:R-:W3:Y:S01]  /*88c0*/  LDL.LU.64 R46, [R1+0x4f0] ;  /* 0x0004f000012e7983 */ /* 0x000ee20000300a00 */
[----:B--2---:R-:W-:-:S05]  /*88d0*/  @!P0 MOV R14, R0 ;  /* 0x00000000000e8202 */ /* 0x004fca0000000f00 */
[----:B------:R0:W-:Y:S04]  /*88e0*/  @!P0 STL [R1+0x7d4], R14 ;  /* 0x0007d40e01008387 */ /* 0x0001e80000100800 */
[----:B0-----:R-:W2:Y:S01]  /*88f0*/  LDL.LU R14, [R1+0x920] ;  /* 0x00092000010e7983 */ /* 0x001ea20000300800 */
[----:B------:R-:W-:Y:S02]  /*8900*/  CS2R R16, SRZ ;  /* 0x0000000000107805 */ /* 0x000fe4000001ff00 */
[----:B------:R-:W-:Y:S02]  /*8910*/  LOP3.LUT P2, RZ, R43, 0x20, RZ, 0xc0, !PT ;  /* 0x000000202bff7812 */ /* 0x000fe4000784c0ff */
[----:B----4-:R-:W-:Y:S02]  /*8920*/  @!P0 MOV R17, R12 ;  /* 0x0000000c00118202 */ /* 0x010fe40000000f00 */
[----:B------:R-:W-:-:S02]  /*8930*/  @!P0 MOV R16, R13 ;  /* 0x0000000d00108202 */ /* 0x000fc40000000f00 */
[----:B------:R-:W-:Y:S01]  /*8940*/  @!P1 MOV R42, R58 ;  /* 0x0000003a002a9202 */ /* 0x000fe20000000f00 */
[----:B------:R-:W-:Y:S04]  /*8950*/  STL [R1+0x43c], R17 ;  /* 0x00043c1101007387 */ /* 0x000fe80000100800 */
[----:B------:R0:W-:Y:S04]  /*8960*/  STL [R1+0x598], R16 ;  /* 0x0005981001007387 */ /* 0x0001e80000100800 */
[----:B------:R1:W-:Y:S01]  /*8970*/  @!P1 STL [R1+0x7d0], R42 ;  /* 0x0007d02a01009387 */ /* 0x0003e20000100800 */
[----:B------:R-:W-:-:S02]  /*8980*/  LOP3.LUT P1, RZ, R43, 0x10, RZ, 0xc0, !PT ;  /* 0x000000102bff7812 */ /* 0x000fc4000782c0ff */
[----:B0-----:R-:W-:Y:S02]  /*8990*/  CS2R R16, SRZ ;  /* 0x0000000000107805 */ /* 0x001fe4000001ff00 */
[----:B------:R-:W-:Y:S02]  /*89a0*/  CS2R R18, SRZ ;  /* 0x0000000000127805 */ /* 0x000fe4000001ff00 */
[----:B------:R-:W-:Y:S01]  /*89b0*/  MOV R54, R52 ;  /* 0x0000003400367202 */ /* 0x000fe20000000f00 */
[----:B-1----:R-:W4:Y:S01]  /*89c0*/  LDL R42, [R1+0x7d8] ;  /* 0x0007d800012a7983 */ /* 0x002f220000100800 */
[----:B------:R-:W-:-:S03]  /*89d0*/  MOV R55, R53 ;  /* 0x0000003500377202 */ /* 0x000fc60000000f00 */
[----:B------:R-:W3:Y:S04]  /*89e0*/  @!P2 LDG.E.64 R16, desc[UR10][R50.64] ;  /* 0x0000000a3210a981 */ /* 0x000ee8000c1e1b00 */
[----:B------:R-:W4:Y:S04]  /*89f0*/  @!P1 LDG.E.64 R18, desc[UR10][R54.64] ;  /* 0x0000000a36129981 */ /* 0x000f28000c1e1b00 */
[----:B------:R-:W4:Y:S04]  /*8a00*/  LDL.LU.64 R52, [R1+0x578] ;  /* 0x0005780001347983 */ /* 0x000f280000300a00 */
[----:B------:R-:W4:Y:S04]  /*8a10*/  LDL.LU.64 R50, [R1+0x550] ;  /* 0x0005500001327983 */ /* 0x000f280000300a00 */
[----:B------:R-:W4:Y:S04]  /*8a20*/  LDL.LU.64 R54, [R1+0x548] ;  /* 0x0005480001367983 */ /* 0x000f280000300a00 */
[----:B--2---:R0:W-:Y:S02]  /*8a30*/  STL.64 [R1+0x300], R14 ;  /* 0x0003000e01007387 */ /* 0x0041e40000100a00 */
[----:B0-----:R-:W-:-:S06]  /*8a40*/  CS2R R14, SRZ ;  /* 0x00000000000e7805 */ /* 0x001fcc000001ff00 */
[----:B------:R-:W2:Y:S04]  /*8a50*/  @!P2 LDG.E.64 R14, desc[UR10][R48.64] ;  /* 0x0000000a300ea981 */ /* 0x000ea8000c1e1b00 */
[----:B------:R-:W2:Y:S01]  /*8a60*/  LDL.LU.64 R48, [R1+0x568] ;  /* 0x0005680001307983 */ /* 0x000ea20000300a00 */
[----:B------:R-:W-:Y:S02]  /*8a70*/  MOV R61, R45 ;  /* 0x0000002d003d7202 */ /* 0x000fe40000000f00 */
[----:B------:R-:W-:Y:S02]  /*8a80*/  CS2R R20, SRZ ;  /* 0x0000000000147805 */ /* 0x000fe4000001ff00 */
[----:B---3--:R-:W-:Y:S02]  /*8a90*/  @!P2 MOV R21, R16 ;  /* 0x000000100015a202 */ /* 0x008fe40000000f00 */
[----:B------:R-:W-:-:S02]  /*8aa0*/  @!P2 MOV R20, R17 ;  /* 0x000000110014a202 */ /* 0x000fc40000000f00 */
[----:B----4-:R-:W-:Y:S01]  /*8ab0*/  @!P0 MOV R42, R61 ;  /* 0x0000003d002a8202 */ /* 0x010fe20000000f00 */
[----:B------:R-:W-:Y:S01]  /*8ac0*/  STL [R1+0x438], R21 ;  /* 0x0004381501007387 */ /* 0x000fe20000100800 */
[----:B------:R-:W-:-:S03]  /*8ad0*/  HFMA2 R22, -RZ, RZ, 0, 0 ;  /* 0x00000000ff167431 */ /* 0x000fc600000001ff */
[----:B------:R0:W-:Y:S01]  /*8ae0*/  STL [R1+0x588], R20 ;  /* 0x0005881401007387 */ /* 0x0001e20000100800 */
[----:B------:R-:W-:-:S03]  /*8af0*/  @!P1 MOV R22, R19 ;  /* 0x0000001300169202 */ /* 0x000fc60000000f00 */
[----:B------:R-:W-:Y:S01]  /*8b00*/  @!P0 STL [R1+0x7d8], R42 ;  /* 0x0007d82a01008387 */ /* 0x000fe20000100800 */
[----:B------:R-:W-:Y:S02]  /*8b10*/  LOP3.LUT P0, RZ, R43, 0x8, RZ, 0xc0, !PT ;  /* 0x000000082bff7812 */ /* 0x000fe4000780c0ff */
[----:B0-----:R-:W-:Y:S01]  /*8b20*/  CS2R R20, SRZ ;  /* 0x0000000000147805 */ /* 0x001fe2000001ff00 */
[----:B------:R0:W-:Y:S01]  /*8b30*/  STL [R1+0x7e8], R22 ;  /* 0x0007e81601007387 */ /* 0x0001e20000100800 */
[----:B------:R-:W-:Y:S01]  /*8b40*/  HFMA2 R44, -RZ, RZ, 0, 0 ;  /* 0x00000000ff2c7431 */ /* 0x000fe200000001ff */
[----:B------:R-:W-:Y:S02]  /*8b50*/  CS2R R24, SRZ ;  /* 0x0000000000187805 */ /* 0x000fe4000001ff00 */
[----:B------:R-:W-:Y:S01]  /*8b60*/  CS2R R26, SRZ ;  /* 0x00000000001a7805 */ /* 0x000fe2000001ff00 */
[----:B------:R-:W-:Y:S04]  /*8b70*/  STL [R1+0x8f0], R16 ;  /* 0x0008f01001007387 */ /* 0x000fe80000100800 */
[----:B------:R-:W3:Y:S01]  /*8b80*/  @!P1 LDG.E.64 R20, desc[UR10][R52.64] ;  /* 0x0000000a34149981 */ /* 0x000ee2000c1e1b00 */
[----:B0-----:R-:W-:-:S03]  /*8b90*/  CS2R R22, SRZ ;  /* 0x0000000000167805 */ /* 0x001fc6000001ff00 */
[----:B------:R-:W4:Y:S04]  /*8ba0*/  @!P0 LDG.E.64 R24, desc[UR10][R50.64] ;  /* 0x0000000a32188981 */ /* 0x000f28000c1e1b00 */
[----:B------:R-:W-:Y:S04]  /*8bb0*/  STL [R1+0x8f4], R17 ;  /* 0x0008f41101007387 */ /* 0x000fe80000100800 */
[----:B------:R-:W4:Y:S04]  /*8bc0*/  LDL.LU.64 R52, [R1+0x540] ;  /* 0x0005400001347983 */ /* 0x000f280000300a00 */
[----:B------:R-:W4:Y:S01]  /*8bd0*/  LDL.LU.64 R50, [R1+0x530] ;  /* 0x0005300001327983 */ /* 0x000f220000300a00 */
[----:B------:R-:W-:-:S03]  /*8be0*/  CS2R R28, SRZ ;  /* 0x00000000001c7805 */ /* 0x000fc6000001ff00 */
[----:B------:R-:W-:Y:S01]  /*8bf0*/  STL [R1+0x8e8], R18 ;  /* 0x0008e81201007387 */ /* 0x000fe20000100800 */
[----:B------:R-:W-:Y:S02]  /*8c00*/  CS2R R30, SRZ ;  /* 0x00000000001e7805 */ /* 0x000fe4000001ff00 */
[----:B------:R-:W-:Y:S02]  /*8c10*/  CS2R R34, SRZ ;  /* 0x0000000000227805 */ /* 0x000fe4000001ff00 */
[----:B------:R-:W-:Y:S02]  /*8c20*/  CS2R R32, SRZ ;  /* 0x0000000000207805 */ /* 0x000fe4000001ff00 */
[----:B------:R-:W-:Y:S01]  /*8c30*/  CS2R R36, SRZ ;  /* 0x0000000000247805 */ /* 0x000fe2000001ff00 */
[----:B------:R-:W4:Y:S01]  /*8c40*/  LDL.LU R42, [R1+0x91c] ;  /* 0x00091c00012a7983 */ /* 0x000f220000300800 */
[----:B--2---:R-:W-:-:S05]  /*8c50*/  @!P2 MOV R44, R14 ;  /* 0x0000000e002ca202 */ /* 0x004fca0000000f00 */
[----:B------:R0:W-:Y:S04]  /*8c60*/  STL [R1+0x7dc], R44 ;  /* 0x0007dc2c01007387 */ /* 0x0001e80000100800 */
[----:B------:R-:W2:Y:S01]  /*8c70*/  @!P0 LDG.E.64 R22, desc[UR10][R48.64] ;  /* 0x0000000a30168981 */ /* 0x000ea2000c1e1b00 */
[----:B0-----:R-:W-:Y:S01]  /*8c80*/  HFMA2 R44, -RZ, RZ, 0, 0 ;  /* 0x00000000ff2c7431 */ /* 0x001fe200000001ff */
[----:B------:R-:W-:Y:S02]  /*8c90*/  @!P2 MOV R44, R15 ;  /* 0x0000000f002ca202 */ /* 0x000fe40000000f00 */
[----:B------:R-:W-:Y:S01]  /*8ca0*/  LOP3.LUT P2, RZ, R43, 0x4, RZ, 0xc0, !PT ;  /* 0x000000042bff7812 */ /* 0x000fe2000784c0ff */
[----:B------:R-:W2:-:S12]  /*8cb0*/  LDL.LU.64 R48, [R1+0x538] ;  /* 0x0005380001307983 */ /* 0x000e980000300a00 */
[----:B------:R-:W2:Y:S04]  /*8cc0*/  @!P2 LDG.E.64 R26, desc[UR10][R54.64] ;  /* 0x0000000a361aa981 */ /* 0x000ea8000c1e1b00 */
[----:B------:R-:W2:Y:S01]  /*8cd0*/  LDL.LU.64 R54, [R1+0x528] ;  /* 0x0005280001367983 */ /* 0x000ea20000300a00 */
[----:B------:R-:W-:Y:S02]  /*8ce0*/  CS2R R16, SRZ ;  /* 0x0000000000107805 */ /* 0x000fe4000001ff00 */
[----:B------:R-:W-:Y:S02]  /*8cf0*/  @!P1 MOV R16, R18 ;  /* 0x0000001200109202 */ /* 0x000fe40000000f00 */
[----:B---3--:R-:W-:-:S03]  /*8d00*/  @!P1 MOV R17, R20 ;  /* 0x0000001400119202 */ /* 0x008fc60000000f00 */
[----:B------:R0:W-:Y:S04]  /*8d10*/  STL [R1+0x7e4], R16 ;  /* 0x0007e41001007387 */ /* 0x0001e80000100800 */
[----:B------:R-:W-:Y:S04]  /*8d20*/  STL [R1+0x570], R17 ;  /* 0x0005701101007387 */ /* 0x000fe80000100800 */
[----:B----4-:R-:W3:Y:S01]  /*8d30*/  @!P2 LDG.E.64 R28, desc[UR10][R52.64] ;  /* 0x0000000a341ca981 */ /* 0x010ee2000c1e1b00 */
[----:B0-----:R-:W-:Y:S02]  /*8d40*/  MOV R16, RZ ;  /* 0x000000ff00107202 */ /* 0x001fe40000000f00 */
[----:B------:R-:W-:-:S05]  /*8d50*/  @!P1 MOV R16, R21 ;  /* 0x0000001500109202 */ /* 0x000fca0000000f00 */
[----:B------:R0:W-:Y:S01]  /*8d60*/  STL [R1+0x574], R16 ;  /* 0x0005741001007387 */ /* 0x0001e20000100800 */
[----:B------:R-:W-:Y:S01]  /*8d70*/  LOP3.LUT P1, RZ, R43, 0x2, RZ, 0xc0, !PT ;  /* 0x000000022bff7812 */ /* 0x000fe2000782c0ff */
[----:B------:R-:W-:Y:S02]  /*8d80*/  HFMA2 R18, -RZ, RZ, 0, 0 ;  /* 0x00000000ff127431 */ /* 0x000fe400000001ff */
[----:B------:R-:W4:Y:S01]  /*8d90*/  LDL.LU.64 R52, [R1+0x520] ;  /* 0x0005200001347983 */ /* 0x000f220000300a00 */
[----:B0-----:R-:W-:Y:S02]  /*8da0*/  CS2R R16, SRZ ;  /* 0x0000000000107805 */ /* 0x001fe4000001ff00 */
[----:B------:R-:W-:-:S07]  /*8db0*/  @!P0 MOV R17, R24 ;  /* 0x0000001800118202 */ /* 0x000fce0000000f00 */
[----:B------:R-:W3:Y:S01]  /*8dc0*/  @!P1 LDG.E.64 R32, desc[UR10][R50.64] ;  /* 0x0000000a32209981 */ /* 0x000ee2000c1e1b00 */
[----:B--2---:R-:W-:Y:S02]  /*8dd0*/  @!P0 MOV R16, R22 ;  /* 0x0000001600108202 */ /* 0x004fe40000000f00 */
[----:B------:R-:W-:Y:S01]  /*8de0*/  @!P0 MOV R18, R23 ;  /* 0x0000001700128202 */ /* 0x000fe20000000f00 */
[----:B------:R-:W2:Y:S04]  /*8df0*/  @!P1 LDG.E.64 R30, desc[UR10][R48.64] ;  /* 0x0000000a301e9981 */ /* 0x000ea8000c1e1b00 */
[----:B------:R0:W-:Y:S04]  /*8e00*/  STL [R1+0x7f0], R16 ;  /* 0x0007f01001007387 */ /* 0x0001e80000100800 */
[----:B------:R-:W-:Y:S04]  /*8e10*/  STL [R1+0x550], R17 ;  /* 0x0005501101007387 */ /* 0x000fe80000100800 */
[----:B------:R1:W-:Y:S01]  /*8e20*/  STL [R1+0x804], R18 ;  /* 0x0008041201007387 */ /* 0x0003e20000100800 */
[----:B0-----:R-:W-:-:S02]  /*8e30*/  MOV R16, RZ ;  /* 0x000000ff00107202 */ /* 0x001fc40000000f00 */
[----:B------:R-:W-:Y:S01]  /*8e40*/  @!P0 MOV R16, R25 ;  /* 0x0000001900108202 */ /* 0x000fe20000000f00 */
[----:B------:R-:W-:Y:S01]  /*8e50*/  STL [R1+0x8ec], R19 ;  /* 0x0008ec1301007387 */ /* 0x000fe20000100800 */
[----:B------:R-:W-:-:S03]  /*8e60*/  LOP3.LUT P0, RZ, R43, 0x1, RZ, 0xc0, !PT ;  /* 0x000000012bff7812 */ /* 0x000fc6000780c0ff */
[----:B------:R-:W-:Y:S04]  /*8e70*/  STL.64 [R1+0x8f8], R22 ;  /* 0x0008f81601007387 */ /* 0x000fe80000100a00 */
[----:B------:R-:W-:Y:S04]  /*8e80*/  STL [R1+0x7e0], R44 ;  /* 0x0007e02c01007387 */ /* 0x000fe80000100800 */
[----:B------:R-:W2:Y:S04]  /*8e90*/  LDL.LU.64 R48, [R1+0x4d8] ;  /* 0x0004d80001307983 */ /* 0x000ea80000300a00 */
[----:B------:R-:W2:Y:S04]  /*8ea0*/  @!P0 LDG.E.64 R34, desc[UR10][R54.64] ;  /* 0x0000000a36228981 */ /* 0x000ea8000c1e1b00 */
[----:B------:R0:W-:Y:S01]  /*8eb0*/  STL [R1+0x554], R16 ;  /* 0x0005541001007387 */ /* 0x0001e20000100800 */
[----:B-1----:R-:W-:-:S03]  /*8ec0*/  HFMA2 R18, -RZ, RZ, 0, 0 ;  /* 0x00000000ff127431 */ /* 0x002fc600000001ff */
[----:B------:R-:W2:Y:S04]  /*8ed0*/  LDL.LU.64 R50, [R1+0x4c0] ;  /* 0x0004c00001327983 */ /* 0x000ea80000300a00 */
[----:B----4-:R-:W4:Y:S01]  /*8ee0*/  @!P0 LDG.E.64 R36, desc[UR10][R52.64] ;  /* 0x0000000a34248981 */ /* 0x010f22000c1e1b00 */
[----:B0-----:R-:W-:Y:S02]  /*8ef0*/  CS2R R16, SRZ ;  /* 0x0000000000107805 */ /* 0x001fe4000001ff00 */
[----:B------:R-:W-:Y:S01]  /*8f00*/  @!P2 MOV R16, R26 ;  /* 0x0000001a0010a202 */ /* 0x000fe20000000f00 */
[----:B------:R-:W-:Y:S01]  /*8f10*/  HFMA2 R22, -RZ, RZ, 0, 0 ;  /* 0x00000000ff167431 */ /* 0x000fe200000001ff */
[----:B------:R-:W-:Y:S01]  /*8f20*/  @!P2 MOV R18, R27 ;  /* 0x0000001b0012a202 */ /* 0x000fe20000000f00 */
[----:B------:R-:W4:Y:S01]  /*8f30*/  LDL.LU.64 R44, [R1+0x508] ;  /* 0x00050800012c7983 */ /* 0x000f220000300a00 */
[----:B---3--:R-:W-:-:S03]  /*8f40*/  @!P2 MOV R17, R28 ;  /* 0x0000001c0011a202 */ /* 0x008fc60000000f00 */
[----:B------:R0:W-:Y:S04]  /*8f50*/  STL [R1+0x810], R16 ;  /* 0x0008101001007387 */ /* 0x0001e80000100800 */
[----:B------:R1:W-:Y:S04]  /*8f60*/  STL [R1+0x820], R18 ;  /* 0x0008201201007387 */ /* 0x0003e80000100800 */
[----:B------:R-:W3:Y:S01]  /*8f70*/  LDL.LU.64 R52, [R1+0x480] ;  /* 0x0004800001347983 */ /* 0x000ee20000300a00 */
[----:B0-----:R-:W-:Y:S02]  /*8f80*/  MOV R16, RZ ;  /* 0x000000ff00107202 */ /* 0x001fe40000000f00 */
[----:B------:R-:W-:Y:S01]  /*8f90*/  @!P2 MOV R16, R29 ;  /* 0x0000001d0010a202 */ /* 0x000fe20000000f00 */
[----:B------:R-:W-:Y:S01]  /*8fa0*/  STL [R1+0x544], R17 ;  /* 0x0005441101007387 */ /* 0x000fe20000100800 */
[----:B-1----:R-:W-:-:S03]  /*8fb0*/  HFMA2 R18, -RZ, RZ, 0, 0 ;  /* 0x00000000ff127431 */ /* 0x002fc600000001ff */
[----:B------:R0:W-:Y:S04]  /*8fc0*/  STL [R1+0x56c], R16 ;  /* 0x00056c1001007387 */ /* 0x0001e80000100800 */
[----:B------:R-:W3:Y:S01]  /*8fd0*/  LDL.LU.64 R54, [R1+0x490] ;  /* 0x0004900001367983 */ /* 0x000ee20000300a00 */
[----:B0-----:R-:W-:Y:S02]  /*8fe0*/  CS2R R16, SRZ ;  /* 0x0000000000107805 */ /* 0x001fe4000001ff00 */
[----:B------:R-:W-:-:S05]  /*8ff0*/  @!P1 MOV R17, R32 ;  /* 0x0000002000119202 */ /* 0x000fca0000000f00 */
[----:B------:R-:W-:Y:S04]  /*9000*/  STL [R1+0x57c], R17 ;  /* 0x00057c1101007387 */ /* 0x000fe80000100800 */
[----:B------:R-:W-:Y:S04]  /*9010*/  STL [R1+0x8e0], R20 ;  /* 0x0008e01401007387 */ /* 0x000fe80000100800 */
[----:B------:R0:W-:Y:S02]  /*9020*/  STL [R1+0x8e4], R21 ;  /* 0x0008e41501007387 */ /* 0x0001e40000100800 */
[----:B0-----:R-:W-:-:S02]  /*9030*/  CS2R R20, SRZ ;  /* 0x0000000000147805 */ /* 0x001fc4000001ff00 */
[----:B--2---:R-:W-:Y:S02]  /*9040*/  @!P1 MOV R18, R31 ;  /* 0x0000001f00129202 */ /* 0x004fe40000000f00 */
[----:B------:R-:W-:-:S03]  /*9050*/  @!P1 MOV R16, R30 ;  /* 0x0000001e00109202 */ /* 0x000fc60000000f00 */
[----:B------:R0:W-:Y:S04]  /*9060*/  STL [R1+0x840], R18 ;  /* 0x0008401201007387 */ /* 0x0001e80000100800 */
[----:B------:R1:W-:Y:S04]  /*9070*/  STL [R1+0x82c], R16 ;  /* 0x00082c1001007387 */ /* 0x0003e80000100800 */
[----:B0-----:R-:W2:Y:S01]  /*9080*/  LDL.LU.64 R18, [R1+0x518] ;  /* 0x0005180001127983 */ /* 0x001ea20000300a00 */
[----:B-1----:R-:W-:Y:S02]  /*9090*/  MOV R16, RZ ;  /* 0x000000ff00107202 */ /* 0x002fe40000000f00 */
[----:B------:R-:W-:-:S05]  /*90a0*/  @!P1 MOV R16, R33 ;  /* 0x0000002100109202 */ /* 0x000fca0000000f00 */
[----:B------:R0:W-:Y:S01]  /*90b0*/  STL [R1+0x5b8], R16 ;  /* 0x0005b81001007387 */ /* 0x0001e20000100800 */
[----:B------:R-:W-:-:S03]  /*90c0*/  @!P0 MOV R22, R35 ;  /* 0x0000002300168202 */ /* 0x000fc60000000f00 */
[----:B0-----:R-:W2:Y:S04]  /*90d0*/  LDL.LU.64 R16, [R1+0x510] ;  /* 0x0005100001107983 */ /* 0x001ea80000300a00 */
[----:B------:R0:W-:Y:S04]  /*90e0*/  STL [R1+0x864], R22 ;  /* 0x0008641601007387 */ /* 0x0001e80000100800 */
[----:B0-----:R-:W2:Y:S04]  /*90f0*/  LDL.LU.64 R22, [R1+0x460] ;  /* 0x0004600001167983 */ /* 0x001ea80000300a00 */
[----:B------:R0:W-:Y:S01]  /*9100*/  STL.64 [R1+0x8d8], R30 ;  /* 0x0008d81e01007387 */ /* 0x0001e20000100a00 */
[----:B------:R-:W-:-:S03]  /*9110*/  @!P0 MOV R20, R34 ;  /* 0x0000002200148202 */ /* 0x000fc60000000f00 */
[----:B------:R1:W-:Y:S01]  /*9120*/  STL.64 [R1+0x8d0], R34 ;  /* 0x0008d02201007387 */ /* 0x0003e20000100a00 */
[----:B0-----:R-:W-:Y:S02]  /*9130*/  MOV R30, R56 ;  /* 0x00000038001e7202 */ /* 0x001fe40000000f00 */
[----:B------:R-:W-:Y:S01]  /*9140*/  MOV R31, R57 ;  /* 0x00000039001f7202 */ /* 0x000fe20000000f00 */
[----:B------:R-:W2:Y:S04]  /*9150*/  LDL.LU R56, [R1+0x918] ;  /* 0x0009180001387983 */ /* 0x000ea80000300800 */
[----:B------:R-:W2:Y:S04]  /*9160*/  LDL.LU R57, [R1+0x914] ;  /* 0x0009140001397983 */ /* 0x000ea80000300800 */
[----:B-1----:R-:W2:Y:S01]  /*9170*/  LDL.LU.64 R34, [R1+0x478] ;  /* 0x0004780001227983 */ /* 0x002ea20000300a00 */
[----:B----4-:R-:W-:-:S03]  /*9180*/  @!P0 MOV R21, R36 ;  /* 0x0000002400158202 */ /* 0x010fc60000000f00 */
[----:B------:R0:W-:Y:S02]  /*9190*/  STL [R1+0x850], R20 ;  /* 0x0008501401007387 */ /* 0x0001e40000100800 */
[----:B0-----:R-:W-:Y:S02]  /*91a0*/  MOV R20, RZ ;  /* 0x000000ff00147202 */ /* 0x001fe40000000f00 */
[----:B------:R-:W-:Y:S02]  /*91b0*/  @!P0 MOV R20, R37 ;  /* 0x0000002500148202 */ /* 0x000fe40000000f00 */
[C---:B------:R-:W-:Y:S01]  /*91c0*/  LOP3.LUT P0, RZ, R42.reuse, 0x20000, RZ, 0xc0, !PT ;  /* 0x000200002aff7812 */ /* 0x040fe2000780c0ff */
[----:B------:R0:W-:Y:S01]  /*91d0*/  STL.64 [R1+0x130], R38 ;  /* 0x0001302601007387 */ /* 0x0001e20000100a00 */
[----:B------:R-:W-:-:S03]  /*91e0*/  LOP3.LUT P1, RZ, R42, 0x40000, RZ, 0xc0, !PT ;  /* 0x000400002aff7812 */ /* 0x000fc6000782c0ff */
[----:B------:R1:W-:Y:S01]  /*91f0*/  STL.64 [R1+0x338], R2 ;  /* 0x0003380201007387 */ /* 0x0003e20000100a00 */
[----:B0-----:R-:W-:-:S03]  /*9200*/  CS2R R38, SRZ ;  /* 0x0000000000267805 */ /* 0x001fc6000001ff00 */
[----:B------:R0:W-:Y:S01]  /*9210*/  STL.64 [R1+0x330], R40 ;  /* 0x0003302801007387 */ /* 0x0001e20000100a00 */
[----:B-1----:R-:W-:Y:S02]  /*9220*/  CS2R R2, SRZ ;  /* 0x0000000000027805 */ /* 0x002fe4000001ff00 */
[----:B------:R-:W-:Y:S02]  /*9230*/  LOP3.LUT P2, RZ, R42, 0x80000, RZ, 0xc0, !PT ;  /* 0x000800002aff7812 */ /* 0x000fe4000784c0ff */
[----:B0-----:R-:W-:Y:S02]  /*9240*/  CS2R R40, SRZ ;  /* 0x0000000000287805 */ /* 0x001fe4000001ff00 */
[----:B------:R-:W-:Y:S01]  /*9250*/  CS2R R42, SRZ ;  /* 0x00000000002a7805 */ /* 0x000fe2000001ff00 */
[----:B------:R-:W-:Y:S04]  /*9260*/  STL [R1+0x5bc], R21 ;  /* 0x0005bc1501007387 */ /* 0x000fe80000100800 */
[----:B------:R0:W-:Y:S04]  /*9270*/  STL [R1+0x5cc], R20 ;  /* 0x0005cc1401007387 */ /* 0x0001e80000100800 */
[----:B------:R1:W4:Y:S04]  /*9280*/  @!P1 LDG.E.64 R42, desc[UR10][R44.64] ;  /* 0x0000000a2c2a9981 */ /* 0x000328000c1e1b00 */
[----:B0-----:R-:W4:Y:S01]  /*9290*/  LDL.LU.64 R20, [R1+0x468] ;  /* 0x0004680001147983 */ /* 0x001f220000300a00 */
[----:B-1----:R-:W-:-:S06]  /*92a0*/  CS2R R44, SRZ ;  /* 0x00000000002c7805 */ /* 0x002fcc000001ff00 */
[----:B------:R0:W4:Y:S02]  /*92b0*/  @!P1 LDG.E.64 R44, desc[UR10][R46.64] ;  /* 0x0000000a2e2c9981 */ /* 0x000124000c1e1b00 */
[----:B0-----:R-:W-:-:S06]  /*92c0*/  CS2R R46, SRZ ;  /* 0x00000000002e7805 */ /* 0x001fcc000001ff00 */
[----:B------:R0:W4:Y:S02]  /*92d0*/  @!P2 LDG.E.64 R46, desc[UR10][R48.64] ;  /* 0x0000000a302ea981 */ /* 0x000124000c1e1b00 */
[----:B0-----:R-:W-:-:S06]  /*92e0*/  CS2R R48, SRZ ;  /* 0x0000000000307805 */ /* 0x001fcc000001ff00 */
[----:B------:R0:W4:Y:S02]  /*92f0*/  @!P2 LDG.E.64 R48, desc[UR10][R50.64] ;  /* 0x0000000a3230a981 */ /* 0x000124000c1e1b00 */
[----:B0-----:R-:W-:-:S06]  /*9300*/  CS2R R50, SRZ ;  /* 0x0000000000327805 */ /* 0x001fcc000001ff00 */
[----:B---3--:R0:W3:Y:S02]  /*9310*/  @!P3 LDG.E.64 R50, desc[UR10][R52.64] ;  /* 0x0000000a3432b981 */ /* 0x0080e4000c1e1b00 */
[----:B0-----:R-:W-:-:S06]  /*9320*/  CS2R R52, SRZ ;  /* 0x0000000000347805 */ /* 0x001fcc000001ff00 */
[----:B------:R0:W3:Y:S02]  /*9330*/  @!P3 LDG.E.64 R52, desc[UR10][R54.64] ;  /* 0x0000000a3634b981 */ /* 0x0000e4000c1e1b00 */
[----:B0-----:R-:W-:Y:S02]  /*9340*/  CS2R R54, SRZ ;  /* 0x0000000000367805 */ /* 0x001fe4000001ff00 */
[----:B--2---:R-:W2:Y:S04]  /*9350*/  @!P0 LDG.E.64 R38, desc[UR10][R18.64] ;  /* 0x0000000a12268981 */ /* 0x004ea8000c1e1b00 */
[----:B------:R-:W3:Y:S04]  /*9360*/  LDL.LU.64 R18, [R1+0x430] ;  /* 0x0004300001127983 */ /* 0x000ee80000300a00 */
[----:B------:R-:W3:Y:S04]  /*9370*/  @!P0 LDG.E.64 R40, desc[UR10][R16.64] ;  /* 0x0000000a10288981 */ /* 0x000ee8000c1e1b00 */
[----:B------:R-:W3:Y:S04]  /*9380*/  LDL.LU.64 R16, [R1+0x458] ;  /* 0x0004580001107983 */ /* 0x000ee80000300a00 */
[----:B------:R0:W3:Y:S02]  /*9390*/  @!P5 LDG.E.64 R2, desc[UR10][R22.64] ;  /* 0x0000000a1602d981 */ /* 0x0000e4000c1e1b00 */
[----:B0-----:R-:W-:-:S02]  /*93a0*/  MOV R22, R0 ;  /* 0x0000000000167202 */ /* 0x001fc40000000f00 */
[----:B------:R-:W3:Y:S01]  /*93b0*/  LDL.LU R0, [R1+0x904] ;  /* 0x0009040001007983 */ /* 0x000ee20000300800 */
[----:B------:R-:W-:-:S03]  /*93c0*/  MOV R23, R61 ;  /* 0x0000003d00177202 */ /* 0x000fc60000000f00 */
[----:B------:R-:W3:Y:S04]  /*93d0*/  LDL.LU R61, [R1+0x900] ;  /* 0x00090000013d7983 */ /* 0x000ee80000300800 */
[----:B------:R0:W3:Y:S02]  /*93e0*/  @!P4 LDG.E.64 R54, desc[UR10][R56.64] ;  /* 0x0000000a3836c981 */ /* 0x0000e4000c1e1b00 */
[----:B0-----:R-:W-:-:S06]  /*93f0*/  CS2R R56, SRZ ;  /* 0x0000000000387805 */ /* 0x001fcc000001ff00 */
[----:B------:R0:W3:Y:S02]  /*9400*/  @!P4 LDG.E.64 R56, desc[UR10][R34.64] ;  /* 0x0000000a2238c981 */ /* 0x0000e4000c1e1b00 */
[----:B0-----:R-:W-:Y:S02]  /*9410*/  MOV R35, R58 ;  /* 0x0000003a00237202 */ /* 0x001fe40000000f00 */
[----:B------:R-:W3:Y:S04]  /*9420*/  LDL.LU R34, [R1+0x428] ;  /* 0x0004280001227983 */ /* 0x000ee80000300800 */
[----:B------:R-:W3:Y:S04]  /*9430*/  LDL.LU R58, [R1+0x910] ;  /* 0x00091000013a7983 */ /* 0x000ee80000300800 */
[----:B------:R0:W-:Y:S04]  /*9440*/  STL.64 [R1+0x348], R10 ;  /* 0x0003480a01007387 */ /* 0x0001e80000100a00 */
[----:B------:R1:W-:Y:S01]  /*9450*/  STL.64 [R1+0x340], R6 ;  /* 0x0003400601007387 */ /* 0x0003e20000100a00 */
[----:B0-----:R-:W-:-:S03]  /*9460*/  CS2R R10, SRZ ;  /* 0x00000000000a7805 */ /* 0x001fc6000001ff00 */
[----:B------:R0:W-:Y:S01]  /*9470*/  STL.64 [R1+0x140], R4 ;  /* 0x0001400401007387 */ /* 0x0001e20000100a00 */
[----:B-1----:R-:W-:Y:S02]  /*9480*/  CS2R R6, SRZ ;  /* 0x0000000000067805 */ /* 0x002fe4000001ff00 */
[----:B0-----:R-:W-:-:S06]  /*9490*/  CS2R R4, SRZ ;  /* 0x0000000000047805 */ /* 0x001fcc000001ff00 */
[----:B----4-:R-:W4:Y:S04]  /*94a0*/  @!P5 LDG.E.64 R4, desc[UR10][R20.64] ;  /* 0x0000000a1404d981 */ /* 0x010f28000c1e1b00 */
[----:B------:R0:W-:Y:S02]  /*94b0*/  STL.64 [R1+0x148], R8 ;  /* 0x0001480801007387 */ /* 0x0001e40000100a00 */
[----:B0-----:R-:W-:Y:S02]  /*94c0*/  CS2R R8, SRZ ;  /* 0x0000000000087805 */ /* 0x001fe4000001ff00 */
[----:B------:R-:W-:Y:S04]  /*94d0*/  STL.64 [R1+0x160], R14 ;  /* 0x0001600e01007387 */ /* 0x000fe80000100a00 */
[----:B------:R-:W-:Y:S04]  /*94e0*/  STL.64 [R1+0x358], R12 ;  /* 0x0003580c01007387 */ /* 0x000fe80000100a00 */
[----:B------:R0:W-:Y:S02]  /*94f0*/  STL.64 [R1+0x138], R30 ;  /* 0x0001381e01007387 */ /* 0x0001e40000100a00 */
[----:B0-----:R-:W-:-:S02]  /*9500*/  MOV R30, R59 ;  /* 0x0000003b001e7202 */ /* 0x001fc40000000f00 */
[----:B------:R-:W-:Y:S01]  /*9510*/  MOV R31, R60 ;  /* 0x0000003c001f7202 */ /* 0x000fe20000000f00 */
[----:B------:R-:W-:Y:S04]  /*9520*/  STL.64 [R1+0x158], R22 ;  /* 0x0001581601007387 */ /* 0x000fe80000100a00 */
[----:B------:R0:W-:Y:S04]  /*9530*/  STL.64 [R1+0x350], R30 ;  /* 0x0003501e01007387 */ /* 0x0001e80000100a00 */
[----:B------:R-:W-:Y:S04]  /*9540*/  STL.64 [R1+0x178], R26 ;  /* 0x0001781a01007387 */ /* 0x000fe80000100a00 */
[----:B------:R-:W-:Y:S01]  /*9550*/  STL.64 [R1+0x370], R24 ;  /* 0x0003701801007387 */ /* 0x000fe20000100a00 */
[----:B0-----:R-:W-:Y:S01]  /*9560*/  HFMA2 R31, -RZ, RZ, 0, 0 ;  /* 0x00000000ff1f7431 */ /* 0x001fe200000001ff */
[----:B------:R-:W-:-:S02]  /*9570*/  @!P2 MOV R31, R49 ;  /* 0x00000031001fa202 */ /* 0x000fc40000000f00 */
[----:B------:R-:W-:Y:S01]  /*9580*/  STL.64 [R1+0x378], R28 ;  /* 0x0003781c01007387 */ /* 0x000fe20000100a00 */
[----:B--2---:R-:W-:-:S03]  /*9590*/  @!P0 MOV R11, R38 ;  /* 0x00000026000b8202 */ /* 0x004fc60000000f00 */
[----:B------:R-:W-:Y:S01]  /*95a0*/  STL.64 [R1+0x380], R32 ;  /* 0x0003802001007387 */ /* 0x000fe20000100a00 */
[----:B------:R-:W-:-:S03]  /*95b0*/  @!P0 MOV R10, R39 ;  /* 0x00000027000a8202 */ /* 0x000fc60000000f00 */
[----:B------:R-:W-:Y:S04]  /*95c0*/  STL [R1+0x848], R11 ;  /* 0x0008480b01007387 */ /* 0x000fe80000100800 */
[----:B------:R0:W-:Y:S04]  /*95d0*/  STL [R1+0x85c], R10 ;  /* 0x00085c0a01007387 */ /* 0x0001e80000100800 */
[----:B---3--:R1:W2:Y:S04]  /*95e0*/  @!P6 LDG.E.64 R6, desc[UR10][R18.64] ;  /* 0x0000000a1206e981 */ /* 0x0082a8000c1e1b00 */
[----:B------:R-:W-:Y:S01]  /*95f0*/  STL.64 [R1+0x388], R36 ;  /* 0x0003882401007387 */ /* 0x000fe20000100a00 */
[----:B0-----:R-:W-:-:S02]  /*9600*/  CS2R R10, SRZ ;  /* 0x00000000000a7805 */ /* 0x001fc4000001ff00 */
[----:B------:R-:W-:Y:S01]  /*9610*/  @!P0 MOV R11, R40 ;  /* 0x00000028000b8202 */ /* 0x000fe20000000f00 */
[----:B------:R-:W-:Y:S01]  /*9620*/  STL.64 [R1+0x198], R42 ;  /* 0x0001982a01007387 */ /* 0x000fe20000100a00 */
[----:B------:R-:W-:-:S03]  /*9630*/  @!P0 MOV R10, R41 ;  /* 0x00000029000a8202 */ /* 0x000fc60000000f00 */
[----:B------:R-:W-:Y:S04]  /*9640*/  STL [R1+0x548], R11 ;  /* 0x0005480b01007387 */ /* 0x000fe80000100800 */
[----:B------:R0:W-:Y:S04]  /*9650*/  STL [R1+0x578], R10 ;  /* 0x0005780a01007387 */ /* 0x0001e80000100800 */
[----:B------:R3:W2:Y:S04]  /*9660*/  @!P6 LDG.E.64 R8, desc[UR10][R16.64] ;  /* 0x0000000a1008e981 */ /* 0x0006a8000c1e1b00 */
[----:B------:R-:W-:Y:S01]  /*9670*/  STL.64 [R1+0x398], R44 ;  /* 0x0003982c01007387 */ /* 0x000fe20000100a00 */
[----:B0-----:R-:W-:-:S03]  /*9680*/  CS2R R10, SRZ ;  /* 0x00000000000a7805 */ /* 0x001fc6000001ff00 */
[----:B------:R-:W-:Y:S04]  /*9690*/  STL.64 [R1+0x1b8], R2 ;  /* 0x0001b80201007387 */ /* 0x000fe80000100a00 */
[----:B------:R-:W-:Y:S01]  /*96a0*/  STL.64 [R1+0x190], R38 ;  /* 0x0001902601007387 */ /* 0x000fe20000100a00 */
[----:B-1----:R-:W-:-:S03]  /*96b0*/  IADD3 R19, PT, PT, R0, 0x1b8, RZ ;  /* 0x000001b800137810 */ /* 0x002fc60007ffe0ff */
[----:B------:R-:W-:Y:S01]  /*96c0*/  STL.64 [R1+0x390], R40 ;  /* 0x0003902801007387 */ /* 0x000fe20000100a00 */
[----:B------:R-:W-:Y:S02]  /*96d0*/  ISETP.GE.U32.AND P0, PT, R19, UR16, PT ;  /* 0x0000001013007c0c */ /* 0x000fe4000bf06070 */
[----:B------:R-:W-:Y:S01]  /*96e0*/  SHF.R.S32.HI R21, RZ, 0x1f, R19 ;  /* 0x0000001fff157819 */ /* 0x000fe20000011413 */
[----:B------:R-:W-:Y:S01]  /*96f0*/  UIMAD.WIDE UR6, UR8, 0x8, UR6 ;  /* 0x00000008080678a5 */ /* 0x000fe2000f8e0206 */
[----:B------:R-:W-:Y:S01]  /*9700*/  @!P1 MOV R11, R42 ;  /* 0x0000002a000b9202 */ /* 0x000fe20000000f00 */
[----:B------:R-:W-:Y:S01]  /*9710*/  STL.64 [R1+0x3a0], R48 ;  /* 0x0003a03001007387 */ /* 0x000fe20000100a00 */
[----:B------:R-:W-:Y:S02]  /*9720*/  @!P1 MOV R10, R43 ;  /* 0x0000002b000a9202 */ /* 0x000fe40000000f00 */
[----:B------:R-:W-:Y:S01]  /*9730*/  ISETP.GE.AND.EX P0, PT, R21, UR17, PT, P0 ;  /* 0x0000001115007c0c */ /* 0x000fe2000bf06300 */
[----:B------:R-:W-:Y:S04]  /*9740*/  STL [R1+0x878], R11 ;  /* 0x0008780b01007387 */ /* 0x000fe80000100800 */
[----:B------:R0:W-:Y:S04]  /*9750*/  STL [R1+0x890], R10 ;  /* 0x0008900a01007387 */ /* 0x0001e80000100800 */
[----:B------:R-:W-:Y:S04]  /*9760*/  STL.64 [R1+0x1b0], R54 ;  /* 0x0001b03601007387 */ /* 0x000fe80000100a00 */
[----:B------:R-:W-:Y:S01]  /*9770*/  STL.64 [R1+0x1a0], R46 ;  /* 0x0001a02e01007387 */ /* 0x000fe20000100a00 */
[----:B0-----:R-:W-:-:S02]  /*9780*/  CS2R R10, SRZ ;  /* 0x00000000000a7805 */ /* 0x001fc4000001ff00 */
[----:B------:R-:W-:Y:S01]  /*9790*/  @!P1 MOV R11, R44 ;  /* 0x0000002c000b9202 */ /* 0x000fe20000000f00 */
[----:B------:R-:W-:Y:S01]  /*97a0*/  STL.64 [R1+0x3b0], R56 ;  /* 0x0003b03801007387 */ /* 0x000fe20000100a00 */
[----:B------:R-:W-:-:S03]  /*97b0*/  @!P1 MOV R10, R45 ;  /* 0x0000002d000a9202 */ /* 0x000fc60000000f00 */
[----:B------:R-:W-:Y:S04]  /*97c0*/  STL [R1+0x594], R11 ;  /* 0x0005940b01007387 */ /* 0x000fe80000100800 */
[----:B------:R0:W-:Y:S01]  /*97d0*/  STL [R1+0x5d0], R10 ;  /* 0x0005d00a01007387 */ /* 0x0001e20000100800 */
[----:B---3--:R-:W-:-:S03]  /*97e0*/  IADD3 R17, PT, PT, R0, 0x1c0, RZ ;  /* 0x000001c000117810 */ /* 0x008fc60007ffe0ff */
[----:B------:R1:W-:Y:S04]  /*97f0*/  STL.64 [R1+0x150], R34 ;  /* 0x0001502201007387 */ /* 0x0003e80000100a00 */
[----:B------:R-:W5:Y:S01]  /*9800*/  LDL.LU R59, [R1+0x90c] ;  /* 0x00090c00013b7983 */ /* 0x000f620000300800 */
[----:B0-----:R-:W0:Y:S01]  /*9810*/  @!P0 LDC.64 R10, c[0x0][0x3f8] ;  /* 0x0000fe00ff0a8b82 */ /* 0x001e220000000a00 */
[----:B------:R-:W-:Y:S02]  /*9820*/  ISETP.GE.U32.AND P1, PT, R17, UR16, PT ;  /* 0x0000001011007c0c */ /* 0x000fe4000bf26070 */
[----:B------:R-:W5:Y:S01]  /*9830*/  LDL.LU R60, [R1+0x908] ;  /* 0x00090800013c7983 */ /* 0x000f620000300800 */
[----:B------:R-:W-:-:S04]  /*9840*/  SHF.R.S32.HI R18, RZ, 0x1f, R17 ;  /* 0x0000001fff127819 */ /* 0x000fc80000011411 */
[----:B------:R-:W-:Y:S02]  /*9850*/  ISETP.GE.AND.EX P1, PT, R18, UR17, PT, P1 ;  /* 0x0000001112007c0c */ /* 0x000fe4000bf26310 */
[----:B0-----:R-:W-:Y:S01]  /*9860*/  MOV R16, R11 ;  /* 0x0000000b00107202 */ /* 0x001fe20000000f00 */
[----:B------:R0:W-:Y:S01]  /*9870*/  STL [R1+0x5c8], R31 ;  /* 0x0005c81f01007387 */ /* 0x0001e20000100800 */
[----:B------:R-:W-:-:S09]  /*9880*/  MOV R20, R10 ;  /* 0x0000000a00147202 */ /* 0x000fd20000000f00 */
[----:B------:R-:W3:Y:S08]  /*9890*/  @!P1 LDC.64 R22, c[0x0][0x398] ;  /* 0x0000e600ff169b82 */ /* 0x000ef00000000a00 */
[----:B------:R-:W1:Y:S01]  /*98a0*/  @!P1 LDC.64 R10, c[0x0][0x3f8] ;  /* 0x0000fe00ff0a9b82 */ /* 0x000e620000000a00 */
[----:B------:R-:W-:Y:S01]  /*98b0*/  @!P1 MOV R15, R61 ;  /* 0x0000003d000f9202 */ /* 0x000fe20000000f00 */
[----:B------:R-:W-:-:S02]  /*98c0*/  @!P0 IMAD R12, R21, R20, RZ ;  /* 0x00000014150c8224 */ /* 0x000fc400078e02ff */
[----:B-1----:R-:W-:-:S04]  /*98d0*/  @!P1 IMAD R14, R18, R10, RZ ;  /* 0x0000000a120e9224 */ /* 0x002fc800078e02ff */
[----:B------:R-:W-:Y:S01]  /*98e0*/  @!P1 IMAD R18, R17, R11, R14 ;  /* 0x0000000b11129224 */ /* 0x000fe200078e020e */
[----:B------:R-:W-:-:S05]  /*98f0*/  @!P1 MOV R14, R58 ;  /* 0x0000003a000e9202 */ /* 0x000fca0000000f00 */
[----:B------:R-:W-:Y:S02]  /*9900*/  @!P1 IMAD.WIDE.U32 R10, R17, R10, R14 ;  /* 0x0000000a110a9225 */ /* 0x000fe400078e000e */
[----:B------:R-:W1:Y:S01]  /*9910*/  @!P0 LDC.64 R14, c[0x0][0x3a0] ;  /* 0x0000e800ff0e8b82 */ /* 0x000e620000000a00 */
[----:B------:R-:W-:Y:S01]  /*9920*/  @!P0 MOV R13, R61 ;  /* 0x0000003d000d8202 */ /* 0x000fe20000000f00 */
[----:B------:R-:W-:Y:S01]  /*9930*/  @!P0 IMAD R16, R19, R16, R12 ;  /* 0x0000001013108224 */ /* 0x000fe200078e020c */
[----:B------:R-:W-:-:S05]  /*9940*/  @!P0 MOV R12, R58 ;  /* 0x0000003a000c8202 */ /* 0x000fca0000000f00 */
[----:B------:R-:W-:-:S05]  /*9950*/  @!P0 IMAD.WIDE.U32 R12, R19, R20, R12 ;  /* 0x00000014130c8225 */ /* 0x000fca00078e000c */
[----:B------:R-:W-:Y:S02]  /*9960*/  @!P0 IADD3 R13, PT, PT, R13, R16, RZ ;  /* 0x000000100d0d8210 */ /* 0x000fe40007ffe0ff */
[C---:B------:R-:W-:Y:S01]  /*9970*/  @!P0 SHF.L.U32 R34, R12.reuse, 0x2, RZ ;  /* 0x000000020c228819 */ /* 0x040fe200000006ff */
[----:B------:R-:W-:Y:S01]  /*9980*/  HFMA2 R17, -RZ, RZ, 0, 0 ;  /* 0x00000000ff117431 */ /* 0x000fe200000001ff */
[----:B------:R-:W-:Y:S01]  /*9990*/  @!P0 SHF.L.U64.HI R19, R12, 0x2, R13 ;  /* 0x000000020c138819 */ /* 0x000fe2000001020d */
[----:B------:R-:W-:Y:S01]  /*99a0*/  HFMA2 R12, -RZ, RZ, 0, 0 ;  /* 0x00000000ff0c7431 */ /* 0x000fe200000001ff */
[----:B------:R-:W-:Y:S02]  /*99b0*/  MOV R16, RZ ;  /* 0x000000ff00107202 */ /* 0x000fe40000000f00 */
[----:B------:R-:W-:Y:S02]  /*99c0*/  @!P2 MOV R12, R46 ;  /* 0x0000002e000ca202 */ /* 0x000fe40000000f00 */
[----:B-1----:R-:W-:-:S02]  /*99d0*/  MOV R30, R14 ;  /* 0x0000000e001e7202 */ /* 0x002fc40000000f00 */
[----:B------:R-:W-:Y:S02]  /*99e0*/  @!P2 MOV R17, R47 ;  /* 0x0000002f0011a202 */ /* 0x000fe40000000f00 */
[----:B------:R-:W-:Y:S02]  /*99f0*/  @!P2 MOV R16, R48 ;  /* 0x000000300010a202 */ /* 0x000fe40000000f00 */
[----:B------:R-:W-:Y:S02]  /*9a00*/  MOV R35, R15 ;  /* 0x0000000f00237202 */ /* 0x000fe40000000f00 */
[----:B------:R-:W-:Y:S01]  /*9a10*/  @!P0 IADD3 R30, P2, PT, R34, R30, RZ ;  /* 0x0000001e221e8210 */ /* 0x000fe20007f5e0ff */
[----:B------:R-:W1:Y:S01]  /*9a20*/  @!P0 LDC.64 R14, c[0x0][0x398] ;  /* 0x0000e600ff0e8b82 */ /* 0x000e620000000a00 */
[----:B------:R-:W-:Y:S02]  /*9a30*/  @!P1 IADD3 R11, PT, PT, R11, R18, RZ ;  /* 0x000000120b0b9210 */ /* 0x000fe40007ffe0ff */
[----:B0-----:R-:W-:Y:S01]  /*9a40*/  @!P0 IADD3.X R31, PT, PT, R19, R35, RZ, P2, !PT ;  /* 0x00000023131f8210 */ /* 0x001fe200017fe4ff */
[----:B------:R-:W4:Y:S01]  /*9a50*/  LDL.LU R18, [R1+0x8e8] ;  /* 0x0008e80001127983 */ /* 0x000f220000300800 */
[----:B------:R-:W-:-:S03]  /*9a60*/  MOV R35, R19 ;  /* 0x0000001300237202 */ /* 0x000fc60000000f00 */
[----:B------:R-:W4:Y:S04]  /*9a70*/  LDL.LU R19, [R1+0x8ec] ;  /* 0x0008ec0001137983 */ /* 0x000f280000300800 */
[----:B------:R0:W-:Y:S02]  /*9a80*/  STL [R1+0x880], R12 ;  /* 0x0008800c01007387 */ /* 0x0001e40000100800 */
[----:B0-----:R-:W0:Y:S02]  /*9a90*/  @!P1 LDC.64 R12, c[0x0][0x3a0] ;  /* 0x0000e800ff0c9b82 */ /* 0x001e240000000a00 */
[----:B------:R3:W-:Y:S01]  /*9aa0*/  STL [R1+0x898], R17 ;  /* 0x0008981101007387 */ /* 0x0007e20000100800 */
[----:B-1----:R-:W-:-:S03]  /*9ab0*/  @!P0 IADD3 R34, P2, PT, R34, R14, RZ ;  /* 0x0000000e22228210 */ /* 0x002fc60007f5e0ff */
[----:B------:R1:W-:Y:S01]  /*9ac0*/  STL [R1+0x58c], R16 ;  /* 0x00058c1001007387 */ /* 0x0003e20000100800 */
[----:B------:R-:W-:-:S03]  /*9ad0*/  @!P1 SHF.L.U32 R14, R10, 0x2, RZ ;  /* 0x000000020a0e9819 */ /* 0x000fc600000006ff */
[----:B---3--:R-:W3:Y:S04]  /*9ae0*/  LDL.LU R17, [R1+0x8f4] ;  /* 0x0008f40001117983 */ /* 0x008ee80000300800 */
[----:B-1----:R-:W3:Y:S01]  /*9af0*/  LDL.LU R16, [R1+0x8f0] ;  /* 0x0008f00001107983 */ /* 0x002ee20000300800 */
[----:B------:R-:W-:Y:S02]  /*9b00*/  @!P0 IADD3.X R35, PT, PT, R35, R15, RZ, P2, !PT ;  /* 0x0000000f23238210 */ /* 0x000fe400017fe4ff */
[----:B------:R-:W-:Y:S02]  /*9b10*/  @!P1 SHF.L.U64.HI R11, R10, 0x2, R11 ;  /* 0x000000020a0b9819 */ /* 0x000fe4000001020b */
[----:B------:R-:W-:Y:S02]  /*9b20*/  MOV R21, R22 ;  /* 0x0000001600157202 */ /* 0x000fe40000000f00 */
[----:B0-----:R-:W-:-:S02]  /*9b30*/  @!P1 IADD3 R12, P2, PT, R14, R12, RZ ;  /* 0x0000000c0e0c9210 */ /* 0x001fc40007f5e0ff */
[----:B------:R-:W-:Y:S02]  /*9b40*/  MOV R20, R23 ;  /* 0x0000001700147202 */ /* 0x000fe40000000f00 */
[----:B------:R-:W-:Y:S01]  /*9b50*/  @!P1 IADD3.X R13, PT, PT, R11, R13, RZ, P2, !PT ;  /* 0x0000000d0b0d9210 */ /* 0x000fe200017fe4ff */
[----:B------:R-:W2:Y:S01]  /*9b60*/  LDL.LU.64 R22, [R1+0x8f8] ;  /* 0x0008f80001167983 */ /* 0x000ea20000300a00 */
[----:B------:R-:W-:-:S03]  /*9b70*/  @!P1 IADD3 R10, P2, PT, R14, R21, RZ ;  /* 0x000000150e0a9210 */ /* 0x000fc60007f5e0ff */
[----:B------:R-:W2:Y:S01]  /*9b80*/  LDL.LU R21, [R1+0x8e4] ;  /* 0x0008e40001157983 */ /* 0x000ea20000300800 */
[----:B------:R-:W-:-:S03]  /*9b90*/  @!P1 IADD3.X R11, PT, PT, R11, R20, RZ, P2, !PT ;  /* 0x000000140b0b9210 */ /* 0x000fc600017fe4ff */
[----:B------:R-:W2:Y:S01]  /*9ba0*/  LDL.LU R20, [R1+0x8e0] ;  /* 0x0008e00001147983 */ /* 0x000ea20000300800 */
[----:B------:R-:W-:-:S04]  /*9bb0*/  IADD3 R14, PT, PT, R0, 0x1c8, RZ ;  /* 0x000001c8000e7810 */ /* 0x000fc80007ffe0ff */
[----:B------:R-:W-:Y:S02]  /*9bc0*/  ISETP.GE.U32.AND P2, PT, R14, UR16, PT ;  /* 0x000000100e007c0c */ /* 0x000fe4000bf46070 */
[----:B------:R-:W-:-:S04]  /*9bd0*/  SHF.R.S32.HI R14, RZ, 0x1f, R14 ;  /* 0x0000001fff0e7819 */ /* 0x000fc8000001140e */
[----:B------:R-:W-:Y:S02]  /*9be0*/  ISETP.GE.AND.EX P2, PT, R14, UR17, PT, P2 ;  /* 0x000000110e007c0c */ /* 0x000fe4000bf46320 */
[----:B------:R-:W-:-:S06]  /*9bf0*/  CS2R R14, SRZ ;  /* 0x00000000000e7805 */ /* 0x000fcc000001ff00 */
[----:B------:R-:W2:Y:S04]  /*9c00*/  @!P0 LDG.E.64 R14, desc[UR10][R30.64] ;  /* 0x0000000a1e0e8981 */ /* 0x000ea8000c1e1b00 */
[----:B------:R-:W2:Y:S01]  /*9c10*/  LDL.LU.64 R30, [R1+0x8d8] ;  /* 0x0008d800011e7983 */ /* 0x000ea20000300a00 */
[----:B------:R-:W-:Y:S02]  /*9c20*/  IADD3 R25, PT, PT, R0, 0x1c8, RZ ;  /* 0x000001c800197810 */ /* 0x000fe40007ffe0ff */
[----:B------:R-:W-:Y:S02]  /*9c30*/  CS2R R28, SRZ ;  /* 0x00000000001c7805 */ /* 0x000fe4000001ff00 */
[----:B------:R-:W-:Y:S02]  /*9c40*/  MOV R27, RZ ;  /* 0x000000ff001b7202 */ /* 0x000fe40000000f00 */
[----:B------:R-:W-:Y:S01]  /*9c50*/  @!P3 MOV R29, R51 ;  /* 0x00000033001db202 */ /* 0x000fe20000000f00 */
[----:B----4-:R0:W-:Y:S02]  /*9c60*/  STL.64 [R1+0x168], R18 ;  /* 0x0001681201007387 */ /* 0x0101e40000100a00 */
[----:B0-----:R-:W-:-:S06]  /*9c70*/  CS2R R18, SRZ ;  /* 0x0000000000127805 */ /* 0x001fcc000001ff00 */
[----:B------:R-:W4:Y:S04]  /*9c80*/  @!P0 LDG.E.64 R18, desc[UR10][R34.64] ;  /* 0x0000000a22128981 */ /* 0x000f28000c1e1b00 */
[----:B------:R-:W4:Y:S04]  /*9c90*/  LDL.LU.64 R34, [R1+0x8d0] ;  /* 0x0008d00001227983 */ /* 0x000f280000300a00 */
[----:B---3--:R0:W-:Y:S02]  /*9ca0*/  STL.64 [R1+0x360], R16 ;  /* 0x0003601001007387 */ /* 0x0081e40000100a00 */
[----:B0-----:R-:W0:Y:S02]  /*9cb0*/  @!P2 LDC.64 R16, c[0x0][0x3f8] ;  /* 0x0000fe00ff10ab82 */ /* 0x001e240000000a00 */
[----:B--2---:R1:W-:Y:S02]  /*9cc0*/  STL.64 [R1+0x368], R20 ;  /* 0x0003681401007387 */ /* 0x0043e40000100a00 */
[----:B-1----:R-:W-:-:S04]  /*9cd0*/  IADD3 R21, PT, PT, R0, 0x1c8, RZ ;  /* 0x000001c800157810 */ /* 0x002fc80007ffe0ff */
[----:B------:R-:W-:Y:S01]  /*9ce0*/  SHF.R.S32.HI R21, RZ, 0x1f, R21 ;  /* 0x0000001fff157819 */ /* 0x000fe20000011415 */
[----:B------:R1:W-:Y:S04]  /*9cf0*/  STL.64 [R1+0x170], R22 ;  /* 0x0001701601007387 */ /* 0x0003e80000100a00 */
[----:B0-----:R-:W-:Y:S01]  /*9d00*/  @!P2 IMAD R26, R21, R16, RZ ;  /* 0x00000010151aa224 */ /* 0x001fe200078e02ff */
[----:B------:R-:W-:-:S03]  /*9d10*/  CS2R R20, SRZ ;  /* 0x0000000000147805 */ /* 0x000fc6000001ff00 */
[----:B------:R-:W-:-:S03]  /*9d20*/  @!P2 IMAD R26, R25, R17, R26 ;  /* 0x00000011191aa224 */ /* 0x000fc600078e021a */
[----:B------:R0:W2:Y:S01]  /*9d30*/  @!P1 LDG.E.64 R20, desc[UR10][R12.64] ;  /* 0x0000000a0c149981 */ /* 0x0000a2000c1e1b00 */
[----:B-1----:R-:W-:Y:S02]  /*9d40*/  @!P2 MOV R22, R58 ;  /* 0x0000003a0016a202 */ /* 0x002fe40000000f00 */
[----:B------:R-:W-:-:S03]  /*9d50*/  @!P2 MOV R23, R61 ;  /* 0x0000003d0017a202 */ /* 0x000fc60000000f00 */
[----:B------:R-:W-:Y:S01]  /*9d60*/  @!P2 IMAD.WIDE.U32 R16, R25, R16, R22 ;  /* 0x000000101910a225 */ /* 0x000fe200078e0016 */
[----:B------:R-:W-:Y:S01]  /*9d70*/  CS2R R22, SRZ ;  /* 0x0000000000167805 */ /* 0x000fe2000001ff00 */
[----:B0-----:R-:W0:Y:S05]  /*9d80*/  @!P2 LDC.64 R12, c[0x0][0x3a0] ;  /* 0x0000e800ff0cab82 */ /* 0x001e2a0000000a00 */
[----:B------:R0:W3:Y:S03]  /*9d90*/  @!P1 LDG.E.64 R22, desc[UR10][R10.64] ;  /* 0x0000000a0a169981 */ /* 0x0000e6000c1e1b00 */
[----:B------:R-:W1:Y:S01]  /*9da0*/  @!P2 LDC.64 R24, c[0x0][0x398] ;  /* 0x0000e600ff18ab82 */ /* 0x000e620000000a00 */
[----:B------:R-:W-:Y:S01]  /*9db0*/  @!P2 IADD3 R17, PT, PT, R17, R26, RZ ;  /* 0x0000001a1111a210 */ /* 0x000fe20007ffe0ff */
[----:B------:R0:W-:Y:S03]  /*9dc0*/  STL.64 [R1+0x180], R30 ;  /* 0x0001801e01007387 */ /* 0x0001e60000100a00 */
[----:B------:R-:W-:-:S02]  /*9dd0*/  @!P2 SHF.L.U64.HI R17, R16, 0x2, R17 ;  /* 0x000000021011a819 */ /* 0x000fc40000010211 */
[----:B------:R-:W-:Y:S02]  /*9de0*/  @!P2 SHF.L.U32 R16, R16, 0x2, RZ ;  /* 0x000000021010a819 */ /* 0x000fe400000006ff */
[----:B------:R-:W-:Y:S02]  /*9df0*/  @!P3 MOV R28, R52 ;  /* 0x00000034001cb202 */ /* 0x000fe40000000f00 */
[----:B------:R-:W-:Y:S01]  /*9e00*/  @!P3 MOV R27, R53 ;  /* 0x00000035001bb202 */ /* 0x000fe20000000f00 */
[----:B0-----:R-:W-:Y:S01]  /*9e10*/  HFMA2 R30, -RZ, RZ, 0, 0 ;  /* 0x00000000ff1e7431 */ /* 0x001fe200000001ff */
[----:B------:R-:W-:Y:S02]  /*9e20*/  @!P3 MOV R30, R50 ;  /* 0x00000032001eb202 */ /* 0x000fe40000000f00 */
[----:B------:R-:W-:-:S03]  /*9e30*/  @!P2 IADD3 R10, P3, PT, R16, R12, RZ ;  /* 0x0000000c100aa210 */ /* 0x000fc60007f7e0ff */
[----:B------:R0:W-:Y:S01]  /*9e40*/  STL [R1+0x830], R30 ;  /* 0x0008301e01007387 */ /* 0x0001e20000100800 */
[----:B------:R-:W-:-:S03]  /*9e50*/  @!P2 IADD3.X R11, PT, PT, R17, R13, RZ, P3, !PT ;  /* 0x0000000d110ba210 */ /* 0x000fc60001ffe4ff */
[----:B------:R0:W-:Y:S01]  /*9e60*/  STL [R1+0x860], R29 ;  /* 0x0008601d01007387 */ /* 0x0001e20000100800 */
[----:B-1----:R-:W-:Y:S01]  /*9e70*/  @!P2 IADD3 R24, P3, PT, R16, R24, RZ ;  /* 0x000000181018a210 */ /* 0x002fe20007f7e0ff */
[----:B0-----:R-:W-:Y:S01]  /*9e80*/  HFMA2 R30, -RZ, RZ, 0, 0 ;  /* 0x00000000ff1e7431 */ /* 0x001fe200000001ff */
[----:B------:R-:W-:Y:S01]  /*9e90*/  @!P4 MOV R30, R54 ;  /* 0x00000036001ec202 */ /* 0x000fe20000000f00 */
[----:B------:R0:W-:Y:S01]  /*9ea0*/  STL [R1+0x4d8], R28 ;  /* 0x0004d81c01007387 */ /* 0x0001e20000100800 */
[----:B------:R-:W-:Y:S02]  /*9eb0*/  IADD3 R29, PT, PT, R0, 0x1d0, RZ ;  /* 0x000001d0001d7810 */ /* 0x000fe40007ffe0ff */
[----:B------:R-:W-:Y:S01]  /*9ec0*/  @!P2 IADD3.X R25, PT, PT, R17, R25, RZ, P3, !PT ;  /* 0x000000191119a210 */ /* 0x000fe20001ffe4ff */
[----:B------:R1:W-:Y:S01]  /*9ed0*/  STL [R1+0x870], R30 ;  /* 0x0008701e01007387 */ /* 0x0003e20000100800 */
[----:B------:R-:W-:Y:S02]  /*9ee0*/  ISETP.GE.U32.AND P3, PT, R29, UR16, PT ;  /* 0x000000101d007c0c */ /* 0x000fe4000bf66070 */
[----:B------:R-:W-:-:S02]  /*9ef0*/  CS2R R12, SRZ ;  /* 0x00000000000c7805 */ /* 0x000fc4000001ff00 */
[----:B0-----:R-:W-:Y:S02]  /*9f00*/  MOV R28, RZ ;  /* 0x000000ff001c7202 */ /* 0x001fe40000000f00 */
[----:B------:R-:W-:Y:S01]  /*9f10*/  @!P4 MOV R28, R55 ;  /* 0x00000037001cc202 */ /* 0x000fe20000000f00 */
[----:B------:R0:W-:Y:S01]  /*9f20*/  STL [R1+0x4f0], R27 ;  /* 0x0004f01b01007387 */ /* 0x0001e20000100800 */
[----:B-1----:R-:W-:-:S03]  /*9f30*/  SHF.R.S32.HI R30, RZ, 0x1f, R29 ;  /* 0x0000001fff1e7819 */ /* 0x002fc6000001141d */
[----:B------:R1:W-:Y:S01]  /*9f40*/  STL [R1+0x894], R28 ;  /* 0x0008941c01007387 */ /* 0x0003e20000100800 */
[----:B------:R-:W-:-:S03]  /*9f50*/  ISETP.GE.AND.EX P3, PT, R30, UR17, PT, P3 ;  /* 0x000000111e007c0c */ /* 0x000fc6000bf66330 */
[----:B------:R1:W3:Y:S01]  /*9f60*/  @!P2 LDG.E.64 R12, desc[UR10][R10.64] ;  /* 0x0000000a0a0ca981 */ /* 0x0002e2000c1e1b00 */
[----:B0-----:R-:W-:Y:S02]  /*9f70*/  CS2R R26, SRZ ;  /* 0x00000000001a7805 */ /* 0x001fe4000001ff00 */
[----:B-1----:R-:W-:Y:S02]  /*9f80*/  IADD3 R28, PT, PT, R0, 0x1d8, RZ ;  /* 0x000001d8001c7810 */ /* 0x002fe40007ffe0ff */
[----:B------:R-:W-:Y:S02]  /*9f90*/  @!P4 MOV R27, R56 ;  /* 0x00000038001bc202 */ /* 0x000fe40000000f00 */
[----:B------:R-:W-:Y:S02]  /*9fa0*/  @!P4 MOV R26, R57 ;  /* 0x00000039001ac202 */ /* 0x000fe40000000f00 */
[----:B------:R-:W-:Y:S02]  /*9fb0*/  CS2R R10, SRZ ;  /* 0x00000000000a7805 */ /* 0x000fe4000001ff00 */
[----:B------:R-:W-:Y:S01]  /*9fc0*/  ISETP.GE.U32.AND P4, PT, R28, UR16, PT ;  /* 0x000000101c007c0c */ /* 0x000fe2000bf86070 */
[----:B------:R-:W0:Y:S01]  /*9fd0*/  @!P3 LDC.64 R16, c[0x0][0x3f8] ;  /* 0x0000fe00ff10bb82 */ /* 0x000e220000000a00 */
[----:B------:R-:W-:Y:S01]  /*9fe0*/  SHF.R.S32.HI R31, RZ, 0x1f, R28 ;  /* 0x0000001fff1f7819 */ /* 0x000fe2000001141c */
[----:B------:R-:W-:Y:S03]  /*9ff0*/  STL [R1+0x4dc], R27 ;  /* 0x0004dc1b01007387 */ /* 0x000fe60000100800 */
[----:B------:R-:W-:Y:S01]  /*a000*/  ISETP.GE.AND.EX P4, PT, R31, UR17, PT, P4 ;  /* 0x000000111f007c0c */ /* 0x000fe2000bf86340 */
[----:B------:R1:W3:Y:S04]  /*a010*/  @!P2 LDG.E.64 R10, desc[UR10][R24.64] ;  /* 0x0000000a180aa981 */ /* 0x0002e8000c1e1b00 */
[----:B------:R1:W-:Y:S01]  /*a020*/  STL [R1+0x534], R26 ;  /* 0x0005341a01007387 */ /* 0x0003e20000100800 */
[----:B------:R-:W-:Y:S01]  /*a030*/  HFMA2 R32, -RZ, RZ, 0, 0 ;  /* 0x00000000ff207431 */ /* 0x000fe200000001ff */
[----:B------:R-:W-:-:S02]  /*a040*/  IADD3 R36, PT, PT, R0, 0x1e0, RZ ;  /* 0x000001e000247810 */ /* 0x000fc40007ffe0ff */
[----:B------:R-:W-:Y:S02]  /*a050*/  CS2R R42, SRZ ;  /* 0x00000000002a7805 */ /* 0x000fe4000001ff00 */
[----:B------:R-:W-:Y:S01]  /*a060*/  CS2R R44, SRZ ;  /* 0x00000000002c7805 */ /* 0x000fe2000001ff00 */
[----:B------:R-:W-:Y:S04]  /*a070*/  STL.64 [R1+0x3b8], R4 ;  /* 0x0003b80401007387 */ /* 0x000fe80000100a00 */
[----:B------:R-:W-:Y:S01]  /*a080*/  STL.64 [R1+0x3c0], R8 ;  /* 0x0003c00801007387 */ /* 0x000fe20000100a00 */
[----:B-1----:R-:W1:Y:S01]  /*a090*/  @!P4 LDC.64 R26, c[0x0][0x3f8] ;  /* 0x0000fe00ff1acb82 */ /* 0x002e620000000a00 */
[----:B------:R-:W-:Y:S02]  /*a0a0*/  @!P3 MOV R24, R58 ;  /* 0x0000003a0018b202 */ /* 0x000fe40000000f00 */
[----:B------:R-:W-:Y:S01]  /*a0b0*/  @!P3 MOV R25, R61 ;  /* 0x0000003d0019b202 */ /* 0x000fe20000000f00 */
[-C--:B0-----:R-:W-:Y:S01]  /*a0c0*/  @!P3 IMAD R30, R30, R16.reuse, RZ ;  /* 0x000000101e1eb224 */ /* 0x081fe200078e02ff */
[----:B------:R-:W-:Y:S03]  /*a0d0*/  STL.64 [R1+0x1c0], R6 ;  /* 0x0001c00601007387 */ /* 0x000fe60000100a00 */
[C---:B------:R-:W-:Y:S01]  /*a0e0*/  @!P3 IMAD R30, R29.reuse, R17, R30 ;  /* 0x000000111d1eb224 */ /* 0x040fe200078e021e */
[----:B----4-:R-:W-:Y:S01]  /*a0f0*/  STL.64 [R1+0x188], R34 ;  /* 0x0001882201007387 */ /* 0x010fe20000100a00 */
[----:B------:R-:W-:Y:S01]  /*a100*/  @!P3 IMAD.WIDE.U32 R16, R29, R16, R24 ;  /* 0x000000101d10b225 */ /* 0x000fe200078e0018 */
[----:B------:R-:W-:-:S02]  /*a110*/  @!P4 MOV R24, R58 ;  /* 0x0000003a0018c202 */ /* 0x000fc40000000f00 */
[----:B------:R-:W-:Y:S01]  /*a120*/  @!P4 MOV R25, R61 ;  /* 0x0000003d0019c202 */ /* 0x000fe20000000f00 */
[----:B-1----:R-:W-:Y:S01]  /*a130*/  @!P4 IMAD R29, R31, R26, RZ ;  /* 0x0000001a1f1dc224 */ /* 0x002fe200078e02ff */
[----:B------:R-:W-:Y:S01]  /*a140*/  @!P3 IADD3 R30, PT, PT, R17, R30, RZ ;  /* 0x0000001e111eb210 */ /* 0x000fe20007ffe0ff */
[----:B------:R-:W-:Y:S02]  /*a150*/  STL.64 [R1+0x3c8], R18 ;  /* 0x0003c81201007387 */ /* 0x000fe40000100a00 */
[----:B------:R-:W-:Y:S01]  /*a160*/  @!P4 IMAD R29, R28, R27, R29 ;  /* 0x0000001b1c1dc224 */ /* 0x000fe200078e021d */
[----:B------:R-:W-:Y:S01]  /*a170*/  @!P3 SHF.L.U64.HI R33, R16, 0x2, R30 ;  /* 0x000000021021b819 */ /* 0x000fe2000001021e */
[----:B------:R-:W-:Y:S01]  /*a180*/  @!P4 IMAD.WIDE.U32 R24, R28, R26, R24 ;  /* 0x0000001a1c18c225 */ /* 0x000fe200078e0018 */
[----:B------:R-:W-:-:S03]  /*a190*/  @!P3 SHF.L.U32 R28, R16, 0x2, RZ ;  /* 0x00000002101cb819 */ /* 0x000fc600000006ff */
[----:B------:R-:W-:Y:S01]  /*a1a0*/  HFMA2 R16, -RZ, RZ, 0, 0 ;  /* 0x00000000ff107431 */ /* 0x000fe200000001ff */
[----:B------:R-:W-:Y:S01]  /*a1b0*/  @!P5 MOV R16, R3 ;  /* 0x000000030010d202 */ /* 0x000fe20000000f00 */
[----:B------:R-:W0:Y:S01]  /*a1c0*/  @!P3 LDC.64 R26, c[0x0][0x398] ;  /* 0x0000e600ff1abb82 */ /* 0x000e220000000a00 */
[----:B------:R-:W-:Y:S01]  /*a1d0*/  HFMA2 R38, -RZ, RZ, 0, 0 ;  /* 0x00000000ff267431 */ /* 0x000fe200000001ff */
[----:B------:R-:W-:Y:S04]  /*a1e0*/  STL.64 [R1+0x1c8], R14 ;  /* 0x0001c80e01007387 */ /* 0x000fe80000100a00 */
[----:B------:R1:W-:Y:S04]  /*a1f0*/  STL [R1+0x88c], R16 ;  /* 0x00088c1001007387 */ /* 0x0003e80000100800 */
[----:B--2---:R-:W-:Y:S01]  /*a200*/  STL.64 [R1+0x1d0], R20 ;  /* 0x0001d01401007387 */ /* 0x004fe20000100a00 */
[----:B-1----:R-:W1:Y:S01]  /*a210*/  @!P3 LDC.64 R16, c[0x0][0x3a0] ;  /* 0x0000e800ff10bb82 */ /* 0x002e620000000a00 */
[----:B------:R-:W-:-:S02]  /*a220*/  CS2R R30, SRZ ;  /* 0x00000000001e7805 */ /* 0x000fc4000001ff00 */
[----:B------:R-:W-:Y:S02]  /*a230*/  @!P5 MOV R32, R2 ;  /* 0x000000020020d202 */ /* 0x000fe40000000f00 */
[----:B------:R-:W-:Y:S02]  /*a240*/  CS2R R48, SRZ ;  /* 0x0000000000307805 */ /* 0x000fe4000001ff00 */
[----:B------:R-:W-:Y:S02]  /*a250*/  @!P6 MOV R30, R6 ;  /* 0x00000006001ee202 */ /* 0x000fe40000000f00 */
[----:B------:R-:W-:Y:S02]  /*a260*/  CS2R R54, SRZ ;  /* 0x0000000000367805 */ /* 0x000fe4000001ff00 */
[----:B------:R-:W-:Y:S01]  /*a270*/  @!P5 MOV R43, R4 ;  /* 0x00000004002bd202 */ /* 0x000fe20000000f00 */
[----:B------:R-:W-:Y:S01]  /*a280*/  HFMA2 R46, -RZ, RZ, 0, 0 ;  /* 0x00000000ff2e7431 */ /* 0x000fe200000001ff */
[----:B------:R-:W-:Y:S01]  /*a290*/  @!P5 MOV R44, R5 ;  /* 0x00000005002cd202 */ /* 0x000fe20000000f00 */
[----:B------:R2:W-:Y:S01]  /*a2a0*/  STL [R1+0x854], R32 ;  /* 0x0008542001007387 */ /* 0x0005e20000100800 */
[----:B------:R-:W-:-:S02]  /*a2b0*/  ISETP.GE.U32.AND P5, PT, R36, UR16, PT ;  /* 0x0000001024007c0c */ /* 0x000fc4000bfa6070 */
[----:B------:R-:W-:Y:S01]  /*a2c0*/  SHF.R.S32.HI R35, RZ, 0x1f, R36 ;  /* 0x0000001fff237819 */ /* 0x000fe20000011424 */
[----:B------:R4:W-:Y:S01]  /*a2d0*/  STL [R1+0x8a0], R30 ;  /* 0x0008a01e01007387 */ /* 0x0009e20000100800 */
[----:B------:R-:W-:Y:S02]  /*a2e0*/  @!P6 MOV R31, R8 ;  /* 0x00000008001fe202 */ /* 0x000fe40000000f00 */
[----:B------:R-:W-:Y:S01]  /*a2f0*/  ISETP.GE.AND.EX P5, PT, R35, UR17, PT, P5 ;  /* 0x0000001123007c0c */ /* 0x000fe2000bfa6350 */
[----:B---3--:R-:W-:Y:S01]  /*a300*/  STL.64 [R1+0x3d0], R22 ;  /* 0x0003d01601007387 */ /* 0x008fe20000100a00 */
[----:B--2---:R-:W-:Y:S01]  /*a310*/  HFMA2 R32, -RZ, RZ, 0, 0 ;  /* 0x00000000ff207431 */ /* 0x004fe200000001ff */
[----:B------:R-:W-:Y:S02]  /*a320*/  @!P6 MOV R32, R7 ;  /* 0x000000070020e202 */ /* 0x000fe40000000f00 */
[----:B------:R-:W5:Y:S01]  /*a330*/  LDL R57, [R1+0x558] ;  /* 0x0005580001397983 */ /* 0x000f620000100800 */
[----:B----4-:R-:W-:-:S02]  /*a340*/  MOV R30, RZ ;  /* 0x000000ff001e7202 */ /* 0x010fc40000000f00 */
[----:B------:R-:W-:Y:S01]  /*a350*/  @!P6 MOV R30, R9 ;  /* 0x00000009001ee202 */ /* 0x000fe20000000f00 */
[----:B------:R-:W5:Y:S01]  /*a360*/  LDL R56, [R1+0x6d0] ;  /* 0x0006d00001387983 */ /* 0x000f620000100800 */
[----:B------:R-:W-:Y:S02]  /*a370*/  @!P4 IADD3 R29, PT, PT, R25, R29, RZ ;  /* 0x0000001d191dc210 */ /* 0x000fe40007ffe0ff */
[----:B-1----:R-:W-:Y:S02]  /*a380*/  @!P3 IADD3 R16, P6, PT, R28, R16, RZ ;  /* 0x000000101c10b210 */ /* 0x002fe40007fde0ff */
[----:B------:R-:W-:Y:S02]  /*a390*/  @!P4 SHF.L.U64.HI R34, R24, 0x2, R29 ;  /* 0x000000021822c819 */ /* 0x000fe4000001021d */
[----:B------:R-:W-:Y:S02]  /*a3a0*/  @!P3 IADD3.X R17, PT, PT, R33, R17, RZ, P6, !PT ;  /* 0x000000112111b210 */ /* 0x000fe400037fe4ff */
[----:B0-----:R-:W-:-:S02]  /*a3b0*/  @!P3 IADD3 R26, P6, PT, R28, R26, RZ ;  /* 0x0000001a1c1ab210 */ /* 0x001fc40007fde0ff */
[----:B------:R-:W0:Y:S01]  /*a3c0*/  @!P4 LDC.64 R28, c[0x0][0x3a0] ;  /* 0x0000e800ff1ccb82 */ /* 0x000e220000000a00 */
[----:B------:R1:W-:Y:S04]  /*a3d0*/  STL [R1+0x8a8], R32 ;  /* 0x0008a82001007387 */ /* 0x0003e80000100800 */
[----:B------:R-:W-:Y:S04]  /*a3e0*/  STL [R1+0x568], R31 ;  /* 0x0005681f01007387 */ /* 0x000fe80000100800 */
[----:B------:R2:W-:Y:S01]  /*a3f0*/  STL [R1+0x590], R30 ;  /* 0x0005901e01007387 */ /* 0x0005e20000100800 */
[----:B-1----:R-:W-:-:S02]  /*a400*/  @!P4 SHF.L.U32 R32, R24, 0x2, RZ ;  /* 0x000000021820c819 */ /* 0x002fc400000006ff */
[----:B------:R-:W1:Y:S08]  /*a410*/  @!P4 LDC.64 R24, c[0x0][0x398] ;  /* 0x0000e600ff18cb82 */ /* 0x000e700000000a00 */
[----:B--2---:R-:W2:Y:S01]  /*a420*/  @!P5 LDC.64 R30, c[0x0][0x3f8] ;  /* 0x0000fe00ff1edb82 */ /* 0x004ea20000000a00 */
[----:B------:R-:W-:Y:S02]  /*a430*/  @!P3 IADD3.X R27, PT, PT, R33, R27, RZ, P6, !PT ;  /* 0x0000001b211bb210 */ /* 0x000fe400037fe4ff */
[----:B0-----:R-:W-:-:S02]  /*a440*/  @!P4 IADD3 R28, P6, PT, R32, R28, RZ ;  /* 0x0000001c201cc210 */ /* 0x001fc40007fde0ff */
[----:B------:R-:W-:Y:S02]  /*a450*/  @!P5 MOV R33, R61 ;  /* 0x0000003d0021d202 */ /* 0x000fe40000000f00 */
[----:B------:R-:W-:Y:S02]  /*a460*/  @!P4 IADD3.X R29, PT, PT, R34, R29, RZ, P6, !PT ;  /* 0x0000001d221dc210 */ /* 0x000fe400037fe4ff */
[----:B-1----:R-:W-:Y:S02]  /*a470*/  @!P4 IADD3 R24, P6, PT, R32, R24, RZ ;  /* 0x000000182018c210 */ /* 0x002fe40007fde0ff */
[----:B------:R-:W-:Y:S01]  /*a480*/  @!P5 MOV R32, R58 ;  /* 0x0000003a0020d202 */ /* 0x000fe20000000f00 */
[----:B--2---:R-:W-:-:S04]  /*a490*/  @!P5 IMAD R35, R35, R30, RZ ;  /* 0x0000001e2323d224 */ /* 0x004fc800078e02ff */
[----:B------:R-:W-:-:S04]  /*a4a0*/  @!P5 IMAD.WIDE.U32 R32, R36, R30, R32 ;  /* 0x0000001e2420d225 */ /* 0x000fc800078e0020 */
[----:B------:R-:W-:Y:S02]  /*a4b0*/  @!P5 IMAD R35, R36, R31, R35 ;  /* 0x0000001f2423d224 */ /* 0x000fe400078e0223 */
[----:B------:R-:W0:Y:S03]  /*a4c0*/  @!P5 LDC.64 R30, c[0x0][0x3a0] ;  /* 0x0000e800ff1edb82 */ /* 0x000e260000000a00 */
[----:B------:R-:W-:Y:S02]  /*a4d0*/  @!P5 IADD3 R36, PT, PT, R33, R35, RZ ;  /* 0x000000232124d210 */ /* 0x000fe40007ffe0ff */
[----:B------:R-:W-:Y:S02]  /*a4e0*/  @!P5 SHF.L.U32 R35, R32, 0x2, RZ ;  /* 0x000000022023d819 */ /* 0x000fe400000006ff */
[----:B------:R-:W-:Y:S02]  /*a4f0*/  @!P4 IADD3.X R25, PT, PT, R34, R25, RZ, P6, !PT ;  /* 0x000000192219c210 */ /* 0x000fe400037fe4ff */
[----:B------:R-:W-:-:S02]  /*a500*/  @!P5 SHF.L.U64.HI R36, R32, 0x2, R36 ;  /* 0x000000022024d819 */ /* 0x000fc40000010224 */
[----:B------:R-:W-:-:S04]  /*a510*/  IADD3 R34, PT, PT, R0, 0x1e8, RZ ;  /* 0x000001e800227810 */ /* 0x000fc80007ffe0ff */
[----:B------:R-:W-:Y:S02]  /*a520*/  SHF.R.S32.HI R37, RZ, 0x1f, R34 ;  /* 0x0000001fff257819 */ /* 0x000fe40000011422 */
[----:B0-----:R-:W-:-:S04]  /*a530*/  @!P5 IADD3 R30, P6, PT, R35, R30, RZ ;  /* 0x0000001e231ed210 */ /* 0x001fc80007fde0ff */
[----:B------:R-:W-:Y:S02]  /*a540*/  @!P5 IADD3.X R31, PT, PT, R36, R31, RZ, P6, !PT ;  /* 0x0000001f241fd210 */ /* 0x000fe400037fe4ff */
[----:B------:R-:W-:-:S04]  /*a550*/  ISETP.GE.U32.AND P6, PT, R34, UR16, PT ;  /* 0x0000001022007c0c */ /* 0x000fc8000bfc6070 */
[----:B------:R-:W-:-:S13]  /*a560*/  ISETP.GE.AND.EX P6, PT, R37, UR17, PT, P6 ;  /* 0x0000001125007c0c */ /* 0x000fda000bfc6360 */
[----:B------:R-:W0:Y:S01]  /*a570*/  @!P6 LDC.64 R32, c[0x0][0x3f8] ;  /* 0x0000fe00ff20eb82 */ /* 0x000e220000000a00 */
[----:B------:R-:W-:Y:S02]  /*a580*/  CS2R R4, SRZ ;  /* 0x0000000000047805 */ /* 0x000fe4000001ff00 */
[----:B------:R-:W-:-:S04]  /*a590*/  CS2R R2, SRZ ;  /* 0x0000000000027805 */ /* 0x000fc8000001ff00 */
[----:B------:R1:W2:Y:S04]  /*a5a0*/  @!P3 LDG.E.64 R4, desc[UR10][R26.64] ;  /* 0x0000000a1a04b981 */ /* 0x0002a8000c1e1b00 */
[----:B------:R3:W4:Y:S01]  /*a5b0*/  @!P3 LDG.E.64 R2, desc[UR10][R16.64] ;  /* 0x0000000a1002b981 */ /* 0x000722000c1e1b00 */
[----:B-1----:R-:W-:Y:S01]  /*a5c0*/  HFMA2 R26, -RZ, RZ, 0, 0 ;  /* 0x00000000ff1a7431 */ /* 0x002fe200000001ff */
[----:B------:R-:W-:Y:S02]  /*a5d0*/  @!P0 MOV R26, R15 ;  /* 0x0000000f001a8202 */ /* 0x000fe40000000f00 */
[----:B---3--:R-:W-:Y:S02]  /*a5e0*/  @!P6 MOV R16, R58 ;  /* 0x0000003a0010e202 */ /* 0x008fe40000000f00 */
[----:B------:R-:W-:Y:S01]  /*a5f0*/  @!P6 MOV R17, R61 ;  /* 0x0000003d0011e202 */ /* 0x000fe20000000f00 */
[----:B0-----:R-:W-:Y:S01]  /*a600*/  @!P6 IMAD R37, R37, R32, RZ ;  /* 0x000000202525e224 */ /* 0x001fe200078e02ff */
[----:B------:R0:W-:Y:S03]  /*a610*/  STL [R1+0x824], R26 ;  /* 0x0008241a01007387 */ /* 0x0001e60000100800 */
[----:B------:R-:W-:-:S02]  /*a620*/  @!P6 IMAD R37, R34, R33, R37 ;  /* 0x000000212225e224 */ /* 0x000fc400078e0225 */
[----:B------:R-:W-:Y:S01]  /*a630*/  @!P6 IMAD.WIDE.U32 R16, R34, R32, R16 ;  /* 0x000000202210e225 */ /* 0x000fe200078e0010 */
[----:B------:R-:W-:Y:S01]  /*a640*/  CS2R R32, SRZ ;  /* 0x0000000000207805 */ /* 0x000fe2000001ff00 */
[----:B0-----:R-:W0:Y:S01]  /*a650*/  @!P5 LDC.64 R26, c[0x0][0x398] ;  /* 0x0000e600ff1adb82 */ /* 0x001e220000000a00 */
[----:B------:R-:W-:Y:S02]  /*a660*/  CS2R R8, SRZ ;  /* 0x0000000000087805 */ /* 0x000fe4000001ff00 */
[----:B------:R-:W-:Y:S02]  /*a670*/  @!P0 MOV R32, R18 ;  /* 0x0000001200208202 */ /* 0x000fe40000000f00 */
[----:B------:R-:W-:Y:S02]  /*a680*/  @!P0 MOV R33, R19 ;  /* 0x0000001300218202 */ /* 0x000fe40000000f00 */
[----:B------:R1:W3:Y:S01]  /*a690*/  @!P4 LDG.E.64 R8, desc[UR10][R24.64] ;  /* 0x0000000a1808c981 */ /* 0x0002e2000c1e1b00 */
[----:B------:R-:W0:Y:S01]  /*a6a0*/  @!P6 LDC.64 R18, c[0x0][0x3a0] ;  /* 0x0000e800ff12eb82 */ /* 0x000e220000000a00 */
[----:B------:R-:W-:-:S02]  /*a6b0*/  CS2R R6, SRZ ;  /* 0x0000000000067805 */ /* 0x000fc4000001ff00 */
[----:B------:R-:W-:-:S05]  /*a6c0*/  @!P6 IADD3 R17, PT, PT, R17, R37, RZ ;  /* 0x000000251111e210 */ /* 0x000fca0007ffe0ff */
[----:B-1----:R-:W1:Y:S01]  /*a6d0*/  @!P6 LDC.64 R24, c[0x0][0x398] ;  /* 0x0000e600ff18eb82 */ /* 0x002e620000000a00 */
[----:B------:R-:W-:Y:S01]  /*a6e0*/  @!P0 MOV R38, R14 ;  /* 0x0000000e00268202 */ /* 0x000fe20000000f00 */
[----:B------:R0:W3:Y:S01]  /*a6f0*/  @!P4 LDG.E.64 R6, desc[UR10][R28.64] ;  /* 0x0000000a1c06c981 */ /* 0x0000e2000c1e1b00 */
[----:B------:R-:W-:Y:S02]  /*a700*/  CS2R R14, SRZ ;  /* 0x00000000000e7805 */ /* 0x000fe4000001ff00 */
[C---:B------:R-:W-:Y:S02]  /*a710*/  @!P6 SHF.L.U64.HI R17, R16.reuse, 0x2, R17 ;  /* 0x000000021011e819 */ /* 0x040fe40000010211 */
[----:B------:R-:W-:Y:S02]  /*a720*/  @!P6 SHF.L.U32 R16, R16, 0x2, RZ ;  /* 0x000000021010e819 */ /* 0x000fe400000006ff */
[----:B0-----:R-:W-:Y:S01]  /*a730*/  @!P5 IADD3 R26, P0, PT, R35, R26, RZ ;  /* 0x0000001a231ad210 */ /* 0x001fe20007f1e0ff */
[----:B------:R0:W3:Y:S01]  /*a740*/  @!P5 LDG.E.64 R14, desc[UR10][R30.64] ;  /* 0x0000000a1e0ed981 */ /* 0x0000e2000c1e1b00 */
[----:B------:R-:W-:Y:S01]  /*a750*/  HFMA2 R28, -RZ, RZ, 0, 0 ;  /* 0x00000000ff1c7431 */ /* 0x000fe200000001ff */
[----:B------:R-:W-:-:S02]  /*a760*/  @!P1 MOV R28, R20 ;  /* 0x00000014001c9202 */ /* 0x000fc40000000f00 */
[----:B------:R-:W-:Y:S02]  /*a770*/  @!P5 IADD3.X R27, PT, PT, R36, R27, RZ, P0, !PT ;  /* 0x0000001b241bd210 */ /* 0x000fe400007fe4ff */
[----:B------:R-:W-:Y:S01]  /*a780*/  @!P6 IADD3 R20, P0, PT, R16, R18, RZ ;  /* 0x000000121014e210 */ /* 0x000fe20007f1e0ff */
[----:B------:R1:W-:Y:S01]  /*a790*/  STL [R1+0x844], R28 ;  /* 0x0008441c01007387 */ /* 0x0003e20000100800 */
[----:B0-----:R-:W-:Y:S01]  /*a7a0*/  IADD3 R30, PT, PT, R0, 0x1f0, RZ ;  /* 0x000001f0001e7810 */ /* 0x001fe20007ffe0ff */
[----:B------:R-:W-:Y:S01]  /*a7b0*/  HFMA2 R34, -RZ, RZ, 0, 0 ;  /* 0x00000000ff227431 */ /* 0x000fe200000001ff */
[----:B------:R-:W-:Y:S02]  /*a7c0*/  @!P1 MOV R34, R22 ;  /* 0x0000001600229202 */ /* 0x000fe40000000f00 */
[----:B------:R-:W-:Y:S01]  /*a7d0*/  @!P1 MOV R45, R23 ;  /* 0x00000017002d9202 */ /* 0x000fe20000000f00 */
[----:B------:R-:W-:Y:S01]  /*a7e0*/  STL [R1+0x80c], R38 ;  /* 0x00080c2601007387 */ /* 0x000fe20000100800 */
[----:B------:R-:W-:Y:S01]  /*a7f0*/  SHF.R.S32.HI R31, RZ, 0x1f, R30 ;  /* 0x0000001fff1f7819 */ /* 0x000fe2000001141e */
[----:B-1----:R-:W-:Y:S01]  /*a800*/  HFMA2 R28, -RZ, RZ, 0, 0 ;  /* 0x00000000ff1c7431 */ /* 0x002fe200000001ff */
[----:B------:R-:W-:Y:S01]  /*a810*/  @!P1 MOV R28, R21 ;  /* 0x00000015001c9202 */ /* 0x000fe20000000f00 */
[----:B------:R-:W5:Y:S01]  /*a820*/  LDL R22, [R1+0x578] ;  /* 0x0005780001167983 */ /* 0x000f620000100800 */
[----:B------:R-:W-:-:S02]  /*a830*/  @!P6 IADD3.X R21, PT, PT, R17, R19, RZ, P0, !PT ;  /* 0x000000131115e210 */ /* 0x000fc400007fe4ff */
[----:B------:R-:W-:Y:S01]  /*a840*/  ISETP.GE.U32.AND P0, PT, R30, UR16, PT ;  /* 0x000000101e007c0c */ /* 0x000fe2000bf06070 */
[----:B------:R-:W5:Y:S01]  /*a850*/  LDL R23, [R1+0x854] ;  /* 0x0008540001177983 */ /* 0x000f620000100800 */
[----:B------:R-:W-:Y:S02]  /*a860*/  @!P6 IADD3 R24, P1, PT, R16, R24, RZ ;  /* 0x000000181018e210 */ /* 0x000fe40007f3e0ff */
[----:B------:R-:W-:Y:S02]  /*a870*/  IADD3 R0, PT, PT, R0, 0x1f8, RZ ;  /* 0x000001f800007810 */ /* 0x000fe40007ffe0ff */
[----:B------:R-:W-:Y:S02]  /*a880*/  ISETP.GE.AND.EX P0, PT, R31, UR17, PT, P0 ;  /* 0x000000111f007c0c */ /* 0x000fe4000bf06300 */
[----:B------:R-:W-:Y:S02]  /*a890*/  @!P6 IADD3.X R25, PT, PT, R17, R25, RZ, P1, !PT ;  /* 0x000000191119e210 */ /* 0x000fe40000ffe4ff */
[----:B------:R-:W-:-:S02]  /*a8a0*/  ISETP.GE.U32.AND P1, PT, R0, UR16, PT ;  /* 0x0000001000007c0c */ /* 0x000fc4000bf26070 */
[----:B------:R-:W-:-:S04]  /*a8b0*/  SHF.R.S32.HI R35, RZ, 0x1f, R0 ;  /* 0x0000001fff237819 */ /* 0x000fc80000011400 */
[----:B------:R-:W-:Y:S01]  /*a8c0*/  ISETP.GE.AND.EX P1, PT, R35, UR17, PT, P1 ;  /* 0x0000001123007c0c */ /* 0x000fe2000bf26310 */
[----:B------:R0:W-:Y:S01]  /*a8d0*/  STL [R1+0x874], R28 ;  /* 0x0008741c01007387 */ /* 0x0001e20000100800 */
[----:B------:R-:W-:-:S06]  /*a8e0*/  CS2R R16, SRZ ;  /* 0x0000000000107805 */ /* 0x000fcc000001ff00 */
[----:B------:R1:W3:Y:S01]  /*a8f0*/  @!P5 LDG.E.64 R16, desc[UR10][R26.64] ;  /* 0x0000000a1a10d981 */ /* 0x0002e2000c1e1b00 */
[----:B0-----:R-:W0:Y:S08]  /*a900*/  @!P0 LDC.64 R28, c[0x0][0x3f8] ;  /* 0x0000fe00ff1c8b82 */ /* 0x001e300000000a00 */
[----:B-1----:R-:W1:Y:S01]  /*a910*/  @!P1 LDC.64 R26, c[0x0][0x3f8] ;  /* 0x0000fe00ff1a9b82 */ /* 0x002e620000000a00 */
[----:B------:R-:W-:-:S06]  /*a920*/  CS2R R18, SRZ ;  /* 0x0000000000127805 */ /* 0x000fcc000001ff00 */
[----:B------:R0:W3:Y:S02]  /*a930*/  @!P6 LDG.E.64 R18, desc[UR10][R20.64] ;  /* 0x0000000a1412e981 */ /* 0x0000e4000c1e1b00 */
[----:B0-----:R-:W-:Y:S01]  /*a940*/  @!P0 IMAD R31, R31, R28, RZ ;  /* 0x0000001c1f1f8224 */ /* 0x001fe200078e02ff */
[----:B------:R-:W-:Y:S02]  /*a950*/  @!P0 MOV R20, R58 ;  /* 0x0000003a00148202 */ /* 0x000fe40000000f00 */
[----:B------:R-:W-:Y:S01]  /*a960*/  @!P0 MOV R21, R61 ;  /* 0x0000003d00158202 */ /* 0x000fe20000000f00 */
[C---:B------:R-:W-:Y:S02]  /*a970*/  @!P0 IMAD R31, R30.reuse, R29, R31 ;  /* 0x0000001d1e1f8224 */ /* 0x040fe400078e021f */
[----:B------:R-:W-:Y:S01]  /*a980*/  @!P0 IMAD.WIDE.U32 R28, R30, R28, R20 ;  /* 0x0000001c1e1c8225 */ /* 0x000fe200078e0014 */
[----:B------:R-:W-:Y:S02]  /*a990*/  @!P1 MOV R20, R58 ;  /* 0x0000003a00149202 */ /* 0x000fe40000000f00 */
[----:B------:R-:W-:Y:S01]  /*a9a0*/  @!P1 MOV R21, R61 ;  /* 0x0000003d00159202 */ /* 0x000fe20000000f00 */
[----:B-1----:R-:W-:-:S04]  /*a9b0*/  @!P1 IMAD R30, R35, R26, RZ ;  /* 0x0000001a231e9224 */ /* 0x002fc800078e02ff */
[C---:B------:R-:W-:Y:S02]  /*a9c0*/  @!P1 IMAD R30, R0.reuse, R27, R30 ;  /* 0x0000001b001e9224 */ /* 0x040fe400078e021e */
[----:B------:R-:W-:Y:S01]  /*a9d0*/  @!P1 IMAD.WIDE.U32 R26, R0, R26, R20 ;  /* 0x0000001a001a9225 */ /* 0x000fe200078e0014 */
[----:B------:R-:W-:-:S04]  /*a9e0*/  CS2R R20, SRZ ;  /* 0x0000000000147805 */ /* 0x000fc8000001ff00 */
[----:B------:R-:W-:Y:S02]  /*a9f0*/  @!P1 IADD3 R30, PT, PT, R27, R30, RZ ;  /* 0x0000001e1b1e9210 */ /* 0x000fe40007ffe0ff */
[----:B------:R0:W3:Y:S02]  /*aa00*/  @!P6 LDG.E.64 R20, desc[UR10][R24.64] ;  /* 0x0000000a1814e981 */ /* 0x0000e4000c1e1b00 */
[----:B------:R-:W-:Y:S02]  /*aa10*/  @!P1 SHF.L.U64.HI R40, R26, 0x2, R30 ;  /* 0x000000021a289819 */ /* 0x000fe4000001021e */
[----:B------:R-:W-:Y:S02]  /*aa20*/  @!P0 SHF.L.U32 R41, R28, 0x2, RZ ;  /* 0x000000021c298819 */ /* 0x000fe400000006ff */
[----:B0-----:R-:W-:Y:S02]  /*aa30*/  @!P1 SHF.L.U32 R24, R26, 0x2, RZ ;  /* 0x000000021a189819 */ /* 0x001fe400000006ff */
[----:B------:R-:W-:Y:S01]  /*aa40*/  @!P0 IADD3 R25, PT, PT, R29, R31, RZ ;  /* 0x0000001f1d198210 */ /* 0x000fe20007ffe0ff */
[----:B------:R-:W0:Y:S03]  /*aa50*/  @!P0 LDC.64 R26, c[0x0][0x3a0] ;  /* 0x0000e800ff1a8b82 */ /* 0x000e260000000a00 */
[----:B------:R-:W-:Y:S01]  /*aa60*/  @!P0 SHF.L.U64.HI R25, R28, 0x2, R25 ;  /* 0x000000021c198819 */ /* 0x000fe20000010219 */
[----:B------:R-:W-:-:S04]  /*aa70*/  HFMA2 R38, -RZ, RZ, 0, 0 ;  /* 0x00000000ff267431 */ /* 0x000fc800000001ff */
[----:B------:R-:W1:Y:S01]  /*aa80*/  @!P0 LDC.64 R28, c[0x0][0x398] ;  /* 0x0000e600ff1c8b82 */ /* 0x000e620000000a00 */
[----:B------:R-:W-:-:S07]  /*aa90*/  @!P2 MOV R38, R12 ;  /* 0x0000000c0026a202 */ /* 0x000fce0000000f00 */
[----:B------:R-:W2:Y:S01]  /*aaa0*/  @!P1 LDC.64 R30, c[0x0][0x3a0] ;  /* 0x0000e800ff1e9b82 */ /* 0x000ea20000000a00 */
[----:B------:R0:W-:Y:S01]  /*aab0*/  STL [R1+0x7ec], R38 ;  /* 0x0007ec2601007387 */ /* 0x0001e20000100800 */
[----:B------:R-:W-:Y:S01]  /*aac0*/  HFMA2 R0, -RZ, RZ, 0, 0 ;  /* 0x00000000ff007431 */ /* 0x000fe200000001ff */
[----:B------:R-:W-:-:S05]  /*aad0*/  MOV R35, RZ ;  /* 0x000000ff00237202 */ /* 0x000fca0000000f00 */
[----:B0-----:R-:W0:Y:S01]  /*aae0*/  @!P1 LDC.64 R38, c[0x0][0x398] ;  /* 0x0000e600ff269b82 */ /* 0x001e220000000a00 */
[----:B------:R-:W-:Y:S02]  /*aaf0*/  @!P2 MOV R42, R13 ;  /* 0x0000000d002aa202 */ /* 0x000fe40000000f00 */
[----:B------:R-:W-:Y:S02]  /*ab00*/  @!P2 MOV R0, R10 ;  /* 0x0000000a0000a202 */ /* 0x000fe40000000f00 */
[----:B------:R-:W-:Y:S02]  /*ab10*/  @!P2 MOV R35, R11 ;  /* 0x0000000b0023a202 */ /* 0x000fe40000000f00 */
[----:B------:R-:W-:Y:S01]  /*ab20*/  @!P0 IADD3 R26, P2, PT, R41, R26, RZ ;  /* 0x0000001a291a8210 */ /* 0x000fe20007f5e0ff */
[----:B------:R1:W-:Y:S03]  /*ab30*/  STL [R1+0x800], R42 ;  /* 0x0008002a01007387 */ /* 0x0003e60000100800 */
[----:B------:R-:W-:-:S02]  /*ab40*/  @!P0 IADD3.X R27, PT, PT, R25, R27, RZ, P2, !PT ;  /* 0x0000001b191b8210 */ /* 0x000fc400017fe4ff */
[----:B-1----:R-:W-:Y:S01]  /*ab50*/  @!P0 IADD3 R28, P2, PT, R41, R28, RZ ;  /* 0x0000001c291c8210 */ /* 0x002fe20007f5e0ff */
[----:B------:R-:W1:Y:S03]  /*ab60*/  S2R R42, SR_TID.X ;  /* 0x00000000002a7919 */ /* 0x000e660000002100 */
[----:B------:R-:W-:Y:S02]  /*ab70*/  @!P0 IADD3.X R29, PT, PT, R25, R29, RZ, P2, !PT ;  /* 0x0000001d191d8210 */ /* 0x000fe400017fe4ff */
[----:B--2---:R-:W-:-:S04]  /*ab80*/  @!P1 IADD3 R30, P2, PT, R24, R30, RZ ;  /* 0x0000001e181e9210 */ /* 0x004fc80007f5e0ff */
[----:B------:R-:W-:Y:S02]  /*ab90*/  @!P1 IADD3.X R31, PT, PT, R40, R31, RZ, P2, !PT ;  /* 0x0000001f281f9210 */ /* 0x000fe400017fe4ff */
[----:B0-----:R-:W-:Y:S02]  /*aba0*/  @!P1 IADD3 R38, P2, PT, R24, R38, RZ ;  /* 0x0000002618269210 */ /* 0x001fe40007f5e0ff */
[----:B------:R-:W-:Y:S02]  /*abb0*/  CS2R R24, SRZ ;  /* 0x0000000000187805 */ /* 0x000fe4000001ff00 */
[----:B------:R-:W-:Y:S01]  /*abc0*/  MOV R36, UR6 ;  /* 0x0000000600247c02 */ /* 0x000fe20008000f00 */
[----:B------:R-:W0:Y:S01]  /*abd0*/  LDCU.U8 UR6, c[0x0][0x414] ;  /* 0x00008280ff0677ac */ /* 0x000e220008000000 */
[----:B------:R-:W-:Y:S02]  /*abe0*/  MOV R37, UR7 ;  /* 0x0000000700257c02 */ /* 0x000fe40008000f00 */
[----:B------:R2:W3:Y:S04]  /*abf0*/  @!P0 LDG.E.64 R24, desc[UR10][R26.64] ;  /* 0x0000000a1a188981 */ /* 0x0004e8000c1e1b00 */
[----:B------:R-:W3:Y:S01]  /*ac00*/  LDG.E.64 R36, desc[UR10][R36.64] ;  /* 0x0000000a24247981 */ /* 0x000ee2000c1e1b00 */
[----:B--2---:R-:W-:-:S06]  /*ac10*/  CS2R R26, SRZ ;  /* 0x00000000001a7805 */ /* 0x004fcc000001ff00 */
[----:B------:R2:W3:Y:S02]  /*ac20*/  @!P0 LDG.E.64 R26, desc[UR10][R28.64] ;  /* 0x0000000a1c1a8981 */ /* 0x0004e4000c1e1b00 */
[----:B--2---:R-:W-:-:S06]  /*ac30*/  CS2R R28, SRZ ;  /* 0x00000000001c7805 */ /* 0x004fcc000001ff00 */
[----:B------:R1:W2:Y:S02]  /*ac40*/  @!P1 LDG.E.64 R28, desc[UR10][R30.64] ;  /* 0x0000000a1e1c9981 */ /* 0x0002a4000c1e1b00 */
[----:B-1----:R-:W-:Y:S02]  /*ac50*/  SHF.L.U32 R30, R42, 0x1, RZ ;  /* 0x000000012a1e7819 */ /* 0x002fe400000006ff */
[----:B------:R-:W-:Y:S02]  /*ac60*/  MOV R42, UR13 ;  /* 0x0000000d002a7c02 */ /* 0x000fe40008000f00 */
[----:B------:R-:W-:Y:S02]  /*ac70*/  LOP3.LUT R30, R30, 0x7e, RZ, 0xc0, !PT ;  /* 0x0000007e1e1e7812 */ /* 0x000fe400078ec0ff */
[----:B------:R-:W-:Y:S02]  /*ac80*/  @!P1 IADD3.X R39, PT, PT, R40, R39, RZ, P2, !PT ;  /* 0x0000002728279210 */ /* 0x000fe400017fe4ff */
[----:B------:R-:W-:-:S02]  /*ac90*/  LEA R42, R42, R30, 0x7 ;  /* 0x0000001e2a2a7211 */ /* 0x000fc400078e38ff */
[----:B------:R-:W-:-:S06]  /*aca0*/  CS2R R30, SRZ ;  /* 0x00000000001e7805 */ /* 0x000fcc000001ff00 */
[----:B------:R1:W2:Y:S01]  /*acb0*/  @!P1 LDG.E.64 R30, desc[UR10][R38.64] ;  /* 0x0000000a261e9981 */ /* 0x0002a2000c1e1b00 */
[----:B0-----:R-:W-:-:S13]  /*acc0*/  ISETP.NE.AND P2, PT, RZ, UR6, PT ;  /* 0x00000006ff007c0c */ /* 0x001fda000bf45270 */
[----:B------:R-:W0:Y:S01]  /*acd0*/  @P2 LDC.64 R40, c[0x0][0x3b0] ;  /* 0x0000ec00ff282b82 */ /* 0x000e220000000a00 */
[----:B-1----:R-:W-:Y:S01]  /*ace0*/  CS2R R38, SRZ ;  /* 0x0000000000267805 */ /* 0x002fe2000001ff00 */
[----:B------:R-:W-:Y:S01]  /*acf0*/  STL.64 [R1+0x3e0], R4 ;  /* 0x0003e00401007387 */ /* 0x000fe20000100a00 */
[----:B----4-:R-:W-:-:S03]  /*ad00*/  @!P3 MOV R49, R2 ;  /* 0x000000020031b202 */ /* 0x010fc60000000f00 */
[----:B------:R1:W-:Y:S01]  /*ad10*/  STL.64 [R1+0x1e0], R2 ;  /* 0x0001e00201007387 */ /* 0x0003e20000100a00 */
[----:B------:R-:W-:Y:S01]  /*ad20*/  @!P3 MOV R54, R3 ;  /* 0x000000030036b202 */ /* 0x000fe20000000f00 */
[----:B0-----:R-:W-:-:S05]  /*ad30*/  @P2 IMAD.WIDE R40, R42, 0x4, R40 ;  /* 0x000000042a282825 */ /* 0x001fca00078e0228 */
[----:B------:R0:W5:Y:S01]  /*ad40*/  @P2 LDG.E.64 R38, desc[UR10][R40.64] ;  /* 0x0000000a28262981 */ /* 0x000162000c1e1b00 */
[----:B-1----:R-:W-:Y:S01]  /*ad50*/  CS2R R2, SRZ ;  /* 0x0000000000027805 */ /* 0x002fe2000001ff00 */
[----:B0-----:R-:W0:Y:S01]  /*ad60*/  LDC.64 R40, c[0x0][0x3a8] ;  /* 0x0000ea00ff287b82 */ /* 0x001e220000000a00 */
[----:B------:R-:W-:Y:S01]  /*ad70*/  @!P3 MOV R2, R4 ;  /* 0x000000040002b202 */ /* 0x000fe20000000f00 */
[----:B------:R-:W-:Y:S01]  /*ad80*/  HFMA2 R4, -RZ, RZ, 0, 0 ;  /* 0x00000000ff047431 */ /* 0x000fe200000001ff */
[----:B------:R-:W-:Y:S02]  /*ad90*/  @!P3 MOV R3, R5 ;  /* 0x000000050003b202 */ /* 0x000fe40000000f00 */
[----:B---3--:R-:W-:Y:S01]  /*ada0*/  @!P4 MOV R46, R6 ;  /* 0x00000006002ec202 */ /* 0x008fe20000000f00 */
[----:B------:R1:W-:Y:S01]  /*adb0*/  STL.64 [R1+0x1e8], R6 ;  /* 0x0001e80601007387 */ /* 0x0003e20000100a00 */
[----:B------:R-:W-:-:S05]  /*adc0*/  @!P4 MOV R4, R7 ;  /* 0x000000070004c202 */ /* 0x000fca0000000f00 */
[----:B------:R3:W-:Y:S01]  /*add0*/  STL [R1+0x818], R4 ;  /* 0x0008180401007387 */ /* 0x0007e20000100800 */
[----:B-1----:R-:W-:Y:S01]  /*ade0*/  HFMA2 R6, -RZ, RZ, 0, 0 ;  /* 0x00000000ff067431 */ /* 0x002fe200000001ff */
[----:B------:R-:W-:Y:S02]  /*adf0*/  @!P5 MOV R6, R14 ;  /* 0x0000000e0006d202 */ /* 0x000fe40000000f00 */
[----:B------:R1:W-:Y:S01]  /*ae00*/  STL.64 [R1+0x3e8], R8 ;  /* 0x0003e80801007387 */ /* 0x0003e20000100a00 */
[----:B---3--:R-:W-:-:S03]  /*ae10*/  CS2R R4, SRZ ;  /* 0x0000000000047805 */ /* 0x008fc6000001ff00 */
[----:B------:R3:W-:Y:S01]  /*ae20*/  STL [R1+0x838], R6 ;  /* 0x0008380601007387 */ /* 0x0007e20000100800 */
[----:B------:R-:W-:Y:S01]  /*ae30*/  @!P4 MOV R4, R8 ;  /* 0x000000080004c202 */ /* 0x000fe20000000f00 */
[----:B0-----:R-:W-:Y:S02]  /*ae40*/  IMAD.WIDE R40, R42, 0x4, R40 ;  /* 0x000000042a287825 */ /* 0x001fe400078e0228 */
[----:B------:R0:W5:Y:S02]  /*ae50*/  LDL R42, [R1+0x8a0] ;  /* 0x0008a000012a7983 */ /* 0x0001640000100800 */
[----:B-1----:R-:W-:Y:S02]  /*ae60*/  HFMA2 R8, -RZ, RZ, 0, 0 ;  /* 0x00000000ff087431 */ /* 0x002fe400000001ff */
[----:B------:R1:W-:Y:S01]  /*ae70*/  STL [R1+0x7f8], R46 ;  /* 0x0007f82e01007387 */ /* 0x0003e20000100800 */
[----:B---3--:R-:W-:Y:S01]  /*ae80*/  HFMA2 R6, -RZ, RZ, 0, 0 ;  /* 0x00000000ff067431 */ /* 0x008fe200000001ff */
[----:B------:R-:W-:-:S02]  /*ae90*/  @!P5 MOV R6, R15 ;  /* 0x0000000f0006d202 */ /* 0x000fc40000000f00 */
[----:B------:R3:W-:Y:S04]  /*aea0*/  STL.64 [R1+0x1a8], R50 ;  /* 0x0001a83201007387 */ /* 0x0007e80000100a00 */
[----:B------:R4:W-:Y:S01]  /*aeb0*/  STL.64 [R1+0x3a8], R52 ;  /* 0x0003a83401007387 */ /* 0x0009e20000100a00 */
[----:B-1----:R-:W-:-:S03]  /*aec0*/  CS2R R46, SRZ ;  /* 0x00000000002e7805 */ /* 0x002fc6000001ff00 */
[----:B------:R-:W5:Y:S01]  /*aed0*/  LDG.E.64 R40, desc[UR10][R40.64] ;  /* 0x0000000a28287981 */ /* 0x000f62000c1e1b00 */
[----:B---3--:R-:W-:Y:S02]  /*aee0*/  CS2R R50, SRZ ;  /* 0x0000000000327805 */ /* 0x008fe4000001ff00 */
[----:B------:R-:W-:Y:S02]  /*aef0*/  @!P6 MOV R8, R18 ;  /* 0x000000120008e202 */ /* 0x000fe40000000f00 */
[----:B----4-:R-:W-:Y:S02]  /*af00*/  CS2R R52, SRZ ;  /* 0x0000000000347805 */ /* 0x010fe4000001ff00 */
[----:B------:R-:W-:Y:S01]  /*af10*/  @!P6 MOV R46, R20 ;  /* 0x00000014002ee202 */ /* 0x000fe20000000f00 */
[----:B------:R-:W-:Y:S01]  /*af20*/  STL.64 [R1+0x3f8], R20 ;  /* 0x0003f81401007387 */ /* 0x000fe20000100a00 */
[----:B------:R-:W-:Y:S02]  /*af30*/  @!P6 MOV R47, R21 ;  /* 0x00000015002fe202 */ /* 0x000fe40000000f00 */
[----:B------:R-:W-:-:S02]  /*af40*/  R2UR UR16, R36 ;  /* 0x00000000241072ca */ /* 0x000fc400000e0000 */
[----:B------:R0:W5:Y:S04]  /*af50*/  LDL R36, [R1+0x5bc] ;  /* 0x0005bc0001247983 */ /* 0x0001680000100800 */
[----:B------:R-:W-:Y:S04]  /*af60*/  STL [R1+0x86c], R6 ;  /* 0x00086c0601007387 */ /* 0x000fe80000100800 */
[----:B------:R1:W-:Y:S03]  /*af70*/  STL [R1+0x888], R8 ;  /* 0x0008880801007387 */ /* 0x0003e60000100800 */
[----:B------:R-:W-:Y:S01]  /*af80*/  MOV R7, UR16 ;  /* 0x0000001000077c02 */ /* 0x000fe20008000f00 */
[----:B------:R-:W-:Y:S01]  /*af90*/  STL.64 [R1+0x200], R24 ;  /* 0x0002001801007387 */ /* 0x000fe20000100a00 */
[----:B------:R-:W-:-:S02]  /*afa0*/  @!P0 MOV R50, R26 ;  /* 0x0000001a00328202 */ /* 0x000fc40000000f00 */
[----:B------:R-:W-:Y:S01]  /*afb0*/  @!P0 MOV R51, R27 ;  /* 0x0000001b00338202 */ /* 0x000fe20000000f00 */
[----:B------:R-:W-:Y:S01]  /*afc0*/  STL.64 [R1+0x400], R26 ;  /* 0x0004001a01007387 */ /* 0x000fe20000100a00 */
[----:B-1----:R-:W-:Y:S01]  /*afd0*/  HFMA2 R8, -RZ, RZ, 0, 0 ;  /* 0x00000000ff087431 */ /* 0x002fe200000001ff */
[----:B------:R-:W-:Y:S02]  /*afe0*/  @!P6 MOV R8, R19 ;  /* 0x000000130008e202 */ /* 0x000fe40000000f00 */
[----:B------:R0:W5:Y:S04]  /*aff0*/  LDL R20, [R1+0x5d0] ;  /* 0x0005d00001147983 */ /* 0x0001680000100800 */
[----:B------:R1:W-:Y:S01]  /*b000*/  STL [R1+0x89c], R8 ;  /* 0x00089c0801007387 */ /* 0x0003e20000100800 */
[----:B------:R-:W-:Y:S01]  /*b010*/  FFMA.FTZ R7, -R7, UR16, R37 ;  /* 0x0000001007077c23 */ /* 0x000fe20008010125 */
[----:B--2---:R-:W-:-:S02]  /*b020*/  @!P1 MOV R55, R29 ;  /* 0x0000001d00379202 */ /* 0x004fc40000000f00 */
[----:B------:R-:W-:Y:S04]  /*b030*/  STL.64 [R1+0x208], R28 ;  /* 0x0002081c01007387 */ /* 0x000fe80000100a00 */
[----:B------:R0:W5:Y:S01]  /*b040*/  LDL R37, [R1+0x57c] ;  /* 0x00057c0001257983 */ /* 0x0001620000100800 */
[----:B-1----:R-:W-:Y:S01]  /*b050*/  HFMA2 R8, -RZ, RZ, 0, 0 ;  /* 0x00000000ff087431 */ /* 0x002fe200000001ff */
[----:B------:R-:W-:Y:S02]  /*b060*/  @!P0 MOV R8, R24 ;  /* 0x0000001800088202 */ /* 0x000fe40000000f00 */
[----:B------:R0:W5:Y:S04]  /*b070*/  LDL R21, [R1+0x534] ;  /* 0x0005340001157983 */ /* 0x0001680000100800 */
[----:B------:R1:W-:Y:S04]  /*b080*/  STL [R1+0x8a4], R8 ;  /* 0x0008a40801007387 */ /* 0x0003e80000100800 */
[----:B------:R0:W5:Y:S04]  /*b090*/  LDL R24, [R1+0x5cc] ;  /* 0x0005cc0001187983 */ /* 0x0001680000100800 */
[----:B------:R0:W5:Y:S01]  /*b0a0*/  LDL R26, [R1+0x5b8] ;  /* 0x0005b800011a7983 */ /* 0x0001620000100800 */
[----:B-1----:R-:W-:Y:S01]  /*b0b0*/  HFMA2 R8, -RZ, RZ, 0, 0 ;  /* 0x00000000ff087431 */ /* 0x002fe200000001ff */
[----:B------:R-:W-:-:S02]  /*b0c0*/  @!P0 MOV R8, R25 ;  /* 0x0000001900088202 */ /* 0x000fc40000000f00 */
[----:B------:R-:W-:Y:S01]  /*b0d0*/  STL.64 [R1+0x408], R30 ;  /* 0x0004081e01007387 */ /* 0x000fe20000100a00 */
[----:B------:R-:W-:-:S03]  /*b0e0*/  @!P1 MOV R52, R30 ;  /* 0x0000001e00349202 */ /* 0x000fc60000000f00 */
[----:B------:R1:W-:Y:S01]  /*b0f0*/  STL [R1+0x8b0], R8 ;  /* 0x0008b00801007387 */ /* 0x0003e20000100800 */
[----:B------:R-:W-:-:S03]  /*b100*/  @!P1 MOV R53, R31 ;  /* 0x0000001f00359202 */ /* 0x000fc60000000f00 */
[----:B------:R0:W5:Y:S04]  /*b110*/  LDL R25, [R1+0x4dc] ;  /* 0x0004dc0001197983 */ /* 0x0001680000100800 */
[----:B------:R0:W5:Y:S01]  /*b120*/  LDL R27, [R1+0x4d8] ;  /* 0x0004d800011b7983 */ /* 0x0001620000100800 */
[----:B-1----:R-:W-:Y:S01]  /*b130*/  HFMA2 R8, -RZ, RZ, 0, 0 ;  /* 0x00000000ff087431 */ /* 0x002fe200000001ff */
[----:B------:R-:W-:Y:S02]  /*b140*/  @!P1 MOV R8, R28 ;  /* 0x0000001c00089202 */ /* 0x000fe40000000f00 */
[----:B------:R0:W5:Y:S04]  /*b150*/  LDL R29, [R1+0x58c] ;  /* 0x00058c00011d7983 */ /* 0x0001680000100800 */
[----:B------:R0:W5:Y:S04]  /*b160*/  LDL R28, [R1+0x56c] ;  /* 0x00056c00011c7983 */ /* 0x0001680000100800 */
[----:B------:R0:W5:Y:S04]  /*b170*/  LDL R30, [R1+0x594] ;  /* 0x00059400011e7983 */ /* 0x0001680000100800 */
[----:B------:R0:W5:Y:S01]  /*b180*/  LDL R31, [R1+0x548] ;  /* 0x00054800011f7983 */ /* 0x0001620000100800 */
[----:B------:R-:W-:-:S13]  /*b190*/  FSETP.GTU.FTZ.AND P2, PT, R7, RZ, PT ;  /* 0x000000ff0700720b */ /* 0x000fda0003f5c000 */
[----:B------:R-:W-:-:S05]  /*b1a0*/  VOTEU.ANY UP0, P2 ;  /* 0x0000000000ff7886 */ /* 0x000fca0001000100 */
[----:B------:R-:W1:Y:S01]  /*b1b0*/  @UP0 LDCU UR5, c[0x0][0x3c0] ;  /* 0x00007800ff0507ac */ /* 0x000e620008000800 */
[----:B------:R-:W-:Y:S01]  /*b1c0*/  PLOP3.LUT P2, PT, PT, PT, UP0, 0x80, 0x8 ;  /* 0x000000000008781c */ /* 0x000fe20003f4f008 */
[----:B------:R0:W-:-:S12]  /*b1d0*/  STL.64 [R1+0x1d8], R12 ;  /* 0x0001d80c01007387 */ /* 0x0001d80000100a00 */
[----:B-1----:R-:W-:-:S06]  /*b1e0*/  @P2 FADD.FTZ R7, R7, UR5 ;  /* 0x0000000507072e21 */ /* 0x002fcc0008010000 */
[----:B------:R-:W1:Y:S01]  /*b1f0*/  @P2 MUFU.RSQ R7, R7 ;  /* 0x0000000700072308 */ /* 0x000e620000001400 */
[----:B------:R0:W-:Y:S04]  /*b200*/  STL.64 [R1+0x3d8], R10 ;  /* 0x0003d80a01007387 */ /* 0x0001e80000100a00 */
[----:B------:R0:W-:Y:S04]  /*b210*/  STL.64 [R1+0x1f0], R14 ;  /* 0x0001f00e01007387 */ /* 0x0001e80000100a00 */
[----:B------:R0:W-:Y:S04]  /*b220*/  STL.64 [R1+0x3f0], R16 ;  /* 0x0003f01001007387 */ /* 0x0001e80000100a00 */
[----:B------:R0:W-:Y:S04]  /*b230*/  STL.64 [R1+0x1f8], R18 ;  /* 0x0001f81201007387 */ /* 0x0001e80000100a00 */
[----:B------:R0:W-:Y:S04]  /*b240*/  STL [R1+0x8b4], R8 ;  /* 0x0008b40801007387 */ /* 0x0001e80000100800 */
[----:B------:R0:W-:Y:S01]  /*b250*/  STL [R1+0x8b8], R55 ;  /* 0x0008b83701007387 */ /* 0x0001e20000100800 */
[----:B------:R-:W-:Y:S01]  /*b260*/  UISETP.NE.AND UP1, UPT, UR6, URZ, UPT ;  /* 0x000000ff0600728c */ /* 0x000fe2000bf25270 */
[----:B-1----:R-:W-:Y:S01]  /*b270*/  @P2 R2UR UR5, R7 ;  /* 0x00000000070522ca */ /* 0x002fe200000e0000 */
[----:B------:R-:W-:Y:S01]  /*b280*/  HFMA2 R6, -RZ, RZ, 0, 0 ;  /* 0x00000000ff067431 */ /* 0x000fe200000001ff */
[----:B------:R-:W-:-:S02]  /*b290*/  @!P4 MOV R5, R9 ;  /* 0x000000090005c202 */ /* 0x000fc40000000f00 */
[----:B------:R-:W-:Y:S02]  /*b2a0*/  @!P5 MOV R6, R16 ;  /* 0x000000100006d202 */ /* 0x000fe40000000f00 */
[----:B------:R-:W-:Y:S01]  /*b2b0*/  @!P5 MOV R48, R17 ;  /* 0x000000110030d202 */ /* 0x000fe20000000f00 */
[----:B------:R-:W-:-:S06]  /*b2c0*/  UMOV UR17, 0x3f800000 ;  /* 0x3f80000000117882 */ /* 0x000fcc0000000000 */
[----:B------:R-:W-:Y:S01]  /*b2d0*/  @UP0 UMOV UR17, UR5 ;  /* 0x0000000500110c82 */ /* 0x000fe20008000000 */
[----:B0-----:R-:W-:Y:S05]  /*b2e0*/  BRA.U UP1, `(.L_x_1380) ;  /* 0x00000045019c7547 */ /* 0x001fea000b800000 */
[----:B------:R-:W2:Y:S04]  /*b2f0*/  LDL.LU R8, [R1+0x670] ;  /* 0x0006700001087983 */ /* 0x000ea80000300800 */
[----:B------:R-:W3:Y:S04]  /*b300*/  LDL.LU R9, [R1+0x688] ;  /* 0x0006880001097983 */ /* 0x000ee80000300800 */
[----:B------:R-:W4:Y:S04]  /*b310*/  LDL.LU R12, [R1+0x55c] ;  /* 0x00055c00010c7983 */ /* 0x000f280000300800 */
[----:B------:R-:W4:Y:S04]  /*b320*/  LDL.LU R10, [R1+0x708] ;  /* 0x00070800010a7983 */ /* 0x000f280000300800 */
[----:B------:R-:W4:Y:S04]  /*b330*/  LDL.LU R11, [R1+0x6e8] ;  /* 0x0006e800010b7983 */ /* 0x000f280000300800 */
[----:B------:R-:W4:Y:S04]  /*b340*/  LDL.LU R14, [R1+0x6a8] ;  /* 0x0006a800010e7983 */ /* 0x000f280000300800 */
[----:B------:R-:W4:Y:S04]  /*b350*/  LDL.LU R13, [R1+0x560] ;  /* 0x00056000010d7983 */ /* 0x000f280000300800 */
[----:B------:R-:W4:Y:S04]  /*b360*/  LDL.LU R15, [R1+0x580] ;  /* 0x00058000010f7983 */ /* 0x000f280000300800 */
[----:B------:R-:W-:Y:S04]  /*b370*/  STL [R1+0x8e0], R61 ;  /* 0x0008e03d01007387 */ /* 0x000fe80000100800 */
[----:B------:R0:W-:Y:S04]  /*b380*/  STL [R1+0x8d4], R58 ;  /* 0x0008d43a01007387 */ /* 0x0001e80000100800 */
[----:B-----5:R1:W-:Y:S04]  /*b390*/  STL [R1+0x8dc], R60 ;  /* 0x0008dc3c01007387 */ /* 0x0203e80000100800 */
[----:B------:R-:W4:Y:S04]  /*b3a0*/  LDL.LU R18, [R1+0x70c] ;  /* 0x00070c0001127983 */ /* 0x000f280000300800 */
[----:B0-----:R-:W4:Y:S04]  /*b3b0*/  LDL.LU R58, [R1+0x564] ;  /* 0x00056400013a7983 */ /* 0x001f280000300800 */
[----:B-1----:R-:W4:Y:S04]  /*b3c0*/  LDL.LU R60, [R1+0x5a0] ;  /* 0x0005a000013c7983 */ /* 0x002f280000300800 */
[----:B------:R-:W4:Y:S04]  /*b3d0*/  LDL.LU R17, [R1+0x740] ;  /* 0x0007400001117983 */ /* 0x000f280000300800 */
[----:B------:R0:W-:Y:S04]  /*b3e0*/  STL [R1+0x8d8], R59 ;  /* 0x0008d83b01007387 */ /* 0x0001e80000100800 */
[----:B------:R-:W4:Y:S04]  /*b3f0*/  LDL.LU R16, [R1+0x5a8] ;  /* 0x0005a80001107983 */ /* 0x000f280000300800 */
[----:B0-----:R-:W4:Y:S01]  /*b400*/  LDL.LU R59, [R1+0x584] ;  /* 0x00058400013b7983 */ /* 0x001f220000300800 */
[----:B--2---:R-:W-:Y:S01]  /*b410*/  FADD.FTZ R8, R8, -UR16 ;  /* 0x8000001008087e21 */ /* 0x004fe20008010000 */
[----:B---3--:R-:W-:-:S03]  /*b420*/  FADD.FTZ R7, R9, -UR16 ;  /* 0x8000001009077e21 */ /* 0x008fc60008010000 */
[----:B------:R-:W-:Y:S01]  /*b430*/  FMUL.FTZ R8, R8, UR17 ;  /* 0x0000001108087c20 */ /* 0x000fe20008410000 */
[----:B----4-:R-:W-:Y:S01]  /*b440*/  FMUL.FTZ R9, R40, R12 ;  /* 0x0000000c28097220 */ /* 0x010fe20000410000 */
[----:B------:R-:W-:Y:S01]  /*b450*/  FMUL.FTZ R7, R7, UR17 ;  /* 0x0000001107077c20 */ /* 0x000fe20008410000 */
[----:B------:R-:W-:Y:S02]  /*b460*/  MOV R61, R10 ;  /* 0x0000000a003d7202 */ /* 0x000fe40000000f00 */
[----:B------:R-:W-:Y:S01]  /*b470*/  FADD.FTZ R10, RZ, R9 ;  /* 0x00000009ff0a7221 */ /* 0x000fe20000010000 */
[----:B------:R-:W-:Y:S01]  /*b480*/  FFMA.FTZ R9, R8, R9, RZ ;  /* 0x0000000908097223 */ /* 0x000fe200000100ff */
[----:B------:R-:W-:Y:S01]  /*b490*/  MOV R19, R11 ;  /* 0x0000000b00137202 */ /* 0x000fe20000000f00 */
[----:B------:R-:W-:-:S04]  /*b4a0*/  FMUL.FTZ R11, R41, R57 ;  /* 0x00000039290b7220 */ /* 0x000fc80000410000 */
[----:B------:R-:W-:Y:S01]  /*b4b0*/  FFMA.FTZ R9, R7, R11, R9 ;  /* 0x0000000b07097223 */ /* 0x000fe20000010009 */
[----:B------:R-:W-:Y:S01]  /*b4c0*/  FADD.FTZ R10, R11, R10 ;  /* 0x0000000a0b0a7221 */ /* 0x000fe20000010000 */
[----:B------:R-:W-:Y:S01]  /*b4d0*/  FADD.FTZ R11, R14, -UR16 ;  /* 0x800000100e0b7e21 */ /* 0x000fe20008010000 */
[----:B------:R-:W-:Y:S01]  /*b4e0*/  FFMA.FTZ R8, R8, R12, RZ ;  /* 0x0000000c08087223 */ /* 0x000fe200000100ff */
[----:B------:R-:W-:Y:S02]  /*b4f0*/  FADD.FTZ R12, RZ, R12 ;  /* 0x0000000cff0c7221 */ /* 0x000fe40000010000 */
[----:B------:R-:W-:Y:S02]  /*b500*/  FMUL.FTZ R11, R11, UR17 ;  /* 0x000000110b0b7c20 */ /* 0x000fe40008410000 */
[----:B------:R-:W-:Y:S02]  /*b510*/  FADD.FTZ R12, R12, R13 ;  /* 0x0000000d0c0c7221 */ /* 0x000fe40000010000 */
[-C--:B------:R-:W-:Y:S01]  /*b520*/  FFMA.FTZ R8, R11, R13.reuse, R8 ;  /* 0x0000000d0b087223 */ /* 0x080fe20000010008 */
[----:B------:R-:W-:-:S04]  /*b530*/  FMUL.FTZ R13, R40, R13 ;  /* 0x0000000d280d7220 */ /* 0x000fc80000410000 */
[----:B------:R-:W-:Y:S01]  /*b540*/  FFMA.FTZ R9, R11, R13, R9 ;  /* 0x0000000d0b097223 */ /* 0x000fe20000010009 */
[----:B------:R-:W-:Y:S01]  /*b550*/  FADD.FTZ R11, R56, -UR16 ;  /* 0x80000010380b7e21 */ /* 0x000fe20008010000 */
[----:B------:R-:W-:Y:S01]  /*b560*/  FFMA.FTZ R7, R7, R57, RZ ;  /* 0x0000003907077223 */ /* 0x000fe200000100ff */
[----:B------:R-:W-:Y:S01]  /*b570*/  FADD.FTZ R14, RZ, R57 ;  /* 0x00000039ff0e7221 */ /* 0x000fe20000010000 */
[----:B------:R-:W-:Y:S01]  /*b580*/  FADD.FTZ R10, R10, R13 ;  /* 0x0000000d0a0a7221 */ /* 0x000fe20000010000 */
[----:B------:R-:W-:Y:S01]  /*b590*/  FMUL.FTZ R11, R11, UR17 ;  /* 0x000000110b0b7c20 */ /* 0x000fe20008410000 */
[----:B------:R-:W2:Y:S01]  /*b5a0*/  LDL.LU R57, [R1+0x5b4] ;  /* 0x0005b40001397983 */ /* 0x000ea20000300800 */
[----:B------:R-:W-:Y:S02]  /*b5b0*/  FADD.FTZ R14, R14, R15 ;  /* 0x0000000f0e0e7221 */ /* 0x000fe40000010000 */
[-C--:B------:R-:W-:Y:S01]  /*b5c0*/  FFMA.FTZ R7, R11, R15.reuse, R7 ;  /* 0x0000000f0b077223 */ /* 0x080fe20000010007 */
[----:B------:R-:W-:Y:S01]  /*b5d0*/  FMUL.FTZ R15, R41, R15 ;  /* 0x0000000f290f7220 */ /* 0x000fe20000410000 */
[----:B------:R-:W3:Y:S03]  /*b5e0*/  LDL.LU R56, [R1+0x5c4] ;  /* 0x0005c40001387983 */ /* 0x000ee60000300800 */
[----:B------:R-:W-:Y:S01]  /*b5f0*/  FFMA.FTZ R9, R11, R15, R9 ;  /* 0x0000000f0b097223 */ /* 0x000fe20000010009 */
[----:B------:R-:W-:-:S02]  /*b600*/  FADD.FTZ R11, R19, -UR16 ;  /* 0x80000010130b7e21 */ /* 0x000fc40008010000 */
[----:B------:R-:W4:Y:S02]  /*b610*/  LDL.LU R19, [R1+0x744] ;  /* 0x0007440001137983 */ /* 0x000f240000300800 */
[----:B------:R-:W-:Y:S01]  /*b620*/  FMUL.FTZ R13, R11, UR17 ;  /* 0x000000110b0d7c20 */ /* 0x000fe20008410000 */
[-C--:B------:R-:W-:Y:S01]  /*b630*/  FMUL.FTZ R11, R40, R58.reuse ;  /* 0x0000003a280b7220 */ /* 0x080fe20000410000 */
[----:B------:R-:W-:Y:S02]  /*b640*/  FADD.FTZ R10, R15, R10 ;  /* 0x0000000a0f0a7221 */ /* 0x000fe40000010000 */
[C---:B------:R-:W-:Y:S01]  /*b650*/  FFMA.FTZ R8, R13.reuse, R58, R8 ;  /* 0x0000003a0d087223 */ /* 0x040fe20000010008 */
[----:B------:R-:W-:Y:S01]  /*b660*/  FFMA.FTZ R9, R13, R11, R9 ;  /* 0x0000000b0d097223 */ /* 0x000fe20000010009 */
[----:B------:R-:W-:Y:S01]  /*b670*/  FADD.FTZ R13, R61, -UR16 ;  /* 0x800000103d0d7e21 */ /* 0x000fe20008010000 */
[----:B------:R-:W-:Y:S01]  /*b680*/  FADD.FTZ R12, R12, R58 ;  /* 0x0000003a0c0c7221 */ /* 0x000fe20000010000 */
[----:B------:R-:W2:Y:S01]  /*b690*/  LDL.LU R61, [R1+0x5a4] ;  /* 0x0005a400013d7983 */ /* 0x000ea20000300800 */
[----:B------:R-:W-:Y:S01]  /*b6a0*/  FADD.FTZ R10, R10, R11 ;  /* 0x0000000b0a0a7221 */ /* 0x000fe20000010000 */
[----:B------:R-:W-:Y:S01]  /*b6b0*/  FMUL.FTZ R13, R13, UR17 ;  /* 0x000000110d0d7c20 */ /* 0x000fe20008410000 */
[-C--:B------:R-:W-:Y:S01]  /*b6c0*/  FMUL.FTZ R11, R41, R60.reuse ;  /* 0x0000003c290b7220 */ /* 0x080fe20000410000 */
[----:B------:R-:W3:Y:S01]  /*b6d0*/  LDL.LU R58, [R1+0x760] ;  /* 0x00076000013a7983 */ /* 0x000ee20000300800 */
[----:B------:R-:W-:Y:S01]  /*b6e0*/  FADD.FTZ R14, R14, R60 ;  /* 0x0000003c0e0e7221 */ /* 0x000fe20000010000 */
[C---:B------:R-:W-:Y:S01]  /*b6f0*/  FFMA.FTZ R7, R13.reuse, R60, R7 ;  /* 0x0000003c0d077223 */ /* 0x040fe20000010007 */
[----:B------:R-:W-:Y:S01]  /*b700*/  FADD.FTZ R15, R18, -UR16 ;  /* 0x80000010120f7e21 */ /* 0x000fe20008010000 */
[----:B------:R-:W3:Y:S01]  /*b710*/  LDL.LU R60, [R1+0x5ac] ;  /* 0x0005ac00013c7983 */ /* 0x000ee20000300800 */
[----:B------:R-:W-:Y:S01]  /*b720*/  FFMA.FTZ R9, R13, R11, R9 ;  /* 0x0000000b0d097223 */ /* 0x000fe20000010009 */
[----:B------:R-:W-:Y:S01]  /*b730*/  FADD.FTZ R10, R11, R10 ;  /* 0x0000000a0b0a7221 */ /* 0x000fe20000010000 */
[----:B------:R-:W-:Y:S01]  /*b740*/  FADD.FTZ R11, R17, -UR16 ;  /* 0x80000010110b7e21 */ /* 0x000fe20008010000 */
[----:B------:R-:W3:Y:S01]  /*b750*/  LDL.LU R18, [R1+0x764] ;  /* 0x0007640001127983 */ /* 0x000ee20000300800 */
[----:B------:R-:W-:Y:S01]  /*b760*/  FMUL.FTZ R15, R15, UR17 ;  /* 0x000000110f0f7c20 */ /* 0x000fe20008410000 */
[----:B------:R-:W-:Y:S01]  /*b770*/  FMUL.FTZ R13, R40, R59 ;  /* 0x0000003b280d7220 */ /* 0x000fe20000410000 */
[----:B------:R-:W-:Y:S01]  /*b780*/  FMUL.FTZ R11, R11, UR17 ;  /* 0x000000110b0b7c20 */ /* 0x000fe20008410000 */
[----:B------:R-:W3:Y:S01]  /*b790*/  LDL.LU R17, [R1+0x504] ;  /* 0x0005040001117983 */ /* 0x000ee20000300800 */
[----:B------:R-:W-:Y:S01]  /*b7a0*/  FADD.FTZ R14, R14, R16 ;  /* 0x000000100e0e7221 */ /* 0x000fe20000010000 */
[----:B------:R-:W-:Y:S01]  /*b7b0*/  FFMA.FTZ R9, R15, R13, R9 ;  /* 0x0000000d0f097223 */ /* 0x000fe20000010009 */
[----:B------:R-:W-:Y:S01]  /*b7c0*/  FADD.FTZ R10, R10, R13 ;  /* 0x0000000d0a0a7221 */ /* 0x000fe20000010000 */
[-C--:B------:R-:W-:Y:S01]  /*b7d0*/  FFMA.FTZ R7, R11, R16.reuse, R7 ;  /* 0x000000100b077223 */ /* 0x080fe20000010007 */
[----:B------:R-:W-:Y:S01]  /*b7e0*/  FMUL.FTZ R13, R41, R16 ;  /* 0x00000010290d7220 */ /* 0x000fe20000410000 */
[----:B------:R-:W-:Y:S01]  /*b7f0*/  FFMA.FTZ R8, R15, R59, R8 ;  /* 0x0000003b0f087223 */ /* 0x000fe20000010008 */
[----:B------:R-:W3:Y:S01]  /*b800*/  LDL.LU R16, [R1+0x768] ;  /* 0x0007680001107983 */ /* 0x000ee20000300800 */
[----:B----4-:R-:W-:-:S03]  /*b810*/  FADD.FTZ R15, R19, -UR16 ;  /* 0x80000010130f7e21 */ /* 0x010fc60008010000 */
[----:B------:R-:W4:Y:S01]  /*b820*/  LDL.LU R19, [R1+0x76c] ;  /* 0x00076c0001137983 */ /* 0x000f220000300800 */
[----:B------:R-:W-:Y:S01]  /*b830*/  FFMA.FTZ R9, R11, R13, R9 ;  /* 0x0000000d0b097223 */ /* 0x000fe20000010009 */
[----:B------:R-:W-:Y:S01]  /*b840*/  FMUL.FTZ R15, R15, UR17 ;  /* 0x000000110f0f7c20 */ /* 0x000fe20008410000 */
[----:B------:R-:W-:Y:S01]  /*b850*/  FADD.FTZ R10, R13, R10 ;  /* 0x0000000a0d0a7221 */ /* 0x000fe20000010000 */
[----:B------:R-:W-:Y:S02]  /*b860*/  FADD.FTZ R12, R12, R59 ;  /* 0x0000003b0c0c7221 */ /* 0x000fe40000010000 */
[----:B------:R-:W4:Y:S01]  /*b870*/  LDL.LU R59, [R1+0x5b0] ;  /* 0x0005b000013b7983 */ /* 0x000f220000300800 */
[-C--:B--2---:R-:W-:Y:S01]  /*b880*/  FMUL.FTZ R11, R40, R61.reuse ;  /* 0x0000003d280b7220 */ /* 0x084fe20000410000 */
[C---:B------:R-:W-:Y:S01]  /*b890*/  FFMA.FTZ R8, R15.reuse, R61, R8 ;  /* 0x0000003d0f087223 */ /* 0x040fe20000010008 */
[----:B---3--:R-:W-:Y:S02]  /*b8a0*/  FADD.FTZ R13, R58, -UR16 ;  /* 0x800000103a0d7e21 */ /* 0x008fe40008010000 */
[----:B------:R-:W-:Y:S01]  /*b8b0*/  FFMA.FTZ R9, R15, R11, R9 ;  /* 0x0000000b0f097223 */ /* 0x000fe20000010009 */
[----:B------:R-:W-:Y:S01]  /*b8c0*/  FADD.FTZ R10, R10, R11 ;  /* 0x0000000b0a0a7221 */ /* 0x000fe20000010000 */
[----:B------:R-:W-:Y:S01]  /*b8d0*/  FADD.FTZ R12, R12, R61 ;  /* 0x0000003d0c0c7221 */ /* 0x000fe20000010000 */
[----:B------:R-:W-:Y:S01]  /*b8e0*/  FMUL.FTZ R13, R13, UR17 ;  /* 0x000000110d0d7c20 */ /* 0x000fe20008410000 */
[-C--:B------:R-:W-:Y:S01]  /*b8f0*/  FMUL.FTZ R11, R41, R60.reuse ;  /* 0x0000003c290b7220 */ /* 0x080fe20000410000 */
[----:B------:R-:W2:Y:S01]  /*b900*/  LDL.LU R61, [R1+0x770] ;  /* 0x00077000013d7983 */ /* 0x000ea20000300800 */
[----:B------:R-:W-:Y:S01]  /*b910*/  FADD.FTZ R15, R18, -UR16 ;  /* 0x80000010120f7e21 */ /* 0x000fe20008010000 */
[----:B------:R-:W-:-:S02]  /*b920*/  FFMA.FTZ R7, R13, R60, R7 ;  /* 0x0000003c0d077223 */ /* 0x000fc40000010007 */
[----:B------:R-:W3:Y:S01]  /*b930*/  LDL.LU R18, [R1+0x774] ;  /* 0x0007740001127983 */ /* 0x000ee20000300800 */
[----:B------:R-:W-:Y:S01]  /*b940*/  FFMA.FTZ R9, R13, R11, R9 ;  /* 0x0000000b0d097223 */ /* 0x000fe20000010009 */
[----:B------:R-:W-:Y:S01]  /*b950*/  FMUL.FTZ R15, R15, UR17 ;  /* 0x000000110f0f7c20 */ /* 0x000fe20008410000 */
[-C--:B------:R-:W-:Y:S01]  /*b960*/  FMUL.FTZ R13, R40, R17.reuse ;  /* 0x00000011280d7220 */ /* 0x080fe20000410000 */
[----:B------:R-:W-:Y:S01]  /*b970*/  FADD.FTZ R10, R11, R10 ;  /* 0x0000000a0b0a7221 */ /* 0x000fe20000010000 */
[----:B------:R-:W3:Y:S01]  /*b980*/  LDL.LU R58, [R1+0x5c0] ;  /* 0x0005c000013a7983 */ /* 0x000ee20000300800 */
[C---:B------:R-:W-:Y:S01]  /*b990*/  FFMA.FTZ R8, R15.reuse, R17, R8 ;  /* 0x000000110f087223 */ /* 0x040fe20000010008 */
[----:B------:R-:W-:Y:S01]  /*b9a0*/  FFMA.FTZ R15, R15, R13, R9 ;  /* 0x0000000d0f0f7223 */ /* 0x000fe20000010009 */
[----:B------:R-:W-:Y:S01]  /*b9b0*/  FADD.FTZ R9, R16, -UR16 ;  /* 0x8000001010097e21 */ /* 0x000fe20008010000 */
[----:B------:R-:W-:Y:S01]  /*b9c0*/  FADD.FTZ R16, R10, R13 ;  /* 0x0000000d0a107221 */ /* 0x000fe20000010000 */
[----:B------:R-:W-:-:S02]  /*b9d0*/  FADD.FTZ R12, R12, R17 ;  /* 0x000000110c0c7221 */ /* 0x000fc40000010000 */
[----:B------:R-:W3:Y:S01]  /*b9e0*/  LDL.LU R17, [R1+0x778] ;  /* 0x0007780001117983 */ /* 0x000ee20000300800 */
[----:B----4-:R-:W-:-:S03]  /*b9f0*/  FADD.FTZ R10, R19, -UR16 ;  /* 0x80000010130a7e21 */ /* 0x010fc60008010000 */
[----:B------:R-:W4:Y:S01]  /*ba00*/  LDL.LU R19, [R1+0x77c] ;  /* 0x00077c0001137983 */ /* 0x000f220000300800 */
[----:B------:R-:W-:-:S03]  /*ba10*/  FMUL.FTZ R13, R9, UR17 ;  /* 0x00000011090d7c20 */ /* 0x000fc60008410000 */
[----:B------:R0:W-:Y:S01]  /*ba20*/  STL [R1+0x8d0], R39 ;  /* 0x0008d02701007387 */ /* 0x0001e20000100800 */
[-C--:B------:R-:W-:Y:S01]  /*ba30*/  FMUL.FTZ R11, R41, R59.reuse ;  /* 0x0000003b290b7220 */ /* 0x080fe20000410000 */
[----:B------:R-:W-:Y:S01]  /*ba40*/  FFMA.FTZ R7, R13, R59, R7 ;  /* 0x0000003b0d077223 */ /* 0x000fe20000010007 */
[----:B------:R-:W-:Y:S01]  /*ba50*/  FMUL.FTZ R10, R10, UR17 ;  /* 0x000000110a0a7c20 */ /* 0x000fe20008410000 */
[----:B------:R1:W-:Y:S01]  /*ba60*/  STL [R1+0x8cc], R38 ;  /* 0x0008cc2601007387 */ /* 0x0003e20000100800 */
[----:B------:R-:W-:Y:S01]  /*ba70*/  FADD.FTZ R9, R11, R16 ;  /* 0x000000100b097221 */ /* 0x000fe20000010000 */
[----:B------:R-:W-:Y:S02]  /*ba80*/  FFMA.FTZ R15, R13, R11, R15 ;  /* 0x0000000b0d0f7223 */ /* 0x000fe4000001000f */
[----:B0-----:R-:W4:Y:S01]  /*ba90*/  LDL.LU R39, [R1+0x5d8] ;  /* 0x0005d80001277983 */ /* 0x001f220000300800 */
[----:B------:R-:W-:Y:S01]  /*baa0*/  FMUL.FTZ R16, R40, R57 ;  /* 0x0000003928107220 */ /* 0x000fe20000410000 */
[----:B--2---:R-:W-:-:S02]  /*bab0*/  FADD.FTZ R11, R61, -UR16 ;  /* 0x800000103d0b7e21 */ /* 0x004fc40008010000 */
[----:B-1----:R-:W2:Y:S01]  /*bac0*/  LDL.LU R38, [R1+0x5dc] ;  /* 0x0005dc0001267983 */ /* 0x002ea20000300800 */
[----:B---3--:R-:W-:-:S03]  /*bad0*/  FADD.FTZ R13, R18, -UR16 ;  /* 0x80000010120d7e21 */ /* 0x008fc60008010000 */
[----:B------:R-:W3:Y:S01]  /*bae0*/  LDL.LU R18, [R1+0x784] ;  /* 0x0007840001127983 */ /* 0x000ee20000300800 */
[----:B------:R-:W-:Y:S01]  /*baf0*/  FADD.FTZ R9, R9, R16 ;  /* 0x0000001009097221 */ /* 0x000fe20000010000 */
[----:B------:R-:W-:Y:S02]  /*bb00*/  FFMA.FTZ R15, R10, R16, R15 ;  /* 0x000000100a0f7223 */ /* 0x000fe4000001000f */
[----:B------:R-:W3:Y:S01]  /*bb10*/  LDL.LU R61, [R1+0x780] ;  /* 0x00078000013d7983 */ /* 0x000ee20000300800 */
[----:B------:R-:W-:Y:S01]  /*bb20*/  FADD.FTZ R14, R14, R60 ;  /* 0x0000003c0e0e7221 */ /* 0x000fe20000010000 */
[----:B------:R-:W-:Y:S01]  /*bb30*/  FMUL.FTZ R16, R41, R58 ;  /* 0x0000003a29107220 */ /* 0x000fe20000410000 */
[----:B------:R-:W-:Y:S01]  /*bb40*/  FMUL.FTZ R11, R11, UR17 ;  /* 0x000000110b0b7c20 */ /* 0x000fe20008410000 */
[----:B------:R-:W3:Y:S03]  /*bb50*/  LDL.LU R60, [R1+0x5e8] ;  /* 0x0005e800013c7983 */ /* 0x000ee60000300800 */
[C---:B------:R-:W-:Y:S01]  /*bb60*/  FFMA.FTZ R15, R11.reuse, R16, R15 ;  /* 0x000000100b0f7223 */ /* 0x040fe2000001000f */
[----:B------:R-:W-:Y:S01]  /*bb70*/  FFMA.FTZ R7, R11, R58, R7 ;  /* 0x0000003a0b077223 */ /* 0x000fe20000010007 */
[----:B------:R-:W-:Y:S01]  /*bb80*/  FFMA.FTZ R8, R10, R57, R8 ;  /* 0x000000390a087223 */ /* 0x000fe20000010008 */
[----:B------:R-:W-:-:S02]  /*bb90*/  FADD.FTZ R10, R17, -UR16 ;  /* 0x80000010110a7e21 */ /* 0x000fc40008010000 */
[----:B------:R-:W3:Y:S01]  /*bba0*/  LDL.LU R17, [R1+0x788] ;  /* 0x0007880001117983 */ /* 0x000ee20000300800 */
[----:B----4-:R-:W-:-:S03]  /*bbb0*/  FADD.FTZ R11, R19, -UR16 ;  /* 0x80000010130b7e21 */ /* 0x010fc60008010000 */
[----:B------:R-:W4:Y:S01]  /*bbc0*/  LDL.LU R19, [R1+0x78c] ;  /* 0x00078c0001137983 */ /* 0x000f220000300800 */
[----:B------:R-:W-:Y:S01]  /*bbd0*/  FADD.FTZ R9, R16, R9 ;  /* 0x0000000910097221 */ /* 0x000fe20000010000 */
[----:B------:R-:W-:Y:S01]  /*bbe0*/  FADD.FTZ R14, R14, R59 ;  /* 0x0000003b0e0e7221 */ /* 0x000fe20000010000 */
[----:B------:R-:W-:Y:S01]  /*bbf0*/  FMUL.FTZ R16, R40, R56 ;  /* 0x0000003828107220 */ /* 0x000fe20000410000 */
[----:B------:R-:W-:Y:S01]  /*bc00*/  FMUL.FTZ R13, R13, UR17 ;  /* 0x000000110d0d7c20 */ /* 0x000fe20008410000 */
[----:B------:R-:W4:Y:S01]  /*bc10*/  LDL.LU R59, [R1+0x5ec] ;  /* 0x0005ec00013b7983 */ /* 0x000f220000300800 */
[----:B------:R-:W-:Y:S01]  /*bc20*/  FMUL.FTZ R10, R10, UR17 ;  /* 0x000000110a0a7c20 */ /* 0x000fe20008410000 */
[----:B------:R-:W-:Y:S01]  /*bc30*/  FADD.FTZ R9, R9, R16 ;  /* 0x0000001009097221 */ /* 0x000fe20000010000 */
[----:B------:R-:W-:Y:S01]  /*bc40*/  FFMA.FTZ R15, R13, R16, R15 ;  /* 0x000000100d0f7223 */ /* 0x000fe2000001000f */
[----:B------:R-:W-:Y:S02]  /*bc50*/  FADD.FTZ R14, R14, R58 ;  /* 0x0000003a0e0e7221 */ /* 0x000fe40000010000 */
[----:B------:R-:W4:Y:S01]  /*bc60*/  LDL.LU R58, [R1+0x600] ;  /* 0x00060000013a7983 */ /* 0x000f220000300800 */
[-C--:B------:R-:W-:Y:S01]  /*bc70*/  FMUL.FTZ R16, R41, R39.reuse ;  /* 0x0000002729107220 */ /* 0x080fe20000410000 */
[----:B------:R-:W-:Y:S01]  /*bc80*/  FFMA.FTZ R7, R10, R39, R7 ;  /* 0x000000270a077223 */ /* 0x000fe20000010007 */
[----:B------:R-:W-:Y:S01]  /*bc90*/  FADD.FTZ R12, R12, R57 ;  /* 0x000000390c0c7221 */ /* 0x000fe20000010000 */
[----:B------:R-:W-:Y:S01]  /*bca0*/  FMUL.FTZ R11, R11, UR17 ;  /* 0x000000110b0b7c20 */ /* 0x000fe20008410000 */
[----:B------:R-:W-:Y:S01]  /*bcb0*/  FADD.FTZ R9, R16, R9 ;  /* 0x0000000910097221 */ /* 0x000fe20000010000 */
[----:B------:R-:W-:Y:S01]  /*bcc0*/  FFMA.FTZ R15, R10, R16, R15 ;  /* 0x000000100a0f7223 */ /* 0x000fe2000001000f */
[----:B--2---:R-:W-:Y:S01]  /*bcd0*/  FMUL.FTZ R16, R40, R38 ;  /* 0x0000002628107220 */ /* 0x004fe20000410000 */
[----:B------:R-:W-:Y:S01]  /*bce0*/  FFMA.FTZ R8, R13, R56, R8 ;  /* 0x000000380d087223 */ /* 0x000fe20000010008 */
[----:B---3--:R-:W-:Y:S01]  /*bcf0*/  FADD.FTZ R10, R18, -UR16 ;  /* 0x80000010120a7e21 */ /* 0x008fe20008010000 */
[----:B------:R-:W2:Y:S01]  /*bd00*/  LDL.LU R57, [R1+0x604] ;  /* 0x0006040001397983 */ /* 0x000ea20000300800 */
[----:B------:R-:W-:-:S03]  /*bd10*/  FADD.FTZ R13, R61, -UR16 ;  /* 0x800000103d0d7e21 */ /* 0x000fc60008010000 */
[----:B------:R-:W3:Y:S01]  /*bd20*/  LDL.LU R18, [R1+0x758] ;  /* 0x0007580001127983 */ /* 0x000ee20000300800 */
[----:B------:R-:W-:Y:S01]  /*bd30*/  FADD.FTZ R9, R9, R16 ;  /* 0x0000001009097221 */ /* 0x000fe20000010000 */
[----:B------:R-:W-:Y:S02]  /*bd40*/  FFMA.FTZ R15, R11, R16, R15 ;  /* 0x000000100b0f7223 */ /* 0x000fe4000001000f */
[----:B------:R-:W3:Y:S01]  /*bd50*/  LDL.LU R61, [R1+0x790] ;  /* 0x00079000013d7983 */ /* 0x000ee20000300800 */
[----:B------:R-:W-:Y:S01]  /*bd60*/  FMUL.FTZ R16, R41, R60 ;  /* 0x0000003c29107220 */ /* 0x000fe20000410000 */
[----:B------:R-:W-:Y:S01]  /*bd70*/  FMUL.FTZ R13, R13, UR17 ;  /* 0x000000110d0d7c20 */ /* 0x000fe20008410000 */
[----:B------:R-:W-:Y:S02]  /*bd80*/  FADD.FTZ R14, R14, R39 ;  /* 0x000000270e0e7221 */ /* 0x000fe40000010000 */
[----:B------:R-:W3:Y:S01]  /*bd90*/  LDL.LU R39, [R1+0x610] ;  /* 0x0006100001277983 */ /* 0x000ee20000300800 */
        /* <DEDUP_REMOVED lines=9> */
[-C--:B------:R-:W-:Y:S01]  /*be30*/  FMUL.FTZ R16, R40, R59.reuse ;  /* 0x0000003b28107220 */ /* 0x080fe20000410000 */
[----:B------:R-:W-:Y:S01]  /*be40*/  FMUL.FTZ R10, R10, UR17 ;  /* 0x000000110a0a7c20 */ /* 0x000fe20008410000 */
[----:B------:R-:W4:Y:S01]  /*be50*/  LDL.LU R56, [R1+0x614] ;  /* 0x0006140001387983 */ /* 0x000f220000300800 */
[----:B------:R-:W-:Y:S01]  /*be60*/  FADD.FTZ R12, R12, R38 ;  /* 0x000000260c0c7221 */ /* 0x000fe20000010000 */
[----:B------:R-:W-:Y:S01]  /*be70*/  FADD.FTZ R9, R9, R16 ;  /* 0x0000001009097221 */ /* 0x000fe20000010000 */
[----:B------:R-:W-:Y:S01]  /*be80*/  FFMA.FTZ R15, R10, R16, R15 ;  /* 0x000000100a0f7223 */ /* 0x000fe2000001000f */
[----:B------:R-:W-:Y:S01]  /*be90*/  FMUL.FTZ R16, R41, R58 ;  /* 0x0000003a29107220 */ /* 0x000fe20000410000 */
[----:B------:R-:W-:Y:S01]  /*bea0*/  FMUL.FTZ R11, R11, UR17 ;  /* 0x000000110b0b7c20 */ /* 0x000fe20008410000 */
[----:B------:R-:W4:Y:S01]  /*beb0*/  LDL.LU R38, [R1+0x628] ;  /* 0x0006280001267983 */ /* 0x000f220000300800 */
[----:B------:R-:W-:Y:S01]  /*bec0*/  FADD.FTZ R14, R14, R60 ;  /* 0x0000003c0e0e7221 */ /* 0x000fe20000010000 */
[----:B------:R-:W-:Y:S01]  /*bed0*/  FADD.FTZ R9, R16, R9 ;  /* 0x0000000910097221 */ /* 0x000fe20000010000 */
[C---:B------:R-:W-:Y:S01]  /*bee0*/  FFMA.FTZ R15, R11.reuse, R16, R15 ;  /* 0x000000100b0f7223 */ /* 0x040fe2000001000f */
[----:B------:R-:W-:Y:S01]  /*bef0*/  FFMA.FTZ R7, R11, R58, R7 ;  /* 0x0000003a0b077223 */ /* 0x000fe20000010007 */
[----:B------:R-:W-:Y:S01]  /*bf00*/  FMUL.FTZ R13, R13, UR17 ;  /* 0x000000110d0d7c20 */ /* 0x000fe20008410000 */
[----:B------:R-:W-:Y:S01]  /*bf10*/  FFMA.FTZ R8, R10, R59, R8 ;  /* 0x0000003b0a087223 */ /* 0x000fe20000010008 */
[----:B------:R-:W4:Y:S01]  /*bf20*/  LDL.LU R60, [R1+0x62c] ;  /* 0x00062c00013c7983 */ /* 0x000f220000300800 */
[----:B--2---:R-:W-:Y:S01]  /*bf30*/  FMUL.FTZ R16, R40, R57 ;  /* 0x0000003928107220 */ /* 0x004fe20000410000 */
[----:B---3--:R-:W-:-:S02]  /*bf40*/  FADD.FTZ R11, R18, -UR16 ;  /* 0x80000010120b7e21 */ /* 0x008fc40008010000 */
[----:B------:R-:W2:Y:S01]  /*bf50*/  LDL.LU R18, [R1+0x748] ;  /* 0x0007480001127983 */ /* 0x000ea20000300800 */
[----:B------:R-:W-:-:S03]  /*bf60*/  FADD.FTZ R10, R61, -UR16 ;  /* 0x800000103d0a7e21 */ /* 0x000fc60008010000 */
[----:B------:R-:W3:Y:S01]  /*bf70*/  LDL.LU R61, [R1+0x754] ;  /* 0x00075400013d7983 */ /* 0x000ee20000300800 */
[----:B------:R-:W-:Y:S01]  /*bf80*/  FADD.FTZ R9, R9, R16 ;  /* 0x0000001009097221 */ /* 0x000fe20000010000 */
[----:B------:R-:W-:Y:S01]  /*bf90*/  FFMA.FTZ R15, R13, R16, R15 ;  /* 0x000000100d0f7223 */ /* 0x000fe2000001000f */
[----:B------:R-:W-:Y:S01]  /*bfa0*/  FADD.FTZ R12, R12, R59 ;  /* 0x0000003b0c0c7221 */ /* 0x000fe20000010000 */
[-C--:B------:R-:W-:Y:S01]  /*bfb0*/  FMUL.FTZ R16, R41, R39.reuse ;  /* 0x0000002729107220 */ /* 0x080fe20000410000 */
        /* <DEDUP_REMOVED lines=17> */
[----:B------:R-:W-:Y:S01]  /*c0d0*/  FMUL.FTZ R16, R41, R38 ;  /* 0x0000002629107220 */ /* 0x000fe20000410000 */
[----:B------:R-:W-:-:S02]  /*c0e0*/  FADD.FTZ R14, R14, R39 ;  /* 0x000000270e0e7221 */ /* 0x000fc40000010000 */
[----:B------:R-:W4:Y:S01]  /*c0f0*/  LDL.LU R39, [R1+0x658] ;  /* 0x0006580001277983 */ /* 0x000f220000300800 */
[----:B------:R-:W-:Y:S01]  /*c100*/  FADD.FTZ R9, R16, R9 ;  /* 0x0000000910097221 */ /* 0x000fe20000010000 */
[C---:B------:R-:W-:Y:S01]  /*c110*/  FFMA.FTZ R15, R13.reuse, R16, R15 ;  /* 0x000000100d0f7223 */ /* 0x040fe2000001000f */
[----:B------:R-:W-:Y:S01]  /*c120*/  FFMA.FTZ R7, R13, R38, R7 ;  /* 0x000000260d077223 */ /* 0x000fe20000010007 */
[----:B------:R-:W-:Y:S01]  /*c130*/  FADD.FTZ R12, R12, R57 ;  /* 0x000000390c0c7221 */ /* 0x000fe20000010000 */
[----:B------:R-:W-:Y:S01]  /*c140*/  FMUL.FTZ R16, R40, R60 ;  /* 0x0000003c28107220 */ /* 0x000fe20000410000 */
[----:B------:R-:W-:Y:S01]  /*c150*/  FMUL.FTZ R10, R10, UR17 ;  /* 0x000000110a0a7c20 */ /* 0x000fe20008410000 */
[----:B------:R-:W-:Y:S01]  /*c160*/  FFMA.FTZ R8, R11, R56, R8 ;  /* 0x000000380b087223 */ /* 0x000fe20000010008 */
[----:B------:R-:W4:Y:S01]  /*c170*/  LDL.LU R57, [R1+0x65c] ;  /* 0x00065c0001397983 */ /* 0x000f220000300800 */
[----:B--2---:R-:W-:-:S03]  /*c180*/  FADD.FTZ R13, R18, -UR16 ;  /* 0x80000010120d7e21 */ /* 0x004fc60008010000 */
[----:B------:R-:W2:Y:S01]  /*c190*/  LDL.LU R18, [R1+0x728] ;  /* 0x0007280001127983 */ /* 0x000ea20000300800 */
[----:B---3--:R-:W-:-:S03]  /*c1a0*/  FADD.FTZ R11, R61, -UR16 ;  /* 0x800000103d0b7e21 */ /* 0x008fc60008010000 */
[----:B------:R-:W3:Y:S01]  /*c1b0*/  LDL.LU R61, [R1+0x734] ;  /* 0x00073400013d7983 */ /* 0x000ee20000300800 */
[----:B------:R-:W-:Y:S01]  /*c1c0*/  FADD.FTZ R9, R9, R16 ;  /* 0x0000001009097221 */ /* 0x000fe20000010000 */
[----:B------:R-:W-:Y:S01]  /*c1d0*/  FFMA.FTZ R15, R10, R16, R15 ;  /* 0x000000100a0f7223 */ /* 0x000fe2000001000f */
[----:B------:R-:W-:Y:S01]  /*c1e0*/  FMUL.FTZ R11, R11, UR17 ;  /* 0x000000110b0b7c20 */ /* 0x000fe20008410000 */
[-C--:B------:R-:W-:Y:S01]  /*c1f0*/  FMUL.FTZ R16, R41, R59.reuse ;  /* 0x0000003b29107220 */ /* 0x080fe20000410000 */
        /* <DEDUP_REMOVED lines=14> */
[----:B------:R-:W-:Y:S01]  /*c2e0*/  FADD.FTZ R12, R12, R60 ;  /* 0x0000003c0c0c7221 */ /* 0x000fe20000010000 */
[----:B------:R-:W-:Y:S01]  /*c2f0*/  FADD.FTZ R9, R9, R16 ;  /* 0x0000001009097221 */ /* 0x000fe20000010000 */
[----:B------:R-:W-:Y:S01]  /*c300*/  FFMA.FTZ R15, R13, R16, R15 ;  /* 0x000000100d0f7223 */ /* 0x000fe2000001000f */
[----:B------:R-:W-:Y:S01]  /*c310*/  FMUL.FTZ R10, R10, UR17 ;  /* 0x000000110a0a7c20 */ /* 0x000fe20008410000 */
[-C--:B------:R-:W-:Y:S01]  /*c320*/  FMUL.FTZ R16, R41, R39.reuse ;  /* 0x0000002729107220 */ /* 0x080fe20000410000 */
[----:B------:R-:W4:Y:S01]  /*c330*/  LDL.LU R60, [R1+0x698] ;  /* 0x00069800013c7983 */ /* 0x000f220000300800 */
[----:B------:R-:W-:Y:S01]  /*c340*/  FADD.FTZ R14, R14, R59 ;  /* 0x0000003b0e0e7221 */ /* 0x000fe20000010000 */
[----:B------:R-:W-:Y:S01]  /*c350*/  FFMA.FTZ R7, R10, R39, R7 ;  /* 0x000000270a077223 */ /* 0x000fe20000010007 */
[----:B------:R-:W-:Y:S01]  /*c360*/  FADD.FTZ R9, R16, R9 ;  /* 0x0000000910097221 */ /* 0x000fe20000010000 */
[----:B------:R-:W-:Y:S01]  /*c370*/  FFMA.FTZ R15, R10, R16, R15 ;  /* 0x000000100a0f7223 */ /* 0x000fe2000001000f */
[----:B------:R-:W-:Y:S01]  /*c380*/  FMUL.FTZ R11, R11, UR17 ;  /* 0x000000110b0b7c20 */ /* 0x000fe20008410000 */
[----:B------:R-:W-:Y:S01]  /*c390*/  FFMA.FTZ R8, R13, R58, R8 ;  /* 0x0000003a0d087223 */ /* 0x000fe20000010008 */
[----:B------:R-:W-:Y:S01]  /*c3a0*/  FMUL.FTZ R16, R40, R57 ;  /* 0x0000003928107220 */ /* 0x000fe20000410000 */
[----:B------:R-:W4:Y:S01]  /*c3b0*/  LDL.LU R59, [R1+0x69c] ;  /* 0x00069c00013b7983 */ /* 0x000f220000300800 */
[----:B--2---:R-:W-:-:S03]  /*c3c0*/  FADD.FTZ R10, R18, -UR16 ;  /* 0x80000010120a7e21 */ /* 0x004fc60008010000 */
[----:B------:R-:W2:Y:S01]  /*c3d0*/  LDL.LU R18, [R1+0x710] ;  /* 0x0007100001127983 */ /* 0x000ea20000300800 */
[----:B---3--:R-:W-:-:S03]  /*c3e0*/  FADD.FTZ R13, R61, -UR16 ;  /* 0x800000103d0d7e21 */ /* 0x008fc60008010000 */
[----:B------:R-:W3:Y:S01]  /*c3f0*/  LDL.LU R61, [R1+0x71c] ;  /* 0x00071c00013d7983 */ /* 0x000ee20000300800 */
[----:B------:R-:W-:Y:S01]  /*c400*/  FADD.FTZ R9, R9, R16 ;  /* 0x0000001009097221 */ /* 0x000fe20000010000 */
[----:B------:R-:W-:Y:S01]  /*c410*/  FFMA.FTZ R15, R11, R16, R15 ;  /* 0x000000100b0f7223 */ /* 0x000fe2000001000f */
[----:B------:R-:W-:Y:S01]  /*c420*/  FADD.FTZ R12, R12, R58 ;  /* 0x0000003a0c0c7221 */ /* 0x000fe20000010000 */
[----:B------:R-:W-:Y:S01]  /*c430*/  FMUL.FTZ R13, R13, UR17 ;  /* 0x000000110d0d7c20 */ /* 0x000fe20008410000 */
[-C--:B------:R-:W-:Y:S01]  /*c440*/  FMUL.FTZ R16, R41, R38.reuse ;  /* 0x0000002629107220 */ /* 0x080fe20000410000 */
[----:B------:R-:W3:Y:S02]  /*c450*/  LDL.LU R58, [R1+0x6ac] ;  /* 0x0006ac00013a7983 */ /* 0x000ee40000300800 */
        /* <DEDUP_REMOVED lines=33> */
[----:B------:R-:W-:Y:S01]  /*c670*/  FMUL.FTZ R16, R41, R58 ;  /* 0x0000003a29107220 */ /* 0x000fe20000410000 */
        /* <DEDUP_REMOVED lines=21> */
[C---:B------:R-:W-:Y:S01]  /*c7d0*/  FFMA.FTZ R7, R13.reuse, R38, R7 ;  /* 0x000000260d077223 */ /* 0x040fe20000010007 */
        /* <DEDUP_REMOVED lines=222> */
[----:B------:R-:W-:Y:S01]  /*d5c0*/  FADD.FTZ R12, R12, R59 ;  /* 0x0000003b0c0c7221 */ /* 0x000fe20000010000 */
[----:B--2---:R-:W-:-:S02]  /*d5d0*/  FADD.FTZ R13, R18, -UR16 ;  /* 0x80000010120d7e21 */ /* 0x004fc40008010000 */
[----:B------:R-:W2:Y:S01]  /*d5e0*/  LDL.LU R59, [R1+0x73c] ;  /* 0x00073c00013b7983 */ /* 0x000ea20000300800 */
[----:B---3--:R-:W-:-:S03]  /*d5f0*/  FADD.FTZ R11, R61, -UR16 ;  /* 0x800000103d0b7e21 */ /* 0x008fc60008010000 */
[----:B------:R-:W3:Y:S01]  /*d600*/  LDL.LU R18, [R1+0x794] ;  /* 0x0007940001127983 */ /* 0x000ee20000300800 */
[----:B------:R-:W-:Y:S01]  /*d610*/  FADD.FTZ R9, R9, R16 ;  /* 0x0000001009097221 */ /* 0x000fe20000010000 */
[C---:B------:R-:W-:Y:S01]  /*d620*/  FFMA.FTZ R15, R10.reuse, R16, R15 ;  /* 0x000000100a0f7223 */ /* 0x040fe2000001000f */
[----:B------:R-:W-:Y:S01]  /*d630*/  FMUL.FTZ R11, R11, UR17 ;  /* 0x000000110b0b7c20 */ /* 0x000fe20008410000 */
[----:B------:R-:W3:Y:S01]  /*d640*/  LDL.LU R61, [R1+0x4b0] ;  /* 0x0004b000013d7983 */ /* 0x000ee20000300800 */
[-C--:B------:R-:W-:Y:S02]  /*d650*/  FMUL.FTZ R16, R41, R39.reuse ;  /* 0x0000002729107220 */ /* 0x080fe40000410000 */
[C---:B------:R-:W-:Y:S02]  /*d660*/  FFMA.FTZ R7, R11.reuse, R39, R7 ;  /* 0x000000270b077223 */ /* 0x040fe40000010007 */
        /* <DEDUP_REMOVED lines=64> */
[----:B---3--:R-:W-:Y:S01]  /*da70*/  FADD.FTZ R11, R18, -UR16 ;  /* 0x80000010120b7e21 */ /* 0x008fe20008010000 */
[----:B------:R-:W-:Y:S02]  /*da80*/  FADD.FTZ R9, R9, R16 ;  /* 0x0000001009097221 */ /* 0x000fe40000010000 */
[----:B------:R-:W3:Y:S01]  /*da90*/  LDL.LU R18, [R1+0x7b4] ;  /* 0x0007b40001127983 */ /* 0x000ee20000300800 */
[----:B------:R-:W-:Y:S01]  /*daa0*/  FFMA.FTZ R15, R13, R16, R15 ;  /* 0x000000100d0f7223 */ /* 0x000fe2000001000f */
        /* <DEDUP_REMOVED lines=29> */
[----:B--2---:R-:W-:Y:S01]  /*dc80*/  FADD.FTZ R11, R58, -UR16 ;  /* 0x800000103a0b7e21 */ /* 0x004fe20008010000 */
[----:B------:R-:W-:-:S02]  /*dc90*/  FADD.FTZ R9, R9, R16 ;  /* 0x0000001009097221 */ /* 0x000fc40000010000 */
[----:B------:R-:W2:Y:S01]  /*dca0*/  LDL.LU R58, [R1+0x7c0] ;  /* 0x0007c000013a7983 */ /* 0x000ea20000300800 */
[----:B---3--:R-:W-:-:S03]  /*dcb0*/  FADD.FTZ R13, R18, -UR16 ;  /* 0x80000010120d7e21 */ /* 0x008fc60008010000 */
[----:B------:R-:W3:Y:S01]  /*dcc0*/  LDL.LU R18, [R1+0x7c4] ;  /* 0x0007c40001127983 */ /* 0x000ee20000300800 */
        /* <DEDUP_REMOVED lines=13> */
[----:B------:R-:W-:Y:S01]  /*dda0*/  FMUL.FTZ R13, R13, UR17 ;  /* 0x000000110d0d7c20 */ /* 0x000fe20008410000 */
[----:B------:R-:W-:Y:S01]  /*ddb0*/  FMUL.FTZ R16, R40, R39 ;  /* 0x0000002728107220 */ /* 0x000fe20000410000 */
[----:B------:R-:W-:Y:S02]  /*ddc0*/  FADD.FTZ R12, R12, R61 ;  /* 0x0000003d0c0c7221 */ /* 0x000fe40000010000 */
[----:B------:R-:W4:Y:S01]  /*ddd0*/  LDL.LU R61, [R1+0x44c] ;  /* 0x00044c00013d7983 */ /* 0x000f220000300800 */
[----:B------:R-:W-:Y:S01]  /*dde0*/  FADD.FTZ R9, R9, R16 ;  /* 0x0000001009097221 */ /* 0x000fe20000010000 */
[----:B------:R-:W-:Y:S01]  /*ddf0*/  FFMA.FTZ R15, R13, R16, R15 ;  /* 0x000000100d0f7223 */ /* 0x000fe2000001000f */
[----:B------:R-:W-:Y:S01]  /*de00*/  FADD.FTZ R14, R14, R60 ;  /* 0x0000003c0e0e7221 */ /* 0x000fe20000010000 */
        /* <DEDUP_REMOVED lines=8> */
[----:B------:R-:W-:Y:S01]  /*de90*/  FMUL.FTZ R16, R40, R57 ;  /* 0x0000003928107220 */ /* 0x000fe20000410000 */
        /* <DEDUP_REMOVED lines=21> */
[----:B------:R-:W-:Y:S01]  /*dff0*/  FMUL.FTZ R10, R10, UR17 ;  /* 0x000000110a0a7c20 */ /* 0x000fe20008410000 */
[-C--:B------:R-:W-:Y:S01]  /*e000*/  FMUL.FTZ R16, R40, R61.reuse ;  /* 0x0000003d28107220 */ /* 0x080fe20000410000 */
[----:B------:R-:W4:Y:S01]  /*e010*/  LDL.LU R56, [R1+0x43c] ;  /* 0x00043c0001387983 */ /* 0x000f220000300800 */
[----:B------:R-:W-:Y:S01]  /*e020*/  FADD.FTZ R12, R12, R57 ;  /* 0x000000390c0c7221 */ /* 0x000fe20000010000 */
[----:B------:R-:W-:Y:S01]  /*e030*/  FMUL.FTZ R11, R11, UR17 ;  /* 0x000000110b0b7c20 */ /* 0x000fe20008410000 */
[----:B------:R-:W-:Y:S01]  /*e040*/  FADD.FTZ R9, R9, R16 ;  /* 0x0000001009097221 */ /* 0x000fe20000010000 */
[----:B------:R-:W-:Y:S01]  /*e050*/  FFMA.FTZ R15, R10, R16, R15 ;  /* 0x000000100a0f7223 */ /* 0x000fe2000001000f */
[-C--:B------:R-:W-:Y:S01]  /*e060*/  FMUL.FTZ R16, R41, R60.reuse ;  /* 0x0000003c29107220 */ /* 0x080fe20000410000 */
[----:B------:R-:W4:Y:S01]  /*e070*/  LDL.LU R57, [R1+0x598] ;  /* 0x0005980001397983 */ /* 0x000f220000300800 */
        /* <DEDUP_REMOVED lines=17> */
[----:B------:R-:W-:Y:S01]  /*e190*/  FADD.FTZ R14, R14, R60 ;  /* 0x0000003c0e0e7221 */ /* 0x000fe20000010000 */
[----:B------:R-:W-:Y:S01]  /*e1a0*/  FFMA.FTZ R8, R13, R59, R8 ;  /* 0x0000003b0d087223 */ /* 0x000fe20000010008 */
[----:B------:R-:W3:Y:S01]  /*e1b0*/  LDL.LU R60, [R1+0x588] ;  /* 0x00058800013c7983 */ /* 0x000ee20000300800 */
[C---:B------:R-:W-:Y:S01]  /*e1c0*/  FFMA.FTZ R15, R10.reuse, R16, R15 ;  /* 0x000000100a0f7223 */ /* 0x040fe2000001000f */
[----:B------:R-:W-:Y:S01]  /*e1d0*/  FFMA.FTZ R7, R10, R39, R7 ;  /* 0x000000270a077223 */ /* 0x000fe20000010007 */
[----:B------:R-:W-:Y:S01]  /*e1e0*/  FADD.FTZ R12, R12, R59 ;  /* 0x0000003b0c0c7221 */ /* 0x000fe20000010000 */
[----:B------:R-:W-:Y:S01]  /*e1f0*/  FADD.FTZ R9, R16, R9 ;  /* 0x0000000910097221 */ /* 0x000fe20000010000 */
[----:B------:R-:W-:Y:S01]  /*e200*/  FMUL.FTZ R11, R11, UR17 ;  /* 0x000000110b0b7c20 */ /* 0x000fe20008410000 */
[----:B------:R-:W-:Y:S01]  /*e210*/  FADD.FTZ R13, R17, -UR16 ;  /* 0x80000010110d7e21 */ /* 0x000fe20008010000 */
[----:B------:R-:W3:Y:S04]  /*e220*/  LDL.LU R59, [R1+0x570] ;  /* 0x00057000013b7983 */ /* 0x000ee80000300800 */
[----:B------:R-:W3:Y:S04]  /*e230*/  LDL.LU R17, [R1+0x7e8] ;  /* 0x0007e80001117983 */ /* 0x000ee80000300800 */
[----:B------:R-:W3:Y:S01]  /*e240*/  LDL.LU R58, [R1+0x574] ;  /* 0x00057400013a7983 */ /* 0x000ee20000300800 */
[----:B----4-:R-:W-:-:S03]  /*e250*/  FADD.FTZ R10, R19, -UR16 ;  /* 0x80000010130a7e21 */ /* 0x010fc60008010000 */
[----:B------:R-:W4:Y:S01]  /*e260*/  LDL.LU R19, [R1+0x7f0] ;  /* 0x0007f00001137983 */ /* 0x000f220000300800 */
[----:B------:R-:W-:Y:S01]  /*e270*/  FMUL.FTZ R16, R40, R56 ;  /* 0x0000003828107220 */ /* 0x000fe20000410000 */
[----:B------:R-:W-:-:S03]  /*e280*/  FMUL.FTZ R13, R13, UR17 ;  /* 0x000000110d0d7c20 */ /* 0x000fc60008410000 */
[----:B------:R-:W-:Y:S01]  /*e290*/  FADD.FTZ R9, R9, R16 ;  /* 0x0000001009097221 */ /* 0x000fe20000010000 */
[----:B------:R-:W-:Y:S01]  /*e2a0*/  FFMA.FTZ R15, R11, R16, R15 ;  /* 0x000000100b0f7223 */ /* 0x000fe2000001000f */
[-C--:B------:R-:W-:Y:S01]  /*e2b0*/  FMUL.FTZ R16, R41, R57.reuse ;  /* 0x0000003929107220 */ /* 0x080fe20000410000 */
[C---:B------:R-:W-:Y:S01]  /*e2c0*/  FFMA.FTZ R7, R13.reuse, R57, R7 ;  /* 0x000000390d077223 */ /* 0x040fe20000010007 */
[----:B------:R-:W-:Y:S01]  /*e2d0*/  FADD.FTZ R14, R14, R39 ;  /* 0x000000270e0e7221 */ /* 0x000fe20000010000 */
[----:B------:R-:W-:Y:S01]  /*e2e0*/  FMUL.FTZ R10, R10, UR17 ;  /* 0x000000110a0a7c20 */ /* 0x000fe20008410000 */
[----:B------:R-:W-:Y:S01]  /*e2f0*/  FADD.FTZ R9, R16, R9 ;  /* 0x0000000910097221 */ /* 0x000fe20000010000 */
[----:B------:R-:W-:Y:S01]  /*e300*/  FFMA.FTZ R15, R13, R16, R15 ;  /* 0x000000100d0f7223 */ /* 0x000fe2000001000f */
[----:B------:R-:W-:Y:S01]  /*e310*/  FFMA.FTZ R8, R11, R56, R8 ;  /* 0x000000380b087223 */ /* 0x000fe20000010008 */
[----:B------:R-:W4:Y:S01]  /*e320*/  LDL.LU R39, [R1+0x550] ;  /* 0x0005500001277983 */ /* 0x000f220000300800 */
[----:B------:R-:W-:Y:S01]  /*e330*/  FADD.FTZ R12, R12, R56 ;  /* 0x000000380c0c7221 */ /* 0x000fe20000010000 */
[----:B------:R-:W-:-:S02]  /*e340*/  FMUL.FTZ R16, R40, R61 ;  /* 0x0000003d28107220 */ /* 0x000fc40000410000 */
[----:B------:R-:W4:Y:S01]  /*e350*/  LDL.LU R56, [R1+0x804] ;  /* 0x0008040001387983 */ /* 0x000f220000300800 */
[----:B--2---:R-:W-:Y:S01]  /*e360*/  FADD.FTZ R11, R38, -UR16 ;  /* 0x80000010260b7e21 */ /* 0x004fe20008010000 */
[----:B---3--:R-:W-:Y:S01]  /*e370*/  FADD.FTZ R13, R18, -UR16 ;  /* 0x80000010120d7e21 */ /* 0x008fe20008010000 */
[----:B------:R-:W-:Y:S01]  /*e380*/  FADD.FTZ R9, R9, R16 ;  /* 0x0000001009097221 */ /* 0x000fe20000010000 */
[----:B------:R-:W2:Y:S01]  /*e390*/  LDL.LU R18, [R1+0x810] ;  /* 0x0008100001127983 */ /* 0x000ea20000300800 */
[----:B------:R-:W-:Y:S01]  /*e3a0*/  FFMA.FTZ R15, R10, R16, R15 ;  /* 0x000000100a0f7223 */ /* 0x000fe2000001000f */
[----:B------:R-:W-:Y:S02]  /*e3b0*/  FMUL.FTZ R11, R11, UR17 ;  /* 0x000000110b0b7c20 */ /* 0x000fe40008410000 */
[----:B------:R-:W3:Y:S01]  /*e3c0*/  LDL.LU R38, [R1+0x554] ;  /* 0x0005540001267983 */ /* 0x000ee20000300800 */
[-C--:B------:R-:W-:Y:S01]  /*e3d0*/  FMUL.FTZ R16, R41, R60.reuse ;  /* 0x0000003c29107220 */ /* 0x080fe20000410000 */
[----:B------:R-:W-:-:S03]  /*e3e0*/  FFMA.FTZ R7, R11, R60, R7 ;  /* 0x0000003c0b077223 */ /* 0x000fc60000010007 */
[----:B------:R-:W-:Y:S01]  /*e3f0*/  FFMA.FTZ R15, R11, R16, R15 ;  /* 0x000000100b0f7223 */ /* 0x000fe2000001000f */
[----:B------:R-:W-:Y:S01]  /*e400*/  FFMA.FTZ R8, R10, R61, R8 ;  /* 0x0000003d0a087223 */ /* 0x000fe20000010008 */
[----:B------:R-:W-:Y:S02]  /*e410*/  FADD.FTZ R10, R17, -UR16 ;  /* 0x80000010110a7e21 */ /* 0x000fe40008010000 */
        /* <DEDUP_REMOVED lines=8> */
[----:B------:R-:W-:Y:S01]  /*e4a0*/  FMUL.FTZ R10, R10, UR17 ;  /* 0x000000110a0a7c20 */ /* 0x000fe20008410000 */
[----:B------:R-:W-:Y:S01]  /*e4b0*/  FADD.FTZ R9, R9, R16 ;  /* 0x0000001009097221 */ /* 0x000fe20000010000 */
[----:B------:R-:W-:Y:S01]  /*e4c0*/  FFMA.FTZ R15, R13, R16, R15 ;  /* 0x000000100d0f7223 */ /* 0x000fe2000001000f */
[-C--:B------:R-:W-:Y:S01]  /*e4d0*/  FMUL.FTZ R16, R41, R58.reuse ;  /* 0x0000003a29107220 */ /* 0x080fe20000410000 */
[----:B------:R-:W-:Y:S01]  /*e4e0*/  FFMA.FTZ R7, R10, R58, R7 ;  /* 0x0000003a0a077223 */ /* 0x000fe20000010007 */
[----:B------:R-:W-:Y:S01]  /*e4f0*/  FMUL.FTZ R11, R11, UR17 ;  /* 0x000000110b0b7c20 */ /* 0x000fe20008410000 */
[----:B------:R-:W-:Y:S01]  /*e500*/  FFMA.FTZ R8, R13, R59, R8 ;  /* 0x0000003b0d087223 */ /* 0x000fe20000010008 */
[----:B------:R-:W-:Y:S01]  /*e510*/  FADD.FTZ R9, R16, R9 ;  /* 0x0000000910097221 */ /* 0x000fe20000010000 */
[----:B------:R-:W-:Y:S01]  /*e520*/  FFMA.FTZ R15, R10, R16, R15 ;  /* 0x000000100a0f7223 */ /* 0x000fe2000001000f */
[----:B------:R-:W-:Y:S01]  /*e530*/  FMUL.FTZ R16, R40, R39 ;  /* 0x0000002728107220 */ /* 0x000fe20000410000 */
[----:B------:R-:W-:-:S02]  /*e540*/  FADD.FTZ R13, R56, -UR16 ;  /* 0x80000010380d7e21 */ /* 0x000fc40008010000 */
[----:B------:R-:W4:Y:S01]  /*e550*/  LDL.LU R56, [R1+0x840] ;  /* 0x0008400001387983 */ /* 0x000f220000300800 */
[----:B------:R-:W-:Y:S01]  /*e560*/  FADD.FTZ R9, R9, R16 ;  /* 0x0000001009097221 */ /* 0x000fe20000010000 */
[----:B------:R-:W-:Y:S01]  /*e570*/  FFMA.FTZ R15, R11, R16, R15 ;  /* 0x000000100b0f7223 */ /* 0x000fe2000001000f */
[----:B--2---:R-:W-:Y:S02]  /*e580*/  FADD.FTZ R10, R18, -UR16 ;  /* 0x80000010120a7e21 */ /* 0x004fe40008010000 */
[----:B------:R-:W2:Y:S01]  /*e590*/  LDL.LU R18, [R1+0x850] ;  /* 0x0008500001127983 */ /* 0x000ea20000300800 */
[----:B------:R-:W-:Y:S01]  /*e5a0*/  FMUL.FTZ R13, R13, UR17 ;  /* 0x000000110d0d7c20 */ /* 0x000fe20008410000 */
[----:B---3--:R-:W-:-:S03]  /*e5b0*/  FMUL.FTZ R16, R41, R38 ;  /* 0x0000002629107220 */ /* 0x008fc60000410000 */
[C---:B------:R-:W-:Y:S01]  /*e5c0*/  FFMA.FTZ R7, R13.reuse, R38, R7 ;  /* 0x000000260d077223 */ /* 0x040fe20000010007 */
[----:B------:R-:W-:Y:S01]  /*e5d0*/  FFMA.FTZ R15, R13, R16, R15 ;  /* 0x000000100d0f7223 */ /* 0x000fe2000001000f */
[----:B------:R-:W-:Y:S01]  /*e5e0*/  FFMA.FTZ R8, R11, R39, R8 ;  /* 0x000000270b087223 */ /* 0x000fe20000010008 */
[----:B------:R-:W-:Y:S02]  /*e5f0*/  FADD.FTZ R11, R17, -UR16 ;  /* 0x80000010110b7e21 */ /* 0x000fe40008010000 */
[----:B------:R-:W3:Y:S01]  /*e600*/  LDL.LU R17, [R1+0x864] ;  /* 0x0008640001117983 */ /* 0x000ee20000300800 */
[----:B----4-:R-:W-:-:S03]  /*e610*/  FADD.FTZ R13, R19, -UR16 ;  /* 0x80000010130d7e21 */ /* 0x010fc60008010000 */
[----:B------:R-:W4:Y:S01]  /*e620*/  LDL.LU R19, [R1+0x848] ;  /* 0x0008480001137983 */ /* 0x000f220000300800 */
[----:B------:R-:W-:Y:S01]  /*e630*/  FADD.FTZ R9, R16, R9 ;  /* 0x0000000910097221 */ /* 0x000fe20000010000 */
[----:B------:R-:W-:Y:S01]  /*e640*/  FMUL.FTZ R10, R10, UR17 ;  /* 0x000000110a0a7c20 */ /* 0x000fe20008410000 */
[----:B------:R-:W-:Y:S01]  /*e650*/  FMUL.FTZ R16, R40, R57 ;  /* 0x0000003928107220 */ /* 0x000fe20000410000 */
[----:B------:R-:W-:-:S03]  /*e660*/  FMUL.FTZ R11, R11, UR17 ;  /* 0x000000110b0b7c20 */ /* 0x000fc60008410000 */
[----:B------:R-:W-:Y:S01]  /*e670*/  FADD.FTZ R9, R9, R16 ;  /* 0x0000001009097221 */ /* 0x000fe20000010000 */
[C---:B------:R-:W-:Y:S01]  /*e680*/  FFMA.FTZ R15, R10.reuse, R16, R15 ;  /* 0x000000100a0f7223 */ /* 0x040fe2000001000f */
[-C--:B------:R-:W-:Y:S01]  /*e690*/  FMUL.FTZ R16, R41, R28.reuse ;  /* 0x0000001c29107220 */ /* 0x080fe20000410000 */
[----:B------:R-:W-:Y:S01]  /*e6a0*/  FFMA.FTZ R7, R11, R28, R7 ;  /* 0x0000001c0b077223 */ /* 0x000fe20000010007 */
[----:B------:R-:W-:Y:S01]  /*e6b0*/  FMUL.FTZ R13, R13, UR17 ;  /* 0x000000110d0d7c20 */ /* 0x000fe20008410000 */
[----:B------:R-:W-:Y:S01]  /*e6c0*/  FFMA.FTZ R8, R10, R57, R8 ;  /* 0x000000390a087223 */ /* 0x000fe20000010008 */
[----:B------:R-:W-:Y:S01]  /*e6d0*/  FADD.FTZ R9, R16, R9 ;  /* 0x0000000910097221 */ /* 0x000fe20000010000 */
[----:B------:R-:W-:Y:S01]  /*e6e0*/  FFMA.FTZ R15, R11, R16, R15 ;  /* 0x000000100b0f7223 */ /* 0x000fe2000001000f */
[----:B------:R-:W-:Y:S01]  /*e6f0*/  FMUL.FTZ R16, R40, R37 ;  /* 0x0000002528107220 */ /* 0x000fe20000410000 */
[----:B------:R-:W-:Y:S02]  /*e700*/  FADD.FTZ R10, R56, -UR16 ;  /* 0x80000010380a7e21 */ /* 0x000fe40008010000 */
[----:B------:R-:W4:Y:S01]  /*e710*/  LDL.LU R56, [R1+0x85c] ;  /* 0x00085c0001387983 */ /* 0x000f220000300800 */
[----:B------:R-:W-:Y:S01]  /*e720*/  FADD.FTZ R9, R9, R16 ;  /* 0x0000001009097221 */ /* 0x000fe20000010000 */
[----:B------:R-:W-:Y:S01]  /*e730*/  FFMA.FTZ R15, R13, R16, R15 ;  /* 0x000000100d0f7223 */ /* 0x000fe2000001000f */
[----:B--2---:R-:W-:-:S02]  /*e740*/  FADD.FTZ R11, R18, -UR16 ;  /* 0x80000010120b7e21 */ /* 0x004fc40008010000 */
[----:B------:R-:W2:Y:S01]  /*e750*/  LDL.LU R18, [R1+0x878] ;  /* 0x0008780001127983 */ /* 0x000ea20000300800 */
[----:B------:R-:W-:Y:S01]  /*e760*/  FMUL.FTZ R16, R41, R26 ;  /* 0x0000001a29107220 */ /* 0x000fe20000410000 */
[----:B------:R-:W-:-:S04]  /*e770*/  FMUL.FTZ R10, R10, UR17 ;  /* 0x000000110a0a7c20 */ /* 0x000fc80008410000 */
[C---:B------:R-:W-:Y:S01]  /*e780*/  FFMA.FTZ R15, R10.reuse, R16, R15 ;  /* 0x000000100a0f7223 */ /* 0x040fe2000001000f */
[----:B------:R-:W-:Y:S01]  /*e790*/  FFMA.FTZ R7, R10, R26, R7 ;  /* 0x0000001a0a077223 */ /* 0x000fe20000010007 */
[----:B------:R-:W-:Y:S01]  /*e7a0*/  FFMA.FTZ R8, R13, R37, R8 ;  /* 0x000000250d087223 */ /* 0x000fe20000010008 */
[----:B---3--:R-:W-:Y:S02]  /*e7b0*/  FADD.FTZ R13, R17, -UR16 ;  /* 0x80000010110d7e21 */ /* 0x008fe40008010000 */
[----:B------:R-:W3:Y:S01]  /*e7c0*/  LDL.LU R17, [R1+0x890] ;  /* 0x0008900001117983 */ /* 0x000ee20000300800 */
[----:B----4-:R-:W-:-:S03]  /*e7d0*/  FADD.FTZ R10, R19, -UR16 ;  /* 0x80000010130a7e21 */ /* 0x010fc60008010000 */
[----:B------:R-:W4:Y:S01]  /*e7e0*/  LDL.LU R19, [R1+0x880] ;  /* 0x0008800001137983 */ /* 0x000f220000300800 */
[----:B------:R-:W-:Y:S01]  /*e7f0*/  FADD.FTZ R12, R12, R61 ;  /* 0x0000003d0c0c7221 */ /* 0x000fe20000010000 */
[----:B------:R-:W-:Y:S01]  /*e800*/  FADD.FTZ R14, R14, R60 ;  /* 0x0000003c0e0e7221 */ /* 0x000fe20000010000 */
[----:B------:R-:W-:Y:S01]  /*e810*/  FADD.FTZ R9, R16, R9 ;  /* 0x0000000910097221 */ /* 0x000fe20000010000 */
[----:B------:R-:W-:Y:S01]  /*e820*/  FMUL.FTZ R11, R11, UR17 ;  /* 0x000000110b0b7c20 */ /* 0x000fe20008410000 */
[----:B------:R-:W-:Y:S01]  /*e830*/  FADD.FTZ R12, R12, R59 ;  /* 0x0000003b0c0c7221 */ /* 0x000fe20000010000 */
[----:B------:R-:W-:Y:S01]  /*e840*/  FMUL.FTZ R16, R40, R36 ;  /* 0x0000002428107220 */ /* 0x000fe20000410000 */
[----:B------:R-:W-:Y:S01]  /*e850*/  FADD.FTZ R14, R14, R58 ;  /* 0x0000003a0e0e7221 */ /* 0x000fe20000010000 */
[----:B------:R-:W-:Y:S01]  /*e860*/  FMUL.FTZ R13, R13, UR17 ;  /* 0x000000110d0d7c20 */ /* 0x000fe20008410000 */
[----:B------:R-:W-:Y:S01]  /*e870*/  FADD.FTZ R12, R12, R39 ;  /* 0x000000270c0c7221 */ /* 0x000fe20000010000 */
[----:B------:R-:W-:Y:S01]  /*e880*/  FADD.FTZ R9, R9, R16 ;  /* 0x0000001009097221 */ /* 0x000fe20000010000 */
[----:B------:R-:W-:Y:S01]  /*e890*/  FFMA.FTZ R15, R11, R16, R15 ;  /* 0x000000100b0f7223 */ /* 0x000fe2000001000f */
[----:B------:R-:W-:Y:S01]  /*e8a0*/  FADD.FTZ R14, R14, R38 ;  /* 0x000000260e0e7221 */ /* 0x000fe20000010000 */
[----:B------:R-:W-:Y:S01]  /*e8b0*/  FADD.FTZ R12, R12, R57 ;  /* 0x000000390c0c7221 */ /* 0x000fe20000010000 */
[-C--:B------:R-:W-:Y:S01]  /*e8c0*/  FMUL.FTZ R16, R41, R24.reuse ;  /* 0x0000001829107220 */ /* 0x080fe20000410000 */
[----:B------:R-:W-:Y:S01]  /*e8d0*/  FFMA.FTZ R7, R13, R24, R7 ;  /* 0x000000180d077223 */ /* 0x000fe20000010007 */
[----:B------:R-:W-:Y:S01]  /*e8e0*/  FMUL.FTZ R10, R10, UR17 ;  /* 0x000000110a0a7c20 */ /* 0x000fe20008410000 */
[----:B------:R-:W-:Y:S01]  /*e8f0*/  FADD.FTZ R12, R12, R37 ;  /* 0x000000250c0c7221 */ /* 0x000fe20000010000 */
[----:B------:R-:W-:Y:S01]  /*e900*/  FFMA.FTZ R8, R11, R36, R8 ;  /* 0x000000240b087223 */ /* 0x000fe20000010008 */
[----:B------:R-:W4:Y:S01]  /*e910*/  LDL.LU R37, [R1+0x898] ;  /* 0x0008980001257983 */ /* 0x000f220000300800 */
[----:B------:R-:W-:Y:S01]  /*e920*/  FADD.FTZ R9, R16, R9 ;  /* 0x0000000910097221 */ /* 0x000fe20000010000 */
[----:B------:R-:W-:Y:S01]  /*e930*/  FFMA.FTZ R15, R13, R16, R15 ;  /* 0x000000100d0f7223 */ /* 0x000fe2000001000f */
[----:B------:R-:W-:Y:S01]  /*e940*/  FMUL.FTZ R16, R40, R31 ;  /* 0x0000001f28107220 */ /* 0x000fe20000410000 */
[----:B------:R-:W-:Y:S01]  /*e950*/  FADD.FTZ R14, R14, R28 ;  /* 0x0000001c0e0e7221 */ /* 0x000fe20000010000 */
[----:B------:R-:W-:Y:S01]  /*e960*/  FADD.FTZ R11, R56, -UR16 ;  /* 0x80000010380b7e21 */ /* 0x000fe20008010000 */
[----:B------:R-:W4:Y:S01]  /*e970*/  LDL.LU R57, [R1+0x5c8] ;  /* 0x0005c80001397983 */ /* 0x000f220000300800 */
[----:B--2---:R-:W-:-:S03]  /*e980*/  FADD.FTZ R13, R18, -UR16 ;  /* 0x80000010120d7e21 */ /* 0x004fc60008010000 */
[----:B------:R-:W2:Y:S01]  /*e990*/  LDL.LU R18, [R1+0x860] ;  /* 0x0008600001127983 */ /* 0x000ea20000300800 */
[----:B------:R-:W-:Y:S01]  /*e9a0*/  FADD.FTZ R9, R9, R16 ;  /* 0x0000001009097221 */ /* 0x000fe20000010000 */
[C---:B------:R-:W-:Y:S02]  /*e9b0*/  FFMA.FTZ R15, R10.reuse, R16, R15 ;  /* 0x000000100a0f7223 */ /* 0x040fe4000001000f */
[----:B------:R-:W2:Y:S01]  /*e9c0*/  LDL.LU R28, [R1+0x830] ;  /* 0x00083000011c7983 */ /* 0x000ea20000300800 */
[----:B------:R-:W-:Y:S01]  /*e9d0*/  FMUL.FTZ R16, R41, R22 ;  /* 0x0000001629107220 */ /* 0x000fe20000410000 */
[----:B------:R-:W-:Y:S02]  /*e9e0*/  FMUL.FTZ R11, R11, UR17 ;  /* 0x000000110b0b7c20 */ /* 0x000fe40008410000 */
[----:B------:R0:W5:Y:S02]  /*e9f0*/  LDL.LU R61, [R1+0x8e0] ;  /* 0x0008e000013d7983 */ /* 0x0001640000300800 */
[C---:B------:R-:W-:Y:S01]  /*ea00*/  FFMA.FTZ R15, R11.reuse, R16, R15 ;  /* 0x000000100b0f7223 */ /* 0x040fe2000001000f */
[----:B------:R-:W-:Y:S01]  /*ea10*/  FFMA.FTZ R7, R11, R22, R7 ;  /* 0x000000160b077223 */ /* 0x000fe20000010007 */
[----:B------:R0:W5:Y:S04]  /*ea20*/  LDL.LU R60, [R1+0x8dc] ;  /* 0x0008dc00013c7983 */ /* 0x0001680000300800 */
[----:B------:R0:W5:Y:S04]  /*ea30*/  LDL.LU R59, [R1+0x8d8] ;  /* 0x0008d800013b7983 */ /* 0x0001680000300800 */
[----:B------:R0:W5:Y:S04]  /*ea40*/  LDL.LU R58, [R1+0x8d4] ;  /* 0x0008d400013a7983 */ /* 0x0001680000300800 */
[----:B------:R0:W5:Y:S04]  /*ea50*/  LDL.LU R39, [R1+0x8d0] ;  /* 0x0008d00001277983 */ /* 0x0001680000300800 */
[----:B------:R0:W5:Y:S01]  /*ea60*/  LDL.LU R38, [R1+0x8cc] ;  /* 0x0008cc0001267983 */ /* 0x0001620000300800 */
[----:B------:R-:W-:-:S03]  /*ea70*/  FFMA.FTZ R8, R10, R31, R8 ;  /* 0x0000001f0a087223 */ /* 0x000fc60000010008 */
[----:B------:R-:W2:Y:S01]  /*ea80*/  LDL.LU R56, [R1+0x870] ;  /* 0x0008700001387983 */ /* 0x000ea20000300800 */
[----:B---3--:R-:W-:-:S03]  /*ea90*/  FADD.FTZ R10, R17, -UR16 ;  /* 0x80000010110a7e21 */ /* 0x008fc60008010000 */
[----:B------:R-:W3:Y:S01]  /*eaa0*/  LDL.LU R17, [R1+0x4f0] ;  /* 0x0004f00001117983 */ /* 0x000ee20000300800 */
[----:B----4-:R-:W-:-:S03]  /*eab0*/  FADD.FTZ R11, R19, -UR16 ;  /* 0x80000010130b7e21 */ /* 0x010fc60008010000 */
[----:B------:R-:W4:Y:S01]  /*eac0*/  LDL.LU R19, [R1+0x894] ;  /* 0x0008940001137983 */ /* 0x000f220000300800 */
[----:B------:R-:W-:Y:S01]  /*ead0*/  FADD.FTZ R9, R16, R9 ;  /* 0x0000000910097221 */ /* 0x000fe20000010000 */
[----:B------:R-:W-:Y:S01]  /*eae0*/  FMUL.FTZ R16, R40, R30 ;  /* 0x0000001e28107220 */ /* 0x000fe20000410000 */
[----:B------:R-:W-:Y:S01]  /*eaf0*/  FMUL.FTZ R13, R13, UR17 ;  /* 0x000000110d0d7c20 */ /* 0x000fe20008410000 */
[----:B------:R-:W-:Y:S02]  /*eb00*/  FMUL.FTZ R10, R10, UR17 ;  /* 0x000000110a0a7c20 */ /* 0x000fe40008410000 */
[----:B------:R-:W-:Y:S01]  /*eb10*/  FADD.FTZ R9, R9, R16 ;  /* 0x0000001009097221 */ /* 0x000fe20000010000 */
[----:B------:R-:W-:Y:S01]  /*eb20*/  FFMA.FTZ R15, R13, R16, R15 ;  /* 0x000000100d0f7223 */ /* 0x000fe2000001000f */
[----:B------:R-:W-:Y:S01]  /*eb30*/  FMUL.FTZ R16, R41, R20 ;  /* 0x0000001429107220 */ /* 0x000fe20000410000 */
[----:B------:R-:W-:Y:S01]  /*eb40*/  FADD.FTZ R14, R14, R26 ;  /* 0x0000001a0e0e7221 */ /* 0x000fe20000010000 */
[----:B------:R-:W-:Y:S01]  /*eb50*/  FMUL.FTZ R11, R11, UR17 ;  /* 0x000000110b0b7c20 */ /* 0x000fe20008410000 */
[----:B------:R-:W-:Y:S01]  /*eb60*/  FFMA.FTZ R8, R13, R30, R8 ;  /* 0x0000001e0d087223 */ /* 0x000fe20000010008 */
[----:B------:R-:W-:Y:S01]  /*eb70*/  FADD.FTZ R9, R16, R9 ;  /* 0x0000000910097221 */ /* 0x000fe20000010000 */
[----:B------:R-:W-:Y:S01]  /*eb80*/  FFMA.FTZ R15, R10, R16, R15 ;  /* 0x000000100a0f7223 */ /* 0x000fe2000001000f */
[-C--:B------:R-:W-:Y:S01]  /*eb90*/  FMUL.FTZ R16, R40, R29.reuse ;  /* 0x0000001d28107220 */ /* 0x080fe20000410000 */
[----:B------:R-:W-:Y:S01]  /*eba0*/  FADD.FTZ R14, R14, R24 ;  /* 0x000000180e0e7221 */ /* 0x000fe20000010000 */
[----:B------:R-:W-:Y:S01]  /*ebb0*/  FFMA.FTZ R7, R10, R20, R7 ;  /* 0x000000140a077223 */ /* 0x000fe20000010007 */
[----:B------:R-:W-:Y:S01]  /*ebc0*/  FADD.FTZ R13, R37, -UR16 ;  /* 0x80000010250d7e21 */ /* 0x000fe20008010000 */
[----:B------:R-:W-:Y:S01]  /*ebd0*/  FADD.FTZ R9, R9, R16 ;  /* 0x0000001009097221 */ /* 0x000fe20000010000 */
[C---:B------:R-:W-:Y:S01]  /*ebe0*/  FFMA.FTZ R15, R11.reuse, R16, R15 ;  /* 0x000000100b0f7223 */ /* 0x040fe2000001000f */
[----:B------:R-:W-:Y:S01]  /*ebf0*/  FFMA.FTZ R8, R11, R29, R8 ;  /* 0x0000001d0b087223 */ /* 0x000fe20000010008 */
[----:B------:R-:W-:Y:S01]  /*ec00*/  FMUL.FTZ R13, R13, UR17 ;  /* 0x000000110d0d7c20 */ /* 0x000fe20008410000 */
[----:B------:R-:W-:Y:S01]  /*ec10*/  FADD.FTZ R14, R14, R22 ;  /* 0x000000160e0e7221 */ /* 0x000fe20000010000 */
[----:B------:R-:W-:Y:S01]  /*ec20*/  FMUL.FTZ R16, R41, R57 ;  /* 0x0000003929107220 */ /* 0x000fe20000410000 */
[----:B------:R-:W4:Y:S01]  /*ec30*/  LDL.LU R24, [R1+0x568] ;  /* 0x0005680001187983 */ /* 0x000f220000300800 */
[----:B--2---:R-:W-:-:S03]  /*ec40*/  FADD.FTZ R11, R18, -UR16 ;  /* 0x80000010120b7e21 */ /* 0x004fc60008010000 */
[----:B------:R-:W2:Y:S01]  /*ec50*/  LDL.LU R26, [R1+0x590] ;  /* 0x00059000011a7983 */ /* 0x000ea20000300800 */
[----:B------:R-:W-:-:S03]  /*ec60*/  FADD.FTZ R10, R28, -UR16 ;  /* 0x800000101c0a7e21 */ /* 0x000fc60008010000 */
[----:B------:R-:W2:Y:S01]  /*ec70*/  LDL.LU R18, [R1+0x88c] ;  /* 0x00088c0001127983 */ /* 0x000ea20000300800 */
[----:B------:R-:W-:Y:S01]  /*ec80*/  FADD.FTZ R9, R16, R9 ;  /* 0x0000000910097221 */ /* 0x000fe20000010000 */
[----:B------:R-:W-:Y:S01]  /*ec90*/  FFMA.FTZ R15, R13, R16, R15 ;  /* 0x000000100d0f7223 */ /* 0x000fe2000001000f */
[----:B------:R-:W-:Y:S01]  /*eca0*/  FMUL.FTZ R16, R40, R27 ;  /* 0x0000001b28107220 */ /* 0x000fe20000410000 */
[----:B------:R-:W-:Y:S01]  /*ecb0*/  FMUL.FTZ R10, R10, UR17 ;  /* 0x000000110a0a7c20 */ /* 0x000fe20008410000 */
[----:B------:R-:W-:Y:S01]  /*ecc0*/  FADD.FTZ R14, R14, R20 ;  /* 0x000000140e0e7221 */ /* 0x000fe20000010000 */
[----:B------:R-:W-:Y:S01]  /*ecd0*/  FMUL.FTZ R11, R11, UR17 ;  /* 0x000000110b0b7c20 */ /* 0x000fe20008410000 */
[----:B------:R-:W-:Y:S01]  /*ece0*/  FFMA.FTZ R7, R13, R57, R7 ;  /* 0x000000390d077223 */ /* 0x000fe20000010007 */
[C---:B------:R-:W-:Y:S01]  /*ecf0*/  FFMA.FTZ R15, R10.reuse, R16, R15 ;  /* 0x000000100a0f7223 */ /* 0x040fe2000001000f */
[----:B------:R-:W-:Y:S01]  /*ed00*/  FFMA.FTZ R8, R10, R27, R8 ;  /* 0x0000001b0a087223 */ /* 0x000fe20000010008 */
[----:B------:R-:W-:Y:S01]  /*ed10*/  FADD.FTZ R14, R14, R57 ;  /* 0x000000390e0e7221 */ /* 0x000fe20000010000 */
[----:B------:R-:W-:Y:S01]  /*ed20*/  FADD.FTZ R9, R9, R16 ;  /* 0x0000001009097221 */ /* 0x000fe20000010000 */
[----:B------:R-:W-:Y:S01]  /*ed30*/  FADD.FTZ R12, R12, R36 ;  /* 0x000000240c0c7221 */ /* 0x000fe20000010000 */
[----:B------:R-:W2:Y:S04]  /*ed40*/  LDL.LU R37, [R1+0x844] ;  /* 0x0008440001257983 */ /* 0x000ea80000300800 */
[----:B------:R-:W2:Y:S04]  /*ed50*/  LDL.LU R36, [R1+0x824] ;  /* 0x0008240001247983 */ /* 0x000ea80000300800 */
[----:B------:R-:W2:Y:S04]  /*ed60*/  LDL.LU R28, [R1+0x874] ;  /* 0x00087400011c7983 */ /* 0x000ea80000300800 */
[----:B------:R-:W2:Y:S01]  /*ed70*/  LDL.LU R57, [R1+0x7ec] ;  /* 0x0007ec0001397983 */ /* 0x000ea20000300800 */
[-C--:B---3--:R-:W-:Y:S01]  /*ed80*/  FMUL.FTZ R16, R41, R17.reuse ;  /* 0x0000001129107220 */ /* 0x088fe20000410000 */
[----:B------:R-:W-:Y:S01]  /*ed90*/  FADD.FTZ R14, R14, R17 ;  /* 0x000000110e0e7221 */ /* 0x000fe20000010000 */
[----:B------:R-:W-:-:S02]  /*eda0*/  FFMA.FTZ R7, R11, R17, R7 ;  /* 0x000000110b077223 */ /* 0x000fc40000010007 */
[----:B------:R-:W3:Y:S01]  /*edb0*/  LDL.LU R17, [R1+0x80c] ;  /* 0x00080c0001117983 */ /* 0x000ee20000300800 */
[----:B------:R-:W-:-:S03]  /*edc0*/  FADD.FTZ R13, R56, -UR16 ;  /* 0x80000010380d7e21 */ /* 0x000fc60008010000 */
[----:B------:R-:W3:Y:S01]  /*edd0*/  LDL.LU R56, [R1+0x800] ;  /* 0x0008000001387983 */ /* 0x000ee20000300800 */
[----:B----4-:R-:W-:-:S03]  /*ede0*/  FADD.FTZ R10, R19, -UR16 ;  /* 0x80000010130a7e21 */ /* 0x010fc60008010000 */
[----:B------:R-:W4:Y:S01]  /*edf0*/  LDL.LU R19, [R1+0x8a8] ;  /* 0x0008a80001137983 */ /* 0x000f220000300800 */
[----:B------:R-:W-:Y:S01]  /*ee00*/  FADD.FTZ R9, R16, R9 ;  /* 0x0000000910097221 */ /* 0x000fe20000010000 */
[----:B------:R-:W-:Y:S01]  /*ee10*/  FFMA.FTZ R15, R11, R16, R15 ;  /* 0x000000100b0f7223 */ /* 0x000fe2000001000f */
[----:B------:R-:W-:Y:S01]  /*ee20*/  FMUL.FTZ R16, R40, R25 ;  /* 0x0000001928107220 */ /* 0x000fe20000410000 */
[----:B------:R-:W-:Y:S01]  /*ee30*/  FMUL.FTZ R13, R13, UR17 ;  /* 0x000000110d0d7c20 */ /* 0x000fe20008410000 */
[----:B------:R-:W-:Y:S02]  /*ee40*/  FMUL.FTZ R10, R10, UR17 ;  /* 0x000000110a0a7c20 */ /* 0x000fe40008410000 */
[----:B------:R-:W-:Y:S01]  /*ee50*/  FADD.FTZ R9, R9, R16 ;  /* 0x0000001009097221 */ /* 0x000fe20000010000 */
[----:B------:R-:W-:Y:S01]  /*ee60*/  FFMA.FTZ R15, R13, R16, R15 ;  /* 0x000000100d0f7223 */ /* 0x000fe2000001000f */
[----:B------:R-:W-:Y:S01]  /*ee70*/  FMUL.FTZ R16, R41, R21 ;  /* 0x0000001529107220 */ /* 0x000fe20000410000 */
[----:B------:R-:W-:Y:S01]  /*ee80*/  FADD.FTZ R11, R23, -UR16 ;  /* 0x80000010170b7e21 */ /* 0x000fe20008010000 */
[----:B------:R-:W-:-:S02]  /*ee90*/  FFMA.FTZ R8, R13, R25, R8 ;  /* 0x000000190d087223 */ /* 0x000fc40000010008 */
        /* <DEDUP_REMOVED lines=10> */
[----:B------:R-:W-:Y:S01]  /*ef40*/  FADD.FTZ R10, R42, -UR16 ;  /* 0x800000102a0a7e21 */ /* 0x000fe20008010000 */
[----:B--2---:R-:W-:-:S04]  /*ef50*/  FADD.FTZ R13, R18, -UR16 ;  /* 0x80000010120d7e21 */ /* 0x004fc80008010000 */
[----:B------:R-:W-:Y:S01]  /*ef60*/  FMUL.FTZ R18, R13, UR17 ;  /* 0x000000110d127c20 */ /* 0x000fe20008410000 */
[----:B------:R-:W-:Y:S01]  /*ef70*/  FADD.FTZ R13, R14, R21 ;  /* 0x000000150e0d7221 */ /* 0x000fe20000010000 */
[----:B------:R-:W-:Y:S01]  /*ef80*/  FADD.FTZ R12, R12, R29 ;  /* 0x0000001d0c0c7221 */ /* 0x000fe20000010000 */
[----:B------:R-:W-:Y:S01]  /*ef90*/  FADD.FTZ R9, R16, R9 ;  /* 0x0000000910097221 */ /* 0x000fe20000010000 */
[----:B------:R-:W-:Y:S01]  /*efa0*/  FFMA.FTZ R15, R18, R16, R15 ;  /* 0x00000010120f7223 */ /* 0x000fe2000001000f */
[----:B------:R-:W-:Y:S01]  /*efb0*/  FMUL.FTZ R14, R40, R24 ;  /* 0x00000018280e7220 */ /* 0x000fe20000410000 */
[----:B------:R-:W-:Y:S01]  /*efc0*/  FMUL.FTZ R10, R10, UR17 ;  /* 0x000000110a0a7c20 */ /* 0x000fe20008410000 */
[----:B------:R-:W-:Y:S01]  /*efd0*/  FFMA.FTZ R11, R11, R43, R8 ;  /* 0x0000002b0b0b7223 */ /* 0x000fe20000010008 */
[----:B------:R-:W-:Y:S01]  /*efe0*/  FADD.FTZ R12, R12, R27 ;  /* 0x0000001b0c0c7221 */ /* 0x000fe20000010000 */
[----:B------:R-:W-:Y:S01]  /*eff0*/  FADD.FTZ R9, R9, R14 ;  /* 0x0000000e09097221 */ /* 0x000fe20000010000 */
[----:B------:R-:W-:Y:S01]  /*f000*/  FFMA.FTZ R15, R10, R14, R15 ;  /* 0x0000000e0a0f7223 */ /* 0x000fe2000001000f */
[----:B------:R-:W-:Y:S01]  /*f010*/  FMUL.FTZ R14, R41, R26 ;  /* 0x0000001a290e7220 */ /* 0x000fe20000410000 */
[----:B------:R-:W-:Y:S01]  /*f020*/  FADD.FTZ R12, R12, R25 ;  /* 0x000000190c0c7221 */ /* 0x000fe20000010000 */
[----:B------:R-:W-:-:S02]  /*f030*/  FADD.FTZ R13, R13, R44 ;  /* 0x0000002c0d0d7221 */ /* 0x000fc40000010000 */
[----:B------:R-:W-:Y:S01]  /*f040*/  FADD.FTZ R16, R14, R9 ;  /* 0x000000090e107221 */ /* 0x000fe20000010000 */
[----:B------:R-:W-:Y:S01]  /*f050*/  FADD.FTZ R12, R12, R43 ;  /* 0x0000002b0c0c7221 */ /* 0x000fe20000010000 */
[----:B------:R-:W-:Y:S01]  /*f060*/  FFMA.FTZ R10, R10, R24, R11 ;  /* 0x000000180a0a7223 */ /* 0x000fe2000001000b */
[----:B------:R-:W-:Y:S01]  /*f070*/  FFMA.FTZ R7, R18, R44, R7 ;  /* 0x0000002c12077223 */ /* 0x000fe20000010007 */
[----:B---3--:R-:W-:-:S04]  /*f080*/  FADD.FTZ R17, R17, -UR16 ;  /* 0x8000001011117e21 */ /* 0x008fc80008010000 */
[----:B------:R-:W-:Y:S01]  /*f090*/  FMUL.FTZ R9, R17, UR17 ;  /* 0x0000001111097c20 */ /* 0x000fe20008410000 */
[----:B------:R-:W-:-:S03]  /*f0a0*/  FMUL.FTZ R11, R41, R33 ;  /* 0x00000021290b7220 */ /* 0x000fc60000410000 */
[----:B------:R-:W-:Y:S01]  /*f0b0*/  FFMA.FTZ R10, R9, R32, R10 ;  /* 0x00000020090a7223 */ /* 0x000fe2000001000a */
[C---:B------:R-:W-:Y:S01]  /*f0c0*/  FMUL.FTZ R17, R40.reuse, R34 ;  /* 0x0000002228117220 */ /* 0x040fe20000410000 */
[----:B----4-:R-:W-:Y:S01]  /*f0d0*/  FADD.FTZ R8, R19, -UR16 ;  /* 0x8000001013087e21 */ /* 0x010fe20008010000 */
[----:B------:R-:W-:-:S03]  /*f0e0*/  FMUL.FTZ R19, R40, R32 ;  /* 0x0000002028137220 */ /* 0x000fc60000410000 */
[----:B------:R-:W-:Y:S01]  /*f0f0*/  FMUL.FTZ R8, R8, UR17 ;  /* 0x0000001108087c20 */ /* 0x000fe20008410000 */
[----:B------:R-:W-:-:S03]  /*f100*/  FADD.FTZ R16, R16, R19 ;  /* 0x0000001310107221 */ /* 0x000fc60000010000 */
[----:B------:R-:W-:Y:S01]  /*f110*/  FFMA.FTZ R14, R8, R14, R15 ;  /* 0x0000000e080e7223 */ /* 0x000fe2000001000f */
[----:B------:R-:W-:-:S03]  /*f120*/  FADD.FTZ R15, R12, R24 ;  /* 0x000000180c0f7221 */ /* 0x000fc60000010000 */
[----:B------:R-:W-:Y:S01]  /*f130*/  FFMA.FTZ R19, R9, R19, R14 ;  /* 0x0000001309137223 */ /* 0x000fe2000001000e */
[----:B------:R-:W-:Y:S01]  /*f140*/  FADD.FTZ R14, R13, R26 ;  /* 0x0000001a0d0e7221 */ /* 0x000fe20000010000 */
[----:B------:R-:W-:Y:S01]  /*f150*/  FADD.FTZ R13, R37, -UR16 ;  /* 0x80000010250d7e21 */ /* 0x000fe20008010000 */
[----:B------:R-:W-:Y:S01]  /*f160*/  FADD.FTZ R12, R36, -UR16 ;  /* 0x80000010240c7e21 */ /* 0x000fe20008010000 */
[----:B------:R-:W2:Y:S01]  /*f170*/  LDL.LU R37, [R1+0x7f8] ;  /* 0x0007f80001257983 */ /* 0x000ea20000300800 */
[----:B------:R-:W-:Y:S01]  /*f180*/  FFMA.FTZ R7, R8, R26, R7 ;  /* 0x0000001a08077223 */ /* 0x000fe20000010007 */
[----:B------:R-:W-:Y:S01]  /*f190*/  FADD.FTZ R9, R28, -UR16 ;  /* 0x800000101c097e21 */ /* 0x000fe20008010000 */
[----:B------:R-:W-:Y:S01]  /*f1a0*/  FMUL.FTZ R12, R12, UR17 ;  /* 0x000000110c0c7c20 */ /* 0x000fe20008410000 */
[----:B------:R-:W3:Y:S01]  /*f1b0*/  LDL.LU R28, [R1+0x818] ;  /* 0x00081800011c7983 */ /* 0x000ee20000300800 */
[----:B------:R-:W-:Y:S01]  /*f1c0*/  FADD.FTZ R16, R11, R16 ;  /* 0x000000100b107221 */ /* 0x000fe20000010000 */
[----:B------:R-:W-:Y:S01]  /*f1d0*/  FADD.FTZ R14, R14, R33 ;  /* 0x000000210e0e7221 */ /* 0x000fe20000010000 */
[C---:B------:R-:W-:Y:S01]  /*f1e0*/  FFMA.FTZ R8, R12.reuse, R11, R19 ;  /* 0x0000000b0c087223 */ /* 0x040fe20000010013 */
[----:B------:R-:W-:Y:S01]  /*f1f0*/  FMUL.FTZ R11, R13, UR17 ;  /* 0x000000110d0b7c20 */ /* 0x000fe20008410000 */
[----:B------:R-:W-:Y:S01]  /*f200*/  FFMA.FTZ R33, R12, R33, R7 ;  /* 0x000000210c217223 */ /* 0x000fe20000010007 */
[----:B------:R-:W-:Y:S01]  /*f210*/  FADD.FTZ R7, R57, -UR16 ;  /* 0x8000001039077e21 */ /* 0x000fe20008010000 */
[----:B------:R-:W-:Y:S01]  /*f220*/  FADD.FTZ R16, R16, R17 ;  /* 0x0000001110107221 */ /* 0x000fe20000010000 */
[----:B------:R-:W4:Y:S01]  /*f230*/  LDL.LU R57, [R1+0x838] ;  /* 0x0008380001397983 */ /* 0x000f220000300800 */
[----:B------:R-:W-:Y:S01]  /*f240*/  FFMA.FTZ R17, R11, R17, R8 ;  /* 0x000000110b117223 */ /* 0x000fe20000010008 */
[----:B------:R-:W-:Y:S01]  /*f250*/  FMUL.FTZ R8, R9, UR17 ;  /* 0x0000001109087c20 */ /* 0x000fe20008410000 */
[----:B------:R-:W-:Y:S01]  /*f260*/  FADD.FTZ R9, R56, -UR16 ;  /* 0x8000001038097e21 */ /* 0x000fe20008010000 */
[----:B------:R-:W-:Y:S01]  /*f270*/  FADD.FTZ R15, R15, R32 ;  /* 0x000000200f0f7221 */ /* 0x000fe20000010000 */
[----:B------:R-:W4:Y:S01]  /*f280*/  LDL.LU R56, [R1+0x86c] ;  /* 0x00086c0001387983 */ /* 0x000f220000300800 */
[----:B------:R-:W-:Y:S01]  /*f290*/  FMUL.FTZ R13, R41, R45 ;  /* 0x0000002d290d7220 */ /* 0x000fe20000410000 */
[----:B------:R-:W-:Y:S01]  /*f2a0*/  FMUL.FTZ R7, R7, UR17 ;  /* 0x0000001107077c20 */ /* 0x000fe20008410000 */
[----:B------:R-:W-:Y:S01]  /*f2b0*/  FADD.FTZ R49, R49, -UR16 ;  /* 0x8000001031317e21 */ /* 0x000fe20008010000 */
[----:B------:R-:W4:Y:S01]  /*f2c0*/  LDL.LU R26, [R1+0x888] ;  /* 0x00088800011a7983 */ /* 0x000f220000300800 */
[----:B------:R-:W-:Y:S01]  /*f2d0*/  FADD.FTZ R16, R13, R16 ;  /* 0x000000100d107221 */ /* 0x000fe20000010000 */
[----:B------:R-:W-:Y:S01]  /*f2e0*/  FFMA.FTZ R12, R8, R13, R17 ;  /* 0x0000000d080c7223 */ /* 0x000fe20000010011 */
[----:B------:R-:W-:Y:S01]  /*f2f0*/  FMUL.FTZ R13, R40, R0 ;  /* 0x00000000280d7220 */ /* 0x000fe20000410000 */
[----:B------:R-:W-:Y:S01]  /*f300*/  FFMA.FTZ R10, R11, R34, R10 ;  /* 0x000000220b0a7223 */ /* 0x000fe2000001000a */
[----:B------:R-:W-:-:S02]  /*f310*/  FMUL.FTZ R9, R9, UR17 ;  /* 0x0000001109097c20 */ /* 0x000fc40008410000 */
[----:B------:R-:W-:Y:S01]  /*f320*/  FADD.FTZ R11, R16, R13 ;  /* 0x0000000d100b7221 */ /* 0x000fe20000010000 */
[----:B------:R-:W-:Y:S01]  /*f330*/  FFMA.FTZ R16, R7, R13, R12 ;  /* 0x0000000d07107223 */ /* 0x000fe2000001000c */
[----:B------:R-:W-:Y:S01]  /*f340*/  FMUL.FTZ R12, R41, R35 ;  /* 0x00000023290c7220 */ /* 0x000fe20000410000 */
[----:B------:R-:W-:Y:S01]  /*f350*/  FFMA.FTZ R8, R8, R45, R33 ;  /* 0x0000002d08087223 */ /* 0x000fe20000010021 */
[----:B------:R-:W-:Y:S02]  /*f360*/  FADD.FTZ R15, R15, R34 ;  /* 0x000000220f0f7221 */ /* 0x000fe40000010000 */
        /* <DEDUP_REMOVED lines=8> */
[----:B------:R-:W-:Y:S01]  /*f3f0*/  FADD.FTZ R13, R11, R12 ;  /* 0x0000000c0b0d7221 */ /* 0x000fe20000010000 */
[----:B------:R-:W-:Y:S01]  /*f400*/  FFMA.FTZ R16, R49, R12, R16 ;  /* 0x0000000c31107223 */ /* 0x000fe20000010010 */
[----:B------:R-:W-:Y:S01]  /*f410*/  FMUL.FTZ R0, R41, R3 ;  /* 0x0000000329007220 */ /* 0x000fe20000410000 */
[----:B------:R-:W-:Y:S01]  /*f420*/  FMUL.FTZ R11, R54, UR17 ;  /* 0x00000011360b7c20 */ /* 0x000fe20008410000 */
[----:B------:R-:W-:-:S02]  /*f430*/  FMUL.FTZ R10, R40, R4 ;  /* 0x00000004280a7220 */ /* 0x000fc40000410000 */
[----:B------:R-:W-:Y:S01]  /*f440*/  FADD.FTZ R13, R0, R13 ;  /* 0x0000000d000d7221 */ /* 0x000fe20000010000 */
[----:B------:R-:W-:-:S03]  /*f450*/  FFMA.FTZ R16, R11, R0, R16 ;  /* 0x000000000b107223 */ /* 0x000fc60000010010 */
[----:B------:R-:W-:Y:S01]  /*f460*/  FADD.FTZ R17, R13, R10 ;  /* 0x0000000a0d117221 */ /* 0x000fe20000010000 */
[----:B------:R-:W-:Y:S01]  /*f470*/  FFMA.FTZ R8, R11, R3, R8 ;  /* 0x000000030b087223 */ /* 0x000fe20000010008 */
[----:B--2---:R-:W-:Y:S02]  /*f480*/  FADD.FTZ R9, R37, -UR16 ;  /* 0x8000001025097e21 */ /* 0x004fe40008010000 */
[----:B------:R-:W2:Y:S01]  /*f490*/  LDL.LU R37, [R1+0x89c] ;  /* 0x00089c0001257983 */ /* 0x000ea20000300800 */
[----:B---3--:R-:W-:-:S03]  /*f4a0*/  FADD.FTZ R0, R28, -UR16 ;  /* 0x800000101c007e21 */ /* 0x008fc60008010000 */
[----:B------:R-:W3:Y:S01]  /*f4b0*/  LDL.LU R28, [R1+0x8a4] ;  /* 0x0008a400011c7983 */ /* 0x000ee20000300800 */
[----:B------:R-:W-:Y:S01]  /*f4c0*/  FMUL.FTZ R13, R0, UR17 ;  /* 0x00000011000d7c20 */ /* 0x000fe20008410000 */
[----:B----4-:R-:W-:Y:S02]  /*f4d0*/  FADD.FTZ R0, R57, -UR16 ;  /* 0x8000001039007e21 */ /* 0x010fe40008010000 */
[----:B------:R-:W4:Y:S02]  /*f4e0*/  LDL.LU R57, [R1+0x8b0] ;  /* 0x0008b00001397983 */ /* 0x000f240000300800 */
[----:B------:R-:W-:Y:S01]  /*f4f0*/  FMUL.FTZ R11, R0, UR17 ;  /* 0x00000011000b7c20 */ /* 0x000fe20008410000 */
[----:B------:R-:W-:Y:S02]  /*f500*/  FADD.FTZ R0, R56, -UR16 ;  /* 0x8000001038007e21 */ /* 0x000fe40008010000 */
[----:B------:R-:W4:Y:S01]  /*f510*/  LDL.LU R56, [R1+0x8b4] ;  /* 0x0008b40001387983 */ /* 0x000f220000300800 */
        /* <DEDUP_REMOVED lines=29> */
[----:B------:R-:W-:-:S03]  /*f6f0*/  FFMA.FTZ R0, R0, R48, R5 ;  /* 0x0000003000007223 */ /* 0x000fc60000010005 */
[----:B------:R-:W-:Y:S01]  /*f700*/  FADD.FTZ R11, R4, R11 ;  /* 0x0000000b040b7221 */ /* 0x000fe20000010000 */
[----:B------:R-:W-:Y:S01]  /*f710*/  FFMA.FTZ R7, R8, R46, R7 ;  /* 0x0000002e08077223 */ /* 0x000fe20000010007 */
[----:B------:R-:W-:Y:S01]  /*f720*/  FMUL.FTZ R10, R40, R52 ;  /* 0x00000034280a7220 */ /* 0x000fe20000410000 */
[----:B------:R-:W-:-:S04]  /*f730*/  FADD.FTZ R15, R15, R46 ;  /* 0x0000002e0f0f7221 */ /* 0x000fc80000010000 */
[----:B------:R-:W-:-:S04]  /*f740*/  FADD.FTZ R15, R15, R50 ;  /* 0x000000320f0f7221 */ /* 0x000fc80000010000 */
[----:B------:R-:W-:Y:S01]  /*f750*/  FADD.FTZ R54, R15, R52 ;  /* 0x000000340f367221 */ /* 0x000fe20000010000 */
[----:B--2---:R-:W-:-:S04]  /*f760*/  FADD.FTZ R2, R37, -UR16 ;  /* 0x8000001025027e21 */ /* 0x004fc80008010000 */
[----:B------:R-:W-:Y:S01]  /*f770*/  FMUL.FTZ R9, R2, UR17 ;  /* 0x0000001102097c20 */ /* 0x000fe20008410000 */
[----:B------:R-:W-:Y:S01]  /*f780*/  FADD.FTZ R2, R3, R48 ;  /* 0x0000003003027221 */ /* 0x000fe20000010000 */
[----:B---3--:R-:W-:Y:S02]  /*f790*/  FADD.FTZ R3, R28, -UR16 ;  /* 0x800000101c037e21 */ /* 0x008fe40008010000 */
[----:B------:R-:W-:Y:S01]  /*f7a0*/  FFMA.FTZ R6, R9, R4, R6 ;  /* 0x0000000409067223 */ /* 0x000fe20000010006 */
[----:B------:R-:W-:Y:S01]  /*f7b0*/  FMUL.FTZ R4, R40, R50 ;  /* 0x0000003228047220 */ /* 0x000fe20000410000 */
[----:B------:R-:W-:Y:S01]  /*f7c0*/  FMUL.FTZ R5, R3, UR17 ;  /* 0x0000001103057c20 */ /* 0x000fe20008410000 */
[----:B----4-:R-:W-:Y:S02]  /*f7d0*/  FADD.FTZ R3, R57, -UR16 ;  /* 0x8000001039037e21 */ /* 0x010fe40008010000 */
        /* <DEDUP_REMOVED lines=8> */
[----:B------:R-:W-:Y:S01]  /*f860*/  FMUL.FTZ R9, R8, UR17 ;  /* 0x0000001108097c20 */ /* 0x000fe20008410000 */
[----:B------:R-:W-:Y:S01]  /*f870*/  FADD.FTZ R2, R2, R47 ;  /* 0x0000002f02027221 */ /* 0x000fe20000010000 */
[----:B------:R-:W-:Y:S01]  /*f880*/  FADD.FTZ R4, R55, -UR16 ;  /* 0x8000001037047e21 */ /* 0x000fe20008010000 */
[----:B------:R-:W-:Y:S01]  /*f890*/  FADD.FTZ R11, R11, R10 ;  /* 0x0000000a0b0b7221 */ /* 0x000fe20000010000 */
[----:B------:R-:W-:Y:S01]  /*f8a0*/  FFMA.FTZ R10, R9, R10, R6 ;  /* 0x0000000a090a7223 */ /* 0x000fe20000010006 */
[----:B------:R-:W-:Y:S01]  /*f8b0*/  FFMA.FTZ R7, R5, R50, R7 ;  /* 0x0000003205077223 */ /* 0x000fe20000010007 */
[----:B------:R-:W-:Y:S01]  /*f8c0*/  FMUL.FTZ R6, R41, R53 ;  /* 0x0000003529067220 */ /* 0x000fe20000410000 */
[----:B------:R-:W-:Y:S01]  /*f8d0*/  FADD.FTZ R2, R2, R51 ;  /* 0x0000003302027221 */ /* 0x000fe20000010000 */
[----:B------:R-:W-:Y:S01]  /*f8e0*/  FMUL.FTZ R5, R4, UR17 ;  /* 0x0000001104057c20 */ /* 0x000fe20008410000 */
[----:B------:R-:W-:Y:S01]  /*f8f0*/  FFMA.FTZ R0, R3, R51, R0 ;  /* 0x0000003303007223 */ /* 0x000fe20000010000 */
[----:B------:R-:W-:Y:S01]  /*f900*/  FADD.FTZ R11, R6, R11 ;  /* 0x0000000b060b7221 */ /* 0x000fe20000010000 */
[----:B------:R-:W-:Y:S01]  /*f910*/  FADD.FTZ R55, R2, R53 ;  /* 0x0000003502377221 */ /* 0x000fe20000010000 */
[----:B------:R-:W-:Y:S01]  /*f920*/  FFMA.FTZ R6, R5, R6, R10 ;  /* 0x0000000605067223 */ /* 0x000fe2000001000a */
[----:B------:R-:W-:Y:S01]  /*f930*/  FFMA.FTZ R52, R9, R52, R7 ;  /* 0x0000003409347223 */ /* 0x000fe20000010007 */
[----:B------:R-:W-:Y:S01]  /*f940*/  FFMA.FTZ R53, R5, R53, R0 ;  /* 0x0000003505357223 */ /* 0x000fe20000010000 */
[----:B0-----:R-:W-:Y:S06]  /*f950*/  BRA `(.L_x_1381) ;  /* 0x000000a800447947 */ /* 0x001fec0003800000 */
.L_x_1380:
        /* <DEDUP_REMOVED lines=8> */
[----:B------:R-:W4:Y:S04]  /*f9e0*/  LDL.LU R17, [R1+0x70c] ;  /* 0x00070c0001117983 */ /* 0x000f280000300800 */
[----:B------:R-:W-:Y:S04]  /*f9f0*/  STL [R1+0x8d8], R61 ;  /* 0x0008d83d01007387 */ /* 0x000fe80000100800 */
[----:B-----5:R-:W-:Y:S04]  /*fa00*/  STL [R1+0x8d4], R60 ;  /* 0x0008d43c01007387 */ /* 0x020fe80000100800 */
[----:B------:R-:W-:Y:S04]  /*fa10*/  STL [R1+0x8d0], R59 ;  /* 0x0008d03b01007387 */ /* 0x000fe80000100800 */
[----:B------:R-:W-:Y:S01]  /*fa20*/  STL [R1+0x8cc], R58 ;  /* 0x0008cc3a01007387 */ /* 0x000fe20000100800 */
[----:B--2---:R-:W-:-:S04]  /*fa30*/  FADD.FTZ R7, R7, -UR16 ;  /* 0x8000001007077e21 */ /* 0x004fc80008010000 */
[----:B------:R-:W-:-:S04]  /*fa40*/  FMUL.FTZ R7, R7, UR17 ;  /* 0x0000001107077c20 */ /* 0x000fc80008410000 */
[----:B------:R-:W-:-:S04]  /*fa50*/  FFMA.FTZ R9, R40, R7, R38 ;  /* 0x0000000728097223 */ /* 0x000fc80000010026 */
[----:B------:R-:W-:-:S06]  /*fa60*/  FMUL.FTZ R8, R9, -1.4426950216293334961 ;  /* 0xbfb8aa3b09087820 */ /* 0x000fcc0000410000 */
[----:B------:R-:W0:Y:S02]  /*fa70*/  MUFU.EX2 R8, R8 ;  /* 0x0000000800087308 */ /* 0x000e240000000800 */
[----:B0-----:R-:W-:-:S04]  /*fa80*/  FADD.FTZ R8, R8, 1 ;  /* 0x3f80000008087421 */ /* 0x001fc80000010000 */
[----:B------:R3:W4:Y:S02]  /*fa90*/  MUFU.RCP R10, R8 ;  /* 0x00000008000a7308 */ /* 0x0007240000001000 */
[----:B---3--:R-:W-:-:S04]  /*faa0*/  FADD.FTZ R8, R14, -UR16 ;  /* 0x800000100e087e21 */ /* 0x008fc80008010000 */
[----:B------:R-:W-:Y:S01]  /*fab0*/  FMUL.FTZ R14, R8, UR17 ;  /* 0x00000011080e7c20 */ /* 0x000fe20008410000 */
[C---:B----4-:R-:W-:Y:S01]  /*fac0*/  FMUL.FTZ R11, R10.reuse, R12 ;  /* 0x0000000c0a0b7220 */ /* 0x050fe20000410000 */
[----:B------:R-:W-:Y:S02]  /*fad0*/  FADD.FTZ R10, -R10, 1 ;  /* 0x3f8000000a0a7421 */ /* 0x000fe40000010100 */
[----:B------:R-:W-:Y:S02]  /*fae0*/  FFMA.FTZ R8, R41, R14, R39 ;  /* 0x0000000e29087223 */ /* 0x000fe40000010027 */
[----:B------:R-:W-:Y:S02]  /*faf0*/  FFMA.FTZ R9, R9, R10, 1 ;  /* 0x3f80000009097423 */ /* 0x000fe4000001000a */
[----:B------:R-:W-:-:S06]  /*fb00*/  FMUL.FTZ R10, R8, -1.4426950216293334961 ;  /* 0xbfb8aa3b080a7820 */ /* 0x000fcc0000410000 */
[----:B------:R-:W0:Y:S02]  /*fb10*/  MUFU.EX2 R10, R10 ;  /* 0x0000000a000a7308 */ /* 0x000e240000000800 */
[----:B0-----:R-:W-:-:S06]  /*fb20*/  FADD.FTZ R10, R10, 1 ;  /* 0x3f8000000a0a7421 */ /* 0x001fcc0000010000 */
[----:B------:R-:W0:Y:S02]  /*fb30*/  MUFU.RCP R10, R10 ;  /* 0x0000000a000a7308 */ /* 0x000e240000001000 */
[C---:B0-----:R-:W-:Y:S01]  /*fb40*/  FMUL.FTZ R12, R10.reuse, R57 ;  /* 0x000000390a0c7220 */ /* 0x041fe20000410000 */
[----:B------:R-:W-:-:S04]  /*fb50*/  FADD.FTZ R10, -R10, 1 ;  /* 0x3f8000000a0a7421 */ /* 0x000fc80000010100 */
[----:B------:R-:W-:-:S04]  /*fb60*/  FFMA.FTZ R10, R8, R10, 1 ;  /* 0x3f800000080a7423 */ /* 0x000fc8000001000a */
[----:B------:R-:W-:Y:S01]  /*fb70*/  FMUL.FTZ R57, R12, R10 ;  /* 0x0000000a0c397220 */ /* 0x000fe20000410000 */
[----:B------:R-:W-:Y:S02]  /*fb80*/  FADD.FTZ R10, R15, -UR16 ;  /* 0x800000100f0a7e21 */ /* 0x000fe40008010000 */
[----:B------:R-:W2:Y:S01]  /*fb90*/  LDL.LU R15, [R1+0x6e8] ;  /* 0x0006e800010f7983 */ /* 0x000ea20000300800 */
[----:B------:R-:W-:-:S04]  /*fba0*/  FMUL.FTZ R9, R11, R9 ;  /* 0x000000090b097220 */ /* 0x000fc80000410000 */
[----:B------:R-:W-:Y:S01]  /*fbb0*/  FMUL.FTZ R11, R40, R9 ;  /* 0x00000009280b7220 */ /* 0x000fe20000410000 */
[----:B------:R-:W-:-:S03]  /*fbc0*/  FMUL.FTZ R12, R41, R57 ;  /* 0x00000039290c7220 */ /* 0x000fc60000410000 */
[----:B------:R-:W-:Y:S01]  /*fbd0*/  FFMA.FTZ R8, R7, R11, RZ ;  /* 0x0000000b07087223 */ /* 0x000fe200000100ff */
[----:B------:R-:W-:Y:S01]  /*fbe0*/  FADD.FTZ R11, RZ, R11 ;  /* 0x0000000bff0b7221 */ /* 0x000fe20000010000 */
[----:B------:R0:W-:Y:S02]  /*fbf0*/  STL [R1+0x8ac], R14 ;  /* 0x0008ac0e01007387 */ /* 0x0001e40000100800 */
[----:B------:R-:W-:Y:S01]  /*fc00*/  FFMA.FTZ R8, R14, R12, R8 ;  /* 0x0000000c0e087223 */ /* 0x000fe20000010008 */
[----:B0-----:R-:W-:Y:S01]  /*fc10*/  FADD.FTZ R14, R12, R11 ;  /* 0x0000000b0c0e7221 */ /* 0x001fe20000010000 */
[----:B------:R-:W-:-:S04]  /*fc20*/  FMUL.FTZ R10, R10, UR17 ;  /* 0x000000110a0a7c20 */ /* 0x000fc80008410000 */
[----:B------:R0:W-:Y:S01]  /*fc30*/  STL [R1+0x8c8], R14 ;  /* 0x0008c80e01007387 */ /* 0x0001e20000100800 */
[----:B------:R-:W-:-:S03]  /*fc40*/  FFMA.FTZ R11, R40, R10, R38 ;  /* 0x0000000a280b7223 */ /* 0x000fc60000010026 */
[----:B0-----:R-:W3:Y:S01]  /*fc50*/  LDL.LU R14, [R1+0x708] ;  /* 0x00070800010e7983 */ /* 0x001ee20000300800 */
[----:B------:R-:W-:-:S06]  /*fc60*/  FMUL.FTZ R12, R11, -1.4426950216293334961 ;  /* 0xbfb8aa3b0b0c7820 */ /* 0x000fcc0000410000 */
[----:B------:R-:W0:Y:S02]  /*fc70*/  MUFU.EX2 R12, R12 ;  /* 0x0000000c000c7308 */ /* 0x000e240000000800 */
[----:B0-----:R-:W-:-:S06]  /*fc80*/  FADD.FTZ R12, R12, 1 ;  /* 0x3f8000000c0c7421 */ /* 0x001fcc0000010000 */
[----:B------:R-:W0:Y:S01]  /*fc90*/  MUFU.RCP R12, R12 ;  /* 0x0000000c000c7308 */ /* 0x000e220000001000 */
[----:B------:R-:W-:Y:S01]  /*fca0*/  FFMA.FTZ R7, R7, R9, RZ ;  /* 0x0000000907077223 */ /* 0x000fe200000100ff */
[----:B------:R-:W-:Y:S01]  /*fcb0*/  FADD.FTZ R9, RZ, R9 ;  /* 0x00000009ff097221 */ /* 0x000fe20000010000 */
[C---:B0-----:R-:W-:Y:S01]  /*fcc0*/  FMUL.FTZ R13, R12.reuse, R13 ;  /* 0x0000000d0c0d7220 */ /* 0x041fe20000410000 */
[----:B------:R-:W-:-:S04]  /*fcd0*/  FADD.FTZ R12, -R12, 1 ;  /* 0x3f8000000c0c7421 */ /* 0x000fc80000010100 */
[----:B------:R-:W-:-:S04]  /*fce0*/  FFMA.FTZ R12, R11, R12, 1 ;  /* 0x3f8000000b0c7423 */ /* 0x000fc8000001000c */
[----:B------:R-:W-:Y:S01]  /*fcf0*/  FMUL.FTZ R12, R13, R12 ;  /* 0x0000000c0d0c7220 */ /* 0x000fe20000410000 */
[----:B------:R-:W-:-:S03]  /*fd00*/  FADD.FTZ R11, R56, -UR16 ;  /* 0x80000010380b7e21 */ /* 0x000fc60008010000 */
[----:B------:R-:W-:Y:S01]  /*fd10*/  FADD.FTZ R9, R9, R12 ;  /* 0x0000000c09097221 */ /* 0x000fe20000010000 */
[-C--:B------:R-:W-:Y:S01]  /*fd20*/  FFMA.FTZ R7, R10, R12.reuse, R7 ;  /* 0x0000000c0a077223 */ /* 0x080fe20000010007 */
[----:B------:R-:W-:-:S03]  /*fd30*/  FMUL.FTZ R56, R40, R12 ;  /* 0x0000000c28387220 */ /* 0x000fc60000410000 */
[----:B------:R0:W-:Y:S01]  /*fd40*/  STL [R1+0x8c4], R9 ;  /* 0x0008c40901007387 */ /* 0x0001e20000100800 */
[----:B------:R-:W-:-:S03]  /*fd50*/  FFMA.FTZ R8, R10, R56, R8 ;  /* 0x000000380a087223 */ /* 0x000fc60000010008 */
        /* <DEDUP_REMOVED lines=8> */
[----:B------:R0:W-:Y:S02]  /*fde0*/  STL [R1+0x884], R9 ;  /* 0x0008840901007387 */ /* 0x0001e40000100800 */
[C---:B0-----:R-:W-:Y:S02]  /*fdf0*/  FMUL.FTZ R9, R8.reuse, R18 ;  /* 0x0000001208097220 */ /* 0x041fe40000410000 */
[----:B------:R-:W4:Y:S01]  /*fe00*/  LDL.LU R18, [R1+0x584] ;  /* 0x0005840001127983 */ /* 0x000f220000300800 */
[----:B------:R-:W-:-:S04]  /*fe10*/  FADD.FTZ R8, -R8, 1 ;  /* 0x3f80000008087421 */ /* 0x000fc80000010100 */
[----:B------:R-:W-:Y:S01]  /*fe20*/  FFMA.FTZ R8, R7, R8, 1 ;  /* 0x3f80000007087423 */ /* 0x000fe20000010008 */
[----:B--2---:R-:W-:Y:S02]  /*fe30*/  FADD.FTZ R10, R15, -UR16 ;  /* 0x800000100f0a7e21 */ /* 0x004fe40008010000 */
[----:B------:R-:W2:Y:S02]  /*fe40*/  LDL.LU R15, [R1+0x740] ;  /* 0x00074000010f7983 */ /* 0x000ea40000300800 */
[----:B------:R-:W-:Y:S01]  /*fe50*/  FMUL.FTZ R11, R10, UR17 ;  /* 0x000000110a0b7c20 */ /* 0x000fe20008410000 */
[----:B------:R-:W-:-:S03]  /*fe60*/  FMUL.FTZ R55, R9, R8 ;  /* 0x0000000809377220 */ /* 0x000fc60000410000 */
[----:B------:R-:W-:-:S04]  /*fe70*/  FFMA.FTZ R7, R40, R11, R38 ;  /* 0x0000000b28077223 */ /* 0x000fc80000010026 */
[----:B------:R-:W-:-:S06]  /*fe80*/  FMUL.FTZ R8, R7, -1.4426950216293334961 ;  /* 0xbfb8aa3b07087820 */ /* 0x000fcc0000410000 */
[----:B------:R-:W0:Y:S02]  /*fe90*/  MUFU.EX2 R8, R8 ;  /* 0x0000000800087308 */ /* 0x000e240000000800 */
[----:B0-----:R-:W-:-:S06]  /*fea0*/  FADD.FTZ R8, R8, 1 ;  /* 0x3f80000008087421 */ /* 0x001fcc0000010000 */
[----:B------:R-:W0:Y:S01]  /*feb0*/  MUFU.RCP R8, R8 ;  /* 0x0000000800087308 */ /* 0x000e220000001000 */
[----:B---3--:R-:W-:Y:S02]  /*fec0*/  FADD.FTZ R10, R14, -UR16 ;  /* 0x800000100e0a7e21 */ /* 0x008fe40008010000 */
[----:B------:R-:W3:Y:S04]  /*fed0*/  LDL.LU R14, [R1+0x744] ;  /* 0x00074400010e7983 */ /* 0x000ee80000300800 */
[----:B------:R1:W-:Y:S01]  /*fee0*/  STL [R1+0x87c], R11 ;  /* 0x00087c0b01007387 */ /* 0x0003e20000100800 */
[C---:B0-----:R-:W-:Y:S01]  /*fef0*/  FMUL.FTZ R9, R8.reuse, R16 ;  /* 0x0000001008097220 */ /* 0x041fe20000410000 */
[----:B------:R-:W-:Y:S02]  /*ff00*/  FADD.FTZ R8, -R8, 1 ;  /* 0x3f80000008087421 */ /* 0x000fe40000010100 */
[----:B------:R-:W3:Y:S01]  /*ff10*/  LDL.LU R16, [R1+0x5a8] ;  /* 0x0005a80001107983 */ /* 0x000ee20000300800 */
[----:B-1----:R-:W-:Y:S01]  /*ff20*/  FMUL.FTZ R11, R10, UR17 ;  /* 0x000000110a0b7c20 */ /* 0x002fe20008410000 */
[----:B------:R-:W-:-:S03]  /*ff30*/  FFMA.FTZ R8, R7, R8, 1 ;  /* 0x3f80000007087423 */ /* 0x000fc60000010008 */
[----:B------:R-:W-:Y:S01]  /*ff40*/  FFMA.FTZ R7, R41, R11, R39 ;  /* 0x0000000b29077223 */ /* 0x000fe20000010027 */
[----:B------:R-:W-:-:S05]  /*ff50*/  FMUL.FTZ R8, R9, R8 ;  /* 0x0000000809087220 */ /* 0x000fca0000410000 */
[----:B------:R0:W-:Y:S02]  /*ff60*/  STL [R1+0x618], R8 ;  /* 0x0006180801007387 */ /* 0x0001e40000100800 */
[----:B0-----:R-:W-:-:S06]  /*ff70*/  FMUL.FTZ R8, R7, -1.4426950216293334961 ;  /* 0xbfb8aa3b07087820 */ /* 0x001fcc0000410000 */
[----:B------:R-:W0:Y:S02]  /*ff80*/  MUFU.EX2 R8, R8 ;  /* 0x0000000800087308 */ /* 0x000e240000000800 */
[----:B0-----:R-:W-:-:S06]  /*ff90*/  FADD.FTZ R8, R8, 1 ;  /* 0x3f80000008087421 */ /* 0x001fcc0000010000 */
[----:B------:R-:W0:Y:S01]  /*ffa0*/  MUFU.RCP R8, R8 ;  /* 0x0000000800087308 */ /* 0x000e220000001000 */
[----:B------:R-:W-:Y:S02]  /*ffb0*/  FADD.FTZ R10, R17, -UR16 ;  /* 0x80000010110a7e21 */ /* 0x000fe40008010000 */
[----:B------:R-:W3:Y:S01]  /*ffc0*/  LDL.LU R17, [R1+0x760] ;  /* 0x0007600001117983 */ /* 0x000ee20000300800 */
[----:B0-----:R-:W-:-:S03]  /*ffd0*/  FMUL.FTZ R9, R8, R19 ;  /* 0x0000001308097220 */ /* 0x001fc60000410000 */
[----:B------:R-:W3:Y:S01]  /*ffe0*/  LDL.LU R19, [R1+0x5a4] ;  /* 0x0005a40001137983 */ /* 0x000ee20000300800 */
[----:B------:R-:W-:-:S03]  /*fff0*/  FADD.FTZ R8, -R8, 1 ;  /* 0x3f80000008087421 */ /* 0x000fc60000010100 */
[----:B------:R0:W-:Y:S01]  /*10000*/  STL [R1+0x868], R11 ;  /* 0x0008680b01007387 */ /* 0x0001e20000100800 */
[----:B------:R-:W-:-:S04]  /*10010*/  FFMA.FTZ R8, R7, R8, 1 ;  /* 0x3f80000007087423 */ /* 0x000fc80000010008 */
[----:B------:R-:W-:Y:S01]  /*10020*/  FMUL.FTZ R8, R9, R8 ;  /* 0x0000000809087220 */ /* 0x000fe20000410000 */
[----:B0-----:R-:W-:-:S04]  /*10030*/  FMUL.FTZ R11, R10, UR17 ;  /* 0x000000110a0b7c20 */ /* 0x001fc80008410000 */
[----:B------:R0:W-:Y:S01]  /*10040*/  STL [R1+0x60c], R8 ;  /* 0x00060c0801007387 */ /* 0x0001e20000100800 */
[----:B------:R-:W-:-:S04]  /*10050*/  FFMA.FTZ R7, R40, R11, R38 ;  /* 0x0000000b28077223 */ /* 0x000fc80000010026 */
[----:B0-----:R-:W-:-:S06]  /*10060*/  FMUL.FTZ R8, R7, -1.4426950216293334961 ;  /* 0xbfb8aa3b07087820 */ /* 0x001fcc0000410000 */
[----:B------:R-:W0:Y:S02]  /*10070*/  MUFU.EX2 R8, R8 ;  /* 0x0000000800087308 */ /* 0x000e240000000800 */
[----:B0-----:R-:W-:-:S06]  /*10080*/  FADD.FTZ R8, R8, 1 ;  /* 0x3f80000008087421 */ /* 0x001fcc0000010000 */
[----:B------:R-:W4:Y:S02]  /*10090*/  MUFU.RCP R8, R8 ;  /* 0x0000000800087308 */ /* 0x000f240000001000 */
[----:B----4-:R-:W-:Y:S02]  /*100a0*/  FMUL.FTZ R9, R8, R18 ;  /* 0x0000001208097220 */ /* 0x010fe40000410000 */
[----:B------:R-:W4:Y:S01]  /*100b0*/  LDL.LU R18, [R1+0x5ac] ;  /* 0x0005ac0001127983 */ /* 0x000f220000300800 */
[----:B--2---:R-:W-:-:S03]  /*100c0*/  FADD.FTZ R10, R15, -UR16 ;  /* 0x800000100f0a7e21 */ /* 0x004fc60008010000 */
[----:B------:R-:W2:Y:S01]  /*100d0*/  LDL.LU R15, [R1+0x764] ;  /* 0x00076400010f7983 */ /* 0x000ea20000300800 */
        /* <DEDUP_REMOVED lines=767> */
[----:B------:R-:W-:Y:S01]  /*130d0*/  FFMA.FTZ R7, R7, R8, 1 ;  /* 0x3f80000007077423 */ /* 0x000fe20000010008 */
[----:B0-----:R-:W-:-:S03]  /*130e0*/  FMUL.FTZ R11, R10, UR17 ;  /* 0x000000110a0b7c20 */ /* 0x001fc60008410000 */
[----:B------:R-:W-:Y:S01]  /*130f0*/  FMUL.FTZ R7, R9, R7 ;  /* 0x0000000709077220 */ /* 0x000fe20000410000 */
[----:B------:R-:W-:-:S04]  /*13100*/  FFMA.FTZ R8, R40, R11, R38 ;  /* 0x0000000b28087223 */ /* 0x000fc80000010026 */
[----:B------:R-:W-:-:S06]  /*13110*/  FMUL.FTZ R9, R8, -1.4426950216293334961 ;  /* 0xbfb8aa3b08097820 */ /* 0x000fcc0000410000 */
[----:B------:R-:W0:Y:S02]  /*13120*/  MUFU.EX2 R9, R9 ;  /* 0x0000000900097308 */ /* 0x000e240000000800 */
[----:B0-----:R-:W-:-:S06]  /*13130*/  FADD.FTZ R9, R9, 1 ;  /* 0x3f80000009097421 */ /* 0x001fcc0000010000 */
[----:B------:R-:W0:Y:S01]  /*13140*/  MUFU.RCP R9, R9 ;  /* 0x0000000900097308 */ /* 0x000e220000001000 */
[----:B------:R3:W-:Y:S04]  /*13150*/  STL [R1+0x684], R11 ;  /* 0x0006840b01007387 */ /* 0x0007e80000100800 */
[----:B------:R1:W-:Y:S01]  /*13160*/  STL [R1+0x8f4], R7 ;  /* 0x0008f40701007387 */ /* 0x0003e20000100800 */
[----:B---3--:R-:W-:-:S03]  /*13170*/  FADD.FTZ R11, R14, -UR16 ;  /* 0x800000100e0b7e21 */ /* 0x008fc60008010000 */
[----:B------:R-:W3:Y:S01]  /*13180*/  LDL.LU R14, [R1+0x720] ;  /* 0x00072000010e7983 */ /* 0x000ee20000300800 */
[----:B-1----:R-:W-:Y:S01]  /*13190*/  FMUL.FTZ R7, R11, UR17 ;  /* 0x000000110b077c20 */ /* 0x002fe20008410000 */
[C---:B0-----:R-:W-:Y:S01]  /*131a0*/  FMUL.FTZ R10, R9.reuse, R16 ;  /* 0x00000010090a7220 */ /* 0x041fe20000410000 */
[----:B------:R-:W-:Y:S01]  /*131b0*/  FADD.FTZ R9, -R9, 1 ;  /* 0x3f80000009097421 */ /* 0x000fe20000010100 */
[----:B------:R-:W3:Y:S03]  /*131c0*/  LDL.LU R16, [R1+0x4c8] ;  /* 0x0004c80001107983 */ /* 0x000ee60000300800 */
        /* <DEDUP_REMOVED lines=8> */
[----:B------:R-:W-:-:S03]  /*13250*/  FADD.FTZ R12, R17, -UR16 ;  /* 0x80000010110c7e21 */ /* 0x000fc60008010000 */
[----:B------:R-:W3:Y:S01]  /*13260*/  LDL.LU R17, [R1+0x724] ;  /* 0x0007240001117983 */ /* 0x000ee20000300800 */
[----:B0-----:R-:W-:-:S03]  /*13270*/  FMUL.FTZ R11, R10, R19 ;  /* 0x000000130a0b7220 */ /* 0x001fc60000410000 */
[----:B------:R-:W3:Y:S01]  /*13280*/  LDL.LU R19, [R1+0x4bc] ;  /* 0x0004bc0001137983 */ /* 0x000ee20000300800 */
        /* <DEDUP_REMOVED lines=24> */
[----:B------:R1:W-:Y:S01]  /*13410*/  STL [R1+0x678], R7 ;  /* 0x0006780701007387 */ /* 0x0003e20000100800 */
[----:B---3--:R-:W-:-:S03]  /*13420*/  FADD.FTZ R13, R14, -UR16 ;  /* 0x800000100e0d7e21 */ /* 0x008fc60008010000 */
[----:B------:R3:W-:Y:S01]  /*13430*/  STL [R1+0x464], R8 ;  /* 0x0004640801007387 */ /* 0x0007e20000100800 */
[----:B-1----:R-:W-:-:S03]  /*13440*/  FMUL.FTZ R7, R13, UR17 ;  /* 0x000000110d077c20 */ /* 0x002fc60008410000 */
[----:B------:R-:W2:Y:S01]  /*13450*/  LDL.LU R14, [R1+0x73c] ;  /* 0x00073c00010e7983 */ /* 0x000ea20000300800 */
[C---:B0-----:R-:W-:Y:S01]  /*13460*/  FMUL.FTZ R12, R11.reuse, R16 ;  /* 0x000000100b0c7220 */ /* 0x041fe20000410000 */
[----:B------:R-:W-:Y:S02]  /*13470*/  FADD.FTZ R11, -R11, 1 ;  /* 0x3f8000000b0b7421 */ /* 0x000fe40000010100 */
[----:B------:R-:W2:Y:S02]  /*13480*/  LDL.LU R16, [R1+0x4b4] ;  /* 0x0004b40001107983 */ /* 0x000ea40000300800 */
[----:B------:R-:W-:Y:S01]  /*13490*/  FFMA.FTZ R11, R10, R11, 1 ;  /* 0x3f8000000a0b7423 */ /* 0x000fe2000001000b */
[----:B------:R-:W-:-:S03]  /*134a0*/  FFMA.FTZ R10, R40, R7, R38 ;  /* 0x00000007280a7223 */ /* 0x000fc60000010026 */
[----:B---3--:R-:W-:Y:S01]  /*134b0*/  FMUL.FTZ R8, R12, R11 ;  /* 0x0000000b0c087220 */ /* 0x008fe20000410000 */
[----:B------:R-:W-:-:S06]  /*134c0*/  FMUL.FTZ R11, R10, -1.4426950216293334961 ;  /* 0xbfb8aa3b0a0b7820 */ /* 0x000fcc0000410000 */
[----:B------:R-:W0:Y:S02]  /*134d0*/  MUFU.EX2 R11, R11 ;  /* 0x0000000b000b7308 */ /* 0x000e240000000800 */
[----:B0-----:R-:W-:-:S06]  /*134e0*/  FADD.FTZ R11, R11, 1 ;  /* 0x3f8000000b0b7421 */ /* 0x001fcc0000010000 */
[----:B------:R-:W0:Y:S01]  /*134f0*/  MUFU.RCP R11, R11 ;  /* 0x0000000b000b7308 */ /* 0x000e220000001000 */
[----:B------:R1:W-:Y:S04]  /*13500*/  STL [R1+0x674], R7 ;  /* 0x0006740701007387 */ /* 0x0003e80000100800 */
[----:B------:R3:W-:Y:S01]  /*13510*/  STL [R1+0x468], R8 ;  /* 0x0004680801007387 */ /* 0x0007e20000100800 */
[----:B------:R-:W-:-:S04]  /*13520*/  FADD.FTZ R13, R17, -UR16 ;  /* 0x80000010110d7e21 */ /* 0x000fc80008010000 */
[----:B-1----:R-:W-:Y:S01]  /*13530*/  FMUL.FTZ R7, R13, UR17 ;  /* 0x000000110d077c20 */ /* 0x002fe20008410000 */
[C---:B0-----:R-:W-:Y:S01]  /*13540*/  FMUL.FTZ R12, R11.reuse, R19 ;  /* 0x000000130b0c7220 */ /* 0x041fe20000410000 */
[----:B------:R-:W-:Y:S01]  /*13550*/  FADD.FTZ R11, -R11, 1 ;  /* 0x3f8000000b0b7421 */ /* 0x000fe20000010100 */
[----:B------:R-:W-:Y:S03]  /*13560*/  STL [R1+0x8f8], R9 ;  /* 0x0008f80901007387 */ /* 0x000fe60000100800 */
[----:B------:R-:W-:Y:S01]  /*13570*/  FFMA.FTZ R11, R10, R11, 1 ;  /* 0x3f8000000a0b7423 */ /* 0x000fe2000001000b */
[----:B------:R0:W-:Y:S03]  /*13580*/  STL [R1+0x670], R7 ;  /* 0x0006700701007387 */ /* 0x0001e60000100800 */
[----:B---3--:R-:W-:Y:S01]  /*13590*/  FMUL.FTZ R8, R12, R11 ;  /* 0x0000000b0c087220 */ /* 0x008fe20000410000 */
[----:B------:R-:W3:Y:S04]  /*135a0*/  LDL.LU R19, [R1+0x4b0] ;  /* 0x0004b00001137983 */ /* 0x000ee80000300800 */
[----:B------:R-:W-:Y:S04]  /*135b0*/  STL [R1+0x46c], R8 ;  /* 0x00046c0801007387 */ /* 0x000fe80000100800 */
[----:B------:R-:W3:Y:S01]  /*135c0*/  LDL.LU R17, [R1+0x794] ;  /* 0x0007940001117983 */ /* 0x000ee20000300800 */
[----:B------:R-:W-:-:S03]  /*135d0*/  FFMA.FTZ R10, R41, R7, R39 ;  /* 0x00000007290a7223 */ /* 0x000fc60000010027 */
[----:B------:R-:W3:Y:S01]  /*135e0*/  LDL.LU R61, [R1+0x4a8] ;  /* 0x0004a800013d7983 */ /* 0x000ee20000300800 */
[----:B------:R-:W-:-:S03]  /*135f0*/  FMUL.FTZ R11, R10, -1.4426950216293334961 ;  /* 0xbfb8aa3b0a0b7820 */ /* 0x000fc60000410000 */
[----:B------:R-:W3:Y:S03]  /*13600*/  LDL.LU R60, [R1+0x48c] ;  /* 0x00048c00013c7983 */ /* 0x000ee60000300800 */
[----:B------:R-:W1:Y:S01]  /*13610*/  MUFU.EX2 R11, R11 ;  /* 0x0000000b000b7308 */ /* 0x000e620000000800 */
[----:B------:R-:W3:Y:S04]  /*13620*/  LDL.LU R59, [R1+0x454] ;  /* 0x00045400013b7983 */ /* 0x000ee80000300800 */
[----:B------:R-:W3:Y:S01]  /*13630*/  LDL.LU R58, [R1+0x448] ;  /* 0x00044800013a7983 */ /* 0x000ee20000300800 */
[----:B-1----:R-:W-:-:S06]  /*13640*/  FADD.FTZ R11, R11, 1 ;  /* 0x3f8000000b0b7421 */ /* 0x002fcc0000010000 */
[----:B------:R-:W4:Y:S02]  /*13650*/  MUFU.RCP R11, R11 ;  /* 0x0000000b000b7308 */ /* 0x000f240000001000 */
[----:B----4-:R-:W-:Y:S02]  /*13660*/  FMUL.FTZ R12, R11, R18 ;  /* 0x000000120b0c7220 */ /* 0x010fe40000410000 */
[----:B------:R-:W4:Y:S01]  /*13670*/  LDL.LU R18, [R1+0x4ac] ;  /* 0x0004ac0001127983 */ /* 0x000f220000300800 */
[----:B--2---:R-:W-:-:S03]  /*13680*/  FADD.FTZ R13, R15, -UR16 ;  /* 0x800000100f0d7e21 */ /* 0x004fc60008010000 */
[----:B------:R-:W2:Y:S01]  /*13690*/  LDL.LU R15, [R1+0x798] ;  /* 0x00079800010f7983 */ /* 0x000ea20000300800 */
[----:B------:R-:W-:Y:S01]  /*136a0*/  FADD.FTZ R11, -R11, 1 ;  /* 0x3f8000000b0b7421 */ /* 0x000fe20000010100 */
[----:B0-----:R-:W-:-:S03]  /*136b0*/  FMUL.FTZ R7, R13, UR17 ;  /* 0x000000110d077c20 */ /* 0x001fc60008410000 */
        /* <DEDUP_REMOVED lines=8> */
[----:B------:R-:W-:Y:S01]  /*13740*/  FADD.FTZ R14, R14, -UR16 ;  /* 0x800000100e0e7e21 */ /* 0x000fe20008010000 */
[C---:B0-----:R-:W-:Y:S02]  /*13750*/  FMUL.FTZ R13, R12.reuse, R16 ;  /* 0x000000100c0d7220 */ /* 0x041fe40000410000 */
[----:B------:R-:W2:Y:S01]  /*13760*/  LDL.LU R16, [R1+0x79c] ;  /* 0x00079c0001107983 */ /* 0x000ea20000300800 */
[----:B------:R-:W-:Y:S01]  /*13770*/  FADD.FTZ R12, -R12, 1 ;  /* 0x3f8000000c0c7421 */ /* 0x000fe20000010100 */
[----:B-1----:R-:W-:-:S03]  /*13780*/  FMUL.FTZ R7, R14, UR17 ;  /* 0x000000110e077c20 */ /* 0x002fc60008410000 */
[----:B------:R-:W-:Y:S01]  /*13790*/  FFMA.FTZ R12, R11, R12, 1 ;  /* 0x3f8000000b0c7423 */ /* 0x000fe2000001000c */
[----:B------:R-:W-:-:S03]  /*137a0*/  FFMA.FTZ R11, R41, R7, R39 ;  /* 0x00000007290b7223 */ /* 0x000fc60000010027 */
[----:B------:R-:W-:Y:S01]  /*137b0*/  FMUL.FTZ R8, R13, R12 ;  /* 0x0000000c0d087220 */ /* 0x000fe20000410000 */
[----:B------:R-:W-:-:S06]  /*137c0*/  FMUL.FTZ R12, R11, -1.4426950216293334961 ;  /* 0xbfb8aa3b0b0c7820 */ /* 0x000fcc0000410000 */
[----:B------:R-:W0:Y:S02]  /*137d0*/  MUFU.EX2 R12, R12 ;  /* 0x0000000c000c7308 */ /* 0x000e240000000800 */
[----:B0-----:R-:W-:-:S06]  /*137e0*/  FADD.FTZ R12, R12, 1 ;  /* 0x3f8000000c0c7421 */ /* 0x001fcc0000010000 */
[----:B------:R-:W3:Y:S01]  /*137f0*/  MUFU.RCP R12, R12 ;  /* 0x0000000c000c7308 */ /* 0x000ee20000001000 */
[----:B------:R0:W-:Y:S04]  /*13800*/  STL [R1+0x668], R7 ;  /* 0x0006680701007387 */ /* 0x0001e80000100800 */
[----:B------:R1:W-:Y:S01]  /*13810*/  STL [R1+0x478], R8 ;  /* 0x0004780801007387 */ /* 0x0003e20000100800 */
[C---:B---3--:R-:W-:Y:S01]  /*13820*/  FMUL.FTZ R13, R12.reuse, R19 ;  /* 0x000000130c0d7220 */ /* 0x048fe20000410000 */
[----:B------:R-:W-:Y:S02]  /*13830*/  FADD.FTZ R12, -R12, 1 ;  /* 0x3f8000000c0c7421 */ /* 0x000fe40000010100 */
[----:B------:R-:W3:Y:S01]  /*13840*/  LDL.LU R19, [R1+0x4a4] ;  /* 0x0004a40001137983 */ /* 0x000ee20000300800 */
[----:B------:R-:W-:-:S03]  /*13850*/  FADD.FTZ R14, R17, -UR16 ;  /* 0x80000010110e7e21 */ /* 0x000fc60008010000 */
[----:B------:R-:W3:Y:S01]  /*13860*/  LDL.LU R17, [R1+0x7a0] ;  /* 0x0007a00001117983 */ /* 0x000ee20000300800 */
[----:B0-----:R-:W-:Y:S01]  /*13870*/  FMUL.FTZ R7, R14, UR17 ;  /* 0x000000110e077c20 */ /* 0x001fe20008410000 */
[----:B------:R-:W-:-:S03]  /*13880*/  FFMA.FTZ R12, R11, R12, 1 ;  /* 0x3f8000000b0c7423 */ /* 0x000fc6000001000c */
[----:B------:R-:W-:Y:S01]  /*13890*/  FFMA.FTZ R11, R40, R7, R38 ;  /* 0x00000007280b7223 */ /* 0x000fe20000010026 */
[----:B-1----:R-:W-:-:S03]  /*138a0*/  FMUL.FTZ R8, R13, R12 ;  /* 0x0000000c0d087220 */ /* 0x002fc60000410000 */
[----:B------:R-:W-:-:S06]  /*138b0*/  FMUL.FTZ R12, R11, -1.4426950216293334961 ;  /* 0xbfb8aa3b0b0c7820 */ /* 0x000fcc0000410000 */
[----:B------:R-:W0:Y:S02]  /*138c0*/  MUFU.EX2 R12, R12 ;  /* 0x0000000c000c7308 */ /* 0x000e240000000800 */
[----:B0-----:R-:W-:-:S06]  /*138d0*/  FADD.FTZ R12, R12, 1 ;  /* 0x3f8000000c0c7421 */ /* 0x001fcc0000010000 */
[----:B------:R-:W4:Y:S01]  /*138e0*/  MUFU.RCP R12, R12 ;  /* 0x0000000c000c7308 */ /* 0x000f220000001000 */
[----:B------:R-:W-:Y:S04]  /*138f0*/  STL [R1+0x664], R7 ;  /* 0x0006640701007387 */ /* 0x000fe80000100800 */
[----:B------:R0:W-:Y:S01]  /*13900*/  STL [R1+0x47c], R8 ;  /* 0x00047c0801007387 */ /* 0x0001e20000100800 */
[----:B----4-:R-:W-:-:S03]  /*13910*/  FMUL.FTZ R13, R12, R18 ;  /* 0x000000120c0d7220 */ /* 0x010fc60000410000 */
[----:B------:R-:W4:Y:S01]  /*13920*/  LDL.LU R18, [R1+0x4a0] ;  /* 0x0004a00001127983 */ /* 0x000f220000300800 */
[----:B------:R-:W-:-:S04]  /*13930*/  FADD.FTZ R12, -R12, 1 ;  /* 0x3f8000000c0c7421 */ /* 0x000fc80000010100 */
[----:B------:R-:W-:-:S04]  /*13940*/  FFMA.FTZ R12, R11, R12, 1 ;  /* 0x3f8000000b0c7423 */ /* 0x000fc8000001000c */
[----:B0-----:R-:W-:Y:S01]  /*13950*/  FMUL.FTZ R8, R13, R12 ;  /* 0x0000000c0d087220 */ /* 0x001fe20000410000 */
[----:B--2---:R-:W-:Y:S02]  /*13960*/  FADD.FTZ R14, R15, -UR16 ;  /* 0x800000100f0e7e21 */ /* 0x004fe40008010000 */
[----:B------:R-:W2:Y:S02]  /*13970*/  LDL.LU R15, [R1+0x7a4] ;  /* 0x0007a400010f7983 */ /* 0x000ea40000300800 */
[----:B------:R-:W-:-:S04]  /*13980*/  FMUL.FTZ R7, R14, UR17 ;  /* 0x000000110e077c20 */ /* 0x000fc80008410000 */
[----:B------:R-:W-:-:S04]  /*13990*/  FFMA.FTZ R11, R41, R7, R39 ;  /* 0x00000007290b7223 */ /* 0x000fc80000010027 */
[----:B------:R-:W-:-:S06]  /*139a0*/  FMUL.FTZ R12, R11, -1.4426950216293334961 ;  /* 0xbfb8aa3b0b0c7820 */ /* 0x000fcc0000410000 */
[----:B------:R-:W0:Y:S02]  /*139b0*/  MUFU.EX2 R12, R12 ;  /* 0x0000000c000c7308 */ /* 0x000e240000000800 */
[----:B0-----:R-:W-:-:S06]  /*139c0*/  FADD.FTZ R12, R12, 1 ;  /* 0x3f8000000c0c7421 */ /* 0x001fcc0000010000 */
[----:B------:R-:W0:Y:S02]  /*139d0*/  MUFU.RCP R12, R12 ;  /* 0x0000000c000c7308 */ /* 0x000e240000001000 */
[C---:B0-----:R-:W-:Y:S02]  /*139e0*/  FMUL.FTZ R13, R12.reuse, R61 ;  /* 0x0000003d0c0d7220 */ /* 0x041fe40000410000 */
[----:B------:R-:W2:Y:S01]  /*139f0*/  LDL.LU R61, [R1+0x49c] ;  /* 0x00049c00013d7983 */ /* 0x000ea20000300800 */
[----:B------:R-:W-:-:S03]  /*13a00*/  FADD.FTZ R12, -R12, 1 ;  /* 0x3f8000000c0c7421 */ /* 0x000fc60000010100 */
[----:B------:R0:W-:Y:S01]  /*13a10*/  STL [R1+0x660], R7 ;  /* 0x0006600701007387 */ /* 0x0001e20000100800 */
[----:B------:R-:W-:Y:S01]  /*13a20*/  FFMA.FTZ R12, R11, R12, 1 ;  /* 0x3f8000000b0c7423 */ /* 0x000fe2000001000c */
[----:B------:R-:W-:Y:S02]  /*13a30*/  FADD.FTZ R14, R16, -UR16 ;  /* 0x80000010100e7e21 */ /* 0x000fe40008010000 */
[----:B------:R-:W2:Y:S02]  /*13a40*/  LDL.LU R16, [R1+0x7a8] ;  /* 0x0007a80001107983 */ /* 0x000ea40000300800 */
[----:B0-----:R-:W-:Y:S02]  /*13a50*/  FMUL.FTZ R7, R14, UR17 ;  /* 0x000000110e077c20 */ /* 0x001fe40008410000 */
[----:B------:R0:W-:Y:S02]  /*13a60*/  STL [R1+0x480], R8 ;  /* 0x0004800801007387 */ /* 0x0001e40000100800 */
[----:B------:R-:W-:Y:S01]  /*13a70*/  FFMA.FTZ R11, R40, R7, R38 ;  /* 0x00000007280b7223 */ /* 0x000fe20000010026 */
[----:B0-----:R-:W-:-:S03]  /*13a80*/  FMUL.FTZ R8, R13, R12 ;  /* 0x0000000c0d087220 */ /* 0x001fc60000410000 */
[----:B------:R-:W-:-:S06]  /*13a90*/  FMUL.FTZ R12, R11, -1.4426950216293334961 ;  /* 0xbfb8aa3b0b0c7820 */ /* 0x000fcc0000410000 */
[----:B------:R-:W0:Y:S02]  /*13aa0*/  MUFU.EX2 R12, R12 ;  /* 0x0000000c000c7308 */ /* 0x000e240000000800 */
[----:B0-----:R-:W-:-:S06]  /*13ab0*/  FADD.FTZ R12, R12, 1 ;  /* 0x3f8000000c0c7421 */ /* 0x001fcc0000010000 */
[----:B------:R-:W3:Y:S01]  /*13ac0*/  MUFU.RCP R12, R12 ;  /* 0x0000000c000c7308 */ /* 0x000ee20000001000 */
        /* <DEDUP_REMOVED lines=9> */
[----:B------:R-:W-:-:S03]  /*13b60*/  FMUL.FTZ R11, R13, R11 ;  /* 0x0000000b0d0b7220 */ /* 0x000fc60000410000 */
        /* <DEDUP_REMOVED lines=11> */
[----:B--2---:R-:W-:-:S04]  /*13c20*/  FADD.FTZ R15, R15, -UR16 ;  /* 0x800000100f0f7e21 */ /* 0x004fc80008010000 */
        /* <DEDUP_REMOVED lines=12> */
[----:B------:R1:W-:Y:S02]  /*13cf0*/  STL [R1+0x490], R8 ;  /* 0x0004900801007387 */ /* 0x0003e40000100800 */
[----:B0-----:R-:W-:Y:S02]  /*13d00*/  FMUL.FTZ R7, R15, UR17 ;  /* 0x000000110f077c20 */ /* 0x001fe40008410000 */
[----:B------:R-:W2:Y:S02]  /*13d10*/  LDL.LU R16, [R1+0x7b4] ;  /* 0x0007b40001107983 */ /* 0x000ea40000300800 */
[----:B------:R-:W-:Y:S01]  /*13d20*/  FFMA.FTZ R12, R41, R7, R39 ;  /* 0x00000007290c7223 */ /* 0x000fe20000010027 */
[----:B-1----:R-:W-:-:S03]  /*13d30*/  FMUL.FTZ R8, R14, R13 ;  /* 0x0000000d0e087220 */ /* 0x002fc60000410000 */
        /* <DEDUP_REMOVED lines=9> */
[----:B------:R-:W-:Y:S01]  /*13dd0*/  FADD.FTZ R15, R17, -UR16 ;  /* 0x80000010110f7e21 */ /* 0x000fe20008010000 */
[----:B------:R-:W-:-:S02]  /*13de0*/  FFMA.FTZ R13, R12, R13, 1 ;  /* 0x3f8000000c0d7423 */ /* 0x000fc4000001000d */
[----:B------:R-:W3:Y:S01]  /*13df0*/  LDL.LU R17, [R1+0x7b8] ;  /* 0x0007b80001117983 */ /* 0x000ee20000300800 */
[----:B0-----:R-:W-:Y:S01]  /*13e00*/  FMUL.FTZ R7, R15, UR17 ;  /* 0x000000110f077c20 */ /* 0x001fe20008410000 */
[----:B-1----:R-:W-:-:S03]  /*13e10*/  FMUL.FTZ R8, R14, R13 ;  /* 0x0000000d0e087220 */ /* 0x002fc60000410000 */
[----:B------:R-:W-:-:S04]  /*13e20*/  FFMA.FTZ R12, R40, R7, R38 ;  /* 0x00000007280c7223 */ /* 0x000fc80000010026 */
[----:B------:R-:W-:-:S06]  /*13e30*/  FMUL.FTZ R13, R12, -1.4426950216293334961 ;  /* 0xbfb8aa3b0c0d7820 */ /* 0x000fcc0000410000 */
[----:B------:R-:W0:Y:S02]  /*13e40*/  MUFU.EX2 R13, R13 ;  /* 0x0000000d000d7308 */ /* 0x000e240000000800 */
[----:B0-----:R-:W-:-:S06]  /*13e50*/  FADD.FTZ R13, R13, 1 ;  /* 0x3f8000000d0d7421 */ /* 0x001fcc0000010000 */
[----:B------:R-:W0:Y:S01]  /*13e60*/  MUFU.RCP R13, R13 ;  /* 0x0000000d000d7308 */ /* 0x000e220000001000 */
[----:B------:R1:W-:Y:S01]  /*13e70*/  STL [R1+0x64c], R7 ;  /* 0x00064c0701007387 */ /* 0x0003e20000100800 */
[----:B----4-:R-:W-:Y:S01]  /*13e80*/  FADD.FTZ R15, R18, -UR16 ;  /* 0x80000010120f7e21 */ /* 0x010fe20008010000 */
[C---:B0-----:R-:W-:Y:S01]  /*13e90*/  FMUL.FTZ R14, R13.reuse, R60 ;  /* 0x0000003c0d0e7220 */ /* 0x041fe20000410000 */
[----:B------:R-:W-:Y:S01]  /*13ea0*/  FADD.FTZ R13, -R13, 1 ;  /* 0x3f8000000d0d7421 */ /* 0x000fe20000010100 */
[----:B------:R-:W4:Y:S01]  /*13eb0*/  LDL.LU R60, [R1+0x470] ;  /* 0x00047000013c7983 */ /* 0x000f220000300800 */
[----:B-1----:R-:W-:Y:S02]  /*13ec0*/  FMUL.FTZ R7, R15, UR17 ;  /* 0x000000110f077c20 */ /* 0x002fe40008410000 */
[----:B------:R-:W-:Y:S01]  /*13ed0*/  FFMA.FTZ R12, R12, R13, 1 ;  /* 0x3f8000000c0c7423 */ /* 0x000fe2000001000d */
[----:B------:R-:W4:Y:S01]  /*13ee0*/  LDL.LU R18, [R1+0x7bc] ;  /* 0x0007bc0001127983 */ /* 0x000f220000300800 */
[----:B------:R-:W-:-:S02]  /*13ef0*/  FFMA.FTZ R13, R41, R7, R39 ;  /* 0x00000007290d7223 */ /* 0x000fc40000010027 */
[----:B------:R-:W-:Y:S02]  /*13f00*/  FMUL.FTZ R12, R14, R12 ;  /* 0x0000000c0e0c7220 */ /* 0x000fe40000410000 */
[----:B------:R-:W-:-:S06]  /*13f10*/  FMUL.FTZ R14, R13, -1.4426950216293334961 ;  /* 0xbfb8aa3b0d0e7820 */ /* 0x000fcc0000410000 */
[----:B------:R-:W0:Y:S02]  /*13f20*/  MUFU.EX2 R14, R14 ;  /* 0x0000000e000e7308 */ /* 0x000e240000000800 */
[----:B0-----:R-:W-:-:S06]  /*13f30*/  FADD.FTZ R14, R14, 1 ;  /* 0x3f8000000e0e7421 */ /* 0x001fcc0000010000 */
[----:B------:R-:W2:Y:S02]  /*13f40*/  MUFU.RCP R14, R14 ;  /* 0x0000000e000e7308 */ /* 0x000ea40000001000 */
[C---:B--2---:R-:W-:Y:S02]  /*13f50*/  FMUL.FTZ R15, R14.reuse, R61 ;  /* 0x0000003d0e0f7220 */ /* 0x044fe40000410000 */
[----:B------:R-:W2:Y:S01]  /*13f60*/  LDL.LU R61, [R1+0x7c0] ;  /* 0x0007c000013d7983 */ /* 0x000ea20000300800 */
[----:B------:R-:W-:-:S03]  /*13f70*/  FADD.FTZ R14, -R14, 1 ;  /* 0x3f8000000e0e7421 */ /* 0x000fc60000010100 */
[----:B------:R0:W-:Y:S01]  /*13f80*/  STL [R1+0x648], R7 ;  /* 0x0006480701007387 */ /* 0x0001e20000100800 */
[----:B------:R-:W-:Y:S01]  /*13f90*/  FFMA.FTZ R14, R13, R14, 1 ;  /* 0x3f8000000d0e7423 */ /* 0x000fe2000001000e */
[----:B------:R-:W-:-:S04]  /*13fa0*/  FADD.FTZ R16, R16, -UR16 ;  /* 0x8000001010107e21 */ /* 0x000fc80008010000 */
[----:B0-----:R-:W-:Y:S01]  /*13fb0*/  FMUL.FTZ R7, R16, UR17 ;  /* 0x0000001110077c20 */ /* 0x001fe20008410000 */
[----:B------:R0:W-:Y:S03]  /*13fc0*/  STL [R1+0x498], R8 ;  /* 0x0004980801007387 */ /* 0x0001e60000100800 */
[----:B------:R-:W-:Y:S01]  /*13fd0*/  FFMA.FTZ R13, R40, R7, R38 ;  /* 0x00000007280d7223 */ /* 0x000fe20000010026 */
[----:B0-----:R-:W-:-:S03]  /*13fe0*/  FMUL.FTZ R8, R15, R14 ;  /* 0x0000000e0f087220 */ /* 0x001fc60000410000 */
[----:B------:R-:W-:-:S06]  /*13ff0*/  FMUL.FTZ R14, R13, -1.4426950216293334961 ;  /* 0xbfb8aa3b0d0e7820 */ /* 0x000fcc0000410000 */
[----:B------:R-:W0:Y:S02]  /*14000*/  MUFU.EX2 R14, R14 ;  /* 0x0000000e000e7308 */ /* 0x000e240000000800 */
[----:B0-----:R-:W-:-:S06]  /*14010*/  FADD.FTZ R14, R14, 1 ;  /* 0x3f8000000e0e7421 */ /* 0x001fcc0000010000 */
[----:B------:R-:W3:Y:S01]  /*14020*/  MUFU.RCP R14, R14 ;  /* 0x0000000e000e7308 */ /* 0x000ee20000001000 */
[----:B------:R0:W-:Y:S04]  /*14030*/  STL [R1+0x644], R7 ;  /* 0x0006440701007387 */ /* 0x0001e80000100800 */
[----:B------:R1:W-:Y:S01]  /*14040*/  STL [R1+0x488], R8 ;  /* 0x0004880801007387 */ /* 0x0003e20000100800 */
[----:B---3--:R-:W-:-:S03]  /*14050*/  FMUL.FTZ R15, R14, R19 ;  /* 0x000000130e0f7220 */ /* 0x008fc60000410000 */
[----:B------:R-:W3:Y:S01]  /*14060*/  LDL.LU R19, [R1+0x450] ;  /* 0x0004500001137983 */ /* 0x000ee20000300800 */
[----:B------:R-:W-:Y:S01]  /*14070*/  FADD.FTZ R14, -R14, 1 ;  /* 0x3f8000000e0e7421 */ /* 0x000fe20000010100 */
[----:B------:R-:W-:Y:S02]  /*14080*/  FADD.FTZ R16, R17, -UR16 ;  /* 0x8000001011107e21 */ /* 0x000fe40008010000 */
[----:B------:R-:W3:Y:S02]  /*14090*/  LDL.LU R17, [R1+0x7c4] ;  /* 0x0007c40001117983 */ /* 0x000ee40000300800 */
        /* <DEDUP_REMOVED lines=8> */
[----:B------:R0:W-:Y:S01]  /*14120*/  STL [R1+0x640], R7 ;  /* 0x0006400701007387 */ /* 0x0001e20000100800 */
[----:B----4-:R-:W-:-:S03]  /*14130*/  FMUL.FTZ R15, R14, R60 ;  /* 0x0000003c0e0f7220 */ /* 0x010fc60000410000 */
[----:B------:R-:W4:Y:S01]  /*14140*/  LDL.LU R60, [R1+0x44c] ;  /* 0x00044c00013c7983 */ /* 0x000f220000300800 */
[----:B------:R-:W-:-:S03]  /*14150*/  FADD.FTZ R16, R18, -UR16 ;  /* 0x8000001012107e21 */ /* 0x000fc60008010000 */
[----:B------:R-:W4:Y:S01]  /*14160*/  LDL.LU R18, [R1+0x7c8] ;  /* 0x0007c80001127983 */ /* 0x000f220000300800 */
[----:B0-----:R-:W-:Y:S01]  /*14170*/  FMUL.FTZ R7, R16, UR17 ;  /* 0x0000001110077c20 */ /* 0x001fe20008410000 */
[----:B------:R-:W-:Y:S02]  /*14180*/  FADD.FTZ R14, -R14, 1 ;  /* 0x3f8000000e0e7421 */ /* 0x000fe40000010100 */
[----:B------:R0:W-:Y:S02]  /*14190*/  STL [R1+0x474], R8 ;  /* 0x0004740801007387 */ /* 0x0001e40000100800 */
[----:B------:R-:W-:Y:S01]  /*141a0*/  FFMA.FTZ R14, R13, R14, 1 ;  /* 0x3f8000000d0e7423 */ /* 0x000fe2000001000e */
[----:B--2---:R-:W-:Y:S02]  /*141b0*/  FADD.FTZ R16, R61, -UR16 ;  /* 0x800000103d107e21 */ /* 0x004fe40008010000 */
[----:B------:R-:W2:Y:S01]  /*141c0*/  LDL.LU R61, [R1+0x7cc] ;  /* 0x0007cc00013d7983 */ /* 0x000ea20000300800 */
[----:B------:R-:W-:Y:S01]  /*141d0*/  FFMA.FTZ R13, R40, R7, R38 ;  /* 0x00000007280d7223 */ /* 0x000fe20000010026 */
[----:B0-----:R-:W-:-:S03]  /*141e0*/  FMUL.FTZ R8, R15, R14 ;  /* 0x0000000e0f087220 */ /* 0x001fc60000410000 */
[----:B------:R-:W-:-:S06]  /*141f0*/  FMUL.FTZ R14, R13, -1.4426950216293334961 ;  /* 0xbfb8aa3b0d0e7820 */ /* 0x000fcc0000410000 */
[----:B------:R-:W0:Y:S02]  /*14200*/  MUFU.EX2 R14, R14 ;  /* 0x0000000e000e7308 */ /* 0x000e240000000800 */
[----:B0-----:R-:W-:-:S06]  /*14210*/  FADD.FTZ R14, R14, 1 ;  /* 0x3f8000000e0e7421 */ /* 0x001fcc0000010000 */
[----:B------:R-:W0:Y:S01]  /*14220*/  MUFU.RCP R14, R14 ;  /* 0x0000000e000e7308 */ /* 0x000e220000001000 */
[----:B------:R1:W-:Y:S02]  /*14230*/  STL [R1+0x63c], R7 ;  /* 0x00063c0701007387 */ /* 0x0003e40000100800 */
[----:B-1----:R-:W-:Y:S01]  /*14240*/  FMUL.FTZ R7, R16, UR17 ;  /* 0x0000001110077c20 */ /* 0x002fe20008410000 */
[C---:B0-----:R-:W-:Y:S01]  /*14250*/  FMUL.FTZ R15, R14.reuse, R59 ;  /* 0x0000003b0e0f7220 */ /* 0x041fe20000410000 */
[----:B------:R-:W-:-:S03]  /*14260*/  FADD.FTZ R14, -R14, 1 ;  /* 0x3f8000000e0e7421 */ /* 0x000fc60000010100 */
[----:B------:R0:W-:Y:S01]  /*14270*/  STL [R1+0x638], R7 ;  /* 0x0006380701007387 */ /* 0x0001e20000100800 */
[----:B------:R-:W-:Y:S01]  /*14280*/  FFMA.FTZ R13, R13, R14, 1 ;  /* 0x3f8000000d0d7423 */ /* 0x000fe2000001000e */
[----:B------:R-:W-:Y:S02]  /*14290*/  FFMA.FTZ R14, R41, R7, R39 ;  /* 0x00000007290e7223 */ /* 0x000fe40000010027 */
[----:B------:R-:W2:Y:S01]  /*142a0*/  LDL.LU R59, [R1+0x444] ;  /* 0x00044400013b7983 */ /* 0x000ea20000300800 */
[----:B------:R-:W-:Y:S01]  /*142b0*/  FMUL.FTZ R13, R15, R13 ;  /* 0x0000000d0f0d7220 */ /* 0x000fe20000410000 */
[----:B------:R-:W-:-:S06]  /*142c0*/  FMUL.FTZ R15, R14, -1.4426950216293334961 ;  /* 0xbfb8aa3b0e0f7820 */ /* 0x000fcc0000410000 */
[----:B------:R-:W1:Y:S02]  /*142d0*/  MUFU.EX2 R15, R15 ;  /* 0x0000000f000f7308 */ /* 0x000e640000000800 */
[----:B-1----:R-:W-:-:S06]  /*142e0*/  FADD.FTZ R15, R15, 1 ;  /* 0x3f8000000f0f7421 */ /* 0x002fcc0000010000 */
[----:B------:R-:W1:Y:S01]  /*142f0*/  MUFU.RCP R15, R15 ;  /* 0x0000000f000f7308 */ /* 0x000e620000001000 */
[----:B------:R0:W-:Y:S01]  /*14300*/  STL [R1+0x470], R8 ;  /* 0x0004700801007387 */ /* 0x0001e20000100800 */
[----:B---3--:R-:W-:Y:S01]  /*14310*/  FADD.FTZ R17, R17, -UR16 ;  /* 0x8000001011117e21 */ /* 0x008fe20008010000 */
[C---:B-1----:R-:W-:Y:S02]  /*14320*/  FMUL.FTZ R16, R15.reuse, R19 ;  /* 0x000000130f107220 */ /* 0x042fe40000410000 */
[----:B------:R-:W3:Y:S01]  /*14330*/  LDL.LU R19, [R1+0x7d0] ;  /* 0x0007d00001137983 */ /* 0x000ee20000300800 */
        /* <DEDUP_REMOVED lines=10> */
[----:B----4-:R-:W-:Y:S01]  /*143e0*/  FADD.FTZ R17, R18, -UR16 ;  /* 0x8000001012117e21 */ /* 0x010fe20008010000 */
[----:B0-----:R-:W-:Y:S02]  /*143f0*/  FMUL.FTZ R16, R15, R60 ;  /* 0x0000003c0f107220 */ /* 0x001fe40000410000 */
[----:B------:R-:W4:Y:S04]  /*14400*/  LDL.LU R18, [R1+0x7d4] ;  /* 0x0007d40001127983 */ /* 0x000f280000300800 */
[----:B------:R-:W4:Y:S01]  /*14410*/  LDL.LU R60, [R1+0x440] ;  /* 0x00044000013c7983 */ /* 0x000f220000300800 */
[----:B-1----:R-:W-:Y:S01]  /*14420*/  FMUL.FTZ R7, R17, UR17 ;  /* 0x0000001111077c20 */ /* 0x002fe20008410000 */
[----:B------:R-:W-:-:S04]  /*14430*/  FADD.FTZ R15, -R15, 1 ;  /* 0x3f8000000f0f7421 */ /* 0x000fc80000010100 */
[----:B------:R-:W-:Y:S01]  /*14440*/  FFMA.FTZ R15, R14, R15, 1 ;  /* 0x3f8000000e0f7423 */ /* 0x000fe2000001000f */
[----:B------:R-:W-:Y:S01]  /*14450*/  FFMA.FTZ R14, R41, R7, R39 ;  /* 0x00000007290e7223 */ /* 0x000fe20000010027 */
[----:B------:R0:W-:Y:S01]  /*14460*/  STL [R1+0x454], R8 ;  /* 0x0004540801007387 */ /* 0x0001e20000100800 */
[----:B--2---:R-:W-:-:S03]  /*14470*/  FADD.FTZ R17, R61, -UR16 ;  /* 0x800000103d117e21 */ /* 0x004fc60008010000 */
[----:B------:R-:W2:Y:S01]  /*14480*/  LDL.LU R61, [R1+0x7d8] ;  /* 0x0007d800013d7983 */ /* 0x000ea20000300800 */
[----:B0-----:R-:W-:Y:S01]  /*14490*/  FMUL.FTZ R8, R16, R15 ;  /* 0x0000000f10087220 */ /* 0x001fe20000410000 */
        /* <DEDUP_REMOVED lines=11> */
[----:B------:R1:W-:Y:S04]  /*14550*/  STL [R1+0x48c], R8 ;  /* 0x00048c0801007387 */ /* 0x0003e80000100800 */
[----:B------:R-:W2:Y:S04]  /*14560*/  LDL.LU R58, [R1+0x598] ;  /* 0x00059800013a7983 */ /* 0x000ea80000300800 */
[----:B0-----:R-:W2:Y:S01]  /*14570*/  LDL.LU R7, [R1+0x43c] ;  /* 0x00043c0001077983 */ /* 0x001ea20000300800 */
[----:B-1----:R-:W-:Y:S01]  /*14580*/  FMUL.FTZ R8, R16, R15 ;  /* 0x0000000f10087220 */ /* 0x002fe20000410000 */
[----:B------:R-:W-:-:S06]  /*14590*/  FMUL.FTZ R15, R14, -1.4426950216293334961 ;  /* 0xbfb8aa3b0e0f7820 */ /* 0x000fcc0000410000 */
[----:B------:R-:W0:Y:S02]  /*145a0*/  MUFU.EX2 R15, R15 ;  /* 0x0000000f000f7308 */ /* 0x000e240000000800 */
[----:B0-----:R-:W-:-:S06]  /*145b0*/  FADD.FTZ R15, R15, 1 ;  /* 0x3f8000000f0f7421 */ /* 0x001fcc0000010000 */
[----:B------:R-:W0:Y:S01]  /*145c0*/  MUFU.RCP R15, R15 ;  /* 0x0000000f000f7308 */ /* 0x000e220000001000 */
[----:B------:R1:W-:Y:S01]  /*145d0*/  STL [R1+0x49c], R8 ;  /* 0x00049c0801007387 */ /* 0x0003e20000100800 */
[----:B---3--:R-:W-:-:S03]  /*145e0*/  FADD.FTZ R17, R19, -UR16 ;  /* 0x8000001013117e21 */ /* 0x008fc60008010000 */
[----:B------:R-:W3:Y:S01]  /*145f0*/  LDL.LU R19, [R1+0x7dc] ;  /* 0x0007dc0001137983 */ /* 0x000ee20000300800 */
[C---:B0-----:R-:W-:Y:S01]  /*14600*/  FMUL.FTZ R16, R15.reuse, R59 ;  /* 0x0000003b0f107220 */ /* 0x041fe20000410000 */
[----:B------:R-:W-:Y:S01]  /*14610*/  FADD.FTZ R15, -R15, 1 ;  /* 0x3f8000000f0f7421 */ /* 0x000fe20000010100 */
[----:B-1----:R-:W-:Y:S01]  /*14620*/  FMUL.FTZ R8, R17, UR17 ;  /* 0x0000001111087c20 */ /* 0x002fe20008410000 */
[----:B------:R-:W3:Y:S02]  /*14630*/  LDL.LU R59, [R1+0x438] ;  /* 0x00043800013b7983 */ /* 0x000ee40000300800 */
        /* <DEDUP_REMOVED lines=10> */
[----:B------:R-:W4:Y:S01]  /*146e0*/  LDL.LU R60, [R1+0x7e0] ;  /* 0x0007e000013c7983 */ /* 0x000f220000300800 */
[----:B-1----:R-:W-:Y:S01]  /*146f0*/  FMUL.FTZ R8, R18, UR17 ;  /* 0x0000001112087c20 */ /* 0x002fe20008410000 */
[----:B------:R-:W-:-:S04]  /*14700*/  FADD.FTZ R16, -R16, 1 ;  /* 0x3f80000010107421 */ /* 0x000fc80000010100 */
[----:B------:R-:W-:Y:S01]  /*14710*/  FFMA.FTZ R16, R15, R16, 1 ;  /* 0x3f8000000f107423 */ /* 0x000fe20000010010 */
[----:B------:R-:W-:Y:S01]  /*14720*/  FFMA.FTZ R15, R40, R8, R38 ;  /* 0x00000008280f7223 */ /* 0x000fe20000010026 */
[----:B--2---:R-:W-:Y:S02]  /*14730*/  FADD.FTZ R18, R61, -UR16 ;  /* 0x800000103d127e21 */ /* 0x004fe40008010000 */
[----:B------:R-:W2:Y:S01]  /*14740*/  LDL.LU R61, [R1+0x7e4] ;  /* 0x0007e400013d7983 */ /* 0x000ea20000300800 */
[----:B------:R-:W-:Y:S01]  /*14750*/  FMUL.FTZ R9, R17, R16 ;  /* 0x0000001011097220 */ /* 0x000fe20000410000 */
[----:B------:R-:W-:-:S06]  /*14760*/  FMUL.FTZ R16, R15, -1.4426950216293334961 ;  /* 0xbfb8aa3b0f107820 */ /* 0x000fcc0000410000 */
[----:B------:R-:W0:Y:S02]  /*14770*/  MUFU.EX2 R16, R16 ;  /* 0x0000001000107308 */ /* 0x000e240000000800 */
[----:B0-----:R-:W-:-:S06]  /*14780*/  FADD.FTZ R16, R16, 1 ;  /* 0x3f80000010107421 */ /* 0x001fcc0000010000 */
[----:B------:R-:W0:Y:S01]  /*14790*/  MUFU.RCP R16, R16 ;  /* 0x0000001000107308 */ /* 0x000e220000001000 */
[----:B------:R-:W-:Y:S01]  /*147a0*/  STL [R1+0x624], R8 ;  /* 0x0006240801007387 */ /* 0x000fe20000100800 */
[C---:B0-----:R-:W-:Y:S01]  /*147b0*/  FMUL.FTZ R17, R16.reuse, R7 ;  /* 0x0000000710117220 */ /* 0x041fe20000410000 */
[----:B------:R-:W-:Y:S01]  /*147c0*/  FADD.FTZ R16, -R16, 1 ;  /* 0x3f80000010107421 */ /* 0x000fe20000010100 */
[----:B------:R-:W-:-:S03]  /*147d0*/  FMUL.FTZ R7, R18, UR17 ;  /* 0x0000001112077c20 */ /* 0x000fc60008410000 */
[----:B------:R-:W-:Y:S01]  /*147e0*/  FFMA.FTZ R16, R15, R16, 1 ;  /* 0x3f8000000f107423 */ /* 0x000fe20000010010 */
[----:B------:R-:W-:Y:S01]  /*147f0*/  FFMA.FTZ R15, R41, R7, R39 ;  /* 0x00000007290f7223 */ /* 0x000fe20000010027 */
[----:B------:R0:W-:Y:S04]  /*14800*/  STL [R1+0x620], R7 ;  /* 0x0006200701007387 */ /* 0x0001e80000100800 */
[----:B0-----:R-:W2:Y:S01]  /*14810*/  LDL.LU R7, [R1+0x588] ;  /* 0x0005880001077983 */ /* 0x001ea20000300800 */
[----:B------:R-:W-:Y:S01]  /*14820*/  FMUL.FTZ R8, R17, R16 ;  /* 0x0000001011087220 */ /* 0x000fe20000410000 */
[----:B------:R-:W-:-:S06]  /*14830*/  FMUL.FTZ R16, R15, -1.4426950216293334961 ;  /* 0xbfb8aa3b0f107820 */ /* 0x000fcc0000410000 */
[----:B------:R-:W0:Y:S02]  /*14840*/  MUFU.EX2 R16, R16 ;  /* 0x0000001000107308 */ /* 0x000e240000000800 */
[----:B0-----:R-:W-:-:S04]  /*14850*/  FADD.FTZ R16, R16, 1 ;  /* 0x3f80000010107421 */ /* 0x001fc80000010000 */
[----:B------:R-:W0:Y:S01]  /*14860*/  MUFU.RCP R17, R16 ;  /* 0x0000001000117308 */ /* 0x000e220000001000 */
[----:B---3--:R-:W-:Y:S01]  /*14870*/  FADD.FTZ R18, R19, -UR16 ;  /* 0x8000001013127e21 */ /* 0x008fe20008010000 */
[----:B------:R1:W-:Y:S04]  /*14880*/  STL [R1+0x4a8], R8 ;  /* 0x0004a80801007387 */ /* 0x0003e80000100800 */
[----:B------:R-:W3:Y:S01]  /*14890*/  LDL.LU R19, [R1+0x7e8] ;  /* 0x0007e80001137983 */ /* 0x000ee20000300800 */
[----:B-1----:R-:W-:Y:S01]  /*148a0*/  FMUL.FTZ R8, R18, UR17 ;  /* 0x0000001112087c20 */ /* 0x002fe20008410000 */
[C---:B0-----:R-:W-:Y:S01]  /*148b0*/  FMUL.FTZ R16, R17.reuse, R58 ;  /* 0x0000003a11107220 */ /* 0x041fe20000410000 */
[----:B------:R-:W-:Y:S01]  /*148c0*/  FADD.FTZ R17, -R17, 1 ;  /* 0x3f80000011117421 */ /* 0x000fe20000010100 */
[----:B------:R-:W3:Y:S03]  /*148d0*/  LDL.LU R58, [R1+0x570] ;  /* 0x00057000013a7983 */ /* 0x000ee60000300800 */
[----:B------:R-:W-:Y:S01]  /*148e0*/  FFMA.FTZ R17, R15, R17, 1 ;  /* 0x3f8000000f117423 */ /* 0x000fe20000010011 */
[----:B------:R-:W-:Y:S01]  /*148f0*/  FFMA.FTZ R15, R40, R8, R38 ;  /* 0x00000008280f7223 */ /* 0x000fe20000010026 */
[----:B------:R0:W-:Y:S02]  /*14900*/  STL [R1+0x4a4], R9 ;  /* 0x0004a40901007387 */ /* 0x0001e40000100800 */
[----:B0-----:R-:W-:Y:S01]  /*14910*/  FMUL.FTZ R9, R16, R17 ;  /* 0x0000001110097220 */ /* 0x001fe20000410000 */
[----:B------:R-:W-:-:S06]  /*14920*/  FMUL.FTZ R16, R15, -1.4426950216293334961 ;  /* 0xbfb8aa3b0f107820 */ /* 0x000fcc0000410000 */
[----:B------:R-:W0:Y:S02]  /*14930*/  MUFU.EX2 R16, R16 ;  /* 0x0000001000107308 */ /* 0x000e240000000800 */
[----:B0-----:R-:W-:-:S06]  /*14940*/  FADD.FTZ R16, R16, 1 ;  /* 0x3f80000010107421 */ /* 0x001fcc0000010000 */
[----:B------:R-:W0:Y:S01]  /*14950*/  MUFU.RCP R16, R16 ;  /* 0x0000001000107308 */ /* 0x000e220000001000 */
[----:B----4-:R-:W-:Y:S02]  /*14960*/  FADD.FTZ R18, R60, -UR16 ;  /* 0x800000103c127e21 */ /* 0x010fe40008010000 */
[----:B------:R-:W4:Y:S04]  /*14970*/  LDL.LU R60, [R1+0x7f0] ;  /* 0x0007f000013c7983 */ /* 0x000f280000300800 */
[----:B------:R1:W-:Y:S01]  /*14980*/  STL [R1+0x61c], R8 ;  /* 0x00061c0801007387 */ /* 0x0003e20000100800 */
[----:B0-----:R-:W-:-:S03]  /*14990*/  FMUL.FTZ R17, R16, R59 ;  /* 0x0000003b10117220 */ /* 0x001fc60000410000 */
[----:B------:R-:W4:Y:S01]  /*149a0*/  LDL.LU R59, [R1+0x574] ;  /* 0x00057400013b7983 */ /* 0x000f220000300800 */
[----:B-1----:R-:W-:Y:S01]  /*149b0*/  FMUL.FTZ R8, R18, UR17 ;  /* 0x0000001112087c20 */ /* 0x002fe20008410000 */
[----:B--2---:R-:W-:Y:S02]  /*149c0*/  FADD.FTZ R18, R61, -UR16 ;  /* 0x800000103d127e21 */ /* 0x004fe40008010000 */
[----:B------:R-:W2:Y:S01]  /*149d0*/  LDL.LU R61, [R1+0x804] ;  /* 0x00080400013d7983 */ /* 0x000ea20000300800 */
        /* <DEDUP_REMOVED lines=8> */
[----:B------:R-:W0:Y:S01]  /*14a60*/  MUFU.RCP R17, R16 ;  /* 0x0000001000117308 */ /* 0x000e220000001000 */
[----:B------:R1:W-:Y:S01]  /*14a70*/  STL [R1+0x614], R8 ;  /* 0x0006140801007387 */ /* 0x0003e20000100800 */
[C---:B0-----:R-:W-:Y:S01]  /*14a80*/  FMUL.FTZ R16, R17.reuse, R7 ;  /* 0x0000000711107220 */ /* 0x041fe20000410000 */
[----:B------:R-:W-:Y:S01]  /*14a90*/  FADD.FTZ R17, -R17, 1 ;  /* 0x3f80000011117421 */ /* 0x000fe20000010100 */
[----:B------:R-:W-:-:S03]  /*14aa0*/  FMUL.FTZ R7, R18, UR17 ;  /* 0x0000001112077c20 */ /* 0x000fc60008410000 */
[----:B------:R-:W-:Y:S01]  /*14ab0*/  FFMA.FTZ R17, R15, R17, 1 ;  /* 0x3f8000000f117423 */ /* 0x000fe20000010011 */
[----:B------:R-:W-:Y:S01]  /*14ac0*/  FFMA.FTZ R15, R40, R7, R38 ;  /* 0x00000007280f7223 */ /* 0x000fe20000010026 */
[----:B------:R0:W-:Y:S02]  /*14ad0*/  STL [R1+0x610], R7 ;  /* 0x0006100701007387 */ /* 0x0001e40000100800 */
[----:B-1----:R-:W-:Y:S02]  /*14ae0*/  FMUL.FTZ R8, R16, R17 ;  /* 0x0000001110087220 */ /* 0x002fe40000410000 */
[----:B0-----:R-:W2:Y:S01]  /*14af0*/  LDL.LU R7, [R1+0x550] ;  /* 0x0005500001077983 */ /* 0x001ea20000300800 */
[----:B------:R-:W-:-:S06]  /*14b00*/  FMUL.FTZ R16, R15, -1.4426950216293334961 ;  /* 0xbfb8aa3b0f107820 */ /* 0x000fcc0000410000 */
[----:B------:R-:W0:Y:S02]  /*14b10*/  MUFU.EX2 R16, R16 ;  /* 0x0000001000107308 */ /* 0x000e240000000800 */
[----:B0-----:R-:W-:-:S04]  /*14b20*/  FADD.FTZ R16, R16, 1 ;  /* 0x3f80000010107421 */ /* 0x001fc80000010000 */
        /* <DEDUP_REMOVED lines=10> */
[----:B------:R0:W-:Y:S02]  /*14bd0*/  STL [R1+0x4ac], R9 ;  /* 0x0004ac0901007387 */ /* 0x0001e40000100800 */
[----:B0-----:R-:W-:Y:S01]  /*14be0*/  FMUL.FTZ R9, R16, R17 ;  /* 0x0000001110097220 */ /* 0x001fe20000410000 */
[----:B------:R-:W-:-:S06]  /*14bf0*/  FMUL.FTZ R16, R15, -1.4426950216293334961 ;  /* 0xbfb8aa3b0f107820 */ /* 0x000fcc0000410000 */
[----:B------:R-:W0:Y:S02]  /*14c00*/  MUFU.EX2 R16, R16 ;  /* 0x0000001000107308 */ /* 0x000e240000000800 */
[----:B0-----:R-:W-:-:S04]  /*14c10*/  FADD.FTZ R16, R16, 1 ;  /* 0x3f80000010107421 */ /* 0x001fc80000010000 */
        /* <DEDUP_REMOVED lines=23> */
[----:B------:R-:W-:-:S03]  /*14d90*/  FFMA.FTZ R15, R41, R7, R39 ;  /* 0x00000007290f7223 */ /* 0x000fc60000010027 */
[----:B-1----:R-:W-:Y:S01]  /*14da0*/  FMUL.FTZ R8, R16, R17 ;  /* 0x0000001110087220 */ /* 0x002fe20000410000 */
        /* <DEDUP_REMOVED lines=8> */
[----:B------:R-:W-:Y:S01]  /*14e30*/  FADD.FTZ R17, -R17, 1 ;  /* 0x3f80000011117421 */ /* 0x000fe20000010100 */
[----:B-1----:R-:W-:Y:S01]  /*14e40*/  FMUL.FTZ R7, R18, UR17 ;  /* 0x0000001112077c20 */ /* 0x002fe20008410000 */
[----:B------:R0:W-:Y:S02]  /*14e50*/  STL [R1+0x4b8], R8 ;  /* 0x0004b80801007387 */ /* 0x0001e40000100800 */
[----:B------:R-:W-:Y:S01]  /*14e60*/  FFMA.FTZ R17, R15, R17, 1 ;  /* 0x3f8000000f117423 */ /* 0x000fe20000010011 */
[----:B------:R-:W-:Y:S01]  /*14e70*/  FFMA.FTZ R15, R40, R7, R38 ;  /* 0x00000007280f7223 */ /* 0x000fe20000010026 */
[----:B------:R-:W3:Y:S02]  /*14e80*/  LDL.LU R58, [R1+0x860] ;  /* 0x00086000013a7983 */ /* 0x000ee40000300800 */
        /* <DEDUP_REMOVED lines=8> */
[C---:B0-----:R-:W-:Y:S01]  /*14f10*/  FMUL.FTZ R16, R17.reuse, R59 ;  /* 0x0000003b11107220 */ /* 0x041fe20000410000 */
[----:B------:R-:W-:Y:S02]  /*14f20*/  FADD.FTZ R17, -R17, 1 ;  /* 0x3f80000011117421 */ /* 0x000fe40000010100 */
[----:B------:R0:W-:Y:S02]  /*14f30*/  STL [R1+0x5e8], R7 ;  /* 0x0005e80701007387 */ /* 0x0001e40000100800 */
[----:B------:R-:W-:-:S02]  /*14f40*/  FFMA.FTZ R17, R15, R17, 1 ;  /* 0x3f8000000f117423 */ /* 0x000fc40000010011 */
[----:B------:R-:W4:Y:S02]  /*14f50*/  LDL.LU R59, [R1+0x880] ;  /* 0x00088000013b7983 */ /* 0x000f240000300800 */
[----:B-1----:R-:W-:Y:S01]  /*14f60*/  FMUL.FTZ R8, R16, R17 ;  /* 0x0000001110087220 */ /* 0x002fe20000410000 */
[----:B--2---:R-:W-:Y:S02]  /*14f70*/  FADD.FTZ R17, R61, -UR16 ;  /* 0x800000103d117e21 */ /* 0x004fe40008010000 */
[----:B------:R-:W2:Y:S01]  /*14f80*/  LDL.LU R61, [R1+0x864] ;  /* 0x00086400013d7983 */ /* 0x000ea20000300800 */
[----:B0-----:R-:W-:-:S04]  /*14f90*/  FMUL.FTZ R7, R18, UR17 ;  /* 0x0000001112077c20 */ /* 0x001fc80008410000 */
[----:B------:R-:W-:-:S04]  /*14fa0*/  FFMA.FTZ R15, R41, R7, R39 ;  /* 0x00000007290f7223 */ /* 0x000fc80000010027 */
[----:B------:R-:W-:-:S06]  /*14fb0*/  FMUL.FTZ R16, R15, -1.4426950216293334961 ;  /* 0xbfb8aa3b0f107820 */ /* 0x000fcc0000410000 */
[----:B------:R-:W0:Y:S02]  /*14fc0*/  MUFU.EX2 R16, R16 ;  /* 0x0000001000107308 */ /* 0x000e240000000800 */
[----:B0-----:R-:W-:-:S06]  /*14fd0*/  FADD.FTZ R16, R16, 1 ;  /* 0x3f80000010107421 */ /* 0x001fcc0000010000 */
[----:B------:R-:W0:Y:S01]  /*14fe0*/  MUFU.RCP R16, R16 ;  /* 0x0000001000107308 */ /* 0x000e220000001000 */
[----:B------:R1:W-:Y:S02]  /*14ff0*/  STL [R1+0x5dc], R7 ;  /* 0x0005dc0701007387 */ /* 0x0003e40000100800 */
[----:B-1----:R-:W-:Y:S01]  /*15000*/  FMUL.FTZ R7, R17, UR17 ;  /* 0x0000001111077c20 */ /* 0x002fe20008410000 */
[C---:B0-----:R-:W-:Y:S01]  /*15010*/  FMUL.FTZ R28, R16.reuse, R28 ;  /* 0x0000001c101c7220 */ /* 0x041fe20000410000 */
[----:B------:R-:W-:-:S04]  /*15020*/  FADD.FTZ R16, -R16, 1 ;  /* 0x3f80000010107421 */ /* 0x000fc80000010100 */
[----:B------:R-:W-:Y:S01]  /*15030*/  FFMA.FTZ R16, R15, R16, 1 ;  /* 0x3f8000000f107423 */ /* 0x000fe20000010010 */
[----:B------:R-:W-:-:S03]  /*15040*/  FFMA.FTZ R15, R40, R7, R38 ;  /* 0x00000007280f7223 */ /* 0x000fc60000010026 */
[----:B------:R-:W-:Y:S01]  /*15050*/  FMUL.FTZ R28, R28, R16 ;  /* 0x000000101c1c7220 */ /* 0x000fe20000410000 */
[----:B------:R-:W-:-:S06]  /*15060*/  FMUL.FTZ R16, R15, -1.4426950216293334961 ;  /* 0xbfb8aa3b0f107820 */ /* 0x000fcc0000410000 */
[----:B------:R-:W0:Y:S02]  /*15070*/  MUFU.EX2 R16, R16 ;  /* 0x0000001000107308 */ /* 0x000e240000000800 */
[----:B0-----:R-:W-:Y:S01]  /*15080*/  FADD.FTZ R16, R16, 1 ;  /* 0x3f80000010107421 */ /* 0x001fe20000010000 */
[----:B---3--:R-:W-:Y:S02]  /*15090*/  FADD.FTZ R17, R19, -UR16 ;  /* 0x8000001013117e21 */ /* 0x008fe40008010000 */
[----:B------:R-:W3:Y:S03]  /*150a0*/  LDL.LU R19, [R1+0x848] ;  /* 0x0008480001137983 */ /* 0x000ee60000300800 */
[----:B------:R-:W0:Y:S01]  /*150b0*/  MUFU.RCP R16, R16 ;  /* 0x0000001000107308 */ /* 0x000e220000001000 */
[----:B------:R1:W-:Y:S02]  /*150c0*/  STL [R1+0x5d8], R7 ;  /* 0x0005d80701007387 */ /* 0x0003e40000100800 */
[----:B-1----:R-:W-:Y:S01]  /*150d0*/  FMUL.FTZ R7, R17, UR17 ;  /* 0x0000001111077c20 */ /* 0x002fe20008410000 */
[C---:B0-----:R-:W-:Y:S01]  /*150e0*/  FMUL.FTZ R37, R16.reuse, R37 ;  /* 0x0000002510257220 */ /* 0x041fe20000410000 */
[----:B------:R-:W-:-:S03]  /*150f0*/  FADD.FTZ R16, -R16, 1 ;  /* 0x3f80000010107421 */ /* 0x000fc60000010100 */
[----:B------:R0:W-:Y:S01]  /*15100*/  STL [R1+0x5c4], R7 ;  /* 0x0005c40701007387 */ /* 0x0001e20000100800 */
[----:B------:R-:W-:Y:S01]  /*15110*/  FFMA.FTZ R16, R15, R16, 1 ;  /* 0x3f8000000f107423 */ /* 0x000fe20000010010 */
[----:B------:R-:W-:Y:S01]  /*15120*/  FFMA.FTZ R15, R41, R7, R39 ;  /* 0x00000007290f7223 */ /* 0x000fe20000010027 */
[----:B----4-:R-:W-:Y:S02]  /*15130*/  FADD.FTZ R17, R60, -UR16 ;  /* 0x800000103c117e21 */ /* 0x010fe40008010000 */
[----:B------:R-:W4:Y:S02]  /*15140*/  LDL.LU R60, [R1+0x85c] ;  /* 0x00085c00013c7983 */ /* 0x000f240000300800 */
[----:B0-----:R-:W-:Y:S01]  /*15150*/  FMUL.FTZ R7, R17, UR17 ;  /* 0x0000001111077c20 */ /* 0x001fe20008410000 */
[----:B--2---:R-:W-:Y:S02]  /*15160*/  FADD.FTZ R17, R61, -UR16 ;  /* 0x800000103d117e21 */ /* 0x004fe40008010000 */
[----:B------:R-:W2:Y:S01]  /*15170*/  LDL.LU R61, [R1+0x878] ;  /* 0x00087800013d7983 */ /* 0x000ea20000300800 */
        /* <DEDUP_REMOVED lines=21> */
[----:B------:R-:W-:Y:S01]  /*152d0*/  FMUL.FTZ R16, R15, -1.4426950216293334961 ;  /* 0xbfb8aa3b0f107820 */ /* 0x000fe20000410000 */
[----:B---3--:R-:W-:Y:S02]  /*152e0*/  FADD.FTZ R17, R19, -UR16 ;  /* 0x8000001013117e21 */ /* 0x008fe40008010000 */
[----:B------:R-:W3:Y:S03]  /*152f0*/  LDL.LU R19, [R1+0x890] ;  /* 0x0008900001137983 */ /* 0x000ee60000300800 */
        /* <DEDUP_REMOVED lines=13> */
[----:B------:R-:W-:Y:S01]  /*153d0*/  FMUL.FTZ R24, R24, R16 ;  /* 0x0000001018187220 */ /* 0x000fe20000410000 */
[----:B------:R-:W-:-:S06]  /*153e0*/  FMUL.FTZ R16, R15, -1.4426950216293334961 ;  /* 0xbfb8aa3b0f107820 */ /* 0x000fcc0000410000 */
[----:B------:R-:W0:Y:S01]  /*153f0*/  MUFU.EX2 R16, R16 ;  /* 0x0000001000107308 */ /* 0x000e220000000800 */
[----:B--2---:R-:W-:Y:S02]  /*15400*/  FADD.FTZ R17, R61, -UR16 ;  /* 0x800000103d117e21 */ /* 0x004fe40008010000 */
[----:B------:R-:W2:Y:S01]  /*15410*/  LDL.LU R61, [R1+0x830] ;  /* 0x00083000013d7983 */ /* 0x000ea20000300800 */
        /* <DEDUP_REMOVED lines=23> */
[----:B---3--:R-:W-:-:S03]  /*15590*/  FADD.FTZ R17, R19, -UR16 ;  /* 0x8000001013117e21 */ /* 0x008fc60008010000 */
[----:B------:R-:W3:Y:S01]  /*155a0*/  LDL.LU R19, [R1+0x5c8] ;  /* 0x0005c80001137983 */ /* 0x000ee20000300800 */
        /* <DEDUP_REMOVED lines=11> */
[----:B------:R1:W-:Y:S04]  /*15660*/  STL [R1+0x574], R7 ;  /* 0x0005740701007387 */ /* 0x0003e80000100800 */
[----:B------:R-:W3:Y:S01]  /*15670*/  LDL.LU R59, [R1+0x4f0] ;  /* 0x0004f000013b7983 */ /* 0x000ee20000300800 */
[----:B-1----:R-:W-:Y:S01]  /*15680*/  FMUL.FTZ R7, R17, UR17 ;  /* 0x0000001111077c20 */ /* 0x002fe20008410000 */
[----:B----4-:R-:W-:Y:S02]  /*15690*/  FADD.FTZ R17, R60, -UR16 ;  /* 0x800000103c117e21 */ /* 0x010fe40008010000 */
[----:B------:R-:W4:Y:S01]  /*156a0*/  LDL.LU R60, [R1+0x870] ;  /* 0x00087000013c7983 */ /* 0x000f220000300800 */
[C---:B0-----:R-:W-:Y:S01]  /*156b0*/  FMUL.FTZ R20, R16.reuse, R20 ;  /* 0x0000001410147220 */ /* 0x041fe20000410000 */
[----:B------:R-:W-:-:S02]  /*156c0*/  FADD.FTZ R16, -R16, 1 ;  /* 0x3f80000010107421 */ /* 0x000fc40000010100 */
[----:B------:R0:W-:Y:S02]  /*156d0*/  STL [R1+0x570], R7 ;  /* 0x0005700701007387 */ /* 0x0001e40000100800 */
[----:B------:R-:W-:Y:S01]  /*156e0*/  FFMA.FTZ R16, R15, R16, 1 ;  /* 0x3f8000000f107423 */ /* 0x000fe20000010010 */
[----:B------:R-:W-:Y:S01]  /*156f0*/  FFMA.FTZ R15, R40, R7, R38 ;  /* 0x00000007280f7223 */ /* 0x000fe20000010026 */
        /* <DEDUP_REMOVED lines=16> */
[----:B------:R-:W3:Y:S01]  /*15800*/  MUFU.RCP R16, R16 ;  /* 0x0000001000107308 */ /* 0x000ee20000001000 */
[----:B------:R0:W-:Y:S02]  /*15810*/  STL [R1+0x56c], R7 ;  /* 0x00056c0701007387 */ /* 0x0001e40000100800 */
[----:B0-----:R-:W-:Y:S01]  /*15820*/  FMUL.FTZ R7, R17, UR17 ;  /* 0x0000001111077c20 */ /* 0x001fe20008410000 */
[C---:B---3--:R-:W-:Y:S01]  /*15830*/  FMUL.FTZ R19, R16.reuse, R19 ;  /* 0x0000001310137220 */ /* 0x048fe20000410000 */
        /* <DEDUP_REMOVED lines=12> */
[C---:B0-----:R-:W-:Y:S01]  /*15900*/  FMUL.FTZ R27, R16.reuse, R27 ;  /* 0x0000001b101b7220 */ /* 0x041fe20000410000 */
[----:B------:R-:W-:Y:S01]  /*15910*/  FADD.FTZ R16, -R16, 1 ;  /* 0x3f80000010107421 */ /* 0x000fe20000010100 */
[----:B----4-:R-:W-:-:S03]  /*15920*/  FADD.FTZ R17, R60, -UR16 ;  /* 0x800000103c117e21 */ /* 0x010fc60008010000 */
[----:B------:R-:W-:Y:S01]  /*15930*/  FFMA.FTZ R16, R15, R16, 1 ;  /* 0x3f8000000f107423 */ /* 0x000fe20000010010 */
[----:B------:R-:W4:Y:S01]  /*15940*/  LDL.LU R60, [R1+0x88c] ;  /* 0x00088c00013c7983 */ /* 0x000f220000300800 */
[----:B------:R-:W-:-:S03]  /*15950*/  FFMA.FTZ R15, R41, R7, R39 ;  /* 0x00000007290f7223 */ /* 0x000fc60000010027 */
[----:B------:R0:W-:Y:S02]  /*15960*/  STL [R1+0x550], R7 ;  /* 0x0005500701007387 */ /* 0x0001e40000100800 */
        /* <DEDUP_REMOVED lines=9> */
[----:B------:R-:W-:Y:S01]  /*15a00*/  FADD.FTZ R16, -R16, 1 ;  /* 0x3f80000010107421 */ /* 0x000fe20000010100 */
[----:B------:R0:W-:Y:S03]  /*15a10*/  STL [R1+0x548], R7 ;  /* 0x0005480701007387 */ /* 0x0001e60000100800 */
[----:B------:R-:W-:Y:S01]  /*15a20*/  FFMA.FTZ R16, R15, R16, 1 ;  /* 0x3f8000000f107423 */ /* 0x000fe20000010010 */
[----:B------:R-:W-:Y:S01]  /*15a30*/  FFMA.FTZ R15, R40, R7, R38 ;  /* 0x00000007280f7223 */ /* 0x000fe20000010026 */
[----:B------:R-:W3:Y:S02]  /*15a40*/  LDL.LU R59, [R1+0x80c] ;  /* 0x00080c00013b7983 */ /* 0x000ee40000300800 */
[----:B------:R-:W-:Y:S01]  /*15a50*/  FMUL.FTZ R18, R18, R16 ;  /* 0x0000001012127220 */ /* 0x000fe20000410000 */
[----:B------:R-:W-:-:S06]  /*15a60*/  FMUL.FTZ R16, R15, -1.4426950216293334961 ;  /* 0xbfb8aa3b0f107820 */ /* 0x000fcc0000410000 */
[----:B------:R-:W1:Y:S02]  /*15a70*/  MUFU.EX2 R16, R16 ;  /* 0x0000001000107308 */ /* 0x000e640000000800 */
[----:B-1----:R-:W-:-:S06]  /*15a80*/  FADD.FTZ R16, R16, 1 ;  /* 0x3f80000010107421 */ /* 0x002fcc0000010000 */
[----:B------:R-:W1:Y:S01]  /*15a90*/  MUFU.RCP R16, R16 ;  /* 0x0000001000107308 */ /* 0x000e620000001000 */
[----:B0-----:R-:W-:Y:S01]  /*15aa0*/  FMUL.FTZ R7, R17, UR17 ;  /* 0x0000001111077c20 */ /* 0x001fe20008410000 */
[C---:B-1----:R-:W-:Y:S01]  /*15ab0*/  FMUL.FTZ R25, R16.reuse, R25 ;  /* 0x0000001910197220 */ /* 0x042fe20000410000 */
        /* <DEDUP_REMOVED lines=10> */
[----:B------:R-:W-:Y:S01]  /*15b60*/  FADD.FTZ R21, R23, -UR16 ;  /* 0x8000001017157e21 */ /* 0x000fe20008010000 */
[----:B------:R-:W-:-:S03]  /*15b70*/  FADD.FTZ R16, -R16, 1 ;  /* 0x3f80000010107421 */ /* 0x000fc60000010100 */
[----:B-1----:R-:W-:Y:S01]  /*15b80*/  FMUL.FTZ R7, R21, UR17 ;  /* 0x0000001115077c20 */ /* 0x002fe20008410000 */
[----:B------:R-:W-:-:S03]  /*15b90*/  FFMA.FTZ R16, R15, R16, 1 ;  /* 0x3f8000000f107423 */ /* 0x000fc60000010010 */
[----:B------:R-:W-:Y:S01]  /*15ba0*/  FFMA.FTZ R15, R40, R7, R38 ;  /* 0x00000007280f7223 */ /* 0x000fe20000010026 */
[----:B------:R0:W-:Y:S04]  /*15bb0*/  STL [R1+0x534], R7 ;  /* 0x0005340701007387 */ /* 0x0001e80000100800 */
[----:B0-----:R-:W3:Y:S01]  /*15bc0*/  LDL.LU R7, [R1+0x568] ;  /* 0x0005680001077983 */ /* 0x001ee20000300800 */
[----:B------:R-:W-:Y:S01]  /*15bd0*/  FMUL.FTZ R17, R17, R16 ;  /* 0x0000001011117220 */ /* 0x000fe20000410000 */
[----:B------:R-:W-:-:S06]  /*15be0*/  FMUL.FTZ R16, R15, -1.4426950216293334961 ;  /* 0xbfb8aa3b0f107820 */ /* 0x000fcc0000410000 */
[----:B------:R-:W0:Y:S02]  /*15bf0*/  MUFU.EX2 R16, R16 ;  /* 0x0000001000107308 */ /* 0x000e240000000800 */
[----:B0-----:R-:W-:-:S06]  /*15c00*/  FADD.FTZ R16, R16, 1 ;  /* 0x3f80000010107421 */ /* 0x001fcc0000010000 */
[----:B------:R-:W0:Y:S01]  /*15c10*/  MUFU.RCP R16, R16 ;  /* 0x0000001000107308 */ /* 0x000e220000001000 */
[----:B----4-:R-:W-:Y:S02]  /*15c20*/  FADD.FTZ R21, R60, -UR16 ;  /* 0x800000103c157e21 */ /* 0x010fe40008010000 */
[----:B------:R-:W4:Y:S01]  /*15c30*/  LDL.LU R60, [R1+0x824] ;  /* 0x00082400013c7983 */ /* 0x000f220000300800 */
[C---:B0-----:R-:W-:Y:S01]  /*15c40*/  FMUL.FTZ R23, R16.reuse, R43 ;  /* 0x0000002b10177220 */ /* 0x041fe20000410000 */
[----:B--2---:R-:W-:Y:S02]  /*15c50*/  FADD.FTZ R43, R61, -UR16 ;  /* 0x800000103d2b7e21 */ /* 0x004fe40008010000 */
        /* <DEDUP_REMOVED lines=9> */
[----:B0-----:R-:W-:-:S04]  /*15cf0*/  FADD.FTZ R16, R16, 1 ;  /* 0x3f80000010107421 */ /* 0x001fc80000010000 */
[----:B------:R-:W0:Y:S01]  /*15d00*/  MUFU.RCP R21, R16 ;  /* 0x0000001000157308 */ /* 0x000e220000001000 */
[----:B------:R-:W-:Y:S01]  /*15d10*/  FADD.FTZ R42, R42, -UR16 ;  /* 0x800000102a2a7e21 */ /* 0x000fe20008010000 */
[----:B------:R1:W-:Y:S03]  /*15d20*/  STL [R1+0x500], R8 ;  /* 0x0005000801007387 */ /* 0x0003e60000100800 */
        /* <DEDUP_REMOVED lines=8> */
[----:B0-----:R-:W-:-:S04]  /*15db0*/  FADD.FTZ R21, R21, 1 ;  /* 0x3f80000015157421 */ /* 0x001fc80000010000 */
[----:B------:R-:W0:Y:S01]  /*15dc0*/  MUFU.RCP R42, R21 ;  /* 0x00000015002a7308 */ /* 0x000e220000001000 */
[----:B---3--:R-:W-:Y:S02]  /*15dd0*/  FADD.FTZ R44, R59, -UR16 ;  /* 0x800000103b2c7e21 */ /* 0x008fe40008010000 */
[----:B------:R-:W3:Y:S01]  /*15de0*/  LDL.LU R59, [R1+0x874] ;  /* 0x00087400013b7983 */ /* 0x000ee20000300800 */
        /* <DEDUP_REMOVED lines=8> */
[----:B0-----:R-:W-:-:S04]  /*15e70*/  FADD.FTZ R42, R42, 1 ;  /* 0x3f8000002a2a7421 */ /* 0x001fc80000010000 */
[----:B------:R-:W0:Y:S01]  /*15e80*/  MUFU.RCP R43, R42 ;  /* 0x0000002a002b7308 */ /* 0x000e220000001000 */
[----:B------:R1:W-:Y:S02]  /*15e90*/  STL [R1+0x4f8], R7 ;  /* 0x0004f80701007387 */ /* 0x0003e40000100800 */
[----:B-1----:R-:W-:Y:S01]  /*15ea0*/  FMUL.FTZ R7, R44, UR17 ;  /* 0x000000112c077c20 */ /* 0x002fe20008410000 */
[C---:B0-----:R-:W-:Y:S01]  /*15eb0*/  FMUL.FTZ R42, R43.reuse, R58 ;  /* 0x0000003a2b2a7220 */ /* 0x041fe20000410000 */
[----:B------:R-:W-:Y:S01]  /*15ec0*/  FADD.FTZ R43, -R43, 1 ;  /* 0x3f8000002b2b7421 */ /* 0x000fe20000010100 */
[----:B----4-:R-:W-:Y:S02]  /*15ed0*/  FADD.FTZ R44, R60, -UR16 ;  /* 0x800000103c2c7e21 */ /* 0x010fe40008010000 */
[----:B------:R0:W-:Y:S01]  /*15ee0*/  STL [R1+0x4f0], R7 ;  /* 0x0004f00701007387 */ /* 0x0001e20000100800 */
[----:B------:R-:W-:-:S03]  /*15ef0*/  FFMA.FTZ R15, R15, R43, 1 ;  /* 0x3f8000000f0f7423 */ /* 0x000fc6000001002b */
[----:B------:R-:W4:Y:S01]  /*15f00*/  LDL.LU R60, [R1+0x7ec] ;  /* 0x0007ec00013c7983 */ /* 0x000f220000300800 */
[----:B------:R-:W-:Y:S01]  /*15f10*/  FMUL.FTZ R15, R42, R15 ;  /* 0x0000000f2a0f7220 */ /* 0x000fe20000410000 */
[----:B------:R-:W-:Y:S02]  /*15f20*/  FFMA.FTZ R42, R40, R7, R38 ;  /* 0x00000007282a7223 */ /* 0x000fe40000010026 */
[----:B------:R-:W4:Y:S01]  /*15f30*/  LDL.LU R58, [R1+0x8b8] ;  /* 0x0008b800013a7983 */ /* 0x000f220000300800 */
[----:B0-----:R-:W-:Y:S01]  /*15f40*/  FMUL.FTZ R7, R44, UR17 ;  /* 0x000000112c077c20 */ /* 0x001fe20008410000 */
[----:B--2---:R-:W-:Y:S02]  /*15f50*/  FADD.FTZ R44, R61, -UR16 ;  /* 0x800000103d2c7e21 */ /* 0x004fe40008010000 */
[----:B------:R-:W2:Y:S01]  /*15f60*/  LDL.LU R61, [R1+0x800] ;  /* 0x00080000013d7983 */ /* 0x000ea20000300800 */
        /* <DEDUP_REMOVED lines=24> */
[----:B---3--:R-:W-:Y:S01]  /*160f0*/  FADD.FTZ R44, R59, -UR16 ;  /* 0x800000103b2c7e21 */ /* 0x008fe20008010000 */
[----:B------:R1:W-:Y:S04]  /*16100*/  STL [R1+0x4e8], R7 ;  /* 0x0004e80701007387 */ /* 0x0003e80000100800 */
[----:B------:R-:W3:Y:S01]  /*16110*/  LDL.LU R59, [R1+0x838] ;  /* 0x00083800013b7983 */ /* 0x000ee20000300800 */
[----:B-1----:R-:W-:Y:S01]  /*16120*/  FMUL.FTZ R7, R44, UR17 ;  /* 0x000000112c077c20 */ /* 0x002fe20008410000 */
[C---:B0-----:R-:W-:Y:S01]  /*16130*/  FMUL.FTZ R34, R43.reuse, R34 ;  /* 0x000000222b227220 */ /* 0x041fe20000410000 */
[----:B------:R-:W-:-:S04]  /*16140*/  FADD.FTZ R43, -R43, 1 ;  /* 0x3f8000002b2b7421 */ /* 0x000fc80000010100 */
[----:B------:R-:W-:-:S04]  /*16150*/  FFMA.FTZ R42, R42, R43, 1 ;  /* 0x3f8000002a2a7423 */ /* 0x000fc8000001002b */
[----:B------:R-:W-:Y:S01]  /*16160*/  FMUL.FTZ R42, R34, R42 ;  /* 0x0000002a222a7220 */ /* 0x000fe20000410000 */
[----:B------:R-:W-:-:S04]  /*16170*/  FFMA.FTZ R34, R41, R7, R39 ;  /* 0x0000000729227223 */ /* 0x000fc80000010027 */
[----:B------:R-:W-:-:S06]  /*16180*/  FMUL.FTZ R43, R34, -1.4426950216293334961 ;  /* 0xbfb8aa3b222b7820 */ /* 0x000fcc0000410000 */
[----:B------:R-:W0:Y:S02]  /*16190*/  MUFU.EX2 R43, R43 ;  /* 0x0000002b002b7308 */ /* 0x000e240000000800 */
[----:B0-----:R-:W-:-:S04]  /*161a0*/  FADD.FTZ R43, R43, 1 ;  /* 0x3f8000002b2b7421 */ /* 0x001fc80000010000 */
[----:B------:R-:W0:Y:S01]  /*161b0*/  MUFU.RCP R44, R43 ;  /* 0x0000002b002c7308 */ /* 0x000e220000001000 */
[----:B------:R1:W-:Y:S01]  /*161c0*/  STL [R1+0x4e4], R7 ;  /* 0x0004e40701007387 */ /* 0x0003e20000100800 */
[----:B0-----:R-:W-:Y:S01]  /*161d0*/  FMUL.FTZ R43, R44, R45 ;  /* 0x0000002d2c2b7220 */ /* 0x001fe20000410000 */
[----:B----4-:R-:W-:Y:S02]  /*161e0*/  FADD.FTZ R45, R60, -UR16 ;  /* 0x800000103c2d7e21 */ /* 0x010fe40008010000 */
[----:B------:R-:W4:Y:S02]  /*161f0*/  LDL.LU R60, [R1+0x818] ;  /* 0x00081800013c7983 */ /* 0x000f240000300800 */
[----:B-1----:R-:W-:Y:S01]  /*16200*/  FMUL.FTZ R7, R45, UR17 ;  /* 0x000000112d077c20 */ /* 0x002fe20008410000 */
[----:B--2---:R-:W-:Y:S02]  /*16210*/  FADD.FTZ R45, R61, -UR16 ;  /* 0x800000103d2d7e21 */ /* 0x004fe40008010000 */
[----:B------:R-:W2:Y:S01]  /*16220*/  LDL.LU R61, [R1+0x7f8] ;  /* 0x0007f800013d7983 */ /* 0x000ea20000300800 */
        /* <DEDUP_REMOVED lines=20> */
[----:B------:R1:W-:Y:S03]  /*16370*/  STL [R1+0x4dc], R7 ;  /* 0x0004dc0701007387 */ /* 0x0003e60000100800 */
[----:B-1----:R-:W-:Y:S01]  /*16380*/  FMUL.FTZ R7, R45, UR17 ;  /* 0x000000112d077c20 */ /* 0x002fe20008410000 */
[----:B------:R-:W-:Y:S01]  /*16390*/  FADD.FTZ R45, R54, -UR16 ;  /* 0x80000010362d7e21 */ /* 0x000fe20008010000 */
[C---:B0-----:R-:W-:Y:S01]  /*163a0*/  FMUL.FTZ R35, R44.reuse, R35 ;  /* 0x000000232c237220 */ /* 0x041fe20000410000 */
[----:B------:R-:W-:Y:S02]  /*163b0*/  FADD.FTZ R44, -R44, 1 ;  /* 0x3f8000002c2c7421 */ /* 0x000fe40000010100 */
[----:B------:R0:W-:Y:S02]  /*163c0*/  STL [R1+0x4d8], R7 ;  /* 0x0004d80701007387 */ /* 0x0001e40000100800 */
[----:B------:R-:W-:Y:S01]  /*163d0*/  FFMA.FTZ R44, R43, R44, 1 ;  /* 0x3f8000002b2c7423 */ /* 0x000fe2000001002c */
[----:B------:R-:W-:-:S03]  /*163e0*/  FFMA.FTZ R43, R40, R7, R38 ;  /* 0x00000007282b7223 */ /* 0x000fc60000010026 */
[----:B------:R-:W-:Y:S01]  /*163f0*/  FMUL.FTZ R35, R35, R44 ;  /* 0x0000002c23237220 */ /* 0x000fe20000410000 */
[----:B0-----:R-:W-:Y:S01]  /*16400*/  FMUL.FTZ R7, R45, UR17 ;  /* 0x000000112d077c20 */ /* 0x001fe20008410000 */
        /* <DEDUP_REMOVED lines=14> */
[----:B--2---:R-:W-:Y:S02]  /*164f0*/  FADD.FTZ R45, R61, -UR16 ;  /* 0x800000103d2d7e21 */ /* 0x004fe40008010000 */
[----:B------:R-:W2:Y:S02]  /*16500*/  LDL.LU R61, [R1+0x86c] ;  /* 0x00086c00013d7983 */ /* 0x000ea40000300800 */
        /* <DEDUP_REMOVED lines=9> */
[----:B---3--:R-:W-:Y:S02]  /*165a0*/  FADD.FTZ R45, R59, -UR16 ;  /* 0x800000103b2d7e21 */ /* 0x008fe40008010000 */
[----:B------:R-:W3:Y:S01]  /*165b0*/  LDL.LU R59, [R1+0x89c] ;  /* 0x00089c00013b7983 */ /* 0x000ee20000300800 */
        /* <DEDUP_REMOVED lines=29> */
[----:B--2---:R-:W-:Y:S02]  /*16790*/  FADD.FTZ R6, R61, -UR16 ;  /* 0x800000103d067e21 */ /* 0x004fe40008010000 */
[----:B------:R-:W2:Y:S01]  /*167a0*/  LDL.LU R61, [R1+0x8a4] ;  /* 0x0008a400013d7983 */ /* 0x000ea20000300800 */
[----:B----4-:R-:W-:-:S03]  /*167b0*/  FADD.FTZ R44, R60, -UR16 ;  /* 0x800000103c2c7e21 */ /* 0x010fc60008010000 */
[----:B------:R-:W4:Y:S01]  /*167c0*/  LDL.LU R60, [R1+0x8b0] ;  /* 0x0008b000013c7983 */ /* 0x000f220000300800 */
[----:B---3--:R-:W-:-:S03]  /*167d0*/  FADD.FTZ R45, R59, -UR16 ;  /* 0x800000103b2d7e21 */ /* 0x008fc60008010000 */
[----:B------:R-:W3:Y:S04]  /*167e0*/  LDL.LU R59, [R1+0x8b4] ;  /* 0x0008b400013b7983 */ /* 0x000ee80000300800 */
[----:B------:R0:W-:Y:S02]  /*167f0*/  STL [R1+0x4a0], R7 ;  /* 0x0004a00701007387 */ /* 0x0001e40000100800 */
        /* <DEDUP_REMOVED lines=32> */
[----:B--2---:R-:W-:-:S04]  /*16a00*/  FADD.FTZ R45, R61, -UR16 ;  /* 0x800000103d2d7e21 */ /* 0x004fc80008010000 */
[----:B------:R-:W-:-:S04]  /*16a10*/  FMUL.FTZ R61, R45, UR17 ;  /* 0x000000112d3d7c20 */ /* 0x000fc80008410000 */
[----:B------:R-:W-:-:S04]  /*16a20*/  FFMA.FTZ R43, R40, R61, R38 ;  /* 0x0000003d282b7223 */ /* 0x000fc80000010026 */
[----:B------:R-:W-:-:S06]  /*16a30*/  FMUL.FTZ R44, R43, -1.4426950216293334961 ;  /* 0xbfb8aa3b2b2c7820 */ /* 0x000fcc0000410000 */
[----:B------:R-:W0:Y:S02]  /*16a40*/  MUFU.EX2 R44, R44 ;  /* 0x0000002c002c7308 */ /* 0x000e240000000800 */
[----:B0-----:R-:W-:-:S06]  /*16a50*/  FADD.FTZ R44, R44, 1 ;  /* 0x3f8000002c2c7421 */ /* 0x001fcc0000010000 */
[----:B------:R-:W0:Y:S01]  /*16a60*/  MUFU.RCP R44, R44 ;  /* 0x0000002c002c7308 */ /* 0x000e220000001000 */
[----:B----4-:R-:W-:-:S04]  /*16a70*/  FADD.FTZ R45, R60, -UR16 ;  /* 0x800000103c2d7e21 */ /* 0x010fc80008010000 */
        /* <DEDUP_REMOVED lines=10> */
[----:B---3--:R-:W-:-:S04]  /*16b20*/  FADD.FTZ R50, R59, -UR16 ;  /* 0x800000103b327e21 */ /* 0x008fc80008010000 */
[----:B------:R-:W-:Y:S01]  /*16b30*/  FMUL.FTZ R59, R50, UR17 ;  /* 0x00000011323b7c20 */ /* 0x000fe20008410000 */
        /* <DEDUP_REMOVED lines=9> */
[----:B------:R-:W-:-:S04]  /*16bd0*/  FADD.FTZ R51, R58, -UR16 ;  /* 0x800000103a337e21 */ /* 0x000fc80008010000 */
[----:B------:R-:W-:Y:S01]  /*16be0*/  FMUL.FTZ R58, R51, UR17 ;  /* 0x00000011333a7c20 */ /* 0x000fe20008410000 */
[C---:B0-----:R-:W-:Y:S01]  /*16bf0*/  FMUL.FTZ R45, R50.reuse, R52 ;  /* 0x00000034322d7220 */ /* 0x041fe20000410000 */
[----:B------:R-:W-:Y:S01]  /*16c00*/  FADD.FTZ R50, -R50, 1 ;  /* 0x3f80000032327421 */ /* 0x000fe20000010100 */
[----:B------:R0:W-:Y:S03]  /*16c10*/  STL [R1+0x4bc], R9 ;  /* 0x0004bc0901007387 */ /* 0x0001e60000100800 */
[----:B------:R-:W-:Y:S01]  /*16c20*/  FFMA.FTZ R44, R44, R50, 1 ;  /* 0x3f8000002c2c7423 */ /* 0x000fe20000010032 */
[----:B------:R-:W-:Y:S01]  /*16c30*/  FFMA.FTZ R50, R41, R58, R39 ;  /* 0x0000003a29327223 */ /* 0x000fe20000010027 */
[----:B------:R1:W-:Y:S02]  /*16c40*/  STL [R1+0x448], R7 ;  /* 0x0004480701007387 */ /* 0x0003e40000100800 */
[----:B------:R-:W-:Y:S01]  /*16c50*/  FMUL.FTZ R44, R45, R44 ;  /* 0x0000002c2d2c7220 */ /* 0x000fe20000410000 */
[----:B------:R-:W-:Y:S01]  /*16c60*/  FMUL.FTZ R45, R50, -1.4426950216293334961 ;  /* 0xbfb8aa3b322d7820 */ /* 0x000fe20000410000 */
[----:B------:R2:W-:Y:S04]  /*16c70*/  STL [R1+0x8e4], R14 ;  /* 0x0008e40e01007387 */ /* 0x0005e80000100800 */
[----:B0-----:R-:W3:Y:S01]  /*16c80*/  LDL.LU R9, [R1+0x8ac] ;  /* 0x0008ac0001097983 */ /* 0x001ee20000300800 */
[----:B------:R-:W0:Y:S03]  /*16c90*/  MUFU.EX2 R45, R45 ;  /* 0x0000002d002d7308 */ /* 0x000e260000000800 */
[----:B-1----:R-:W4:Y:S04]  /*16ca0*/  LDL.LU R7, [R1+0x884] ;  /* 0x0008840001077983 */ /* 0x002f280000300800 */
[----:B--2---:R-:W2:Y:S04]  /*16cb0*/  LDL.LU R14, [R1+0x8bc] ;  /* 0x0008bc00010e7983 */ /* 0x004ea80000300800 */
[----:B------:R1:W-:Y:S01]  /*16cc0*/  STL [R1+0x8dc], R28 ;  /* 0x0008dc1c01007387 */ /* 0x0003e20000100800 */
[----:B0-----:R-:W-:-:S03]  /*16cd0*/  FADD.FTZ R45, R45, 1 ;  /* 0x3f8000002d2d7421 */ /* 0x001fc60000010000 */
[----:B------:R0:W-:Y:S01]  /*16ce0*/  STL [R1+0x8e0], R37 ;  /* 0x0008e02501007387 */ /* 0x0001e20000100800 */
[----:B------:R-:W0:Y:S03]  /*16cf0*/  MUFU.RCP R51, R45 ;  /* 0x0000002d00337308 */ /* 0x000e260000001000 */
[----:B------:R0:W-:Y:S04]  /*16d00*/  STL [R1+0x4fc], R8 ;  /* 0x0004fc0801007387 */ /* 0x0001e80000100800 */
[----:B-1----:R-:W2:Y:S04]  /*16d10*/  LDL.LU R28, [R1+0x618] ;  /* 0x00061800011c7983 */ /* 0x002ea80000300800 */
[----:B0-----:R-:W2:Y:S04]  /*16d20*/  LDL.LU R37, [R1+0x8c0] ;  /* 0x0008c00001257983 */ /* 0x001ea80000300800 */
[----:B------:R-:W2:Y:S04]  /*16d30*/  LDL.LU R8, [R1+0x87c] ;  /* 0x00087c0001087983 */ /* 0x000ea80000300800 */
[----:B------:R-:W2:Y:S01]  /*16d40*/  LDL.LU R52, [R1+0x8c4] ;  /* 0x0008c40001347983 */ /* 0x000ea20000300800 */
[C---:B------:R-:W-:Y:S01]  /*16d50*/  FMUL.FTZ R45, R51.reuse, R53 ;  /* 0x00000035332d7220 */ /* 0x040fe20000410000 */
[----:B------:R-:W-:-:S04]  /*16d60*/  FADD.FTZ R51, -R51, 1 ;  /* 0x3f80000033337421 */ /* 0x000fc80000010100 */
[----:B------:R-:W-:Y:S02]  /*16d70*/  FFMA.FTZ R50, R50, R51, 1 ;  /* 0x3f80000032327423 */ /* 0x000fe40000010033 */
[----:B------:R-:W2:Y:S04]  /*16d80*/  LDL.LU R51, [R1+0x8c8] ;  /* 0x0008c80001337983 */ /* 0x000ea80000300800 */
[----:B------:R0:W-:Y:S04]  /*16d90*/  STL [R1+0x900], R13 ;  /* 0x0009000d01007387 */ /* 0x0001e80000100800 */
[----:B------:R1:W-:Y:S04]  /*16da0*/  STL [R1+0x8ec], R10 ;  /* 0x0008ec0a01007387 */ /* 0x0003e80000100800 */
[----:B0-----:R-:W2:Y:S04]  /*16db0*/  LDL.LU R13, [R1+0x60c] ;  /* 0x00060c00010d7983 */ /* 0x001ea80000300800 */
[----:B------:R0:W-:Y:S04]  /*16dc0*/  STL [R1+0x8fc], R11 ;  /* 0x0008fc0b01007387 */ /* 0x0001e80000100800 */
[----:B------:R0:W-:Y:S04]  /*16dd0*/  STL [R1+0x8e8], R12 ;  /* 0x0008e80c01007387 */ /* 0x0001e80000100800 */
[----:B-1----:R-:W2:Y:S04]  /*16de0*/  LDL.LU R10, [R1+0x868] ;  /* 0x00086800010a7983 */ /* 0x002ea80000300800 */
[----:B0-----:R-:W2:Y:S04]  /*16df0*/  LDL.LU R11, [R1+0x608] ;  /* 0x00060800010b7983 */ /* 0x001ea80000300800 */
[----:B------:R-:W2:Y:S01]  /*16e00*/  LDL.LU R12, [R1+0x858] ;  /* 0x00085800010c7983 */ /* 0x000ea20000300800 */
[----:B------:R-:W-:-:S03]  /*16e10*/  FMUL.FTZ R53, R41, R55 ;  /* 0x0000003729357220 */ /* 0x000fc60000410000 */
[----:B------:R0:W-:Y:S04]  /*16e20*/  STL [R1+0x904], R26 ;  /* 0x0009041a01007387 */ /* 0x0001e80000100800 */
[----:B0-----:R-:W2:Y:S01]  /*16e30*/  LDL.LU R26, [R1+0x5fc] ;  /* 0x0005fc00011a7983 */ /* 0x001ea20000300800 */
[----:B------:R-:W-:Y:S01]  /*16e40*/  FMUL.FTZ R45, R45, R50 ;  /* 0x000000322d2d7220 */ /* 0x000fe20000410000 */
[----:B---3--:R-:W-:Y:S01]  /*16e50*/  FFMA.FTZ R54, R9, R57, RZ ;  /* 0x0000003909367223 */ /* 0x008fe200000100ff */
[----:B------:R-:W-:Y:S01]  /*16e60*/  FADD.FTZ R57, RZ, R57 ;  /* 0x00000039ff397221 */ /* 0x000fe20000010000 */
[----:B------:R-:W3:Y:S02]  /*16e70*/  LDL.LU R9, [R1+0x84c] ;  /* 0x00084c0001097983 */ /* 0x000ee40000300800 */
[----:B----4-:R-:W-:Y:S01]  /*16e80*/  FFMA.FTZ R54, R7, R55, R54 ;  /* 0x0000003707367223 */ /* 0x010fe20000010036 */
[----:B------:R-:W-:Y:S01]  /*16e90*/  FADD.FTZ R57, R57, R55 ;  /* 0x0000003739397221 */ /* 0x000fe20000010000 */
[----:B--2---:R-:W-:-:S02]  /*16ea0*/  FFMA.FTZ R55, R7, R53, R14 ;  /* 0x0000003507377223 */ /* 0x004fc4000001000e */
[----:B------:R-:W2:Y:S04]  /*16eb0*/  LDL.LU R14, [R1+0x5f8] ;  /* 0x0005f800010e7983 */ /* 0x000ea80000300800 */
[----:B------:R-:W4:Y:S01]  /*16ec0*/  LDL.LU R7, [R1+0x83c] ;  /* 0x00083c0001077983 */ /* 0x000f220000300800 */
[----:B------:R-:W-:-:S03]  /*16ed0*/  FFMA.FTZ R50, R8, R28, R37 ;  /* 0x0000001c08327223 */ /* 0x000fc60000010025 */
[----:B------:R-:W4:Y:S01]  /*16ee0*/  LDL.LU R37, [R1+0x5f0] ;  /* 0x0005f00001257983 */ /* 0x000f220000300800 */
[----:B------:R-:W-:Y:S01]  /*16ef0*/  FADD.FTZ R52, R52, R28 ;  /* 0x0000001c34347221 */ /* 0x000fe20000010000 */
[----:B------:R-:W-:Y:S01]  /*16f00*/  FADD.FTZ R56, R51, R56 ;  /* 0x0000003833387221 */ /* 0x000fe20000010000 */
[----:B------:R-:W-:Y:S02]  /*16f10*/  FMUL.FTZ R51, R40, R28 ;  /* 0x0000001c28337220 */ /* 0x000fe40000410000 */
[----:B------:R-:W4:Y:S02]  /*16f20*/  LDL.LU R28, [R1+0x5f4] ;  /* 0x0005f400011c7983 */ /* 0x000f240000300800 */
[----:B------:R-:W-:Y:S02]  /*16f30*/  FFMA.FTZ R55, R8, R51, R55 ;  /* 0x0000003308377223 */ /* 0x000fe40000010037 */
[----:B------:R-:W4:Y:S01]  /*16f40*/  LDL.LU R8, [R1+0x834] ;  /* 0x0008340001087983 */ /* 0x000f220000300800 */
[----:B------:R-:W-:Y:S01]  /*16f50*/  FADD.FTZ R53, R53, R56 ;  /* 0x0000003835357221 */ /* 0x000fe20000010000 */
[----:B------:R-:W-:-:S03]  /*16f60*/  FMUL.FTZ R56, R41, R13 ;  /* 0x0000000d29387220 */ /* 0x000fc60000410000 */
[----:B------:R-:W-:Y:S01]  /*16f70*/  FADD.FTZ R51, R53, R51 ;  /* 0x0000003335337221 */ /* 0x000fe20000010000 */
[----:B------:R-:W-:Y:S01]  /*16f80*/  FADD.FTZ R57, R57, R13 ;  /* 0x0000000d39397221 */ /* 0x000fe20000010000 */
[C---:B------:R-:W-:Y:S01]  /*16f90*/  FFMA.FTZ R54, R10.reuse, R13, R54 ;  /* 0x0000000d0a367223 */ /* 0x040fe20000010036 */
[----:B------:R-:W-:Y:S01]  /*16fa0*/  FFMA.FTZ R55, R10, R56, R55 ;  /* 0x000000380a377223 */ /* 0x000fe20000010037 */
[----:B------:R-:W4:Y:S01]  /*16fb0*/  LDL.LU R13, [R1+0x5e0] ;  /* 0x0005e000010d7983 */ /* 0x000f220000300800 */
[----:B------:R-:W-:Y:S01]  /*16fc0*/  FADD.FTZ R52, R52, R11 ;  /* 0x0000000b34347221 */ /* 0x000fe20000010000 */
[-C--:B------:R-:W-:Y:S02]  /*16fd0*/  FMUL.FTZ R53, R40, R11.reuse ;  /* 0x0000000b28357220 */ /* 0x080fe40000410000 */
        /* <DEDUP_REMOVED lines=9> */
[C---:B---3--:R-:W-:Y:S02]  /*17070*/  FFMA.FTZ R54, R9.reuse, R26, R54 ;  /* 0x0000001a09367223 */ /* 0x048fe40000010036 */
[----:B------:R-:W-:Y:S01]  /*17080*/  FFMA.FTZ R55, R9, R51, R55 ;  /* 0x0000003309377223 */ /* 0x000fe20000010037 */
[----:B------:R-:W3:Y:S04]  /*17090*/  LDL.LU R26, [R1+0x814] ;  /* 0x00081400011a7983 */ /* 0x000ee80000300800 */
[----:B------:R-:W3:Y:S01]  /*170a0*/  LDL.LU R9, [R1+0x5d4] ;  /* 0x0005d40001097983 */ /* 0x000ee20000300800 */
[-C--:B--2---:R-:W-:Y:S01]  /*170b0*/  FMUL.FTZ R56, R40, R14.reuse ;  /* 0x0000000e28387220 */ /* 0x084fe20000410000 */
[----:B------:R-:W-:Y:S01]  /*170c0*/  FADD.FTZ R52, R52, R14 ;  /* 0x0000000e34347221 */ /* 0x000fe20000010000 */
[----:B----4-:R-:W-:-:S02]  /*170d0*/  FFMA.FTZ R50, R7, R14, R50 ;  /* 0x0000000e07327223 */ /* 0x010fc40000010032 */
[----:B------:R-:W-:Y:S01]  /*170e0*/  FFMA.FTZ R55, R7, R56, R55 ;  /* 0x0000003807377223 */ /* 0x000fe20000010037 */
[----:B------:R-:W2:Y:S01]  /*170f0*/  LDL.LU R14, [R1+0x808] ;  /* 0x00080800010e7983 */ /* 0x000ea20000300800 */
[----:B------:R-:W-:-:S03]  /*17100*/  FADD.FTZ R51, R51, R53 ;  /* 0x0000003533337221 */ /* 0x000fc60000010000 */
[----:B------:R-:W4:Y:S01]  /*17110*/  LDL.LU R7, [R1+0x5c0] ;  /* 0x0005c00001077983 */ /* 0x000f220000300800 */
[----:B------:R-:W-:Y:S01]  /*17120*/  FADD.FTZ R57, R57, R28 ;  /* 0x0000001c39397221 */ /* 0x000fe20000010000 */
[-C--:B------:R-:W-:Y:S01]  /*17130*/  FMUL.FTZ R53, R41, R28.reuse ;  /* 0x0000001c29357220 */ /* 0x080fe20000410000 */
[C---:B------:R-:W-:Y:S02]  /*17140*/  FFMA.FTZ R54, R8.reuse, R28, R54 ;  /* 0x0000001c08367223 */ /* 0x040fe40000010036 */
[----:B------:R-:W4:Y:S01]  /*17150*/  LDL.LU R28, [R1+0x7fc] ;  /* 0x0007fc00011c7983 */ /* 0x000f220000300800 */
[----:B------:R-:W-:Y:S01]  /*17160*/  FADD.FTZ R56, R51, R56 ;  /* 0x0000003833387221 */ /* 0x000fe20000010000 */
[----:B------:R-:W-:Y:S01]  /*17170*/  FFMA.FTZ R55, R8, R53, R55 ;  /* 0x0000003508377223 */ /* 0x000fe20000010037 */
[-C--:B------:R-:W-:Y:S01]  /*17180*/  FMUL.FTZ R51, R40, R37.reuse ;  /* 0x0000002528337220 */ /* 0x080fe20000410000 */
[----:B------:R-:W4:Y:S01]  /*17190*/  LDL.LU R8, [R1+0x5b0] ;  /* 0x0005b00001087983 */ /* 0x000f220000300800 */
[----:B------:R-:W-:Y:S01]  /*171a0*/  FADD.FTZ R53, R53, R56 ;  /* 0x0000003835357221 */ /* 0x000fe20000010000 */
[----:B------:R-:W-:Y:S01]  /*171b0*/  FADD.FTZ R52, R52, R37 ;  /* 0x0000002534347221 */ /* 0x000fe20000010000 */
[C---:B------:R-:W-:Y:S01]  /*171c0*/  FFMA.FTZ R50, R10.reuse, R37, R50 ;  /* 0x000000250a327223 */ /* 0x040fe20000010032 */
[----:B------:R-:W-:Y:S01]  /*171d0*/  FFMA.FTZ R55, R10, R51, R55 ;  /* 0x000000330a377223 */ /* 0x000fe20000010037 */
[----:B------:R-:W4:Y:S01]  /*171e0*/  LDL.LU R37, [R1+0x7f4] ;  /* 0x0007f40001257983 */ /* 0x000f220000300800 */
[----:B------:R-:W-:-:S03]  /*171f0*/  FMUL.FTZ R56, R41, R11 ;  /* 0x0000000b29387220 */ /* 0x000fc60000410000 */
[----:B------:R-:W4:Y:S01]  /*17200*/  LDL.LU R10, [R1+0x5ac] ;  /* 0x0005ac00010a7983 */ /* 0x000f220000300800 */
[----:B------:R-:W-:Y:S01]  /*17210*/  FADD.FTZ R51, R53, R51 ;  /* 0x0000003335337221 */ /* 0x000fe20000010000 */
[C---:B------:R-:W-:Y:S01]  /*17220*/  FFMA.FTZ R54, R12.reuse, R11, R54 ;  /* 0x0000000b0c367223 */ /* 0x040fe20000010036 */
[----:B------:R-:W-:Y:S01]  /*17230*/  FFMA.FTZ R55, R12, R56, R55 ;  /* 0x000000380c377223 */ /* 0x000fe20000010037 */
[----:B------:R-:W-:Y:S01]  /*17240*/  FMUL.FTZ R53, R40, R13 ;  /* 0x0000000d28357220 */ /* 0x000fe20000410000 */
[----:B------:R-:W-:Y:S01]  /*17250*/  FADD.FTZ R57, R57, R11 ;  /* 0x0000000b39397221 */ /* 0x000fe20000010000 */
[----:B------:R-:W4:Y:S01]  /*17260*/  LDL.LU R12, [R1+0x5a8] ;  /* 0x0005a800010c7983 */ /* 0x000f220000300800 */
[----:B------:R-:W-:-:S03]  /*17270*/  FADD.FTZ R56, R56, R51 ;  /* 0x0000003338387221 */ /* 0x000fc60000010000 */
[----:B------:R-:W4:Y:S01]  /*17280*/  LDL.LU R11, [R1+0x778] ;  /* 0x00077800010b7983 */ /* 0x000f220000300800 */
[----:B------:R-:W-:Y:S01]  /*17290*/  FADD.FTZ R52, R52, R13 ;  /* 0x0000000d34347221 */ /* 0x000fe20000010000 */
[C---:B---3--:R-:W-:Y:S01]  /*172a0*/  FFMA.FTZ R50, R26.reuse, R13, R50 ;  /* 0x0000000d1a327223 */ /* 0x048fe20000010032 */
[----:B------:R-:W-:Y:S01]  /*172b0*/  FFMA.FTZ R55, R26, R53, R55 ;  /* 0x000000351a377223 */ /* 0x000fe20000010037 */
[----:B------:R-:W3:Y:S01]  /*172c0*/  LDL.LU R13, [R1+0x5a4] ;  /* 0x0005a400010d7983 */ /* 0x000ee20000300800 */
[----:B------:R-:W-:-:S03]  /*172d0*/  FMUL.FTZ R51, R41, R9 ;  /* 0x0000000929337220 */ /* 0x000fc60000410000 */
[----:B------:R-:W3:Y:S01]  /*172e0*/  LDL.LU R26, [R1+0x774] ;  /* 0x00077400011a7983 */ /* 0x000ee20000300800 */
[----:B------:R-:W-:Y:S01]  /*172f0*/  FADD.FTZ R53, R56, R53 ;  /* 0x0000003538357221 */ /* 0x000fe20000010000 */
[----:B------:R-:W-:Y:S01]  /*17300*/  FADD.FTZ R57, R57, R9 ;  /* 0x0000000939397221 */ /* 0x000fe20000010000 */
[C---:B--2---:R-:W-:Y:S01]  /*17310*/  FFMA.FTZ R54, R14.reuse, R9, R54 ;  /* 0x000000090e367223 */ /* 0x044fe20000010036 */
[----:B------:R-:W-:Y:S01]  /*17320*/  FFMA.FTZ R55, R14, R51, R55 ;  /* 0x000000330e377223 */ /* 0x000fe20000010037 */
[----:B------:R-:W2:Y:S01]  /*17330*/  LDL.LU R9, [R1+0x5a0] ;  /* 0x0005a00001097983 */ /* 0x000ea20000300800 */
[----:B----4-:R-:W-:-:S03]  /*17340*/  FMUL.FTZ R56, R40, R7 ;  /* 0x0000000728387220 */ /* 0x010fc60000410000 */
[----:B------:R-:W4:Y:S01]  /*17350*/  LDL.LU R14, [R1+0x770] ;  /* 0x00077000010e7983 */ /* 0x000f220000300800 */
[C---:B------:R-:W-:Y:S01]  /*17360*/  FFMA.FTZ R50, R28.reuse, R7, R50 ;  /* 0x000000071c327223 */ /* 0x040fe20000010032 */
[----:B------:R-:W-:Y:S02]  /*17370*/  FFMA.FTZ R55, R28, R56, R55 ;  /* 0x000000381c377223 */ /* 0x000fe40000010037 */
[----:B------:R-:W4:Y:S01]  /*17380*/  LDL.LU R28, [R1+0x76c] ;  /* 0x00076c00011c7983 */ /* 0x000f220000300800 */
[----:B------:R-:W-:Y:S01]  /*17390*/  FADD.FTZ R51, R51, R53 ;  /* 0x0000003533337221 */ /* 0x000fe20000010000 */
[-C--:B------:R-:W-:Y:S01]  /*173a0*/  FMUL.FTZ R53, R41, R8.reuse ;  /* 0x0000000829357220 */ /* 0x080fe20000410000 */
[----:B------:R-:W-:Y:S02]  /*173b0*/  FADD.FTZ R52, R52, R7 ;  /* 0x0000000734347221 */ /* 0x000fe40000010000 */
        /* <DEDUP_REMOVED lines=9> */
[----:B------:R-:W-:Y:S01]  /*17450*/  FADD.FTZ R52, R52, R10 ;  /* 0x0000000a34347221 */ /* 0x000fe20000010000 */
[----:B------:R-:W-:Y:S01]  /*17460*/  FMUL.FTZ R56, R41, R12 ;  /* 0x0000000c29387220 */ /* 0x000fe20000410000 */
[C---:B------:R-:W-:Y:S01]  /*17470*/  FFMA.FTZ R50, R11.reuse, R10, R50 ;  /* 0x0000000a0b327223 */ /* 0x040fe20000010032 */
[----:B------:R-:W-:Y:S01]  /*17480*/  FFMA.FTZ R55, R11, R51, R55 ;  /* 0x000000330b377223 */ /* 0x000fe20000010037 */
[----:B------:R-:W4:Y:S04]  /*17490*/  LDL.LU R10, [R1+0x580] ;  /* 0x00058000010a7983 */ /* 0x000f280000300800 */
[----:B------:R-:W4:Y:S01]  /*174a0*/  LDL.LU R11, [R1+0x764] ;  /* 0x00076400010b7983 */ /* 0x000f220000300800 */
[----:B------:R-:W-:Y:S01]  /*174b0*/  FADD.FTZ R51, R53, R51 ;  /* 0x0000003335337221 */ /* 0x000fe20000010000 */
[----:B------:R-:W-:Y:S01]  /*174c0*/  FADD.FTZ R57, R57, R12 ;  /* 0x0000000c39397221 */ /* 0x000fe20000010000 */
[----:B---3--:R-:W-:Y:S01]  /*174d0*/  FMUL.FTZ R53, R40, R13 ;  /* 0x0000000d28357220 */ /* 0x008fe20000410000 */
[C---:B------:R-:W-:Y:S01]  /*174e0*/  FFMA.FTZ R54, R26.reuse, R12, R54 ;  /* 0x0000000c1a367223 */ /* 0x040fe20000010036 */
[----:B------:R-:W-:-:S02]  /*174f0*/  FFMA.FTZ R55, R26, R56, R55 ;  /* 0x000000381a377223 */ /* 0x000fc40000010037 */
[----:B------:R-:W3:Y:S01]  /*17500*/  LDL.LU R26, [R1+0x760] ;  /* 0x00076000011a7983 */ /* 0x000ee20000300800 */
[----:B------:R-:W-:Y:S01]  /*17510*/  FADD.FTZ R56, R56, R51 ;  /* 0x0000003338387221 */ /* 0x000fe20000010000 */
[----:B------:R-:W-:Y:S02]  /*17520*/  FADD.FTZ R52, R52, R13 ;  /* 0x0000000d34347221 */ /* 0x000fe40000010000 */
[----:B------:R-:W3:Y:S01]  /*17530*/  LDL.LU R12, [R1+0x564] ;  /* 0x00056400010c7983 */ /* 0x000ee20000300800 */
[----:B--2---:R-:W-:Y:S01]  /*17540*/  FMUL.FTZ R51, R41, R9 ;  /* 0x0000000929337220 */ /* 0x004fe20000410000 */
[C---:B----4-:R-:W-:Y:S01]  /*17550*/  FFMA.FTZ R50, R14.reuse, R13, R50 ;  /* 0x0000000d0e327223 */ /* 0x050fe20000010032 */
[----:B------:R-:W-:Y:S01]  /*17560*/  FFMA.FTZ R55, R14, R53, R55 ;  /* 0x000000350e377223 */ /* 0x000fe20000010037 */
[----:B------:R-:W2:Y:S04]  /*17570*/  LDL.LU R13, [R1+0x75c] ;  /* 0x00075c00010d7983 */ /* 0x000ea80000300800 */
[----:B------:R-:W4:Y:S01]  /*17580*/  LDL.LU R14, [R1+0x560] ;  /* 0x00056000010e7983 */ /* 0x000f220000300800 */
[C---:B------:R-:W-:Y:S01]  /*17590*/  FFMA.FTZ R54, R28.reuse, R9, R54 ;  /* 0x000000091c367223 */ /* 0x040fe20000010036 */
[----:B------:R-:W-:-:S02]  /*175a0*/  FFMA.FTZ R55, R28, R51, R55 ;  /* 0x000000331c377223 */ /* 0x000fc40000010037 */
[----:B------:R-:W4:Y:S01]  /*175b0*/  LDL.LU R28, [R1+0x758] ;  /* 0x00075800011c7983 */ /* 0x000f220000300800 */
[----:B------:R-:W-:Y:S01]  /*175c0*/  FADD.FTZ R53, R56, R53 ;  /* 0x0000003538357221 */ /* 0x000fe20000010000 */
[-C--:B------:R-:W-:Y:S01]  /*175d0*/  FMUL.FTZ R56, R40, R7.reuse ;  /* 0x0000000728387220 */ /* 0x080fe20000410000 */
[----:B------:R-:W-:Y:S02]  /*175e0*/  FADD.FTZ R57, R57, R9 ;  /* 0x0000000939397221 */ /* 0x000fe40000010000 */
[----:B------:R-:W4:Y:S01]  /*175f0*/  LDL.LU R9, [R1+0x55c] ;  /* 0x00055c0001097983 */ /* 0x000f220000300800 */
[----:B------:R-:W-:Y:S01]  /*17600*/  FADD.FTZ R51, R51, R53 ;  /* 0x0000003533337221 */ /* 0x000fe20000010000 */
        /* <DEDUP_REMOVED lines=31> */
[----:B------:R-:W-:Y:S01]  /*17800*/  FMUL.FTZ R51, R41, R9 ;  /* 0x0000000929337220 */ /* 0x000fe20000410000 */
[----:B------:R-:W-:Y:S02]  /*17810*/  FADD.FTZ R52, R52, R14 ;  /* 0x0000000e34347221 */ /* 0x000fe40000010000 */
[----:B------:R-:W4:Y:S01]  /*17820*/  LDL.LU R14, [R1+0x538] ;  /* 0x00053800010e7983 */ /* 0x000f220000300800 */
[----:B------:R-:W-:Y:S01]  /*17830*/  FADD.FTZ R53, R56, R53 ;  /* 0x0000003538357221 */ /* 0x000fe20000010000 */
[----:B------:R-:W-:-:S03]  /*17840*/  FADD.FTZ R57, R57, R9 ;  /* 0x0000000939397221 */ /* 0x000fc60000010000 */
[----:B------:R-:W-:Y:S01]  /*17850*/  FADD.FTZ R53, R51, R53 ;  /* 0x0000003533357221 */ /* 0x000fe20000010000 */
[----:B------:R-:W-:Y:S01]  /*17860*/  FMUL.FTZ R56, R40, R7 ;  /* 0x0000000728387220 */ /* 0x000fe20000410000 */
[C---:B------:R-:W-:Y:S01]  /*17870*/  FFMA.FTZ R55, R37.reuse, R51, R55 ;  /* 0x0000003325377223 */ /* 0x040fe20000010037 */
[----:B------:R-:W-:Y:S02]  /*17880*/  FFMA.FTZ R54, R37, R9, R54 ;  /* 0x0000000925367223 */ /* 0x000fe40000010036 */
[----:B------:R-:W4:Y:S01]  /*17890*/  LDL.LU R37, [R1+0x730] ;  /* 0x0007300001257983 */ /* 0x000f220000300800 */
[----:B------:R-:W-:-:S03]  /*178a0*/  FADD.FTZ R52, R52, R7 ;  /* 0x0000000734347221 */ /* 0x000fc60000010000 */
[----:B------:R-:W4:Y:S01]  /*178b0*/  LDL.LU R9, [R1+0x530] ;  /* 0x0005300001097983 */ /* 0x000f220000300800 */
[----:B------:R-:W-:Y:S01]  /*178c0*/  FMUL.FTZ R51, R41, R8 ;  /* 0x0000000829337220 */ /* 0x000fe20000410000 */
[----:B------:R-:W-:Y:S01]  /*178d0*/  FADD.FTZ R53, R53, R56 ;  /* 0x0000003835357221 */ /* 0x000fe20000010000 */
[C---:B------:R-:W-:Y:S01]  /*178e0*/  FFMA.FTZ R55, R11.reuse, R56, R55 ;  /* 0x000000380b377223 */ /* 0x040fe20000010037 */
[----:B------:R-:W-:Y:S02]  /*178f0*/  FFMA.FTZ R50, R11, R7, R50 ;  /* 0x000000070b327223 */ /* 0x000fe40000010032 */
[----:B------:R-:W4:Y:S01]  /*17900*/  LDL.LU R11, [R1+0x72c] ;  /* 0x00072c00010b7983 */ /* 0x000f220000300800 */
[----:B------:R-:W-:-:S03]  /*17910*/  FADD.FTZ R57, R57, R8 ;  /* 0x0000000839397221 */ /* 0x000fc60000010000 */
[----:B------:R-:W4:Y:S01]  /*17920*/  LDL.LU R7, [R1+0x52c] ;  /* 0x00052c0001077983 */ /* 0x000f220000300800 */
[----:B------:R-:W-:Y:S01]  /*17930*/  FADD.FTZ R53, R51, R53 ;  /* 0x0000003533357221 */ /* 0x000fe20000010000 */
[----:B---3--:R-:W-:Y:S01]  /*17940*/  FFMA.FTZ R56, R26, R51, R55 ;  /* 0x000000331a387223 */ /* 0x008fe20000010037 */
[----:B------:R-:W-:Y:S01]  /*17950*/  FMUL.FTZ R55, R40, R10 ;  /* 0x0000000a28377220 */ /* 0x000fe20000410000 */
[----:B------:R-:W-:Y:S02]  /*17960*/  FFMA.FTZ R54, R26, R8, R54 ;  /* 0x000000081a367223 */ /* 0x000fe40000010036 */
[----:B------:R-:W3:Y:S04]  /*17970*/  LDL.LU R26, [R1+0x728] ;  /* 0x00072800011a7983 */ /* 0x000ee80000300800 */
[----:B------:R-:W3:Y:S01]  /*17980*/  LDL.LU R8, [R1+0x528] ;  /* 0x0005280001087983 */ /* 0x000ee20000300800 */
[C---:B--2---:R-:W-:Y:S01]  /*17990*/  FFMA.FTZ R50, R12.reuse, R10, R50 ;  /* 0x0000000a0c327223 */ /* 0x044fe20000010032 */
[----:B------:R-:W-:-:S02]  /*179a0*/  FFMA.FTZ R56, R12, R55, R56 ;  /* 0x000000370c387223 */ /* 0x000fc40000010038 */
[----:B------:R-:W2:Y:S01]  /*179b0*/  LDL.LU R12, [R1+0x718] ;  /* 0x00071800010c7983 */ /* 0x000ea20000300800 */
[-C--:B----4-:R-:W-:Y:S01]  /*179c0*/  FMUL.FTZ R51, R41, R13.reuse ;  /* 0x0000000d29337220 */ /* 0x090fe20000410000 */
[----:B------:R-:W-:Y:S01]  /*179d0*/  FADD.FTZ R52, R52, R10 ;  /* 0x0000000a34347221 */ /* 0x000fe20000010000 */
[----:B------:R-:W-:Y:S01]  /*179e0*/  FADD.FTZ R57, R57, R13 ;  /* 0x0000000d39397221 */ /* 0x000fe20000010000 */
[----:B------:R-:W4:Y:S01]  /*179f0*/  LDL.LU R10, [R1+0x524] ;  /* 0x00052400010a7983 */ /* 0x000f220000300800 */
[----:B------:R-:W-:-:S03]  /*17a00*/  FFMA.FTZ R54, R28, R13, R54 ;  /* 0x0000000d1c367223 */ /* 0x000fc60000010036 */
        /* <DEDUP_REMOVED lines=28> */
[C---:B--2---:R-:W-:Y:S01]  /*17bd0*/  FFMA.FTZ R54, R12.reuse, R8, R54 ;  /* 0x000000080c367223 */ /* 0x044fe20000010036 */
[----:B------:R-:W-:Y:S01]  /*17be0*/  FFMA.FTZ R56, R12, R51, R56 ;  /* 0x000000330c387223 */ /* 0x000fe20000010038 */
[----:B------:R-:W2:Y:S04]  /*17bf0*/  LDL.LU R8, [R1+0x6e8] ;  /* 0x0006e80001087983 */ /* 0x000ea80000300800 */
[----:B------:R-:W2:Y:S01]  /*17c00*/  LDL.LU R12, [R1+0x510] ;  /* 0x00051000010c7983 */ /* 0x000ea20000300800 */
[-C--:B----4-:R-:W-:Y:S01]  /*17c10*/  FMUL.FTZ R55, R40, R10.reuse ;  /* 0x0000000a28377220 */ /* 0x090fe20000410000 */
[----:B------:R-:W-:Y:S01]  /*17c20*/  FADD.FTZ R52, R52, R10 ;  /* 0x0000000a34347221 */ /* 0x000fe20000010000 */
[----:B------:R-:W-:-:S02]  /*17c30*/  FFMA.FTZ R50, R13, R10, R50 ;  /* 0x0000000a0d327223 */ /* 0x000fc40000010032 */
        /* <DEDUP_REMOVED lines=30> */
[----:B------:R-:W2:Y:S01]  /*17e20*/  LDL.LU R26, [R1+0x410] ;  /* 0x00041000011a7983 */ /* 0x000ea20000300800 */
[----:B------:R-:W-:-:S03]  /*17e30*/  FMUL.FTZ R51, R41, R12 ;  /* 0x0000000c29337220 */ /* 0x000fc60000410000 */
[----:B------:R-:W2:Y:S01]  /*17e40*/  LDL.LU R8, [R1+0x6c0] ;  /* 0x0006c00001087983 */ /* 0x000ea20000300800 */
[C---:B----4-:R-:W-:Y:S01]  /*17e50*/  FFMA.FTZ R54, R10.reuse, R12, R54 ;  /* 0x0000000c0a367223 */ /* 0x050fe20000010036 */
[----:B------:R-:W-:Y:S02]  /*17e60*/  FFMA.FTZ R56, R10, R51, R56 ;  /* 0x000000330a387223 */ /* 0x000fe40000010038 */
[----:B------:R-:W4:Y:S01]  /*17e70*/  LDL.LU R10, [R1+0x6bc] ;  /* 0x0006bc00010a7983 */ /* 0x000f220000300800 */
[----:B------:R-:W-:Y:S01]  /*17e80*/  FADD.FTZ R53, R53, R55 ;  /* 0x0000003735357221 */ /* 0x000fe20000010000 */
[----:B------:R-:W-:-:S03]  /*17e90*/  FMUL.FTZ R55, R40, R13 ;  /* 0x0000000d28377220 */ /* 0x000fc60000410000 */
[----:B------:R-:W-:-:S04]  /*17ea0*/  FADD.FTZ R53, R51, R53 ;  /* 0x0000003533357221 */ /* 0x000fc80000010000 */
[----:B------:R-:W-:Y:S01]  /*17eb0*/  FADD.FTZ R53, R53, R55 ;  /* 0x0000003735357221 */ /* 0x000fe20000010000 */
[----:B------:R-:W-:Y:S02]  /*17ec0*/  FADD.FTZ R57, R57, R12 ;  /* 0x0000000c39397221 */ /* 0x000fe40000010000 */
[----:B------:R-:W4:Y:S01]  /*17ed0*/  LDL.LU R12, [R1+0x414] ;  /* 0x00041400010c7983 */ /* 0x000f220000300800 */
[----:B------:R-:W-:Y:S01]  /*17ee0*/  FADD.FTZ R52, R52, R13 ;  /* 0x0000000d34347221 */ /* 0x000fe20000010000 */
[----:B------:R-:W-:Y:S01]  /*17ef0*/  FMUL.FTZ R51, R41, R28 ;  /* 0x0000001c29337220 */ /* 0x000fe20000410000 */
[----:B------:R-:W-:-:S03]  /*17f00*/  FFMA.FTZ R56, R37, R55, R56 ;  /* 0x0000003725387223 */ /* 0x000fc60000010038 */
[----:B------:R-:W-:Y:S01]  /*17f10*/  FADD.FTZ R53, R51, R53 ;  /* 0x0000003533357221 */ /* 0x000fe20000010000 */
[----:B------:R-:W-:Y:S01]  /*17f20*/  FMUL.FTZ R55, R40, R14 ;  /* 0x0000000e28377220 */ /* 0x000fe20000410000 */
[----:B------:R-:W-:-:S03]  /*17f30*/  FFMA.FTZ R56, R9, R51, R56 ;  /* 0x0000003309387223 */ /* 0x000fc60000010038 */
[----:B------:R-:W-:Y:S01]  /*17f40*/  FADD.FTZ R53, R53, R55 ;  /* 0x0000003735357221 */ /* 0x000fe20000010000 */
[----:B------:R-:W-:Y:S02]  /*17f50*/  FFMA.FTZ R50, R37, R13, R50 ;  /* 0x0000000d25327223 */ /* 0x000fe40000010032 */
[----:B------:R-:W4:Y:S01]  /*17f60*/  LDL.LU R13, [R1+0x418] ;  /* 0x00041800010d7983 */ /* 0x000f220000300800 */
[----:B------:R-:W-:Y:S01]  /*17f70*/  FFMA.FTZ R54, R9, R28, R54 ;  /* 0x0000001c09367223 */ /* 0x000fe20000010036 */
[----:B------:R-:W-:Y:S02]  /*17f80*/  FADD.FTZ R57, R57, R28 ;  /* 0x0000001c39397221 */ /* 0x000fe40000010000 */
[----:B------:R-:W4:Y:S04]  /*17f90*/  LDL.LU R9, [R1+0x6b4] ;  /* 0x0006b40001097983 */ /* 0x000f280000300800 */
[----:B------:R-:W4:Y:S01]  /*17fa0*/  LDL.LU R28, [R1+0x41c] ;  /* 0x00041c00011c7983 */ /* 0x000f220000300800 */
[----:B------:R-:W-:-:S03]  /*17fb0*/  FADD.FTZ R52, R52, R14 ;  /* 0x0000000e34347221 */ /* 0x000fc60000010000 */
[----:B------:R-:W4:Y:S01]  /*17fc0*/  LDL.LU R37, [R1+0x420] ;  /* 0x0004200001257983 */ /* 0x000f220000300800 */
[----:B---3--:R-:W-:Y:S01]  /*17fd0*/  FMUL.FTZ R51, R41, R11 ;  /* 0x0000000b29337220 */ /* 0x008fe20000410000 */
[----:B------:R-:W-:-:S03]  /*17fe0*/  FFMA.FTZ R56, R7, R55, R56 ;  /* 0x0000003707387223 */ /* 0x000fc60000010038 */
[----:B------:R-:W-:Y:S01]  /*17ff0*/  FADD.FTZ R53, R51, R53 ;  /* 0x0000003533357221 */ /* 0x000fe20000010000 */
[----:B--2---:R-:W-:Y:S01]  /*18000*/  FMUL.FTZ R55, R40, R26 ;  /* 0x0000001a28377220 */ /* 0x004fe20000410000 */
[----:B------:R-:W-:-:S03]  /*18010*/  FFMA.FTZ R56, R8, R51, R56 ;  /* 0x0000003308387223 */ /* 0x000fc60000010038 */
[----:B------:R-:W-:Y:S01]  /*18020*/  FADD.FTZ R53, R53, R55 ;  /* 0x0000003735357221 */ /* 0x000fe20000010000 */
[----:B------:R-:W-:Y:S02]  /*18030*/  FFMA.FTZ R50, R7, R14, R50 ;  /* 0x0000000e07327223 */ /* 0x000fe40000010032 */
[----:B------:R-:W2:Y:S01]  /*18040*/  LDL.LU R7, [R1+0x6b0] ;  /* 0x0006b00001077983 */ /* 0x000ea20000300800 */
[----:B------:R-:W-:-:S03]  /*18050*/  FFMA.FTZ R54, R8, R11, R54 ;  /* 0x0000000b08367223 */ /* 0x000fc60000010036 */
[----:B------:R-:W3:Y:S04]  /*18060*/  LDL.LU R8, [R1+0x424] ;  /* 0x0004240001087983 */ /* 0x000ee80000300800 */
[----:B------:R-:W3:Y:S01]  /*18070*/  LDL.LU R14, [R1+0x6ac] ;  /* 0x0006ac00010e7983 */ /* 0x000ee20000300800 */
[----:B----4-:R-:W-:-:S03]  /*18080*/  FFMA.FTZ R56, R10, R55, R56 ;  /* 0x000000370a387223 */ /* 0x010fc60000010038 */
[----:B------:R-:W4:Y:S01]  /*18090*/  LDL.LU R55, [R1+0x6b8] ;  /* 0x0006b80001377983 */ /* 0x000f220000300800 */
[----:B------:R-:W-:-:S03]  /*180a0*/  FFMA.FTZ R50, R10, R26, R50 ;  /* 0x0000001a0a327223 */ /* 0x000fc60000010032 */
[----:B------:R-:W3:Y:S01]  /*180b0*/  LDL.LU R10, [R1+0x6a8] ;  /* 0x0006a800010a7983 */ /* 0x000ee20000300800 */
[----:B------:R-:W-:-:S04]  /*180c0*/  FMUL.FTZ R51, R41, R12 ;  /* 0x0000000c29337220 */ /* 0x000fc80000410000 */
[----:B------:R-:W-:Y:S01]  /*180d0*/  FADD.FTZ R53, R51, R53 ;  /* 0x0000003533357221 */ /* 0x000fe20000010000 */
[----:B------:R-:W-:Y:S02]  /*180e0*/  FADD.FTZ R57, R57, R11 ;  /* 0x0000000b39397221 */ /* 0x000fe40000010000 */
[----:B------:R-:W3:Y:S01]  /*180f0*/  LDL.LU R11, [R1+0x428] ;  /* 0x00042800010b7983 */ /* 0x000ee20000300800 */
[C---:B----4-:R-:W-:Y:S01]  /*18100*/  FFMA.FTZ R54, R55.reuse, R12, R54 ;  /* 0x0000000c37367223 */ /* 0x050fe20000010036 */
[----:B------:R-:W-:Y:S01]  /*18110*/  FFMA.FTZ R56, R55, R51, R56 ;  /* 0x0000003337387223 */ /* 0x000fe20000010038 */
[----:B------:R-:W-:Y:S01]  /*18120*/  FMUL.FTZ R55, R40, R13 ;  /* 0x0000000d28377220 */ /* 0x000fe20000410000 */
[----:B------:R-:W-:-:S03]  /*18130*/  FMUL.FTZ R51, R41, R28 ;  /* 0x0000001c29337220 */ /* 0x000fc60000410000 */
[----:B------:R-:W-:Y:S01]  /*18140*/  FFMA.FTZ R56, R9, R55, R56 ;  /* 0x0000003709387223 */ /* 0x000fe20000010038 */
[----:B------:R-:W-:Y:S01]  /*18150*/  FADD.FTZ R53, R53, R55 ;  /* 0x0000003735357221 */ /* 0x000fe20000010000 */
[----:B------:R-:W-:Y:S02]  /*18160*/  FMUL.FTZ R55, R40, R37 ;  /* 0x0000002528377220 */ /* 0x000fe40000410000 */
[----:B--2---:R-:W-:Y:S01]  /*18170*/  FFMA.FTZ R56, R7, R51, R56 ;  /* 0x0000003307387223 */ /* 0x004fe20000010038 */
[----:B------:R-:W-:Y:S01]  /*18180*/  FADD.FTZ R53, R51, R53 ;  /* 0x0000003533357221 */ /* 0x000fe20000010000 */
[----:B---3--:R-:W-:Y:S02]  /*18190*/  FMUL.FTZ R51, R41, R8 ;  /* 0x0000000829337220 */ /* 0x008fe40000410000 */
[----:B------:R-:W-:Y:S01]  /*181a0*/  FFMA.FTZ R56, R14, R55, R56 ;  /* 0x000000370e387223 */ /* 0x000fe20000010038 */
[----:B------:R-:W-:-:S03]  /*181b0*/  FADD.FTZ R53, R53, R55 ;  /* 0x0000003735357221 */ /* 0x000fc60000010000 */
[----:B------:R-:W-:Y:S01]  /*181c0*/  FFMA.FTZ R56, R10, R51, R56 ;  /* 0x000000330a387223 */ /* 0x000fe20000010038 */
[----:B------:R-:W-:Y:S02]  /*181d0*/  FADD.FTZ R53, R51, R53 ;  /* 0x0000003533357221 */ /* 0x000fe40000010000 */
[----:B------:R-:W2:Y:S01]  /*181e0*/  LDL.LU R51, [R1+0x6a4] ;  /* 0x0006a40001337983 */ /* 0x000ea20000300800 */
[----:B------:R-:W-:Y:S01]  /*181f0*/  FADD.FTZ R57, R57, R12 ;  /* 0x0000000c39397221 */ /* 0x000fe20000010000 */
[----:B------:R-:W-:Y:S02]  /*18200*/  FMUL.FTZ R55, R40, R11 ;  /* 0x0000000b28377220 */ /* 0x000fe40000410000 */
[----:B------:R-:W3:Y:S02]  /*18210*/  LDL.LU R12, [R1+0x42c] ;  /* 0x00042c00010c7983 */ /* 0x000ee40000300800 */
[----:B------:R-:W-:Y:S01]  /*18220*/  FADD.FTZ R53, R53, R55 ;  /* 0x0000003735357221 */ /* 0x000fe20000010000 */
[----:B------:R-:W-:-:S02]  /*18230*/  FFMA.FTZ R50, R9, R13, R50 ;  /* 0x0000000d09327223 */ /* 0x000fc40000010032 */
[----:B------:R-:W4:Y:S01]  /*18240*/  LDL.LU R9, [R1+0x430] ;  /* 0x0004300001097983 */ /* 0x000f220000300800 */
[----:B--2---:R-:W-:-:S03]  /*18250*/  FFMA.FTZ R56, R51, R55, R56 ;  /* 0x0000003733387223 */ /* 0x004fc60000010038 */
[----:B------:R-:W2:Y:S01]  /*18260*/  LDL.LU R55, [R1+0x6a0] ;  /* 0x0006a00001377983 */ /* 0x000ea20000300800 */
[----:B------:R-:W-:Y:S01]  /*18270*/  FFMA.FTZ R50, R14, R37, R50 ;  /* 0x000000250e327223 */ /* 0x000fe20000010032 */
[----:B------:R-:W-:Y:S02]  /*18280*/  FFMA.FTZ R54, R7, R28, R54 ;  /* 0x0000001c07367223 */ /* 0x000fe40000010036 */
[----:B------:R-:W4:Y:S01]  /*18290*/  LDL.LU R7, [R1+0x434] ;  /* 0x0004340001077983 */ /* 0x000f220000300800 */
[----:B------:R-:W-:Y:S01]  /*182a0*/  FFMA.FTZ R50, R51, R11, R50 ;  /* 0x0000000b33327223 */ /* 0x000fe20000010032 */
[----:B---3--:R-:W-:Y:S01]  /*182b0*/  FMUL.FTZ R51, R41, R12 ;  /* 0x0000000c29337220 */ /* 0x008fe20000410000 */
[----:B------:R-:W-:Y:S01]  /*182c0*/  FADD.FTZ R57, R57, R28 ;  /* 0x0000001c39397221 */ /* 0x000fe20000010000 */
[----:B------:R-:W-:Y:S01]  /*182d0*/  FADD.FTZ R52, R52, R26 ;  /* 0x0000001a34347221 */ /* 0x000fe20000010000 */
[----:B------:R-:W3:Y:S01]  /*182e0*/  LDL.LU R28, [R1+0x698] ;  /* 0x00069800011c7983 */ /* 0x000ee20000300800 */
[----:B------:R-:W-:-:S03]  /*182f0*/  FADD.FTZ R53, R51, R53 ;  /* 0x0000003533357221 */ /* 0x000fc60000010000 */
[----:B------:R-:W3:Y:S01]  /*18300*/  LDL.LU R14, [R1+0x458] ;  /* 0x00045800010e7983 */ /* 0x000ee20000300800 */
[C---:B--2---:R-:W-:Y:S01]  /*18310*/  FFMA.FTZ R56, R55.reuse, R51, R56 ;  /* 0x0000003337387223 */ /* 0x044fe20000010038 */
[----:B------:R-:W-:Y:S02]  /*18320*/  FFMA.FTZ R54, R10, R8, R54 ;  /* 0x000000080a367223 */ /* 0x000fe40000010036 */
[----:B------:R-:W2:Y:S02]  /*18330*/  LDL.LU R51, [R1+0x69c] ;  /* 0x00069c0001337983 */ /* 0x000ea40000300800 */
[----:B------:R-:W-:Y:S01]  /*18340*/  FFMA.FTZ R54, R55, R12, R54 ;  /* 0x0000000c37367223 */ /* 0x000fe20000010036 */
[-C--:B----4-:R-:W-:Y:S01]  /*18350*/  FMUL.FTZ R55, R40, R9.reuse ;  /* 0x0000000928377220 */ /* 0x090fe20000410000 */
[----:B------:R-:W-:Y:S01]  /*18360*/  FADD.FTZ R52, R52, R13 ;  /* 0x0000000d34347221 */ /* 0x000fe20000010000 */
[----:B------:R-:W4:Y:S02]  /*18370*/  LDL.LU R10, [R1+0x690] ;  /* 0x00069000010a7983 */ /* 0x000f240000300800 */
[----:B------:R-:W-:Y:S01]  /*18380*/  FADD.FTZ R53, R53, R55 ;  /* 0x0000003735357221 */ /* 0x000fe20000010000 */
[----:B------:R-:W-:Y:S01]  /*18390*/  FADD.FTZ R52, R52, R37 ;  /* 0x0000002534347221 */ /* 0x000fe20000010000 */
[----:B------:R-:W-:Y:S01]  /*183a0*/  FADD.FTZ R57, R57, R8 ;  /* 0x0000000839397221 */ /* 0x000fe20000010000 */
[----:B------:R-:W4:Y:S04]  /*183b0*/  LDL.LU R37, [R1+0x45c] ;  /* 0x00045c0001257983 */ /* 0x000f280000300800 */
[----:B------:R-:W4:Y:S01]  /*183c0*/  LDL.LU R26, [R1+0x904] ;  /* 0x00090400011a7983 */ /* 0x000f220000300800 */
[C---:B--2---:R-:W-:Y:S01]  /*183d0*/  FFMA.FTZ R50, R51.reuse, R9, R50 ;  /* 0x0000000933327223 */ /* 0x044fe20000010032 */
[----:B------:R-:W-:Y:S01]  /*183e0*/  FFMA.FTZ R56, R51, R55, R56 ;  /* 0x0000003733387223 */ /* 0x000fe20000010038 */
[----:B------:R-:W-:Y:S01]  /*183f0*/  FMUL.FTZ R51, R41, R7 ;  /* 0x0000000729337220 */ /* 0x000fe20000410000 */
[----:B------:R-:W2:Y:S03]  /*18400*/  LDL.LU R8, [R1+0x460] ;  /* 0x0004600001087983 */ /* 0x000ea60000300800 */
[C---:B---3--:R-:W-:Y:S01]  /*18410*/  FFMA.FTZ R56, R28.reuse, R51, R56 ;  /* 0x000000331c387223 */ /* 0x048fe20000010038 */
[----:B------:R-:W-:Y:S01]  /*18420*/  FADD.FTZ R53, R51, R53 ;  /* 0x0000003533357221 */ /* 0x000fe20000010000 */
[----:B------:R-:W-:Y:S01]  /*18430*/  FFMA.FTZ R54, R28, R7, R54 ;  /* 0x000000071c367223 */ /* 0x000fe20000010036 */
[----:B------:R-:W3:Y:S01]  /*18440*/  LDL.LU R51, [R1+0x694] ;  /* 0x0006940001337983 */ /* 0x000ee20000300800 */
[----:B------:R-:W-:Y:S01]  /*18450*/  FMUL.FTZ R55, R40, R14 ;  /* 0x0000000e28377220 */ /* 0x000fe20000410000 */
[----:B------:R-:W-:-:S02]  /*18460*/  FADD.FTZ R57, R57, R12 ;  /* 0x0000000c39397221 */ /* 0x000fc40000010000 */
[----:B------:R-:W2:Y:S01]  /*18470*/  LDL.LU R12, [R1+0x688] ;  /* 0x00068800010c7983 */ /* 0x000ea20000300800 */
[----:B------:R-:W-:Y:S01]  /*18480*/  FADD.FTZ R53, R53, R55 ;  /* 0x0000003735357221 */ /* 0x000fe20000010000 */
[----:B------:R-:W-:Y:S02]  /*18490*/  FADD.FTZ R57, R57, R7 ;  /* 0x0000000739397221 */ /* 0x000fe40000010000 */
[----:B------:R-:W2:Y:S01]  /*184a0*/  LDL.LU R7, [R1+0x8f4] ;  /* 0x0008f40001077983 */ /* 0x000ea20000300800 */
[----:B------:R-:W-:-:S03]  /*184b0*/  FADD.FTZ R52, R52, R11 ;  /* 0x0000000b34347221 */ /* 0x000fc60000010000 */
[----:B------:R-:W2:Y:S04]  /*184c0*/  LDL.LU R28, [R1+0x464] ;  /* 0x00046400011c7983 */ /* 0x000ea80000300800 */
[----:B------:R-:W2:Y:S01]  /*184d0*/  LDL.LU R13, [R1+0x900] ;  /* 0x00090000010d7983 */ /* 0x000ea20000300800 */
[C---:B---3--:R-:W-:Y:S01]  /*184e0*/  FFMA.FTZ R50, R51.reuse, R14, R50 ;  /* 0x0000000e33327223 */ /* 0x048fe20000010032 */
[----:B------:R-:W-:Y:S01]  /*184f0*/  FFMA.FTZ R56, R51, R55, R56 ;  /* 0x0000003733387223 */ /* 0x000fe20000010038 */
[-C--:B----4-:R-:W-:Y:S01]  /*18500*/  FMUL.FTZ R51, R41, R37.reuse ;  /* 0x0000002529337220 */ /* 0x090fe20000410000 */
[C---:B------:R-:W-:Y:S01]  /*18510*/  FFMA.FTZ R54, R10.reuse, R37, R54 ;  /* 0x000000250a367223 */ /* 0x040fe20000010036 */
[----:B------:R-:W-:Y:S01]  /*18520*/  FADD.FTZ R57, R57, R37 ;  /* 0x0000002539397221 */ /* 0x000fe20000010000 */
[----:B------:R-:W3:Y:S01]  /*18530*/  LDL.LU R11, [R1+0x8fc] ;  /* 0x0008fc00010b7983 */ /* 0x000ee20000300800 */
[----:B------:R-:W-:Y:S01]  /*18540*/  FFMA.FTZ R56, R10, R51, R56 ;  /* 0x000000330a387223 */ /* 0x000fe20000010038 */
[----:B------:R-:W-:-:S02]  /*18550*/  FADD.FTZ R53, R51, R53 ;  /* 0x0000003533357221 */ /* 0x000fc40000010000 */
[----:B------:R-:W4:Y:S01]  /*18560*/  LDL.LU R51, [R1+0x68c] ;  /* 0x00068c0001337983 */ /* 0x000f220000300800 */
[----:B------:R-:W-:Y:S01]  /*18570*/  FADD.FTZ R52, R52, R9 ;  /* 0x0000000934347221 */ /* 0x000fe20000010000 */
[-C--:B--2---:R-:W-:Y:S01]  /*18580*/  FMUL.FTZ R55, R40, R8.reuse ;  /* 0x0000000828377220 */ /* 0x084fe20000410000 */
[----:B------:R-:W-:Y:S01]  /*18590*/  FFMA.FTZ R54, R12, R7, R54 ;  /* 0x000000070c367223 */ /* 0x000fe20000010036 */
[----:B------:R-:W-:Y:S01]  /*185a0*/  FADD.FTZ R57, R57, R7 ;  /* 0x0000000739397221 */ /* 0x000fe20000010000 */
[----:B------:R-:W-:Y:S01]  /*185b0*/  FADD.FTZ R52, R52, R14 ;  /* 0x0000000e34347221 */ /* 0x000fe20000010000 */
[----:B------:R-:W2:Y:S03]  /*185c0*/  LDL.LU R10, [R1+0x468] ;  /* 0x00046800010a7983 */ /* 0x000ea60000300800 */
[----:B------:R-:W-:Y:S01]  /*185d0*/  FADD.FTZ R52, R52, R8 ;  /* 0x0000000834347221 */ /* 0x000fe20000010000 */
[----:B------:R-:W3:Y:S01]  /*185e0*/  LDL.LU R37, [R1+0x678] ;  /* 0x0006780001257983 */ /* 0x000ee20000300800 */
[C---:B----4-:R-:W-:Y:S01]  /*185f0*/  FFMA.FTZ R50, R51.reuse, R8, R50 ;  /* 0x0000000833327223 */ /* 0x050fe20000010032 */
[----:B------:R-:W-:Y:S01]  /*18600*/  FFMA.FTZ R56, R51, R55, R56 ;  /* 0x0000003733387223 */ /* 0x000fe20000010038 */
[----:B------:R-:W-:Y:S01]  /*18610*/  FMUL.FTZ R51, R41, R7 ;  /* 0x0000000729337220 */ /* 0x000fe20000410000 */
[----:B------:R-:W4:Y:S04]  /*18620*/  LDL.LU R8, [R1+0x8f0] ;  /* 0x0008f00001087983 */ /* 0x000f280000300800 */
[----:B------:R-:W2:Y:S01]  /*18630*/  LDL.LU R7, [R1+0x684] ;  /* 0x0006840001077983 */ /* 0x000ea20000300800 */
[----:B------:R-:W-:-:S03]  /*18640*/  FADD.FTZ R53, R53, R55 ;  /* 0x0000003735357221 */ /* 0x000fc60000010000 */
[----:B------:R-:W3:Y:S04]  /*18650*/  LDL.LU R9, [R1+0x8f8] ;  /* 0x0008f80001097983 */ /* 0x000ee80000300800 */
[----:B------:R-:W3:Y:S01]  /*18660*/  LDL.LU R14, [R1+0x67c] ;  /* 0x00067c00010e7983 */ /* 0x000ee20000300800 */
[-C--:B----4-:R-:W-:Y:S01]  /*18670*/  FMUL.FTZ R55, R40, R8.reuse ;  /* 0x0000000828377220 */ /* 0x090fe20000410000 */
[----:B------:R-:W-:Y:S01]  /*18680*/  FADD.FTZ R52, R52, R8 ;  /* 0x0000000834347221 */ /* 0x000fe20000010000 */
[----:B--2---:R-:W-:Y:S02]  /*18690*/  FFMA.FTZ R50, R7, R8, R50 ;  /* 0x0000000807327223 */ /* 0x004fe40000010032 */
[----:B------:R-:W2:Y:S01]  /*186a0*/  LDL.LU R8, [R1+0x680] ;  /* 0x0006800001087983 */ /* 0x000ea20000300800 */
[----:B------:R-:W-:Y:S01]  /*186b0*/  FFMA.FTZ R56, R12, R51, R56 ;  /* 0x000000330c387223 */ /* 0x000fe20000010038 */
[----:B------:R-:W-:Y:S01]  /*186c0*/  FADD.FTZ R53, R51, R53 ;  /* 0x0000003533357221 */ /* 0x000fe20000010000 */
[----:B------:R-:W-:Y:S01]  /*186d0*/  FADD.FTZ R57, R57, R28 ;  /* 0x0000001c39397221 */ /* 0x000fe20000010000 */
[----:B------:R-:W4:Y:S01]  /*186e0*/  LDL.LU R51, [R1+0x46c] ;  /* 0x00046c0001337983 */ /* 0x000f220000300800 */
[----:B------:R-:W-:Y:S01]  /*186f0*/  FFMA.FTZ R56, R7, R55, R56 ;  /* 0x0000003707387223 */ /* 0x000fe20000010038 */
[-C--:B------:R-:W-:Y:S01]  /*18700*/  FMUL.FTZ R7, R41, R28.reuse ;  /* 0x0000001c29077220 */ /* 0x080fe20000410000 */
[----:B------:R-:W-:Y:S01]  /*18710*/  FADD.FTZ R53, R53, R55 ;  /* 0x0000003735357221 */ /* 0x000fe20000010000 */
[----:B------:R-:W-:Y:S01]  /*18720*/  FADD.FTZ R57, R57, R10 ;  /* 0x0000000a39397221 */ /* 0x000fe20000010000 */
[----:B------:R-:W4:Y:S02]  /*18730*/  LDL.LU R12, [R1+0x670] ;  /* 0x00067000010c7983 */ /* 0x000f240000300800 */
[----:B------:R-:W-:Y:S01]  /*18740*/  FADD.FTZ R53, R7, R53 ;  /* 0x0000003507357221 */ /* 0x000fe20000010000 */
[----:B---3--:R-:W-:Y:S01]  /*18750*/  FFMA.FTZ R50, R14, R9, R50 ;  /* 0x000000090e327223 */ /* 0x008fe20000010032 */
[----:B------:R-:W-:Y:S01]  /*18760*/  FADD.FTZ R52, R52, R9 ;  /* 0x0000000934347221 */ /* 0x000fe20000010000 */
[----:B------:R-:W3:Y:S01]  /*18770*/  LDL.LU R55, [R1+0x66c] ;  /* 0x00066c0001377983 */ /* 0x000ee20000300800 */
[C---:B--2---:R-:W-:Y:S01]  /*18780*/  FFMA.FTZ R54, R8.reuse, R28, R54 ;  /* 0x0000001c08367223 */ /* 0x044fe20000010036 */
[----:B------:R-:W-:Y:S01]  /*18790*/  FFMA.FTZ R56, R8, R7, R56 ;  /* 0x0000000708387223 */ /* 0x000fe20000010038 */
[----:B------:R-:W-:Y:S01]  /*187a0*/  FMUL.FTZ R8, R40, R9 ;  /* 0x0000000928087220 */ /* 0x000fe20000410000 */
[-C--:B------:R-:W-:Y:S01]  /*187b0*/  FMUL.FTZ R7, R41, R10.reuse ;  /* 0x0000000a29077220 */ /* 0x080fe20000410000 */
[----:B------:R-:W-:Y:S01]  /*187c0*/  FFMA.FTZ R54, R37, R10, R54 ;  /* 0x0000000a25367223 */ /* 0x000fe20000010036 */
[----:B------:R-:W2:Y:S01]  /*187d0*/  LDL.LU R9, [R1+0x478] ;  /* 0x0004780001097983 */ /* 0x000ea20000300800 */
[----:B------:R-:W-:Y:S01]  /*187e0*/  FFMA.FTZ R56, R14, R8, R56 ;  /* 0x000000080e387223 */ /* 0x000fe20000010038 */
[----:B------:R-:W-:-:S02]  /*187f0*/  FADD.FTZ R53, R53, R8 ;  /* 0x0000000835357221 */ /* 0x000fc40000010000 */
[----:B------:R-:W3:Y:S01]  /*18800*/  LDL.LU R10, [R1+0x8ec] ;  /* 0x0008ec00010a7983 */ /* 0x000ee20000300800 */
[----:B------:R-:W-:Y:S01]  /*18810*/  FFMA.FTZ R56, R37, R7, R56 ;  /* 0x0000000725387223 */ /* 0x000fe20000010038 */
[----:B------:R-:W-:Y:S02]  /*18820*/  FADD.FTZ R53, R7, R53 ;  /* 0x0000003507357221 */ /* 0x000fe40000010000 */
[----:B------:R-:W2:Y:S01]  /*18830*/  LDL.LU R7, [R1+0x674] ;  /* 0x0006740001077983 */ /* 0x000ea20000300800 */
[----:B----4-:R-:W-:-:S03]  /*18840*/  FMUL.FTZ R8, R40, R51 ;  /* 0x0000003328087220 */ /* 0x010fc60000410000 */
[----:B------:R-:W4:Y:S04]  /*18850*/  LDL.LU R28, [R1+0x668] ;  /* 0x00066800011c7983 */ /* 0x000f280000300800 */
[----:B------:R-:W4:Y:S04]  /*18860*/  LDL.LU R14, [R1+0x480] ;  /* 0x00048000010e7983 */ /* 0x000f280000300800 */
[----:B------:R-:W4:Y:S01]  /*18870*/  LDL.LU R37, [R1+0x484] ;  /* 0x0004840001257983 */ /* 0x000f220000300800 */
[----:B---3--:R-:W-:Y:S01]  /*18880*/  FFMA.FTZ R54, R12, R10, R54 ;  /* 0x0000000a0c367223 */ /* 0x008fe20000010036 */
[----:B------:R-:W-:Y:S01]  /*18890*/  FADD.FTZ R57, R57, R10 ;  /* 0x0000000a39397221 */ /* 0x000fe20000010000 */
[C---:B--2---:R-:W-:Y:S01]  /*188a0*/  FFMA.FTZ R50, R7.reuse, R51, R50 ;  /* 0x0000003307327223 */ /* 0x044fe20000010032 */
[----:B------:R-:W-:Y:S01]  /*188b0*/  FFMA.FTZ R56, R7, R8, R56 ;  /* 0x0000000807387223 */ /* 0x000fe20000010038 */
[----:B------:R-:W-:-:S02]  /*188c0*/  FMUL.FTZ R7, R41, R10 ;  /* 0x0000000a29077220 */ /* 0x000fc40000410000 */
[----:B------:R-:W2:Y:S01]  /*188d0*/  LDL.LU R10, [R1+0x47c] ;  /* 0x00047c00010a7983 */ /* 0x000ea20000300800 */
[----:B------:R-:W-:Y:S01]  /*188e0*/  FADD.FTZ R53, R53, R8 ;  /* 0x0000000835357221 */ /* 0x000fe20000010000 */
[----:B------:R-:W-:Y:S01]  /*188f0*/  FFMA.FTZ R56, R12, R7, R56 ;  /* 0x000000070c387223 */ /* 0x000fe20000010038 */
[-C--:B------:R-:W-:Y:S01]  /*18900*/  FMUL.FTZ R8, R40, R9.reuse ;  /* 0x0000000928087220 */ /* 0x080fe20000410000 */
[----:B------:R-:W-:Y:S01]  /*18910*/  FADD.FTZ R52, R52, R51 ;  /* 0x0000003334347221 */ /* 0x000fe20000010000 */
[----:B------:R-:W-:Y:S01]  /*18920*/  FADD.FTZ R53, R7, R53 ;  /* 0x0000003507357221 */ /* 0x000fe20000010000 */
[----:B------:R-:W3:Y:S01]  /*18930*/  LDL.LU R51, [R1+0x65c] ;  /* 0x00065c0001337983 */ /* 0x000ee20000300800 */
[----:B------:R-:W-:Y:S02]  /*18940*/  FFMA.FTZ R56, R55, R8, R56 ;  /* 0x0000000837387223 */ /* 0x000fe40000010038 */
[----:B------:R-:W-:Y:S01]  /*18950*/  FADD.FTZ R53, R53, R8 ;  /* 0x0000000835357221 */ /* 0x000fe20000010000 */
[----:B------:R-:W-:Y:S01]  /*18960*/  FFMA.FTZ R50, R55, R9, R50 ;  /* 0x0000000937327223 */ /* 0x000fe20000010032 */
[----:B------:R-:W3:Y:S01]  /*18970*/  LDL.LU R12, [R1+0x490] ;  /* 0x00049000010c7983 */ /* 0x000ee20000300800 */
[----:B--2---:R-:W-:Y:S01]  /*18980*/  FMUL.FTZ R7, R41, R10 ;  /* 0x0000000a29077220 */ /* 0x004fe20000410000 */
[----:B----4-:R-:W-:-:S02]  /*18990*/  FMUL.FTZ R8, R40, R14 ;  /* 0x0000000e28087220 */ /* 0x010fc40000410000 */
[----:B------:R-:W2:Y:S01]  /*189a0*/  LDL.LU R55, [R1+0x658] ;  /* 0x0006580001377983 */ /* 0x000ea20000300800 */
[----:B------:R-:W-:Y:S01]  /*189b0*/  FFMA.FTZ R56, R28, R7, R56 ;  /* 0x000000071c387223 */ /* 0x000fe20000010038 */
[----:B------:R-:W-:Y:S02]  /*189c0*/  FADD.FTZ R53, R7, R53 ;  /* 0x0000003507357221 */ /* 0x000fe40000010000 */
[----:B------:R-:W4:Y:S02]  /*189d0*/  LDL.LU R7, [R1+0x664] ;  /* 0x0006640001077983 */ /* 0x000f240000300800 */
[----:B------:R-:W-:Y:S01]  /*189e0*/  FADD.FTZ R53, R53, R8 ;  /* 0x0000000835357221 */ /* 0x000fe20000010000 */
[----:B------:R-:W-:Y:S01]  /*189f0*/  FADD.FTZ R52, R52, R9 ;  /* 0x0000000934347221 */ /* 0x000fe20000010000 */
[----:B------:R-:W-:Y:S01]  /*18a00*/  FFMA.FTZ R54, R28, R10, R54 ;  /* 0x0000000a1c367223 */ /* 0x000fe20000010036 */
[----:B------:R-:W-:Y:S01]  /*18a10*/  FADD.FTZ R57, R57, R10 ;  /* 0x0000000a39397221 */ /* 0x000fe20000010000 */
[----:B------:R-:W2:Y:S01]  /*18a20*/  LDL.LU R28, [R1+0x654] ;  /* 0x00065400011c7983 */ /* 0x000ea20000300800 */
[C---:B----4-:R-:W-:Y:S01]  /*18a30*/  FFMA.FTZ R56, R7.reuse, R8, R56 ;  /* 0x0000000807387223 */ /* 0x050fe20000010038 */
[----:B------:R-:W-:-:S02]  /*18a40*/  FFMA.FTZ R50, R7, R14, R50 ;  /* 0x0000000e07327223 */ /* 0x000fc40000010032 */
[----:B------:R-:W4:Y:S01]  /*18a50*/  LDL.LU R8, [R1+0x660] ;  /* 0x0006600001087983 */ /* 0x000f220000300800 */
[----:B------:R-:W-:Y:S01]  /*18a60*/  FMUL.FTZ R7, R41, R37 ;  /* 0x0000002529077220 */ /* 0x000fe20000410000 */
[----:B------:R-:W-:Y:S01]  /*18a70*/  FADD.FTZ R52, R52, R14 ;  /* 0x0000000e34347221 */ /* 0x000fe20000010000 */
[----:B---3--:R-:W-:Y:S01]  /*18a80*/  FFMA.FTZ R50, R51, R11, R50 ;  /* 0x0000000b33327223 */ /* 0x008fe20000010032 */
[----:B------:R-:W-:Y:S01]  /*18a90*/  FADD.FTZ R57, R57, R37 ;  /* 0x0000002539397221 */ /* 0x000fe20000010000 */
[----:B------:R-:W3:Y:S01]  /*18aa0*/  LDL.LU R9, [R1+0x498] ;  /* 0x0004980001097983 */ /* 0x000ee20000300800 */
[----:B------:R-:W-:Y:S01]  /*18ab0*/  FADD.FTZ R52, R52, R11 ;  /* 0x0000000b34347221 */ /* 0x000fe20000010000 */
[----:B------:R-:W-:Y:S01]  /*18ac0*/  FADD.FTZ R53, R7, R53 ;  /* 0x0000003507357221 */ /* 0x000fe20000010000 */
[----:B------:R-:W-:Y:S01]  /*18ad0*/  FADD.FTZ R57, R57, R12 ;  /* 0x0000000c39397221 */ /* 0x000fe20000010000 */
[----:B------:R-:W3:Y:S04]  /*18ae0*/  LDL.LU R10, [R1+0x650] ;  /* 0x00065000010a7983 */ /* 0x000ee80000300800 */
[----:B------:R-:W3:Y:S01]  /*18af0*/  LDL.LU R14, [R1+0x64c] ;  /* 0x00064c00010e7983 */ /* 0x000ee20000300800 */
[C---:B----4-:R-:W-:Y:S01]  /*18b00*/  FFMA.FTZ R54, R8.reuse, R37, R54 ;  /* 0x0000002508367223 */ /* 0x050fe20000010036 */
[----:B------:R-:W-:Y:S01]  /*18b10*/  FFMA.FTZ R56, R8, R7, R56 ;  /* 0x0000000708387223 */ /* 0x000fe20000010038 */
[----:B------:R-:W-:Y:S01]  /*18b20*/  FMUL.FTZ R8, R40, R11 ;  /* 0x0000000b28087220 */ /* 0x000fe20000410000 */
[----:B------:R-:W4:Y:S04]  /*18b30*/  LDL.LU R37, [R1+0x488] ;  /* 0x0004880001257983 */ /* 0x000f280000300800 */
[----:B------:R-:W4:Y:S01]  /*18b40*/  LDL.LU R11, [R1+0x494] ;  /* 0x00049400010b7983 */ /* 0x000f220000300800 */
[-C--:B------:R-:W-:Y:S01]  /*18b50*/  FMUL.FTZ R7, R41, R12.reuse ;  /* 0x0000000c29077220 */ /* 0x080fe20000410000 */
[----:B--2---:R-:W-:-:S02]  /*18b60*/  FFMA.FTZ R54, R55, R12, R54 ;  /* 0x0000000c37367223 */ /* 0x004fc40000010036 */
[----:B------:R-:W2:Y:S01]  /*18b70*/  LDL.LU R12, [R1+0x8e8] ;  /* 0x0008e800010c7983 */ /* 0x000ea20000300800 */
[----:B------:R-:W-:Y:S01]  /*18b80*/  FFMA.FTZ R56, R51, R8, R56 ;  /* 0x0000000833387223 */ /* 0x000fe20000010038 */
[----:B------:R-:W-:Y:S02]  /*18b90*/  FADD.FTZ R53, R53, R8 ;  /* 0x0000000835357221 */ /* 0x000fe40000010000 */
[----:B------:R-:W2:Y:S01]  /*18ba0*/  LDL.LU R51, [R1+0x474] ;  /* 0x0004740001337983 */ /* 0x000ea20000300800 */
[----:B------:R-:W-:Y:S01]  /*18bb0*/  FFMA.FTZ R56, R55, R7, R56 ;  /* 0x0000000737387223 */ /* 0x000fe20000010038 */
[----:B------:R-:W-:Y:S01]  /*18bc0*/  FADD.FTZ R53, R7, R53 ;  /* 0x0000003507357221 */ /* 0x000fe20000010000 */
[-C--:B---3--:R-:W-:Y:S01]  /*18bd0*/  FMUL.FTZ R7, R41, R9.reuse ;  /* 0x0000000929077220 */ /* 0x088fe20000410000 */
[----:B------:R-:W3:Y:S01]  /*18be0*/  LDL.LU R55, [R1+0x644] ;  /* 0x0006440001377983 */ /* 0x000ee20000300800 */
[----:B------:R-:W-:Y:S01]  /*18bf0*/  FFMA.FTZ R54, R10, R9, R54 ;  /* 0x000000090a367223 */ /* 0x000fe20000010036 */
[----:B----4-:R-:W-:-:S04]  /*18c00*/  FMUL.FTZ R8, R40, R11 ;  /* 0x0000000b28087220 */ /* 0x010fc80000410000 */
[----:B------:R-:W-:Y:S01]  /*18c10*/  FFMA.FTZ R56, R28, R8, R56 ;  /* 0x000000081c387223 */ /* 0x000fe20000010038 */
[----:B------:R-:W-:Y:S01]  /*18c20*/  FADD.FTZ R53, R53, R8 ;  /* 0x0000000835357221 */ /* 0x000fe20000010000 */
[----:B--2---:R-:W-:Y:S02]  /*18c30*/  FMUL.FTZ R8, R40, R12 ;  /* 0x0000000c28087220 */ /* 0x004fe40000410000 */
[----:B------:R-:W-:Y:S01]  /*18c40*/  FFMA.FTZ R56, R10, R7, R56 ;  /* 0x000000070a387223 */ /* 0x000fe20000010038 */
[----:B------:R-:W-:Y:S01]  /*18c50*/  FADD.FTZ R53, R7, R53 ;  /* 0x0000003507357221 */ /* 0x000fe20000010000 */
[----:B------:R-:W2:Y:S02]  /*18c60*/  LDL.LU R10, [R1+0x63c] ;  /* 0x00063c00010a7983 */ /* 0x000ea40000300800 */
[----:B------:R-:W-:Y:S01]  /*18c70*/  FFMA.FTZ R56, R14, R8, R56 ;  /* 0x000000080e387223 */ /* 0x000fe20000010038 */
[----:B------:R-:W-:Y:S02]  /*18c80*/  FADD.FTZ R53, R53, R8 ;  /* 0x0000000835357221 */ /* 0x000fe40000010000 */
[----:B------:R-:W4:Y:S01]  /*18c90*/  LDL.LU R8, [R1+0x648] ;  /* 0x0006480001087983 */ /* 0x000f220000300800 */
[----:B------:R-:W-:Y:S01]  /*18ca0*/  FFMA.FTZ R50, R28, R11, R50 ;  /* 0x0000000b1c327223 */ /* 0x000fe20000010032 */
[----:B------:R-:W-:Y:S01]  /*18cb0*/  FADD.FTZ R52, R52, R11 ;  /* 0x0000000b34347221 */ /* 0x000fe20000010000 */
[----:B------:R-:W-:Y:S01]  /*18cc0*/  FMUL.FTZ R7, R41, R37 ;  /* 0x0000002529077220 */ /* 0x000fe20000410000 */
[----:B------:R-:W2:Y:S01]  /*18cd0*/  LDL.LU R28, [R1+0x640] ;  /* 0x00064000011c7983 */ /* 0x000ea20000300800 */
[----:B------:R-:W-:Y:S01]  /*18ce0*/  FFMA.FTZ R50, R14, R12, R50 ;  /* 0x0000000c0e327223 */ /* 0x000fe20000010032 */
[----:B------:R-:W-:-:S02]  /*18cf0*/  FADD.FTZ R52, R52, R12 ;  /* 0x0000000c34347221 */ /* 0x000fc40000010000 */
[----:B------:R-:W2:Y:S01]  /*18d00*/  LDL.LU R12, [R1+0x470] ;  /* 0x00047000010c7983 */ /* 0x000ea20000300800 */
[----:B------:R-:W-:Y:S01]  /*18d10*/  FADD.FTZ R53, R7, R53 ;  /* 0x0000003507357221 */ /* 0x000fe20000010000 */
[----:B---3--:R-:W-:Y:S01]  /*18d20*/  FFMA.FTZ R50, R55, R51, R50 ;  /* 0x0000003337327223 */ /* 0x008fe20000010032 */
[----:B------:R-:W-:Y:S01]  /*18d30*/  FADD.FTZ R52, R52, R51 ;  /* 0x0000003334347221 */ /* 0x000fe20000010000 */
[----:B------:R-:W3:Y:S03]  /*18d40*/  LDL.LU R14, [R1+0x48c] ;  /* 0x00048c00010e7983 */ /* 0x000ee60000300800 */
[----:B------:R-:W-:Y:S01]  /*18d50*/  FADD.FTZ R52, R52, R13 ;  /* 0x0000000d34347221 */ /* 0x000fe20000010000 */
[----:B------:R-:W3:Y:S01]  /*18d60*/  LDL.LU R11, [R1+0x454] ;  /* 0x00045400010b7983 */ /* 0x000ee20000300800 */
[C---:B----4-:R-:W-:Y:S01]  /*18d70*/  FFMA.FTZ R54, R8.reuse, R37, R54 ;  /* 0x0000002508367223 */ /* 0x050fe20000010036 */
[----:B------:R-:W-:Y:S01]  /*18d80*/  FFMA.FTZ R56, R8, R7, R56 ;  /* 0x0000000708387223 */ /* 0x000fe20000010038 */
[----:B------:R-:W-:Y:S01]  /*18d90*/  FMUL.FTZ R8, R40, R51 ;  /* 0x0000003328087220 */ /* 0x000fe20000410000 */
[-C--:B--2---:R-:W-:Y:S01]  /*18da0*/  FFMA.FTZ R50, R10, R13.reuse, R50 ;  /* 0x0000000d0a327223 */ /* 0x084fe20000010032 */
[----:B------:R-:W-:Y:S01]  /*18db0*/  FADD.FTZ R57, R57, R9 ;  /* 0x0000000939397221 */ /* 0x000fe20000010000 */
[----:B------:R-:W2:Y:S01]  /*18dc0*/  LDL.LU R51, [R1+0x62c] ;  /* 0x00062c0001337983 */ /* 0x000ea20000300800 */
[----:B------:R-:W-:Y:S01]  /*18dd0*/  FFMA.FTZ R56, R55, R8, R56 ;  /* 0x0000000837387223 */ /* 0x000fe20000010038 */
[----:B------:R-:W-:Y:S01]  /*18de0*/  FADD.FTZ R53, R53, R8 ;  /* 0x0000000835357221 */ /* 0x000fe20000010000 */
[----:B------:R-:W-:Y:S01]  /*18df0*/  FMUL.FTZ R8, R40, R13 ;  /* 0x0000000d28087220 */ /* 0x000fe20000410000 */
[----:B------:R-:W-:Y:S01]  /*18e00*/  FMUL.FTZ R7, R41, R12 ;  /* 0x0000000c29077220 */ /* 0x000fe20000410000 */
[----:B------:R-:W4:Y:S03]  /*18e10*/  LDL.LU R13, [R1+0x634] ;  /* 0x00063400010d7983 */ /* 0x000f260000300800 */
[----:B------:R-:W-:Y:S01]  /*18e20*/  FFMA.FTZ R56, R28, R7, R56 ;  /* 0x000000071c387223 */ /* 0x000fe20000010038 */
[----:B------:R-:W-:Y:S01]  /*18e30*/  FADD.FTZ R53, R7, R53 ;  /* 0x0000003507357221 */ /* 0x000fe20000010000 */
[----:B------:R-:W2:Y:S01]  /*18e40*/  LDL.LU R9, [R1+0x638] ;  /* 0x0006380001097983 */ /* 0x000ea20000300800 */
[----:B---3--:R-:W-:Y:S01]  /*18e50*/  FADD.FTZ R52, R52, R14 ;  /* 0x0000000e34347221 */ /* 0x008fe20000010000 */
[----:B------:R-:W-:Y:S01]  /*18e60*/  FFMA.FTZ R56, R10, R8, R56 ;  /* 0x000000080a387223 */ /* 0x000fe20000010038 */
[----:B------:R-:W-:Y:S01]  /*18e70*/  FADD.FTZ R53, R53, R8 ;  /* 0x0000000835357221 */ /* 0x000fe20000010000 */
[-C--:B------:R-:W-:Y:S01]  /*18e80*/  FMUL.FTZ R8, R40, R14.reuse ;  /* 0x0000000e28087220 */ /* 0x080fe20000410000 */
[----:B------:R-:W-:Y:S01]  /*18e90*/  FADD.FTZ R57, R57, R37 ;  /* 0x0000002539397221 */ /* 0x000fe20000010000 */
[----:B------:R-:W3:Y:S01]  /*18ea0*/  LDL.LU R55, [R1+0x630] ;  /* 0x0006300001377983 */ /* 0x000ee20000300800 */
[----:B----4-:R-:W-:-:S03]  /*18eb0*/  FFMA.FTZ R50, R13, R14, R50 ;  /* 0x0000000e0d327223 */ /* 0x010fc60000010032 */
[----:B------:R-:W4:Y:S04]  /*18ec0*/  LDL.LU R37, [R1+0x49c] ;  /* 0x00049c0001257983 */ /* 0x000f280000300800 */
[----:B------:R-:W3:Y:S01]  /*18ed0*/  LDL.LU R14, [R1+0x8e4] ;  /* 0x0008e400010e7983 */ /* 0x000ee20000300800 */
[----:B------:R-:W-:Y:S01]  /*18ee0*/  FMUL.FTZ R7, R41, R11 ;  /* 0x0000000b29077220 */ /* 0x000fe20000410000 */
[----:B------:R-:W-:Y:S02]  /*18ef0*/  FFMA.FTZ R54, R28, R12, R54 ;  /* 0x0000000c1c367223 */ /* 0x000fe40000010036 */
[----:B------:R-:W4:Y:S01]  /*18f00*/  LDL.LU R28, [R1+0x4a4] ;  /* 0x0004a400011c7983 */ /* 0x000f220000300800 */
[----:B--2---:R-:W-:Y:S01]  /*18f10*/  FFMA.FTZ R56, R9, R7, R56 ;  /* 0x0000000709387223 */ /* 0x004fe20000010038 */
[----:B------:R-:W-:-:S02]  /*18f20*/  FADD.FTZ R53, R7, R53 ;  /* 0x0000003507357221 */ /* 0x000fc40000010000 */
[----:B------:R-:W2:Y:S01]  /*18f30*/  LDL.LU R10, [R1+0x628] ;  /* 0x00062800010a7983 */ /* 0x000ea20000300800 */
[----:B------:R-:W-:Y:S01]  /*18f40*/  FFMA.FTZ R56, R13, R8, R56 ;  /* 0x000000080d387223 */ /* 0x000fe20000010038 */
[----:B------:R-:W-:Y:S01]  /*18f50*/  FADD.FTZ R53, R53, R8 ;  /* 0x0000000835357221 */ /* 0x000fe20000010000 */
[----:B------:R-:W-:Y:S01]  /*18f60*/  FFMA.FTZ R54, R9, R11, R54 ;  /* 0x0000000b09367223 */ /* 0x000fe20000010036 */
[----:B------:R-:W-:Y:S01]  /*18f70*/  FADD.FTZ R57, R57, R12 ;  /* 0x0000000c39397221 */ /* 0x000fe20000010000 */
[----:B------:R-:W2:Y:S04]  /*18f80*/  LDL.LU R9, [R1+0x4cc] ;  /* 0x0004cc0001097983 */ /* 0x000ea80000300800 */
[----:B------:R-:W2:Y:S01]  /*18f90*/  LDL.LU R12, [R1+0x624] ;  /* 0x00062400010c7983 */ /* 0x000ea20000300800 */
[----:B------:R-:W-:-:S03]  /*18fa0*/  FADD.FTZ R57, R57, R11 ;  /* 0x0000000b39397221 */ /* 0x000fc60000010000 */
[----:B------:R-:W2:Y:S04]  /*18fb0*/  LDL.LU R11, [R1+0x620] ;  /* 0x00062000010b7983 */ /* 0x000ea80000300800 */
[----:B------:R-:W2:Y:S01]  /*18fc0*/  LDL.LU R13, [R1+0x4ac] ;  /* 0x0004ac00010d7983 */ /* 0x000ea20000300800 */
[-C--:B---3--:R-:W-:Y:S01]  /*18fd0*/  FMUL.FTZ R8, R40, R14.reuse ;  /* 0x0000000e28087220 */ /* 0x088fe20000410000 */
[----:B------:R-:W-:Y:S01]  /*18fe0*/  FFMA.FTZ R50, R51, R14, R50 ;  /* 0x0000000e33327223 */ /* 0x000fe20000010032 */
[----:B------:R-:W-:Y:S02]  /*18ff0*/  FADD.FTZ R52, R52, R14 ;  /* 0x0000000e34347221 */ /* 0x000fe40000010000 */
[----:B------:R-:W3:Y:S01]  /*19000*/  LDL.LU R14, [R1+0x4a8] ;  /* 0x0004a800010e7983 */ /* 0x000ee20000300800 */
[----:B----4-:R-:W-:-:S04]  /*19010*/  FMUL.FTZ R7, R41, R37 ;  /* 0x0000002529077220 */ /* 0x010fc80000410000 */
[----:B------:R-:W-:Y:S01]  /*19020*/  FFMA.FTZ R56, R55, R7, R56 ;  /* 0x0000000737387223 */ /* 0x000fe20000010038 */
[----:B------:R-:W-:Y:S01]  /*19030*/  FADD.FTZ R53, R7, R53 ;  /* 0x0000003507357221 */ /* 0x000fe20000010000 */
[----:B------:R-:W-:Y:S02]  /*19040*/  FMUL.FTZ R7, R41, R28 ;  /* 0x0000001c29077220 */ /* 0x000fe40000410000 */
[----:B------:R-:W-:Y:S01]  /*19050*/  FFMA.FTZ R56, R51, R8, R56 ;  /* 0x0000000833387223 */ /* 0x000fe20000010038 */
[----:B------:R-:W-:Y:S01]  /*19060*/  FADD.FTZ R53, R53, R8 ;  /* 0x0000000835357221 */ /* 0x000fe20000010000 */
[----:B------:R-:W-:Y:S01]  /*19070*/  FFMA.FTZ R54, R55, R37, R54 ;  /* 0x0000002537367223 */ /* 0x000fe20000010036 */
[----:B------:R-:W4:Y:S01]  /*19080*/  LDL.LU R51, [R1+0x4c0] ;  /* 0x0004c00001337983 */ /* 0x000f220000300800 */
[----:B--2---:R-:W-:Y:S01]  /*19090*/  FFMA.FTZ R56, R10, R7, R56 ;  /* 0x000000070a387223 */ /* 0x004fe20000010038 */
[----:B------:R-:W-:Y:S01]  /*190a0*/  FADD.FTZ R53, R7, R53 ;  /* 0x0000003507357221 */ /* 0x000fe20000010000 */
[----:B------:R-:W-:Y:S01]  /*190b0*/  FMUL.FTZ R7, R41, R9 ;  /* 0x0000000929077220 */ /* 0x000fe20000410000 */
[----:B------:R-:W2:Y:S01]  /*190c0*/  LDL.LU R55, [R1+0x4c4] ;  /* 0x0004c40001377983 */ /* 0x000ea20000300800 */
[----:B---3--:R-:W-:-:S04]  /*190d0*/  FMUL.FTZ R8, R40, R14 ;  /* 0x0000000e28087220 */ /* 0x008fc80000410000 */
[----:B------:R-:W-:Y:S01]  /*190e0*/  FFMA.FTZ R56, R12, R8, R56 ;  /* 0x000000080c387223 */ /* 0x000fe20000010038 */
[----:B------:R-:W-:-:S03]  /*190f0*/  FADD.FTZ R53, R53, R8 ;  /* 0x0000000835357221 */ /* 0x000fc60000010000 */
[----:B------:R-:W-:Y:S01]  /*19100*/  FFMA.FTZ R56, R11, R7, R56 ;  /* 0x000000070b387223 */ /* 0x000fe20000010038 */
[----:B------:R-:W-:Y:S02]  /*19110*/  FADD.FTZ R53, R7, R53 ;  /* 0x0000003507357221 */ /* 0x000fe40000010000 */
[----:B------:R-:W3:Y:S01]  /*19120*/  LDL.LU R7, [R1+0x61c] ;  /* 0x00061c0001077983 */ /* 0x000ee20000300800 */
[----:B------:R-:W-:-:S04]  /*19130*/  FMUL.FTZ R8, R40, R13 ;  /* 0x0000000d28087220 */ /* 0x000fc80000410000 */
[----:B------:R-:W-:Y:S01]  /*19140*/  FADD.FTZ R53, R53, R8 ;  /* 0x0000000835357221 */ /* 0x000fe20000010000 */
[----:B------:R-:W-:Y:S01]  /*19150*/  FFMA.FTZ R50, R12, R14, R50 ;  /* 0x0000000e0c327223 */ /* 0x000fe20000010032 */
[----:B------:R-:W-:Y:S01]  /*19160*/  FFMA.FTZ R54, R10, R28, R54 ;  /* 0x0000001c0a367223 */ /* 0x000fe20000010036 */
[----:B------:R-:W-:Y:S01]  /*19170*/  FADD.FTZ R57, R57, R37 ;  /* 0x0000002539397221 */ /* 0x000fe20000010000 */
[----:B------:R-:W4:Y:S04]  /*19180*/  LDL.LU R10, [R1+0x4bc] ;  /* 0x0004bc00010a7983 */ /* 0x000f280000300800 */
[----:B------:R-:W4:Y:S01]  /*19190*/  LDL.LU R12, [R1+0x4b8] ;  /* 0x0004b800010c7983 */ /* 0x000f220000300800 */
[C---:B---3--:R-:W-:Y:S01]  /*191a0*/  FFMA.FTZ R56, R7.reuse, R8, R56 ;  /* 0x0000000807387223 */ /* 0x048fe20000010038 */
[----:B------:R-:W-:-:S02]  /*191b0*/  FFMA.FTZ R50, R7, R13, R50 ;  /* 0x0000000d07327223 */ /* 0x000fc40000010032 */
[----:B------:R-:W3:Y:S01]  /*191c0*/  LDL.LU R8, [R1+0x614] ;  /* 0x0006140001087983 */ /* 0x000ee20000300800 */
[----:B--2---:R-:W-:Y:S01]  /*191d0*/  FMUL.FTZ R7, R41, R55 ;  /* 0x0000003729077220 */ /* 0x004fe20000410000 */
[----:B------:R-:W-:Y:S01]  /*191e0*/  FFMA.FTZ R54, R11, R9, R54 ;  /* 0x000000090b367223 */ /* 0x000fe20000010036 */
[----:B------:R-:W-:Y:S01]  /*191f0*/  FADD.FTZ R57, R57, R28 ;  /* 0x0000001c39397221 */ /* 0x000fe20000010000 */
[----:B------:R-:W2:Y:S01]  /*19200*/  LDL.LU R11, [R1+0x4b4] ;  /* 0x0004b400010b7983 */ /* 0x000ea20000300800 */
[----:B------:R-:W-:Y:S01]  /*19210*/  FADD.FTZ R53, R7, R53 ;  /* 0x0000003507357221 */ /* 0x000fe20000010000 */
[----:B------:R-:W-:Y:S02]  /*19220*/  FADD.FTZ R52, R52, R14 ;  /* 0x0000000e34347221 */ /* 0x000fe40000010000 */
[----:B------:R-:W2:Y:S01]  /*19230*/  LDL.LU R37, [R1+0x8e0] ;  /* 0x0008e00001257983 */ /* 0x000ea20000300800 */
[C---:B---3--:R-:W-:Y:S01]  /*19240*/  FFMA.FTZ R56, R8.reuse, R7, R56 ;  /* 0x0000000708387223 */ /* 0x048fe20000010038 */
[----:B------:R-:W-:-:S02]  /*19250*/  FFMA.FTZ R54, R8, R55, R54 ;  /* 0x0000003708367223 */ /* 0x000fc40000010036 */
[----:B------:R-:W3:Y:S01]  /*19260*/  LDL.LU R7, [R1+0x610] ;  /* 0x0006100001077983 */ /* 0x000ee20000300800 */
[----:B----4-:R-:W-:Y:S01]  /*19270*/  FMUL.FTZ R8, R40, R51 ;  /* 0x0000003328087220 */ /* 0x010fe20000410000 */
[----:B------:R-:W-:Y:S02]  /*19280*/  FADD.FTZ R57, R57, R9 ;  /* 0x0000000939397221 */ /* 0x000fe40000010000 */
[----:B------:R-:W2:Y:S01]  /*19290*/  LDL.LU R14, [R1+0x5ec] ;  /* 0x0005ec00010e7983 */ /* 0x000ea20000300800 */
[----:B------:R-:W-:-:S03]  /*192a0*/  FADD.FTZ R53, R53, R8 ;  /* 0x0000000835357221 */ /* 0x000fc60000010000 */
[----:B------:R-:W4:Y:S04]  /*192b0*/  LDL.LU R9, [R1+0x4b0] ;  /* 0x0004b00001097983 */ /* 0x000f280000300800 */
[----:B------:R-:W4:Y:S01]  /*192c0*/  LDL.LU R28, [R1+0x8dc] ;  /* 0x0008dc00011c7983 */ /* 0x000f220000300800 */
[----:B---3--:R-:W-:-:S03]  /*192d0*/  FFMA.FTZ R56, R7, R8, R56 ;  /* 0x0000000807387223 */ /* 0x008fc60000010038 */
[----:B------:R-:W3:Y:S01]  /*192e0*/  LDL.LU R8, [R1+0x604] ;  /* 0x0006040001087983 */ /* 0x000ee20000300800 */
[----:B------:R-:W-:Y:S01]  /*192f0*/  FFMA.FTZ R50, R7, R51, R50 ;  /* 0x0000003307327223 */ /* 0x000fe20000010032 */
[----:B------:R-:W-:-:S04]  /*19300*/  FMUL.FTZ R7, R41, R10 ;  /* 0x0000000a29077220 */ /* 0x000fc80000410000 */
[----:B------:R-:W-:Y:S01]  /*19310*/  FADD.FTZ R53, R7, R53 ;  /* 0x0000003507357221 */ /* 0x000fe20000010000 */
[----:B------:R-:W-:Y:S02]  /*19320*/  FADD.FTZ R52, R52, R13 ;  /* 0x0000000d34347221 */ /* 0x000fe40000010000 */
[----:B------:R-:W4:Y:S01]  /*19330*/  LDL.LU R13, [R1+0x5e8] ;  /* 0x0005e800010d7983 */ /* 0x000f220000300800 */
[----:B------:R-:W-:-:S03]  /*19340*/  FADD.FTZ R57, R57, R55 ;  /* 0x0000003739397221 */ /* 0x000fc60000010000 */
[----:B------:R-:W4:Y:S01]  /*19350*/  LDL.LU R55, [R1+0x5dc] ;  /* 0x0005dc0001377983 */ /* 0x000f220000300800 */
[----:B------:R-:W-:-:S03]  /*19360*/  FADD.FTZ R52, R52, R51 ;  /* 0x0000003334347221 */ /* 0x000fc60000010000 */
[----:B------:R-:W4:Y:S01]  /*19370*/  LDL.LU R51, [R1+0x5d8] ;  /* 0x0005d80001337983 */ /* 0x000f220000300800 */
[----:B---3--:R-:W-:-:S03]  /*19380*/  FFMA.FTZ R56, R8, R7, R56 ;  /* 0x0000000708387223 */ /* 0x008fc60000010038 */
[----:B------:R-:W3:Y:S01]  /*19390*/  LDL.LU R7, [R1+0x600] ;  /* 0x0006000001077983 */ /* 0x000ee20000300800 */
[----:B------:R-:W-:Y:S01]  /*193a0*/  FFMA.FTZ R54, R8, R10, R54 ;  /* 0x0000000a08367223 */ /* 0x000fe20000010036 */
[----:B------:R-:W-:Y:S01]  /*193b0*/  FMUL.FTZ R8, R40, R12 ;  /* 0x0000000c28087220 */ /* 0x000fe20000410000 */
[----:B------:R-:W-:Y:S02]  /*193c0*/  FADD.FTZ R57, R57, R10 ;  /* 0x0000000a39397221 */ /* 0x000fe40000010000 */
[----:B------:R-:W3:Y:S01]  /*193d0*/  LDL.LU R10, [R1+0x5c4] ;  /* 0x0005c400010a7983 */ /* 0x000ee20000300800 */
[----:B------:R-:W-:Y:S01]  /*193e0*/  FADD.FTZ R52, R52, R12 ;  /* 0x0000000c34347221 */ /* 0x000fe20000010000 */
[----:B------:R-:W-:Y:S01]  /*193f0*/  FADD.FTZ R53, R53, R8 ;  /* 0x0000000835357221 */ /* 0x000fe20000010000 */
[----:B--2---:R-:W-:Y:S01]  /*19400*/  FFMA.FTZ R54, R14, R11, R54 ;  /* 0x0000000b0e367223 */ /* 0x004fe20000010036 */
[----:B------:R-:W-:Y:S01]  /*19410*/  FADD.FTZ R57, R57, R11 ;  /* 0x0000000b39397221 */ /* 0x000fe20000010000 */
[----:B----4-:R-:W-:-:S02]  /*19420*/  FADD.FTZ R52, R52, R9 ;  /* 0x0000000934347221 */ /* 0x010fc40000010000 */
[----:B------:R-:W-:Y:S01]  /*19430*/  FFMA.FTZ R54, R55, R28, R54 ;  /* 0x0000001c37367223 */ /* 0x000fe20000010036 */
[C---:B---3--:R-:W-:Y:S01]  /*19440*/  FFMA.FTZ R50, R7.reuse, R12, R50 ;  /* 0x0000000c07327223 */ /* 0x048fe20000010032 */
[----:B------:R-:W-:Y:S01]  /*19450*/  FFMA.FTZ R56, R7, R8, R56 ;  /* 0x0000000807387223 */ /* 0x000fe20000010038 */
[----:B------:R-:W-:Y:S01]  /*19460*/  FMUL.FTZ R7, R41, R11 ;  /* 0x0000000b29077220 */ /* 0x000fe20000410000 */
[----:B------:R-:W2:Y:S01]  /*19470*/  LDL.LU R12, [R1+0x5b4] ;  /* 0x0005b400010c7983 */ /* 0x000ea20000300800 */
[----:B------:R-:W-:Y:S02]  /*19480*/  FMUL.FTZ R8, R40, R9 ;  /* 0x0000000928087220 */ /* 0x000fe40000410000 */
[----:B------:R-:W-:Y:S01]  /*19490*/  FFMA.FTZ R56, R14, R7, R56 ;  /* 0x000000070e387223 */ /* 0x000fe20000010038 */
[----:B------:R-:W3:Y:S01]  /*194a0*/  LDL.LU R11, [R1+0x598] ;  /* 0x00059800010b7983 */ /* 0x000ee20000300800 */
[----:B------:R-:W-:Y:S01]  /*194b0*/  FADD.FTZ R53, R7, R53 ;  /* 0x0000003507357221 */ /* 0x000fe20000010000 */
[C---:B------:R-:W-:Y:S01]  /*194c0*/  FFMA.FTZ R50, R13.reuse, R9, R50 ;  /* 0x000000090d327223 */ /* 0x040fe20000010032 */
[----:B------:R-:W-:Y:S01]  /*194d0*/  FFMA.FTZ R56, R13, R8, R56 ;  /* 0x000000080d387223 */ /* 0x000fe20000010038 */
[----:B------:R-:W-:Y:S01]  /*194e0*/  FMUL.FTZ R7, R41, R28 ;  /* 0x0000001c29077220 */ /* 0x000fe20000410000 */
[----:B------:R-:W4:Y:S01]  /*194f0*/  LDL.LU R9, [R1+0x588] ;  /* 0x0005880001097983 */ /* 0x000f220000300800 */
[----:B------:R-:W-:Y:S01]  /*19500*/  FADD.FTZ R53, R53, R8 ;  /* 0x0000000835357221 */ /* 0x000fe20000010000 */
[----:B------:R-:W-:Y:S01]  /*19510*/  FMUL.FTZ R8, R40, R37 ;  /* 0x0000002528087220 */ /* 0x000fe20000410000 */
[----:B------:R-:W-:Y:S01]  /*19520*/  FFMA.FTZ R56, R55, R7, R56 ;  /* 0x0000000737387223 */ /* 0x000fe20000010038 */
[C---:B------:R-:W-:Y:S01]  /*19530*/  FFMA.FTZ R50, R51.reuse, R37, R50 ;  /* 0x0000002533327223 */ /* 0x040fe20000010032 */
[----:B------:R-:W4:Y:S02]  /*19540*/  LDL.LU R55, [R1+0x57c] ;  /* 0x00057c0001377983 */ /* 0x000f240000300800 */
[----:B------:R-:W-:-:S02]  /*19550*/  FFMA.FTZ R56, R51, R8, R56 ;  /* 0x0000000833387223 */ /* 0x000fc40000010038 */
        /* <DEDUP_REMOVED lines=10> */
[----:B------:R-:W-:-:S02]  /*19600*/  FMUL.FTZ R7, R41, R24 ;  /* 0x0000001829077220 */ /* 0x000fc40000410000 */
[----:B------:R-:W4:Y:S01]  /*19610*/  LDL.LU R14, [R1+0x4fc] ;  /* 0x0004fc00010e7983 */ /* 0x000f220000300800 */
        /* <DEDUP_REMOVED lines=22> */
[-C--:B------:R-:W-:Y:S01]  /*19780*/  FMUL.FTZ R7, R41, R20.reuse ;  /* 0x0000001429077220 */ /* 0x080fe20000410000 */
[----:B------:R-:W-:-:S02]  /*19790*/  FFMA.FTZ R54, R10, R20, R54 ;  /* 0x000000140a367223 */ /* 0x000fc40000010036 */
        /* <DEDUP_REMOVED lines=9> */
[----:B------:R-:W-:Y:S01]  /*19830*/  FFMA.FTZ R50, R12, R29, R50 ;  /* 0x0000001d0c327223 */ /* 0x000fe20000010032 */
[C---:B------:R-:W-:Y:S01]  /*19840*/  FMUL.FTZ R8, R40.reuse, R27 ;  /* 0x0000001b28087220 */ /* 0x040fe20000410000 */
[----:B------:R-:W2:Y:S01]  /*19850*/  LDL.LU R12, [R1+0x500] ;  /* 0x00050000010c7983 */ /* 0x000ea20000300800 */
[C---:B---3--:R-:W-:Y:S01]  /*19860*/  FFMA.FTZ R56, R11.reuse, R7, R56 ;  /* 0x000000070b387223 */ /* 0x048fe20000010038 */
[----:B------:R-:W-:Y:S01]  /*19870*/  FFMA.FTZ R54, R11, R19, R54 ;  /* 0x000000130b367223 */ /* 0x000fe20000010036 */
[----:B------:R-:W-:Y:S02]  /*19880*/  FMUL.FTZ R7, R41, R18 ;  /* 0x0000001229077220 */ /* 0x000fe40000410000 */
[----:B----4-:R-:W-:Y:S01]  /*19890*/  FFMA.FTZ R56, R9, R8, R56 ;  /* 0x0000000809387223 */ /* 0x010fe20000010038 */
[----:B------:R-:W-:Y:S01]  /*198a0*/  FADD.FTZ R53, R53, R8 ;  /* 0x0000000835357221 */ /* 0x000fe20000010000 */
[----:B------:R-:W-:Y:S01]  /*198b0*/  FFMA.FTZ R50, R9, R27, R50 ;  /* 0x0000001b09327223 */ /* 0x000fe20000010032 */
[----:B------:R-:W-:Y:S01]  /*198c0*/  FMUL.FTZ R8, R40, R25 ;  /* 0x0000001928087220 */ /* 0x000fe20000410000 */
[C---:B------:R-:W-:Y:S01]  /*198d0*/  FFMA.FTZ R54, R55.reuse, R18, R54 ;  /* 0x0000001237367223 */ /* 0x040fe20000010036 */
[----:B------:R-:W-:-:S02]  /*198e0*/  FFMA.FTZ R56, R55, R7, R56 ;  /* 0x0000000737387223 */ /* 0x000fc40000010038 */
[----:B------:R-:W3:Y:S01]  /*198f0*/  LDL.LU R55, [R1+0x4f8] ;  /* 0x0004f80001377983 */ /* 0x000ee20000300800 */
[C---:B------:R-:W-:Y:S01]  /*19900*/  FFMA.FTZ R50, R51.reuse, R25, R50 ;  /* 0x0000001933327223 */ /* 0x040fe20000010032 */
[----:B------:R-:W-:Y:S02]  /*19910*/  FFMA.FTZ R56, R51, R8, R56 ;  /* 0x0000000833387223 */ /* 0x000fe40000010038 */
[----:B------:R-:W4:Y:S01]  /*19920*/  LDL.LU R51, [R1+0x4f0] ;  /* 0x0004f00001337983 */ /* 0x000f220000300800 */
[----:B------:R-:W-:Y:S01]  /*19930*/  FADD.FTZ R53, R7, R53 ;  /* 0x0000003507357221 */ /* 0x000fe20000010000 */
[----:B------:R-:W-:Y:S01]  /*19940*/  FADD.FTZ R57, R57, R28 ;  /* 0x0000001c39397221 */ /* 0x000fe20000010000 */
[-C--:B------:R-:W-:Y:S01]  /*19950*/  FMUL.FTZ R7, R41, R17.reuse ;  /* 0x0000001129077220 */ /* 0x080fe20000410000 */
[C---:B------:R-:W-:Y:S01]  /*19960*/  FFMA.FTZ R9, R10.reuse, R17, R54 ;  /* 0x000000110a097223 */ /* 0x040fe20000010036 */
[----:B------:R-:W-:Y:S01]  /*19970*/  FADD.FTZ R8, R53, R8 ;  /* 0x0000000835087221 */ /* 0x000fe20000010000 */
[----:B------:R-:W-:Y:S01]  /*19980*/  FADD.FTZ R57, R57, R26 ;  /* 0x0000001a39397221 */ /* 0x000fe20000010000 */
[----:B------:R-:W-:Y:S01]  /*19990*/  FFMA.FTZ R11, R10, R7, R56 ;  /* 0x000000070a0b7223 */ /* 0x000fe20000010038 */
[----:B------:R-:W4:Y:S01]  /*199a0*/  LDL.LU R26, [R1+0x4ec] ;  /* 0x0004ec00011a7983 */ /* 0x000f220000300800 */
[-C--:B------:R-:W-:Y:S01]  /*199b0*/  FMUL.FTZ R10, R40, R23.reuse ;  /* 0x00000017280a7220 */ /* 0x080fe20000410000 */
[----:B------:R-:W-:Y:S01]  /*199c0*/  FADD.FTZ R7, R7, R8 ;  /* 0x0000000807077221 */ /* 0x000fe20000010000 */
[----:B------:R-:W-:Y:S01]  /*199d0*/  FADD.FTZ R52, R52, R37 ;  /* 0x0000002534347221 */ /* 0x000fe20000010000 */
[----:B------:R-:W-:Y:S01]  /*199e0*/  FMUL.FTZ R8, R41, R16 ;  /* 0x0000001029087220 */ /* 0x000fe20000410000 */
[C---:B------:R-:W-:Y:S01]  /*199f0*/  FFMA.FTZ R11, R13.reuse, R10, R11 ;  /* 0x0000000a0d0b7223 */ /* 0x040fe2000001000b */
[----:B------:R-:W-:Y:S01]  /*19a00*/  FFMA.FTZ R50, R13, R23, R50 ;  /* 0x000000170d327223 */ /* 0x000fe20000010032 */
[----:B------:R-:W4:Y:S01]  /*19a10*/  LDL.LU R37, [R1+0x4e8] ;  /* 0x0004e80001257983 */ /* 0x000f220000300800 */
[----:B------:R-:W-:Y:S01]  /*19a20*/  FADD.FTZ R13, R7, R10 ;  /* 0x0000000a070d7221 */ /* 0x000fe20000010000 */
[----:B------:R-:W-:-:S02]  /*19a30*/  FMUL.FTZ R7, R40, R21 ;  /* 0x0000001528077220 */ /* 0x000fc40000410000 */
[----:B------:R-:W4:Y:S01]  /*19a40*/  LDL.LU R28, [R1+0x4e4] ;  /* 0x0004e400011c7983 */ /* 0x000f220000300800 */
[C---:B--2---:R-:W-:Y:S01]  /*19a50*/  FFMA.FTZ R10, R12.reuse, R16, R9 ;  /* 0x000000100c0a7223 */ /* 0x044fe20000010009 */
[----:B------:R-:W-:Y:S01]  /*19a60*/  FFMA.FTZ R12, R12, R8, R11 ;  /* 0x000000080c0c7223 */ /* 0x000fe2000001000b */
[----:B------:R-:W-:Y:S01]  /*19a70*/  FADD.FTZ R8, R8, R13 ;  /* 0x0000000d08087221 */ /* 0x000fe20000010000 */
[C---:B------:R-:W-:Y:S01]  /*19a80*/  FFMA.FTZ R9, R14.reuse, R21, R50 ;  /* 0x000000150e097223 */ /* 0x040fe20000010032 */
[----:B------:R-:W-:Y:S01]  /*19a90*/  FMUL.FTZ R11, R41, R15 ;  /* 0x0000000f290b7220 */ /* 0x000fe20000410000 */
[----:B------:R-:W-:Y:S02]  /*19aa0*/  FFMA.FTZ R12, R14, R7, R12 ;  /* 0x000000070e0c7223 */ /* 0x000fe4000001000c */
[----:B------:R-:W2:Y:S01]  /*19ab0*/  LDL.LU R14, [R1+0x4e0] ;  /* 0x0004e000010e7983 */ /* 0x000ea20000300800 */
[----:B------:R-:W-:Y:S01]  /*19ac0*/  FADD.FTZ R8, R8, R7 ;  /* 0x0000000708087221 */ /* 0x000fe20000010000 */
[----:B------:R-:W-:Y:S01]  /*19ad0*/  FMUL.FTZ R7, R40, R32 ;  /* 0x0000002028077220 */ /* 0x000fe20000410000 */
[C---:B---3--:R-:W-:Y:S01]  /*19ae0*/  FFMA.FTZ R10, R55.reuse, R15, R10 ;  /* 0x0000000f370a7223 */ /* 0x048fe2000001000a */
[----:B------:R-:W-:-:S02]  /*19af0*/  FFMA.FTZ R12, R55, R11, R12 ;  /* 0x0000000b370c7223 */ /* 0x000fc4000001000c */
[----:B------:R-:W3:Y:S01]  /*19b00*/  LDL.LU R55, [R1+0x4dc] ;  /* 0x0004dc0001377983 */ /* 0x000ee20000300800 */
[C---:B----4-:R-:W-:Y:S01]  /*19b10*/  FFMA.FTZ R9, R51.reuse, R32, R9 ;  /* 0x0000002033097223 */ /* 0x050fe20000010009 */
[----:B------:R-:W-:Y:S02]  /*19b20*/  FFMA.FTZ R12, R51, R7, R12 ;  /* 0x00000007330c7223 */ /* 0x000fe4000001000c */
[----:B------:R-:W4:Y:S01]  /*19b30*/  LDL.LU R51, [R1+0x4d8] ;  /* 0x0004d80001337983 */ /* 0x000f220000300800 */
[----:B------:R-:W-:Y:S01]  /*19b40*/  FADD.FTZ R8, R11, R8 ;  /* 0x000000080b087221 */ /* 0x000fe20000010000 */
[----:B------:R-:W-:Y:S01]  /*19b50*/  FADD.FTZ R52, R52, R36 ;  /* 0x0000002434347221 */ /* 0x000fe20000010000 */
[-C--:B------:R-:W-:Y:S01]  /*19b60*/  FMUL.FTZ R11, R41, R33.reuse ;  /* 0x00000021290b7220 */ /* 0x080fe20000410000 */
[----:B------:R-:W4:Y:S01]  /*19b70*/  LDL.LU R36, [R1+0x4d4] ;  /* 0x0004d40001247983 */ /* 0x000f220000300800 */
[----:B------:R-:W-:Y:S01]  /*19b80*/  FADD.FTZ R8, R8, R7 ;  /* 0x0000000708087221 */ /* 0x000fe20000010000 */
[C---:B------:R-:W-:Y:S01]  /*19b90*/  FFMA.FTZ R7, R26.reuse, R33, R10 ;  /* 0x000000211a077223 */ /* 0x040fe2000001000a */
[----:B------:R-:W-:Y:S01]  /*19ba0*/  FFMA.FTZ R12, R26, R11, R12 ;  /* 0x0000000b1a0c7223 */ /* 0x000fe2000001000c */
[----:B------:R-:W-:Y:S01]  /*19bb0*/  FMUL.FTZ R13, R40, R42 ;  /* 0x0000002a280d7220 */ /* 0x000fe20000410000 */
[----:B------:R-:W4:Y:S01]  /*19bc0*/  LDL.LU R26, [R1+0x4d0] ;  /* 0x0004d000011a7983 */ /* 0x000f220000300800 */
[----:B------:R-:W-:Y:S01]  /*19bd0*/  FADD.FTZ R8, R11, R8 ;  /* 0x000000080b087221 */ /* 0x000fe20000010000 */
[----:B------:R-:W-:Y:S01]  /*19be0*/  FMUL.FTZ R10, R41, R34 ;  /* 0x00000022290a7220 */ /* 0x000fe20000410000 */
[C---:B------:R-:W-:Y:S01]  /*19bf0*/  FFMA.FTZ R9, R37.reuse, R42, R9 ;  /* 0x0000002a25097223 */ /* 0x040fe20000010009 */
[----:B------:R-:W-:-:S02]  /*19c00*/  FFMA.FTZ R11, R37, R13, R12 ;  /* 0x0000000d250b7223 */ /* 0x000fc4000001000c */
        /* <DEDUP_REMOVED lines=8> */
[----:B------:R-:W-:-:S04]  /*19c90*/  FADD.FTZ R52, R52, R31 ;  /* 0x0000001f34347221 */ /* 0x000fc80000010000 */
[----:B------:R-:W-:Y:S01]  /*19ca0*/  FADD.FTZ R52, R52, R30 ;  /* 0x0000001e34347221 */ /* 0x000fe20000010000 */
[----:B------:R-:W-:-:S03]  /*19cb0*/  FADD.FTZ R57, R57, R24 ;  /* 0x0000001839397221 */ /* 0x000fc60000010000 */
[----:B------:R-:W-:Y:S01]  /*19cc0*/  FADD.FTZ R52, R52, R29 ;  /* 0x0000001d34347221 */ /* 0x000fe20000010000 */
[C---:B--2---:R-:W-:Y:S01]  /*19cd0*/  FFMA.FTZ R9, R14.reuse, R0, R9 ;  /* 0x000000000e097223 */ /* 0x044fe20000010009 */
[----:B------:R-:W-:Y:S02]  /*19ce0*/  FFMA.FTZ R10, R14, R12, R11 ;  /* 0x0000000c0e0a7223 */ /* 0x000fe4000001000b */
[----:B------:R-:W2:Y:S01]  /*19cf0*/  LDL.LU R14, [R1+0x450] ;  /* 0x00045000010e7983 */ /* 0x000ea20000300800 */
[----:B------:R-:W-:Y:S01]  /*19d00*/  FADD.FTZ R12, R13, R12 ;  /* 0x0000000c0d0c7221 */ /* 0x000fe20000010000 */
[-C--:B------:R-:W-:Y:S01]  /*19d10*/  FMUL.FTZ R11, R40, R2.reuse ;  /* 0x00000002280b7220 */ /* 0x080fe20000410000 */
[C---:B---3--:R-:W-:Y:S01]  /*19d20*/  FFMA.FTZ R8, R55.reuse, R35, R8 ;  /* 0x0000002337087223 */ /* 0x048fe20000010008 */
[----:B------:R-:W-:Y:S02]  /*19d30*/  FFMA.FTZ R10, R55, R7, R10 ;  /* 0x00000007370a7223 */ /* 0x000fe4000001000a */
[----:B------:R-:W3:Y:S01]  /*19d40*/  LDL.LU R55, [R1+0x44c] ;  /* 0x00044c0001377983 */ /* 0x000ee20000300800 */
[----:B------:R-:W-:Y:S01]  /*19d50*/  FADD.FTZ R12, R7, R12 ;  /* 0x0000000c070c7221 */ /* 0x000fe20000010000 */
[C---:B----4-:R-:W-:Y:S01]  /*19d60*/  FFMA.FTZ R9, R51.reuse, R2, R9 ;  /* 0x0000000233097223 */ /* 0x050fe20000010009 */
[----:B------:R-:W-:-:S02]  /*19d70*/  FFMA.FTZ R7, R51, R11, R10 ;  /* 0x0000000b33077223 */ /* 0x000fc4000001000a */
[----:B------:R-:W4:Y:S01]  /*19d80*/  LDL.LU R51, [R1+0x448] ;  /* 0x0004480001337983 */ /* 0x000f220000300800 */
        /* <DEDUP_REMOVED lines=21> */
[----:B------:R-:W-:Y:S02]  /*19ee0*/  FADD.FTZ R11, R0, R11 ;  /* 0x0000000b000b7221 */ /* 0x000fe40000010000 */
[----:B------:R-:W-:Y:S01]  /*19ef0*/  FFMA.FTZ R10, R26, R2, R7 ;  /* 0x000000021a0a7223 */ /* 0x000fe20000010007 */
[----:B------:R-:W-:Y:S01]  /*19f00*/  FMUL.FTZ R7, R41, R5 ;  /* 0x0000000529077220 */ /* 0x000fe20000410000 */
        /* <DEDUP_REMOVED lines=17> */
[----:B------:R-:W-:-:S03]  /*1a020*/  FADD.FTZ R9, R8, R9 ;  /* 0x0000000908097221 */ /* 0x000fc60000010000 */
[----:B------:R-:W-:Y:S01]  /*1a030*/  FADD.FTZ R49, R49, R6 ;  /* 0x0000000631317221 */ /* 0x000fe20000010000 */
[C---:B--2---:R-:W-:Y:S01]  /*1a040*/  FFMA.FTZ R11, R14.reuse, R8, R11 ;  /* 0x000000080e0b7223 */ /* 0x044fe2000001000b */
[----:B------:R-:W-:Y:S01]  /*1a050*/  FFMA.FTZ R0, R14, R48, R3 ;  /* 0x000000300e007223 */ /* 0x000fe20000010003 */
[----:B------:R-:W-:Y:S01]  /*1a060*/  FMUL.FTZ R3, R41, R47 ;  /* 0x0000002f29037220 */ /* 0x000fe20000410000 */
[----:B------:R-:W-:Y:S01]  /*1a070*/  FADD.FTZ R48, R5, R48 ;  /* 0x0000003005307221 */ /* 0x000fe20000010000 */
[----:B------:R-:W-:Y:S01]  /*1a080*/  FMUL.FTZ R5, R40, R46 ;  /* 0x0000002e28057220 */ /* 0x000fe20000410000 */
[----:B---3--:R-:W-:Y:S01]  /*1a090*/  FFMA.FTZ R4, R55, R2, R11 ;  /* 0x0000000237047223 */ /* 0x008fe2000001000b */
[----:B------:R-:W-:-:S03]  /*1a0a0*/  FADD.FTZ R2, R9, R2 ;  /* 0x0000000209027221 */ /* 0x000fc60000010000 */
[----:B----4-:R-:W-:Y:S01]  /*1a0b0*/  FFMA.FTZ R4, R51, R3, R4 ;  /* 0x0000000333047223 */ /* 0x010fe20000010004 */
[----:B------:R-:W-:Y:S01]  /*1a0c0*/  FADD.FTZ R2, R3, R2 ;  /* 0x0000000203027221 */ /* 0x000fe20000010000 */
[----:B------:R-:W-:Y:S02]  /*1a0d0*/  FMUL.FTZ R3, R41, R43 ;  /* 0x0000002b29037220 */ /* 0x000fe40000410000 */
[----:B------:R-:W-:Y:S01]  /*1a0e0*/  FFMA.FTZ R4, R61, R5, R4 ;  /* 0x000000053d047223 */ /* 0x000fe20000010004 */
[----:B------:R-:W-:Y:S01]  /*1a0f0*/  FADD.FTZ R2, R2, R5 ;  /* 0x0000000502027221 */ /* 0x000fe20000010000 */
[----:B------:R-:W-:Y:S01]  /*1a100*/  FFMA.FTZ R7, R55, R6, R7 ;  /* 0x0000000637077223 */ /* 0x000fe20000010007 */
[----:B------:R-:W-:Y:S01]  /*1a110*/  FFMA.FTZ R0, R51, R47, R0 ;  /* 0x0000002f33007223 */ /* 0x000fe20000010000 */
[----:B------:R-:W-:Y:S01]  /*1a120*/  FMUL.FTZ R5, R40, R44 ;  /* 0x0000002c28057220 */ /* 0x000fe20000410000 */
[C---:B------:R-:W-:Y:S01]  /*1a130*/  FFMA.FTZ R4, R60.reuse, R3, R4 ;  /* 0x000000033c047223 */ /* 0x040fe20000010004 */
[----:B------:R-:W-:Y:S01]  /*1a140*/  FFMA.FTZ R7, R61, R46, R7 ;  /* 0x0000002e3d077223 */ /* 0x000fe20000010007 */
[----:B------:R-:W-:Y:S01]  /*1a150*/  FMUL.FTZ R11, R41, R45 ;  /* 0x0000002d290b7220 */ /* 0x000fe20000410000 */
[----:B------:R-:W-:Y:S01]  /*1a160*/  FFMA.FTZ R0, R60, R43, R0 ;  /* 0x0000002b3c007223 */ /* 0x000fe20000010000 */
[C---:B------:R-:W-:Y:S01]  /*1a170*/  FFMA.FTZ R4, R59.reuse, R5, R4 ;  /* 0x000000053b047223 */ /* 0x040fe20000010004 */
[----:B------:R-:W-:Y:S01]  /*1a180*/  FFMA.FTZ R52, R59, R44, R7 ;  /* 0x0000002c3b347223 */ /* 0x000fe20000010007 */
[----:B------:R0:W5:Y:S01]  /*1a190*/  LDL.LU R61, [R1+0x8d8] ;  /* 0x0008d800013d7983 */ /* 0x0001620000300800 */
[C---:B------:R-:W-:Y:S01]  /*1a1a0*/  FFMA.FTZ R53, R58.reuse, R45, R0 ;  /* 0x0000002d3a357223 */ /* 0x040fe20000010000 */
[----:B------:R-:W-:-:S02]  /*1a1b0*/  FFMA.FTZ R6, R58, R11, R4 ;  /* 0x0000000b3a067223 */ /* 0x000fc40000010004 */
[----:B------:R0:W5:Y:S04]  /*1a1c0*/  LDL.LU R60, [R1+0x8d4] ;  /* 0x0008d400013c7983 */ /* 0x0001680000300800 */
[----:B------:R0:W5:Y:S04]  /*1a1d0*/  LDL.LU R59, [R1+0x8d0] ;  /* 0x0008d000013b7983 */ /* 0x0001680000300800 */
[----:B------:R0:W5:Y:S01]  /*1a1e0*/  LDL.LU R58, [R1+0x8cc] ;  /* 0x0008cc00013a7983 */ /* 0x0001620000300800 */
[----:B------:R-:W-:Y:S01]  /*1a1f0*/  FADD.FTZ R48, R48, R47 ;  /* 0x0000002f30307221 */ /* 0x000fe20000010000 */
[----:B------:R-:W-:Y:S01]  /*1a200*/  FADD.FTZ R2, R3, R2 ;  /* 0x0000000203027221 */ /* 0x000fe20000010000 */
[----:B------:R-:W-:-:S02]  /*1a210*/  FADD.FTZ R49, R49, R46 ;  /* 0x0000002e31317221 */ /* 0x000fc40000010000 */
[----:B------:R-:W-:Y:S01]  /*1a220*/  FADD.FTZ R48, R48, R43 ;  /* 0x0000002b30307221 */ /* 0x000fe20000010000 */
[----:B------:R-:W-:Y:S01]  /*1a230*/  FADD.FTZ R2, R2, R5 ;  /* 0x0000000502027221 */ /* 0x000fe20000010000 */
[----:B------:R-:W-:Y:S02]  /*1a240*/  FADD.FTZ R54, R49, R44 ;  /* 0x0000002c31367221 */ /* 0x000fe40000010000 */
[----:B------:R-:W-:Y:S01]  /*1a250*/  FADD.FTZ R55, R48, R45 ;  /* 0x0000002d30377221 */ /* 0x000fe20000010000 */
[----:B0-----:R-:W-:-:S07]  /*1a260*/  FADD.FTZ R11, R11, R2 ;  /* 0x000000020b0b7221 */ /* 0x001fce0000010000 */
.L_x_1381:
        /* <DEDUP_REMOVED lines=48> */
.L_x_1383:
[----:B------:R-:W-:Y:S05]  /*1a570*/  BSYNC.RECONVERGENT B0 ;  /* 0x0000000000007941 */ /* 0x000fea0003800200 */
.L_x_1382:
        /* <DEDUP_REMOVED lines=43> */
.L_x_1385:
[----:B------:R-:W-:Y:S05]  /*1a830*/  BSYNC.RECONVERGENT B0 ;  /* 0x0000000000007941 */ /* 0x000fea0003800200 */
.L_x_1384:
        /* <DEDUP_REMOVED lines=38> */
.L_x_1387:
[----:B------:R-:W-:Y:S05]  /*1aaa0*/  BSYNC.RECONVERGENT B0 ;  /* 0x0000000000007941 */ /* 0x000fea0003800200 */
.L_x_1386:
[----:B------:R-:W-:Y:S04]  /*1aab0*/  BSSY.RECONVERGENT B0, `(.L_x_1388) ;  /* 0x000001c000007945 */ /* 0x000fe80003800200 */
[----:B------:R-:W-:Y:S05]  /*1aac0*/  @P3 BRA `(.L_x_1389) ;  /* 0x0000000000683947 */ /* 0x000fea0003800000 */
[----:B------:R-:W1:Y:S08]  /*1aad0*/  LDC.64 R16, c[0x0][0x3f8] ;  /* 0x0000fe00ff107b82 */ /* 0x000e700000000a00 */
[----:B------:R-:W3:Y:S01]  /*1aae0*/  LDC.64 R4, c[0x0][0x3d8] ;  /* 0x0000f600ff047b82 */ /* 0x000ee20000000a00 */
[----:B-12---:R-:W-:Y:S01]  /*1aaf0*/  IMAD.WIDE.U32 R6, R16, 0x3, RZ ;  /* 0x0000000310067825 */ /* 0x006fe200078e00ff */
[----:B------:R-:W-:-:S02]  /*1ab00*/  LEA R9, R17, R17, 0x1 ;  /* 0x0000001111097211 */ /* 0x000fc400078e08ff */
[----:B------:R-:W-:Y:S02]  /*1ab10*/  LEA.HI R15, P1, R17, R16, RZ, 0x1 ;  /* 0x00000010110f7211 */ /* 0x000fe400078308ff */
[----:B------:R-:W-:Y:S02]  /*1ab20*/  IADD3 R9, PT, PT, R7, R9, RZ ;  /* 0x0000000907097210 */ /* 0x000fe40007ffe0ff */
[----:B------:R-:W-:Y:S01]  /*1ab30*/  SHF.L.U32 R13, R15, 0x1, RZ ;  /* 0x000000010f0d7819 */ /* 0x000fe200000006ff */
[----:B---3--:R-:W-:Y:S01]  /*1ab40*/  IMAD.WIDE R4, R0, 0x4, R4 ;  /* 0x0000000400047825 */ /* 0x008fe200078e0204 */
        /* <DEDUP_REMOVED lines=18> */
.L_x_1389:
[----:B------:R-:W-:Y:S05]  /*1ac70*/  BSYNC.RECONVERGENT B0 ;  /* 0x0000000000007941 */ /* 0x000fea0003800200 */
.L_x_1388:
        /* <DEDUP_REMOVED lines=12> */
[----:B-1----:R-:W1:Y:S01]  /*1ad40*/  LDC.64 R6, c[0x0][0x3c8] ;  /* 0x0000f200ff067b82 */ /* 0x002e620000000a00 */
[----:B------:R-:W-:Y:S02]  /*1ad50*/  UIADD3 UR7, UPT, UPT, UR6, UR14, URZ ;  /* 0x0000000e06077290 */ /* 0x000fe4000fffe0ff */
[----:B------:R-:W-:Y:S02]  /*1ad60*/  UIMAD UR13, UR20, UR9, UR14 ;  /* 0x00000009140d72a4 */ /* 0x000fe4000f8e020e */
[----:B------:R-:W-:Y:S02]  /*1ad70*/  ULOP3.LUT UP0, UR5, UR4, 0x2, URZ, 0xc0, !UPT ;  /* 0x0000000204057892 */ /* 0x000fe4000f80c0ff */
[----:B------:R-:W-:Y:S02]  /*1ad80*/  MOV R9, UR7 ;  /* 0x0000000700097c02 */ /* 0x000fe40008000f00 */
        /* <DEDUP_REMOVED lines=16> */
.L_x_1393:
[----:B------:R-:W2:Y:S04]  /*1ae90*/  LDG.E.STRONG.GPU R0, desc[UR10][R8.64] ;  /* 0x0000000a08007981 */ /* 0x000ea8000c1ef900 */
[----:B--2---:R-:W-:Y:S04]  /*1aea0*/  CCTL.IVALL ;  /* 0x00000000ff00798f */ /* 0x004fe80002000000 */
[----:B------:R2:W-:Y:S01]  /*1aeb0*/  STL [R1], R0 ;  /* 0x0000000001007387 */ /* 0x0005e20000100800 */
[----:B------:R-:W-:-:S13]  /*1aec0*/  ISETP.NE.AND P0, PT, R0, UR5, PT ;  /* 0x0000000500007c0c */ /* 0x000fda000bf05270 */
[----:B--2---:R-:W-:Y:S05]  /*1aed0*/  @P0 BRA `(.L_x_1393) ;  /* 0xfffffffc00ec0947 */ /* 0x004fea000383ffff */
.L_x_1392:
[----:B------:R-:W-:Y:S05]  /*1aee0*/  BSYNC.RECONVERGENT B0 ;  /* 0x0000000000007941 */ /* 0x000fea0003800200 */
.L_x_1391:
        /* <DEDUP_REMOVED lines=15> */
.L_x_1395:
[----:B------:R-:W-:Y:S02]  /*1afe0*/  ISETP.NE.AND P1, PT, RZ, UR25, PT ;  /* 0x00000019ff007c0c */ /* 0x000fe4000bf25270 */
[----:B------:R-:W-:Y:S02]  /*1aff0*/  MOV R7, UR6 ;  /* 0x0000000600077c02 */ /* 0x000fe40008000f00 */
[----:B------:R-:W-:-:S13]  /*1b000*/  ISETP.NE.OR P1, PT, R32, RZ, !P1 ;  /* 0x000000ff2000720c */ /* 0x000fda0004f25670 */
[----:B-1----:R-:W-:-:S06]  /*1b010*/  @!P1 IMAD.WIDE.U32 R6, R7, 0x8, R4 ;  /* 0x0000000807069825 */ /* 0x002fcc00078e0004 */
[----:B------:R-:W0:Y:S01]  /*1b020*/  @!P1 LDG.E.64 R6, desc[UR10][R6.64] ;  /* 0x0000000a06069981 */ /* 0x000e22000c1e1b00 */
        /* <DEDUP_REMOVED lines=78> */
.L_x_1394:
        /* <DEDUP_REMOVED lines=29> */
[--C-:B-1----:R-:W-:Y:S02]  /*1b6e0*/  @!P0 IMAD.WIDE.U32 R6, R7, 0x8, R4.reuse ;  /* 0x0000000807068825 */ /* 0x102fe400078e0004 */
[----:B------:R-:W-:Y:S01]  /*1b6f0*/  MOV R9, UR6 ;  /* 0x0000000600097c02 */ /* 0x000fe20008000f00 */
[----:B------:R-:W-:Y:S02]  /*1b700*/  @!UP2 UIMAD UR6, UR13, UR9, UR14 ;  /* 0x000000090d06a2a4 */ /* 0x000fe4000f8e020e */
[----:B------:R-:W-:Y:S01]  /*1b710*/  MOV R11, UR5 ;  /* 0x00000005000b7c02 */ /* 0x000fe20008000f00 */
[----:B------:R-:W0:Y:S01]  /*1b720*/  @!P0 LDG.E.64 R6, desc[UR10][R6.64] ;  /* 0x0000000a06068981 */ /* 0x000e22000c1e1b00 */
[----:B------:R-:W-:-:S02]  /*1b730*/  @!P1 IMAD.WIDE.U32 R8, R9, 0x8, R4 ;  /* 0x0000000809089825 */ /* 0x000fc400078e0004 */
        /* <DEDUP_REMOVED lines=16> */
.L_x_1396:
[----:B------:R-:W-:Y:S05]  /*1b840*/  BRA.U !UP0, `(.L_x_1390) ;  /* 0x0000000108987547 */ /* 0x000fea000b800000 */
[----:B------:R-:W-:-:S09]  /*1b850*/  UISETP.NE.AND UP0, UPT, UR18, 0x1, UPT ;  /* 0x000000011200788c */ /* 0x000fd2000bf05270 */
[----:B------:R-:W-:Y:S05]  /*1b860*/  BRA.U !UP0, `(.L_x_1397) ;  /* 0x0000000108547547 */ /* 0x000fea000b800000 */
[----:B------:R-:W-:Y:S01]  /*1b870*/  MOV R0, UR5 ;  /* 0x0000000500007c02 */ /* 0x000fe20008000f00 */
[----:B-1----:R-:W1:Y:S03]  /*1b880*/  S2R R6, SR_CTAID.Y ;  /* 0x0000000000067919 */ /* 0x002e660000002600 */
        /* <DEDUP_REMOVED lines=8> */
[----:B-1----:R-:W-:-:S04]  /*1b910*/  @!P0 IMAD R7, R7, UR9, R6 ;  /* 0x0000000907078c24 */ /* 0x002fc8000f8e0206 */
[----:B------:R-:W-:-:S04]  /*1b920*/  @!P1 IMAD.WIDE.U32 R8, R9, 0x8, R4 ;  /* 0x0000000809089825 */ /* 0x000fc800078e0004 */
[----:B------:R-:W-:Y:S02]  /*1b930*/  @!P0 IMAD.WIDE.U32 R6, R7, 0x8, R4 ;  /* 0x0000000807068825 */ /* 0x000fe400078e0004 */
[----:B------:R-:W0:Y:S04]  /*1b940*/  @!P1 LDG.E.64 R8, desc[UR10][R8.64] ;  /* 0x0000000a08089981 */ /* 0x000e28000c1e1b00 */
[----:B------:R-:W2:Y:S01]  /*1b950*/  @!P0 LDG.E.64 R6, desc[UR10][R6.64] ;  /* 0x0000000a06068981 */ /* 0x000ea2000c1e1b00 */
[----:B------:R-:W-:-:S04]  /*1b960*/  IADD3 R0, PT, PT, R0, 0x2, RZ ;  /* 0x0000000200007810 */ /* 0x000fc80007ffe0ff */
[----:B------:R-:W-:Y:S01]  /*1b970*/  R2UR UR5, R0 ;  /* 0x00000000000572ca */ /* 0x000fe200000e0000 */
[----:B0-----:R-:W-:Y:S01]  /*1b980*/  @!P1 FADD.FTZ R2, R2, R8 ;  /* 0x0000000802029221 */ /* 0x001fe20000010000 */
[----:B------:R-:W-:-:S03]  /*1b990*/  @!P1 FADD.FTZ R3, R3, R9 ;  /* 0x0000000903039221 */ /* 0x000fc60000010000 */
[----:B--2---:R-:W-:Y:S01]  /*1b9a0*/  @!P0 FADD.FTZ R2, R2, R6 ;  /* 0x0000000602028221 */ /* 0x004fe20000010000 */
[----:B------:R-:W-:-:S09]  /*1b9b0*/  @!P0 FADD.FTZ R3, R3, R7 ;  /* 0x0000000703038221 */ /* 0x000fd20000010000 */
.L_x_1397:
        /* <DEDUP_REMOVED lines=14> */
.L_x_1398:
[----:B------:R-:W-:Y:S05]  /*1baa0*/  BSYNC.RECONVERGENT B0 ;  /* 0x0000000000007941 */ /* 0x000fea0003800200 */
.L_x_1390:
        /* <DEDUP_REMOVED lines=11> */
[----:B------:R4:W-:Y:S01]  /*1bb60*/  @!P0 STS.64 [UR5+0x98], R2 ;  /* 0x00009802ff008988 */ /* 0x0009e20008000a05 */
[----:B------:R-:W-:Y:S01]  /*1bb70*/  BAR.SYNC.DEFER_BLOCKING 0x0 ;  /* 0x0000000000007b1d */ /* 0x000fe20000010000 */
[----:B----4-:R-:W-:-:S05]  /*1bb80*/  HFMA2 R2, -RZ, RZ, 0, 0 ;  /* 0x00000000ff027431 */ /* 0x010fca00000001ff */
[----:B---3--:R-:W3:Y:S01]  /*1bb90*/  LDS.64 R4, [UR5+0x98] ;  /* 0x00009805ff047984 */ /* 0x008ee20008000a00 */
[----:B------:R-:W3:Y:S02]  /*1bba0*/  LDCU UR5, c[0x0][0x42c] ;  /* 0x00008580ff0577ac */ /* 0x000ee40008000800 */
[----:B---3--:R-:W-:Y:S01]  /*1bbb0*/  FMUL.FTZ R0, R4, UR5 ;  /* 0x0000000504007c20 */ /* 0x008fe20008410000 */
[----:B01----:R-:W-:-:S07]  /*1bbc0*/  FMUL.FTZ R3, R5, UR5 ;  /* 0x0000000505037c20 */ /* 0x003fce0008410000 */
.L_x_1404:
[----:B------:R-:W-:-:S05]  /*1bbd0*/  LEA R13, R2, UR15, 0x3 ;  /* 0x0000000f020d7c11 */ /* 0x000fca000f8e18ff */
[----:B01----:R-:W3:Y:S04]  /*1bbe0*/  LDL.128 R8, [R13+0x10] ;  /* 0x000010000d087983 */ /* 0x003ee80000100c00 */
[----:B--2---:R0:W2:Y:S01]  /*1bbf0*/  LDL.128 R4, [R13+0x210] ;  /* 0x000210000d047983 */ /* 0x0040a20000100c00 */
[----:B------:R-:W-:Y:S01]  /*1bc00*/  SHF.R.U32.HI R20, RZ, 0x6, R32 ;  /* 0x00000006ff147819 */ /* 0x000fe20000011620 */
[----:B------:R-:W-:Y:S01]  /*1bc10*/  BSSY.RECONVERGENT B0, `(.L_x_1399) ;  /* 0x000003a000007945 */ /* 0x000fe20003800200 */
[----:B------:R-:W-:-:S05]  /*1bc20*/  MOV R21, UR13 ;  /* 0x0000000d00157c02 */ /* 0x000fca0008000f00 */
[----:B------:R-:W-:Y:S02]  /*1bc30*/  IMAD R21, R21, UR20, R20 ;  /* 0x0000001415157c24 */ /* 0x000fe4000f8e0214 */
[----:B---3--:R-:W-:Y:S01]  /*1bc40*/  FADD.FTZ R8, R8, -UR16 ;  /* 0x8000001008087e21 */ /* 0x008fe20008010000 */
[----:B------:R-:W-:Y:S01]  /*1bc50*/  FADD.FTZ R9, R9, -UR16 ;  /* 0x8000001009097e21 */ /* 0x000fe20008010000 */
[----:B------:R-:W-:Y:S01]  /*1bc60*/  FADD.FTZ R10, R10, -UR16 ;  /* 0x800000100a0a7e21 */ /* 0x000fe20008010000 */
[----:B------:R-:W-:Y:S01]  /*1bc70*/  FADD.FTZ R11, R11, -UR16 ;  /* 0x800000100b0b7e21 */ /* 0x000fe20008010000 */
[----:B------:R-:W-:Y:S01]  /*1bc80*/  FMUL.FTZ R19, R8, UR17 ;  /* 0x0000001108137c20 */ /* 0x000fe20008410000 */
[----:B------:R-:W-:Y:S01]  /*1bc90*/  FMUL.FTZ R18, R9, UR17 ;  /* 0x0000001109127c20 */ /* 0x000fe20008410000 */
[----:B------:R-:W-:Y:S01]  /*1bca0*/  FMUL.FTZ R20, R10, UR17 ;  /* 0x000000110a147c20 */ /* 0x000fe20008410000 */
[----:B------:R-:W-:Y:S01]  /*1bcb0*/  FMUL.FTZ R22, R11, UR17 ;  /* 0x000000110b167c20 */ /* 0x000fe20008410000 */
[----:B-----5:R-:W-:Y:S01]  /*1bcc0*/  @P2 FFMA.FTZ R8, R40, R19, R38 ;  /* 0x0000001328082223 */ /* 0x020fe20000010026 */
[----:B------:R-:W-:-:S03]  /*1bcd0*/  @P2 FFMA.FTZ R9, R41, R18, R39 ;  /* 0x0000001229092223 */ /* 0x000fc60000010027 */
[----:B------:R-:W-:Y:S01]  /*1bce0*/  @P2 FMUL.FTZ R12, R8, -1.4426950216293334961 ;  /* 0xbfb8aa3b080c2820 */ /* 0x000fe20000410000 */
[----:B------:R-:W-:-:S05]  /*1bcf0*/  @P2 FMUL.FTZ R14, R9, -1.4426950216293334961 ;  /* 0xbfb8aa3b090e2820 */ /* 0x000fca0000410000 */
[----:B------:R-:W0:Y:S04]  /*1bd00*/  @P2 MUFU.EX2 R12, R12 ;  /* 0x0000000c000c2308 */ /* 0x000e280000000800 */
[----:B------:R-:W1:Y:S01]  /*1bd10*/  @P2 MUFU.EX2 R14, R14 ;  /* 0x0000000e000e2308 */ /* 0x000e620000000800 */
[----:B0-----:R-:W-:Y:S01]  /*1bd20*/  @P2 FADD.FTZ R13, R12, 1 ;  /* 0x3f8000000c0d2421 */ /* 0x001fe20000010000 */
[----:B--2---:R-:W-:Y:S01]  /*1bd30*/  MOV R12, R7 ;  /* 0x00000007000c7202 */ /* 0x004fe20000000f00 */
[----:B-1----:R-:W-:Y:S01]  /*1bd40*/  @P2 FADD.FTZ R15, R14, 1 ;  /* 0x3f8000000e0f2421 */ /* 0x002fe20000010000 */
[----:B------:R-:W-:-:S03]  /*1bd50*/  LEA R14, R2, R21, 0x3 ;  /* 0x00000015020e7211 */ /* 0x000fc600078e18ff */
[----:B------:R-:W0:Y:S01]  /*1bd60*/  @P2 MUFU.RCP R13, R13 ;  /* 0x0000000d000d2308 */ /* 0x000e220000001000 */
[----:B------:R-:W-:-:S07]  /*1bd70*/  ISETP.GE.U32.AND P0, PT, R14, UR18, PT ;  /* 0x000000120e007c0c */ /* 0x000fce000bf06070 */
[----:B------:R-:W1:Y:S01]  /*1bd80*/  @P2 MUFU.RCP R16, R15 ;  /* 0x0000000f00102308 */ /* 0x000e620000001000 */
[----:B0-----:R-:W-:-:S04]  /*1bd90*/  @P2 FADD.FTZ R17, -R13, 1 ;  /* 0x3f8000000d112421 */ /* 0x001fc80000010100 */
[----:B------:R-:W-:Y:S01]  /*1bda0*/  @P2 FFMA.FTZ R17, R8, R17, 1 ;  /* 0x3f80000008112423 */ /* 0x000fe20000010011 */
[----:B------:R-:W-:Y:S01]  /*1bdb0*/  @P2 FMUL.FTZ R8, R4, R13 ;  /* 0x0000000d04082220 */ /* 0x000fe20000410000 */
[----:B------:R-:W-:Y:S01]  /*1bdc0*/  FFMA.FTZ R13, R0, R19, R3 ;  /* 0x00000013000d7223 */ /* 0x000fe20000010003 */
[----:B------:R-:W-:Y:S02]  /*1bdd0*/  SHF.R.S32.HI R19, RZ, 0x1f, R14 ;  /* 0x0000001fff137819 */ /* 0x000fe4000001140e */
[----:B------:R-:W-:Y:S01]  /*1bde0*/  @P2 FMUL.FTZ R4, R8, R17 ;  /* 0x0000001108042220 */ /* 0x000fe20000410000 */
[----:B-1----:R-:W-:Y:S01]  /*1bdf0*/  @P2 FADD.FTZ R8, -R16, 1 ;  /* 0x3f80000010082421 */ /* 0x002fe20000010100 */
[----:B------:R-:W-:Y:S01]  /*1be00*/  ISETP.GE.AND.EX P0, PT, R19, UR19, PT, P0 ;  /* 0x0000001313007c0c */ /* 0x000fe2000bf06300 */
[----:B------:R-:W-:Y:S01]  /*1be10*/  @P2 FMUL.FTZ R16, R5, R16 ;  /* 0x0000001005102220 */ /* 0x000fe20000410000 */
[----:B------:R-:W-:Y:S01]  /*1be20*/  FFMA.FTZ R13, R40, R4, -R13 ;  /* 0x00000004280d7223 */ /* 0x000fe2000001080d */
[----:B------:R-:W-:Y:S01]  /*1be30*/  @P2 FFMA.FTZ R9, R9, R8, 1 ;  /* 0x3f80000009092423 */ /* 0x000fe20000010008 */
[----:B------:R-:W-:Y:S01]  /*1be40*/  IADD3 R4, PT, PT, R14, 0x8, RZ ;  /* 0x000000080e047810 */ /* 0x000fe20007ffe0ff */
[----:B------:R-:W-:-:S02]  /*1be50*/  FFMA.FTZ R17, R0, R20, R3 ;  /* 0x0000001400117223 */ /* 0x000fc40000010003 */
[----:B------:R-:W-:Y:S01]  /*1be60*/  @P2 FMUL.FTZ R5, R16, R9 ;  /* 0x0000000910052220 */ /* 0x000fe20000410000 */
[----:B------:R-:W-:Y:S01]  /*1be70*/  MOV R9, R6 ;  /* 0x0000000600097202 */ /* 0x000fe20000000f00 */
[--C-:B------:R-:W-:Y:S01]  /*1be80*/  FFMA.FTZ R6, R0, R18, R3.reuse ;  /* 0x0000001200067223 */ /* 0x100fe20000010003 */
[----:B------:R-:W-:Y:S01]  /*1be90*/  ISETP.GE.U32.AND P1, PT, R4, UR18, PT ;  /* 0x0000001204007c0c */ /* 0x000fe2000bf26070 */
[----:B------:R-:W-:Y:S01]  /*1bea0*/  FFMA.FTZ R16, R0, R22, R3 ;  /* 0x0000001600107223 */ /* 0x000fe20000010003 */
[----:B------:R-:W-:Y:S01]  /*1beb0*/  SHF.R.S32.HI R8, RZ, 0x1f, R4 ;  /* 0x0000001fff087819 */ /* 0x000fe20000011404 */
[----:B------:R-:W-:Y:S01]  /*1bec0*/  FFMA.FTZ R15, R41, R5, -R6 ;  /* 0x00000005290f7223 */ /* 0x000fe20000010806 */
[----:B------:R-:W-:Y:S02]  /*1bed0*/  ISETP.NE.AND P2, PT, RZ, UR12, PT ;  /* 0x0000000cff007c0c */ /* 0x000fe4000bf45270 */
[----:B------:R-:W-:Y:S01]  /*1bee0*/  ISETP.GE.AND.EX P1, PT, R8, UR19, PT, P1 ;  /* 0x0000001308007c0c */ /* 0x000fe2000bf26310 */
[----:B------:R-:W-:-:S12]  /*1bef0*/  @P0 BRA `(.L_x_1400) ;  /* 0x00000000002c0947 */ /* 0x000fd80003800000 */
[----:B------:R-:W-:Y:S01]  /*1bf00*/  MOV R6, R58 ;  /* 0x0000003a00067202 */ /* 0x000fe20000000f00 */
        /* <DEDUP_REMOVED lines=8> */
[----:B------:R-:W-:-:S05]  /*1bf90*/  LEA.HI.X R11, R6, UR7, R5, 0x2, P0 ;  /* 0x00000007060b7c11 */ /* 0x000fca00080f1405 */
[----:B------:R0:W-:Y:S04]  /*1bfa0*/  STG.E.64 desc[UR10][R10.64], R14 ;  /* 0x0000000e0a007986 */ /* 0x0001e8000c101b0a */
.L_x_1400:
[----:B------:R-:W-:Y:S05]  /*1bfb0*/  BSYNC.RECONVERGENT B0 ;  /* 0x0000000000007941 */ /* 0x000fea0003800200 */
.L_x_1399:
[----:B------:R-:W-:Y:S05]  /*1bfc0*/  @!P2 BRA `(.L_x_1401) ;  /* 0x000000000048a947 */ /* 0x000fea0003800000 */
        /* <DEDUP_REMOVED lines=18> */
.L_x_1401:
[----:B------:R-:W-:Y:S01]  /*1c0f0*/  BSSY.RECONVERGENT B0, `(.L_x_1402) ;  /* 0x000000f000007945 */ /* 0x000fe20003800200 */
[----:B------:R-:W-:Y:S01]  /*1c100*/  FFMA.FTZ R17, R40, R9, -R17 ;  /* 0x0000000928117223 */ /* 0x000fe20000010811 */
[----:B------:R-:W-:Y:S02]  /*1c110*/  FFMA.FTZ R16, R41, R12, -R16 ;  /* 0x0000000c29107223 */ /* 0x000fe40000010810 */
[----:B------:R-:W-:Y:S05]  /*1c120*/  @P1 BRA `(.L_x_1403) ;  /* 0x00000000002c1947 */ /* 0x000fea0003800000 */
[----:B------:R-:W-:Y:S01]  /*1c130*/  IMAD R5, R8, UR22, RZ ;  /* 0x0000001608057c24 */ /* 0x000fe2000f8e02ff */
[----:B------:R-:W-:Y:S01]  /*1c140*/  MOV R6, R58 ;  /* 0x0000003a00067202 */ /* 0x000fe20000000f00 */
[----:B------:R-:W-:Y:S01]  /*1c150*/  FMUL.FTZ R8, R17, UR17 ;  /* 0x0000001111087c20 */ /* 0x000fe20008410000 */
[----:B------:R-:W-:Y:S01]  /*1c160*/  MOV R7, R61 ;  /* 0x0000003d00077202 */ /* 0x000fe20000000f00 */
[C---:B------:R-:W-:Y:S02]  /*1c170*/  IMAD R9, R4.reuse, UR23, R5 ;  /* 0x0000001704097c24 */ /* 0x040fe4000f8e0205 */
[----:B------:R-:W-:-:S05]  /*1c180*/  IMAD.WIDE.U32 R4, R4, UR22, R6 ;  /* 0x0000001604047c25 */ /* 0x000fca000f8e0006 */
[----:B------:R-:W-:Y:S01]  /*1c190*/  IADD3 R5, PT, PT, R5, R9, RZ ;  /* 0x0000000905057210 */ /* 0x000fe20007ffe0ff */
[----:B------:R-:W-:Y:S01]  /*1c1a0*/  FMUL.FTZ R9, R16, UR17 ;  /* 0x0000001110097c20 */ /* 0x000fe20008410000 */
[----:B------:R-:W-:-:S04]  /*1c1b0*/  LEA R6, P0, R4, UR6, 0x2 ;  /* 0x0000000604067c11 */ /* 0x000fc8000f8010ff */
[----:B------:R-:W-:-:S05]  /*1c1c0*/  LEA.HI.X R7, R4, UR7, R5, 0x2, P0 ;  /* 0x0000000704077c11 */ /* 0x000fca00080f1405 */
[----:B------:R1:W-:Y:S04]  /*1c1d0*/  STG.E.64 desc[UR10][R6.64], R8 ;  /* 0x0000000806007986 */ /* 0x0003e8000c101b0a */
.L_x_1403:
[----:B------:R-:W-:Y:S05]  /*1c1e0*/  BSYNC.RECONVERGENT B0 ;  /* 0x0000000000007941 */ /* 0x000fea0003800200 */
.L_x_1402:
        /* <DEDUP_REMOVED lines=10> */
.L_x_1379:
[----:B-1----:R-:W1:Y:S01]  /*1c290*/  S2R R9, SR_TID.X ;  /* 0x0000000000097919 */ /* 0x002e620000002100 */
        /* <DEDUP_REMOVED lines=15> */
.L_x_1407:
[----:B------:R-:W-:Y:S05]  /*1c390*/  BSYNC.RECONVERGENT B0 ;  /* 0x0000000000007941 */ /* 0x000fea0003800200 */
.L_x_1406:
        /* <DEDUP_REMOVED lines=11> */
.L_x_1409:
[----:B------:R-:W2:Y:S04]  /*1c450*/  LDG.E.STRONG.GPU R5, desc[UR10][R2.64] ;  /* 0x0000000a02057981 */ /* 0x000ea8000c1ef900 */
[----:B--2---:R-:W-:Y:S01]  /*1c460*/  CCTL.IVALL ;  /* 0x00000000ff00798f */ /* 0x004fe20002000000 */
[----:B------:R-:W-:Y:S05]  /*1c470*/  YIELD ;  /* 0x0000000000007946 */ /* 0x000fea0003800000 */
[----:B------:R-:W-:-:S13]  /*1c480*/  ISETP.NE.AND P0, PT, R5, R0, PT ;  /* 0x000000000500720c */ /* 0x000fda0003f05270 */
[----:B------:R-:W-:Y:S05]  /*1c490*/  @P0 BRA `(.L_x_1409) ;  /* 0xfffffffc00ec0947 */ /* 0x000fea000383ffff */
.L_x_1408:
        /* <DEDUP_REMOVED lines=61> */
.L_x_1412:
        /* <DEDUP_REMOVED lines=29> */
.L_x_1411:
[----:B------:R-:W-:Y:S05]  /*1ca40*/  BSYNC.RECONVERGENT B0 ;  /* 0x0000000000007941 */ /* 0x000fea0003800200 */
.L_x_1410:
        /* <DEDUP_REMOVED lines=10> */
.L_x_1413:
        /* <DEDUP_REMOVED lines=82> */
.L_x_1414:
        /* <DEDUP_REMOVED lines=15> */
.L_x_4907:


//--------------------- .text._Z35group_norm_nhwc_bwd_one_pass_kernelI11Fp32IOBf16WLi64ELi128ELi512EEv26Group_norm_nhwc_bwd_params --------------------------
	.section	.text._Z35group_norm_nhwc_bwd_one_pass_kernelI11Fp32IOBf16WLi64ELi128ELi512EEv26Group_norm_nhwc_bwd_params,"ax",@progbits
	.align	128
        .global         _Z35group_norm_nhwc_bwd_one_pass_kernelI11Fp32IOBf16WLi64ELi128ELi512EEv26Group_norm_nhwc_bwd_params
        .type           _Z35group_norm_nhwc_bwd_one_pass_kernelI11Fp32IOBf16WLi64ELi128ELi512EEv26Group_norm_nhwc_bwd_params,@function
        .size           _Z35group_norm_nhwc_bwd_one_pass_kernelI11Fp32IOBf16WLi64ELi128ELi512EEv26Group_norm_nhwc_bwd_params,(.L_x_4908 - _Z35group_norm_nhwc_bwd_one_pass_kernelI11Fp32IOBf16WLi64ELi128ELi512EEv26Group_norm_nhwc_bwd_params)
        .other          _Z35group_norm_nhwc_bwd_one_pass_kernelI11Fp32IOBf16WLi64ELi128ELi512EEv26Group_norm_nhwc_bwd_params,@"STO_CUDA_ENTRY STV_DEFAULT"
_Z35group_norm_nhwc_bwd_one_pass_kernelI11Fp32IOBf16WLi64ELi128ELi512EEv26Group_norm_nhwc_bwd_params:
.text._Z35group_norm_nhwc_bwd_one_pass_kernelI11Fp32IOBf16WLi64ELi128ELi512EEv26Group_norm_nhwc_bwd_params:
        /* <DEDUP_REMOVED lines=9> */
.L_x_1458:
[----:B01----:R-:W0:Y:S01]  /*0090*/  LDC R6, c[0x0][0x410] ;  /* 0x00010400ff067b82 */ /* 0x003e220000000800 */
[----:B------:R-:W1:Y:S01]  /*00a0*/  S2R R26, SR_TID.X ;  /* 0x00000000001a7919 */ /* 0x000e620000002100 */
[----:B--2---:R-:W2:Y:S01]  /*00b0*/  LDCU.128 UR12, c[0x0][0x400] ;  /* 0x00008000ff0c77ac */ /* 0x004ea20008000c00 */
[----:B------:R-:W-:Y:S02]  /*00c0*/  ISETP.LE.AND P0, PT, RZ, UR5, PT ;  /* 0x00000005ff007c0c */ /* 0x000fe4000bf03270 */
[----:B------:R-:W-:Y:S01]  /*00d0*/  CS2R R48, SRZ ;  /* 0x0000000000307805 */ /* 0x000fe2000001ff00 */
[----:B---3--:R-:W3:Y:S02]  /*00e0*/  LDCU.64 UR6, c[0x0][0x3b8] ;  /* 0x00007700ff0677ac */ /* 0x008ee40008000a00 */
[----:B------:R-:W4:Y:S01]  /*00f0*/  S2UR UR8, SR_CTAID.X ;  /* 0x00000000000879c3 */ /* 0x000f220000002500 */
[----:B------:R-:W-:Y:S02]  /*0100*/  CS2R R46, SRZ ;  /* 0x00000000002e7805 */ /* 0x000fe4000001ff00 */
[----:B------:R-:W-:-:S02]  /*0110*/  CS2R R44, SRZ ;  /* 0x00000000002c7805 */ /* 0x000fc4000001ff00 */
[----:B------:R-:W-:Y:S01]  /*0120*/  CS2R R42, SRZ ;  /* 0x00000000002a7805 */ /* 0x000fe2000001ff00 */
[----:B------:R-:W3:Y:S01]  /*0130*/  LDCU.U8 UR9, c[0x0][0x414] ;  /* 0x00008280ff0977ac */ /* 0x000ee20008000000 */
[----:B0-----:R-:W-:-:S04]  /*0140*/  IABS R5, R6 ;  /* 0x0000000600057213 */ /* 0x001fc80000000000 */
[----:B------:R-:W0:Y:S01]  /*0150*/  I2F.RP R0, R5 ;  /* 0x0000000500007306 */ /* 0x000e220000209400 */
[----:B-1----:R-:W-:-:S07]  /*0160*/  SHF.R.U32.HI R9, RZ, 0x6, R26 ;  /* 0x00000006ff097819 */ /* 0x002fce000001161a */
        /* <DEDUP_REMOVED lines=22> */
[----:B------:R-:W-:Y:S02]  /*02d0*/  ISETP.GE.AND.EX P3, PT, R7, UR13, PT, P3 ;  /* 0x0000000d07007c0c */ /* 0x000fe4000bf66330 */
[----:B------:R-:W-:-:S02]  /*02e0*/  IADD3 R5, PT, PT, R0, -R5, RZ ;  /* 0x8000000500057210 */ /* 0x000fc40007ffe0ff */
[----:B------:R-:W-:Y:S02]  /*02f0*/  IADD3 R17, PT, PT, R9, 0x8, RZ ;  /* 0x0000000809117810 */ /* 0x000fe40007ffe0ff */
[----:B------:R-:W-:Y:S02]  /*0300*/  SEL R0, R5, R0, !P4 ;  /* 0x0000000005007207 */ /* 0x000fe40006000000 */
[----:B------:R-:W-:Y:S02]  /*0310*/  ISETP.GE.U32.AND P4, PT, R17, UR12, PT ;  /* 0x0000000c11007c0c */ /* 0x000fe4000bf86070 */
[----:B------:R-:W-:Y:S02]  /*0320*/  @P2 IADD3 R3, PT, PT, R3, 0x1, RZ ;  /* 0x0000000103032810 */ /* 0x000fe40007ffe0ff */
[----:B------:R-:W-:Y:S01]  /*0330*/  SHF.R.S32.HI R29, RZ, 0x1f, R17 ;  /* 0x0000001fff1d7819 */ /* 0x000fe20000011411 */
[----:B------:R-:W0:Y:S01]  /*0340*/  @!P3 LDC.64 R32, c[0x0][0x3f8] ;  /* 0x0000fe00ff20bb82 */ /* 0x000e220000000a00 */
[----:B------:R-:W-:-:S02]  /*0350*/  MOV R2, R3 ;  /* 0x0000000300027202 */ /* 0x000fc40000000f00 */
[----:B------:R-:W-:Y:S02]  /*0360*/  ISETP.GE.AND.EX P4, PT, R29, UR13, PT, P4 ;  /* 0x0000000d1d007c0c */ /* 0x000fe4000bf86340 */
[----:B------:R-:W-:Y:S02]  /*0370*/  ISETP.NE.AND P2, PT, R6, RZ, PT ;  /* 0x000000ff0600720c */ /* 0x000fe40003f45270 */
[----:B------:R-:W-:Y:S01]  /*0380*/  LOP3.LUT R3, RZ, R6, RZ, 0x33, !PT ;  /* 0x00000006ff037212 */ /* 0x000fe200078e33ff */
[----:B------:R-:W1:Y:S01]  /*0390*/  @!P3 LDC.64 R10, c[0x0][0x3a0] ;  /* 0x0000e800ff0abb82 */ /* 0x000e620000000a00 */
[----:B------:R-:W-:Y:S02]  /*03a0*/  @!P0 IADD3 R0, PT, PT, -R0, RZ, RZ ;  /* 0x000000ff00008210 */ /* 0x000fe40007ffe1ff */
[----:B------:R-:W-:Y:S02]  /*03b0*/  @!P1 IADD3 R2, PT, PT, -R2, RZ, RZ ;  /* 0x000000ff02029210 */ /* 0x000fe40007ffe1ff */
[----:B------:R-:W-:-:S02]  /*03c0*/  SEL R27, R3, R0, !P2 ;  /* 0x00000000031b7207 */ /* 0x000fc40005000000 */
[----:B------:R-:W-:Y:S01]  /*03d0*/  SHF.L.U32 R0, R26, 0x1, RZ ;  /* 0x000000011a007819 */ /* 0x000fe200000006ff */
[----:B------:R-:W2:Y:S01]  /*03e0*/  @!P4 LDC.64 R14, c[0x0][0x3f8] ;  /* 0x0000fe00ff0ecb82 */ /* 0x000ea20000000a00 */
[----:B------:R-:W-:Y:S02]  /*03f0*/  IADD3 R24, PT, PT, R9, 0x10, RZ ;  /* 0x0000001009187810 */ /* 0x000fe40007ffe0ff */
[----:B------:R-:W-:Y:S02]  /*0400*/  SEL R3, R3, R2, !P2 ;  /* 0x0000000203037207 */ /* 0x000fe40005000000 */
[----:B------:R-:W-:Y:S02]  /*0410*/  LOP3.LUT R0, R0, 0x7e, RZ, 0xc0, !PT ;  /* 0x0000007e00007812 */ /* 0x000fe400078ec0ff */
[----:B------:R-:W-:Y:S01]  /*0420*/  ISETP.GE.U32.AND P1, PT, R24, UR12, PT ;  /* 0x0000000c18007c0c */ /* 0x000fe2000bf26070 */
[----:B------:R-:W4:Y:S01]  /*0430*/  @!P4 LDC.64 R18, c[0x0][0x3a0] ;  /* 0x0000e800ff12cb82 */ /* 0x000f220000000a00 */
[----:B------:R-:W-:-:S02]  /*0440*/  SHF.R.S32.HI R31, RZ, 0x1f, R24 ;  /* 0x0000001fff1f7819 */ /* 0x000fc40000011418 */
[----:B------:R-:W-:Y:S02]  /*0450*/  SHF.L.U32 R5, R27, 0x7, RZ ;  /* 0x000000071b057819 */ /* 0x000fe400000006ff */
[----:B------:R-:W-:Y:S02]  /*0460*/  SHF.R.S32.HI R2, RZ, 0x1f, R3 ;  /* 0x0000001fff027819 */ /* 0x000fe40000011403 */
[----:B------:R-:W-:Y:S02]  /*0470*/  ISETP.GE.AND.EX P1, PT, R31, UR13, PT, P1 ;  /* 0x0000000d1f007c0c */ /* 0x000fe4000bf26310 */
[----:B------:R-:W-:Y:S01]  /*0480*/  SHF.R.S32.HI R59, RZ, 0x1f, R5 ;  /* 0x0000001fff3b7819 */ /* 0x000fe20000011405 */
[----:B------:R-:W-:Y:S01]  /*0490*/  IMAD R2, R2, UR14, RZ ;  /* 0x0000000e02027c24 */ /* 0x000fe2000f8e02ff */
[----:B------:R-:W-:Y:S02]  /*04a0*/  LOP3.LUT R58, R5, R0, RZ, 0xfc, !PT ;  /* 0x00000000053a7212 */ /* 0x000fe400078efcff */
[----:B------:R-:W3:Y:S01]  /*04b0*/  @!P3 LDC.64 R4, c[0x0][0x398] ;  /* 0x0000e600ff04bb82 */ /* 0x000ee20000000a00 */
[----:B------:R-:W-:-:S02]  /*04c0*/  IADD3 R22, PT, PT, R9, 0x18, RZ ;  /* 0x0000001809167810 */ /* 0x000fc40007ffe0ff */
[----:B------:R-:W-:Y:S01]  /*04d0*/  IMAD.WIDE.U32 R58, R3, UR14, R58 ;  /* 0x0000000e033a7c25 */ /* 0x000fe2000f8e003a */
[----:B------:R-:W-:Y:S02]  /*04e0*/  IADD3 R8, PT, PT, R9, 0x20, RZ ;  /* 0x0000002009087810 */ /* 0x000fe40007ffe0ff */
[----:B------:R-:W-:Y:S01]  /*04f0*/  ISETP.GE.U32.AND P0, PT, R22, UR12, PT ;  /* 0x0000000c16007c0c */ /* 0x000fe2000bf06070 */
[----:B------:R-:W-:Y:S01]  /*0500*/  IMAD R3, R3, UR15, R2 ;  /* 0x0000000f03037c24 */ /* 0x000fe2000f8e0202 */
[----:B------:R-:W-:Y:S01]  /*0510*/  SHF.R.S32.HI R25, RZ, 0x1f, R22 ;  /* 0x0000001fff197819 */ /* 0x000fe20000011416 */
[----:B0-----:R-:W-:Y:S01]  /*0520*/  @!P3 IMAD R2, R7, R32, RZ ;  /* 0x000000200702b224 */ /* 0x001fe200078e02ff */
[----:B------:R-:W-:Y:S01]  /*0530*/  @!P3 MOV R60, R58 ;  /* 0x0000003a003cb202 */ /* 0x000fe20000000f00 */
[----:B------:R-:W0:Y:S01]  /*0540*/  @!P1 LDC.64 R20, c[0x0][0x3f8] ;  /* 0x0000fe00ff149b82 */ /* 0x000e220000000a00 */
[----:B------:R-:W-:Y:S01]  /*0550*/  IADD3 R61, PT, PT, R59, R3, RZ ;  /* 0x000000033b3d7210 */ /* 0x000fe20007ffe0ff */
[----:B------:R-:W-:Y:S01]  /*0560*/  @!P3 IMAD R33, R9, R33, R2 ;  /* 0x000000210921b224 */ /* 0x000fe200078e0202 */
[----:B------:R-:W-:Y:S01]  /*0570*/  ISETP.GE.AND.EX P0, PT, R25, UR13, PT, P0 ;  /* 0x0000000d19007c0c */ /* 0x000fe2000bf06300 */
[----:B--2---:R-:W-:Y:S01]  /*0580*/  @!P4 IMAD R28, R29, R14, RZ ;  /* 0x0000000e1d1cc224 */ /* 0x004fe200078e02ff */
[----:B------:R-:W-:Y:S01]  /*0590*/  ISETP.GE.U32.AND P2, PT, R8, UR12, PT ;  /* 0x0000000c08007c0c */ /* 0x000fe2000bf46070 */
[----:B------:R-:W-:Y:S01]  /*05a0*/  @!P3 IMAD.WIDE.U32 R12, R9, R32, R60 ;  /* 0x00000020090cb225 */ /* 0x000fe200078e003c */
[----:B------:R-:W-:Y:S01]  /*05b0*/  SHF.R.S32.HI R23, RZ, 0x1f, R8 ;  /* 0x0000001fff177819 */ /* 0x000fe20000011408 */
[----:B------:R-:W2:Y:S01]  /*05c0*/  @!P4 LDC.64 R2, c[0x0][0x398] ;  /* 0x0000e600ff02cb82 */ /* 0x000ea20000000a00 */
[----:B------:R-:W-:-:S02]  /*05d0*/  @!P4 MOV R29, R61 ;  /* 0x0000003d001dc202 */ /* 0x000fc40000000f00 */
[----:B------:R-:W-:Y:S02]  /*05e0*/  ISETP.GE.AND.EX P2, PT, R23, UR13, PT, P2 ;  /* 0x0000000d17007c0c */ /* 0x000fe4000bf46320 */
[----:B------:R-:W-:Y:S02]  /*05f0*/  @!P3 IADD3 R33, PT, PT, R13, R33, RZ ;  /* 0x000000210d21b210 */ /* 0x000fe40007ffe0ff */
[C---:B------:R-:W-:Y:S01]  /*0600*/  @!P3 SHF.L.U32 R13, R12.reuse, 0x2, RZ ;  /* 0x000000020c0db819 */ /* 0x040fe200000006ff */
[----:B------:R-:W2:Y:S01]  /*0610*/  @!P0 LDC.64 R6, c[0x0][0x3f8] ;  /* 0x0000fe00ff068b82 */ /* 0x000ea20000000a00 */
[----:B------:R-:W-:Y:S01]  /*0620*/  @!P3 SHF.L.U64.HI R16, R12, 0x2, R33 ;  /* 0x000000020c10b819 */ /* 0x000fe20000010221 */
[----:B------:R-:W-:Y:S01]  /*0630*/  @!P4 IMAD R33, R17, R15, R28 ;  /* 0x0000000f1121c224 */ /* 0x000fe200078e021c */
[----:B------:R-:W-:Y:S02]  /*0640*/  @!P4 MOV R28, R58 ;  /* 0x0000003a001cc202 */ /* 0x000fe40000000f00 */
[----:B-1----:R-:W-:-:S02]  /*0650*/  @!P3 IADD3 R10, P5, PT, R13, R10, RZ ;  /* 0x0000000a0d0ab210 */ /* 0x002fc40007fbe0ff */
[----:B---3--:R-:W-:Y:S01]  /*0660*/  @!P3 IADD3 R4, P6, PT, R13, R4, RZ ;  /* 0x000000040d04b210 */ /* 0x008fe20007fde0ff */
[----:B------:R-:W-:Y:S01]  /*0670*/  @!P4 IMAD.WIDE.U32 R28, R17, R14, R28 ;  /* 0x0000000e111cc225 */ /* 0x000fe200078e001c */
[C---:B------:R-:W-:Y:S01]  /*0680*/  @!P3 IADD3.X R11, PT, PT, R16.reuse, R11, RZ, P5, !PT ;  /* 0x0000000b100bb210 */ /* 0x040fe20002ffe4ff */
[----:B------:R-:W1:Y:S01]  /*0690*/  @!P1 LDC.64 R12, c[0x0][0x3a0] ;  /* 0x0000e800ff0c9b82 */ /* 0x000e620000000a00 */
[----:B------:R-:W-:Y:S01]  /*06a0*/  @!P3 IADD3.X R5, PT, PT, R16, R5, RZ, P6, !PT ;  /* 0x000000051005b210 */ /* 0x000fe200037fe4ff */
[----:B0-----:R-:W-:Y:S01]  /*06b0*/  @!P1 IMAD R31, R31, R20, RZ ;  /* 0x000000141f1f9224 */ /* 0x001fe200078e02ff */
[----:B------:R-:W-:Y:S01]  /*06c0*/  @!P1 MOV R30, R58 ;  /* 0x0000003a001e9202 */ /* 0x000fe20000000f00 */
[----:B------:R-:W5:Y:S01]  /*06d0*/  @!P3 LDG.E.64 R48, desc[UR10][R10.64] ;  /* 0x0000000a0a30b981 */ /* 0x000f62000c1e1b00 */
[----:B------:R-:W-:Y:S01]  /*06e0*/  @!P4 IADD3 R33, PT, PT, R29, R33, RZ ;  /* 0x000000211d21c210 */ /* 0x000fe20007ffe0ff */
[----:B------:R-:W-:Y:S01]  /*06f0*/  @!P1 IMAD R35, R24, R21, R31 ;  /* 0x0000001518239224 */ /* 0x000fe200078e021f */
[----:B------:R-:W-:Y:S01]  /*0700*/  @!P1 MOV R31, R61 ;  /* 0x0000003d001f9202 */ /* 0x000fe20000000f00 */
[----:B------:R-:W0:Y:S01]  /*0710*/  @!P2 LDC.64 R16, c[0x0][0x3f8] ;  /* 0x0000fe00ff10ab82 */ /* 0x000e220000000a00 */
[C---:B------:R-:W-:Y:S01]  /*0720*/  @!P4 SHF.L.U32 R29, R28.reuse, 0x2, RZ ;  /* 0x000000021c1dc819 */ /* 0x040fe200000006ff */
[----:B------:R-:W5:Y:S01]  /*0730*/  @!P3 LDG.E.64 R46, desc[UR10][R4.64] ;  /* 0x0000000a042eb981 */ /* 0x000f62000c1e1b00 */
[----:B------:R-:W-:Y:S01]  /*0740*/  @!P4 SHF.L.U64.HI R28, R28, 0x2, R33 ;  /* 0x000000021c1cc819 */ /* 0x000fe20000010221 */
[----:B------:R-:W-:Y:S01]  /*0750*/  @!P1 IMAD.WIDE.U32 R30, R24, R20, R30 ;  /* 0x00000014181e9225 */ /* 0x000fe200078e001e */
[----:B----4-:R-:W-:-:S02]  /*0760*/  @!P4 IADD3 R18, P6, PT, R29, R18, RZ ;  /* 0x000000121d12c210 */ /* 0x010fc40007fde0ff */
[----:B--2---:R-:W-:Y:S01]  /*0770*/  @!P4 IADD3 R2, P5, PT, R29, R2, RZ ;  /* 0x000000021d02c210 */ /* 0x004fe20007fbe0ff */
[----:B------:R-:W2:Y:S01]  /*0780*/  @!P1 LDC.64 R14, c[0x0][0x398] ;  /* 0x0000e600ff0e9b82 */ /* 0x000ea20000000a00 */
[----:B------:R-:W-:Y:S01]  /*0790*/  @!P0 IMAD R24, R25, R6, RZ ;  /* 0x0000000619188224 */ /* 0x000fe200078e02ff */
[----:B------:R-:W-:Y:S02]  /*07a0*/  @!P1 IADD3 R25, PT, PT, R31, R35, RZ ;  /* 0x000000231f199210 */ /* 0x000fe40007ffe0ff */
[----:B------:R-:W-:Y:S01]  /*07b0*/  @!P1 SHF.L.U32 R29, R30, 0x2, RZ ;  /* 0x000000021e1d9819 */ /* 0x000fe200000006ff */
[----:B------:R-:W-:Y:S01]  /*07c0*/  @!P0 IMAD R7, R22, R7, R24 ;  /* 0x0000000716078224 */ /* 0x000fe200078e0218 */
[----:B------:R-:W-:Y:S02]  /*07d0*/  @!P1 SHF.L.U64.HI R30, R30, 0x2, R25 ;  /* 0x000000021e1e9819 */ /* 0x000fe40000010219 */
[----:B------:R-:W3:Y:S01]  /*07e0*/  @!P0 LDC.64 R20, c[0x0][0x3a0] ;  /* 0x0000e800ff148b82 */ /* 0x000ee20000000a00 */
[----:B------:R-:W-:-:S02]  /*07f0*/  @!P0 MOV R24, R58 ;  /* 0x0000003a00188202 */ /* 0x000fc40000000f00 */
[----:B------:R-:W-:Y:S02]  /*0800*/  @!P0 MOV R25, R61 ;  /* 0x0000003d00198202 */ /* 0x000fe40000000f00 */
[C---:B------:R-:W-:Y:S02]  /*0810*/  @!P4 IADD3.X R19, PT, PT, R28.reuse, R19, RZ, P6, !PT ;  /* 0x000000131c13c210 */ /* 0x040fe400037fe4ff */
[----:B------:R-:W-:Y:S01]  /*0820*/  @!P4 IADD3.X R3, PT, PT, R28, R3, RZ, P5, !PT ;  /* 0x000000031c03c210 */ /* 0x000fe20002ffe4ff */
[----:B0-----:R-:W-:Y:S01]  /*0830*/  @!P2 IMAD R23, R23, R16, RZ ;  /* 0x000000101717a224 */ /* 0x001fe200078e02ff */
[----:B-1----:R-:W-:Y:S01]  /*0840*/  @!P1 IADD3 R12, P6, PT, R29, R12, RZ ;  /* 0x0000000c1d0c9210 */ /* 0x002fe20007fde0ff */
[----:B------:R-:W-:Y:S01]  /*0850*/  @!P0 IMAD.WIDE.U32 R24, R22, R6, R24 ;  /* 0x0000000616188225 */ /* 0x000fe200078e0018 */
[----:B------:R0:W5:Y:S02]  /*0860*/  @!P4 LDG.E.64 R44, desc[UR10][R18.64] ;  /* 0x0000000a122cc981 */ /* 0x000164000c1e1b00 */
[----:B------:R-:W-:Y:S01]  /*0870*/  @!P1 IADD3.X R13, PT, PT, R30, R13, RZ, P6, !PT ;  /* 0x0000000d1e0d9210 */ /* 0x000fe200037fe4ff */
[----:B------:R-:W-:Y:S01]  /*0880*/  @!P2 IMAD R37, R8, R17, R23 ;  /* 0x000000110825a224 */ /* 0x000fe200078e0217 */
[----:B------:R-:W-:Y:S01]  /*0890*/  @!P0 IADD3 R25, PT, PT, R25, R7, RZ ;  /* 0x0000000719198210 */ /* 0x000fe20007ffe0ff */
[----:B------:R-:W1:Y:S01]  /*08a0*/  @!P0 LDC.64 R22, c[0x0][0x398] ;  /* 0x0000e600ff168b82 */ /* 0x000e620000000a00 */
[----:B--2---:R-:W-:Y:S01]  /*08b0*/  @!P1 IADD3 R6, P5, PT, R29, R14, RZ ;  /* 0x0000000e1d069210 */ /* 0x004fe20007fbe0ff */
[----:B------:R2:W5:Y:S01]  /*08c0*/  @!P4 LDG.E.64 R42, desc[UR10][R2.64] ;  /* 0x0000000a022ac981 */ /* 0x000562000c1e1b00 */
[----:B------:R-:W-:-:S02]  /*08d0*/  @!P0 SHF.L.U32 R35, R24, 0x2, RZ ;  /* 0x0000000218238819 */ /* 0x000fc400000006ff */
[----:B------:R-:W-:Y:S02]  /*08e0*/  @!P1 IADD3.X R7, PT, PT, R30, R15, RZ, P5, !PT ;  /* 0x0000000f1e079210 */ /* 0x000fe40002ffe4ff */
[----:B------:R-:W-:Y:S01]  /*08f0*/  @!P0 SHF.L.U64.HI R30, R24, 0x2, R25 ;  /* 0x00000002181e8819 */ /* 0x000fe20000010219 */
[----:B------:R-:W-:Y:S01]  /*0900*/  UIMAD.WIDE UR6, UR5, 0x8, UR6 ;  /* 0x00000008050678a5 */ /* 0x000fe2000f8e0206 */
[----:B------:R-:W-:Y:S01]  /*0910*/  @!P2 MOV R24, R58 ;  /* 0x0000003a0018a202 */ /* 0x000fe20000000f00 */
[----:B0-----:R-:W0:Y:S01]  /*0920*/  @!P2 LDC.64 R18, c[0x0][0x3a0] ;  /* 0x0000e800ff12ab82 */ /* 0x001e220000000a00 */
[----:B------:R-:W-:Y:S02]  /*0930*/  @!P2 MOV R25, R61 ;  /* 0x0000003d0019a202 */ /* 0x000fe40000000f00 */
[----:B---3--:R-:W-:Y:S02]  /*0940*/  @!P0 IADD3 R14, P5, PT, R35, R20, RZ ;  /* 0x00000014230e8210 */ /* 0x008fe40007fbe0ff */
[C---:B------:R-:W-:Y:S01]  /*0950*/  IADD3 R17, PT, PT, R9.reuse, 0x28, RZ ;  /* 0x0000002809117810 */ /* 0x040fe20007ffe0ff */
[----:B------:R-:W-:Y:S01]  /*0960*/  @!P2 IMAD.WIDE.U32 R24, R8, R16, R24 ;  /* 0x000000100818a225 */ /* 0x000fe200078e0018 */
[----:B------:R-:W-:-:S02]  /*0970*/  IADD3 R16, PT, PT, R9, 0x30, RZ ;  /* 0x0000003009107810 */ /* 0x000fc40007ffe0ff */
[----:B------:R-:W-:Y:S02]  /*0980*/  @!P0 IADD3.X R15, PT, PT, R30, R21, RZ, P5, !PT ;  /* 0x000000151e0f8210 */ /* 0x000fe40002ffe4ff */
[----:B------:R-:W-:Y:S01]  /*0990*/  ISETP.GE.U32.AND P5, PT, R17, UR12, PT ;  /* 0x0000000c11007c0c */ /* 0x000fe2000bfa6070 */
[----:B------:R-:W3:Y:S01]  /*09a0*/  @!P2 LDC.64 R20, c[0x0][0x398] ;  /* 0x0000e600ff14ab82 */ /* 0x000ee20000000a00 */
[----:B------:R-:W-:Y:S02]  /*09b0*/  SHF.R.S32.HI R33, RZ, 0x1f, R17 ;  /* 0x0000001fff217819 */ /* 0x000fe40000011411 */
[----:B------:R-:W-:Y:S02]  /*09c0*/  ISETP.GE.U32.AND P6, PT, R16, UR12, PT ;  /* 0x0000000c10007c0c */ /* 0x000fe4000bfc6070 */
[----:B------:R-:W-:Y:S02]  /*09d0*/  SHF.R.S32.HI R31, RZ, 0x1f, R16 ;  /* 0x0000001fff1f7819 */ /* 0x000fe40000011410 */
[----:B------:R-:W-:-:S02]  /*09e0*/  ISETP.GE.AND.EX P3, PT, R33, UR13, PT, P5 ;  /* 0x0000000d21007c0c */ /* 0x000fc4000bf66350 */
[----:B------:R-:W-:Y:S02]  /*09f0*/  ISETP.GE.AND.EX P4, PT, R31, UR13, PT, P6 ;  /* 0x0000000d1f007c0c */ /* 0x000fe4000bf86360 */
[----:B-1----:R-:W-:Y:S02]  /*0a00*/  @!P0 IADD3 R22, P6, PT, R35, R22, RZ ;  /* 0x0000001623168210 */ /* 0x002fe40007fde0ff */
[----:B------:R-:W-:Y:S02]  /*0a10*/  @!P2 IADD3 R5, PT, PT, R25, R37, RZ ;  /* 0x000000251905a210 */ /* 0x000fe40007ffe0ff */
[----:B------:R-:W-:Y:S02]  /*0a20*/  IADD3 R10, PT, PT, R9, 0x38, RZ ;  /* 0x00000038090a7810 */ /* 0x000fe40007ffe0ff */
[----:B------:R-:W-:Y:S02]  /*0a30*/  @!P0 IADD3.X R23, PT, PT, R30, R23, RZ, P6, !PT ;  /* 0x000000171e178210 */ /* 0x000fe400037fe4ff */
[C---:B------:R-:W-:Y:S01]  /*0a40*/  @!P2 SHF.L.U32 R9, R24.reuse, 0x2, RZ ;  /* 0x000000021809a819 */ /* 0x040fe200000006ff */
[----:B------:R-:W1:Y:S01]  /*0a50*/  @!P3 LDC.64 R28, c[0x0][0x3f8] ;  /* 0x0000fe00ff1cbb82 */ /* 0x000e620000000a00 */
[----:B------:R-:W-:-:S02]  /*0a60*/  @!P2 SHF.L.U64.HI R30, R24, 0x2, R5 ;  /* 0x00000002181ea819 */ /* 0x000fc40000010205 */
[----:B------:R-:W-:Y:S02]  /*0a70*/  MOV R24, UR6 ;  /* 0x0000000600187c02 */ /* 0x000fe40008000f00 */
[----:B------:R-:W-:Y:S02]  /*0a80*/  MOV R25, UR7 ;  /* 0x0000000700197c02 */ /* 0x000fe40008000f00 */
[----:B------:R-:W-:Y:S01]  /*0a90*/  ISETP.GE.U32.AND P5, PT, R10, UR12, PT ;  /* 0x0000000c0a007c0c */ /* 0x000fe2000bfa6070 */
[----:B------:R-:W4:Y:S03]  /*0aa0*/  @!P4 LDC.64 R4, c[0x0][0x3f8] ;  /* 0x0000fe00ff04cb82 */ /* 0x000f260000000a00 */
[----:B------:R-:W4:Y:S01]  /*0ab0*/  LDG.E.64 R24, desc[UR10][R24.64] ;  /* 0x0000000a18187981 */ /* 0x000f22000c1e1b00 */
[----:B------:R-:W-:-:S04]  /*0ac0*/  SHF.R.S32.HI R11, RZ, 0x1f, R10 ;  /* 0x0000001fff0b7819 */ /* 0x000fc8000001140a */
[----:B------:R-:W-:Y:S02]  /*0ad0*/  ISETP.GE.AND.EX P5, PT, R11, UR13, PT, P5 ;  /* 0x0000000d0b007c0c */ /* 0x000fe4000bfa6350 */
[----:B------:R-:W-:Y:S01]  /*0ae0*/  CS2R R40, SRZ ;  /* 0x0000000000287805 */ /* 0x000fe2000001ff00 */
[----:B--2---:R-:W-:Y:S01]  /*0af0*/  HFMA2 R3, -RZ, RZ, 0, 0 ;  /* 0x00000000ff037431 */ /* 0x004fe200000001ff */
[----:B------:R-:W-:Y:S01]  /*0b00*/  MOV R2, RZ ;  /* 0x000000ff00027202 */ /* 0x000fe20000000f00 */
[----:B------:R-:W2:Y:S01]  /*0b10*/  @!P3 LDC.64 R34, c[0x0][0x3a0] ;  /* 0x0000e800ff22bb82 */ /* 0x000ea20000000a00 */
[----:B0-----:R-:W-:Y:S02]  /*0b20*/  @!P2 IADD3 R18, P6, PT, R9, R18, RZ ;  /* 0x000000120912a210 */ /* 0x001fe40007fde0ff */
[----:B------:R-:W5:Y:S01]  /*0b30*/  @!P1 LDG.E.64 R40, desc[UR10][R12.64] ;  /* 0x0000000a0c289981 */ /* 0x000f62000c1e1b00 */
[----:B-1----:R-:W-:Y:S01]  /*0b40*/  @!P3 IMAD R32, R33, R28, RZ ;  /* 0x0000001c2120b224 */ /* 0x002fe200078e02ff */
[----:B------:R-:W-:-:S02]  /*0b50*/  @!P3 MOV R33, R61 ;  /* 0x0000003d0021b202 */ /* 0x000fc40000000f00 */
[----:B------:R0:W5:Y:S01]  /*0b60*/  @!P1 LDG.E.64 R2, desc[UR10][R6.64] ;  /* 0x0000000a06029981 */ /* 0x000162000c1e1b00 */
[----:B------:R-:W-:Y:S01]  /*0b70*/  @!P3 IMAD R29, R17, R29, R32 ;  /* 0x0000001d111db224 */ /* 0x000fe200078e0220 */
[----:B------:R-:W-:Y:S01]  /*0b80*/  @!P3 MOV R32, R58 ;  /* 0x0000003a0020b202 */ /* 0x000fe20000000f00 */
[----:B------:R-:W1:Y:S01]  /*0b90*/  @!P3 LDC.64 R36, c[0x0][0x398] ;  /* 0x0000e600ff24bb82 */ /* 0x000e620000000a00 */
[----:B---3--:R-:W-:-:S03]  /*0ba0*/  @!P2 IADD3 R20, P1, PT, R9, R20, RZ ;  /* 0x000000140914a210 */ /* 0x008fc60007f3e0ff */
[----:B------:R-:W-:-:S04]  /*0bb0*/  @!P3 IMAD.WIDE.U32 R32, R17, R28, R32 ;  /* 0x0000001c1120b225 */ /* 0x000fc800078e0020 */
[----:B------:R-:W3:Y:S01]  /*0bc0*/  @!P5 LDC.64 R8, c[0x0][0x3f8] ;  /* 0x0000fe00ff08db82 */ /* 0x000ee20000000a00 */
[----:B0-----:R-:W-:Y:S02]  /*0bd0*/  @!P3 IADD3 R7, PT, PT, R33, R29, RZ ;  /* 0x0000001d2107b210 */ /* 0x001fe40007ffe0ff */
[----:B------:R-:W-:Y:S02]  /*0be0*/  @!P2 IADD3.X R19, PT, PT, R30, R19, RZ, P6, !PT ;  /* 0x000000131e13a210 */ /* 0x000fe400037fe4ff */
[----:B------:R-:W-:-:S03]  /*0bf0*/  ISETP.NE.AND P6, PT, RZ, UR9, PT ;  /* 0x00000009ff007c0c */ /* 0x000fc6000bfc5270 */
[----:B------:R-:W0:Y:S01]  /*0c00*/  @!P4 LDC.64 R38, c[0x0][0x3a0] ;  /* 0x0000e800ff26cb82 */ /* 0x000e220000000a00 */
[C---:B------:R-:W-:Y:S01]  /*0c10*/  @!P3 SHF.L.U64.HI R12, R32.reuse, 0x2, R7 ;  /* 0x00000002200cb819 */ /* 0x040fe20000010207 */
[----:B----4-:R-:W-:Y:S01]  /*0c20*/  @!P4 IMAD R13, R31, R4, RZ ;  /* 0x000000041f0dc224 */ /* 0x010fe200078e02ff */
[----:B------:R-:W-:Y:S02]  /*0c30*/  @!P4 MOV R6, R58 ;  /* 0x0000003a0006c202 */ /* 0x000fe40000000f00 */
[----:B------:R-:W-:Y:S02]  /*0c40*/  @!P4 MOV R7, R61 ;  /* 0x0000003d0007c202 */ /* 0x000fe40000000f00 */
[----:B------:R-:W-:Y:S01]  /*0c50*/  @!P3 SHF.L.U32 R33, R32, 0x2, RZ ;  /* 0x000000022021b819 */ /* 0x000fe200000006ff */
[----:B------:R-:W4:Y:S01]  /*0c60*/  @!P4 LDC.64 R28, c[0x0][0x398] ;  /* 0x0000e600ff1ccb82 */ /* 0x000f220000000a00 */
[----:B------:R-:W-:Y:S01]  /*0c70*/  @!P2 IADD3.X R21, PT, PT, R30, R21, RZ, P1, !PT ;  /* 0x000000151e15a210 */ /* 0x000fe20000ffe4ff */
[C---:B------:R-:W-:Y:S01]  /*0c80*/  @!P4 IMAD R13, R16.reuse, R5, R13 ;  /* 0x00000005100dc224 */ /* 0x040fe200078e020d */
[----:B--2---:R-:W-:Y:S01]  /*0c90*/  @!P3 IADD3 R34, P1, PT, R33, R34, RZ ;  /* 0x000000222122b210 */ /* 0x004fe20007f3e0ff */
[----:B------:R-:W-:-:S04]  /*0ca0*/  @!P4 IMAD.WIDE.U32 R16, R16, R4, R6 ;  /* 0x000000041010c225 */ /* 0x000fc800078e0006 */
[----:B------:R-:W2:Y:S01]  /*0cb0*/  @!P5 LDC.64 R30, c[0x0][0x3a0] ;  /* 0x0000e800ff1edb82 */ /* 0x000ea20000000a00 */
[----:B------:R-:W-:Y:S02]  /*0cc0*/  @!P3 IADD3.X R35, PT, PT, R12, R35, RZ, P1, !PT ;  /* 0x000000230c23b210 */ /* 0x000fe40000ffe4ff */
[----:B-1----:R-:W-:Y:S02]  /*0cd0*/  @!P3 IADD3 R36, P1, PT, R33, R36, RZ ;  /* 0x000000242124b210 */ /* 0x002fe40007f3e0ff */
[----:B------:R-:W-:Y:S01]  /*0ce0*/  @!P4 IADD3 R13, PT, PT, R17, R13, RZ ;  /* 0x0000000d110dc210 */ /* 0x000fe20007ffe0ff */
[----:B---3--:R-:W-:Y:S02]  /*0cf0*/  @!P5 IMAD R17, R11, R8, RZ ;  /* 0x000000080b11d224 */ /* 0x008fe400078e02ff */
[----:B------:R-:W1:Y:S01]  /*0d00*/  @P6 LDC.64 R6, c[0x0][0x3b0] ;  /* 0x0000ec00ff066b82 */ /* 0x000e620000000a00 */
[----:B------:R-:W-:Y:S02]  /*0d10*/  @!P4 SHF.L.U32 R11, R16, 0x2, RZ ;  /* 0x00000002100bc819 */ /* 0x000fe400000006ff */
[----:B------:R-:W-:-:S02]  /*0d20*/  @!P3 IADD3.X R37, PT, PT, R12, R37, RZ, P1, !PT ;  /* 0x000000250c25b210 */ /* 0x000fc40000ffe4ff */
[----:B------:R-:W-:-:S03]  /*0d30*/  @!P4 SHF.L.U64.HI R16, R16, 0x2, R13 ;  /* 0x000000021010c819 */ /* 0x000fc6000001020d */
[----:B------:R-:W3:Y:S01]  /*0d40*/  @!P5 LDC.64 R32, c[0x0][0x398] ;  /* 0x0000e600ff20db82 */ /* 0x000ee20000000a00 */
[----:B------:R-:W-:Y:S02]  /*0d50*/  @!P5 MOV R12, R58 ;  /* 0x0000003a000cd202 */ /* 0x000fe40000000f00 */
[----:B------:R-:W-:Y:S01]  /*0d60*/  @!P5 MOV R13, R61 ;  /* 0x0000003d000dd202 */ /* 0x000fe20000000f00 */
[----:B------:R-:W-:-:S04]  /*0d70*/  @!P5 IMAD R17, R10, R9, R17 ;  /* 0x000000090a11d224 */ /* 0x000fc800078e0211 */
[----:B------:R-:W3:Y:S01]  /*0d80*/  LDC.64 R4, c[0x0][0x3a8] ;  /* 0x0000ea00ff047b82 */ /* 0x000ee20000000a00 */
[----:B0-----:R-:W-:Y:S01]  /*0d90*/  @!P4 IADD3 R38, P1, PT, R11, R38, RZ ;  /* 0x000000260b26c210 */ /* 0x001fe20007f3e0ff */
[----:B------:R-:W-:-:S03]  /*0da0*/  @!P5 IMAD.WIDE.U32 R8, R10, R8, R12 ;  /* 0x000000080a08d225 */ /* 0x000fc600078e000c */
[----:B------:R-:W-:Y:S02]  /*0db0*/  @!P4 IADD3.X R39, PT, PT, R16, R39, RZ, P1, !PT ;  /* 0x000000271027c210 */ /* 0x000fe40000ffe4ff */
[----:B----4-:R-:W-:Y:S02]  /*0dc0*/  @!P4 IADD3 R28, P1, PT, R11, R28, RZ ;  /* 0x0000001c0b1cc210 */ /* 0x010fe40007f3e0ff */
[----:B------:R-:W-:Y:S02]  /*0dd0*/  @!P5 IADD3 R11, PT, PT, R9, R17, RZ ;  /* 0x00000011090bd210 */ /* 0x000fe40007ffe0ff */
[----:B------:R-:W-:Y:S02]  /*0de0*/  @!P5 SHF.L.U32 R9, R8, 0x2, RZ ;  /* 0x000000020809d819 */ /* 0x000fe400000006ff */
[----:B------:R-:W-:Y:S02]  /*0df0*/  LEA R13, R27, R0, 0x7 ;  /* 0x000000001b0d7211 */ /* 0x000fe400078e38ff */
[----:B------:R-:W-:-:S02]  /*0e00*/  @!P4 IADD3.X R29, PT, PT, R16, R29, RZ, P1, !PT ;  /* 0x0000001d101dc210 */ /* 0x000fc40000ffe4ff */
[----:B------:R-:W-:Y:S02]  /*0e10*/  @!P5 SHF.L.U64.HI R8, R8, 0x2, R11 ;  /* 0x000000020808d819 */ /* 0x000fe4000001020b */
[----:B--2---:R-:W-:Y:S01]  /*0e20*/  @!P5 IADD3 R30, P1, PT, R9, R30, RZ ;  /* 0x0000001e091ed210 */ /* 0x004fe20007f3e0ff */
[----:B-1----:R-:W-:-:S03]  /*0e30*/  @P6 IMAD.WIDE R10, R13, 0x2, R6 ;  /* 0x000000020d0a6825 */ /* 0x002fc600078e0206 */
[C---:B------:R-:W-:Y:S02]  /*0e40*/  @!P5 IADD3.X R31, PT, PT, R8.reuse, R31, RZ, P1, !PT ;  /* 0x0000001f081fd210 */ /* 0x040fe40000ffe4ff */
[----:B---3--:R-:W-:Y:S01]  /*0e50*/  @!P5 IADD3 R32, P1, PT, R9, R32, RZ ;  /* 0x000000200920d210 */ /* 0x008fe20007f3e0ff */
[----:B------:R-:W-:Y:S01]  /*0e60*/  IMAD.WIDE R12, R13, 0x2, R4 ;  /* 0x000000020d0c7825 */ /* 0x000fe200078e0204 */
[----:B------:R-:W2:Y:S01]  /*0e70*/  @P6 LDG.E.U16 R50, desc[UR10][R10.64] ;  /* 0x0000000a0a326981 */ /* 0x000ea2000c1e1500 */
[----:B------:R-:W-:Y:S02]  /*0e80*/  CS2R R4, SRZ ;  /* 0x0000000000047805 */ /* 0x000fe4000001ff00 */
[----:B------:R-:W-:Y:S02]  /*0e90*/  @!P5 IADD3.X R33, PT, PT, R8, R33, RZ, P1, !PT ;  /* 0x000000210821d210 */ /* 0x000fe40000ffe4ff */
[----:B------:R-:W-:Y:S01]  /*0ea0*/  CS2R R6, SRZ ;  /* 0x0000000000067805 */ /* 0x000fe2000001ff00 */
[----:B------:R0:W3:Y:S01]  /*0eb0*/  @P6 LDG.E.U16 R0, desc[UR10][R10.64+0x2] ;  /* 0x0000020a0a006981 */ /* 0x0000e2000c1e1500 */
[----:B------:R-:W-:-:S02]  /*0ec0*/  CS2R R8, SRZ ;  /* 0x0000000000087805 */ /* 0x000fc4000001ff00 */
[----:B------:R-:W-:Y:S01]  /*0ed0*/  CS2R R16, SRZ ;  /* 0x0000000000107805 */ /* 0x000fe2000001ff00 */
[----:B------:R-:W4:Y:S04]  /*0ee0*/  LDG.E.U16 R53, desc[UR10][R12.64] ;  /* 0x0000000a0c357981 */ /* 0x000f28000c1e1500 */
[----:B------:R1:W4:Y:S01]  /*0ef0*/  LDG.E.U16 R52, desc[UR10][R12.64+0x2] ;  /* 0x0000020a0c347981 */ /* 0x000322000c1e1500 */
[----:B0-----:R-:W-:-:S03]  /*0f00*/  CS2R R10, SRZ ;  /* 0x00000000000a7805 */ /* 0x001fc6000001ff00 */
[----:B------:R0:W5:Y:S04]  /*0f10*/  @!P0 LDG.E.64 R4, desc[UR10][R14.64] ;  /* 0x0000000a0e048981 */ /* 0x000168000c1e1b00 */
[----:B------:R0:W5:Y:S01]  /*0f20*/  @!P0 LDG.E.64 R6, desc[UR10][R22.64] ;  /* 0x0000000a16068981 */ /* 0x000162000c1e1b00 */
[----:B-1----:R-:W-:-:S03]  /*0f30*/  CS2R R12, SRZ ;  /* 0x00000000000c7805 */ /* 0x002fc6000001ff00 */
[----:B------:R1:W5:Y:S01]  /*0f40*/  @!P2 LDG.E.64 R8, desc[UR10][R18.64] ;  /* 0x0000000a1208a981 */ /* 0x000362000c1e1b00 */
[----:B0-----:R-:W-:-:S03]  /*0f50*/  CS2R R14, SRZ ;  /* 0x00000000000e7805 */ /* 0x001fc6000001ff00 */
[----:B------:R0:W5:Y:S01]  /*0f60*/  @!P2 LDG.E.64 R10, desc[UR10][R20.64] ;  /* 0x0000000a140aa981 */ /* 0x000162000c1e1b00 */
[----:B------:R-:W-:-:S03]  /*0f70*/  CS2R R22, SRZ ;  /* 0x0000000000167805 */ /* 0x000fc6000001ff00 */
[----:B------:R2:W5:Y:S01]  /*0f80*/  @!P3 LDG.E.64 R12, desc[UR10][R34.64] ;  /* 0x0000000a220cb981 */ /* 0x000562000c1e1b00 */
[----:B-1----:R-:W-:-:S03]  /*0f90*/  CS2R R18, SRZ ;  /* 0x0000000000127805 */ /* 0x002fc6000001ff00 */
[----:B------:R1:W5:Y:S01]  /*0fa0*/  @!P3 LDG.E.64 R14, desc[UR10][R36.64] ;  /* 0x0000000a240eb981 */ /* 0x000362000c1e1b00 */
[----:B0-----:R-:W-:-:S03]  /*0fb0*/  CS2R R20, SRZ ;  /* 0x0000000000147805 */ /* 0x001fc6000001ff00 */
[----:B------:R1:W5:Y:S04]  /*0fc0*/  @!P4 LDG.E.64 R16, desc[UR10][R38.64] ;  /* 0x0000000a2610c981 */ /* 0x000368000c1e1b00 */
[----:B------:R1:W5:Y:S04]  /*0fd0*/  @!P4 LDG.E.64 R18, desc[UR10][R28.64] ;  /* 0x0000000a1c12c981 */ /* 0x000368000c1e1b00 */
[----:B------:R1:W5:Y:S04]  /*0fe0*/  @!P5 LDG.E.64 R20, desc[UR10][R30.64] ;  /* 0x0000000a1e14d981 */ /* 0x000368000c1e1b00 */
[----:B------:R1:W5:Y:S01]  /*0ff0*/  @!P5 LDG.E.64 R22, desc[UR10][R32.64] ;  /* 0x0000000a2016d981 */ /* 0x000362000c1e1b00 */
[----:B------:R-:W-:Y:S01]  /*1000*/  UISETP.NE.AND UP1, UPT, UR9, URZ, UPT ;  /* 0x000000ff0900728c */ /* 0x000fe2000bf25270 */
[----:B------:R-:W-:-:S02]  /*1010*/  CS2R R54, SRZ ;  /* 0x0000000000367805 */ /* 0x000fc4000001ff00 */
[----:B------:R-:W-:Y:S01]  /*1020*/  UMOV UR9, 0x3f800000 ;  /* 0x3f80000000097882 */ /* 0x000fe20000000000 */
[----:B------:R-:W-:-:S13]  /*1030*/  R2UR UR12, R24 ;  /* 0x00000000180c72ca */ /* 0x000fda00000e0000 */
[----:B------:R-:W-:-:S05]  /*1040*/  MOV R24, UR12 ;  /* 0x0000000c00187c02 */ /* 0x000fca0008000f00 */
        /* <DEDUP_REMOVED lines=9> */
[----:B--2---:R-:W-:Y:S02]  /*10e0*/  @P6 SHF.L.U32 R54, R50, 0x10, RZ ;  /* 0x0000001032366819 */ /* 0x004fe400000006ff */
[----:B---3--:R-:W-:Y:S02]  /*10f0*/  @P6 SHF.L.U32 R55, R0, 0x10, RZ ;  /* 0x0000001000376819 */ /* 0x008fe400000006ff */
[----:B----4-:R-:W-:Y:S02]  /*1100*/  SHF.L.U32 R53, R53, 0x10, RZ ;  /* 0x0000001035357819 */ /* 0x010fe400000006ff */
[----:B------:R-:W-:Y:S01]  /*1110*/  SHF.L.U32 R52, R52, 0x10, RZ ;  /* 0x0000001034347819 */ /* 0x000fe200000006ff */
[----:B-1----:R-:W-:Y:S06]  /*1120*/  BRA.U UP1, `(.L_x_1416) ;  /* 0x0000000501c47547 */ /* 0x002fec000b800000 */
[----:B-----5:R-:W-:Y:S01]  /*1130*/  FADD.FTZ R25, R48, -UR12 ;  /* 0x8000000c30197e21 */ /* 0x020fe20008010000 */
[-C--:B------:R-:W-:Y:S01]  /*1140*/  FMUL.FTZ R24, R46, R53.reuse ;  /* 0x000000352e187220 */ /* 0x080fe20000410000 */
[----:B------:R-:W-:Y:S01]  /*1150*/  FADD.FTZ R0, R49, -UR12 ;  /* 0x8000000c31007e21 */ /* 0x000fe20008010000 */
[----:B------:R-:W-:Y:S01]  /*1160*/  FMUL.FTZ R29, R47, R52 ;  /* 0x000000342f1d7220 */ /* 0x000fe20000410000 */
[----:B------:R-:W-:Y:S01]  /*1170*/  FMUL.FTZ R25, R25, UR9 ;  /* 0x0000000919197c20 */ /* 0x000fe20008410000 */
[----:B------:R-:W-:Y:S01]  /*1180*/  FADD.FTZ R30, R44, -UR12 ;  /* 0x8000000c2c1e7e21 */ /* 0x000fe20008010000 */
[----:B------:R-:W-:Y:S01]  /*1190*/  FMUL.FTZ R0, R0, UR9 ;  /* 0x0000000900007c20 */ /* 0x000fe20008410000 */
[----:B------:R-:W-:Y:S01]  /*11a0*/  FADD.FTZ R28, RZ, R24 ;  /* 0x00000018ff1c7221 */ /* 0x000fe20000010000 */
[----:B------:R-:W-:Y:S01]  /*11b0*/  FFMA.FTZ R31, R25, R24, RZ ;  /* 0x00000018191f7223 */ /* 0x000fe200000100ff */
[----:B------:R-:W-:Y:S01]  /*11c0*/  FMUL.FTZ R33, R42, R53 ;  /* 0x000000352a217220 */ /* 0x000fe20000410000 */
[----:B------:R-:W-:Y:S01]  /*11d0*/  FMUL.FTZ R30, R30, UR9 ;  /* 0x000000091e1e7c20 */ /* 0x000fe20008410000 */
[----:B------:R-:W-:Y:S01]  /*11e0*/  FFMA.FTZ R25, R46, R25, RZ ;  /* 0x000000192e197223 */ /* 0x000fe200000100ff */
[----:B------:R-:W-:Y:S01]  /*11f0*/  FFMA.FTZ R31, R0, R29, R31 ;  /* 0x0000001d001f7223 */ /* 0x000fe2000001001f */
[----:B------:R-:W-:Y:S01]  /*1200*/  FADD.FTZ R24, R45, -UR12 ;  /* 0x8000000c2d187e21 */ /* 0x000fe20008010000 */
[----:B------:R-:W-:Y:S01]  /*1210*/  FADD.FTZ R28, R29, R28 ;  /* 0x0000001c1d1c7221 */ /* 0x000fe20000010000 */
[----:B------:R-:W-:Y:S01]  /*1220*/  FFMA.FTZ R25, R42, R30, R25 ;  /* 0x0000001e2a197223 */ /* 0x000fe20000010019 */
[----:B------:R-:W-:Y:S01]  /*1230*/  FFMA.FTZ R31, R30, R33, R31 ;  /* 0x000000211e1f7223 */ /* 0x000fe2000001001f */
[----:B------:R-:W-:Y:S01]  /*1240*/  FMUL.FTZ R24, R24, UR9 ;  /* 0x0000000918187c20 */ /* 0x000fe20008410000 */
[----:B------:R-:W-:Y:S01]  /*1250*/  FFMA.FTZ R0, R47, R0, RZ ;  /* 0x000000002f007223 */ /* 0x000fe200000100ff */
[C---:B------:R-:W-:Y:S01]  /*1260*/  FMUL.FTZ R29, R43.reuse, R52 ;  /* 0x000000342b1d7220 */ /* 0x040fe20000410000 */
[----:B------:R-:W-:Y:S01]  /*1270*/  FADD.FTZ R30, R40, -UR12 ;  /* 0x8000000c281e7e21 */ /* 0x000fe20008010000 */
[----:B------:R-:W-:Y:S01]  /*1280*/  FADD.FTZ R28, R28, R33 ;  /* 0x000000211c1c7221 */ /* 0x000fe20000010000 */
[----:B------:R-:W-:Y:S01]  /*1290*/  FFMA.FTZ R0, R43, R24, R0 ;  /* 0x000000182b007223 */ /* 0x000fe20000010000 */
[----:B------:R-:W-:Y:S01]  /*12a0*/  FFMA.FTZ R31, R24, R29, R31 ;  /* 0x0000001d181f7223 */ /* 0x000fe2000001001f */
[----:B------:R-:W-:Y:S01]  /*12b0*/  FMUL.FTZ R33, R2, R53 ;  /* 0x0000003502217220 */ /* 0x000fe20000410000 */
[----:B------:R-:W-:Y:S01]  /*12c0*/  FMUL.FTZ R30, R30, UR9 ;  /* 0x000000091e1e7c20 */ /* 0x000fe20008410000 */
[----:B------:R-:W-:Y:S01]  /*12d0*/  FADD.FTZ R24, R41, -UR12 ;  /* 0x8000000c29187e21 */ /* 0x000fe20008010000 */
[----:B------:R-:W-:Y:S01]  /*12e0*/  FADD.FTZ R28, R29, R28 ;  /* 0x0000001c1d1c7221 */ /* 0x000fe20000010000 */
[C---:B------:R-:W-:Y:S01]  /*12f0*/  FMUL.FTZ R29, R3.reuse, R52 ;  /* 0x00000034031d7220 */ /* 0x040fe20000410000 */
[----:B------:R-:W-:Y:S01]  /*1300*/  FFMA.FTZ R25, R2, R30, R25 ;  /* 0x0000001e02197223 */ /* 0x000fe20000010019 */
        /* <DEDUP_REMOVED lines=26> */
[----:B------:R-:W-:Y:S01]  /*14b0*/  FADD.FTZ R28, R28, R33 ;  /* 0x000000211c1c7221 */ /* 0x000fe20000010000 */
[----:B------:R-:W-:Y:S01]  /*14c0*/  FADD.FTZ R30, R12, -UR12 ;  /* 0x8000000c0c1e7e21 */ /* 0x000fe20008010000 */
[----:B------:R-:W-:Y:S01]  /*14d0*/  FMUL.FTZ R33, R14, R53 ;  /* 0x000000350e217220 */ /* 0x000fe20000410000 */
[----:B------:R-:W-:Y:S01]  /*14e0*/  FFMA.FTZ R0, R11, R24, R0 ;  /* 0x000000180b007223 */ /* 0x000fe20000010000 */
[----:B------:R-:W-:Y:S01]  /*14f0*/  FFMA.FTZ R31, R24, R29, R31 ;  /* 0x0000001d181f7223 */ /* 0x000fe2000001001f */
[----:B------:R-:W-:Y:S01]  /*1500*/  FMUL.FTZ R30, R30, UR9 ;  /* 0x000000091e1e7c20 */ /* 0x000fe20008410000 */
[----:B------:R-:W-:Y:S01]  /*1510*/  FADD.FTZ R28, R29, R28 ;  /* 0x0000001c1d1c7221 */ /* 0x000fe20000010000 */
[----:B------:R-:W-:Y:S01]  /*1520*/  FADD.FTZ R24, R13, -UR12 ;  /* 0x8000000c0d187e21 */ /* 0x000fe20008010000 */
[----:B------:R-:W-:Y:S01]  /*1530*/  FMUL.FTZ R29, R15, R52 ;  /* 0x000000340f1d7220 */ /* 0x000fe20000410000 */
[----:B------:R-:W-:Y:S01]  /*1540*/  FFMA.FTZ R25, R14, R30, R25 ;  /* 0x0000001e0e197223 */ /* 0x000fe20000010019 */
[----:B------:R-:W-:Y:S01]  /*1550*/  FADD.FTZ R28, R28, R33 ;  /* 0x000000211c1c7221 */ /* 0x000fe20000010000 */
[----:B------:R-:W-:Y:S01]  /*1560*/  FFMA.FTZ R31, R30, R33, R31 ;  /* 0x000000211e1f7223 */ /* 0x000fe2000001001f */
[----:B------:R-:W-:Y:S01]  /*1570*/  FMUL.FTZ R24, R24, UR9 ;  /* 0x0000000918187c20 */ /* 0x000fe20008410000 */
[----:B------:R-:W-:Y:S01]  /*1580*/  FADD.FTZ R30, R16, -UR12 ;  /* 0x8000000c101e7e21 */ /* 0x000fe20008010000 */
[----:B------:R-:W-:Y:S01]  /*1590*/  FMUL.FTZ R33, R18, R53 ;  /* 0x0000003512217220 */ /* 0x000fe20000410000 */
[----:B------:R-:W-:Y:S01]  /*15a0*/  FADD.FTZ R28, R29, R28 ;  /* 0x0000001c1d1c7221 */ /* 0x000fe20000010000 */
[----:B------:R-:W-:Y:S01]  /*15b0*/  FFMA.FTZ R31, R24, R29, R31 ;  /* 0x0000001d181f7223 */ /* 0x000fe2000001001f */
[----:B------:R-:W-:Y:S01]  /*15c0*/  FMUL.FTZ R32, R30, UR9 ;  /* 0x000000091e207c20 */ /* 0x000fe20008410000 */
[----:B------:R-:W-:Y:S01]  /*15d0*/  FFMA.FTZ R0, R15, R24, R0 ;  /* 0x000000180f007223 */ /* 0x000fe20000010000 */
[----:B------:R-:W-:Y:S01]  /*15e0*/  FADD.FTZ R29, RZ, R46 ;  /* 0x0000002eff1d7221 */ /* 0x000fe20000010000 */
[----:B------:R-:W-:Y:S01]  /*15f0*/  FADD.FTZ R24, RZ, R47 ;  /* 0x0000002fff187221 */ /* 0x000fe20000010000 */
[----:B------:R-:W-:Y:S01]  /*1600*/  FADD.FTZ R28, R28, R33 ;  /* 0x000000211c1c7221 */ /* 0x000fe20000010000 */
[----:B------:R-:W-:Y:S01]  /*1610*/  FFMA.FTZ R33, R32, R33, R31 ;  /* 0x0000002120217223 */ /* 0x000fe2000001001f */
[----:B------:R-:W-:Y:S01]  /*1620*/  FADD.FTZ R29, R42, R29 ;  /* 0x0000001d2a1d7221 */ /* 0x000fe20000010000 */
[----:B------:R-:W-:Y:S01]  /*1630*/  FADD.FTZ R30, R17, -UR12 ;  /* 0x8000000c111e7e21 */ /* 0x000fe20008010000 */
[----:B------:R-:W-:Y:S01]  /*1640*/  FMUL.FTZ R31, R19, R52 ;  /* 0x00000034131f7220 */ /* 0x000fe20000410000 */
[----:B------:R-:W-:Y:S01]  /*1650*/  FADD.FTZ R24, R43, R24 ;  /* 0x000000182b187221 */ /* 0x000fe20000010000 */
[----:B------:R-:W-:Y:S01]  /*1660*/  FFMA.FTZ R25, R18, R32, R25 ;  /* 0x0000002012197223 */ /* 0x000fe20000010019 */
[----:B------:R-:W-:Y:S01]  /*1670*/  FADD.FTZ R29, R2, R29 ;  /* 0x0000001d021d7221 */ /* 0x000fe20000010000 */
[----:B------:R-:W-:Y:S01]  /*1680*/  FMUL.FTZ R30, R30, UR9 ;  /* 0x000000091e1e7c20 */ /* 0x000fe20008410000 */
[----:B------:R-:W-:Y:S01]  /*1690*/  FADD.FTZ R32, R31, R28 ;  /* 0x0000001c1f207221 */ /* 0x000fe20000010000 */
[----:B------:R-:W-:Y:S01]  /*16a0*/  FADD.FTZ R24, R3, R24 ;  /* 0x0000001803187221 */ /* 0x000fe20000010000 */
[----:B------:R-:W-:Y:S01]  /*16b0*/  FADD.FTZ R28, R20, -UR12 ;  /* 0x8000000c141c7e21 */ /* 0x000fe20008010000 */
        /* <DEDUP_REMOVED lines=24> */
.L_x_1416:
        /* <DEDUP_REMOVED lines=10> */
[----:B------:R-:W-:-:S02]  /*18e0*/  FADD.FTZ R36, R41, -UR12 ;  /* 0x8000000c29247e21 */ /* 0x000fc40008010000 */
[----:B------:R-:W-:Y:S01]  /*18f0*/  FMUL.FTZ R29, R28, -1.4426950216293334961 ;  /* 0xbfb8aa3b1c1d7820 */ /* 0x000fe20000410000 */
[----:B------:R-:W-:Y:S01]  /*1900*/  FMUL.FTZ R32, R25, -1.4426950216293334961 ;  /* 0xbfb8aa3b19207820 */ /* 0x000fe20000410000 */
[----:B------:R-:W-:-:S04]  /*1910*/  FMUL.FTZ R36, R36, UR9 ;  /* 0x0000000924247c20 */ /* 0x000fc80008410000 */
[----:B------:R-:W0:Y:S04]  /*1920*/  MUFU.EX2 R29, R29 ;  /* 0x0000001d001d7308 */ /* 0x000e280000000800 */
[----:B------:R-:W1:Y:S01]  /*1930*/  MUFU.EX2 R32, R32 ;  /* 0x0000002000207308 */ /* 0x000e620000000800 */
[----:B0-----:R-:W-:Y:S01]  /*1940*/  FADD.FTZ R30, R29, 1 ;  /* 0x3f8000001d1e7421 */ /* 0x001fe20000010000 */
[----:B------:R-:W-:-:S03]  /*1950*/  FADD.FTZ R29, R45, -UR12 ;  /* 0x8000000c2d1d7e21 */ /* 0x000fc60008010000 */
[----:B------:R-:W0:Y:S01]  /*1960*/  MUFU.RCP R33, R30 ;  /* 0x0000001e00217308 */ /* 0x000e220000001000 */
[----:B-1----:R-:W-:Y:S01]  /*1970*/  FADD.FTZ R50, R32, 1 ;  /* 0x3f80000020327421 */ /* 0x002fe20000010000 */
[----:B------:R-:W-:Y:S01]  /*1980*/  FMUL.FTZ R32, R29, UR9 ;  /* 0x000000091d207c20 */ /* 0x000fe20008410000 */
[----:B------:R-:W-:-:S04]  /*1990*/  FFMA.FTZ R29, R53, R51, R54 ;  /* 0x00000033351d7223 */ /* 0x000fc80000010036 */
[----:B------:R-:W-:Y:S01]  /*19a0*/  FMUL.FTZ R37, R29, -1.4426950216293334961 ;  /* 0xbfb8aa3b1d257820 */ /* 0x000fe20000410000 */
[----:B------:R-:W1:Y:S08]  /*19b0*/  MUFU.RCP R50, R50 ;  /* 0x0000003200327308 */ /* 0x000e700000001000 */
[----:B------:R-:W2:Y:S01]  /*19c0*/  MUFU.EX2 R37, R37 ;  /* 0x0000002500257308 */ /* 0x000ea20000000800 */
[----:B0-----:R-:W-:Y:S01]  /*19d0*/  FADD.FTZ R31, -R33, 1 ;  /* 0x3f800000211f7421 */ /* 0x001fe20000010100 */
[----:B------:R-:W-:-:S03]  /*19e0*/  FMUL.FTZ R33, R46, R33 ;  /* 0x000000212e217220 */ /* 0x000fc60000410000 */
[----:B------:R-:W-:Y:S01]  /*19f0*/  FFMA.FTZ R28, R28, R31, 1 ;  /* 0x3f8000001c1c7423 */ /* 0x000fe2000001001f */
[----:B------:R-:W-:-:S03]  /*1a00*/  FFMA.FTZ R31, R53, R57, R54 ;  /* 0x00000039351f7223 */ /* 0x000fc60000010036 */
[----:B------:R-:W-:Y:S01]  /*1a10*/  FMUL.FTZ R30, R33, R28 ;  /* 0x0000001c211e7220 */ /* 0x000fe20000410000 */
[----:B------:R-:W-:Y:S01]  /*1a20*/  FMUL.FTZ R39, R31, -1.4426950216293334961 ;  /* 0xbfb8aa3b1f277820 */ /* 0x000fe20000410000 */
[--C-:B------:R-:W-:Y:S01]  /*1a30*/  FFMA.FTZ R28, R52, R32, R55.reuse ;  /* 0x00000020341c7223 */ /* 0x100fe20000010037 */
[----:B-1----:R-:W-:Y:S01]  /*1a40*/  FADD.FTZ R34, -R50, 1 ;  /* 0x3f80000032227421 */ /* 0x002fe20000010100 */
[----:B------:R-:W-:Y:S01]  /*1a50*/  FMUL.FTZ R50, R47, R50 ;  /* 0x000000322f327220 */ /* 0x000fe20000410000 */
[----:B------:R-:W0:Y:S01]  /*1a60*/  MUFU.EX2 R33, R39 ;  /* 0x0000002700217308 */ /* 0x000e220000000800 */
[----:B------:R-:W-:Y:S01]  /*1a70*/  FMUL.FTZ R38, R28, -1.4426950216293334961 ;  /* 0xbfb8aa3b1c267820 */ /* 0x000fe20000410000 */
[----:B------:R-:W-:Y:S01]  /*1a80*/  FFMA.FTZ R35, R25, R34, 1 ;  /* 0x3f80000019237423 */ /* 0x000fe20000010022 */
[----:B------:R-:W-:Y:S01]  /*1a90*/  FFMA.FTZ R25, R52, R36, R55 ;  /* 0x0000002434197223 */ /* 0x000fe20000010037 */
[----:B--2---:R-:W-:Y:S02]  /*1aa0*/  FADD.FTZ R56, R37, 1 ;  /* 0x3f80000025387421 */ /* 0x004fe40000010000 */
[----:B------:R-:W-:Y:S01]  /*1ab0*/  FMUL.FTZ R35, R50, R35 ;  /* 0x0000002332237220 */ /* 0x000fe20000410000 */
[----:B------:R-:W1:Y:S01]  /*1ac0*/  MUFU.EX2 R38, R38 ;  /* 0x0000002600267308 */ /* 0x000e620000000800 */
[----:B------:R-:W-:-:S03]  /*1ad0*/  FMUL.FTZ R34, R25, -1.4426950216293334961 ;  /* 0xbfb8aa3b19227820 */ /* 0x000fc60000410000 */
[----:B------:R-:W-:Y:S01]  /*1ae0*/  MUFU.RCP R37, R56 ;  /* 0x0000003800257308 */ /* 0x000fe20000001000 */
[----:B0-----:R-:W-:-:S07]  /*1af0*/  FADD.FTZ R33, R33, 1 ;  /* 0x3f80000021217421 */ /* 0x001fce0000010000 */
[----:B------:R-:W0:Y:S01]  /*1b00*/  MUFU.EX2 R34, R34 ;  /* 0x0000002200227308 */ /* 0x000e220000000800 */
[----:B-1----:R-:W-:-:S03]  /*1b10*/  FADD.FTZ R39, R38, 1 ;  /* 0x3f80000026277421 */ /* 0x002fc60000010000 */
[----:B------:R-:W1:Y:S08]  /*1b20*/  MUFU.RCP R33, R33 ;  /* 0x0000002100217308 */ /* 0x000e700000001000 */
[----:B------:R0:W2:Y:S02]  /*1b30*/  MUFU.RCP R38, R39 ;  /* 0x0000002700267308 */ /* 0x0000a40000001000 */
[----:B0-----:R-:W-:Y:S01]  /*1b40*/  FADD.FTZ R39, R34, 1 ;  /* 0x3f80000022277421 */ /* 0x001fe20000010000 */
[----:B-1----:R-:W-:Y:S01]  /*1b50*/  FADD.FTZ R50, -R33, 1 ;  /* 0x3f80000021327421 */ /* 0x002fe20000010100 */
[----:B------:R-:W-:-:S03]  /*1b60*/  FMUL.FTZ R33, R42, R33 ;  /* 0x000000212a217220 */ /* 0x000fc60000410000 */
[----:B------:R-:W-:-:S04]  /*1b70*/  FFMA.FTZ R50, R31, R50, 1 ;  /* 0x3f8000001f327423 */ /* 0x000fc80000010032 */
[----:B------:R-:W-:Y:S01]  /*1b80*/  FMUL.FTZ R34, R33, R50 ;  /* 0x0000003221227220 */ /* 0x000fe20000410000 */
[----:B--2---:R-:W-:Y:S01]  /*1b90*/  FADD.FTZ R31, -R38, 1 ;  /* 0x3f800000261f7421 */ /* 0x004fe20000010100 */
[----:B------:R0:W1:Y:S01]  /*1ba0*/  MUFU.RCP R50, R39 ;  /* 0x0000002700327308 */ /* 0x0000620000001000 */
[----:B------:R-:W-:Y:S02]  /*1bb0*/  FADD.FTZ R33, RZ, R30 ;  /* 0x0000001eff217221 */ /* 0x000fe40000010000 */
[----:B------:R-:W-:Y:S01]  /*1bc0*/  FFMA.FTZ R28, R28, R31, 1 ;  /* 0x3f8000001c1c7423 */ /* 0x000fe2000001001f */
[----:B------:R-:W-:Y:S01]  /*1bd0*/  FADD.FTZ R31, -R37, 1 ;  /* 0x3f800000251f7421 */ /* 0x000fe20000010100 */
[----:B------:R-:W-:-:S03]  /*1be0*/  FADD.FTZ R33, R33, R34 ;  /* 0x0000002221217221 */ /* 0x000fc60000010000 */
[----:B------:R-:W-:Y:S01]  /*1bf0*/  FFMA.FTZ R29, R29, R31, 1 ;  /* 0x3f8000001d1d7423 */ /* 0x000fe2000001001f */
[----:B------:R-:W-:Y:S01]  /*1c00*/  FMUL.FTZ R31, R43, R38 ;  /* 0x000000262b1f7220 */ /* 0x000fe20000410000 */
[----:B------:R-:W-:Y:S01]  /*1c10*/  FMUL.FTZ R38, R2, R37 ;  /* 0x0000002502267220 */ /* 0x000fe20000410000 */
[----:B0-----:R-:W-:Y:S02]  /*1c20*/  FMUL.FTZ R39, R52, R35 ;  /* 0x0000002334277220 */ /* 0x001fe40000410000 */
[----:B------:R-:W-:Y:S01]  /*1c30*/  FMUL.FTZ R31, R31, R28 ;  /* 0x0000001c1f1f7220 */ /* 0x000fe20000410000 */
[----:B------:R-:W-:Y:S01]  /*1c40*/  FMUL.FTZ R38, R38, R29 ;  /* 0x0000001d26267220 */ /* 0x000fe20000410000 */
[----:B-1----:R-:W-:Y:S01]  /*1c50*/  FADD.FTZ R28, -R50, 1 ;  /* 0x3f800000321c7421 */ /* 0x002fe20000010100 */
[----:B------:R-:W-:Y:S02]  /*1c60*/  FMUL.FTZ R37, R3, R50 ;  /* 0x0000003203257220 */ /* 0x000fe40000410000 */
[----:B------:R-:W-:Y:S01]  /*1c70*/  FADD.FTZ R33, R33, R38 ;  /* 0x0000002621217221 */ /* 0x000fe20000010000 */
[----:B------:R-:W-:Y:S01]  /*1c80*/  FFMA.FTZ R28, R25, R28, 1 ;  /* 0x3f800000191c7423 */ /* 0x000fe2000001001c */
[----:B------:R-:W-:-:S03]  /*1c90*/  FMUL.FTZ R25, R53, R30 ;  /* 0x0000001e35197220 */ /* 0x000fc60000410000 */
[----:B------:R-:W-:Y:S01]  /*1ca0*/  FMUL.FTZ R37, R37, R28 ;  /* 0x0000001c25257220 */ /* 0x000fe20000410000 */
[----:B------:R-:W-:Y:S01]  /*1cb0*/  FFMA.FTZ R29, R24, R25, RZ ;  /* 0x00000019181d7223 */ /* 0x000fe200000100ff */
[----:B------:R-:W-:Y:S01]  /*1cc0*/  FADD.FTZ R28, RZ, R25 ;  /* 0x00000019ff1c7221 */ /* 0x000fe20000010000 */
[----:B------:R-:W-:Y:S01]  /*1cd0*/  FADD.FTZ R25, R4, -UR12 ;  /* 0x8000000c04197e21 */ /* 0x000fe20008010000 */
[----:B------:R-:W-:Y:S01]  /*1ce0*/  FFMA.FTZ R24, R24, R30, RZ ;  /* 0x0000001e18187223 */ /* 0x000fe200000100ff */
[----:B------:R-:W-:Y:S01]  /*1cf0*/  FFMA.FTZ R56, R0, R39, R29 ;  /* 0x0000002700387223 */ /* 0x000fe2000001001d */
[----:B------:R-:W-:Y:S01]  /*1d00*/  FADD.FTZ R39, R39, R28 ;  /* 0x0000001c27277221 */ /* 0x000fe20000010000 */
[----:B------:R-:W-:Y:S01]  /*1d10*/  FMUL.FTZ R25, R25, UR9 ;  /* 0x0000000919197c20 */ /* 0x000fe20008410000 */
[-C--:B------:R-:W-:Y:S01]  /*1d20*/  FFMA.FTZ R30, R57, R34.reuse, R24 ;  /* 0x00000022391e7223 */ /* 0x080fe20000010018 */
[C---:B------:R-:W-:Y:S02]  /*1d30*/  FMUL.FTZ R34, R53.reuse, R34 ;  /* 0x0000002235227220 */ /* 0x040fe40000410000 */
[----:B------:R-:W-:Y:S01]  /*1d40*/  FFMA.FTZ R28, R53, R25, R54 ;  /* 0x00000019351c7223 */ /* 0x000fe20000010036 */
[----:B------:R-:W-:Y:S01]  /*1d50*/  FFMA.FTZ R30, R51, R38, R30 ;  /* 0x00000026331e7223 */ /* 0x000fe2000001001e */
[----:B------:R-:W-:Y:S01]  /*1d60*/  FFMA.FTZ R56, R57, R34, R56 ;  /* 0x0000002239387223 */ /* 0x000fe20000010038 */
[----:B------:R-:W-:Y:S01]  /*1d70*/  FADD.FTZ R39, R39, R34 ;  /* 0x0000002227277221 */ /* 0x000fe20000010000 */
[----:B------:R-:W-:Y:S01]  /*1d80*/  FMUL.FTZ R50, R28, -1.4426950216293334961 ;  /* 0xbfb8aa3b1c327820 */ /* 0x000fe20000410000 */
[----:B------:R-:W-:Y:S01]  /*1d90*/  FADD.FTZ R34, RZ, R35 ;  /* 0x00000023ff227221 */ /* 0x000fe20000010000 */
[----:B------:R-:W-:-:S03]  /*1da0*/  FMUL.FTZ R38, R53, R38 ;  /* 0x0000002635267220 */ /* 0x000fc60000410000 */
[----:B------:R-:W-:Y:S01]  /*1db0*/  FADD.FTZ R34, R34, R31 ;  /* 0x0000001f22227221 */ /* 0x000fe20000010000 */
[----:B------:R-:W0:Y:S03]  /*1dc0*/  MUFU.EX2 R50, R50 ;  /* 0x0000003200327308 */ /* 0x000e260000000800 */
[----:B------:R-:W-:Y:S01]  /*1dd0*/  FADD.FTZ R34, R34, R37 ;  /* 0x0000002522227221 */ /* 0x000fe20000010000 */
        /* <DEDUP_REMOVED lines=8> */
[----:B------:R-:W-:Y:S02]  /*1e60*/  FFMA.FTZ R57, R0, R35, RZ ;  /* 0x0000002300397223 */ /* 0x000fe400000100ff */
[----:B------:R-:W-:Y:S01]  /*1e70*/  FADD.FTZ R33, R33, R24 ;  /* 0x0000001821217221 */ /* 0x000fe20000010000 */
[----:B------:R-:W-:Y:S01]  /*1e80*/  FFMA.FTZ R29, R52, R28, R55 ;  /* 0x0000001c341d7223 */ /* 0x000fe20000010037 */
[-C--:B------:R-:W-:Y:S01]  /*1e90*/  FFMA.FTZ R35, R32, R31.reuse, R57 ;  /* 0x0000001f20237223 */ /* 0x080fe20000010039 */
[----:B------:R-:W-:Y:S02]  /*1ea0*/  FMUL.FTZ R31, R52, R31 ;  /* 0x0000001f341f7220 */ /* 0x000fe40000410000 */
[----:B------:R-:W-:Y:S01]  /*1eb0*/  FMUL.FTZ R50, R29, -1.4426950216293334961 ;  /* 0xbfb8aa3b1d327820 */ /* 0x000fe20000410000 */
[----:B------:R-:W-:Y:S01]  /*1ec0*/  FFMA.FTZ R35, R36, R37, R35 ;  /* 0x0000002524237223 */ /* 0x000fe20000010023 */
[----:B------:R-:W-:Y:S01]  /*1ed0*/  FFMA.FTZ R32, R32, R31, R56 ;  /* 0x0000001f20207223 */ /* 0x000fe20000010038 */
[----:B------:R-:W-:-:S03]  /*1ee0*/  FADD.FTZ R39, R31, R39 ;  /* 0x000000271f277221 */ /* 0x000fc60000010000 */
[----:B------:R-:W0:Y:S01]  /*1ef0*/  MUFU.EX2 R50, R50 ;  /* 0x0000003200327308 */ /* 0x000e220000000800 */
[----:B------:R-:W-:Y:S01]  /*1f00*/  FFMA.FTZ R51, R51, R38, R32 ;  /* 0x0000002633337223 */ /* 0x000fe20000010020 */
[----:B------:R-:W-:Y:S01]  /*1f10*/  FADD.FTZ R39, R39, R38 ;  /* 0x0000002627277221 */ /* 0x000fe20000010000 */
[----:B0-----:R-:W-:-:S06]  /*1f20*/  FADD.FTZ R50, R50, 1 ;  /* 0x3f80000032327421 */ /* 0x001fcc0000010000 */
[----:B------:R-:W0:Y:S02]  /*1f30*/  MUFU.RCP R50, R50 ;  /* 0x0000003200327308 */ /* 0x000e240000001000 */
[----:B0-----:R-:W-:-:S04]  /*1f40*/  FADD.FTZ R0, -R50, 1 ;  /* 0x3f80000032007421 */ /* 0x001fc80000010100 */
[----:B------:R-:W-:Y:S01]  /*1f50*/  FFMA.FTZ R0, R29, R0, 1 ;  /* 0x3f8000001d007423 */ /* 0x000fe20000010000 */
[----:B------:R-:W-:-:S04]  /*1f60*/  FMUL.FTZ R29, R7, R50 ;  /* 0x00000032071d7220 */ /* 0x000fc80000410000 */
[----:B------:R-:W-:Y:S01]  /*1f70*/  FMUL.FTZ R29, R29, R0 ;  /* 0x000000001d1d7220 */ /* 0x000fe20000410000 */
[----:B------:R-:W-:-:S03]  /*1f80*/  FADD.FTZ R0, R8, -UR12 ;  /* 0x8000000c08007e21 */ /* 0x000fc60008010000 */
[----:B------:R-:W-:Y:S01]  /*1f90*/  FADD.FTZ R34, R34, R29 ;  /* 0x0000001d22227221 */ /* 0x000fe20000010000 */
        /* <DEDUP_REMOVED lines=20> */
[-C--:B------:R-:W-:Y:S01]  /*20e0*/  FFMA.FTZ R57, R25, R24.reuse, R30 ;  /* 0x0000001819397223 */ /* 0x080fe2000001001e */
[----:B------:R-:W-:-:S03]  /*20f0*/  FMUL.FTZ R24, R53, R24 ;  /* 0x0000001835187220 */ /* 0x000fc60000410000 */
[----:B------:R-:W-:Y:S01]  /*2100*/  FFMA.FTZ R57, R0, R32, R57 ;  /* 0x0000002000397223 */ /* 0x000fe20000010039 */
[----:B------:R-:W0:Y:S01]  /*2110*/  MUFU.RCP R56, R56 ;  /* 0x0000003800387308 */ /* 0x000e220000001000 */
[----:B------:R-:W-:Y:S01]  /*2120*/  FFMA.FTZ R25, R25, R24, R36 ;  /* 0x0000001819197223 */ /* 0x000fe20000010024 */
[----:B------:R-:W-:Y:S01]  /*2130*/  FADD.FTZ R39, R39, R24 ;  /* 0x0000001827277221 */ /* 0x000fe20000010000 */
[----:B------:R-:W-:Y:S01]  /*2140*/  FMUL.FTZ R32, R53, R32 ;  /* 0x0000002035207220 */ /* 0x000fe20000410000 */
        /* <DEDUP_REMOVED lines=12> */
[----:B------:R-:W-:-:S04]  /*2210*/  FMUL.FTZ R29, R52, R29 ;  /* 0x0000001d341d7220 */ /* 0x000fc80000410000 */
[----:B------:R-:W0:Y:S01]  /*2220*/  MUFU.RCP R51, R51 ;  /* 0x0000003300337308 */ /* 0x000e220000001000 */
[----:B------:R-:W-:Y:S01]  /*2230*/  FFMA.FTZ R25, R28, R29, R25 ;  /* 0x0000001d1c197223 */ /* 0x000fe20000010019 */
[----:B------:R-:W-:-:S03]  /*2240*/  FADD.FTZ R39, R29, R39 ;  /* 0x000000271d277221 */ /* 0x000fc60000010000 */
[----:B------:R-:W-:Y:S01]  /*2250*/  FFMA.FTZ R0, R0, R32, R25 ;  /* 0x0000002000007223 */ /* 0x000fe20000010019 */
[----:B------:R-:W-:Y:S01]  /*2260*/  FADD.FTZ R39, R39, R32 ;  /* 0x0000002027277221 */ /* 0x000fe20000010000 */
[----:B0-----:R-:W-:Y:S01]  /*2270*/  FADD.FTZ R30, -R51, 1 ;  /* 0x3f800000331e7421 */ /* 0x001fe20000010100 */
[----:B------:R-:W-:-:S03]  /*2280*/  FMUL.FTZ R36, R14, R51 ;  /* 0x000000330e247220 */ /* 0x000fc60000410000 */
[----:B------:R-:W-:-:S04]  /*2290*/  FFMA.FTZ R30, R50, R30, 1 ;  /* 0x3f800000321e7423 */ /* 0x000fc8000001001e */
[----:B------:R-:W-:Y:S01]  /*22a0*/  FMUL.FTZ R36, R36, R30 ;  /* 0x0000001e24247220 */ /* 0x000fe20000410000 */
[----:B------:R-:W-:-:S03]  /*22b0*/  FADD.FTZ R30, R13, -UR12 ;  /* 0x8000000c0d1e7e21 */ /* 0x000fc60008010000 */
[----:B------:R-:W-:Y:S01]  /*22c0*/  FADD.FTZ R33, R33, R36 ;  /* 0x0000002421217221 */ /* 0x000fe20000010000 */
[----:B------:R-:W-:Y:S01]  /*22d0*/  FMUL.FTZ R30, R30, UR9 ;  /* 0x000000091e1e7c20 */ /* 0x000fe20008410000 */
[-C--:B------:R-:W-:Y:S01]  /*22e0*/  FFMA.FTZ R57, R38, R36.reuse, R57 ;  /* 0x0000002426397223 */ /* 0x080fe20000010039 */
[----:B------:R-:W-:Y:S02]  /*22f0*/  FMUL.FTZ R36, R53, R36 ;  /* 0x0000002435247220 */ /* 0x000fe40000410000 */
        /* <DEDUP_REMOVED lines=11> */
[----:B0-----:R-:W-:-:S04]  /*23b0*/  FADD.FTZ R35, -R50, 1 ;  /* 0x3f80000032237421 */ /* 0x001fc80000010100 */
[----:B------:R-:W-:Y:S01]  /*23c0*/  FFMA.FTZ R24, R24, R35, 1 ;  /* 0x3f80000018187423 */ /* 0x000fe20000010023 */
[----:B------:R-:W-:-:S04]  /*23d0*/  FMUL.FTZ R35, R15, R50 ;  /* 0x000000320f237220 */ /* 0x000fc80000410000 */
[----:B------:R-:W-:Y:S01]  /*23e0*/  FMUL.FTZ R35, R35, R24 ;  /* 0x0000001823237220 */ /* 0x000fe20000410000 */
[----:B------:R-:W-:-:S03]  /*23f0*/  FADD.FTZ R24, R16, -UR12 ;  /* 0x8000000c10187e21 */ /* 0x000fc60008010000 */
[-C--:B------:R-:W-:Y:S01]  /*2400*/  FFMA.FTZ R56, R30, R35.reuse, R51 ;  /* 0x000000231e387223 */ /* 0x080fe20000010033 */
        /* <DEDUP_REMOVED lines=40> */
[----:B0-----:R-:W-:-:S04]  /*2690*/  FADD.FTZ R37, R36, 1 ;  /* 0x3f80000024257421 */ /* 0x001fc80000010000 */
[----:B------:R0:W1:Y:S02]  /*26a0*/  MUFU.RCP R36, R37 ;  /* 0x0000002500247308 */ /* 0x0000640000001000 */
[----:B0-----:R-:W-:Y:S01]  /*26b0*/  FADD.FTZ R37, R34, R35 ;  /* 0x0000002322257221 */ /* 0x001fe20000010000 */
[----:B------:R-:W-:-:S03]  /*26c0*/  FFMA.FTZ R35, R30, R51, R38 ;  /* 0x000000331e237223 */ /* 0x000fc60000010026 */
[----:B------:R-:W-:Y:S01]  /*26d0*/  FADD.FTZ R37, R37, R0 ;  /* 0x0000000025257221 */ /* 0x000fe20000010000 */
[----:B-1----:R-:W-:Y:S01]  /*26e0*/  FADD.FTZ R30, -R36, 1 ;  /* 0x3f800000241e7421 */ /* 0x002fe20000010100 */
[----:B------:R-:W-:Y:S01]  /*26f0*/  FMUL.FTZ R34, R23, R36 ;  /* 0x0000002417227220 */ /* 0x000fe20000410000 */
[----:B------:R-:W-:Y:S02]  /*2700*/  FMUL.FTZ R36, R53, R28 ;  /* 0x0000001c35247220 */ /* 0x000fe40000410000 */
[----:B------:R-:W-:Y:S02]  /*2710*/  FFMA.FTZ R30, R50, R30, 1 ;  /* 0x3f800000321e7423 */ /* 0x000fe4000001001e */
[----:B------:R-:W-:Y:S01]  /*2720*/  FFMA.FTZ R38, R24, R36, R35 ;  /* 0x0000002418267223 */ /* 0x000fe20000010023 */
[----:B------:R-:W-:Y:S01]  /*2730*/  FADD.FTZ R39, R39, R36 ;  /* 0x0000002427277221 */ /* 0x000fe20000010000 */
[----:B------:R-:W-:Y:S01]  /*2740*/  FMUL.FTZ R34, R34, R30 ;  /* 0x0000001e22227220 */ /* 0x000fe20000410000 */
[----:B------:R-:W-:Y:S01]  /*2750*/  FFMA.FTZ R30, R24, R28, R57 ;  /* 0x0000001c181e7223 */ /* 0x000fe20000010039 */
[C---:B------:R-:W-:Y:S01]  /*2760*/  FMUL.FTZ R24, R52.reuse, R0 ;  /* 0x0000000034187220 */ /* 0x040fe20000410000 */
[----:B------:R-:W-:Y:S01]  /*2770*/  FADD.FTZ R35, R33, R28 ;  /* 0x0000001c21237221 */ /* 0x000fe20000010000 */
[----:B------:R-:W-:-:S02]  /*2780*/  FMUL.FTZ R28, R52, R34 ;  /* 0x00000022341c7220 */ /* 0x000fc40000410000 */
[----:B------:R-:W-:Y:S01]  /*2790*/  FFMA.FTZ R38, R25, R24, R38 ;  /* 0x0000001819267223 */ /* 0x000fe20000010026 */
[----:B------:R-:W-:Y:S01]  /*27a0*/  FADD.FTZ R39, R24, R39 ;  /* 0x0000002718277221 */ /* 0x000fe20000010000 */
[----:B------:R-:W-:-:S04]  /*27b0*/  FMUL.FTZ R24, R53, R32 ;  /* 0x0000002035187220 */ /* 0x000fc80000410000 */
[----:B------:R-:W-:Y:S01]  /*27c0*/  FFMA.FTZ R38, R29, R24, R38 ;  /* 0x000000181d267223 */ /* 0x000fe20000010026 */
[----:B------:R-:W-:-:S03]  /*27d0*/  FADD.FTZ R39, R39, R24 ;  /* 0x0000001827277221 */ /* 0x000fc60000010000 */
[----:B------:R-:W-:Y:S01]  /*27e0*/  FFMA.FTZ R24, R31, R28, R38 ;  /* 0x0000001c1f187223 */ /* 0x000fe20000010026 */
[----:B------:R-:W-:Y:S01]  /*27f0*/  FADD.FTZ R33, R28, R39 ;  /* 0x000000271c217221 */ /* 0x000fe20000010000 */
[----:B------:R-:W-:Y:S01]  /*2800*/  FFMA.FTZ R28, R29, R32, R30 ;  /* 0x000000201d1c7223 */ /* 0x000fe2000001001e */
[----:B------:R-:W-:Y:S01]  /*2810*/  FFMA.FTZ R29, R31, R34, R56 ;  /* 0x000000221f1d7223 */ /* 0x000fe20000010038 */
[----:B------:R-:W-:Y:S01]  /*2820*/  FADD.FTZ R30, R35, R32 ;  /* 0x00000020231e7221 */ /* 0x000fe20000010000 */
[----:B------:R-:W-:-:S07]  /*2830*/  FADD.FTZ R31, R37, R34 ;  /* 0x00000022251f7221 */ /* 0x000fce0000010000 */
.L_x_1417:
[----:B------:R-:W0:Y:S01]  /*2840*/  S2R R25, SR_LANEID ;  /* 0x0000000000197919 */ /* 0x000e220000000000 */
[----:B------:R-:W-:Y:S01]  /*2850*/  MOV R35, R24 ;  /* 0x0000001800237202 */ /* 0x000fe20000000f00 */
[----:B------:R-:W1:Y:S01]  /*2860*/  S2UR UR7, SR_CgaCtaId ;  /* 0x00000000000779c3 */ /* 0x000e620000008800 */
[----:B------:R-:W-:Y:S01]  /*2870*/  UMOV UR6, 0x400 ;  /* 0x0000040000067882 */ /* 0x000fe20000000000 */
[----:B------:R-:W-:Y:S01]  /*2880*/  SHFL.DOWN PT, R24, R33, 0x1, 0x1f ;  /* 0x08201f0021187f89 */ /* 0x000fe200000e0000 */
[----:B------:R-:W-:Y:S01]  /*2890*/  UIADD3 UR6, UPT, UPT, UR6, 0xa0, URZ ;  /* 0x000000a006067890 */ /* 0x000fe2000fffe0ff */
[----:B------:R-:W-:Y:S01]  /*28a0*/  BSSY.RECONVERGENT B0, `(.L_x_1418) ;  /* 0x0000029000007945 */ /* 0x000fe20003800200 */
[----:B------:R-:W-:Y:S01]  /*28b0*/  UMOV UR13, 0x400 ;  /* 0x00000400000d7882 */ /* 0x000fe20000000000 */
[----:B------:R-:W2:Y:S01]  /*28c0*/  SHFL.DOWN PT, R0, R35, 0x1, 0x1f ;  /* 0x08201f0023007f89 */ /* 0x000ea200000e0000 */
[C---:B------:R-:W-:Y:S02]  /*28d0*/  ISETP.NE.AND P1, PT, R26.reuse, RZ, PT ;  /* 0x000000ff1a00720c */ /* 0x040fe40003f25270 */
[----:B------:R-:W-:Y:S01]  /*28e0*/  ISETP.GT.U32.AND P3, PT, R26, 0x3f, PT ;  /* 0x0000003f1a00780c */ /* 0x000fe20003f64070 */
[----:B-1----:R-:W-:Y:S01]  /*28f0*/  ULEA UR6, UR7, UR6, 0x18 ;  /* 0x0000000607067291 */ /* 0x002fe2000f8ec0ff */
[----:B0-----:R-:W-:-:S05]  /*2900*/  ISETP.GT.AND P0, PT, R25, 0x1e, PT ;  /* 0x0000001e1900780c */ /* 0x001fca0003f04270 */
[----:B------:R-:W-:Y:S02]  /*2910*/  LEA R56, R26, UR6, 0x4 ;  /* 0x000000061a387c11 */ /* 0x000fe4000f8e20ff */
[----:B------:R-:W-:-:S03]  /*2920*/  ISETP.GT.AND P2, PT, R25, 0xf, PT ;  /* 0x0000000f1900780c */ /* 0x000fc60003f44270 */
[----:B------:R-:W-:Y:S03]  /*2930*/  STS.128 [R56], R28 ;  /* 0x0000001c38007388 */ /* 0x000fe60000000c00 */
[----:B--2---:R-:W-:Y:S01]  /*2940*/  @!P0 FADD.FTZ R35, R0, R35 ;  /* 0x0000002300238221 */ /* 0x004fe20000010000 */
[----:B------:R-:W-:Y:S01]  /*2950*/  @!P0 FADD.FTZ R33, R24, R33 ;  /* 0x0000002118218221 */ /* 0x000fe20000010000 */
        /* <DEDUP_REMOVED lines=29> */
.L_x_1419:
[----:B------:R-:W-:Y:S05]  /*2b30*/  BSYNC.RECONVERGENT B0 ;  /* 0x0000000000007941 */ /* 0x000fea0003800200 */
.L_x_1418:
        /* <DEDUP_REMOVED lines=42> */
.L_x_1421:
[----:B------:R-:W-:Y:S05]  /*2de0*/  BSYNC.RECONVERGENT B0 ;  /* 0x0000000000007941 */ /* 0x000fea0003800200 */
.L_x_1420:
        /* <DEDUP_REMOVED lines=38> */
.L_x_1423:
[----:B------:R-:W-:Y:S05]  /*3050*/  BSYNC.RECONVERGENT B0 ;  /* 0x0000000000007941 */ /* 0x000fea0003800200 */
.L_x_1422:
[----:B------:R-:W-:Y:S04]  /*3060*/  BSSY.RECONVERGENT B0, `(.L_x_1424) ;  /* 0x000001c000007945 */ /* 0x000fe80003800200 */
[----:B------:R-:W-:Y:S05]  /*3070*/  @P3 BRA `(.L_x_1425) ;  /* 0x0000000000683947 */ /* 0x000fea0003800000 */
[----:B------:R-:W2:Y:S08]  /*3080*/  LDC.64 R24, c[0x0][0x3f8] ;  /* 0x0000fe00ff187b82 */ /* 0x000eb00000000a00 */
[----:B-1-3--:R-:W1:Y:S01]  /*3090*/  LDC.64 R26, c[0x0][0x3d8] ;  /* 0x0000f600ff1a7b82 */ /* 0x00ae620000000a00 */
        /* <DEDUP_REMOVED lines=24> */
.L_x_1425:
[----:B------:R-:W-:Y:S05]  /*3220*/  BSYNC.RECONVERGENT B0 ;  /* 0x0000000000007941 */ /* 0x000fea0003800200 */
.L_x_1424:
        /* <DEDUP_REMOVED lines=14> */
[----:B------:R-:W0:Y:S01]  /*3310*/  LDC.64 R24, c[0x0][0x3c8] ;  /* 0x0000f200ff187b82 */ /* 0x000e220000000a00 */
[----:B------:R-:W-:Y:S01]  /*3320*/  ULOP3.LUT UP0, UR6, UR4, 0x2, URZ, 0xc0, !UPT ;  /* 0x0000000204067892 */ /* 0x000fe2000f80c0ff */
[C-C-:B-1----:R-:W-:Y:S02]  /*3330*/  IMAD R27, R26.reuse, UR7, R37.reuse ;  /* 0x000000071a1b7c24 */ /* 0x142fe4000f8e0225 */
        /* <DEDUP_REMOVED lines=15> */
.L_x_1428:
[----:B------:R-:W3:Y:S04]  /*3430*/  LDG.E.STRONG.GPU R0, desc[UR10][R24.64] ;  /* 0x0000000a18007981 */ /* 0x000ee8000c1ef900 */
[----:B---3--:R-:W-:Y:S01]  /*3440*/  CCTL.IVALL ;  /* 0x00000000ff00798f */ /* 0x008fe20002000000 */
[----:B------:R-:W-:Y:S05]  /*3450*/  YIELD ;  /* 0x0000000000007946 */ /* 0x000fea0003800000 */
[----:B------:R-:W-:-:S13]  /*3460*/  ISETP.NE.AND P0, PT, R0, R27, PT ;  /* 0x0000001b0000720c */ /* 0x000fda0003f05270 */
[----:B------:R-:W-:Y:S05]  /*3470*/  @P0 BRA `(.L_x_1428) ;  /* 0xfffffffc00ec0947 */ /* 0x000fea000383ffff */
.L_x_1427:
        /* <DEDUP_REMOVED lines=11> */
[----:B------:R-:W-:Y:S01]  /*3530*/  IADD3 R0, PT, PT, R37, R26, RZ ;  /* 0x0000001a25007210 */ /* 0x000fe20007ffe0ff */
[C-C-:B------:R-:W-:Y:S01]  /*3540*/  IMAD R25, R26.reuse, 0x7, R37.reuse ;  /* 0x000000071a197824 */ /* 0x140fe200078e0225 */
[----:B------:R-:W-:Y:S01]  /*3550*/  UIADD3 UR7, UPT, UPT, -UR8, URZ, URZ ;  /* 0x000000ff08077290 */ /* 0x000fe2000fffe1ff */
[----:B------:R-:W-:Y:S01]  /*3560*/  IMAD R24, R26, 0x5, R37 ;  /* 0x000000051a187824 */ /* 0x000fe200078e0225 */
[----:B------:R-:W-:-:S10]  /*3570*/  MOV R26, RZ ;  /* 0x000000ff001a7202 */ /* 0x000fd40000000f00 */
.L_x_1430:
[----:B------:R-:W-:Y:S01]  /*3580*/  ISETP.EQ.OR P2, PT, RZ, UR7, P1 ;  /* 0x00000007ff007c0c */ /* 0x000fe20008f42670 */
[----:B0-----:R-:W-:Y:S01]  /*3590*/  UMOV UR8, UR6 ;  /* 0x0000000600087c82 */ /* 0x001fe20008000000 */
[----:B------:R-:W-:-:S04]  /*35a0*/  IADD3 R30, PT, PT, R26, 0x1, RZ ;  /* 0x000000011a1e7810 */ /* 0x000fc80007ffe0ff */
[----:B------:R-:W-:-:S07]  /*35b0*/  ISETP.EQ.OR P3, PT, R30, UR8, P1 ;  /* 0x000000081e007c0c */ /* 0x000fce0008f62670 */
[----:B------:R-:W-:-:S06]  /*35c0*/  @!P2 IMAD.WIDE.U32 R28, R37, 0x8, R38 ;  /* 0x00000008251ca825 */ /* 0x000fcc00078e0026 */
[----:B------:R-:W3:Y:S01]  /*35d0*/  @!P2 LDG.E.64 R28, desc[UR10][R28.64] ;  /* 0x0000000a1c1ca981 */ /* 0x000ee2000c1e1b00 */
[----:B------:R-:W-:-:S06]  /*35e0*/  @!P3 IMAD.WIDE.U32 R30, R0, 0x8, R38 ;  /* 0x00000008001eb825 */ /* 0x000fcc00078e0026 */
[----:B------:R-:W4:Y:S01]  /*35f0*/  @!P3 LDG.E.64 R30, desc[UR10][R30.64] ;  /* 0x0000000a1e1eb981 */ /* 0x000f22000c1e1b00 */
[----:B------:R-:W-:-:S04]  /*3600*/  IADD3 R32, PT, PT, R26, 0x2, RZ ;  /* 0x000000021a207810 */ /* 0x000fc80007ffe0ff */
[----:B------:R-:W-:Y:S02]  /*3610*/  ISETP.EQ.OR P4, PT, R32, UR8, P1 ;  /* 0x0000000820007c0c */ /* 0x000fe40008f82670 */
[----:B------:R-:W-:-:S04]  /*3620*/  IADD3 R32, PT, PT, R26, 0x3, RZ ;  /* 0x000000031a207810 */ /* 0x000fc80007ffe0ff */
[----:B------:R-:W-:-:S07]  /*3630*/  ISETP.EQ.OR P0, PT, R32, UR8, P1 ;  /* 0x0000000820007c0c */ /* 0x000fce0008f02670 */
[----:B--2---:R-:W-:-:S06]  /*3640*/  @!P4 IMAD.WIDE.U32 R32, R34, 0x8, R38 ;  /* 0x000000082220c825 */ /* 0x004fcc00078e0026 */
[----:B------:R-:W2:Y:S01]  /*3650*/  @!P4 LDG.E.64 R32, desc[UR10][R32.64] ;  /* 0x0000000a2020c981 */ /* 0x000ea2000c1e1b00 */
[----:B---3--:R-:W-:Y:S01]  /*3660*/  @!P2 FADD.FTZ R50, R50, R28 ;  /* 0x0000001c3232a221 */ /* 0x008fe20000010000 */
[----:B------:R-:W-:Y:S01]  /*3670*/  IADD3 R28, PT, PT, R26, 0x4, RZ ;  /* 0x000000041a1c7810 */ /* 0x000fe20007ffe0ff */
[----:B------:R-:W-:-:S03]  /*3680*/  @!P2 FADD.FTZ R51, R51, R29 ;  /* 0x0000001d3333a221 */ /* 0x000fc60000010000 */
[----:B------:R-:W-:Y:S01]  /*3690*/  ISETP.EQ.OR P2, PT, R28, UR8, P1 ;  /* 0x000000081c007c0c */ /* 0x000fe20008f42670 */
[----:B------:R-:W-:-:S06]  /*36a0*/  @!P0 IMAD.WIDE.U32 R28, R35, 0x8, R38 ;  /* 0x00000008231c8825 */ /* 0x000fcc00078e0026 */
[----:B------:R-:W3:Y:S01]  /*36b0*/  @!P0 LDG.E.64 R28, desc[UR10][R28.64] ;  /* 0x0000000a1c1c8981 */ /* 0x000ee2000c1e1b00 */
[----:B----4-:R-:W-:Y:S01]  /*36c0*/  @!P3 FADD.FTZ R50, R50, R30 ;  /* 0x0000001e3232b221 */ /* 0x010fe20000010000 */
[----:B------:R-:W-:-:S04]  /*36d0*/  @!P3 FADD.FTZ R51, R51, R31 ;  /* 0x0000001f3333b221 */ /* 0x000fc80000010000 */
[----:B------:R-:W-:-:S06]  /*36e0*/  @!P2 IMAD.WIDE.U32 R30, R36, 0x8, R38 ;  /* 0x00000008241ea825 */ /* 0x000fcc00078e0026 */
[----:B------:R-:W4:Y:S01]  /*36f0*/  @!P2 LDG.E.64 R30, desc[UR10][R30.64] ;  /* 0x0000000a1e1ea981 */ /* 0x000f22000c1e1b00 */
[----:B--2---:R-:W-:Y:S01]  /*3700*/  @!P4 FADD.FTZ R50, R50, R32 ;  /* 0x000000203232c221 */ /* 0x004fe20000010000 */
[----:B------:R-:W-:-:S04]  /*3710*/  IADD3 R32, PT, PT, R26, 0x5, RZ ;  /* 0x000000051a207810 */ /* 0x000fc80007ffe0ff */
[----:B------:R-:W-:Y:S01]  /*3720*/  ISETP.EQ.OR P3, PT, R32, UR8, P1 ;  /* 0x0000000820007c0c */ /* 0x000fe20008f62670 */
[----:B------:R-:W-:-:S12]  /*3730*/  @!P4 FADD.FTZ R51, R51, R33 ;  /* 0x000000213333c221 */ /* 0x000fd80000010000 */
[----:B------:R-:W-:-:S06]  /*3740*/  @!P3 IMAD.WIDE.U32 R32, R24, 0x8, R38 ;  /* 0x000000081820b825 */ /* 0x000fcc00078e0026 */
[----:B------:R-:W2:Y:S01]  /*3750*/  @!P3 LDG.E.64 R32, desc[UR10][R32.64] ;  /* 0x0000000a2020b981 */ /* 0x000ea2000c1e1b00 */
[----:B---3--:R-:W-:Y:S01]  /*3760*/  @!P0 FADD.FTZ R50, R50, R28 ;  /* 0x0000001c32328221 */ /* 0x008fe20000010000 */
[----:B------:R-:W-:-:S04]  /*3770*/  IADD3 R28, PT, PT, R26, 0x6, RZ ;  /* 0x000000061a1c7810 */ /* 0x000fc80007ffe0ff */
[----:B------:R-:W-:Y:S02]  /*3780*/  ISETP.EQ.OR P4, PT, R28, UR8, P1 ;  /* 0x000000081c007c0c */ /* 0x000fe40008f82670 */
[----:B------:R-:W-:Y:S01]  /*3790*/  IADD3 R28, PT, PT, R26, 0x7, RZ ;  /* 0x000000071a1c7810 */ /* 0x000fe20007ffe0ff */
[----:B------:R-:W-:-:S03]  /*37a0*/  @!P0 FADD.FTZ R51, R51, R29 ;  /* 0x0000001d33338221 */ /* 0x000fc60000010000 */
[----:B------:R-:W-:-:S07]  /*37b0*/  ISETP.EQ.OR P0, PT, R28, UR8, P1 ;  /* 0x000000081c007c0c */ /* 0x000fce0008f02670 */
[----:B------:R-:W-:-:S06]  /*37c0*/  @!P4 IMAD.WIDE.U32 R28, R27, 0x8, R38 ;  /* 0x000000081b1cc825 */ /* 0x000fcc00078e0026 */
[----:B------:R-:W3:Y:S01]  /*37d0*/  @!P4 LDG.E.64 R28, desc[UR10][R28.64] ;  /* 0x0000000a1c1cc981 */ /* 0x000ee2000c1e1b00 */
[----:B----4-:R-:W-:Y:S01]  /*37e0*/  @!P2 FADD.FTZ R50, R50, R30 ;  /* 0x0000001e3232a221 */ /* 0x010fe20000010000 */
[----:B------:R-:W-:Y:S01]  /*37f0*/  @!P2 FADD.FTZ R51, R51, R31 ;  /* 0x0000001f3333a221 */ /* 0x000fe20000010000 */
[----:B------:R-:W-:-:S06]  /*3800*/  @!P0 IMAD.WIDE.U32 R30, R25, 0x8, R38 ;  /* 0x00000008191e8825 */ /* 0x000fcc00078e0026 */
[----:B------:R-:W4:Y:S01]  /*3810*/  @!P0 LDG.E.64 R30, desc[UR10][R30.64] ;  /* 0x0000000a1e1e8981 */ /* 0x000f22000c1e1b00 */
[----:B--2---:R-:W-:Y:S01]  /*3820*/  @!P3 FADD.FTZ R50, R50, R32 ;  /* 0x000000203232b221 */ /* 0x004fe20000010000 */
        /* <DEDUP_REMOVED lines=13> */
[----:B---3--:R-:W-:Y:S01]  /*3900*/  @!P4 FADD.FTZ R51, R51, R29 ;  /* 0x0000001d3333c221 */ /* 0x008fe20000010000 */
[----:B-1----:R-:W-:-:S04]  /*3910*/  LOP3.LUT R29, R33, 0x7ffffff8, RZ, 0xc0, !PT ;  /* 0x7ffffff8211d7812 */ /* 0x002fc800078ec0ff */
[----:B------:R-:W-:Y:S01]  /*3920*/  ISETP.NE.AND P2, PT, R26, R29, PT ;  /* 0x0000001d1a00720c */ /* 0x000fe20003f45270 */
[----:B------:R-:W-:Y:S01]  /*3930*/  @!P4 FADD.FTZ R50, R50, R28 ;  /* 0x0000001c3232c221 */ /* 0x000fe20000010000 */
[----:B----4-:R-:W-:-:S03]  /*3940*/  @!P0 FADD.FTZ R51, R51, R31 ;  /* 0x0000001f33338221 */ /* 0x010fc60000010000 */
[----:B------:R-:W-:-:S08]  /*3950*/  @!P0 FADD.FTZ R50, R50, R30 ;  /* 0x0000001e32328221 */ /* 0x000fd00000010000 */
[----:B------:R-:W-:Y:S05]  /*3960*/  @P2 BRA `(.L_x_1430) ;  /* 0xfffffffc00042947 */ /* 0x000fea000383ffff */
[----:B------:R-:W-:-:S07]  /*3970*/  MOV R0, R29 ;  /* 0x0000001d00007202 */ /* 0x000fce0000000f00 */
.L_x_1429:
[----:B------:R-:W0:Y:S02]  /*3980*/  LDCU UR6, c[0x0][0x370] ;  /* 0x00006e00ff0677ac */ /* 0x000e240008000800 */
[----:B0-----:R-:W-:-:S09]  /*3990*/  ULOP3.LUT UP0, URZ, UR6, 0x7, URZ, 0xc0, !UPT ;  /* 0x0000000706ff7892 */ /* 0x001fd2000f80c0ff */
[----:B------:R-:W-:Y:S05]  /*39a0*/  BRA.U !UP0, `(.L_x_1426) ;  /* 0x0000000508107547 */ /* 0x000fea000b800000 */
[----:B--2---:R-:W0:Y:S01]  /*39b0*/  LDC R33, c[0x0][0x374] ;  /* 0x0000dd00ff217b82 */ /* 0x004e220000000800 */
[----:B------:R-:W2:Y:S01]  /*39c0*/  LDCU UR6, c[0x0][0x370] ;  /* 0x00006e00ff0677ac */ /* 0x000ea20008000800 */
[----:B------:R-:W3:Y:S01]  /*39d0*/  S2R R32, SR_CTAID.Y ;  /* 0x0000000000207919 */ /* 0x000ee20000002600 */
[----:B------:R-:W4:Y:S01]  /*39e0*/  LDCU UR7, c[0x0][0x370] ;  /* 0x00006e00ff0777ac */ /* 0x000f220008000800 */
[----:B--2---:R-:W-:-:S04]  /*39f0*/  ULOP3.LUT UR6, UR6, 0x7, URZ, 0xc0, !UPT ;  /* 0x0000000706067892 */ /* 0x004fc8000f8ec0ff */
[----:B------:R-:W-:Y:S02]  /*3a00*/  UIADD3 UR6, UPT, UPT, UR6, -0x1, URZ ;  /* 0xffffffff06067890 */ /* 0x000fe4000fffe0ff */
[----:B----4-:R-:W-:Y:S02]  /*3a10*/  ULOP3.LUT UP1, UR7, UR7, 0x3, URZ, 0xc0, !UPT ;  /* 0x0000000307077892 */ /* 0x010fe4000f82c0ff */
[----:B------:R-:W-:-:S09]  /*3a20*/  UISETP.GE.U32.AND UP0, UPT, UR6, 0x3, UPT ;  /* 0x000000030600788c */ /* 0x000fd2000bf06070 */
[----:B---3--:R-:W-:Y:S05]  /*3a30*/  BRA.U !UP0, `(.L_x_1431) ;  /* 0x0000000108747547 */ /* 0x008fea000b800000 */
[C---:B------:R-:W-:Y:S02]  /*3a40*/  IADD3 R24, PT, PT, R0.reuse, 0x1, RZ ;  /* 0x0000000100187810 */ /* 0x040fe40007ffe0ff */
[----:B------:R-:W-:Y:S02]  /*3a50*/  ISETP.EQ.OR P0, PT, R0, UR8, P1 ;  /* 0x0000000800007c0c */ /* 0x000fe40008f02670 */
[----:B------:R-:W-:Y:S02]  /*3a60*/  ISETP.EQ.OR P2, PT, R24, UR8, P1 ;  /* 0x0000000818007c0c */ /* 0x000fe40008f42670 */
[C---:B------:R-:W-:Y:S02]  /*3a70*/  IADD3 R26, PT, PT, R0.reuse, 0x2, RZ ;  /* 0x00000002001a7810 */ /* 0x040fe40007ffe0ff */
[----:B------:R-:W-:Y:S02]  /*3a80*/  IADD3 R28, PT, PT, R0, 0x3, RZ ;  /* 0x00000003001c7810 */ /* 0x000fe40007ffe0ff */
[----:B------:R-:W-:-:S02]  /*3a90*/  ISETP.EQ.OR P3, PT, R26, UR8, P1 ;  /* 0x000000081a007c0c */ /* 0x000fc40008f62670 */
[----:B------:R-:W-:-:S03]  /*3aa0*/  ISETP.EQ.OR P4, PT, R28, UR8, P1 ;  /* 0x000000081c007c0c */ /* 0x000fc60008f82670 */
[CC--:B0-----:R-:W-:Y:S02]  /*3ab0*/  @!P0 IMAD R25, R0.reuse, R33.reuse, R32 ;  /* 0x0000002100198224 */ /* 0x0c1fe400078e0220 */
[----:B-1----:R-:W-:Y:S02]  /*3ac0*/  @!P2 IMAD R27, R0, R33, R33 ;  /* 0x00000021001ba224 */ /* 0x002fe400078e0221 */
[----:B------:R-:W-:-:S03]  /*3ad0*/  @!P0 IMAD.WIDE.U32 R24, R25, 0x8, R38 ;  /* 0x0000000819188825 */ /* 0x000fc600078e0026 */
[----:B------:R-:W-:Y:S01]  /*3ae0*/  @!P2 IADD3 R27, PT, PT, R27, R32, RZ ;  /* 0x000000201b1ba210 */ /* 0x000fe20007ffe0ff */
[----:B------:R-:W-:Y:S02]  /*3af0*/  @!P3 IMAD R31, R26, R33, R32 ;  /* 0x000000211a1fb224 */ /* 0x000fe400078e0220 */
[----:B------:R-:W2:Y:S02]  /*3b00*/  @!P0 LDG.E.64 R24, desc[UR10][R24.64] ;  /* 0x0000000a18188981 */ /* 0x000ea4000c1e1b00 */
[----:B------:R-:W-:-:S04]  /*3b10*/  @!P2 IMAD.WIDE.U32 R26, R27, 0x8, R38 ;  /* 0x000000081b1aa825 */ /* 0x000fc800078e0026 */
[----:B------:R-:W-:Y:S02]  /*3b20*/  @!P4 IMAD R29, R28, R33, R32 ;  /* 0x000000211c1dc224 */ /* 0x000fe400078e0220 */
[--C-:B------:R-:W-:Y:S01]  /*3b30*/  @!P3 IMAD.WIDE.U32 R30, R31, 0x8, R38.reuse ;  /* 0x000000081f1eb825 */ /* 0x100fe200078e0026 */
[----:B------:R-:W3:Y:S03]  /*3b40*/  @!P2 LDG.E.64 R26, desc[UR10][R26.64] ;  /* 0x0000000a1a1aa981 */ /* 0x000ee6000c1e1b00 */
[----:B------:R-:W-:Y:S02]  /*3b50*/  @!P4 IMAD.WIDE.U32 R28, R29, 0x8, R38 ;  /* 0x000000081d1cc825 */ /* 0x000fe400078e0026 */
        /* <DEDUP_REMOVED lines=11> */
.L_x_1431:
[----:B------:R-:W-:Y:S05]  /*3c10*/  BRA.U !UP1, `(.L_x_1426) ;  /* 0x0000000109747547 */ /* 0x000fea000b800000 */
[----:B------:R-:W2:Y:S01]  /*3c20*/  LDC R28, c[0x0][0x370] ;  /* 0x0000dc00ff1c7b82 */ /* 0x000ea20000000800 */
[----:B------:R-:W-:Y:S01]  /*3c30*/  UISETP.NE.AND UP0, UPT, UR7, 0x1, UPT ;  /* 0x000000010700788c */ /* 0x000fe2000bf05270 */
[----:B--2---:R-:W-:-:S08]  /*3c40*/  LOP3.LUT R28, R28, 0x1, RZ, 0xc0, !PT ;  /* 0x000000011c1c7812 */ /* 0x004fd000078ec0ff */
[----:B------:R-:W-:Y:S05]  /*3c50*/  BRA.U !UP0, `(.L_x_1432) ;  /* 0x00000001083c7547 */ /* 0x000fea000b800000 */
[C---:B------:R-:W-:Y:S02]  /*3c60*/  IADD3 R24, PT, PT, R0.reuse, 0x1, RZ ;  /* 0x0000000100187810 */ /* 0x040fe40007ffe0ff */
[----:B------:R-:W-:Y:S02]  /*3c70*/  ISETP.EQ.OR P0, PT, R0, UR8, P1 ;  /* 0x0000000800007c0c */ /* 0x000fe40008f02670 */
[----:B------:R-:W-:-:S11]  /*3c80*/  ISETP.EQ.OR P2, PT, R24, UR8, P1 ;  /* 0x0000000818007c0c */ /* 0x000fd60008f42670 */
[CC--:B01----:R-:W-:Y:S02]  /*3c90*/  @!P0 IMAD R27, R0.reuse, R33.reuse, R32 ;  /* 0x00000021001b8224 */ /* 0x0c3fe400078e0220 */
[----:B------:R-:W-:Y:S02]  /*3ca0*/  @!P2 IMAD R25, R0, R33, R33 ;  /* 0x000000210019a224 */ /* 0x000fe400078e0221 */
[----:B------:R-:W-:-:S03]  /*3cb0*/  @!P0 IMAD.WIDE.U32 R26, R27, 0x8, R38 ;  /* 0x000000081b1a8825 */ /* 0x000fc600078e0026 */
[----:B------:R-:W-:-:S03]  /*3cc0*/  @!P2 IADD3 R25, PT, PT, R25, R32, RZ ;  /* 0x000000201919a210 */ /* 0x000fc60007ffe0ff */
[----:B------:R-:W2:Y:S02]  /*3cd0*/  @!P0 LDG.E.64 R26, desc[UR10][R26.64] ;  /* 0x0000000a1a1a8981 */ /* 0x000ea4000c1e1b00 */
[----:B------:R-:W-:-:S06]  /*3ce0*/  @!P2 IMAD.WIDE.U32 R24, R25, 0x8, R38 ;  /* 0x000000081918a825 */ /* 0x000fcc00078e0026 */
[----:B------:R-:W3:Y:S01]  /*3cf0*/  @!P2 LDG.E.64 R24, desc[UR10][R24.64] ;  /* 0x0000000a1818a981 */ /* 0x000ee2000c1e1b00 */
[----:B------:R-:W-:Y:S01]  /*3d00*/  IADD3 R0, PT, PT, R0, 0x2, RZ ;  /* 0x0000000200007810 */ /* 0x000fe20007ffe0ff */
[----:B--2---:R-:W-:Y:S01]  /*3d10*/  @!P0 FADD.FTZ R50, R50, R26 ;  /* 0x0000001a32328221 */ /* 0x004fe20000010000 */
[----:B------:R-:W-:-:S03]  /*3d20*/  @!P0 FADD.FTZ R51, R51, R27 ;  /* 0x0000001b33338221 */ /* 0x000fc60000010000 */
[----:B---3--:R-:W-:Y:S01]  /*3d30*/  @!P2 FADD.FTZ R50, R50, R24 ;  /* 0x000000183232a221 */ /* 0x008fe20000010000 */
[----:B------:R-:W-:-:S07]  /*3d40*/  @!P2 FADD.FTZ R51, R51, R25 ;  /* 0x000000193333a221 */ /* 0x000fce0000010000 */
.L_x_1432:
[----:B------:R-:W-:Y:S01]  /*3d50*/  ISETP.EQ.OR P0, PT, R0, UR8, P1 ;  /* 0x0000000800007c0c */ /* 0x000fe20008f02670 */
[----:B------:R-:W-:Y:S03]  /*3d60*/  BSSY.RECONVERGENT B0, `(.L_x_1426) ;  /* 0x0000008000007945 */ /* 0x000fe60003800200 */
[----:B------:R-:W-:-:S13]  /*3d70*/  ISETP.NE.U32.OR P0, PT, R28, 0x1, P0 ;  /* 0x000000011c00780c */ /* 0x000fda0000705470 */
[----:B------:R-:W-:Y:S05]  /*3d80*/  @P0 BRA `(.L_x_1433) ;  /* 0x0000000000140947 */ /* 0x000fea0003800000 */
[----:B0-----:R-:W-:-:S04]  /*3d90*/  IMAD R33, R33, R0, R32 ;  /* 0x0000000021217224 */ /* 0x001fc800078e0220 */
[----:B------:R-:W-:-:S06]  /*3da0*/  IMAD.WIDE.U32 R38, R33, 0x8, R38 ;  /* 0x0000000821267825 */ /* 0x000fcc00078e0026 */
[----:B------:R-:W2:Y:S02]  /*3db0*/  LDG.E.64 R38, desc[UR10][R38.64] ;  /* 0x0000000a26267981 */ /* 0x000ea4000c1e1b00 */
[----:B--2---:R-:W-:Y:S01]  /*3dc0*/  FADD.FTZ R50, R50, R38 ;  /* 0x0000002632327221 */ /* 0x004fe20000010000 */
[----:B------:R-:W-:-:S07]  /*3dd0*/  FADD.FTZ R51, R51, R39 ;  /* 0x0000002733337221 */ /* 0x000fce0000010000 */
.L_x_1433:
[----:B------:R-:W-:Y:S05]  /*3de0*/  BSYNC.RECONVERGENT B0 ;  /* 0x0000000000007941 */ /* 0x000fea0003800200 */
.L_x_1426:
[----:B------:R-:W5:Y:S01]  /*3df0*/  S2UR UR7, SR_CgaCtaId ;  /* 0x00000000000779c3 */ /* 0x000f620000008800 */
[----:B------:R-:W-:Y:S01]  /*3e00*/  UMOV UR6, 0x400 ;  /* 0x0000040000067882 */ /* 0x000fe20000000000 */
[----:B----4-:R-:W4:Y:S01]  /*3e10*/  S2R R24, SR_TID.X ;  /* 0x0000000000187919 */ /* 0x010f220000002100 */
[----:B------:R-:W1:Y:S01]  /*3e20*/  LDCU.64 UR14, c[0x0][0x400] ;  /* 0x00008000ff0e77ac */ /* 0x000e620008000a00 */
[----:B------:R-:W-:Y:S01]  /*3e30*/  FADD.FTZ R48, R48, -UR12 ;  /* 0x8000000c30307e21 */ /* 0x000fe20008010000 */
[----:B------:R-:W-:-:S03]  /*3e40*/  FADD.FTZ R29, R49, -UR12 ;  /* 0x8000000c311d7e21 */ /* 0x000fc60008010000 */
[----:B------:R-:W2:Y:S01]  /*3e50*/  LDC R25, c[0x0][0x41c] ;  /* 0x00010700ff197b82 */ /* 0x000ea20000000800 */
[----:B------:R-:W-:Y:S01]  /*3e60*/  FMUL.FTZ R48, R48, UR9 ;  /* 0x0000000930307c20 */ /* 0x000fe20008410000 */
[----:B------:R-:W-:Y:S01]  /*3e70*/  FMUL.FTZ R29, R29, UR9 ;  /* 0x000000091d1d7c20 */ /* 0x000fe20008410000 */
[----:B-----5:R-:W-:Y:S01]  /*3e80*/  ULEA UR6, UR7, UR6, 0x18 ;  /* 0x0000000607067291 */ /* 0x020fe2000f8ec0ff */
[----:B------:R-:W5:Y:S08]  /*3e90*/  LDCU.U8 UR7, c[0x0][0x414] ;  /* 0x00008280ff0777ac */ /* 0x000f700008000000 */
[----:B------:R-:W-:Y:S01]  /*3ea0*/  @!P1 STS.64 [UR6+0x98], R50 ;  /* 0x00009832ff009988 */ /* 0x000fe20008000a06 */
[----:B----4-:R-:W-:Y:S01]  /*3eb0*/  SHF.R.U32.HI R24, RZ, 0x6, R24 ;  /* 0x00000006ff187819 */ /* 0x010fe20000011618 */
[----:B------:R-:W-:Y:S04]  /*3ec0*/  BAR.SYNC.DEFER_BLOCKING 0x0 ;  /* 0x0000000000007b1d */ /* 0x000fe80000010000 */
[----:B--2---:R-:W-:Y:S01]  /*3ed0*/  IMAD R24, R25, UR8, R24 ;  /* 0x0000000819187c24 */ /* 0x004fe2000f8e0218 */
        /* <DEDUP_REMOVED lines=8> */
[----:B------:R-:W1:Y:S01]  /*3f60*/  LDS.64 R30, [UR6+0x98] ;  /* 0x00009806ff1e7984 */ /* 0x000e620008000a00 */
[----:B------:R-:W1:Y:S02]  /*3f70*/  LDCU UR6, c[0x0][0x42c] ;  /* 0x00008580ff0677ac */ /* 0x000e640008000800 */
[----:B-1----:R-:W-:Y:S01]  /*3f80*/  FMUL.FTZ R25, R30, UR6 ;  /* 0x000000061e197c20 */ /* 0x002fe20008410000 */
[----:B------:R-:W-:-:S04]  /*3f90*/  FMUL.FTZ R0, R31, UR6 ;  /* 0x000000061f007c20 */ /* 0x000fc80008410000 */
[----:B------:R-:W-:Y:S01]  /*3fa0*/  FFMA.FTZ R30, R25, R48, R0 ;  /* 0x00000030191e7223 */ /* 0x000fe20000010000 */
        /* <DEDUP_REMOVED lines=19> */
.L_x_1434:
[----:B------:R-:W-:Y:S01]  /*40e0*/  FADD.FTZ R44, R44, -UR12 ;  /* 0x8000000c2c2c7e21 */ /* 0x000fe20008010000 */
[----:B------:R-:W-:Y:S01]  /*40f0*/  FFMA.FTZ R29, R25, R29, R0 ;  /* 0x0000001d191d7223 */ /* 0x000fe20000010000 */
[----:B------:R-:W-:Y:S01]  /*4100*/  BSSY.RECONVERGENT B0, `(.L_x_1435) ;  /* 0x0000013000007945 */ /* 0x000fe20003800200 */
[----:B------:R-:W-:Y:S01]  /*4110*/  FFMA.FTZ R32, R53, R46, -R30 ;  /* 0x0000002e35207223 */ /* 0x000fe2000001081e */
[----:B------:R-:W-:Y:S01]  /*4120*/  FADD.FTZ R45, R45, -UR12 ;  /* 0x8000000c2d2d7e21 */ /* 0x000fe20008010000 */
[----:B------:R-:W-:Y:S01]  /*4130*/  FMUL.FTZ R44, R44, UR9 ;  /* 0x000000092c2c7c20 */ /* 0x000fe20008410000 */
        /* <DEDUP_REMOVED lines=15> */
.L_x_1436:
[----:B------:R-:W-:Y:S05]  /*4230*/  BSYNC.RECONVERGENT B0 ;  /* 0x0000000000007941 */ /* 0x000fea0003800200 */
.L_x_1435:
[----:B------:R-:W-:Y:S01]  /*4240*/  FFMA.FTZ R38, R25, R44, R0 ;  /* 0x0000002c19267223 */ /* 0x000fe20000010000 */
[----:B------:R-:W-:Y:S01]  /*4250*/  FMUL.FTZ R45, R45, UR9 ;  /* 0x000000092d2d7c20 */ /* 0x000fe20008410000 */
        /* <DEDUP_REMOVED lines=19> */
.L_x_1437:
[----:B------:R-:W-:Y:S01]  /*4390*/  FFMA.FTZ R29, R25, R45, R0 ;  /* 0x0000002d191d7223 */ /* 0x000fe20000010000 */
[----:B------:R-:W-:Y:S01]  /*43a0*/  BSSY.RECONVERGENT B0, `(.L_x_1438) ;  /* 0x0000013000007945 */ /* 0x000fe20003800200 */
[----:B------:R-:W-:Y:S01]  /*43b0*/  FFMA.FTZ R38, R53, R42, -R38 ;  /* 0x0000002a35267223 */ /* 0x000fe20000010826 */
[----:B------:R-:W-:Y:S01]  /*43c0*/  FADD.FTZ R44, R40, -UR12 ;  /* 0x8000000c282c7e21 */ /* 0x000fe20008010000 */
[----:B------:R-:W-:Y:S01]  /*43d0*/  FADD.FTZ R51, R41, -UR12 ;  /* 0x8000000c29337e21 */ /* 0x000fe20008010000 */
[----:B------:R-:W-:Y:S01]  /*43e0*/  FFMA.FTZ R39, R52, R43, -R29 ;  /* 0x0000002b34277223 */ /* 0x000fe2000001081d */
[----:B------:R-:W-:Y:S06]  /*43f0*/  @P1 BRA `(.L_x_1439) ;  /* 0x0000000000341947 */ /* 0x000fec0003800000 */
[----:B------:R-:W1:Y:S01]  /*4400*/  LDCU.64 UR6, c[0x0][0x3f8] ;  /* 0x00007f00ff0677ac */ /* 0x000e620008000a00 */
[----:B------:R-:W-:Y:S01]  /*4410*/  MOV R28, R58 ;  /* 0x0000003a001c7202 */ /* 0x000fe20000000f00 */
[----:B------:R-:W-:Y:S01]  /*4420*/  FMUL.FTZ R38, R38, UR9 ;  /* 0x0000000926267c20 */ /* 0x000fe20008410000 */
[----:B------:R-:W-:Y:S01]  /*4430*/  MOV R29, R61 ;  /* 0x0000003d001d7202 */ /* 0x000fe20000000f00 */
[----:B------:R-:W2:Y:S01]  /*4440*/  LDCU.64 UR16, c[0x0][0x380] ;  /* 0x00007000ff1077ac */ /* 0x000ea20008000a00 */
[----:B------:R-:W-:Y:S01]  /*4450*/  FMUL.FTZ R39, R39, UR9 ;  /* 0x0000000927277c20 */ /* 0x000fe20008410000 */
[----:B-1----:R-:W-:Y:S02]  /*4460*/  IMAD R27, R27, UR6, RZ ;  /* 0x000000061b1b7c24 */ /* 0x002fe4000f8e02ff */
[----:B------:R-:W-:-:S04]  /*4470*/  IMAD.WIDE.U32 R28, R26, UR6, R28 ;  /* 0x000000061a1c7c25 */ /* 0x000fc8000f8e001c */
[----:B------:R-:W-:Y:S01]  /*4480*/  IMAD R27, R26, UR7, R27 ;  /* 0x000000071a1b7c24 */ /* 0x000fe2000f8e021b */
[----:B--2---:R-:W-:-:S04]  /*4490*/  LEA R26, P0, R28, UR16, 0x2 ;  /* 0x000000101c1a7c11 */ /* 0x004fc8000f8010ff */
[----:B------:R-:W-:-:S04]  /*44a0*/  IADD3 R27, PT, PT, R29, R27, RZ ;  /* 0x0000001b1d1b7210 */ /* 0x000fc80007ffe0ff */
[----:B------:R-:W-:-:S05]  /*44b0*/  LEA.HI.X R27, R28, UR17, R27, 0x2, P0 ;  /* 0x000000111c1b7c11 */ /* 0x000fca00080f141b */
[----:B------:R1:W-:Y:S02]  /*44c0*/  STG.E.64 desc[UR10][R26.64], R38 ;  /* 0x000000261a007986 */ /* 0x0003e4000c101b0a */
.L_x_1439:
[----:B------:R-:W-:Y:S05]  /*44d0*/  BSYNC.RECONVERGENT B0 ;  /* 0x0000000000007941 */ /* 0x000fea0003800200 */
.L_x_1438:
[----:B------:R-:W-:Y:S01]  /*44e0*/  FADD.FTZ R17, R17, -UR12 ;  /* 0x8000000c11117e21 */ /* 0x000fe20008010000 */
[----:B------:R-:W-:Y:S01]  /*44f0*/  FADD.FTZ R20, R20, -UR12 ;  /* 0x8000000c14147e21 */ /* 0x000fe20008010000 */
[----:B------:R-:W-:Y:S01]  /*4500*/  FADD.FTZ R29, R13, -UR12 ;  /* 0x8000000c0d1d7e21 */ /* 0x000fe20008010000 */
[----:B------:R-:W-:Y:S01]  /*4510*/  FADD.FTZ R13, R21, -UR12 ;  /* 0x8000000c150d7e21 */ /* 0x000fe20008010000 */
[----:B------:R-:W-:Y:S01]  /*4520*/  FMUL.FTZ R21, R17, UR9 ;  /* 0x0000000911157c20 */ /* 0x000fe20008410000 */
[----:B------:R-:W-:Y:S01]  /*4530*/  FADD.FTZ R47, R4, -UR12 ;  /* 0x8000000c042f7e21 */ /* 0x000fe20008010000 */
[----:B------:R-:W-:Y:S01]  /*4540*/  FADD.FTZ R45, R5, -UR12 ;  /* 0x8000000c052d7e21 */ /* 0x000fe20008010000 */
[----:B------:R-:W-:Y:S01]  /*4550*/  FADD.FTZ R35, R8, -UR12 ;  /* 0x8000000c08237e21 */ /* 0x000fe20008010000 */
[----:B0-----:R-:W-:Y:S01]  /*4560*/  FADD.FTZ R33, R9, -UR12 ;  /* 0x8000000c09217e21 */ /* 0x001fe20008010000 */
[----:B------:R-:W-:Y:S01]  /*4570*/  FADD.FTZ R31, R12, -UR12 ;  /* 0x8000000c0c1f7e21 */ /* 0x000fe20008010000 */
[----:B-1----:R-:W-:Y:S01]  /*4580*/  FADD.FTZ R27, R16, -UR12 ;  /* 0x8000000c101b7e21 */ /* 0x002fe20008010000 */
[----:B------:R-:W-:Y:S01]  /*4590*/  FMUL.FTZ R17, R20, UR9 ;  /* 0x0000000914117c20 */ /* 0x000fe20008410000 */
[----:B------:R-:W-:Y:S01]  /*45a0*/  IADD3 R5, PT, PT, R24, 0x10, RZ ;  /* 0x0000001018057810 */ /* 0x000fe20007ffe0ff */
[----:B------:R-:W-:Y:S01]  /*45b0*/  FMUL.FTZ R44, R44, UR9 ;  /* 0x000000092c2c7c20 */ /* 0x000fe20008410000 */
[C---:B------:R-:W-:Y:S01]  /*45c0*/  IADD3 R43, PT, PT, R24.reuse, 0x18, RZ ;  /* 0x00000018182b7810 */ /* 0x040fe20007ffe0ff */
[----:B------:R-:W-:Y:S01]  /*45d0*/  FMUL.FTZ R51, R51, UR9 ;  /* 0x0000000933337c20 */ /* 0x000fe20008410000 */
[C---:B------:R-:W-:Y:S01]  /*45e0*/  IADD3 R12, PT, PT, R24.reuse, 0x20, RZ ;  /* 0x00000020180c7810 */ /* 0x040fe20007ffe0ff */
[----:B------:R-:W-:Y:S01]  /*45f0*/  FMUL.FTZ R47, R47, UR9 ;  /* 0x000000092f2f7c20 */ /* 0x000fe20008410000 */
[C---:B------:R-:W-:Y:S01]  /*4600*/  IADD3 R16, PT, PT, R24.reuse, 0x28, RZ ;  /* 0x0000002818107810 */ /* 0x040fe20007ffe0ff */
[----:B------:R-:W-:Y:S01]  /*4610*/  FMUL.FTZ R45, R45, UR9 ;  /* 0x000000092d2d7c20 */ /* 0x000fe20008410000 */
[C---:B------:R-:W-:Y:S01]  /*4620*/  IADD3 R20, PT, PT, R24.reuse, 0x30, RZ ;  /* 0x0000003018147810 */ /* 0x040fe20007ffe0ff */
        /* <DEDUP_REMOVED lines=54> */
.L_x_1440:
        /* <DEDUP_REMOVED lines=17> */
.L_x_1442:
[----:B------:R-:W-:Y:S05]  /*4aa0*/  BSYNC.RECONVERGENT B0 ;  /* 0x0000000000007941 */ /* 0x000fea0003800200 */
.L_x_1441:
        /* <DEDUP_REMOVED lines=19> */
.L_x_1443:
        /* <DEDUP_REMOVED lines=17> */
.L_x_1445:
[----:B------:R-:W-:Y:S05]  /*4cf0*/  BSYNC.RECONVERGENT B0 ;  /* 0x0000000000007941 */ /* 0x000fea0003800200 */
.L_x_1444:
        /* <DEDUP_REMOVED lines=19> */
.L_x_1446:
[----:B------:R-:W-:Y:S01]  /*4e30*/  BSSY.RECONVERGENT B0, `(.L_x_1447) ;  /* 0x0000011000007945 */ /* 0x000fe20003800200 */
[----:B-1----:R-:W-:Y:S01]  /*4e40*/  FFMA.FTZ R6, R53, R10, -R32 ;  /* 0x0000000a35067223 */ /* 0x002fe20000010820 */
        /* <DEDUP_REMOVED lines=15> */
.L_x_1448:
[----:B------:R-:W-:Y:S05]  /*4f40*/  BSYNC.RECONVERGENT B0 ;  /* 0x0000000000007941 */ /* 0x000fea0003800200 */
.L_x_1447:
        /* <DEDUP_REMOVED lines=19> */
.L_x_1449:
        /* <DEDUP_REMOVED lines=8> */
[----:B------:R-:W2:Y:S01]  /*5100*/  LDCU.64 UR16, c[0x0][0x380] ;  /* 0x00007000ff1077ac */ /* 0x000ea20008000a00 */
[----:B------:R-:W-:Y:S01]  /*5110*/  FMUL.FTZ R35, R35, UR9 ;  /* 0x0000000923237c20 */ /* 0x000fe20008410000 */
[----:B-1----:R-:W-:Y:S02]  /*5120*/  IMAD R7, R28, UR6, RZ ;  /* 0x000000061c077c24 */ /* 0x002fe4000f8e02ff */
[----:B0-----:R-:W-:-:S04]  /*5130*/  IMAD.WIDE.U32 R4, R16, UR6, R2 ;  /* 0x0000000610047c25 */ /* 0x001fc8000f8e0002 */
[----:B------:R-:W-:Y:S01]  /*5140*/  IMAD R7, R16, UR7, R7 ;  /* 0x0000000710077c24 */ /* 0x000fe2000f8e0207 */
[----:B--2---:R-:W-:-:S04]  /*5150*/  LEA R2, P0, R4, UR16, 0x2 ;  /* 0x0000001004027c11 */ /* 0x004fc8000f8010ff */
[----:B------:R-:W-:-:S04]  /*5160*/  IADD3 R7, PT, PT, R5, R7, RZ ;  /* 0x0000000705077210 */ /* 0x000fc80007ffe0ff */
[----:B------:R-:W-:-:S05]  /*5170*/  LEA.HI.X R3, R4, UR17, R7, 0x2, P0 ;  /* 0x0000001104037c11 */ /* 0x000fca00080f1407 */
[----:B------:R2:W-:Y:S02]  /*5180*/  STG.E.64 desc[UR10][R2.64], R34 ;  /* 0x0000002202007986 */ /* 0x0005e4000c101b0a */
.L_x_1451:
[----:B------:R-:W-:Y:S05]  /*5190*/  BSYNC.RECONVERGENT B0 ;  /* 0x0000000000007941 */ /* 0x000fea0003800200 */
.L_x_1450:
[----:B------:R-:W-:Y:S05]  /*51a0*/  BRA.U !UP0, `(.L_x_1452) ;  /* 0x0000000108487547 */ /* 0x000fea000b800000 */
[----:B------:R-:W-:Y:S01]  /*51b0*/  FFMA.FTZ R27, R53, R27, R54 ;  /* 0x0000001b351b7223 */ /* 0x000fe20000010036 */
[----:B------:R-:W-:-:S03]  /*51c0*/  FFMA.FTZ R21, R52, R21, R55 ;  /* 0x0000001534157223 */ /* 0x000fc60000010037 */
[----:B------:R-:W-:Y:S01]  /*51d0*/  FMUL.FTZ R0, R27, -1.4426950216293334961 ;  /* 0xbfb8aa3b1b007820 */ /* 0x000fe20000410000 */
[----:B01----:R-:W-:-:S05]  /*51e0*/  FMUL.FTZ R4, R21, -1.4426950216293334961 ;  /* 0xbfb8aa3b15047820 */ /* 0x003fca0000410000 */
        /* <DEDUP_REMOVED lines=14> */
.L_x_1452:
[----:B------:R-:W-:Y:S01]  /*52d0*/  BSSY.RECONVERGENT B0, `(.L_x_1453) ;  /* 0x0000012000007945 */ /* 0x000fe20003800200 */
[----:B------:R-:W-:Y:S01]  /*52e0*/  FFMA.FTZ R36, R53, R18, -R36 ;  /* 0x0000001235247223 */ /* 0x000fe20000010824 */
[----:B0-----:R-:W-:Y:S01]  /*52f0*/  SHF.R.S32.HI R9, RZ, 0x1f, R24 ;  /* 0x0000001fff097819 */ /* 0x001fe20000011418 */
[----:B------:R-:W-:Y:S01]  /*5300*/  FFMA.FTZ R37, R52, R19, -R41 ;  /* 0x0000001334257223 */ /* 0x000fe20000010829 */
[----:B------:R-:W-:Y:S06]  /*5310*/  @P3 BRA `(.L_x_1454) ;  /* 0x0000000000343947 */ /* 0x000fec0003800000 */
[----:B------:R-:W1:Y:S01]  /*5320*/  LDCU.64 UR6, c[0x0][0x3f8] ;  /* 0x00007f00ff0677ac */ /* 0x000e620008000a00 */
[----:B--2---:R-:W-:Y:S01]  /*5330*/  MOV R2, R58 ;  /* 0x0000003a00027202 */ /* 0x004fe20000000f00 */
        /* <DEDUP_REMOVED lines=11> */
.L_x_1454:
[----:B------:R-:W-:Y:S05]  /*53f0*/  BSYNC.RECONVERGENT B0 ;  /* 0x0000000000007941 */ /* 0x000fea0003800200 */
.L_x_1453:
[----:B------:R-:W-:Y:S05]  /*5400*/  BRA.U !UP0, `(.L_x_1455) ;  /* 0x0000000108487547 */ /* 0x000fea000b800000 */
[----:B------:R-:W-:Y:S01]  /*5410*/  FFMA.FTZ R17, R53, R17, R54 ;  /* 0x0000001135117223 */ /* 0x000fe20000010036 */
[----:B------:R-:W-:-:S03]  /*5420*/  FFMA.FTZ R13, R52, R13, R55 ;  /* 0x0000000d340d7223 */ /* 0x000fc60000010037 */
[----:B------:R-:W-:Y:S01]  /*5430*/  FMUL.FTZ R0, R17, -1.4426950216293334961 ;  /* 0xbfb8aa3b11007820 */ /* 0x000fe20000410000 */
[----:B-1----:R-:W-:-:S05]  /*5440*/  FMUL.FTZ R4, R13, -1.4426950216293334961 ;  /* 0xbfb8aa3b0d047820 */ /* 0x002fca0000410000 */
[----:B------:R-:W0:Y:S04]  /*5450*/  MUFU.EX2 R0, R0 ;  /* 0x0000000000007308 */ /* 0x000e280000000800 */
[----:B------:R-:W1:Y:S01]  /*5460*/  MUFU.EX2 R4, R4 ;  /* 0x0000000400047308 */ /* 0x000e620000000800 */
[----:B0-2---:R-:W-:Y:S01]  /*5470*/  FADD.FTZ R2, R0, 1 ;  /* 0x3f80000000027421 */ /* 0x005fe20000010000 */
        /* <DEDUP_REMOVED lines=11> */
.L_x_1455:
        /* <DEDUP_REMOVED lines=8> */
[----:B------:R-:W-:Y:S01]  /*55b0*/  MOV R59, R61 ;  /* 0x0000003d003b7202 */ /* 0x000fe20000000f00 */
[----:B------:R-:W0:Y:S01]  /*55c0*/  LDCU.64 UR8, c[0x0][0x380] ;  /* 0x00007000ff0877ac */ /* 0x000e220008000a00 */
[----:B---3--:R-:W-:Y:S02]  /*55d0*/  IMAD R9, R9, UR6, RZ ;  /* 0x0000000609097c24 */ /* 0x008fe4000f8e02ff */
[----:B------:R-:W-:-:S04]  /*55e0*/  IMAD.WIDE.U32 R58, R24, UR6, R58 ;  /* 0x00000006183a7c25 */ /* 0x000fc8000f8e003a */
[----:B------:R-:W-:Y:S01]  /*55f0*/  IMAD R9, R24, UR7, R9 ;  /* 0x0000000718097c24 */ /* 0x000fe2000f8e0209 */
[----:B0-2---:R-:W-:-:S04]  /*5600*/  LEA R2, P0, R58, UR8, 0x2 ;  /* 0x000000083a027c11 */ /* 0x005fc8000f8010ff */
[----:B------:R-:W-:-:S04]  /*5610*/  IADD3 R9, PT, PT, R59, R9, RZ ;  /* 0x000000093b097210 */ /* 0x000fc80007ffe0ff */
[----:B------:R-:W-:-:S05]  /*5620*/  LEA.HI.X R3, R58, UR9, R9, 0x2, P0 ;  /* 0x000000093a037c11 */ /* 0x000fca00080f1409 */
[----:B------:R3:W-:Y:S02]  /*5630*/  STG.E.64 desc[UR10][R2.64], R38 ;  /* 0x0000002602007986 */ /* 0x0007e4000c101b0a */
.L_x_1457:
[----:B------:R-:W-:Y:S05]  /*5640*/  BSYNC.RECONVERGENT B0 ;  /* 0x0000000000007941 */ /* 0x000fea0003800200 */
.L_x_1456:
[----:B------:R-:W4:Y:S01]  /*5650*/  LDCU UR6, c[0x0][0x374] ;  /* 0x00006e80ff0677ac */ /* 0x000f220008000800 */
[----:B------:R-:W5:Y:S01]  /*5660*/  LDCU UR7, c[0x0][0x410] ;  /* 0x00008200ff0777ac */ /* 0x000f620008000800 */
[----:B------:R-:W5:Y:S01]  /*5670*/  LDCU UR8, c[0x0][0x3e0] ;  /* 0x00007c00ff0877ac */ /* 0x000f620008000800 */
[----:B------:R-:W-:Y:S02]  /*5680*/  UIADD3 UR4, UPT, UPT, UR4, 0x1, URZ ;  /* 0x0000000104047890 */ /* 0x000fe4000fffe0ff */
[----:B----4-:R-:W-:Y:S02]  /*5690*/  UIADD3 UR5, UPT, UPT, UR6, UR5, URZ ;  /* 0x0000000506057290 */ /* 0x010fe4000fffe0ff */
[----:B-----5:R-:W-:-:S04]  /*56a0*/  UIMAD UR7, UR7, UR8, URZ ;  /* 0x00000008070772a4 */ /* 0x020fc8000f8e02ff */
[----:B------:R-:W-:-:S09]  /*56b0*/  UISETP.GE.AND UP0, UPT, UR5, UR7, UPT ;  /* 0x000000070500728c */ /* 0x000fd2000bf06270 */
[----:B------:R-:W-:Y:S05]  /*56c0*/  BRA.U !UP0, `(.L_x_1458) ;  /* 0xffffffa908707547 */ /* 0x000fea000b83ffff */
.L_x_1415:
[----:B------:R-:W4:Y:S01]  /*56d0*/  S2R R9, SR_TID.X ;  /* 0x0000000000097919 */ /* 0x000f220000002100 */
[----:B-1----:R-:W1:Y:S01]  /*56e0*/  LDC R4, c[0x0][0x370] ;  /* 0x0000dc00ff047b82 */ /* 0x002e620000000800 */
[----:B------:R-:W-:Y:S07]  /*56f0*/  BSSY.RECONVERGENT B0, `(.L_x_1459) ;  /* 0x000000e000007945 */ /* 0x000fee0003800200 */
[----:B------:R-:W5:Y:S08]  /*5700*/  LDC R7, c[0x0][0x374] ;  /* 0x0000dd00ff077b82 */ /* 0x000f700000000800 */
[----:B0-23--:R-:W0:Y:S01]  /*5710*/  LDC.64 R2, c[0x0][0x3c8] ;  /* 0x0000f200ff027b82 */ /* 0x00de220000000a00 */
[----:B-1----:R-:W-:-:S02]  /*5720*/  ISETP.NE.AND P0, PT, R4, 0x1, PT ;  /* 0x000000010400780c */ /* 0x002fc40003f05270 */
[----:B----4-:R-:W-:Y:S02]  /*5730*/  ISETP.NE.AND P1, PT, R9, RZ, PT ;  /* 0x000000ff0900720c */ /* 0x010fe40003f25270 */
[----:B-----5:R-:W-:-:S04]  /*5740*/  SHF.L.U32 R0, R7, 0x1, RZ ;  /* 0x0000000107007819 */ /* 0x020fc800000006ff */
        /* <DEDUP_REMOVED lines=8> */
.L_x_1460:
[----:B------:R-:W-:Y:S05]  /*57d0*/  BSYNC.RECONVERGENT B0 ;  /* 0x0000000000007941 */ /* 0x000fea0003800200 */
.L_x_1459:
        /* <DEDUP_REMOVED lines=11> */
.L_x_1462:
[----:B------:R-:W2:Y:S04]  /*5890*/  LDG.E.STRONG.GPU R5, desc[UR10][R2.64] ;  /* 0x0000000a02057981 */ /* 0x000ea8000c1ef900 */
[----:B--2---:R-:W-:Y:S01]  /*58a0*/  CCTL.IVALL ;  /* 0x00000000ff00798f */ /* 0x004fe20002000000 */
[----:B------:R-:W-:Y:S05]  /*58b0*/  YIELD ;  /* 0x0000000000007946 */ /* 0x000fea0003800000 */
[----:B------:R-:W-:-:S13]  /*58c0*/  ISETP.NE.AND P0, PT, R5, R0, PT ;  /* 0x000000000500720c */ /* 0x000fda0003f05270 */
[----:B------:R-:W-:Y:S05]  /*58d0*/  @P0 BRA `(.L_x_1462) ;  /* 0xfffffffc00ec0947 */ /* 0x000fea000383ffff */
.L_x_1461:
        /* <DEDUP_REMOVED lines=61> */
.L_x_1465:
        /* <DEDUP_REMOVED lines=31> */
.L_x_1464:
[----:B------:R-:W-:Y:S05]  /*5ea0*/  BSYNC.RECONVERGENT B0 ;  /* 0x0000000000007941 */ /* 0x000fea0003800200 */
.L_x_1463:
        /* <DEDUP_REMOVED lines=10> */
.L_x_1466:
        /* <DEDUP_REMOVED lines=87> */
.L_x_1467:
        /* <DEDUP_REMOVED lines=12> */
.L_x_4908:


//--------------------- .text._Z35group_norm_nhwc_bwd_one_pass_kernelI11Fp32IOBf16WLi128ELi128ELi512EEv26Group_norm_nhwc_bwd_params --------------------------
	.section	.text._Z35group_norm_nhwc_bwd_one_pass_kernelI11Fp32IOBf16WLi128ELi128ELi512EEv26Group_norm_nhwc_bwd_params,"ax",@progbits
	.align	128
        .global         _Z35group_norm_nhwc_bwd_one_pass_kernelI11Fp32IOBf16WLi128ELi128ELi512EEv26Group_norm_nhwc_bwd_params
        .type           _Z35group_norm_nhwc_bwd_one_pass_kernelI11Fp32IOBf16WLi128ELi128ELi512EEv26Group_norm_nhwc_bwd_params,@function
        .size           _Z35group_norm_nhwc_bwd_one_pass_kernelI11Fp32IOBf16WLi128ELi128ELi512EEv26Group_norm_nhwc_bwd_params,(.L_x_4909 - _Z35group_norm_nhwc_bwd_one_pass_kernelI11Fp32IOBf16WLi128ELi128ELi512EEv26Group_norm_nhwc_bwd_params)
        .other          _Z35group_norm_nhwc_bwd_one_pass_kernelI11Fp32IOBf16WLi128ELi128ELi512EEv26Group_norm_nhwc_bwd_params,@"STO_CUDA_ENTRY STV_DEFAULT"
_Z35group_norm_nhwc_bwd_one_pass_kernelI11Fp32IOBf16WLi128ELi128ELi512EEv26Group_norm_nhwc_bwd_params:
.text._Z35group_norm_nhwc_bwd_one_pass_kernelI11Fp32IOBf16WLi128ELi128ELi512EEv26Group_norm_nhwc_bwd_params:
        /* <DEDUP_REMOVED lines=44> */
.L_x_1535:
[----:B0-----:R-:W0:Y:S01]  /*02c0*/  LDC R9, c[0x0][0x410] ;  /* 0x00010400ff097b82 */ /* 0x001e220000000800 */
[----:B-1----:R-:W1:Y:S01]  /*02d0*/  LDCU.128 UR12, c[0x0][0x400] ;  /* 0x00008000ff0c77ac */ /* 0x002e620008000c00 */
[----:B------:R-:W-:Y:S02]  /*02e0*/  ISETP.GE.AND P0, PT, R98, RZ, PT ;  /* 0x000000ff6200720c */ /* 0x000fe40003f06270 */
[----:B------:R-:W-:-:S04]  /*02f0*/  SHF.L.U32 R65, R97, 0x1, RZ ;  /* 0x0000000161417819 */ /* 0x000fc800000006ff */
[----:B------:R-:W-:Y:S02]  /*0300*/  LOP3.LUT R65, R65, 0x7e, RZ, 0xc0, !PT ;  /* 0x0000007e41417812 */ /* 0x000fe400078ec0ff */
[----:B0-----:R-:W-:-:S04]  /*0310*/  IABS R5, R9 ;  /* 0x0000000900057213 */ /* 0x001fc80000000000 */
[----:B------:R-:W0:Y:S08]  /*0320*/  I2F.RP R4, R5 ;  /* 0x0000000500047306 */ /* 0x000e300000209400 */
[----:B0-----:R-:W0:Y:S02]  /*0330*/  MUFU.RCP R4, R4 ;  /* 0x0000000400047308 */ /* 0x001e240000001000 */
[----:B0-----:R-:W-:-:S06]  /*0340*/  IADD3 R2, PT, PT, R4, 0xffffffe, RZ ;  /* 0x0ffffffe04027810 */ /* 0x001fcc0007ffe0ff */
[----:B--2---:R0:W2:Y:S02]  /*0350*/  F2I.FTZ.U32.TRUNC.NTZ R3, R2 ;  /* 0x0000000200037305 */ /* 0x0040a4000021f000 */
[----:B0-----:R-:W-:Y:S02]  /*0360*/  MOV R2, RZ ;  /* 0x000000ff00027202 */ /* 0x001fe40000000f00 */
[----:B--2---:R-:W-:-:S05]  /*0370*/  IADD3 R6, PT, PT, RZ, -R3, RZ ;  /* 0x80000003ff067210 */ /* 0x004fca0007ffe0ff */
        /* <DEDUP_REMOVED lines=14> */
[----:B------:R-:W-:Y:S02]  /*0460*/  ISETP.GE.AND.EX P4, PT, R7, UR13, PT, P4 ;  /* 0x0000000d07007c0c */ /* 0x000fe4000bf86340 */
[CC--:B------:R-:W-:Y:S02]  /*0470*/  ISETP.GE.U32.AND P2, PT, R2.reuse, R5.reuse, PT ;  /* 0x000000050200720c */ /* 0x0c0fe40003f46070 */
[----:B------:R-:W-:Y:S02]  /*0480*/  ISETP.GT.U32.AND P5, PT, R5, R2, PT ;  /* 0x000000020500720c */ /* 0x000fe40003fa4070 */
[----:B------:R-:W-:Y:S02]  /*0490*/  IADD3 R5, PT, PT, R2, -R5, RZ ;  /* 0x8000000502057210 */ /* 0x000fe40007ffe0ff */
[----:B------:R-:W-:-:S02]  /*04a0*/  ISETP.GE.AND P1, PT, R4, RZ, PT ;  /* 0x000000ff0400720c */ /* 0x000fc40003f26270 */
[----:B------:R-:W-:Y:S02]  /*04b0*/  SEL R2, R5, R2, !P5 ;  /* 0x0000000205027207 */ /* 0x000fe40006800000 */
[----:B------:R-:W-:Y:S01]  /*04c0*/  IADD3 R17, PT, PT, R13, 0x18, RZ ;  /* 0x000000180d117810 */ /* 0x000fe20007ffe0ff */
[----:B------:R-:W0:Y:S01]  /*04d0*/  @!P4 LDC.64 R10, c[0x0][0x3f8] ;  /* 0x0000fe00ff0acb82 */ /* 0x000e220000000a00 */
[----:B------:R-:W-:Y:S02]  /*04e0*/  @!P3 IADD3 R3, PT, PT, R3, 0x1, RZ ;  /* 0x000000010303b810 */ /* 0x000fe40007ffe0ff */
[----:B------:R-:W-:Y:S02]  /*04f0*/  @!P0 IADD3 R2, PT, PT, -R2, RZ, RZ ;  /* 0x000000ff02028210 */ /* 0x000fe40007ffe1ff */
[----:B------:R-:W-:Y:S02]  /*0500*/  ISETP.GE.U32.AND P0, PT, R17, UR12, PT ;  /* 0x0000000c11007c0c */ /* 0x000fe4000bf06070 */
[----:B------:R-:W-:Y:S01]  /*0510*/  SHF.R.S32.HI R19, RZ, 0x1f, R17 ;  /* 0x0000001fff137819 */ /* 0x000fe20000011411 */
[----:B------:R-:W1:Y:S01]  /*0520*/  @!P4 LDC.64 R14, c[0x0][0x398] ;  /* 0x0000e600ff0ecb82 */ /* 0x000e620000000a00 */
[----:B------:R-:W-:-:S02]  /*0530*/  @P2 IADD3 R3, PT, PT, R3, 0x1, RZ ;  /* 0x0000000103032810 */ /* 0x000fc40007ffe0ff */
[----:B------:R-:W-:Y:S02]  /*0540*/  ISETP.GE.AND.EX P0, PT, R19, UR13, PT, P0 ;  /* 0x0000000d13007c0c */ /* 0x000fe4000bf06300 */
[----:B------:R-:W-:Y:S02]  /*0550*/  MOV R4, R3 ;  /* 0x0000000300047202 */ /* 0x000fe40000000f00 */
[----:B------:R-:W-:Y:S02]  /*0560*/  ISETP.NE.AND P2, PT, R9, RZ, PT ;  /* 0x000000ff0900720c */ /* 0x000fe40003f45270 */
[----:B------:R-:W-:Y:S02]  /*0570*/  LOP3.LUT R3, RZ, R9, RZ, 0x33, !PT ;  /* 0x00000009ff037212 */ /* 0x000fe400078e33ff */
[----:B------:R-:W-:Y:S01]  /*0580*/  @!P1 IADD3 R4, PT, PT, -R4, RZ, RZ ;  /* 0x000000ff04049210 */ /* 0x000fe20007ffe1ff */
[----:B------:R-:W2:Y:S01]  /*0590*/  @!P4 LDC.64 R8, c[0x0][0x3a0] ;  /* 0x0000e800ff08cb82 */ /* 0x000ea20000000a00 */
[----:B------:R-:W-:-:S02]  /*05a0*/  SEL R117, R3, R2, !P2 ;  /* 0x0000000203757207 */ /* 0x000fc40005000000 */
[----:B------:R-:W-:Y:S02]  /*05b0*/  SEL R3, R3, R4, !P2 ;  /* 0x0000000403037207 */ /* 0x000fe40005000000 */
[----:B------:R-:W-:Y:S02]  /*05c0*/  SHF.L.U32 R2, R117, 0x7, RZ ;  /* 0x0000000775027819 */ /* 0x000fe400000006ff */
[----:B------:R-:W-:Y:S01]  /*05d0*/  IADD3 R23, PT, PT, R13, 0x38, RZ ;  /* 0x000000380d177810 */ /* 0x000fe20007ffe0ff */
[----:B------:R-:W3:Y:S01]  /*05e0*/  @!P0 LDC.64 R20, c[0x0][0x3f8] ;  /* 0x0000fe00ff148b82 */ /* 0x000ee20000000a00 */
[----:B------:R-:W-:Y:S02]  /*05f0*/  SHF.R.S32.HI R4, RZ, 0x1f, R3 ;  /* 0x0000001fff047819 */ /* 0x000fe40000011403 */
[----:B------:R-:W-:Y:S02]  /*0600*/  SHF.R.S32.HI R121, RZ, 0x1f, R2 ;  /* 0x0000001fff797819 */ /* 0x000fe40000011402 */
[----:B------:R-:W-:Y:S01]  /*0610*/  LOP3.LUT R120, R2, R65, RZ, 0xfc, !PT ;  /* 0x0000004102787212 */ /* 0x000fe200078efcff */
[----:B------:R-:W-:Y:S01]  /*0620*/  IMAD R4, R4, UR14, RZ ;  /* 0x0000000e04047c24 */ /* 0x000fe2000f8e02ff */
[----:B------:R-:W-:Y:S01]  /*0630*/  ISETP.GE.U32.AND P1, PT, R23, UR12, PT ;  /* 0x0000000c17007c0c */ /* 0x000fe2000bf26070 */
[----:B0-----:R-:W-:Y:S01]  /*0640*/  @!P4 IMAD R2, R7, R10, RZ ;  /* 0x0000000a0702c224 */ /* 0x001fe200078e02ff */
[----:B------:R-:W-:Y:S01]  /*0650*/  SHF.R.S32.HI R25, RZ, 0x1f, R23 ;  /* 0x0000001fff197819 */ /* 0x000fe20000011417 */
[----:B------:R-:W-:Y:S01]  /*0660*/  IMAD.WIDE.U32 R120, R3, UR14, R120 ;  /* 0x0000000e03787c25 */ /* 0x000fe2000f8e0078 */
[----:B------:R-:W-:-:S02]  /*0670*/  ISETP.GE.U32.AND P2, PT, R112, UR12, PT ;  /* 0x0000000c70007c0c */ /* 0x000fc4000bf46070 */
[----:B------:R-:W-:Y:S01]  /*0680*/  ISETP.GE.AND.EX P1, PT, R25, UR13, PT, P1 ;  /* 0x0000000d19007c0c */ /* 0x000fe2000bf26310 */
[----:B------:R-:W-:Y:S01]  /*0690*/  IMAD R3, R3, UR15, R4 ;  /* 0x0000000f03037c24 */ /* 0x000fe2000f8e0204 */
[----:B------:R-:W-:Y:S01]  /*06a0*/  @!P4 MOV R122, R120 ;  /* 0x00000078007ac202 */ /* 0x000fe20000000f00 */
[----:B------:R-:W-:Y:S01]  /*06b0*/  @!P4 IMAD R7, R13, R11, R2 ;  /* 0x0000000b0d07c224 */ /* 0x000fe200078e0202 */
[----:B------:R-:W-:Y:S02]  /*06c0*/  ISETP.GE.AND.EX P2, PT, R93, UR13, PT, P2 ;  /* 0x0000000d5d007c0c */ /* 0x000fe4000bf46320 */
[----:B------:R-:W-:Y:S02]  /*06d0*/  IADD3 R123, PT, PT, R121, R3, RZ ;  /* 0x00000003797b7210 */ /* 0x000fe40007ffe0ff */
[----:B------:R-:W-:Y:S01]  /*06e0*/  ISETP.GE.U32.AND P3, PT, R111, UR12, PT ;  /* 0x0000000c6f007c0c */ /* 0x000fe2000bf66070 */
[----:B------:R-:W-:-:S03]  /*06f0*/  @!P4 IMAD.WIDE.U32 R2, R13, R10, R122 ;  /* 0x0000000a0d02c225 */ /* 0x000fc600078e007a */
[----:B------:R-:W-:Y:S01]  /*0700*/  ISETP.GE.AND.EX P3, PT, R92, UR13, PT, P3 ;  /* 0x0000000d5c007c0c */ /* 0x000fe2000bf66330 */
[----:B------:R-:W0:Y:S01]  /*0710*/  @!P0 LDC.64 R12, c[0x0][0x3a0] ;  /* 0x0000e800ff0c8b82 */ /* 0x000e220000000a00 */
[----:B---3--:R-:W-:Y:S01]  /*0720*/  @!P0 IMAD R6, R19, R20, RZ ;  /* 0x0000001413068224 */ /* 0x008fe200078e02ff */
[----:B------:R-:W-:Y:S02]  /*0730*/  @!P4 IADD3 R7, PT, PT, R3, R7, RZ ;  /* 0x000000070307c210 */ /* 0x000fe40007ffe0ff */
[C---:B------:R-:W-:Y:S01]  /*0740*/  @!P4 SHF.L.U32 R3, R2.reuse, 0x2, RZ ;  /* 0x000000020203c819 */ /* 0x040fe200000006ff */
[----:B------:R-:W-:Y:S01]  /*0750*/  @!P0 IMAD R21, R17, R21, R6 ;  /* 0x0000001511158224 */ /* 0x000fe200078e0206 */
[----:B------:R-:W-:Y:S02]  /*0760*/  @!P4 SHF.L.U64.HI R16, R2, 0x2, R7 ;  /* 0x000000020210c819 */ /* 0x000fe40000010207 */
[----:B------:R-:W3:Y:S01]  /*0770*/  @!P0 LDC.64 R10, c[0x0][0x398] ;  /* 0x0000e600ff0a8b82 */ /* 0x000ee20000000a00 */
[----:B------:R-:W-:-:S02]  /*0780*/  @!P0 MOV R6, R120 ;  /* 0x0000007800068202 */ /* 0x000fc40000000f00 */
[----:B------:R-:W-:Y:S02]  /*0790*/  @!P0 MOV R7, R123 ;  /* 0x0000007b00078202 */ /* 0x000fe40000000f00 */
[C---:B--2---:R-:W-:Y:S02]  /*07a0*/  @!P4 IADD3 R8, P5, PT, R3.reuse, R8, RZ ;  /* 0x000000080308c210 */ /* 0x044fe40007fbe0ff */
[----:B-1----:R-:W-:Y:S01]  /*07b0*/  @!P4 IADD3 R14, P6, PT, R3, R14, RZ ;  /* 0x0000000e030ec210 */ /* 0x002fe20007fde0ff */
[----:B------:R-:W1:Y:S01]  /*07c0*/  @!P1 LDC.64 R4, c[0x0][0x3f8] ;  /* 0x0000fe00ff049b82 */ /* 0x000e620000000a00 */
[----:B------:R-:W-:Y:S01]  /*07d0*/  @!P0 IMAD.WIDE.U32 R6, R17, R20, R6 ;  /* 0x0000001411068225 */ /* 0x000fe200078e0006 */
[C---:B------:R-:W-:Y:S02]  /*07e0*/  @!P4 IADD3.X R9, PT, PT, R16.reuse, R9, RZ, P5, !PT ;  /* 0x000000091009c210 */ /* 0x040fe40002ffe4ff */
[----:B------:R-:W-:Y:S02]  /*07f0*/  @!P4 IADD3.X R15, PT, PT, R16, R15, RZ, P6, !PT ;  /* 0x0000000f100fc210 */ /* 0x000fe400037fe4ff */
[----:B------:R-:W-:-:S02]  /*0800*/  @!P0 IADD3 R17, PT, PT, R7, R21, RZ ;  /* 0x0000001507118210 */ /* 0x000fc40007ffe0ff */
[----:B------:R-:W2:Y:S01]  /*0810*/  @!P2 LDC.64 R2, c[0x0][0x3f8] ;  /* 0x0000fe00ff02ab82 */ /* 0x000ea20000000a00 */
[C---:B------:R-:W-:Y:S02]  /*0820*/  @!P0 SHF.L.U32 R7, R6.reuse, 0x2, RZ ;  /* 0x0000000206078819 */ /* 0x040fe400000006ff */
[----:B------:R-:W-:Y:S02]  /*0830*/  @!P0 SHF.L.U64.HI R16, R6, 0x2, R17 ;  /* 0x0000000206108819 */ /* 0x000fe40000010211 */
[C---:B0-----:R-:W-:Y:S02]  /*0840*/  @!P0 IADD3 R12, P5, PT, R7.reuse, R12, RZ ;  /* 0x0000000c070c8210 */ /* 0x041fe40007fbe0ff */
[----:B------:R-:W-:Y:S01]  /*0850*/  @!P1 MOV R6, R120 ;  /* 0x0000007800069202 */ /* 0x000fe20000000f00 */
[----:B------:R-:W0:Y:S01]  /*0860*/  @!P1 LDC.64 R18, c[0x0][0x3a0] ;  /* 0x0000e800ff129b82 */ /* 0x000e220000000a00 */
[----:B---3--:R-:W-:Y:S02]  /*0870*/  @!P0 IADD3 R10, P6, PT, R7, R10, RZ ;  /* 0x0000000a070a8210 */ /* 0x008fe40007fde0ff */
[----:B------:R-:W-:-:S02]  /*0880*/  @!P1 MOV R7, R123 ;  /* 0x0000007b00079202 */ /* 0x000fc40000000f00 */
[C---:B------:R-:W-:Y:S02]  /*0890*/  @!P0 IADD3.X R13, PT, PT, R16.reuse, R13, RZ, P5, !PT ;  /* 0x0000000d100d8210 */ /* 0x040fe40002ffe4ff */
[----:B------:R-:W-:Y:S01]  /*08a0*/  @!P0 IADD3.X R11, PT, PT, R16, R11, RZ, P6, !PT ;  /* 0x0000000b100b8210 */ /* 0x000fe200037fe4ff */
[-C--:B-1----:R-:W-:Y:S01]  /*08b0*/  @!P1 IMAD R22, R25, R4.reuse, RZ ;  /* 0x0000000419169224 */ /* 0x082fe200078e02ff */
[----:B------:R-:W1:Y:S01]  /*08c0*/  @!P1 LDC.64 R20, c[0x0][0x398] ;  /* 0x0000e600ff149b82 */ /* 0x000e620000000a00 */
[----:B------:R-:W-:Y:S02]  /*08d0*/  ISETP.GE.U32.AND P5, PT, R110, UR12, PT ;  /* 0x0000000c6e007c0c */ /* 0x000fe4000bfa6070 */
[C---:B------:R-:W-:Y:S02]  /*08e0*/  @!P1 IMAD R17, R23.reuse, R5, R22 ;  /* 0x0000000517119224 */ /* 0x040fe400078e0216 */
[----:B------:R-:W-:Y:S01]  /*08f0*/  @!P1 IMAD.WIDE.U32 R4, R23, R4, R6 ;  /* 0x0000000417049225 */ /* 0x000fe200078e0006 */
[----:B------:R-:W-:-:S02]  /*0900*/  ISETP.GE.AND.EX P5, PT, R91, UR13, PT, P5 ;  /* 0x0000000d5b007c0c */ /* 0x000fc4000bfa6350 */
[----:B------:R-:W3:Y:S01]  /*0910*/  @!P3 LDC.64 R24, c[0x0][0x3f8] ;  /* 0x0000fe00ff18bb82 */ /* 0x000ee20000000a00 */
[----:B--2---:R-:W-:Y:S01]  /*0920*/  @!P2 IMAD R16, R93, R2, RZ ;  /* 0x000000025d10a224 */ /* 0x004fe200078e02ff */
[----:B------:R-:W-:Y:S02]  /*0930*/  @!P1 IADD3 R5, PT, PT, R5, R17, RZ ;  /* 0x0000001105059210 */ /* 0x000fe40007ffe0ff */
[----:B------:R-:W-:Y:S01]  /*0940*/  @!P1 SHF.L.U32 R7, R4, 0x2, RZ ;  /* 0x0000000204079819 */ /* 0x000fe200000006ff */
[----:B------:R-:W-:Y:S01]  /*0950*/  @!P2 IMAD R17, R112, R3, R16 ;  /* 0x000000037011a224 */ /* 0x000fe200078e0210 */
[----:B------:R-:W-:Y:S02]  /*0960*/  @!P1 SHF.L.U64.HI R6, R4, 0x2, R5 ;  /* 0x0000000204069819 */ /* 0x000fe40000010205 */
[----:B------:R-:W-:Y:S01]  /*0970*/  @!P2 MOV R4, R120 ;  /* 0x000000780004a202 */ /* 0x000fe20000000f00 */
[----:B------:R-:W2:Y:S01]  /*0980*/  @!P2 LDC.64 R38, c[0x0][0x3a0] ;  /* 0x0000e800ff26ab82 */ /* 0x000ea20000000a00 */
[----:B------:R-:W-:-:S02]  /*0990*/  @!P2 MOV R5, R123 ;  /* 0x0000007b0005a202 */ /* 0x000fc40000000f00 */
[C---:B0-----:R-:W-:Y:S01]  /*09a0*/  @!P1 IADD3 R18, P6, PT, R7.reuse, R18, RZ ;  /* 0x0000001207129210 */ /* 0x041fe20007fde0ff */
[----:B------:R-:W-:Y:S01]  /*09b0*/  @!P2 IMAD.WIDE.U32 R2, R112, R2, R4 ;  /* 0x000000027002a225 */ /* 0x000fe200078e0004 */
[----:B------:R-:W-:Y:S02]  /*09c0*/  CS2R R4, SRZ ;  /* 0x0000000000047805 */ /* 0x000fe4000001ff00 */
[----:B------:R-:W-:Y:S01]  /*09d0*/  @!P1 IADD3.X R19, PT, PT, R6, R19, RZ, P6, !PT ;  /* 0x0000001306139210 */ /* 0x000fe200037fe4ff */
[----:B------:R-:W0:Y:S01]  /*09e0*/  @!P3 LDC.64 R22, c[0x0][0x3a0] ;  /* 0x0000e800ff16bb82 */ /* 0x000e220000000a00 */
[----:B-1----:R-:W-:Y:S02]  /*09f0*/  @!P1 IADD3 R20, P6, PT, R7, R20, RZ ;  /* 0x0000001407149210 */ /* 0x002fe40007fde0ff */
[----:B------:R-:W-:Y:S01]  /*0a00*/  @!P2 IADD3 R3, PT, PT, R3, R17, RZ ;  /* 0x000000110303a210 */ /* 0x000fe20007ffe0ff */
[----:B------:R1:W5:Y:S01]  /*0a10*/  @!P4 LDG.E.64 R4, desc[UR8][R8.64] ;  /* 0x000000080804c981 */ /* 0x000362000c1e1b00 */
[----:B------:R-:W-:-:S02]  /*0a20*/  @!P2 SHF.L.U32 R35, R2, 0x2, RZ ;  /* 0x000000020223a819 */ /* 0x000fc400000006ff */
[----:B------:R-:W-:Y:S01]  /*0a30*/  @!P2 SHF.L.U64.HI R32, R2, 0x2, R3 ;  /* 0x000000020220a819 */ /* 0x000fe20000010203 */
[----:B------:R-:W4:Y:S01]  /*0a40*/  @!P5 LDC.64 R16, c[0x0][0x3f8] ;  /* 0x0000fe00ff10db82 */ /* 0x000f220000000a00 */
[----:B------:R-:W-:Y:S02]  /*0a50*/  MOV R3, RZ ;  /* 0x000000ff00037202 */ /* 0x000fe40000000f00 */
[----:B------:R-:W-:Y:S02]  /*0a60*/  MOV R2, RZ ;  /* 0x000000ff00027202 */ /* 0x000fe40000000f00 */
[----:B------:R-:W-:-:S03]  /*0a70*/  @!P1 IADD3.X R21, PT, PT, R6, R21, RZ, P6, !PT ;  /* 0x0000001506159210 */ /* 0x000fc600037fe4ff */
[----:B------:R-:W0:Y:S01]  /*0a80*/  @!P2 LDC.64 R36, c[0x0][0x398] ;  /* 0x0000e600ff24ab82 */ /* 0x000e220000000a00 */
[----:B------:R2:W5:Y:S01]  /*0a90*/  @!P4 LDG.E.64 R2, desc[UR8][R14.64] ;  /* 0x000000080e02c981 */ /* 0x000562000c1e1b00 */
[----:B------:R-:W-:-:S04]  /*0aa0*/  ISETP.GE.U32.AND P4, PT, R109, UR12, PT ;  /* 0x0000000c6d007c0c */ /* 0x000fc8000bf86070 */
[----:B------:R-:W-:Y:S01]  /*0ab0*/  ISETP.GE.AND.EX P4, PT, R90, UR13, PT, P4 ;  /* 0x0000000d5a007c0c */ /* 0x000fe2000bf86340 */
[----:B---3--:R-:W-:Y:S01]  /*0ac0*/  @!P3 IMAD R6, R92, R24, RZ ;  /* 0x000000185c06b224 */ /* 0x008fe200078e02ff */
[----:B------:R-:W3:Y:S01]  /*0ad0*/  @!P3 LDC.64 R30, c[0x0][0x398] ;  /* 0x0000e600ff1ebb82 */ /* 0x000ee20000000a00 */
[----:B-1----:R-:W-:Y:S02]  /*0ae0*/  @!P3 MOV R8, R120 ;  /* 0x000000780008b202 */ /* 0x002fe40000000f00 */
[----:B------:R-:W-:Y:S01]  /*0af0*/  @!P3 MOV R9, R123 ;  /* 0x0000007b0009b202 */ /* 0x000fe20000000f00 */
[C---:B------:R-:W-:Y:S01]  /*0b00*/  @!P3 IMAD R33, R111.reuse, R25, R6 ;  /* 0x000000196f21b224 */ /* 0x040fe200078e0206 */
[----:B------:R-:W-:Y:S01]  /*0b10*/  CS2R R6, SRZ ;  /* 0x0000000000067805 */ /* 0x000fe2000001ff00 */
[----:B------:R-:W-:Y:S02]  /*0b20*/  @!P3 IMAD.WIDE.U32 R24, R111, R24, R8 ;  /* 0x000000186f18b225 */ /* 0x000fe400078e0008 */
[----:B------:R-:W1:Y:S01]  /*0b30*/  @!P5 LDC.64 R28, c[0x0][0x3a0] ;  /* 0x0000e800ff1cdb82 */ /* 0x000e620000000a00 */
[----:B------:R-:W-:-:S02]  /*0b40*/  CS2R R8, SRZ ;  /* 0x0000000000087805 */ /* 0x000fc4000001ff00 */
[----:B------:R-:W5:Y:S05]  /*0b50*/  @!P0 LDG.E.64 R6, desc[UR8][R12.64] ;  /* 0x000000080c068981 */ /* 0x000f6a000c1e1b00 */
[----:B--2---:R-:W2:Y:S01]  /*0b60*/  @!P4 LDC.64 R14, c[0x0][0x3f8] ;  /* 0x0000fe00ff0ecb82 */ /* 0x004ea20000000a00 */
[----:B------:R4:W5:Y:S01]  /*0b70*/  @!P0 LDG.E.64 R8, desc[UR8][R10.64] ;  /* 0x000000080a088981 */ /* 0x000962000c1e1b00 */
[----:B------:R-:W-:Y:S02]  /*0b80*/  @!P3 IADD3 R33, PT, PT, R25, R33, RZ ;  /* 0x000000211921b210 */ /* 0x000fe40007ffe0ff */
[----:B------:R-:W-:-:S04]  /*0b90*/  @!P2 IADD3 R38, P0, PT, R35, R38, RZ ;  /* 0x000000262326a210 */ /* 0x000fc80007f1e0ff */
[----:B------:R-:W1:Y:S01]  /*0ba0*/  @!P5 LDC.64 R26, c[0x0][0x398] ;  /* 0x0000e600ff1adb82 */ /* 0x000e620000000a00 */
[----:B------:R-:W-:Y:S01]  /*0bb0*/  @!P3 SHF.L.U32 R25, R24, 0x2, RZ ;  /* 0x000000021819b819 */ /* 0x000fe200000006ff */
[----:B----4-:R-:W-:Y:S01]  /*0bc0*/  @!P5 IMAD R34, R91, R16, RZ ;  /* 0x000000105b22d224 */ /* 0x010fe200078e02ff */
[----:B------:R-:W-:Y:S02]  /*0bd0*/  @!P5 MOV R10, R120 ;  /* 0x00000078000ad202 */ /* 0x000fe40000000f00 */
[----:B------:R-:W-:Y:S02]  /*0be0*/  @!P5 MOV R11, R123 ;  /* 0x0000007b000bd202 */ /* 0x000fe40000000f00 */
[----:B------:R-:W-:Y:S01]  /*0bf0*/  @!P2 IADD3.X R39, PT, PT, R32, R39, RZ, P0, !PT ;  /* 0x000000272027a210 */ /* 0x000fe200007fe4ff */
[----:B------:R-:W-:Y:S01]  /*0c00*/  @!P5 IMAD R13, R110, R17, R34 ;  /* 0x000000116e0dd224 */ /* 0x000fe200078e0222 */
[----:B------:R-:W-:Y:S02]  /*0c10*/  @!P3 SHF.L.U64.HI R24, R24, 0x2, R33 ;  /* 0x000000021818b819 */ /* 0x000fe40000010221 */
[----:B0-----:R-:W-:Y:S01]  /*0c20*/  @!P3 IADD3 R22, P0, PT, R25, R22, RZ ;  /* 0x000000161916b210 */ /* 0x001fe20007f1e0ff */
[----:B------:R-:W-:Y:S01]  /*0c30*/  @!P5 IMAD.WIDE.U32 R16, R110, R16, R10 ;  /* 0x000000106e10d225 */ /* 0x000fe200078e000a */
[----:B------:R-:W-:-:S02]  /*0c40*/  @!P2 IADD3 R36, P6, PT, R35, R36, RZ ;  /* 0x000000242324a210 */ /* 0x000fc40007fde0ff */
[----:B------:R-:W-:Y:S01]  /*0c50*/  @!P3 IADD3.X R23, PT, PT, R24, R23, RZ, P0, !PT ;  /* 0x000000171817b210 */ /* 0x000fe200007fe4ff */
[----:B--2---:R-:W-:Y:S01]  /*0c60*/  @!P4 IMAD R10, R90, R14, RZ ;  /* 0x0000000e5a0ac224 */ /* 0x004fe200078e02ff */
[----:B------:R-:W-:Y:S01]  /*0c70*/  @!P2 IADD3.X R37, PT, PT, R32, R37, RZ, P6, !PT ;  /* 0x000000252025a210 */ /* 0x000fe200037fe4ff */
[----:B------:R-:W0:Y:S01]  /*0c80*/  @!P4 LDC.64 R34, c[0x0][0x398] ;  /* 0x0000e600ff22cb82 */ /* 0x000e220000000a00 */
[----:B------:R-:W-:Y:S02]  /*0c90*/  ISETP.GE.U32.AND P0, PT, R108, UR12, PT ;  /* 0x0000000c6c007c0c */ /* 0x000fe4000bf06070 */
[----:B---3--:R-:W-:Y:S02]  /*0ca0*/  @!P3 IADD3 R30, P6, PT, R25, R30, RZ ;  /* 0x0000001e191eb210 */ /* 0x008fe40007fde0ff */
[----:B------:R-:W-:Y:S02]  /*0cb0*/  @!P5 IADD3 R13, PT, PT, R17, R13, RZ ;  /* 0x0000000d110dd210 */ /* 0x000fe40007ffe0ff */
[----:B------:R-:W-:Y:S01]  /*0cc0*/  @!P5 SHF.L.U32 R11, R16, 0x2, RZ ;  /* 0x00000002100bd819 */ /* 0x000fe200000006ff */
[----:B------:R-:W2:Y:S01]  /*0cd0*/  @!P4 LDC.64 R32, c[0x0][0x3a0] ;  /* 0x0000e800ff20cb82 */ /* 0x000ea20000000a00 */
[----:B------:R-:W-:-:S02]  /*0ce0*/  ISETP.GE.AND.EX P0, PT, R89, UR13, PT, P0 ;  /* 0x0000000d59007c0c */ /* 0x000fc4000bf06300 */
[----:B------:R-:W-:Y:S02]  /*0cf0*/  @!P3 IADD3.X R31, PT, PT, R24, R31, RZ, P6, !PT ;  /* 0x0000001f181fb210 */ /* 0x000fe400037fe4ff */
[----:B------:R-:W-:Y:S02]  /*0d00*/  @!P5 SHF.L.U64.HI R16, R16, 0x2, R13 ;  /* 0x000000021010d819 */ /* 0x000fe4000001020d */
[----:B-1----:R-:W-:Y:S01]  /*0d10*/  @!P5 IADD3 R28, P6, PT, R11, R28, RZ ;  /* 0x0000001c0b1cd210 */ /* 0x002fe20007fde0ff */
[----:B------:R-:W-:Y:S01]  /*0d20*/  @!P4 IMAD R13, R109, R15, R10 ;  /* 0x0000000f6d0dc224 */ /* 0x000fe200078e020a */
[----:B------:R-:W-:Y:S02]  /*0d30*/  @!P4 MOV R10, R120 ;  /* 0x00000078000ac202 */ /* 0x000fe40000000f00 */
[----:B------:R-:W-:Y:S02]  /*0d40*/  @!P5 IADD3.X R29, PT, PT, R16, R29, RZ, P6, !PT ;  /* 0x0000001d101dd210 */ /* 0x000fe400037fe4ff */
[----:B------:R-:W-:Y:S01]  /*0d50*/  @!P5 IADD3 R26, P6, PT, R11, R26, RZ ;  /* 0x0000001a0b1ad210 */ /* 0x000fe20007fde0ff */
[----:B------:R-:W1:Y:S01]  /*0d60*/  @!P0 LDC.64 R40, c[0x0][0x3f8] ;  /* 0x0000fe00ff288b82 */ /* 0x000e620000000a00 */
[----:B------:R-:W-:-:S03]  /*0d70*/  @!P4 MOV R11, R123 ;  /* 0x0000007b000bc202 */ /* 0x000fc60000000f00 */
[----:B------:R-:W-:Y:S01]  /*0d80*/  @!P4 IMAD.WIDE.U32 R14, R109, R14, R10 ;  /* 0x0000000e6d0ec225 */ /* 0x000fe200078e000a */
[----:B------:R-:W-:-:S03]  /*0d90*/  CS2R R10, SRZ ;  /* 0x00000000000a7805 */ /* 0x000fc6000001ff00 */
[----:B------:R-:W3:Y:S01]  /*0da0*/  @!P0 LDC.64 R48, c[0x0][0x3a0] ;  /* 0x0000e800ff308b82 */ /* 0x000ee20000000a00 */
[----:B------:R-:W-:Y:S02]  /*0db0*/  @!P4 IADD3 R15, PT, PT, R15, R13, RZ ;  /* 0x0000000d0f0fc210 */ /* 0x000fe40007ffe0ff */
[----:B------:R-:W-:Y:S01]  /*0dc0*/  CS2R R12, SRZ ;  /* 0x00000000000c7805 */ /* 0x000fe2000001ff00 */
[----:B------:R-:W5:Y:S04]  /*0dd0*/  @!P1 LDG.E.64 R10, desc[UR8][R18.64] ;  /* 0x00000008120a9981 */ /* 0x000f68000c1e1b00 */
[----:B------:R-:W4:Y:S01]  /*0de0*/  @!P0 LDC.64 R42, c[0x0][0x398] ;  /* 0x0000e600ff2a8b82 */ /* 0x000f220000000a00 */
[----:B------:R0:W5:Y:S01]  /*0df0*/  @!P1 LDG.E.64 R12, desc[UR8][R20.64] ;  /* 0x00000008140c9981 */ /* 0x000162000c1e1b00 */
[----:B------:R-:W-:-:S04]  /*0e00*/  ISETP.GE.U32.AND P1, PT, R107, UR12, PT ;  /* 0x0000000c6b007c0c */ /* 0x000fc8000bf26070 */
[----:B------:R-:W-:Y:S02]  /*0e10*/  ISETP.GE.AND.EX P1, PT, R88, UR13, PT, P1 ;  /* 0x0000000d58007c0c */ /* 0x000fe4000bf26310 */
[----:B------:R-:W-:Y:S02]  /*0e20*/  @!P5 IADD3.X R27, PT, PT, R16, R27, RZ, P6, !PT ;  /* 0x0000001b101bd210 */ /* 0x000fe400037fe4ff */
[----:B------:R-:W-:Y:S02]  /*0e30*/  CS2R R16, SRZ ;  /* 0x0000000000107805 */ /* 0x000fe4000001ff00 */
[C---:B------:R-:W-:Y:S02]  /*0e40*/  @!P4 SHF.L.U32 R25, R14.reuse, 0x2, RZ ;  /* 0x000000020e19c819 */ /* 0x040fe400000006ff */
[----:B------:R-:W-:Y:S02]  /*0e50*/  @!P4 SHF.L.U64.HI R44, R14, 0x2, R15 ;  /* 0x000000020e2cc819 */ /* 0x000fe4000001020f */
[----:B------:R-:W-:Y:S01]  /*0e60*/  CS2R R14, SRZ ;  /* 0x00000000000e7805 */ /* 0x000fe2000001ff00 */
[----:B-1----:R-:W-:Y:S01]  /*0e70*/  @!P0 IMAD R24, R89, R40, RZ ;  /* 0x0000002859188224 */ /* 0x002fe200078e02ff */
[----:B------:R1:W5:Y:S01]  /*0e80*/  @!P2 LDG.E.64 R16, desc[UR8][R36.64] ;  /* 0x000000082410a981 */ /* 0x000362000c1e1b00 */
[----:B0-----:R-:W-:-:S02]  /*0e90*/  @!P4 IADD3 R34, P6, PT, R25, R34, RZ ;  /* 0x000000221922c210 */ /* 0x001fc40007fde0ff */
[----:B------:R-:W-:Y:S01]  /*0ea0*/  @!P0 IMAD R21, R108, R41, R24 ;  /* 0x000000296c158224 */ /* 0x000fe200078e0218 */
[----:B------:R0:W5:Y:S01]  /*0eb0*/  @!P2 LDG.E.64 R14, desc[UR8][R38.64] ;  /* 0x00000008260ea981 */ /* 0x000162000c1e1b00 */
[----:B--2---:R-:W-:Y:S02]  /*0ec0*/  @!P4 IADD3 R32, P2, PT, R25, R32, RZ ;  /* 0x000000201920c210 */ /* 0x004fe40007f5e0ff */
[----:B------:R-:W2:Y:S02]  /*0ed0*/  @!P1 LDC.64 R24, c[0x0][0x3f8] ;  /* 0x0000fe00ff189b82 */ /* 0x000ea40000000a00 */
[----:B------:R-:W-:Y:S02]  /*0ee0*/  @!P4 IADD3.X R33, PT, PT, R44, R33, RZ, P2, !PT ;  /* 0x000000212c21c210 */ /* 0x000fe400017fe4ff */
[----:B------:R-:W-:Y:S02]  /*0ef0*/  ISETP.GE.U32.AND P2, PT, R106, UR12, PT ;  /* 0x0000000c6a007c0c */ /* 0x000fe4000bf46070 */
[----:B------:R-:W-:-:S02]  /*0f00*/  @!P0 MOV R18, R120 ;  /* 0x0000007800128202 */ /* 0x000fc40000000f00 */
[----:B------:R-:W-:Y:S02]  /*0f10*/  @!P0 MOV R19, R123 ;  /* 0x0000007b00138202 */ /* 0x000fe40000000f00 */
[----:B------:R-:W-:Y:S01]  /*0f20*/  ISETP.GE.AND.EX P2, PT, R87, UR13, PT, P2 ;  /* 0x0000000d57007c0c */ /* 0x000fe2000bf46320 */
[----:B------:R-:W-:Y:S01]  /*0f30*/  @!P0 IMAD.WIDE.U32 R40, R108, R40, R18 ;  /* 0x000000286c288225 */ /* 0x000fe200078e0012 */
[----:B------:R-:W-:-:S04]  /*0f40*/  @!P4 IADD3.X R35, PT, PT, R44, R35, RZ, P6, !PT ;  /* 0x000000232c23c210 */ /* 0x000fc800037fe4ff */
[----:B-1----:R-:W-:Y:S02]  /*0f50*/  @!P0 IADD3 R37, PT, PT, R41, R21, RZ ;  /* 0x0000001529258210 */ /* 0x002fe40007ffe0ff */
[C---:B0-----:R-:W-:Y:S02]  /*0f60*/  @!P0 SHF.L.U32 R39, R40.reuse, 0x2, RZ ;  /* 0x0000000228278819 */ /* 0x041fe400000006ff */
[----:B------:R-:W-:Y:S02]  /*0f70*/  @!P0 SHF.L.U64.HI R40, R40, 0x2, R37 ;  /* 0x0000000228288819 */ /* 0x000fe40000010225 */
[----:B---3--:R-:W-:Y:S01]  /*0f80*/  @!P0 IADD3 R48, P6, PT, R39, R48, RZ ;  /* 0x0000003027308210 */ /* 0x008fe20007fde0ff */
[----:B------:R-:W0:Y:S01]  /*0f90*/  @!P2 LDC.64 R36, c[0x0][0x3f8] ;  /* 0x0000fe00ff24ab82 */ /* 0x000e220000000a00 */
[----:B--2---:R-:W-:Y:S02]  /*0fa0*/  @!P1 IMAD R44, R88, R24, RZ ;  /* 0x00000018582c9224 */ /* 0x004fe400078e02ff */
[----:B------:R-:W-:-:S02]  /*0fb0*/  @!P0 IADD3.X R49, PT, PT, R40, R49, RZ, P6, !PT ;  /* 0x0000003128318210 */ /* 0x000fc400037fe4ff */
[----:B----4-:R-:W-:-:S03]  /*0fc0*/  @!P0 IADD3 R42, P6, PT, R39, R42, RZ ;  /* 0x0000002a272a8210 */ /* 0x010fc60007fde0ff */
[----:B------:R-:W1:Y:S01]  /*0fd0*/  @!P1 LDC.64 R38, c[0x0][0x3a0] ;  /* 0x0000e800ff269b82 */ /* 0x000e620000000a00 */
[----:B------:R-:W-:Y:S02]  /*0fe0*/  CS2R R18, SRZ ;  /* 0x0000000000127805 */ /* 0x000fe4000001ff00 */
[----:B------:R-:W-:Y:S01]  /*0ff0*/  @!P0 IADD3.X R43, PT, PT, R40, R43, RZ, P6, !PT ;  /* 0x0000002b282b8210 */ /* 0x000fe200037fe4ff */
[C---:B------:R-:W-:Y:S01]  /*1000*/  @!P1 IMAD R47, R107.reuse, R25, R44 ;  /* 0x000000196b2f9224 */ /* 0x040fe200078e022c */
[----:B------:R-:W-:Y:S02]  /*1010*/  CS2R R20, SRZ ;  /* 0x0000000000147805 */ /* 0x000fe4000001ff00 */
[----:B------:R-:W-:Y:S02]  /*1020*/  @!P1 MOV R40, R120 ;  /* 0x0000007800289202 */ /* 0x000fe40000000f00 */
[----:B------:R-:W-:Y:S01]  /*1030*/  @!P1 MOV R41, R123 ;  /* 0x0000007b00299202 */ /* 0x000fe20000000f00 */
[----:B------:R-:W2:Y:S01]  /*1040*/  @!P1 LDC.64 R44, c[0x0][0x398] ;  /* 0x0000e600ff2c9b82 */ /* 0x000ea20000000a00 */
[----:B------:R3:W5:Y:S01]  /*1050*/  @!P3 LDG.E.64 R18, desc[UR8][R22.64] ;  /* 0x000000081612b981 */ /* 0x000762000c1e1b00 */
[----:B------:R-:W-:-:S03]  /*1060*/  @!P1 IMAD.WIDE.U32 R40, R107, R24, R40 ;  /* 0x000000186b289225 */ /* 0x000fc600078e0028 */
[----:B------:R-:W5:Y:S01]  /*1070*/  @!P3 LDG.E.64 R20, desc[UR8][R30.64] ;  /* 0x000000081e14b981 */ /* 0x000f62000c1e1b00 */
[----:B------:R-:W-:Y:S02]  /*1080*/  CS2R R24, SRZ ;  /* 0x0000000000187805 */ /* 0x000fe4000001ff00 */
[----:B------:R-:W-:Y:S02]  /*1090*/  ISETP.GE.U32.AND P3, PT, R105, UR12, PT ;  /* 0x0000000c69007c0c */ /* 0x000fe4000bf66070 */
[----:B---3--:R-:W-:Y:S02]  /*10a0*/  CS2R R22, SRZ ;  /* 0x0000000000167805 */ /* 0x008fe4000001ff00 */
[----:B------:R-:W-:Y:S01]  /*10b0*/  ISETP.GE.AND.EX P3, PT, R86, UR13, PT, P3 ;  /* 0x0000000d56007c0c */ /* 0x000fe2000bf66330 */
[----:B------:R3:W5:Y:S01]  /*10c0*/  @!P5 LDG.E.64 R24, desc[UR8][R26.64] ;  /* 0x000000081a18d981 */ /* 0x000762000c1e1b00 */
[----:B------:R-:W-:-:S03]  /*10d0*/  @!P1 IADD3 R41, PT, PT, R41, R47, RZ ;  /* 0x0000002f29299210 */ /* 0x000fc60007ffe0ff */
[----:B------:R-:W5:Y:S01]  /*10e0*/  @!P5 LDG.E.64 R22, desc[UR8][R28.64] ;  /* 0x000000081c16d981 */ /* 0x000f62000c1e1b00 */
[----:B------:R-:W-:Y:S01]  /*10f0*/  ISETP.GE.U32.AND P5, PT, R104, UR12, PT ;  /* 0x0000000c68007c0c */ /* 0x000fe2000bfa6070 */
[----:B0-----:R-:W-:Y:S01]  /*1100*/  @!P2 IMAD R46, R87, R36, RZ ;  /* 0x00000024572ea224 */ /* 0x001fe200078e02ff */
[----:B------:R-:W-:Y:S02]  /*1110*/  @!P1 SHF.L.U32 R47, R40, 0x2, RZ ;  /* 0x00000002282f9819 */ /* 0x000fe400000006ff */
[----:B---3--:R-:W-:Y:S02]  /*1120*/  @!P2 MOV R26, R120 ;  /* 0x00000078001aa202 */ /* 0x008fe40000000f00 */
[----:B------:R-:W-:Y:S01]  /*1130*/  @!P2 MOV R27, R123 ;  /* 0x0000007b001ba202 */ /* 0x000fe20000000f00 */
[----:B------:R-:W0:Y:S01]  /*1140*/  @!P3 LDC.64 R30, c[0x0][0x3f8] ;  /* 0x0000fe00ff1ebb82 */ /* 0x000e220000000a00 */
[----:B------:R-:W-:Y:S01]  /*1150*/  ISETP.GE.AND.EX P5, PT, R85, UR13, PT, P5 ;  /* 0x0000000d55007c0c */ /* 0x000fe2000bfa6350 */
[----:B------:R-:W-:Y:S01]  /*1160*/  @!P2 IMAD R51, R106, R37, R46 ;  /* 0x000000256a33a224 */ /* 0x000fe200078e022e */
[----:B------:R-:W-:Y:S01]  /*1170*/  @!P1 SHF.L.U64.HI R50, R40, 0x2, R41 ;  /* 0x0000000228329819 */ /* 0x000fe20000010229 */
[----:B------:R-:W-:Y:S01]  /*1180*/  @!P2 IMAD.WIDE.U32 R36, R106, R36, R26 ;  /* 0x000000246a24a225 */ /* 0x000fe200078e001a */
[----:B-1----:R-:W-:-:S03]  /*1190*/  @!P1 IADD3 R38, P6, PT, R47, R38, RZ ;  /* 0x000000262f269210 */ /* 0x002fc60007fde0ff */
[----:B------:R-:W1:Y:S01]  /*11a0*/  @!P2 LDC.64 R40, c[0x0][0x3a0] ;  /* 0x0000e800ff28ab82 */ /* 0x000e620000000a00 */
[----:B------:R-:W-:Y:S02]  /*11b0*/  @!P1 IADD3.X R39, PT, PT, R50, R39, RZ, P6, !PT ;  /* 0x0000002732279210 */ /* 0x000fe400037fe4ff */
[----:B--2---:R-:W-:Y:S02]  /*11c0*/  @!P1 IADD3 R44, P6, PT, R47, R44, RZ ;  /* 0x0000002c2f2c9210 */ /* 0x004fe40007fde0ff */
[----:B------:R-:W-:-:S03]  /*11d0*/  @!P2 IADD3 R27, PT, PT, R37, R51, RZ ;  /* 0x00000033251ba210 */ /* 0x000fc60007ffe0ff */
[----:B------:R-:W2:Y:S01]  /*11e0*/  @!P2 LDC.64 R46, c[0x0][0x398] ;  /* 0x0000e600ff2eab82 */ /* 0x000ea20000000a00 */
[----:B------:R-:W-:Y:S02]  /*11f0*/  @!P1 IADD3.X R45, PT, PT, R50, R45, RZ, P6, !PT ;  /* 0x0000002d322d9210 */ /* 0x000fe400037fe4ff */
[C---:B------:R-:W-:Y:S02]  /*1200*/  @!P2 SHF.L.U32 R51, R36.reuse, 0x2, RZ ;  /* 0x000000022433a819 */ /* 0x040fe400000006ff */
[----:B------:R-:W-:-:S03]  /*1210*/  @!P2 SHF.L.U64.HI R50, R36, 0x2, R27 ;  /* 0x000000022432a819 */ /* 0x000fc6000001021b */
[----:B------:R-:W3:Y:S01]  /*1220*/  @!P5 LDC.64 R36, c[0x0][0x3f8] ;  /* 0x0000fe00ff24db82 */ /* 0x000ee20000000a00 */
[----:B------:R-:W-:-:S07]  /*1230*/  CS2R R26, SRZ ;  /* 0x00000000001a7805 */ /* 0x000fce000001ff00 */
[----:B------:R-:W4:Y:S01]  /*1240*/  @!P3 LDC.64 R54, c[0x0][0x3a0] ;  /* 0x0000e800ff36bb82 */ /* 0x000f220000000a00 */
[----:B-1----:R-:W-:Y:S01]  /*1250*/  @!P2 IADD3 R40, P6, PT, R51, R40, RZ ;  /* 0x000000283328a210 */ /* 0x002fe20007fde0ff */
[----:B------:R1:W5:Y:S01]  /*1260*/  @!P4 LDG.E.64 R26, desc[UR8][R32.64] ;  /* 0x00000008201ac981 */ /* 0x000362000c1e1b00 */
[----:B0-----:R-:W-:Y:S02]  /*1270*/  @!P3 IMAD R52, R86, R30, RZ ;  /* 0x0000001e5634b224 */ /* 0x001fe400078e02ff */
[----:B------:R-:W-:-:S03]  /*1280*/  @!P2 IADD3.X R41, PT, PT, R50, R41, RZ, P6, !PT ;  /* 0x000000293229a210 */ /* 0x000fc600037fe4ff */
[----:B------:R-:W0:Y:S01]  /*1290*/  @!P5 LDC.64 R74, c[0x0][0x3a0] ;  /* 0x0000e800ff4adb82 */ /* 0x000e220000000a00 */
[----:B--2---:R-:W-:Y:S02]  /*12a0*/  @!P2 IADD3 R46, P6, PT, R51, R46, RZ ;  /* 0x0000002e332ea210 */ /* 0x004fe40007fde0ff */
[----:B-1----:R-:W-:Y:S02]  /*12b0*/  @!P3 MOV R32, R120 ;  /* 0x000000780020b202 */ /* 0x002fe40000000f00 */
[----:B------:R-:W-:-:S03]  /*12c0*/  @!P3 MOV R33, R123 ;  /* 0x0000007b0021b202 */ /* 0x000fc60000000f00 */
[----:B------:R-:W1:Y:S01]  /*12d0*/  @!P5 LDC.64 R72, c[0x0][0x398] ;  /* 0x0000e600ff48db82 */ /* 0x000e620000000a00 */
[C---:B------:R-:W-:Y:S01]  /*12e0*/  @!P3 IMAD R53, R105.reuse, R31, R52 ;  /* 0x0000001f6935b224 */ /* 0x040fe200078e0234 */
[----:B------:R-:W-:Y:S01]  /*12f0*/  @!P2 IADD3.X R47, PT, PT, R50, R47, RZ, P6, !PT ;  /* 0x0000002f322fa210 */ /* 0x000fe200037fe4ff */
[----:B------:R-:W-:Y:S01]  /*1300*/  @!P3 IMAD.WIDE.U32 R30, R105, R30, R32 ;  /* 0x0000001e691eb225 */ /* 0x000fe200078e0020 */
[----:B------:R-:W-:Y:S02]  /*1310*/  @!P5 MOV R50, R120 ;  /* 0x000000780032d202 */ /* 0x000fe40000000f00 */
[----:B------:R-:W-:Y:S01]  /*1320*/  @!P5 MOV R51, R123 ;  /* 0x0000007b0033d202 */ /* 0x000fe20000000f00 */
[-C--:B---3--:R-:W-:Y:S01]  /*1330*/  @!P5 IMAD R32, R85, R36.reuse, RZ ;  /* 0x000000245520d224 */ /* 0x088fe200078e02ff */
[----:B------:R-:W-:Y:S02]  /*1340*/  CS2R R28, SRZ ;  /* 0x00000000001c7805 */ /* 0x000fe4000001ff00 */
[----:B------:R-:W-:Y:S01]  /*1350*/  @!P3 IADD3 R31, PT, PT, R31, R53, RZ ;  /* 0x000000351f1fb210 */ /* 0x000fe20007ffe0ff */
[----:B------:R-:W2:Y:S01]  /*1360*/  @!P3 LDC.64 R58, c[0x0][0x398] ;  /* 0x0000e600ff3abb82 */ /* 0x000ea20000000a00 */
[----:B------:R-:W-:Y:S01]  /*1370*/  @!P5 IMAD R57, R104, R37, R32 ;  /* 0x000000256839d224 */ /* 0x000fe200078e0220 */
[----:B------:R-:W-:Y:S01]  /*1380*/  @!P3 SHF.L.U32 R53, R30, 0x2, RZ ;  /* 0x000000021e35b819 */ /* 0x000fe200000006ff */
[----:B------:R-:W-:Y:S01]  /*1390*/  @!P5 IMAD.WIDE.U32 R36, R104, R36, R50 ;  /* 0x000000246824d225 */ /* 0x000fe200078e0032 */
[----:B------:R3:W5:Y:S01]  /*13a0*/  @!P4 LDG.E.64 R28, desc[UR8][R34.64] ;  /* 0x00000008221cc981 */ /* 0x000762000c1e1b00 */
[----:B------:R-:W-:-:S02]  /*13b0*/  ISETP.GE.U32.AND P4, PT, R103, UR12, PT ;  /* 0x0000000c67007c0c */ /* 0x000fc4000bf86070 */
[----:B------:R-:W-:Y:S02]  /*13c0*/  @!P3 SHF.L.U64.HI R52, R30, 0x2, R31 ;  /* 0x000000021e34b819 */ /* 0x000fe4000001021f */
[----:B------:R-:W-:Y:S02]  /*13d0*/  @!P5 IADD3 R51, PT, PT, R37, R57, RZ ;  /* 0x000000392533d210 */ /* 0x000fe40007ffe0ff */
[----:B----4-:R-:W-:Y:S02]  /*13e0*/  @!P3 IADD3 R54, P6, PT, R53, R54, RZ ;  /* 0x000000363536b210 */ /* 0x010fe40007fde0ff */
[----:B------:R-:W-:Y:S02]  /*13f0*/  @!P5 SHF.L.U32 R37, R36, 0x2, RZ ;  /* 0x000000022425d819 */ /* 0x000fe400000006ff */
[----:B------:R-:W-:Y:S02]  /*1400*/  ISETP.GE.AND.EX P4, PT, R84, UR13, PT, P4 ;  /* 0x0000000d54007c0c */ /* 0x000fe4000bf86340 */
[----:B------:R-:W-:-:S02]  /*1410*/  @!P3 IADD3.X R55, PT, PT, R52, R55, RZ, P6, !PT ;  /* 0x000000373437b210 */ /* 0x000fc400037fe4ff */
[----:B------:R-:W-:Y:S02]  /*1420*/  @!P5 SHF.L.U64.HI R36, R36, 0x2, R51 ;  /* 0x000000022424d819 */ /* 0x000fe40000010233 */
[----:B0-----:R-:W-:-:S04]  /*1430*/  @!P5 IADD3 R74, P6, PT, R37, R74, RZ ;  /* 0x0000004a254ad210 */ /* 0x001fc80007fde0ff */
[C---:B------:R-:W-:Y:S02]  /*1440*/  @!P5 IADD3.X R75, PT, PT, R36.reuse, R75, RZ, P6, !PT ;  /* 0x0000004b244bd210 */ /* 0x040fe400037fe4ff */
[----:B-1----:R-:W-:Y:S01]  /*1450*/  @!P5 IADD3 R72, P6, PT, R37, R72, RZ ;  /* 0x000000482548d210 */ /* 0x002fe20007fde0ff */
[----:B---3--:R-:W0:Y:S03]  /*1460*/  @!P4 LDC.64 R34, c[0x0][0x3f8] ;  /* 0x0000fe00ff22cb82 */ /* 0x008e260000000a00 */
[----:B------:R-:W-:Y:S02]  /*1470*/  @!P5 IADD3.X R73, PT, PT, R36, R73, RZ, P6, !PT ;  /* 0x000000492449d210 */ /* 0x000fe400037fe4ff */
[----:B------:R-:W-:Y:S02]  /*1480*/  CS2R R36, SRZ ;  /* 0x0000000000247805 */ /* 0x000fe4000001ff00 */
[----:B------:R-:W-:-:S02]  /*1490*/  CS2R R30, SRZ ;  /* 0x00000000001e7805 */ /* 0x000fc4000001ff00 */
[----:B------:R-:W-:Y:S01]  /*14a0*/  CS2R R32, SRZ ;  /* 0x0000000000207805 */ /* 0x000fe2000001ff00 */
[----:B------:R-:W1:Y:S01]  /*14b0*/  @!P4 LDC.64 R70, c[0x0][0x3a0] ;  /* 0x0000e800ff46cb82 */ /* 0x000e620000000a00 */
[----:B------:R3:W5:Y:S04]  /*14c0*/  @!P1 LDG.E.64 R36, desc[UR8][R44.64] ;  /* 0x000000082c249981 */ /* 0x000768000c1e1b00 */
[----:B------:R-:W5:Y:S03]  /*14d0*/  @!P0 LDG.E.64 R30, desc[UR8][R48.64] ;  /* 0x00000008301e8981 */ /* 0x000f66000c1e1b00 */
[----:B------:R-:W4:Y:S01]  /*14e0*/  @!P4 LDC.64 R68, c[0x0][0x398] ;  /* 0x0000e600ff44cb82 */ /* 0x000f220000000a00 */
[----:B------:R0:W5:Y:S01]  /*14f0*/  @!P0 LDG.E.64 R32, desc[UR8][R42.64] ;  /* 0x000000082a208981 */ /* 0x000162000c1e1b00 */
[----:B--2---:R-:W-:-:S06]  /*1500*/  @!P3 IADD3 R58, P0, PT, R53, R58, RZ ;  /* 0x0000003a353ab210 */ /* 0x004fcc0007f1e0ff */
[----:B---3--:R-:W2:Y:S01]  /*1510*/  LDC.64 R44, c[0x0][0x3b8] ;  /* 0x0000ee00ff2c7b82 */ /* 0x008ea20000000a00 */
[----:B------:R-:W-:Y:S02]  /*1520*/  @!P3 IADD3.X R59, PT, PT, R52, R59, RZ, P0, !PT ;  /* 0x0000003b343bb210 */ /* 0x000fe400007fe4ff */
[----:B------:R-:W-:-:S04]  /*1530*/  ISETP.GE.U32.AND P0, PT, R102, UR12, PT ;  /* 0x0000000c66007c0c */ /* 0x000fc8000bf06070 */
[----:B------:R-:W-:Y:S01]  /*1540*/  ISETP.GE.AND.EX P0, PT, R83, UR13, PT, P0 ;  /* 0x0000000d53007c0c */ /* 0x000fe2000bf06300 */
[----:B0-----:R-:W-:Y:S01]  /*1550*/  @!P4 IMAD R42, R84, R34, RZ ;  /* 0x00000022542ac224 */ /* 0x001fe200078e02ff */
[----:B------:R-:W-:Y:S02]  /*1560*/  @!P4 MOV R48, R120 ;  /* 0x000000780030c202 */ /* 0x000fe40000000f00 */
[----:B------:R-:W-:Y:S01]  /*1570*/  @!P4 MOV R49, R123 ;  /* 0x0000007b0031c202 */ /* 0x000fe20000000f00 */
[C---:B------:R-:W-:Y:S02]  /*1580*/  @!P4 IMAD R51, R103.reuse, R35, R42 ;  /* 0x000000236733c224 */ /* 0x040fe400078e022a */
[----:B------:R-:W-:Y:S01]  /*1590*/  @!P4 IMAD.WIDE.U32 R48, R103, R34, R48 ;  /* 0x000000226730c225 */ /* 0x000fe200078e0030 */
[----:B------:R-:W-:-:S05]  /*15a0*/  CS2R R34, SRZ ;  /* 0x0000000000227805 */ /* 0x000fca000001ff00 */
[----:B------:R-:W0:Y:S01]  /*15b0*/  @!P0 LDC.64 R42, c[0x0][0x3f8] ;  /* 0x0000fe00ff2a8b82 */ /* 0x000e220000000a00 */
[----:B------:R3:W5:Y:S01]  /*15c0*/  @!P1 LDG.E.64 R34, desc[UR8][R38.64] ;  /* 0x0000000826229981 */ /* 0x000762000c1e1b00 */
[----:B--2---:R-:W-:-:S05]  /*15d0*/  IMAD.WIDE R44, R98, 0x8, R44 ;  /* 0x00000008622c7825 */ /* 0x004fca00078e022c */
[----:B------:R-:W2:Y:S01]  /*15e0*/  LDG.E.64 R56, desc[UR8][R44.64] ;  /* 0x000000082c387981 */ /* 0x000ea2000c1e1b00 */
[----:B------:R-:W-:Y:S02]  /*15f0*/  ISETP.GE.U32.AND P1, PT, R101, UR12, PT ;  /* 0x0000000c65007c0c */ /* 0x000fe4000bf26070 */
[----:B---3--:R-:W-:Y:S02]  /*1600*/  CS2R R38, SRZ ;  /* 0x0000000000267805 */ /* 0x008fe4000001ff00 */
[----:B------:R-:W-:Y:S02]  /*1610*/  ISETP.GE.AND.EX P1, PT, R82, UR13, PT, P1 ;  /* 0x0000000d52007c0c */ /* 0x000fe4000bf26310 */
[----:B------:R-:W-:Y:S02]  /*1620*/  @!P4 IADD3 R51, PT, PT, R49, R51, RZ ;  /* 0x000000333133c210 */ /* 0x000fe40007ffe0ff */
[----:B------:R3:W5:Y:S01]  /*1630*/  @!P2 LDG.E.64 R38, desc[UR8][R40.64] ;  /* 0x000000082826a981 */ /* 0x000762000c1e1b00 */
[----:B------:R-:W-:-:S02]  /*1640*/  @!P4 SHF.L.U32 R49, R48, 0x2, RZ ;  /* 0x000000023031c819 */ /* 0x000fc400000006ff */
[----:B------:R-:W-:Y:S02]  /*1650*/  @!P4 SHF.L.U64.HI R52, R48, 0x2, R51 ;  /* 0x000000023034c819 */ /* 0x000fe40000010233 */
[----:B---3--:R-:W-:Y:S02]  /*1660*/  CS2R R40, SRZ ;  /* 0x0000000000287805 */ /* 0x008fe4000001ff00 */
[----:B-1----:R-:W-:Y:S01]  /*1670*/  @!P4 IADD3 R70, P6, PT, R49, R70, RZ ;  /* 0x000000463146c210 */ /* 0x002fe20007fde0ff */
[----:B0-----:R-:W-:-:S03]  /*1680*/  @!P0 IMAD R48, R83, R42, RZ ;  /* 0x0000002a53308224 */ /* 0x001fc600078e02ff */
[----:B------:R0:W5:Y:S01]  /*1690*/  @!P2 LDG.E.64 R40, desc[UR8][R46.64] ;  /* 0x000000082e28a981 */ /* 0x000162000c1e1b00 */
[----:B------:R-:W-:Y:S01]  /*16a0*/  ISETP.GE.U32.AND P2, PT, R100, UR12, PT ;  /* 0x0000000c64007c0c */ /* 0x000fe2000bf46070 */
[----:B------:R-:W-:Y:S01]  /*16b0*/  @!P0 IMAD R53, R102, R43, R48 ;  /* 0x0000002b66358224 */ /* 0x000fe200078e0230 */
[----:B------:R-:W-:Y:S02]  /*16c0*/  @!P4 IADD3.X R71, PT, PT, R52, R71, RZ, P6, !PT ;  /* 0x000000473447c210 */ /* 0x000fe400037fe4ff */
[----:B------:R-:W-:Y:S02]  /*16d0*/  ISETP.GE.AND.EX P2, PT, R0, UR13, PT, P2 ;  /* 0x0000000d00007c0c */ /* 0x000fe4000bf46320 */
[----:B------:R-:W-:Y:S02]  /*16e0*/  @!P0 MOV R50, R120 ;  /* 0x0000007800328202 */ /* 0x000fe40000000f00 */
[----:B------:R-:W-:Y:S01]  /*16f0*/  @!P0 MOV R51, R123 ;  /* 0x0000007b00338202 */ /* 0x000fe20000000f00 */
[----:B0-----:R-:W0:Y:S01]  /*1700*/  @!P0 LDC.64 R46, c[0x0][0x3a0] ;  /* 0x0000e800ff2e8b82 */ /* 0x001e220000000a00 */
[----:B----4-:R-:W-:Y:S01]  /*1710*/  @!P4 IADD3 R68, P6, PT, R49, R68, RZ ;  /* 0x000000443144c210 */ /* 0x010fe20007fde0ff */
[----:B------:R-:W-:-:S06]  /*1720*/  @!P0 IMAD.WIDE.U32 R42, R102, R42, R50 ;  /* 0x0000002a662a8225 */ /* 0x000fcc00078e0032 */
[----:B------:R-:W1:Y:S01]  /*1730*/  @!P1 LDC.64 R48, c[0x0][0x3f8] ;  /* 0x0000fe00ff309b82 */ /* 0x000e620000000a00 */
[----:B------:R-:W-:Y:S02]  /*1740*/  @!P0 IADD3 R43, PT, PT, R43, R53, RZ ;  /* 0x000000352b2b8210 */ /* 0x000fe40007ffe0ff */
[----:B------:R-:W-:-:S05]  /*1750*/  @!P4 IADD3.X R69, PT, PT, R52, R69, RZ, P6, !PT ;  /* 0x000000453445c210 */ /* 0x000fca00037fe4ff */
[----:B------:R-:W3:Y:S01]  /*1760*/  @!P0 LDC.64 R50, c[0x0][0x398] ;  /* 0x0000e600ff328b82 */ /* 0x000ee20000000a00 */
[C---:B------:R-:W-:Y:S02]  /*1770*/  @!P0 SHF.L.U32 R63, R42.reuse, 0x2, RZ ;  /* 0x000000022a3f8819 */ /* 0x040fe400000006ff */
[----:B------:R-:W-:Y:S02]  /*1780*/  @!P0 SHF.L.U64.HI R64, R42, 0x2, R43 ;  /* 0x000000022a408819 */ /* 0x000fe4000001022b */
[----:B------:R-:W-:-:S03]  /*1790*/  CS2R R42, SRZ ;  /* 0x00000000002a7805 */ /* 0x000fc6000001ff00 */
[----:B------:R-:W4:Y:S01]  /*17a0*/  @!P2 LDC.64 R52, c[0x0][0x3f8] ;  /* 0x0000fe00ff34ab82 */ /* 0x000f220000000a00 */
[----:B------:R-:W-:Y:S02]  /*17b0*/  CS2R R44, SRZ ;  /* 0x00000000002c7805 */ /* 0x000fe4000001ff00 */
[----:B------:R0:W5:Y:S02]  /*17c0*/  @!P3 LDG.E.64 R42, desc[UR8][R54.64] ;  /* 0x00000008362ab981 */ /* 0x000164000c1e1b00 */
[----:B0-----:R-:W-:Y:S02]  /*17d0*/  @!P0 IADD3 R60, P6, PT, R63, R46, RZ ;  /* 0x0000002e3f3c8210 */ /* 0x001fe40007fde0ff */
[----:B------:R0:W5:Y:S01]  /*17e0*/  @!P3 LDG.E.64 R44, desc[UR8][R58.64] ;  /* 0x000000083a2cb981 */ /* 0x000162000c1e1b00 */
[----:B------:R-:W-:Y:S01]  /*17f0*/  ISETP.NE.AND P3, PT, RZ, UR10, PT ;  /* 0x0000000aff007c0c */ /* 0x000fe2000bf65270 */
[----:B------:R-:W4:Y:S01]  /*1800*/  @!P1 LDC.64 R54, c[0x0][0x3a0] ;  /* 0x0000e800ff369b82 */ /* 0x000f220000000a00 */
[----:B-1----:R-:W-:Y:S01]  /*1810*/  @!P1 IMAD R46, R82, R48, RZ ;  /* 0x00000030522e9224 */ /* 0x002fe200078e02ff */
[----:B------:R-:W-:-:S02]  /*1820*/  @!P1 MOV R66, R120 ;  /* 0x0000007800429202 */ /* 0x000fc40000000f00 */
[----:B------:R-:W-:-:S04]  /*1830*/  @!P1 MOV R67, R123 ;  /* 0x0000007b00439202 */ /* 0x000fc80000000f00 */
[----:B0-----:R-:W0:Y:S01]  /*1840*/  @!P1 LDC.64 R58, c[0x0][0x398] ;  /* 0x0000e600ff3a9b82 */ /* 0x001e220000000a00 */
[----:B------:R-:W-:Y:S01]  /*1850*/  @!P0 IADD3.X R61, PT, PT, R64, R47, RZ, P6, !PT ;  /* 0x0000002f403d8210 */ /* 0x000fe200037fe4ff */
[----:B------:R-:W-:Y:S01]  /*1860*/  @!P1 IMAD R77, R101, R49, R46 ;  /* 0x00000031654d9224 */ /* 0x000fe200078e022e */
[----:B---3--:R-:W-:Y:S01]  /*1870*/  @!P0 IADD3 R62, P6, PT, R63, R50, RZ ;  /* 0x000000323f3e8210 */ /* 0x008fe20007fde0ff */
[----:B------:R-:W-:-:S04]  /*1880*/  @!P1 IMAD.WIDE.U32 R66, R101, R48, R66 ;  /* 0x0000003065429225 */ /* 0x000fc800078e0042 */
[----:B------:R-:W1:Y:S01]  /*1890*/  @!P2 LDC.64 R46, c[0x0][0x3a0] ;  /* 0x0000e800ff2eab82 */ /* 0x000e620000000a00 */
[----:B------:R-:W-:Y:S01]  /*18a0*/  @!P0 IADD3.X R63, PT, PT, R64, R51, RZ, P6, !PT ;  /* 0x00000033403f8210 */ /* 0x000fe200037fe4ff */
[----:B----4-:R-:W-:Y:S01]  /*18b0*/  @!P2 IMAD R78, R0, R52, RZ ;  /* 0x00000034004ea224 */ /* 0x010fe200078e02ff */
[----:B------:R-:W-:-:S05]  /*18c0*/  @!P1 IADD3 R67, PT, PT, R67, R77, RZ ;  /* 0x0000004d43439210 */ /* 0x000fca0007ffe0ff */
[----:B------:R-:W3:Y:S01]  /*18d0*/  @P3 LDC.64 R50, c[0x0][0x3b0] ;  /* 0x0000ec00ff323b82 */ /* 0x000ee20000000a00 */
[----:B------:R-:W-:Y:S01]  /*18e0*/  @!P2 IMAD R53, R100, R53, R78 ;  /* 0x000000356435a224 */ /* 0x000fe200078e024e */
[----:B------:R-:W-:Y:S02]  /*18f0*/  @!P1 SHF.L.U32 R81, R66, 0x2, RZ ;  /* 0x0000000242519819 */ /* 0x000fe400000006ff */
[----:B------:R-:W-:-:S04]  /*1900*/  @!P2 MOV R78, R120 ;  /* 0x00000078004ea202 */ /* 0x000fc80000000f00 */
[----:B------:R-:W4:Y:S01]  /*1910*/  LDC.64 R76, c[0x0][0x3a8] ;  /* 0x0000ea00ff4c7b82 */ /* 0x000f220000000a00 */
[----:B------:R-:W-:-:S07]  /*1920*/  @!P2 MOV R79, R123 ;  /* 0x0000007b004fa202 */ /* 0x000fce0000000f00 */
[----:B------:R-:W3:Y:S01]  /*1930*/  @!P2 LDC.64 R48, c[0x0][0x398] ;  /* 0x0000e600ff30ab82 */ /* 0x000ee20000000a00 */
[----:B------:R-:W-:Y:S01]  /*1940*/  @!P1 SHF.L.U64.HI R64, R66, 0x2, R67 ;  /* 0x0000000242409819 */ /* 0x000fe20000010243 */
[----:B------:R-:W-:Y:S01]  /*1950*/  @!P2 IMAD.WIDE.U32 R78, R100, R52, R78 ;  /* 0x00000034644ea225 */ /* 0x000fe200078e004e */
[----:B------:R-:W-:-:S04]  /*1960*/  @!P1 IADD3 R66, P6, PT, R81, R54, RZ ;  /* 0x0000003651429210 */ /* 0x000fc80007fde0ff */
[----:B------:R-:W-:Y:S02]  /*1970*/  @!P1 IADD3.X R67, PT, PT, R64, R55, RZ, P6, !PT ;  /* 0x0000003740439210 */ /* 0x000fe400037fe4ff */
[----:B0-----:R-:W-:Y:S02]  /*1980*/  @!P1 IADD3 R58, P6, PT, R81, R58, RZ ;  /* 0x0000003a513a9210 */ /* 0x001fe40007fde0ff */
[----:B------:R-:W-:Y:S02]  /*1990*/  @!P2 IADD3 R53, PT, PT, R79, R53, RZ ;  /* 0x000000354f35a210 */ /* 0x000fe40007ffe0ff */
[----:B------:R-:W-:Y:S02]  /*19a0*/  @!P2 SHF.L.U32 R125, R78, 0x2, RZ ;  /* 0x000000024e7da819 */ /* 0x000fe400000006ff */
[----:B------:R-:W-:Y:S02]  /*19b0*/  @!P1 IADD3.X R59, PT, PT, R64, R59, RZ, P6, !PT ;  /* 0x0000003b403b9210 */ /* 0x000fe400037fe4ff */
[----:B------:R-:W-:-:S02]  /*19c0*/  @!P2 SHF.L.U64.HI R78, R78, 0x2, R53 ;  /* 0x000000024e4ea819 */ /* 0x000fc40000010235 */
[----:B-1----:R-:W-:Y:S02]  /*19d0*/  @!P2 IADD3 R64, P6, PT, R125, R46, RZ ;  /* 0x0000002e7d40a210 */ /* 0x002fe40007fde0ff */
[----:B------:R-:W-:Y:S02]  /*19e0*/  LEA R53, R117, R65, 0x7 ;  /* 0x0000004175357211 */ /* 0x000fe400078e38ff */
[----:B------:R-:W-:Y:S02]  /*19f0*/  @!P2 IADD3.X R65, PT, PT, R78, R47, RZ, P6, !PT ;  /* 0x0000002f4e41a210 */ /* 0x000fe400037fe4ff */
[----:B------:R-:W-:Y:S02]  /*1a00*/  CS2R R46, SRZ ;  /* 0x00000000002e7805 */ /* 0x000fe4000001ff00 */
[----:B---3--:R-:W-:Y:S01]  /*1a10*/  @!P2 IADD3 R124, P6, PT, R125, R48, RZ ;  /* 0x000000307d7ca210 */ /* 0x008fe20007fde0ff */
[----:B------:R-:W-:-:S04]  /*1a20*/  @P3 IMAD.WIDE R50, R53, 0x2, R50 ;  /* 0x0000000235323825 */ /* 0x000fc800078e0232 */
[----:B----4-:R-:W-:Y:S01]  /*1a30*/  IMAD.WIDE R76, R53, 0x2, R76 ;  /* 0x00000002354c7825 */ /* 0x010fe200078e024c */
[----:B------:R-:W-:Y:S01]  /*1a40*/  @!P2 IADD3.X R125, PT, PT, R78, R49, RZ, P6, !PT ;  /* 0x000000314e7da210 */ /* 0x000fe200037fe4ff */
[----:B------:R-:W3:Y:S01]  /*1a50*/  @P3 LDG.E.U16 R114, desc[UR8][R50.64] ;  /* 0x0000000832723981 */ /* 0x000ee2000c1e1500 */
[----:B------:R-:W-:Y:S02]  /*1a60*/  CS2R R52, SRZ ;  /* 0x0000000000347805 */ /* 0x000fe4000001ff00 */
[----:B------:R-:W-:Y:S02]  /*1a70*/  CS2R R78, SRZ ;  /* 0x00000000004e7805 */ /* 0x000fe4000001ff00 */
[----:B------:R-:W-:Y:S01]  /*1a80*/  CS2R R80, SRZ ;  /* 0x0000000000507805 */ /* 0x000fe2000001ff00 */
[----:B------:R0:W4:Y:S04]  /*1a90*/  @P3 LDG.E.U16 R118, desc[UR8][R50.64+0x2] ;  /* 0x0000020832763981 */ /* 0x000128000c1e1500 */
[----:B------:R-:W4:Y:S04]  /*1aa0*/  LDG.E.U16 R119, desc[UR8][R76.64] ;  /* 0x000000084c777981 */ /* 0x000f28000c1e1500 */
[----:B------:R1:W4:Y:S01]  /*1ab0*/  LDG.E.U16 R113, desc[UR8][R76.64+0x2] ;  /* 0x000002084c717981 */ /* 0x000322000c1e1500 */
[----:B0-----:R-:W-:-:S03]  /*1ac0*/  CS2R R50, SRZ ;  /* 0x0000000000327805 */ /* 0x001fc6000001ff00 */
[----:B------:R0:W5:Y:S04]  /*1ad0*/  @!P5 LDG.E.64 R46, desc[UR8][R74.64] ;  /* 0x000000084a2ed981 */ /* 0x000168000c1e1b00 */
[----:B------:R-:W5:Y:S01]  /*1ae0*/  @!P4 LDG.E.64 R50, desc[UR8][R70.64] ;  /* 0x000000084632c981 */ /* 0x000f62000c1e1b00 */
[----:B-1----:R-:W-:-:S03]  /*1af0*/  CS2R R76, SRZ ;  /* 0x00000000004c7805 */ /* 0x002fc6000001ff00 */
[----:B------:R-:W5:Y:S01]  /*1b00*/  @!P4 LDG.E.64 R52, desc[UR8][R68.64] ;  /* 0x000000084434c981 */ /* 0x000f62000c1e1b00 */
[----:B0-----:R-:W-:-:S03]  /*1b10*/  CS2R R74, SRZ ;  /* 0x00000000004a7805 */ /* 0x001fc6000001ff00 */
[----:B------:R-:W5:Y:S04]  /*1b20*/  @!P1 LDG.E.64 R76, desc[UR8][R58.64] ;  /* 0x000000083a4c9981 */ /* 0x000f68000c1e1b00 */
[----:B------:R-:W5:Y:S04]  /*1b30*/  @!P1 LDG.E.64 R74, desc[UR8][R66.64] ;  /* 0x00000008424a9981 */ /* 0x000f68000c1e1b00 */
[----:B------:R-:W5:Y:S04]  /*1b40*/  @!P2 LDG.E.64 R78, desc[UR8][R64.64] ;  /* 0x00000008404ea981 */ /* 0x000f68000c1e1b00 */
[----:B------:R-:W5:Y:S01]  /*1b50*/  @!P2 LDG.E.64 R80, desc[UR8][R124.64] ;  /* 0x000000087c50a981 */ /* 0x000f62000c1e1b00 */
[----:B------:R-:W-:-:S02]  /*1b60*/  CS2R R48, SRZ ;  /* 0x0000000000307805 */ /* 0x000fc4000001ff00 */
[----:B------:R-:W-:-:S04]  /*1b70*/  CS2R R54, SRZ ;  /* 0x0000000000367805 */ /* 0x000fc8000001ff00 */
[----:B------:R0:W5:Y:S04]  /*1b80*/  @!P5 LDG.E.64 R48, desc[UR8][R72.64] ;  /* 0x000000084830d981 */ /* 0x000168000c1e1b00 */
[----:B------:R1:W5:Y:S01]  /*1b90*/  @!P0 LDG.E.64 R54, desc[UR8][R60.64] ;  /* 0x000000083c368981 */ /* 0x000362000c1e1b00 */
[----:B0-----:R-:W-:-:S06]  /*1ba0*/  CS2R R72, SRZ ;  /* 0x0000000000487805 */ /* 0x001fcc000001ff00 */
[----:B------:R1:W5:Y:S01]  /*1bb0*/  @!P0 LDG.E.64 R72, desc[UR8][R62.64] ;  /* 0x000000083e488981 */ /* 0x000362000c1e1b00 */
[----:B------:R-:W-:Y:S01]  /*1bc0*/  UISETP.NE.AND UP1, UPT, UR10, URZ, UPT ;  /* 0x000000ff0a00728c */ /* 0x000fe2000bf25270 */
[----:B------:R-:W-:Y:S02]  /*1bd0*/  MOV R115, RZ ;  /* 0x000000ff00737202 */ /* 0x000fe40000000f00 */
        /* <DEDUP_REMOVED lines=9> */
[----:B------:R-:W-:Y:S01]  /*1c70*/  MOV R116, RZ ;  /* 0x000000ff00747202 */ /* 0x000fe20000000f00 */
[----:B------:R-:W-:Y:S01]  /*1c80*/  UMOV UR12, 0x3f800000 ;  /* 0x3f800000000c7882 */ /* 0x000fe20000000000 */
[----:B0-----:R-:W-:-:S13]  /*1c90*/  @P0 R2UR UR5, R56 ;  /* 0x00000000380502ca */ /* 0x001fda00000e0000 */
[----:B------:R-:W-:Y:S01]  /*1ca0*/  @UP0 UMOV UR12, UR5 ;  /* 0x00000005000c0c82 */ /* 0x000fe20008000000 */
[----:B---3--:R-:W-:Y:S02]  /*1cb0*/  @P3 SHF.L.U32 R115, R114, 0x10, RZ ;  /* 0x0000001072733819 */ /* 0x008fe400000006ff */
[----:B----4-:R-:W-:Y:S02]  /*1cc0*/  @P3 SHF.L.U32 R116, R118, 0x10, RZ ;  /* 0x0000001076743819 */ /* 0x010fe400000006ff */
[----:B------:R-:W-:Y:S02]  /*1cd0*/  SHF.L.U32 R114, R119, 0x10, RZ ;  /* 0x0000001077727819 */ /* 0x000fe400000006ff */
[----:B------:R-:W-:Y:S01]  /*1ce0*/  SHF.L.U32 R113, R113, 0x10, RZ ;  /* 0x0000001071717819 */ /* 0x000fe200000006ff */
[----:B-1----:R-:W-:Y:S06]  /*1cf0*/  BRA.U UP1, `(.L_x_1469) ;  /* 0x0000000d01847547 */ /* 0x002fec000b800000 */
        /* <DEDUP_REMOVED lines=225> */
.L_x_1469:
        /* <DEDUP_REMOVED lines=13> */
[----:B0-----:R-:W-:Y:S01]  /*2be0*/  FADD.FTZ R62, R61, 1 ;  /* 0x3f8000003d3e7421 */ /* 0x001fe20000010000 */
[----:B------:R-:W-:-:S03]  /*2bf0*/  FADD.FTZ R61, R18, -UR11 ;  /* 0x8000000b123d7e21 */ /* 0x000fc60008010000 */
[----:B------:R-:W0:Y:S01]  /*2c00*/  MUFU.RCP R63, R62 ;  /* 0x0000003e003f7308 */ /* 0x000e220000001000 */
[----:B-1----:R-:W-:Y:S01]  /*2c10*/  FADD.FTZ R66, R64, 1 ;  /* 0x3f80000040427421 */ /* 0x002fe20000010000 */
[----:B------:R-:W-:Y:S01]  /*2c20*/  FMUL.FTZ R64, R60, -1.4426950216293334961 ;  /* 0xbfb8aa3b3c407820 */ /* 0x000fe20000410000 */
[----:B------:R-:W-:-:S05]  /*2c30*/  FMUL.FTZ R61, R61, UR12 ;  /* 0x0000000c3d3d7c20 */ /* 0x000fca0008410000 */
        /* <DEDUP_REMOVED lines=12> */
[----:B--2---:R-:W-:Y:S01]  /*2d00*/  FADD.FTZ R71, R64, 1 ;  /* 0x3f80000040477421 */ /* 0x004fe20000010000 */
[----:B------:R-:W-:Y:S01]  /*2d10*/  FFMA.FTZ R58, R114, R61, R115 ;  /* 0x0000003d723a7223 */ /* 0x000fe20000010073 */
[----:B------:R-:W-:Y:S01]  /*2d20*/  FMUL.FTZ R67, R67, R62 ;  /* 0x0000003e43437220 */ /* 0x000fe20000410000 */
[----:B------:R-:W-:Y:S01]  /*2d30*/  FMUL.FTZ R63, R68, -1.4426950216293334961 ;  /* 0xbfb8aa3b443f7820 */ /* 0x000fe20000410000 */
[----:B------:R-:W-:Y:S01]  /*2d40*/  FADD.FTZ R59, R19, -UR11 ;  /* 0x8000000b133b7e21 */ /* 0x000fe20008010000 */
[----:B------:R-:W-:Y:S01]  /*2d50*/  FMUL.FTZ R64, R58, -1.4426950216293334961 ;  /* 0xbfb8aa3b3a407820 */ /* 0x000fe20000410000 */
[----:B------:R-:W0:Y:S02]  /*2d60*/  MUFU.RCP R71, R71 ;  /* 0x0000004700477308 */ /* 0x000e240000001000 */
[----:B------:R-:W-:-:S06]  /*2d70*/  FMUL.FTZ R59, R59, UR12 ;  /* 0x0000000c3b3b7c20 */ /* 0x000fcc0008410000 */
[----:B------:R-:W1:Y:S04]  /*2d80*/  MUFU.EX2 R63, R63 ;  /* 0x0000003f003f7308 */ /* 0x000e680000000800 */
[----:B------:R-:W2:Y:S01]  /*2d90*/  MUFU.EX2 R64, R64 ;  /* 0x0000004000407308 */ /* 0x000ea20000000800 */
[----:B0-----:R-:W-:Y:S01]  /*2da0*/  FADD.FTZ R119, -R71, 1 ;  /* 0x3f80000047777421 */ /* 0x001fe20000010100 */
[----:B------:R-:W-:Y:S01]  /*2db0*/  FMUL.FTZ R71, R16, R71 ;  /* 0x0000004710477220 */ /* 0x000fe20000410000 */
[----:B-1----:R-:W-:Y:S01]  /*2dc0*/  FADD.FTZ R62, R63, 1 ;  /* 0x3f8000003f3e7421 */ /* 0x002fe20000010000 */
[----:B------:R-:W-:Y:S01]  /*2dd0*/  FFMA.FTZ R63, R113, R59, R116 ;  /* 0x0000003b713f7223 */ /* 0x000fe20000010074 */
[----:B------:R-:W-:Y:S01]  /*2de0*/  FFMA.FTZ R60, R60, R119, 1 ;  /* 0x3f8000003c3c7423 */ /* 0x000fe20000010077 */
[----:B--2---:R-:W-:-:S02]  /*2df0*/  FADD.FTZ R124, R64, 1 ;  /* 0x3f800000407c7421 */ /* 0x004fc40000010000 */
[----:B------:R-:W-:Y:S01]  /*2e00*/  FMUL.FTZ R70, R63, -1.4426950216293334961 ;  /* 0xbfb8aa3b3f467820 */ /* 0x000fe20000410000 */
[----:B------:R-:W0:Y:S01]  /*2e10*/  MUFU.RCP R62, R62 ;  /* 0x0000003e003e7308 */ /* 0x000e220000001000 */
[----:B------:R-:W-:Y:S01]  /*2e20*/  FMUL.FTZ R64, R71, R60 ;  /* 0x0000003c47407220 */ /* 0x000fe20000410000 */
[----:B------:R-:W-:-:S04]  /*2e30*/  FADD.FTZ R60, R6, -UR11 ;  /* 0x8000000b063c7e21 */ /* 0x000fc80008010000 */
[----:B------:R-:W-:Y:S02]  /*2e40*/  FMUL.FTZ R60, R60, UR12 ;  /* 0x0000000c3c3c7c20 */ /* 0x000fe40008410000 */
[----:B------:R-:W1:Y:S04]  /*2e50*/  MUFU.EX2 R70, R70 ;  /* 0x0000004600467308 */ /* 0x000e680000000800 */
[----:B------:R2:W3:Y:S01]  /*2e60*/  MUFU.RCP R71, R124 ;  /* 0x0000007c00477308 */ /* 0x0004e20000001000 */
[----:B0-----:R-:W-:Y:S01]  /*2e70*/  FADD.FTZ R119, -R62, 1 ;  /* 0x3f8000003e777421 */ /* 0x001fe20000010100 */
[----:B------:R-:W-:-:S03]  /*2e80*/  FMUL.FTZ R62, R17, R62 ;  /* 0x0000003e113e7220 */ /* 0x000fc60000410000 */
[----:B------:R-:W-:Y:S01]  /*2e90*/  FFMA.FTZ R119, R68, R119, 1 ;  /* 0x3f80000044777423 */ /* 0x000fe20000010077 */
[----:B------:R-:W-:Y:S01]  /*2ea0*/  FFMA.FTZ R68, R114, R60, R115 ;  /* 0x0000003c72447223 */ /* 0x000fe20000010073 */
[----:B-1----:R-:W-:Y:S02]  /*2eb0*/  FADD.FTZ R125, R70, 1 ;  /* 0x3f800000467d7421 */ /* 0x002fe40000010000 */
[----:B------:R-:W-:Y:S01]  /*2ec0*/  FMUL.FTZ R62, R62, R119 ;  /* 0x000000773e3e7220 */ /* 0x000fe20000410000 */
[----:B--2---:R-:W-:Y:S01]  /*2ed0*/  FMUL.FTZ R124, R68, -1.4426950216293334961 ;  /* 0xbfb8aa3b447c7820 */ /* 0x004fe20000410000 */
[----:B------:R-:W0:Y:S01]  /*2ee0*/  MUFU.RCP R70, R125 ;  /* 0x0000007d00467308 */ /* 0x000e220000001000 */
[----:B---3--:R-:W-:-:S04]  /*2ef0*/  FADD.FTZ R119, -R71, 1 ;  /* 0x3f80000047777421 */ /* 0x008fc80000010100 */
[----:B------:R-:W-:-:S03]  /*2f00*/  FFMA.FTZ R58, R58, R119, 1 ;  /* 0x3f8000003a3a7423 */ /* 0x000fc60000010077 */
[----:B------:R1:W2:Y:S02]  /*2f10*/  MUFU.EX2 R118, R124 ;  /* 0x0000007c00767308 */ /* 0x0002a40000000800 */
[----:B-1----:R-:W-:Y:S01]  /*2f20*/  FADD.FTZ R124, R7, -UR11 ;  /* 0x8000000b077c7e21 */ /* 0x002fe20008010000 */
[----:B--2---:R-:W-:Y:S01]  /*2f30*/  FADD.FTZ R119, R118, 1 ;  /* 0x3f80000076777421 */ /* 0x004fe20000010000 */
[----:B0-----:R-:W-:-:S04]  /*2f40*/  FADD.FTZ R118, -R70, 1 ;  /* 0x3f80000046767421 */ /* 0x001fc80000010100 */
[----:B------:R-:W-:Y:S01]  /*2f50*/  FFMA.FTZ R118, R63, R118, 1 ;  /* 0x3f8000003f767423 */ /* 0x000fe20000010076 */
[----:B------:R-:W0:Y:S01]  /*2f60*/  MUFU.RCP R119, R119 ;  /* 0x0000007700777308 */ /* 0x000e220000001000 */
[----:B------:R-:W-:Y:S01]  /*2f70*/  FMUL.FTZ R63, R20, R71 ;  /* 0x00000047143f7220 */ /* 0x000fe20000410000 */
[----:B------:R-:W-:Y:S01]  /*2f80*/  FMUL.FTZ R71, R21, R70 ;  /* 0x0000004615477220 */ /* 0x000fe20000410000 */
[----:B------:R-:W-:Y:S02]  /*2f90*/  FMUL.FTZ R70, R114, R66 ;  /* 0x0000004272467220 */ /* 0x000fe40000410000 */
[----:B------:R-:W-:Y:S01]  /*2fa0*/  FMUL.FTZ R63, R63, R58 ;  /* 0x0000003a3f3f7220 */ /* 0x000fe20000410000 */
[----:B------:R-:W-:Y:S01]  /*2fb0*/  FMUL.FTZ R58, R71, R118 ;  /* 0x00000076473a7220 */ /* 0x000fe20000410000 */
[----:B------:R-:W-:Y:S01]  /*2fc0*/  FFMA.FTZ R125, R57, R70, RZ ;  /* 0x00000046397d7223 */ /* 0x000fe200000100ff */
[----:B------:R-:W-:Y:S01]  /*2fd0*/  FMUL.FTZ R71, R113, R67 ;  /* 0x0000004371477220 */ /* 0x000fe20000410000 */
[----:B------:R-:W-:-:S03]  /*2fe0*/  FADD.FTZ R118, RZ, R70 ;  /* 0x00000046ff767221 */ /* 0x000fc60000010000 */
[----:B------:R-:W-:Y:S01]  /*2ff0*/  FFMA.FTZ R70, R56, R71, R125 ;  /* 0x0000004738467223 */ /* 0x000fe2000001007d */
[----:B------:R-:W-:Y:S01]  /*3000*/  FADD.FTZ R71, R71, R118 ;  /* 0x0000007647477221 */ /* 0x000fe20000010000 */
[----:B------:R-:W-:Y:S01]  /*3010*/  FFMA.FTZ R118, R57, R66, RZ ;  /* 0x0000004239767223 */ /* 0x000fe200000100ff */
[----:B0-----:R-:W-:-:S04]  /*3020*/  FADD.FTZ R125, -R119, 1 ;  /* 0x3f800000777d7421 */ /* 0x001fc80000010100 */
[----:B------:R-:W-:Y:S01]  /*3030*/  FFMA.FTZ R125, R68, R125, 1 ;  /* 0x3f800000447d7423 */ /* 0x000fe2000001007d */
[----:B------:R-:W-:Y:S01]  /*3040*/  FMUL.FTZ R68, R8, R119 ;  /* 0x0000007708447220 */ /* 0x000fe20000410000 */
[----:B------:R-:W-:Y:S01]  /*3050*/  FADD.FTZ R119, RZ, R66 ;  /* 0x00000042ff777221 */ /* 0x000fe20000010000 */
[-C--:B------:R-:W-:Y:S02]  /*3060*/  FFMA.FTZ R66, R69, R64.reuse, R118 ;  /* 0x0000004045427223 */ /* 0x080fe40000010076 */
[----:B------:R-:W-:Y:S01]  /*3070*/  FMUL.FTZ R57, R68, R125 ;  /* 0x0000007d44397220 */ /* 0x000fe20000410000 */
[----:B------:R-:W-:Y:S01]  /*3080*/  FADD.FTZ R68, R119, R64 ;  /* 0x0000004077447221 */ /* 0x000fe20000010000 */
[----:B------:R-:W-:Y:S01]  /*3090*/  FMUL.FTZ R119, R114, R64 ;  /* 0x0000004072777220 */ /* 0x000fe20000410000 */
[----:B------:R-:W-:-:S03]  /*30a0*/  FMUL.FTZ R64, R124, UR12 ;  /* 0x0000000c7c407c20 */ /* 0x000fc60008410000 */
[----:B------:R-:W-:Y:S01]  /*30b0*/  FFMA.FTZ R118, R69, R119, R70 ;  /* 0x0000007745767223 */ /* 0x000fe20000010046 */
[----:B------:R-:W-:Y:S01]  /*30c0*/  FFMA.FTZ R69, R113, R64, R116 ;  /* 0x0000004071457223 */ /* 0x000fe20000010074 */
[----:B------:R-:W-:-:S03]  /*30d0*/  FADD.FTZ R71, R71, R119 ;  /* 0x0000007747477221 */ /* 0x000fc60000010000 */
        /* <DEDUP_REMOVED lines=9> */
[----:B------:R-:W-:Y:S01]  /*3170*/  FMUL.FTZ R67, R113, R62 ;  /* 0x0000003e71437220 */ /* 0x000fe20000410000 */
[----:B------:R-:W-:Y:S01]  /*3180*/  FMUL.FTZ R56, R69, R124 ;  /* 0x0000007c45387220 */ /* 0x000fe20000410000 */
[----:B------:R-:W-:Y:S01]  /*3190*/  FADD.FTZ R69, R22, -UR11 ;  /* 0x8000000b16457e21 */ /* 0x000fe20008010000 */
[----:B------:R-:W-:Y:S01]  /*31a0*/  FADD.FTZ R119, R119, R62 ;  /* 0x0000003e77777221 */ /* 0x000fe20000010000 */
[C---:B------:R-:W-:Y:S01]  /*31b0*/  FFMA.FTZ R70, R65.reuse, R62, R70 ;  /* 0x0000003e41467223 */ /* 0x040fe20000010046 */
[----:B------:R-:W-:Y:S01]  /*31c0*/  FFMA.FTZ R124, R65, R67, R118 ;  /* 0x00000043417c7223 */ /* 0x000fe20000010076 */
[----:B------:R-:W-:Y:S01]  /*31d0*/  FMUL.FTZ R62, R69, UR12 ;  /* 0x0000000c453e7c20 */ /* 0x000fe20008410000 */
[----:B------:R-:W-:Y:S01]  /*31e0*/  FADD.FTZ R67, R67, R71 ;  /* 0x0000004743437221 */ /* 0x000fe20000010000 */
[----:B------:R-:W-:Y:S01]  /*31f0*/  FFMA.FTZ R71, R61, R63, R66 ;  /* 0x0000003f3d477223 */ /* 0x000fe20000010042 */
[----:B------:R-:W-:Y:S01]  /*3200*/  FADD.FTZ R119, R119, R58 ;  /* 0x0000003a77777221 */ /* 0x000fe20000010000 */
[----:B------:R-:W-:-:S02]  /*3210*/  FFMA.FTZ R65, R114, R62, R115 ;  /* 0x0000003e72417223 */ /* 0x000fc40000010073 */
[----:B------:R-:W-:Y:S01]  /*3220*/  FFMA.FTZ R71, R60, R57, R71 ;  /* 0x000000393c477223 */ /* 0x000fe20000010047 */
        /* <DEDUP_REMOVED lines=12> */
[----:B------:R-:W-:Y:S01]  /*32f0*/  FFMA.FTZ R124, R61, R69, R124 ;  /* 0x000000453d7c7223 */ /* 0x000fe2000001007c */
[----:B------:R-:W-:Y:S01]  /*3300*/  FADD.FTZ R67, R67, R69 ;  /* 0x0000004543437221 */ /* 0x000fe20000010000 */
[----:B------:R-:W-:Y:S01]  /*3310*/  FADD.FTZ R69, R26, -UR11 ;  /* 0x8000000b1a457e21 */ /* 0x000fe20008010000 */
        /* <DEDUP_REMOVED lines=11> */
[----:B------:R-:W-:-:S04]  /*33d0*/  FMUL.FTZ R68, R25, R66 ;  /* 0x0000004219447220 */ /* 0x000fc80000410000 */
[----:B------:R-:W-:Y:S01]  /*33e0*/  FMUL.FTZ R68, R68, R61 ;  /* 0x0000003d44447220 */ /* 0x000fe20000410000 */
[----:B------:R-:W-:Y:S01]  /*33f0*/  FFMA.FTZ R61, R59, R58, R70 ;  /* 0x0000003a3b3d7223 */ /* 0x000fe20000010046 */
[----:B------:R-:W-:Y:S01]  /*3400*/  FMUL.FTZ R58, R69, UR12 ;  /* 0x0000000c453a7c20 */ /* 0x000fe20008410000 */
[----:B------:R-:W-:Y:S01]  /*3410*/  FFMA.FTZ R69, R59, R125, R124 ;  /* 0x0000007d3b457223 */ /* 0x000fe2000001007c */
[----:B------:R-:W-:Y:S02]  /*3420*/  FADD.FTZ R119, R119, R68 ;  /* 0x0000004477777221 */ /* 0x000fe40000010000 */
[----:B------:R-:W-:-:S04]  /*3430*/  FFMA.FTZ R59, R114, R58, R115 ;  /* 0x0000003a723b7223 */ /* 0x000fc80000010073 */
[----:B------:R-:W-:-:S06]  /*3440*/  FMUL.FTZ R70, R59, -1.4426950216293334961 ;  /* 0xbfb8aa3b3b467820 */ /* 0x000fcc0000410000 */
[----:B------:R-:W0:Y:S02]  /*3450*/  MUFU.EX2 R70, R70 ;  /* 0x0000004600467308 */ /* 0x000e240000000800 */
[----:B0-----:R-:W-:Y:S01]  /*3460*/  FADD.FTZ R124, R70, 1 ;  /* 0x3f800000467c7421 */ /* 0x001fe20000010000 */
[----:B------:R-:W-:-:S03]  /*3470*/  FMUL.FTZ R70, R114, R57 ;  /* 0x0000003972467220 */ /* 0x000fc60000410000 */
[----:B------:R-:W0:Y:S01]  /*3480*/  MUFU.RCP R66, R124 ;  /* 0x0000007c00427308 */ /* 0x000e220000001000 */
[----:B------:R-:W-:Y:S01]  /*3490*/  FFMA.FTZ R69, R60, R70, R69 ;  /* 0x000000463c457223 */ /* 0x000fe20000010045 */
[----:B------:R-:W-:Y:S01]  /*34a0*/  FADD.FTZ R67, R67, R70 ;  /* 0x0000004643437221 */ /* 0x000fe20000010000 */
[-C--:B------:R-:W-:Y:S01]  /*34b0*/  FFMA.FTZ R70, R64, R56.reuse, R61 ;  /* 0x0000003840467223 */ /* 0x080fe2000001003d */
[----:B------:R-:W-:-:S04]  /*34c0*/  FMUL.FTZ R56, R113, R56 ;  /* 0x0000003871387220 */ /* 0x000fc80000410000 */
[----:B------:R-:W-:Y:S01]  /*34d0*/  FFMA.FTZ R69, R64, R56, R69 ;  /* 0x0000003840457223 */ /* 0x000fe20000010045 */
[----:B------:R-:W-:Y:S01]  /*34e0*/  FADD.FTZ R67, R56, R67 ;  /* 0x0000004338437221 */ /* 0x000fe20000010000 */
[----:B0-----:R-:W-:-:S04]  /*34f0*/  FADD.FTZ R125, -R66, 1 ;  /* 0x3f800000427d7421 */ /* 0x001fc80000010100 */
[----:B------:R-:W-:Y:S01]  /*3500*/  FFMA.FTZ R125, R59, R125, 1 ;  /* 0x3f8000003b7d7423 */ /* 0x000fe2000001007d */
[----:B------:R-:W-:Y:S01]  /*3510*/  FMUL.FTZ R59, R28, R66 ;  /* 0x000000421c3b7220 */ /* 0x000fe20000410000 */
[----:B------:R-:W-:Y:S01]  /*3520*/  FADD.FTZ R66, R118, R57 ;  /* 0x0000003976427221 */ /* 0x000fe20000010000 */
[----:B------:R-:W-:Y:S02]  /*3530*/  FADD.FTZ R118, R27, -UR11 ;  /* 0x8000000b1b767e21 */ /* 0x000fe40008010000 */
[----:B------:R-:W-:Y:S01]  /*3540*/  FMUL.FTZ R59, R59, R125 ;  /* 0x0000007d3b3b7220 */ /* 0x000fe20000410000 */
[----:B------:R-:W-:Y:S01]  /*3550*/  FADD.FTZ R66, R66, R65 ;  /* 0x0000004142427221 */ /* 0x000fe20000010000 */
[----:B------:R-:W-:-:S04]  /*3560*/  FMUL.FTZ R57, R118, UR12 ;  /* 0x0000000c76397c20 */ /* 0x000fc80008410000 */
[----:B------:R-:W-:-:S04]  /*3570*/  FFMA.FTZ R60, R113, R57, R116 ;  /* 0x00000039713c7223 */ /* 0x000fc80000010074 */
[----:B------:R-:W-:-:S06]  /*3580*/  FMUL.FTZ R124, R60, -1.4426950216293334961 ;  /* 0xbfb8aa3b3c7c7820 */ /* 0x000fcc0000410000 */
[----:B------:R-:W0:Y:S02]  /*3590*/  MUFU.EX2 R124, R124 ;  /* 0x0000007c007c7308 */ /* 0x000e240000000800 */
[----:B0-----:R-:W-:Y:S01]  /*35a0*/  FADD.FTZ R118, R124, 1 ;  /* 0x3f8000007c767421 */ /* 0x001fe20000010000 */
[----:B------:R-:W-:-:S05]  /*35b0*/  FADD.FTZ R124, R31, -UR11 ;  /* 0x8000000b1f7c7e21 */ /* 0x000fca0008010000 */
        /* <DEDUP_REMOVED lines=17> */
[----:B------:R-:W-:-:S03]  /*36d0*/  FMUL.FTZ R65, R124, UR12 ;  /* 0x0000000c7c417c20 */ /* 0x000fc60008410000 */
[----:B------:R-:W-:Y:S01]  /*36e0*/  FFMA.FTZ R118, R62, R64, R69 ;  /* 0x000000403e767223 */ /* 0x000fe20000010045 */
[----:B------:R-:W-:Y:S01]  /*36f0*/  FFMA.FTZ R62, R113, R65, R116 ;  /* 0x00000041713e7223 */ /* 0x000fe20000010074 */
[----:B------:R-:W-:-:S03]  /*3700*/  FADD.FTZ R69, R67, R64 ;  /* 0x0000004043457221 */ /* 0x000fc60000010000 */
        /* <DEDUP_REMOVED lines=8> */
[C---:B------:R-:W-:Y:S01]  /*3790*/  FFMA.FTZ R62, R63.reuse, R68, R70 ;  /* 0x000000443f3e7223 */ /* 0x040fe20000010046 */
[----:B------:R-:W-:Y:S01]  /*37a0*/  FFMA.FTZ R63, R63, R125, R118 ;  /* 0x0000007d3f3f7223 */ /* 0x000fe20000010076 */
[----:B------:R-:W-:Y:S01]  /*37b0*/  FADD.FTZ R118, R125, R69 ;  /* 0x000000457d767221 */ /* 0x000fe20000010000 */
[----:B------:R-:W-:Y:S01]  /*37c0*/  FMUL.FTZ R64, R64, R67 ;  /* 0x0000004340407220 */ /* 0x000fe20000410000 */
[----:B------:R-:W-:Y:S01]  /*37d0*/  FADD.FTZ R67, R10, -UR11 ;  /* 0x8000000b0a437e21 */ /* 0x000fe20008010000 */
[----:B------:R-:W-:-:S03]  /*37e0*/  FFMA.FTZ R62, R57, R60, R62 ;  /* 0x0000003c393e7223 */ /* 0x000fc6000001003e */
        /* <DEDUP_REMOVED lines=14> */
[----:B------:R-:W-:Y:S01]  /*38d0*/  FADD.FTZ R69, R66, R59 ;  /* 0x0000003b42457221 */ /* 0x000fe20000010000 */
[----:B------:R-:W-:Y:S01]  /*38e0*/  FADD.FTZ R66, R11, -UR11 ;  /* 0x8000000b0b427e21 */ /* 0x000fe20008010000 */
[----:B------:R-:W-:Y:S02]  /*38f0*/  FFMA.FTZ R70, R61, R56, R70 ;  /* 0x000000383d467223 */ /* 0x000fe40000010046 */
[----:B------:R-:W-:Y:S01]  /*3900*/  FADD.FTZ R69, R69, R56 ;  /* 0x0000003845457221 */ /* 0x000fe20000010000 */
[----:B------:R-:W-:Y:S01]  /*3910*/  FMUL.FTZ R59, R66, UR12 ;  /* 0x0000000c423b7c20 */ /* 0x000fe20008410000 */
[----:B------:R-:W-:-:S03]  /*3920*/  FFMA.FTZ R66, R58, R124, R63 ;  /* 0x0000007c3a427223 */ /* 0x000fc6000001003f */
[----:B------:R-:W-:-:S04]  /*3930*/  FFMA.FTZ R58, R113, R59, R116 ;  /* 0x0000003b713a7223 */ /* 0x000fc80000010074 */
[----:B------:R-:W-:-:S06]  /*3940*/  FMUL.FTZ R71, R58, -1.4426950216293334961 ;  /* 0xbfb8aa3b3a477820 */ /* 0x000fcc0000410000 */
[----:B------:R-:W0:Y:S02]  /*3950*/  MUFU.EX2 R71, R71 ;  /* 0x0000004700477308 */ /* 0x000e240000000800 */
[----:B0-----:R-:W-:Y:S01]  /*3960*/  FADD.FTZ R125, R71, 1 ;  /* 0x3f800000477d7421 */ /* 0x001fe20000010000 */
[----:B------:R-:W-:-:S03]  /*3970*/  FMUL.FTZ R71, R113, R60 ;  /* 0x0000003c71477220 */ /* 0x000fc60000410000 */
[----:B------:R0:W1:Y:S01]  /*3980*/  MUFU.RCP R63, R125 ;  /* 0x0000007d003f7308 */ /* 0x0000620000001000 */
[----:B------:R-:W-:Y:S01]  /*3990*/  FFMA.FTZ R66, R57, R71, R66 ;  /* 0x0000004739427223 */ /* 0x000fe20000010042 */
[----:B------:R-:W-:Y:S01]  /*39a0*/  FADD.FTZ R118, R71, R118 ;  /* 0x0000007647767221 */ /* 0x000fe20000010000 */
[----:B0-----:R-:W-:Y:S01]  /*39b0*/  FADD.FTZ R125, R35, -UR11 ;  /* 0x8000000b237d7e21 */ /* 0x001fe20008010000 */
[----:B-1----:R-:W-:-:S04]  /*39c0*/  FADD.FTZ R124, -R63, 1 ;  /* 0x3f8000003f7c7421 */ /* 0x002fc80000010100 */
        /* <DEDUP_REMOVED lines=17> */
[----:B------:R-:W-:Y:S01]  /*3ae0*/  FMUL.FTZ R56, R125, UR12 ;  /* 0x0000000c7d387c20 */ /* 0x000fe20008410000 */
[----:B------:R-:W-:Y:S02]  /*3af0*/  FADD.FTZ R125, R38, -UR11 ;  /* 0x8000000b267d7e21 */ /* 0x000fe40008010000 */
[----:B------:R-:W-:Y:S01]  /*3b00*/  FFMA.FTZ R66, R61, R71, R66 ;  /* 0x000000473d427223 */ /* 0x000fe20000010042 */
        /* <DEDUP_REMOVED lines=13> */
[C---:B------:R-:W-:Y:S01]  /*3be0*/  FFMA.FTZ R65, R114.reuse, R64, R115 ;  /* 0x0000004072417223 */ /* 0x040fe20000010073 */
[----:B------:R-:W-:Y:S01]  /*3bf0*/  FADD.FTZ R118, R71, R118 ;  /* 0x0000007647767221 */ /* 0x000fe20000010000 */
[----:B------:R-:W-:Y:S02]  /*3c00*/  FMUL.FTZ R71, R114, R68 ;  /* 0x0000004472477220 */ /* 0x000fe40000410000 */
[----:B------:R-:W-:Y:S02]  /*3c10*/  FMUL.FTZ R125, R65, -1.4426950216293334961 ;  /* 0xbfb8aa3b417d7820 */ /* 0x000fe40000410000 */
[----:B------:R-:W-:Y:S01]  /*3c20*/  FFMA.FTZ R124, R67, R71, R124 ;  /* 0x00000047437c7223 */ /* 0x000fe2000001007c */
[----:B------:R-:W-:-:S03]  /*3c30*/  FADD.FTZ R118, R118, R71 ;  /* 0x0000004776767221 */ /* 0x000fc60000010000 */
[----:B------:R-:W0:Y:S02]  /*3c40*/  MUFU.EX2 R125, R125 ;  /* 0x0000007d007d7308 */ /* 0x000e240000000800 */
[----:B0-----:R-:W-:-:S06]  /*3c50*/  FADD.FTZ R119, R125, 1 ;  /* 0x3f8000007d777421 */ /* 0x001fcc0000010000 */
[----:B------:R-:W0:Y:S02]  /*3c60*/  MUFU.RCP R119, R119 ;  /* 0x0000007700777308 */ /* 0x000e240000001000 */
[----:B0-----:R-:W-:-:S04]  /*3c70*/  FADD.FTZ R66, -R119, 1 ;  /* 0x3f80000077427421 */ /* 0x001fc80000010100 */
[----:B------:R-:W-:Y:S01]  /*3c80*/  FFMA.FTZ R66, R65, R66, 1 ;  /* 0x3f80000041427423 */ /* 0x000fe20000010042 */
[----:B------:R-:W-:Y:S01]  /*3c90*/  FMUL.FTZ R65, R40, R119 ;  /* 0x0000007728417220 */ /* 0x000fe20000410000 */
[----:B------:R-:W-:-:S03]  /*3ca0*/  FADD.FTZ R119, R39, -UR11 ;  /* 0x8000000b27777e21 */ /* 0x000fc60008010000 */
[----:B------:R-:W-:Y:S01]  /*3cb0*/  FMUL.FTZ R65, R65, R66 ;  /* 0x0000004241417220 */ /* 0x000fe20000410000 */
[----:B------:R-:W-:Y:S01]  /*3cc0*/  FADD.FTZ R66, R69, R68 ;  /* 0x0000004445427221 */ /* 0x000fe20000010000 */
[----:B------:R-:W-:Y:S01]  /*3cd0*/  FFMA.FTZ R69, R67, R68, R70 ;  /* 0x0000004443457223 */ /* 0x000fe20000010046 */
[----:B------:R-:W-:Y:S02]  /*3ce0*/  FMUL.FTZ R68, R119, UR12 ;  /* 0x0000000c77447c20 */ /* 0x000fe40008410000 */
[----:B------:R-:W-:Y:S01]  /*3cf0*/  FADD.FTZ R66, R66, R57 ;  /* 0x0000003942427221 */ /* 0x000fe20000010000 */
[----:B------:R-:W-:Y:S01]  /*3d00*/  FFMA.FTZ R69, R60, R57, R69 ;  /* 0x000000393c457223 */ /* 0x000fe20000010045 */
[----:B------:R-:W-:Y:S02]  /*3d10*/  FFMA.FTZ R67, R113, R68, R116 ;  /* 0x0000004471437223 */ /* 0x000fe40000010074 */
[----:B------:R-:W-:Y:S01]  /*3d20*/  FADD.FTZ R66, R66, R65 ;  /* 0x0000004142427221 */ /* 0x000fe20000010000 */
[----:B------:R-:W-:Y:S01]  /*3d30*/  FFMA.FTZ R69, R64, R65, R69 ;  /* 0x0000004140457223 */ /* 0x000fe20000010045 */
[----:B------:R-:W-:-:S06]  /*3d40*/  FMUL.FTZ R119, R67, -1.4426950216293334961 ;  /* 0xbfb8aa3b43777820 */ /* 0x000fcc0000410000 */
[----:B------:R-:W0:Y:S02]  /*3d50*/  MUFU.EX2 R119, R119 ;  /* 0x0000007700777308 */ /* 0x000e240000000800 */
[----:B0-----:R-:W-:Y:S01]  /*3d60*/  FADD.FTZ R125, R119, 1 ;  /* 0x3f800000777d7421 */ /* 0x001fe20000010000 */
[----:B------:R-:W-:-:S03]  /*3d70*/  FMUL.FTZ R119, R113, R58 ;  /* 0x0000003a71777220 */ /* 0x000fc60000410000 */
[----:B------:R-:W0:Y:S01]  /*3d80*/  MUFU.RCP R70, R125 ;  /* 0x0000007d00467308 */ /* 0x000e220000001000 */
[----:B------:R-:W-:Y:S01]  /*3d90*/  FADD.FTZ R118, R119, R118 ;  /* 0x0000007677767221 */ /* 0x000fe20000010000 */
[----:B0-----:R-:W-:-:S04]  /*3da0*/  FADD.FTZ R71, -R70, 1 ;  /* 0x3f80000046477421 */ /* 0x001fc80000010100 */
[----:B------:R-:W-:Y:S01]  /*3db0*/  FFMA.FTZ R71, R67, R71, 1 ;  /* 0x3f80000043477423 */ /* 0x000fe20000010047 */
[----:B------:R-:W-:Y:S01]  /*3dc0*/  FMUL.FTZ R67, R41, R70 ;  /* 0x0000004629437220 */ /* 0x000fe20000410000 */
[----:B------:R-:W-:Y:S01]  /*3dd0*/  FADD.FTZ R70, R63, R58 ;  /* 0x0000003a3f467221 */ /* 0x000fe20000010000 */
[----:B------:R-:W-:Y:S02]  /*3de0*/  FFMA.FTZ R63, R59, R58, R62 ;  /* 0x0000003a3b3f7223 */ /* 0x000fe4000001003e */
[----:B------:R-:W-:Y:S01]  /*3df0*/  FMUL.FTZ R67, R67, R71 ;  /* 0x0000004743437220 */ /* 0x000fe20000410000 */
[----:B------:R-:W-:Y:S01]  /*3e00*/  FADD.FTZ R71, R42, -UR11 ;  /* 0x8000000b2a477e21 */ /* 0x000fe20008010000 */
[----:B------:R-:W-:Y:S01]  /*3e10*/  FADD.FTZ R70, R70, R61 ;  /* 0x0000003d46467221 */ /* 0x000fe20000010000 */
[----:B------:R-:W-:Y:S02]  /*3e20*/  FFMA.FTZ R63, R56, R61, R63 ;  /* 0x0000003d383f7223 */ /* 0x000fe4000001003f */
[----:B------:R-:W-:Y:S01]  /*3e30*/  FMUL.FTZ R58, R71, UR12 ;  /* 0x0000000c473a7c20 */ /* 0x000fe20008410000 */
[----:B------:R-:W-:Y:S01]  /*3e40*/  FFMA.FTZ R71, R59, R119, R124 ;  /* 0x000000773b477223 */ /* 0x000fe2000001007c */
[----:B------:R-:W-:-:S02]  /*3e50*/  FADD.FTZ R119, R43, -UR11 ;  /* 0x8000000b2b777e21 */ /* 0x000fc40008010000 */
[----:B------:R-:W-:-:S04]  /*3e60*/  FFMA.FTZ R59, R114, R58, R115 ;  /* 0x0000003a723b7223 */ /* 0x000fc80000010073 */
[----:B------:R-:W-:-:S06]  /*3e70*/  FMUL.FTZ R62, R59, -1.4426950216293334961 ;  /* 0xbfb8aa3b3b3e7820 */ /* 0x000fcc0000410000 */
[----:B------:R-:W0:Y:S02]  /*3e80*/  MUFU.EX2 R62, R62 ;  /* 0x0000003e003e7308 */ /* 0x000e240000000800 */
[----:B0-----:R-:W-:Y:S01]  /*3e90*/  FADD.FTZ R125, R62, 1 ;  /* 0x3f8000003e7d7421 */ /* 0x001fe20000010000 */
[----:B------:R-:W-:Y:S01]  /*3ea0*/  FMUL.FTZ R62, R114, R57 ;  /* 0x00000039723e7220 */ /* 0x000fe20000410000 */
[----:B------:R-:W-:-:S03]  /*3eb0*/  FMUL.FTZ R57, R119, UR12 ;  /* 0x0000000c77397c20 */ /* 0x000fc60008410000 */
[----:B------:R-:W-:Y:S01]  /*3ec0*/  FFMA.FTZ R71, R60, R62, R71 ;  /* 0x0000003e3c477223 */ /* 0x000fe20000010047 */
[----:B------:R-:W0:Y:S01]  /*3ed0*/  MUFU.RCP R125, R125 ;  /* 0x0000007d007d7308 */ /* 0x000e220000001000 */
[C---:B------:R-:W-:Y:S01]  /*3ee0*/  FFMA.FTZ R60, R113.reuse, R57, R116 ;  /* 0x00000039713c7223 */ /* 0x040fe20000010074 */
[----:B------:R-:W-:Y:S01]  /*3ef0*/  FADD.FTZ R118, R118, R62 ;  /* 0x0000003e76767221 */ /* 0x000fe20000010000 */
[----:B------:R-:W-:Y:S02]  /*3f00*/  FMUL.FTZ R62, R113, R61 ;  /* 0x0000003d713e7220 */ /* 0x000fe40000410000 */
[----:B------:R-:W-:Y:S02]  /*3f10*/  FMUL.FTZ R119, R60, -1.4426950216293334961 ;  /* 0xbfb8aa3b3c777820 */ /* 0x000fe40000410000 */
[----:B------:R-:W-:Y:S01]  /*3f20*/  FFMA.FTZ R71, R56, R62, R71 ;  /* 0x0000003e38477223 */ /* 0x000fe20000010047 */
[----:B------:R-:W-:Y:S01]  /*3f30*/  FADD.FTZ R118, R62, R118 ;  /* 0x000000763e767221 */ /* 0x000fe20000010000 */
[----:B------:R-:W-:-:S02]  /*3f40*/  FADD.FTZ R62, R47, -UR11 ;  /* 0x8000000b2f3e7e21 */ /* 0x000fc40008010000 */
[----:B------:R-:W1:Y:S02]  /*3f50*/  MUFU.EX2 R119, R119 ;  /* 0x0000007700777308 */ /* 0x000e640000000800 */
[----:B------:R-:W-:Y:S01]  /*3f60*/  FMUL.FTZ R62, R62, UR12 ;  /* 0x0000000c3e3e7c20 */ /* 0x000fe20008410000 */
[----:B0-----:R-:W-:-:S04]  /*3f70*/  FADD.FTZ R124, -R125, 1 ;  /* 0x3f8000007d7c7421 */ /* 0x001fc80000010100 */
[----:B------:R-:W-:Y:S01]  /*3f80*/  FFMA.FTZ R124, R59, R124, 1 ;  /* 0x3f8000003b7c7423 */ /* 0x000fe2000001007c */
[----:B------:R-:W-:-:S04]  /*3f90*/  FMUL.FTZ R59, R44, R125 ;  /* 0x0000007d2c3b7220 */ /* 0x000fc80000410000 */
[----:B------:R-:W-:Y:S01]  /*3fa0*/  FMUL.FTZ R59, R59, R124 ;  /* 0x0000007c3b3b7220 */ /* 0x000fe20000410000 */
[----:B-1----:R-:W-:-:S06]  /*3fb0*/  FADD.FTZ R124, R119, 1 ;  /* 0x3f800000777c7421 */ /* 0x002fcc0000010000 */
        /* <DEDUP_REMOVED lines=14> */
[----:B------:R-:W-:Y:S01]  /*40a0*/  FFMA.FTZ R64, R113, R62, R116 ;  /* 0x0000003e71407223 */ /* 0x000fe20000010074 */
[----:B------:R-:W-:Y:S01]  /*40b0*/  FADD.FTZ R118, R118, R124 ;  /* 0x0000007c76767221 */ /* 0x000fe20000010000 */
[----:B0-----:R-:W-:-:S04]  /*40c0*/  FADD.FTZ R125, -R119, 1 ;  /* 0x3f800000777d7421 */ /* 0x001fc80000010100 */
[----:B------:R-:W-:Y:S01]  /*40d0*/  FFMA.FTZ R125, R56, R125, 1 ;  /* 0x3f800000387d7423 */ /* 0x000fe2000001007d */
[----:B------:R-:W-:Y:S01]  /*40e0*/  FMUL.FTZ R56, R48, R119 ;  /* 0x0000007730387220 */ /* 0x000fe20000410000 */
[----:B------:R-:W-:-:S03]  /*40f0*/  FMUL.FTZ R119, R64, -1.4426950216293334961 ;  /* 0xbfb8aa3b40777820 */ /* 0x000fc60000410000 */
[----:B------:R-:W-:-:S03]  /*4100*/  FMUL.FTZ R56, R56, R125 ;  /* 0x0000007d38387220 */ /* 0x000fc60000410000 */
[----:B------:R-:W0:Y:S02]  /*4110*/  MUFU.EX2 R119, R119 ;  /* 0x0000007700777308 */ /* 0x000e240000000800 */
[----:B0-----:R-:W-:Y:S01]  /*4120*/  FADD.FTZ R125, R119, 1 ;  /* 0x3f800000777d7421 */ /* 0x001fe20000010000 */
[----:B------:R-:W-:-:S03]  /*4130*/  FADD.FTZ R119, R50, -UR11 ;  /* 0x8000000b32777e21 */ /* 0x000fc60008010000 */
[----:B------:R-:W0:Y:S02]  /*4140*/  MUFU.RCP R65, R125 ;  /* 0x0000007d00417308 */ /* 0x000e240000001000 */
[----:B0-----:R-:W-:-:S04]  /*4150*/  FADD.FTZ R124, -R65, 1 ;  /* 0x3f800000417c7421 */ /* 0x001fc80000010100 */
[----:B------:R-:W-:Y:S01]  /*4160*/  FFMA.FTZ R124, R64, R124, 1 ;  /* 0x3f800000407c7423 */ /* 0x000fe2000001007c */
[----:B------:R-:W-:Y:S01]  /*4170*/  FMUL.FTZ R64, R49, R65 ;  /* 0x0000004131407220 */ /* 0x000fe20000410000 */
[----:B------:R-:W-:Y:S01]  /*4180*/  FADD.FTZ R65, R70, R67 ;  /* 0x0000004346417221 */ /* 0x000fe20000010000 */
[-C--:B------:R-:W-:Y:S01]  /*4190*/  FFMA.FTZ R70, R68, R67.reuse, R63 ;  /* 0x0000004344467223 */ /* 0x080fe2000001003f */
[----:B------:R-:W-:Y:S01]  /*41a0*/  FMUL.FTZ R63, R119, UR12 ;  /* 0x0000000c773f7c20 */ /* 0x000fe20008410000 */
[----:B------:R-:W-:Y:S01]  /*41b0*/  FMUL.FTZ R64, R64, R124 ;  /* 0x0000007c40407220 */ /* 0x000fe20000410000 */
[----:B------:R-:W-:Y:S01]  /*41c0*/  FMUL.FTZ R124, R113, R67 ;  /* 0x00000043717c7220 */ /* 0x000fe20000410000 */
[----:B------:R-:W-:Y:S01]  /*41d0*/  FADD.FTZ R65, R65, R60 ;  /* 0x0000003c41417221 */ /* 0x000fe20000010000 */
[----:B------:R-:W-:Y:S02]  /*41e0*/  FFMA.FTZ R67, R114, R63, R115 ;  /* 0x0000003f72437223 */ /* 0x000fe40000010073 */
[----:B------:R-:W-:Y:S01]  /*41f0*/  FFMA.FTZ R119, R68, R124, R71 ;  /* 0x0000007c44777223 */ /* 0x000fe20000010047 */
[----:B------:R-:W-:Y:S01]  /*4200*/  FADD.FTZ R118, R124, R118 ;  /* 0x000000767c767221 */ /* 0x000fe20000010000 */
[----:B------:R-:W-:Y:S01]  /*4210*/  FMUL.FTZ R68, R67, -1.4426950216293334961 ;  /* 0xbfb8aa3b43447820 */ /* 0x000fe20000410000 */
[----:B------:R-:W-:-:S05]  /*4220*/  FADD.FTZ R65, R65, R64 ;  /* 0x0000004041417221 */ /* 0x000fca0000010000 */
        /* <DEDUP_REMOVED lines=8> */
[-C--:B------:R-:W-:Y:S02]  /*42b0*/  FFMA.FTZ R66, R58, R59.reuse, R69 ;  /* 0x0000003b3a427223 */ /* 0x080fe40000010045 */
[----:B------:R-:W-:Y:S01]  /*42c0*/  FMUL.FTZ R67, R67, R124 ;  /* 0x0000007c43437220 */ /* 0x000fe20000410000 */
[----:B------:R-:W-:Y:S01]  /*42d0*/  FMUL.FTZ R124, R114, R59 ;  /* 0x0000003b727c7220 */ /* 0x000fe20000410000 */
[----:B------:R-:W-:Y:S01]  /*42e0*/  FMUL.FTZ R59, R68, UR12 ;  /* 0x0000000c443b7c20 */ /* 0x000fe20008410000 */
[----:B------:R-:W-:Y:S02]  /*42f0*/  FFMA.FTZ R66, R61, R56, R66 ;  /* 0x000000383d427223 */ /* 0x000fe40000010042 */
[----:B------:R-:W-:Y:S01]  /*4300*/  FFMA.FTZ R68, R58, R124, R119 ;  /* 0x0000007c3a447223 */ /* 0x000fe20000010077 */
[----:B------:R-:W-:Y:S01]  /*4310*/  FFMA.FTZ R58, R113, R59, R116 ;  /* 0x0000003b713a7223 */ /* 0x000fe20000010074 */
[----:B------:R-:W-:-:S03]  /*4320*/  FADD.FTZ R118, R118, R124 ;  /* 0x0000007c76767221 */ /* 0x000fc60000010000 */
        /* <DEDUP_REMOVED lines=9> */
[C---:B------:R-:W-:Y:S01]  /*43c0*/  FFMA.FTZ R69, R57.reuse, R60, R70 ;  /* 0x0000003c39457223 */ /* 0x040fe20000010046 */
[----:B------:R-:W-:Y:S01]  /*43d0*/  FFMA.FTZ R70, R57, R119, R68 ;  /* 0x0000007739467223 */ /* 0x000fe20000010044 */
[----:B------:R-:W-:Y:S01]  /*43e0*/  FMUL.FTZ R119, R114, R56 ;  /* 0x0000003872777220 */ /* 0x000fe20000410000 */
[----:B------:R-:W-:Y:S01]  /*43f0*/  FMUL.FTZ R58, R58, R124 ;  /* 0x0000007c3a3a7220 */ /* 0x000fe20000410000 */
[----:B------:R-:W-:Y:S02]  /*4400*/  FADD.FTZ R124, R54, -UR11 ;  /* 0x8000000b367c7e21 */ /* 0x000fe40008010000 */
[----:B------:R-:W-:Y:S02]  /*4410*/  FADD.FTZ R118, R118, R119 ;  /* 0x0000007776767221 */ /* 0x000fe40000010000 */
        /* <DEDUP_REMOVED lines=11> */
[----:B------:R-:W-:-:S03]  /*44d0*/  FADD.FTZ R71, R55, -UR11 ;  /* 0x8000000b37477e21 */ /* 0x000fc60008010000 */
[----:B------:R-:W-:Y:S01]  /*44e0*/  FADD.FTZ R68, R68, R67 ;  /* 0x0000004344447221 */ /* 0x000fe20000010000 */
[----:B------:R-:W-:Y:S01]  /*44f0*/  FMUL.FTZ R56, R71, UR12 ;  /* 0x0000000c47387c20 */ /* 0x000fe20008410000 */
[----:B------:R-:W-:Y:S02]  /*4500*/  FFMA.FTZ R71, R61, R119, R70 ;  /* 0x000000773d477223 */ /* 0x000fe40000010046 */
[----:B------:R-:W-:Y:S01]  /*4510*/  FADD.FTZ R68, R68, R57 ;  /* 0x0000003944447221 */ /* 0x000fe20000010000 */
        /* <DEDUP_REMOVED lines=8> */
[-C--:B------:R-:W-:Y:S01]  /*45a0*/  FFMA.FTZ R70, R62, R64.reuse, R69 ;  /* 0x000000403e467223 */ /* 0x080fe20000010045 */
[----:B------:R-:W-:Y:S02]  /*45b0*/  FMUL.FTZ R69, R113, R64 ;  /* 0x0000004071457220 */ /* 0x000fe40000410000 */
        /* <DEDUP_REMOVED lines=18> */
[----:B------:R-:W-:Y:S01]  /*46e0*/  FADD.FTZ R118, R118, R67 ;  /* 0x0000004376767221 */ /* 0x000fe20000010000 */
[----:B------:R-:W-:Y:S01]  /*46f0*/  FFMA.FTZ R71, R60, R57, R71 ;  /* 0x000000393c477223 */ /* 0x000fe20000010047 */
[----:B------:R-:W-:Y:S01]  /*4700*/  FMUL.FTZ R62, R62, UR12 ;  /* 0x0000000c3e3e7c20 */ /* 0x000fe20008410000 */
[----:B------:R-:W-:-:S02]  /*4710*/  FADD.FTZ R68, R68, R69 ;  /* 0x0000004544447221 */ /* 0x000fc40000010000 */
[----:B------:R-:W-:Y:S01]  /*4720*/  FFMA.FTZ R71, R64, R69, R71 ;  /* 0x0000004540477223 */ /* 0x000fe20000010047 */
[----:B------:R-:W-:-:S04]  /*4730*/  FFMA.FTZ R63, R113, R62, R116 ;  /* 0x0000003e713f7223 */ /* 0x000fc80000010074 */
        /* <DEDUP_REMOVED lines=13> */
[----:B------:R-:W-:-:S03]  /*4810*/  FFMA.FTZ R65, R56, R61, R65 ;  /* 0x0000003d38417223 */ /* 0x000fc60000010041 */
[----:B------:R-:W-:Y:S01]  /*4820*/  FMUL.FTZ R58, R67, UR12 ;  /* 0x0000000c433a7c20 */ /* 0x000fe20008410000 */
[----:B------:R-:W-:Y:S01]  /*4830*/  FFMA.FTZ R67, R59, R119, R124 ;  /* 0x000000773b437223 */ /* 0x000fe2000001007c */
[----:B------:R-:W-:Y:S02]  /*4840*/  FADD.FTZ R119, R79, -UR11 ;  /* 0x8000000b4f777e21 */ /* 0x000fe40008010000 */
        /* <DEDUP_REMOVED lines=8> */
[----:B------:R-:W-:Y:S01]  /*48d0*/  FFMA.FTZ R60, R113, R57, R116 ;  /* 0x00000039713c7223 */ /* 0x000fe20000010074 */
[----:B------:R-:W-:-:S03]  /*48e0*/  FADD.FTZ R118, R118, R70 ;  /* 0x0000004676767221 */ /* 0x000fc60000010000 */
[----:B------:R-:W-:-:S06]  /*48f0*/  FMUL.FTZ R119, R60, -1.4426950216293334961 ;  /* 0xbfb8aa3b3c777820 */ /* 0x000fcc0000410000 */
[----:B------:R-:W1:Y:S01]  /*4900*/  MUFU.EX2 R119, R119 ;  /* 0x0000007700777308 */ /* 0x000e620000000800 */
[----:B0-----:R-:W-:-:S04]  /*4910*/  FADD.FTZ R124, -R125, 1 ;  /* 0x3f8000007d7c7421 */ /* 0x001fc80000010100 */
[----:B------:R-:W-:Y:S01]  /*4920*/  FFMA.FTZ R124, R59, R124, 1 ;  /* 0x3f8000003b7c7423 */ /* 0x000fe2000001007c */
[----:B------:R-:W-:Y:S01]  /*4930*/  FMUL.FTZ R59, R80, R125 ;  /* 0x0000007d503b7220 */ /* 0x000fe20000410000 */
[----:B-1----:R-:W-:-:S03]  /*4940*/  FADD.FTZ R125, R119, 1 ;  /* 0x3f800000777d7421 */ /* 0x002fc60000010000 */
[----:B------:R-:W-:Y:S02]  /*4950*/  FMUL.FTZ R59, R59, R124 ;  /* 0x0000007c3b3b7220 */ /* 0x000fe40000410000 */
[----:B------:R-:W0:Y:S02]  /*4960*/  MUFU.RCP R124, R125 ;  /* 0x0000007d007c7308 */ /* 0x000e240000001000 */
[----:B0-----:R-:W-:Y:S01]  /*4970*/  FADD.FTZ R70, -R124, 1 ;  /* 0x3f8000007c467421 */ /* 0x001fe20000010100 */
[----:B------:R-:W-:Y:S01]  /*4980*/  FMUL.FTZ R119, R81, R124 ;  /* 0x0000007c51777220 */ /* 0x000fe20000410000 */
[C---:B------:R-:W-:Y:S02]  /*4990*/  FMUL.FTZ R124, R113.reuse, R61 ;  /* 0x0000003d717c7220 */ /* 0x040fe40000410000 */
[----:B------:R-:W-:Y:S01]  /*49a0*/  FFMA.FTZ R70, R60, R70, 1 ;  /* 0x3f8000003c467423 */ /* 0x000fe20000010046 */
[----:B------:R-:W-:Y:S01]  /*49b0*/  FADD.FTZ R60, R66, R61 ;  /* 0x0000003d423c7221 */ /* 0x000fe20000010000 */
[----:B------:R-:W-:Y:S01]  /*49c0*/  FFMA.FTZ R67, R56, R124, R67 ;  /* 0x0000007c38437223 */ /* 0x000fe20000010043 */
[----:B------:R-:W-:Y:S01]  /*49d0*/  FADD.FTZ R118, R124, R118 ;  /* 0x000000767c767221 */ /* 0x000fe20000010000 */
[----:B------:R-:W-:Y:S01]  /*49e0*/  FMUL.FTZ R56, R114, R69 ;  /* 0x0000004572387220 */ /* 0x000fe20000410000 */
[-C--:B------:R-:W-:Y:S01]  /*49f0*/  FMUL.FTZ R61, R113, R63.reuse ;  /* 0x0000003f713d7220 */ /* 0x080fe20000410000 */
[----:B------:R-:W-:Y:S01]  /*4a00*/  FMUL.FTZ R66, R119, R70 ;  /* 0x0000004677427220 */ /* 0x000fe20000410000 */
[----:B------:R-:W-:Y:S01]  /*4a10*/  FFMA.FTZ R70, R62, R63, R65 ;  /* 0x0000003f3e467223 */ /* 0x000fe20000010041 */
[----:B------:R-:W-:Y:S01]  /*4a20*/  FFMA.FTZ R64, R64, R56, R67 ;  /* 0x0000003840407223 */ /* 0x000fe20000010043 */
[----:B------:R-:W-:Y:S01]  /*4a30*/  FADD.FTZ R118, R118, R56 ;  /* 0x0000003876767221 */ /* 0x000fe20000010000 */
[----:B------:R-:W-:Y:S01]  /*4a40*/  FADD.FTZ R67, R60, R63 ;  /* 0x0000003f3c437221 */ /* 0x000fe20000010000 */
[----:B------:R-:W-:Y:S01]  /*4a50*/  FMUL.FTZ R56, R113, R66 ;  /* 0x0000004271387220 */ /* 0x000fe20000410000 */
[----:B------:R-:W-:Y:S01]  /*4a60*/  FFMA.FTZ R63, R62, R61, R64 ;  /* 0x0000003d3e3f7223 */ /* 0x000fe20000010040 */
[----:B------:R-:W-:Y:S01]  /*4a70*/  FADD.FTZ R118, R61, R118 ;  /* 0x000000763d767221 */ /* 0x000fe20000010000 */
[-C--:B------:R-:W-:Y:S01]  /*4a80*/  FMUL.FTZ R61, R114, R59.reuse ;  /* 0x0000003b723d7220 */ /* 0x080fe20000410000 */
[----:B------:R-:W-:Y:S01]  /*4a90*/  FFMA.FTZ R60, R58, R59, R71 ;  /* 0x0000003b3a3c7223 */ /* 0x000fe20000010047 */
[----:B------:R-:W-:-:S02]  /*4aa0*/  FADD.FTZ R62, R68, R59 ;  /* 0x0000003b443e7221 */ /* 0x000fc40000010000 */
[----:B------:R-:W-:Y:S01]  /*4ab0*/  FFMA.FTZ R64, R58, R61, R63 ;  /* 0x0000003d3a407223 */ /* 0x000fe2000001003f */
[----:B------:R-:W-:Y:S01]  /*4ac0*/  FADD.FTZ R61, R118, R61 ;  /* 0x0000003d763d7221 */ /* 0x000fe20000010000 */
[----:B------:R-:W-:Y:S02]  /*4ad0*/  FADD.FTZ R63, R67, R66 ;  /* 0x00000042433f7221 */ /* 0x000fe40000010000 */
[C---:B------:R-:W-:Y:S01]  /*4ae0*/  FFMA.FTZ R64, R57.reuse, R56, R64 ;  /* 0x0000003839407223 */ /* 0x040fe20000010040 */
[----:B------:R-:W-:Y:S01]  /*4af0*/  FADD.FTZ R56, R56, R61 ;  /* 0x0000003d38387221 */ /* 0x000fe20000010000 */
[----:B------:R-:W-:-:S07]  /*4b00*/  FFMA.FTZ R61, R57, R66, R70 ;  /* 0x00000042393d7223 */ /* 0x000fce0000010046 */
.L_x_1470:
        /* <DEDUP_REMOVED lines=44> */
.L_x_1472:
[----:B------:R-:W-:Y:S05]  /*4dd0*/  BSYNC.RECONVERGENT B0 ;  /* 0x0000000000007941 */ /* 0x000fea0003800200 */
.L_x_1471:
[----:B------:R-:W-:Y:S01]  /*4de0*/  BAR.SYNC.DEFER_BLOCKING 0x0 ;  /* 0x0000000000007b1d */ /* 0x000fe20000010000 */
[----:B------:R-:W-:-:S05]  /*4df0*/  LEA R117, R117, R97, 0x6 ;  /* 0x0000006175757211 */ /* 0x000fca00078e30ff */
[----:B------:R-:W-:Y:S04]  /*4e00*/  BSSY.RECONVERGENT B0, `(.L_x_1473) ;  /* 0x0000029000007945 */ /* 0x000fe80003800200 */
[----:B------:R-:W-:Y:S05]  /*4e10*/  @P1 BRA `(.L_x_1474) ;  /* 0x00000000009c1947 */ /* 0x000fea0003800000 */
[----:B------:R-:W-:-:S09]  /*4e20*/  ULEA UR5, UR13, UR6, 0x18 ;  /* 0x000000060d057291 */ /* 0x000fd2000f8ec0ff */
[----:B---3--:R-:W3:Y:S04]  /*4e30*/  LDS.64 R56, [UR5+0x18] ;  /* 0x00001805ff387984 */ /* 0x008ee80008000a00 */
[----:B--2---:R-:W2:Y:S01]  /*4e40*/  LDS.128 R64, [UR5+0x20] ;  /* 0x00002005ff407984 */ /* 0x004ea20008000c00 */
[----:B---3--:R-:W-:Y:S01]  /*4e50*/  FADD.FTZ R59, R70, R56 ;  /* 0x00000038463b7221 */ /* 0x008fe20000010000 */
[----:B------:R-:W-:Y:S02]  /*4e60*/  FADD.FTZ R124, R71, R57 ;  /* 0x00000039477c7221 */ /* 0x000fe40000010000 */
[----:B0-----:R-:W0:Y:S01]  /*4e70*/  LDS.128 R68, [UR5+0x30] ;  /* 0x00003005ff447984 */ /* 0x001e220008000c00 */
[----:B--2---:R-:W-:Y:S01]  /*4e80*/  FADD.FTZ R119, R59, R64 ;  /* 0x000000403b777221 */ /* 0x004fe20000010000 */
[----:B------:R-:W-:-:S02]  /*4e90*/  FADD.FTZ R124, R124, R65 ;  /* 0x000000417c7c7221 */ /* 0x000fc40000010000 */
[----:B-1----:R-:W1:Y:S01]  /*4ea0*/  LDS.128 R56, [UR5+0x40] ;  /* 0x00004005ff387984 */ /* 0x002e620008000c00 */
        /* <DEDUP_REMOVED lines=30> */
.L_x_1474:
[----:B------:R-:W-:Y:S05]  /*5090*/  BSYNC.RECONVERGENT B0 ;  /* 0x0000000000007941 */ /* 0x000fea0003800200 */
.L_x_1473:
        /* <DEDUP_REMOVED lines=38> */
.L_x_1476:
[----:B------:R-:W-:Y:S05]  /*5300*/  BSYNC.RECONVERGENT B0 ;  /* 0x0000000000007941 */ /* 0x000fea0003800200 */
.L_x_1475:
[----:B------:R-:W-:Y:S04]  /*5310*/  BSSY.RECONVERGENT B0, `(.L_x_1477) ;  /* 0x000001c000007945 */ /* 0x000fe80003800200 */
[----:B------:R-:W-:Y:S05]  /*5320*/  @P4 BRA `(.L_x_1478) ;  /* 0x0000000000684947 */ /* 0x000fea0003800000 */
[----:B---3--:R-:W2:Y:S08]  /*5330*/  LDC.64 R56, c[0x0][0x3f8] ;  /* 0x0000fe00ff387b82 */ /* 0x008eb00000000a00 */
[----:B-1----:R-:W1:Y:S01]  /*5340*/  LDC.64 R58, c[0x0][0x3d8] ;  /* 0x0000f600ff3a7b82 */ /* 0x002e620000000a00 */
[----:B--2---:R-:W-:Y:S01]  /*5350*/  IMAD.WIDE.U32 R64, R56, 0x3, RZ ;  /* 0x0000000338407825 */ /* 0x004fe200078e00ff */
        /* <DEDUP_REMOVED lines=23> */
.L_x_1478:
[----:B------:R-:W-:Y:S05]  /*54d0*/  BSYNC.RECONVERGENT B0 ;  /* 0x0000000000007941 */ /* 0x000fea0003800200 */
.L_x_1477:
[----:B------:R-:W5:Y:S02]  /*54e0*/  LDCU UR5, c[0x0][0x370] ;  /* 0x00006e00ff0577ac */ /* 0x000f640008000800 */
[----:B-----5:R-:W-:-:S09]  /*54f0*/  UISETP.GE.U32.AND UP0, UPT, UR5, 0x2, UPT ;  /* 0x000000020500788c */ /* 0x020fd2000bf06070 */
[----:B------:R-:W-:Y:S05]  /*5500*/  BRA.U !UP0, `(.L_x_1479) ;  /* 0x0000000908b87547 */ /* 0x000fea000b800000 */
[----:B----4-:R-:W4:Y:S01]  /*5510*/  LDC R57, c[0x0][0x370] ;  /* 0x0000dc00ff397b82 */ /* 0x010f220000000800 */
[----:B---3--:R-:W-:-:S05]  /*5520*/  LOP3.LUT R56, R99, 0x1, RZ, 0xc0, !PT ;  /* 0x0000000163387812 */ /* 0x008fca00078ec0ff */
[----:B------:R-:W-:Y:S02]  /*5530*/  IMAD R59, R56, R95, RZ ;  /* 0x0000005f383b7224 */ /* 0x000fe400078e02ff */
[----:B------:R-:W3:Y:S02]  /*5540*/  LDC.64 R118, c[0x0][0x3d0] ;  /* 0x0000f400ff767b82 */ /* 0x000ee40000000a00 */
[----:B----4-:R-:W-:-:S05]  /*5550*/  IMAD R56, R59, R57, RZ ;  /* 0x000000393b387224 */ /* 0x010fca00078e02ff */
[----:B------:R-:W-:-:S05]  /*5560*/  SHF.L.U32 R57, R56, 0x1, RZ ;  /* 0x0000000138397819 */ /* 0x000fca00000006ff */
[----:B---3--:R-:W-:Y:S01]  /*5570*/  IMAD.WIDE R118, R57, 0x4, R118 ;  /* 0x0000000439767825 */ /* 0x008fe200078e0276 */
[----:B------:R-:W-:Y:S06]  /*5580*/  @P1 BRA `(.L_x_1480) ;  /* 0x0000000000541947 */ /* 0x000fec0003800000 */
[----:B------:R-:W3:Y:S01]  /*5590*/  LDC.64 R56, c[0x0][0x3c8] ;  /* 0x0000f200ff387b82 */ /* 0x000ee20000000a00 */
[----:B------:R-:W-:Y:S01]  /*55a0*/  IADD3 R59, PT, PT, R59, R96, RZ ;  /* 0x000000603b3b7210 */ /* 0x000fe20007ffe0ff */
[----:B------:R-:W-:Y:S01]  /*55b0*/  IMAD R61, R95, UR7, R96 ;  /* 0x000000075f3d7c24 */ /* 0x000fe2000f8e0260 */
[----:B------:R-:W-:-:S03]  /*55c0*/  LOP3.LUT P0, R60, R99, 0x2, RZ, 0xc0, !PT ;  /* 0x00000002633c7812 */ /* 0x000fc6000780c0ff */
[----:B---3--:R-:W-:-:S04]  /*55d0*/  IMAD.WIDE.U32 R56, R59, 0x4, R56 ;  /* 0x000000043b387825 */ /* 0x008fc800078e0038 */
[----:B-1----:R-:W-:Y:S01]  /*55e0*/  IMAD.WIDE.U32 R58, R61, 0x8, R118 ;  /* 0x000000083d3a7825 */ /* 0x002fe200078e0076 */
        /* <DEDUP_REMOVED lines=10> */
.L_x_1481:
[----:B------:R-:W3:Y:S04]  /*5690*/  LDG.E.STRONG.GPU R58, desc[UR8][R56.64] ;  /* 0x00000008383a7981 */ /* 0x000ee8000c1ef900 */
[----:B---3--:R-:W-:Y:S01]  /*56a0*/  CCTL.IVALL ;  /* 0x00000000ff00798f */ /* 0x008fe20002000000 */
[----:B------:R-:W-:Y:S05]  /*56b0*/  YIELD ;  /* 0x0000000000007946 */ /* 0x000fea0003800000 */
[----:B------:R-:W-:-:S13]  /*56c0*/  ISETP.NE.AND P0, PT, R58, R63, PT ;  /* 0x0000003f3a00720c */ /* 0x000fda0003f05270 */
[----:B------:R-:W-:Y:S05]  /*56d0*/  @P0 BRA `(.L_x_1481) ;  /* 0xfffffffc00ec0947 */ /* 0x000fea000383ffff */
.L_x_1480:
[----:B------:R-:W3:Y:S01]  /*56e0*/  LDC R56, c[0x0][0x370] ;  /* 0x0000dc00ff387b82 */ /* 0x000ee20000000800 */
[----:B------:R-:W-:Y:S05]  /*56f0*/  WARPSYNC.ALL ;  /* 0x0000000000007948 */ /* 0x000fea0003800000 */
[----:B---3--:R-:W-:Y:S02]  /*5700*/  ISETP.GE.U32.AND P0, PT, R56, 0x8, PT ;  /* 0x000000083800780c */ /* 0x008fe40003f06070 */
[----:B------:R-:W-:Y:S01]  /*5710*/  BAR.SYNC.DEFER_BLOCKING 0x0 ;  /* 0x0000000000007b1d */ /* 0x000fe20000010000 */
[----:B--2---:R-:W-:-:S10]  /*5720*/  HFMA2 R64, -RZ, RZ, 0, 0 ;  /* 0x00000000ff407431 */ /* 0x004fd400000001ff */
        /* <DEDUP_REMOVED lines=11> */
.L_x_1483:
[----:B------:R-:W-:Y:S02]  /*57e0*/  ISETP.EQ.OR P4, PT, RZ, UR5, P1 ;  /* 0x00000005ff007c0c */ /* 0x000fe40008f82670 */
[----:B------:R-:W-:-:S04]  /*57f0*/  IADD3 R56, PT, PT, R63, 0x1, RZ ;  /* 0x000000013f387810 */ /* 0x000fc80007ffe0ff */
[----:B------:R-:W-:-:S07]  /*5800*/  ISETP.EQ.OR P5, PT, R56, UR7, P1 ;  /* 0x0000000738007c0c */ /* 0x000fce0008fa2670 */
[----:B------:R-:W-:-:S06]  /*5810*/  @!P4 IMAD.WIDE.U32 R56, R64, 0x8, R118 ;  /* 0x000000084038c825 */ /* 0x000fcc00078e0076 */
[----:B------:R-:W0:Y:S01]  /*5820*/  @!P4 LDG.E.64 R56, desc[UR8][R56.64] ;  /* 0x000000083838c981 */ /* 0x000e22000c1e1b00 */
[----:B------:R-:W-:-:S06]  /*5830*/  @!P5 IMAD.WIDE.U32 R60, R62, 0x8, R118 ;  /* 0x000000083e3cd825 */ /* 0x000fcc00078e0076 */
[----:B------:R-:W2:Y:S01]  /*5840*/  @!P5 LDG.E.64 R60, desc[UR8][R60.64] ;  /* 0x000000083c3cd981 */ /* 0x000ea2000c1e1b00 */
[----:B-1----:R-:W-:-:S04]  /*5850*/  IADD3 R58, PT, PT, R63, 0x2, RZ ;  /* 0x000000023f3a7810 */ /* 0x002fc80007ffe0ff */
[----:B------:R-:W-:Y:S02]  /*5860*/  ISETP.EQ.OR P0, PT, R58, UR7, P1 ;  /* 0x000000073a007c0c */ /* 0x000fe40008f02670 */
[----:B------:R-:W-:-:S04]  /*5870*/  IADD3 R58, PT, PT, R63, 0x3, RZ ;  /* 0x000000033f3a7810 */ /* 0x000fc80007ffe0ff */
[----:B------:R-:W-:-:S07]  /*5880*/  ISETP.EQ.OR P2, PT, R58, UR7, P1 ;  /* 0x000000073a007c0c */ /* 0x000fce0008f42670 */
[----:B------:R-:W-:-:S06]  /*5890*/  @!P0 IMAD.WIDE.U32 R58, R69, 0x8, R118 ;  /* 0x00000008453a8825 */ /* 0x000fcc00078e0076 */
[----:B------:R-:W3:Y:S01]  /*58a0*/  @!P0 LDG.E.64 R58, desc[UR8][R58.64] ;  /* 0x000000083a3a8981 */ /* 0x000ee2000c1e1b00 */
[----:B0-----:R-:W-:Y:S01]  /*58b0*/  @!P4 FADD.FTZ R70, R70, R56 ;  /* 0x000000384646c221 */ /* 0x001fe20000010000 */
[----:B------:R-:W-:Y:S01]  /*58c0*/  @!P4 FADD.FTZ R71, R71, R57 ;  /* 0x000000394747c221 */ /* 0x000fe20000010000 */
        /* <DEDUP_REMOVED lines=10> */
[----:B------:R-:W-:Y:S01]  /*5970*/  ISETP.EQ.OR P5, PT, R58, UR7, P1 ;  /* 0x000000073a007c0c */ /* 0x000fe20008fa2670 */
[----:B------:R-:W-:-:S12]  /*5980*/  @!P0 FADD.FTZ R71, R71, R59 ;  /* 0x0000003b47478221 */ /* 0x000fd80000010000 */
[----:B------:R-:W-:-:S06]  /*5990*/  @!P5 IMAD.WIDE.U32 R58, R66, 0x8, R118 ;  /* 0x00000008423ad825 */ /* 0x000fcc00078e0076 */
[----:B------:R-:W3:Y:S01]  /*59a0*/  @!P5 LDG.E.64 R58, desc[UR8][R58.64] ;  /* 0x000000083a3ad981 */ /* 0x000ee2000c1e1b00 */
        /* <DEDUP_REMOVED lines=8> */
[----:B--2---:R-:W-:Y:S01]  /*5a30*/  @!P4 FADD.FTZ R70, R70, R60 ;  /* 0x0000003c4646c221 */ /* 0x004fe20000010000 */
[----:B------:R-:W-:Y:S01]  /*5a40*/  @!P4 FADD.FTZ R71, R71, R61 ;  /* 0x0000003d4747c221 */ /* 0x000fe20000010000 */
[----:B------:R-:W-:-:S06]  /*5a50*/  @!P6 IMAD.WIDE.U32 R60, R68, 0x8, R118 ;  /* 0x00000008443ce825 */ /* 0x000fcc00078e0076 */
[----:B------:R-:W2:Y:S01]  /*5a60*/  @!P6 LDG.E.64 R60, desc[UR8][R60.64] ;  /* 0x000000083c3ce981 */ /* 0x000ea2000c1e1b00 */
[----:B---3--:R-:W-:Y:S02]  /*5a70*/  @!P5 FADD.FTZ R70, R70, R58 ;  /* 0x0000003a4646d221 */ /* 0x008fe40000010000 */
        /* <DEDUP_REMOVED lines=16> */
[----:B--2---:R-:W-:Y:S01]  /*5b80*/  @!P6 FADD.FTZ R70, R70, R60 ;  /* 0x0000003c4646e221 */ /* 0x004fe20000010000 */
[----:B------:R-:W-:-:S11]  /*5b90*/  @!P6 FADD.FTZ R71, R71, R61 ;  /* 0x0000003d4747e221 */ /* 0x000fd60000010000 */
[----:B------:R-:W-:Y:S05]  /*5ba0*/  @P0 BRA `(.L_x_1483) ;  /* 0xfffffffc000c0947 */ /* 0x000fea000383ffff */
[----:B------:R-:W-:-:S07]  /*5bb0*/  MOV R64, R56 ;  /* 0x0000003800407202 */ /* 0x000fce0000000f00 */
.L_x_1482:
[----:B------:R-:W2:Y:S02]  /*5bc0*/  LDCU UR5, c[0x0][0x370] ;  /* 0x00006e00ff0577ac */ /* 0x000ea40008000800 */
[----:B--2---:R-:W-:-:S09]  /*5bd0*/  ULOP3.LUT UP0, URZ, UR5, 0x7, URZ, 0xc0, !UPT ;  /* 0x0000000705ff7892 */ /* 0x004fd2000f80c0ff */
[----:B------:R-:W-:Y:S05]  /*5be0*/  BRA.U !UP0, `(.L_x_1479) ;  /* 0x0000000508007547 */ /* 0x000fea000b800000 */
[----:B------:R-:W2:Y:S01]  /*5bf0*/  LDCU UR5, c[0x0][0x370] ;  /* 0x00006e00ff0577ac */ /* 0x000ea20008000800 */
[----:B------:R-:W3:Y:S01]  /*5c00*/  LDCU UR6, c[0x0][0x370] ;  /* 0x00006e00ff0677ac */ /* 0x000ee20008000800 */
[----:B--2---:R-:W-:-:S04]  /*5c10*/  ULOP3.LUT UR5, UR5, 0x7, URZ, 0xc0, !UPT ;  /* 0x0000000705057892 */ /* 0x004fc8000f8ec0ff */
        /* <DEDUP_REMOVED lines=15> */
[--C-:B-1----:R-:W-:Y:S01]  /*5d10*/  @!P2 IMAD.WIDE.U32 R58, R59, 0x8, R118.reuse ;  /* 0x000000083b3aa825 */ /* 0x102fe200078e0076 */
        /* <DEDUP_REMOVED lines=16> */
.L_x_1484:
        /* <DEDUP_REMOVED lines=8> */
[-CC-:B------:R-:W-:Y:S02]  /*5ea0*/  @!P2 IMAD R57, R64, R95.reuse, R96.reuse ;  /* 0x0000005f4039a224 */ /* 0x180fe400078e0260 */
[----:B------:R-:W-:Y:S02]  /*5eb0*/  @!P0 IMAD R59, R59, R95, R96 ;  /* 0x0000005f3b3b8224 */ /* 0x000fe400078e0260 */
[----:B------:R-:W-:-:S04]  /*5ec0*/  @!P2 IMAD.WIDE.U32 R56, R57, 0x8, R118 ;  /* 0x000000083938a825 */ /* 0x000fc800078e0076 */
[----:B-1----:R-:W-:Y:S02]  /*5ed0*/  @!P0 IMAD.WIDE.U32 R58, R59, 0x8, R118 ;  /* 0x000000083b3a8825 */ /* 0x002fe400078e0076 */
[----:B------:R-:W0:Y:S04]  /*5ee0*/  @!P2 LDG.E.64 R56, desc[UR8][R56.64] ;  /* 0x000000083838a981 */ /* 0x000e28000c1e1b00 */
[----:B------:R-:W2:Y:S01]  /*5ef0*/  @!P0 LDG.E.64 R58, desc[UR8][R58.64] ;  /* 0x000000083a3a8981 */ /* 0x000ea2000c1e1b00 */
[----:B------:R-:W-:Y:S01]  /*5f00*/  IADD3 R64, PT, PT, R64, 0x2, RZ ;  /* 0x0000000240407810 */ /* 0x000fe20007ffe0ff */
[----:B0-----:R-:W-:Y:S01]  /*5f10*/  @!P2 FADD.FTZ R70, R70, R56 ;  /* 0x000000384646a221 */ /* 0x001fe20000010000 */
[----:B------:R-:W-:-:S03]  /*5f20*/  @!P2 FADD.FTZ R71, R71, R57 ;  /* 0x000000394747a221 */ /* 0x000fc60000010000 */
[----:B--2---:R-:W-:Y:S01]  /*5f30*/  @!P0 FADD.FTZ R70, R70, R58 ;  /* 0x0000003a46468221 */ /* 0x004fe20000010000 */
[----:B------:R-:W-:-:S07]  /*5f40*/  @!P0 FADD.FTZ R71, R71, R59 ;  /* 0x0000003b47478221 */ /* 0x000fce0000010000 */
.L_x_1485:
        /* <DEDUP_REMOVED lines=9> */
.L_x_1486:
[----:B------:R-:W-:Y:S05]  /*5fe0*/  BSYNC.RECONVERGENT B0 ;  /* 0x0000000000007941 */ /* 0x000fea0003800200 */
.L_x_1479:
[----:B------:R-:W5:Y:S01]  /*5ff0*/  S2UR UR6, SR_CgaCtaId ;  /* 0x00000000000679c3 */ /* 0x000f620000008800 */
[----:B------:R-:W-:Y:S01]  /*6000*/  UMOV UR5, 0x400 ;  /* 0x0000040000057882 */ /* 0x000fe20000000000 */
[----:B------:R-:W0:Y:S01]  /*6010*/  LDCU.64 UR14, c[0x0][0x400] ;  /* 0x00008000ff0e77ac */ /* 0x000e220008000a00 */
[----:B-1--4-:R-:W-:Y:S01]  /*6020*/  SHF.R.U32.HI R58, RZ, 0x6, R97 ;  /* 0x00000006ff3a7819 */ /* 0x012fe20000011661 */
[----:B------:R-:W-:-:S04]  /*6030*/  FADD.FTZ R4, R4, -UR11 ;  /* 0x8000000b04047e21 */ /* 0x000fc80008010000 */
[----:B------:R-:W1:Y:S01]  /*6040*/  LDC R59, c[0x0][0x41c] ;  /* 0x00010700ff3b7b82 */ /* 0x000e620000000800 */
[----:B0-----:R-:W-:Y:S01]  /*6050*/  ISETP.GE.U32.AND P2, PT, R111, UR14, PT ;  /* 0x0000000e6f007c0c */ /* 0x001fe2000bf46070 */
[----:B-----5:R-:W-:-:S03]  /*6060*/  ULEA UR5, UR6, UR5, 0x18 ;  /* 0x0000000506057291 */ /* 0x020fc6000f8ec0ff */
[----:B------:R-:W-:Y:S01]  /*6070*/  ISETP.GE.AND.EX P2, PT, R92, UR15, PT, P2 ;  /* 0x0000000f5c007c0c */ /* 0x000fe2000bf46320 */
[----:B------:R-:W0:Y:S05]  /*6080*/  LDCU UR6, c[0x0][0x42c] ;  /* 0x00008580ff0677ac */ /* 0x000e2a0008000800 */
[----:B------:R-:W-:Y:S01]  /*6090*/  @!P1 STS.64 [UR5+0x98], R70 ;  /* 0x00009846ff009988 */ /* 0x000fe20008000a05 */
[----:B------:R-:W-:Y:S01]  /*60a0*/  BAR.SYNC.DEFER_BLOCKING 0x0 ;  /* 0x0000000000007b1d */ /* 0x000fe20000010000 */
[----:B------:R-:W-:-:S04]  /*60b0*/  ISETP.GE.U32.AND P1, PT, R112, UR14, PT ;  /* 0x0000000e70007c0c */ /* 0x000fc8000bf26070 */
[----:B------:R-:W-:Y:S01]  /*60c0*/  ISETP.GE.AND.EX P1, PT, R93, UR15, PT, P1 ;  /* 0x0000000f5d007c0c */ /* 0x000fe2000bf26310 */
[----:B---3--:R-:W0:Y:S02]  /*60d0*/  LDS.64 R56, [UR5+0x98] ;  /* 0x00009805ff387984 */ /* 0x008e240008000a00 */
[----:B0-----:R-:W-:Y:S01]  /*60e0*/  FMUL.FTZ R60, R56, UR6 ;  /* 0x00000006383c7c20 */ /* 0x001fe20008410000 */
[----:B-1----:R-:W-:Y:S02]  /*60f0*/  IMAD R56, R59, UR7, R58 ;  /* 0x000000073b387c24 */ /* 0x002fe4000f8e023a */
[----:B------:R-:W-:Y:S02]  /*6100*/  FMUL.FTZ R57, R57, UR6 ;  /* 0x0000000639397c20 */ /* 0x000fe40008410000 */
[----:B------:R-:W-:Y:S01]  /*6110*/  R2UR UR5, R60 ;  /* 0x000000003c0572ca */ /* 0x000fe200000e0000 */
[----:B------:R-:W-:Y:S01]  /*6120*/  FMUL.FTZ R60, R4, UR12 ;  /* 0x0000000c043c7c20 */ /* 0x000fe20008410000 */
[----:B------:R-:W-:Y:S01]  /*6130*/  ISETP.GE.U32.AND P0, PT, R56, UR14, PT ;  /* 0x0000000e38007c0c */ /* 0x000fe2000bf06070 */
[----:B------:R-:W-:Y:S01]  /*6140*/  FADD.FTZ R4, R5, -UR11 ;  /* 0x8000000b05047e21 */ /* 0x000fe20008010000 */
[----:B------:R-:W-:-:S03]  /*6150*/  SHF.R.S32.HI R58, RZ, 0x1f, R56 ;  /* 0x0000001fff3a7819 */ /* 0x000fc60000011438 */
[----:B------:R-:W-:Y:S01]  /*6160*/  FMUL.FTZ R68, R4, UR12 ;  /* 0x0000000c04447c20 */ /* 0x000fe20008410000 */
[----:B------:R-:W-:-:S05]  /*6170*/  ISETP.GE.AND.EX P0, PT, R58, UR15, PT, P0 ;  /* 0x0000000f3a007c0c */ /* 0x000fca000bf06300 */
[----:B------:R-:W-:Y:S01]  /*6180*/  FFMA.FTZ R5, R60, UR5, R57 ;  /* 0x000000053c057c23 */ /* 0x000fe20008010039 */
        /* <DEDUP_REMOVED lines=10> */
[----:B--2---:R-:W1:Y:S01]  /*6230*/  MUFU.RCP R64, R63 ;  /* 0x0000003f00407308 */ /* 0x004e620000001000 */
        /* <DEDUP_REMOVED lines=8> */
.L_x_1487:
[----:B------:R-:W-:Y:S01]  /*62c0*/  FADD.FTZ R14, R14, -UR11 ;  /* 0x8000000b0e0e7e21 */ /* 0x000fe20008010000 */
[----:B------:R-:W-:Y:S01]  /*62d0*/  FFMA.FTZ R4, R68, UR5, R57 ;  /* 0x0000000544047c23 */ /* 0x000fe20008010039 */
        /* <DEDUP_REMOVED lines=19> */
.L_x_1489:
[----:B------:R-:W-:Y:S05]  /*6410*/  BSYNC.RECONVERGENT B0 ;  /* 0x0000000000007941 */ /* 0x000fea0003800200 */
.L_x_1488:
        /* <DEDUP_REMOVED lines=21> */
.L_x_1490:
[----:B------:R-:W-:Y:S01]  /*6570*/  FADD.FTZ R18, R18, -UR11 ;  /* 0x8000000b12127e21 */ /* 0x000fe20008010000 */
[----:B------:R-:W-:Y:S01]  /*6580*/  FFMA.FTZ R4, R62, UR5, R57 ;  /* 0x000000053e047c23 */ /* 0x000fe20008010039 */
[----:B------:R-:W-:Y:S01]  /*6590*/  BSSY.RECONVERGENT B0, `(.L_x_1491) ;  /* 0x0000013000007945 */ /* 0x000fe20003800200 */
[----:B0-----:R-:W-:Y:S01]  /*65a0*/  FFMA.FTZ R2, R114, R16, -R61 ;  /* 0x0000001072027223 */ /* 0x001fe2000001083d */
        /* <DEDUP_REMOVED lines=17> */
.L_x_1492:
[----:B------:R-:W-:Y:S05]  /*66c0*/  BSYNC.RECONVERGENT B0 ;  /* 0x0000000000007941 */ /* 0x000fea0003800200 */
.L_x_1491:
        /* <DEDUP_REMOVED lines=21> */
.L_x_1493:
        /* <DEDUP_REMOVED lines=20> */
.L_x_1495:
[----:B------:R-:W-:Y:S05]  /*6960*/  BSYNC.RECONVERGENT B0 ;  /* 0x0000000000007941 */ /* 0x000fea0003800200 */
.L_x_1494:
[C---:B------:R-:W-:Y:S01]  /*6970*/  IADD3 R19, PT, PT, R56.reuse, 0x18, RZ ;  /* 0x0000001838137810 */ /* 0x040fe20007ffe0ff */
[----:B0-----:R-:W-:Y:S01]  /*6980*/  FMUL.FTZ R2, R15, UR12 ;  /* 0x0000000c0f027c20 */ /* 0x001fe20008410000 */
[----:B------:R-:W-:Y:S01]  /*6990*/  IADD3 R56, PT, PT, R56, 0x38, RZ ;  /* 0x0000003838387810 */ /* 0x000fe20007ffe0ff */
        /* <DEDUP_REMOVED lines=8> */
[----:B------:R-:W-:Y:S02]  /*6a20*/  ISETP.GE.U32.AND P5, PT, R56, UR14, PT ;  /* 0x0000000e38007c0c */ /* 0x000fe4000bfa6070 */
[----:B------:R-:W-:Y:S02]  /*6a30*/  SHF.R.S32.HI R21, RZ, 0x1f, R19 ;  /* 0x0000001fff157819 */ /* 0x000fe40000011413 */
[----:B------:R-:W-:Y:S02]  /*6a40*/  SHF.R.S32.HI R14, RZ, 0x1f, R56 ;  /* 0x0000001fff0e7819 */ /* 0x000fe40000011438 */
[----:B------:R-:W-:Y:S02]  /*6a50*/  ISETP.GE.AND.EX P2, PT, R91, UR15, PT, P2 ;  /* 0x0000000f5b007c0c */ /* 0x000fe4000bf46320 */
[----:B------:R-:W-:-:S02]  /*6a60*/  ISETP.GE.AND.EX P1, PT, R90, UR15, PT, P1 ;  /* 0x0000000f5a007c0c */ /* 0x000fc4000bf26310 */
[----:B------:R-:W-:Y:S02]  /*6a70*/  ISETP.GE.AND.EX P0, PT, R89, UR15, PT, P0 ;  /* 0x0000000f59007c0c */ /* 0x000fe4000bf06300 */
[----:B------:R-:W-:Y:S02]  /*6a80*/  ISETP.GE.AND.EX P6, PT, R88, UR15, PT, P6 ;  /* 0x0000000f58007c0c */ /* 0x000fe4000bfc6360 */
        /* <DEDUP_REMOVED lines=21> */
.L_x_1496:
        /* <DEDUP_REMOVED lines=17> */
.L_x_1498:
[----:B------:R-:W-:Y:S05]  /*6cf0*/  BSYNC.RECONVERGENT B0 ;  /* 0x0000000000007941 */ /* 0x000fea0003800200 */
.L_x_1497:
        /* <DEDUP_REMOVED lines=25> */
.L_x_1499:
        /* <DEDUP_REMOVED lines=23> */
.L_x_1501:
[----:B------:R-:W-:Y:S05]  /*7000*/  BSYNC.RECONVERGENT B0 ;  /* 0x0000000000007941 */ /* 0x000fea0003800200 */
.L_x_1500:
        /* <DEDUP_REMOVED lines=19> */
.L_x_1502:
        /* <DEDUP_REMOVED lines=17> */
.L_x_1504:
[----:B------:R-:W-:Y:S05]  /*7250*/  BSYNC.RECONVERGENT B0 ;  /* 0x0000000000007941 */ /* 0x000fea0003800200 */
.L_x_1503:
        /* <DEDUP_REMOVED lines=25> */
.L_x_1505:
[--C-:B------:R-:W-:Y:S01]  /*73f0*/  FFMA.FTZ R3, R30, UR5, R57.reuse ;  /* 0x000000051e037c23 */ /* 0x100fe20008010039 */
[----:B------:R-:W-:Y:S01]  /*7400*/  FMUL.FTZ R8, R15, UR12 ;  /* 0x0000000c0f087c20 */ /* 0x000fe20008410000 */
[----:B------:R-:W-:Y:S01]  /*7410*/  FMUL.FTZ R10, R11, UR12 ;  /* 0x0000000c0b0a7c20 */ /* 0x000fe20008410000 */
[----:B------:R-:W-:Y:S01]  /*7420*/  FFMA.FTZ R2, R16, UR5, R57 ;  /* 0x0000000510027c23 */ /* 0x000fe20008010039 */
[----:B------:R-:W-:Y:S01]  /*7430*/  BSSY.RECONVERGENT B0, `(.L_x_1506) ;  /* 0x0000013000007945 */ /* 0x000fe20003800200 */
[----:B0-----:R-:W-:Y:S01]  /*7440*/  FFMA.FTZ R6, R114, R32, -R3 ;  /* 0x0000002072067223 */ /* 0x001fe20000010803 */
        /* <DEDUP_REMOVED lines=17> */
.L_x_1507:
[----:B------:R-:W-:Y:S05]  /*7560*/  BSYNC.RECONVERGENT B0 ;  /* 0x0000000000007941 */ /* 0x000fea0003800200 */
.L_x_1506:
        /* <DEDUP_REMOVED lines=19> */
.L_x_1508:
        /* <DEDUP_REMOVED lines=18> */
.L_x_1510:
[----:B------:R-:W-:Y:S05]  /*77c0*/  BSYNC.RECONVERGENT B0 ;  /* 0x0000000000007941 */ /* 0x000fea0003800200 */
.L_x_1509:
        /* <DEDUP_REMOVED lines=24> */
.L_x_1511:
[----:B------:R-:W-:Y:S01]  /*7950*/  FFMA.FTZ R2, R12, UR5, R57 ;  /* 0x000000050c027c23 */ /* 0x000fe20008010039 */
        /* <DEDUP_REMOVED lines=19> */
.L_x_1513:
[----:B------:R-:W-:Y:S05]  /*7a90*/  BSYNC.RECONVERGENT B0 ;  /* 0x0000000000007941 */ /* 0x000fea0003800200 */
.L_x_1512:
[----:B------:R-:W-:Y:S01]  /*7aa0*/  ISETP.GE.U32.AND P2, PT, R106, UR14, PT ;  /* 0x0000000e6a007c0c */ /* 0x000fe2000bf46070 */
        /* <DEDUP_REMOVED lines=10> */
[----:B------:R-:W-:Y:S02]  /*7b50*/  ISETP.GE.AND.EX P2, PT, R87, UR15, PT, P2 ;  /* 0x0000000f57007c0c */ /* 0x000fe4000bf46320 */
[----:B------:R-:W-:Y:S02]  /*7b60*/  ISETP.GE.AND.EX P1, PT, R86, UR15, PT, P1 ;  /* 0x0000000f56007c0c */ /* 0x000fe4000bf26310 */
[----:B------:R-:W-:Y:S02]  /*7b70*/  ISETP.GE.AND.EX P0, PT, R85, UR15, PT, P0 ;  /* 0x0000000f55007c0c */ /* 0x000fe4000bf06300 */
[----:B------:R-:W-:Y:S02]  /*7b80*/  ISETP.GE.AND.EX P6, PT, R84, UR15, PT, P6 ;  /* 0x0000000f54007c0c */ /* 0x000fe4000bfc6360 */
        /* <DEDUP_REMOVED lines=21> */
.L_x_1514:
        /* <DEDUP_REMOVED lines=17> */
.L_x_1516:
[----:B------:R-:W-:Y:S05]  /*7df0*/  BSYNC.RECONVERGENT B0 ;  /* 0x0000000000007941 */ /* 0x000fea0003800200 */
.L_x_1515:
        /* <DEDUP_REMOVED lines=25> */
.L_x_1517:
        /* <DEDUP_REMOVED lines=23> */
.L_x_1519:
[----:B------:R-:W-:Y:S05]  /*8100*/  BSYNC.RECONVERGENT B0 ;  /* 0x0000000000007941 */ /* 0x000fea0003800200 */
.L_x_1518:
        /* <DEDUP_REMOVED lines=19> */
.L_x_1520:
        /* <DEDUP_REMOVED lines=17> */
.L_x_1522:
[----:B------:R-:W-:Y:S05]  /*8350*/  BSYNC.RECONVERGENT B0 ;  /* 0x0000000000007941 */ /* 0x000fea0003800200 */
.L_x_1521:
        /* <DEDUP_REMOVED lines=25> */
.L_x_1523:
        /* <DEDUP_REMOVED lines=23> */
.L_x_1525:
[----:B------:R-:W-:Y:S05]  /*8660*/  BSYNC.RECONVERGENT B0 ;  /* 0x0000000000007941 */ /* 0x000fea0003800200 */
.L_x_1524:
        /* <DEDUP_REMOVED lines=19> */
.L_x_1526:
        /* <DEDUP_REMOVED lines=17> */
.L_x_1528:
[----:B------:R-:W-:Y:S05]  /*88b0*/  BSYNC.RECONVERGENT B0 ;  /* 0x0000000000007941 */ /* 0x000fea0003800200 */
.L_x_1527:
        /* <DEDUP_REMOVED lines=25> */
.L_x_1529:
        /* <DEDUP_REMOVED lines=23> */
.L_x_1531:
[----:B------:R-:W-:Y:S05]  /*8bc0*/  BSYNC.RECONVERGENT B0 ;  /* 0x0000000000007941 */ /* 0x000fea0003800200 */
.L_x_1530:
        /* <DEDUP_REMOVED lines=19> */
.L_x_1532:
        /* <DEDUP_REMOVED lines=17> */
.L_x_1534:
[----:B------:R-:W-:Y:S05]  /*8e10*/  BSYNC.RECONVERGENT B0 ;  /* 0x0000000000007941 */ /* 0x000fea0003800200 */
.L_x_1533:
[----:B------:R-:W-:Y:S02]  /*8e20*/  IADD3 R98, PT, PT, R95, R98, RZ ;  /* 0x000000625f627210 */ /* 0x000fe40007ffe0ff */
[----:B------:R-:W-:Y:S02]  /*8e30*/  IADD3 R99, PT, PT, R99, 0x1, RZ ;  /* 0x0000000163637810 */ /* 0x000fe40007ffe0ff */
[----:B------:R-:W-:-:S13]  /*8e40*/  ISETP.GE.AND P0, PT, R98, UR4, PT ;  /* 0x0000000462007c0c */ /* 0x000fda000bf06270 */
[----:B------:R-:W-:Y:S05]  /*8e50*/  @!P0 BRA `(.L_x_1535) ;  /* 0xffffff7400188947 */ /* 0x000fea000383ffff */
.L_x_1468:
[----:B-1----:R-:W1:Y:S01]  /*8e60*/  LDC R4, c[0x0][0x370] ;  /* 0x0000dc00ff047b82 */ /* 0x002e620000000800 */
[----:B------:R-:W-:Y:S01]  /*8e70*/  ISETP.NE.AND P2, PT, R97, RZ, PT ;  /* 0x000000ff6100720c */ /* 0x000fe20003f45270 */
[----:B------:R-:W-:Y:S06]  /*8e80*/  BSSY.RECONVERGENT B0, `(.L_x_1536) ;  /* 0x0000011000007945 */ /* 0x000fec0003800200 */
[----:B------:R-:W3:Y:S08]  /*8e90*/  LDC R7, c[0x0][0x374] ;  /* 0x0000dd00ff077b82 */ /* 0x000ef00000000800 */
[----:B0-----:R-:W0:Y:S01]  /*8ea0*/  LDC.64 R2, c[0x0][0x3c8] ;  /* 0x0000f200ff027b82 */ /* 0x001e220000000a00 */
[----:B-1----:R-:W-:-:S02]  /*8eb0*/  ISETP.NE.AND P1, PT, R4, 0x1, PT ;  /* 0x000000010400780c */ /* 0x002fc40003f25270 */
[----:B------:R-:W-:Y:S02]  /*8ec0*/  IADD3 R6, PT, PT, R4, -0x1, RZ ;  /* 0xffffffff04067810 */ /* 0x000fe40007ffe0ff */
[C---:B---3--:R-:W-:Y:S02]  /*8ed0*/  IADD3 R5, PT, PT, R7.reuse, -0x1, RZ ;  /* 0xffffffff07057810 */ /* 0x048fe40007ffe0ff */
        /* <DEDUP_REMOVED lines=11> */
.L_x_1537:
[----:B------:R-:W-:Y:S05]  /*8f90*/  BSYNC.RECONVERGENT B0 ;  /* 0x0000000000007941 */ /* 0x000fea0003800200 */
.L_x_1536:
[----:B------:R-:W-:Y:S05]  /*8fa0*/  @P0 EXIT ;  /* 0x000000000000094d */ /* 0x000fea0003800000 */
[----:B------:R-:W-:Y:S05]  /*8fb0*/  @P2 BRA `(.L_x_1538) ;  /* 0x0000000000202947 */ /* 0x000fea0003800000 */
[----:B------:R-:W-:-:S05]  /*8fc0*/  IMAD R0, R4, R7, RZ ;  /* 0x0000000704007224 */ /* 0x000fca00078e02ff */
[----:B------:R-:W-:-:S13]  /*8fd0*/  ISETP.NE.AND P0, PT, R0, -0x1, PT ;  /* 0xffffffff0000780c */ /* 0x000fda0003f05270 */
[----:B------:R-:W-:Y:S05]  /*8fe0*/  @!P0 BRA `(.L_x_1538) ;  /* 0x0000000000148947 */ /* 0x000fea0003800000 */
.L_x_1539:
[----:B0-----:R-:W3:Y:S04]  /*8ff0*/  LDG.E.STRONG.GPU R5, desc[UR8][R2.64] ;  /* 0x0000000802057981 */ /* 0x001ee8000c1ef900 */
[----:B---3--:R-:W-:Y:S01]  /*9000*/  CCTL.IVALL ;  /* 0x00000000ff00798f */ /* 0x008fe20002000000 */
[----:B------:R-:W-:Y:S05]  /*9010*/  YIELD ;  /* 0x0000000000007946 */ /* 0x000fea0003800000 */
[----:B------:R-:W-:-:S13]  /*9020*/  ISETP.NE.AND P0, PT, R5, R0, PT ;  /* 0x000000000500720c */ /* 0x000fda0003f05270 */
[----:B------:R-:W-:Y:S05]  /*9030*/  @P0 BRA `(.L_x_1539) ;  /* 0xfffffffc00ec0947 */ /* 0x000fea000383ffff */
.L_x_1538:
        /* <DEDUP_REMOVED lines=42> */
[----:B------:R-:W3:Y:S01]  /*92e0*/  LDCU.64 UR10, c[0x0][0x388] ;  /* 0x00007100ff0a77ac */ /* 0x000ee20008000a00 */
        /* <DEDUP_REMOVED lines=10> */
[----:B---3--:R-:W-:Y:S02]  /*9390*/  IADD3 R18, P1, PT, R18, UR10, RZ ;  /* 0x0000000a12127c10 */ /* 0x008fe4000ff3e0ff */
[----:B------:R-:W-:Y:S02]  /*93a0*/  IADD3 R14, P2, PT, RZ, -R14, RZ ;  /* 0x8000000eff0e7210 */ /* 0x000fe40007f5e0ff */
[----:B------:R-:W-:Y:S02]  /*93b0*/  IADD3.X R19, PT, PT, R19, UR11, RZ, P1, !PT ;  /* 0x0000000b13137c10 */ /* 0x000fe40008ffe4ff */
[----:B------:R-:W-:-:S02]  /*93c0*/  SHF.L.U64.HI R24, R25, 0x2, R30 ;  /* 0x0000000219187819 */ /* 0x000fc4000001021e */
[----:B------:R-:W-:Y:S02]  /*93d0*/  IADD3 R26, PT, PT, R5, R7, RZ ;  /* 0x00000007051a7210 */ /* 0x000fe40007ffe0ff */
[----:B------:R-:W-:Y:S02]  /*93e0*/  IADD3.X R16, PT, PT, RZ, -0x1, RZ, P2, !PT ;  /* 0xffffffffff107810 */ /* 0x000fe400017fe4ff */
[----:B------:R-:W-:-:S07]  /*93f0*/  IADD3.X R32, PT, PT, RZ, R32, RZ, P3, !PT ;  /* 0x00000020ff207210 */ /* 0x000fce0001ffe4ff */
.L_x_1542:
[-C--:B0-----:R-:W-:Y:S02]  /*9400*/  LEA R8, P1, R3, R22.reuse, 0x2 ;  /* 0x0000001603087211 */ /* 0x081fe400078210ff */
[----:B------:R-:W-:Y:S02]  /*9410*/  LEA R12, P3, R25, R22, 0x2 ;  /* 0x00000016190c7211 */ /* 0x000fe400078610ff */
[----:B------:R-:W-:Y:S02]  /*9420*/  IADD3 R10, P2, PT, R22, R4, RZ ;  /* 0x00000004160a7210 */ /* 0x000fe40007f5e0ff */
[----:B------:R-:W-:Y:S02]  /*9430*/  IADD3.X R9, PT, PT, R23, R28, RZ, P1, !PT ;  /* 0x0000001c17097210 */ /* 0x000fe40000ffe4ff */
[----:B------:R-:W-:Y:S02]  /*9440*/  MOV R6, R22 ;  /* 0x0000001600067202 */ /* 0x000fe40000000f00 */
[----:B------:R-:W-:-:S02]  /*9450*/  MOV R7, R23 ;  /* 0x0000001700077202 */ /* 0x000fc40000000f00 */
[C---:B------:R-:W-:Y:S01]  /*9460*/  IADD3.X R13, PT, PT, R23.reuse, R24, RZ, P3, !PT ;  /* 0x00000018170d7210 */ /* 0x040fe20001ffe4ff */
[----:B------:R0:W3:Y:S01]  /*9470*/  LDG.E R9, desc[UR8][R8.64] ;  /* 0x0000000808097981 */ /* 0x0000e2000c1e1900 */
[----:B------:R-:W-:-:S03]  /*9480*/  IADD3.X R11, PT, PT, R23, R26, RZ, P2, !PT ;  /* 0x0000001a170b7210 */ /* 0x000fc600017fe4ff */
[----:B------:R1:W3:Y:S04]  /*9490*/  LDG.E R2, desc[UR8][R6.64] ;  /* 0x0000000806027981 */ /* 0x0002e8000c1e1900 */
[----:B------:R-:W4:Y:S04]  /*94a0*/  LDG.E R10, desc[UR8][R10.64] ;  /* 0x000000080a0a7981 */ /* 0x000f28000c1e1900 */
[----:B------:R-:W4:Y:S01]  /*94b0*/  LDG.E R13, desc[UR8][R12.64] ;  /* 0x000000080c0d7981 */ /* 0x000f22000c1e1900 */
        /* <DEDUP_REMOVED lines=12> */
[----:B---3--:R-:W-:Y:S02]  /*9580*/  F2FP.BF16.F32.PACK_AB R15, R9, R2 ;  /* 0x00000002090f723e */ /* 0x008fe400000010ff */
[-C--:B------:R-:W-:Y:S02]  /*9590*/  MOV R9, R21.reuse ;  /* 0x0000001500097202 */ /* 0x080fe40000000f00 */
[----:B----4-:R-:W-:Y:S01]  /*95a0*/  F2FP.BF16.F32.PACK_AB R17, R13, R10 ;  /* 0x0000000a0d11723e */ /* 0x010fe200000010ff */
[----:B------:R0:W-:Y:S04]  /*95b0*/  STG.E desc[UR8][R6.64], R15 ;  /* 0x0000000f06007986 */ /* 0x0001e8000c101908 */
[----:B------:R0:W-:Y:S01]  /*95c0*/  STG.E desc[UR8][R8.64], R17 ;  /* 0x0000001108007986 */ /* 0x0001e2000c101908 */
[----:B------:R-:W-:Y:S01]  /*95d0*/  IADD3.X R21, PT, PT, RZ, R21, RZ, P3, !PT ;  /* 0x00000015ff157210 */ /* 0x000fe20001ffe4ff */
[----:B------:R-:W-:Y:S06]  /*95e0*/  @P1 BRA `(.L_x_1542) ;  /* 0xfffffffc00841947 */ /* 0x000fec000383ffff */
.L_x_1541:
[----:B------:R-:W-:Y:S05]  /*95f0*/  BSYNC.RECONVERGENT B0 ;  /* 0x0000000000007941 */ /* 0x000fea0003800200 */
.L_x_1540:
[----:B------:R-:W-:Y:S05]  /*9600*/  @!P0 EXIT ;  /* 0x000000000000894d */ /* 0x000fea0003800000 */
[C---:B------:R-:W-:Y:S01]  /*9610*/  SHF.L.U64.HI R29, R34.reuse, 0x2, R35 ;  /* 0x00000002221d7819 */ /* 0x040fe20000010223 */
[----:B------:R-:W1:Y:S01]  /*9620*/  LDCU.64 UR4, c[0x0][0x3d8] ;  /* 0x00007b00ff0477ac */ /* 0x000e620008000a00 */
[----:B------:R-:W-:Y:S02]  /*9630*/  SHF.L.U32 R27, R34, 0x2, RZ ;  /* 0x00000002221b7819 */ /* 0x000fe400000006ff */
[C---:B------:R-:W-:Y:S01]  /*9640*/  SHF.L.U64.HI R35, R25.reuse, 0x2, R30 ;  /* 0x0000000219237819 */ /* 0x040fe2000001021e */
[----:B------:R-:W3:Y:S01]  /*9650*/  LDCU.64 UR6, c[0x0][0x388] ;  /* 0x00007100ff0677ac */ /* 0x000ee20008000a00 */
[----:B------:R-:W-:Y:S02]  /*9660*/  SHF.L.U32 R37, R25, 0x2, RZ ;  /* 0x0000000219257819 */ /* 0x000fe400000006ff */
[C---:B------:R-:W-:Y:S01]  /*9670*/  SHF.L.U64.HI R31, R3.reuse, 0x2, R0 ;  /* 0x00000002031f7819 */ /* 0x040fe20000010200 */
[----:B------:R-:W4:Y:S01]  /*9680*/  LDCU.64 UR10, c[0x0][0x390] ;  /* 0x00007200ff0a77ac */ /* 0x000f220008000a00 */
[----:B------:R-:W-:-:S07]  /*9690*/  SHF.L.U32 R33, R3, 0x2, RZ ;  /* 0x0000000203217819 */ /* 0x000fce00000006ff */
.L_x_1543:
[C---:B------:R-:W-:Y:S02]  /*96a0*/  SHF.L.U32 R22, R97.reuse, 0x2, RZ ;  /* 0x0000000261167819 */ /* 0x040fe400000006ff */
[----:B------:R-:W-:Y:S02]  /*96b0*/  SHF.L.U64.HI R24, R97, 0x2, R32 ;  /* 0x0000000261187819 */ /* 0x000fe40000010220 */
[----:B-1----:R-:W-:-:S04]  /*96c0*/  IADD3 R4, P0, PT, R22, UR4, RZ ;  /* 0x0000000416047c10 */ /* 0x002fc8000ff1e0ff */
[----:B------:R-:W-:Y:S02]  /*96d0*/  IADD3.X R5, PT, PT, R24, UR5, RZ, P0, !PT ;  /* 0x0000000518057c10 */ /* 0x000fe400087fe4ff */
[C---:B0-----:R-:W-:Y:S02]  /*96e0*/  IADD3 R6, P0, PT, R4.reuse, R33, RZ ;  /* 0x0000002104067210 */ /* 0x041fe40007f1e0ff */
[C---:B------:R-:W-:Y:S01]  /*96f0*/  IADD3 R10, P2, PT, R4.reuse, R37, RZ ;  /* 0x00000025040a7210 */ /* 0x040fe20007f5e0ff */
[----:B------:R0:W5:Y:S01]  /*9700*/  LDG.E R2, desc[UR8][R4.64] ;  /* 0x0000000804027981 */ /* 0x000162000c1e1900 */
[C---:B------:R-:W-:Y:S02]  /*9710*/  IADD3.X R7, PT, PT, R5.reuse, R31, RZ, P0, !PT ;  /* 0x0000001f05077210 */ /* 0x040fe400007fe4ff */
[----:B------:R-:W-:Y:S02]  /*9720*/  IADD3 R8, P1, PT, R4, R27, RZ ;  /* 0x0000001b04087210 */ /* 0x000fe40007f3e0ff */
[----:B------:R-:W-:-:S02]  /*9730*/  IADD3.X R11, PT, PT, R5, R35, RZ, P2, !PT ;  /* 0x00000023050b7210 */ /* 0x000fc400017fe4ff */
[----:B------:R-:W-:Y:S01]  /*9740*/  IADD3.X R9, PT, PT, R5, R29, RZ, P1, !PT ;  /* 0x0000001d05097210 */ /* 0x000fe20000ffe4ff */
[----:B------:R-:W5:Y:S04]  /*9750*/  LDG.E R7, desc[UR8][R6.64] ;  /* 0x0000000806077981 */ /* 0x000f68000c1e1900 */
[----:B------:R-:W2:Y:S04]  /*9760*/  LDG.E R8, desc[UR8][R8.64] ;  /* 0x0000000808087981 */ /* 0x000ea8000c1e1900 */
[----:B------:R-:W2:Y:S01]  /*9770*/  LDG.E R11, desc[UR8][R10.64] ;  /* 0x000000080a0b7981 */ /* 0x000ea2000c1e1900 */
[----:B------:R-:W-:-:S02]  /*9780*/  LOP3.LUT R16, R22, 0xfffffffc, RZ, 0xc0, !PT ;  /* 0xfffffffc16107812 */ /* 0x000fc400078ec0ff */
[----:B------:R-:W-:Y:S02]  /*9790*/  LOP3.LUT R15, R24, 0x1, RZ, 0xc0, !PT ;  /* 0x00000001180f7812 */ /* 0x000fe400078ec0ff */
[----:B---3--:R-:W-:-:S04]  /*97a0*/  IADD3 R12, P0, PT, R16, UR6, RZ ;  /* 0x00000006100c7c10 */ /* 0x008fc8000ff1e0ff */
[C---:B------:R-:W-:Y:S02]  /*97b0*/  IADD3.X R13, PT, PT, R15.reuse, UR7, RZ, P0, !PT ;  /* 0x000000070f0d7c10 */ /* 0x040fe400087fe4ff */
[C---:B----4-:R-:W-:Y:S02]  /*97c0*/  IADD3 R14, P0, PT, R16.reuse, UR10, RZ ;  /* 0x0000000a100e7c10 */ /* 0x050fe4000ff1e0ff */
[----:B------:R-:W-:Y:S02]  /*97d0*/  IADD3 R16, P1, PT, R16, UR4, RZ ;  /* 0x0000000410107c10 */ /* 0x000fe4000ff3e0ff */
[----:B------:R-:W-:Y:S02]  /*97e0*/  IADD3.X R15, PT, PT, R15, UR11, RZ, P0, !PT ;  /* 0x0000000b0f0f7c10 */ /* 0x000fe400087fe4ff */
[----:B0-----:R-:W-:Y:S02]  /*97f0*/  IADD3 R4, P0, PT, R16, R33, RZ ;  /* 0x0000002110047210 */ /* 0x001fe40007f1e0ff */
[----:B-----5:R-:W-:-:S02]  /*9800*/  F2FP.BF16.F32.PACK_AB R19, R7, R2 ;  /* 0x000000020713723e */ /* 0x020fc400000010ff */
[----:B------:R-:W-:-:S04]  /*9810*/  LOP3.LUT R2, R24, 0x3, RZ, 0xc0, !PT ;  /* 0x0000000318027812 */ /* 0x000fc800078ec0ff */
[----:B------:R-:W-:Y:S02]  /*9820*/  IADD3.X R17, PT, PT, R2, UR5, RZ, P1, !PT ;  /* 0x0000000502117c10 */ /* 0x000fe40008ffe4ff */
[----:B--2---:R-:W-:Y:S02]  /*9830*/  F2FP.BF16.F32.PACK_AB R21, R11, R8 ;  /* 0x000000080b15723e */ /* 0x004fe400000010ff */
[C---:B------:R-:W-:Y:S02]  /*9840*/  IADD3 R6, P1, PT, R16.reuse, R27, RZ ;  /* 0x0000001b10067210 */ /* 0x040fe40007f3e0ff */
[----:B------:R-:W-:Y:S02]  /*9850*/  IADD3 R8, P2, PT, R16, R37, RZ ;  /* 0x0000002510087210 */ /* 0x000fe40007f5e0ff */
[C---:B------:R-:W-:Y:S02]  /*9860*/  IADD3.X R5, PT, PT, R17.reuse, R31, RZ, P0, !PT ;  /* 0x0000001f11057210 */ /* 0x040fe400007fe4ff */
[----:B------:R-:W-:-:S02]  /*9870*/  IADD3.X R7, PT, PT, R17, R29, RZ, P1, !PT ;  /* 0x0000001d11077210 */ /* 0x000fc40000ffe4ff */
        /* <DEDUP_REMOVED lines=37> */
[----:B------:R-:W4:Y:S04]  /*9ad0*/  LDG.E R6, desc[UR8][R6.64+0x1800] ;  /* 0x0018000806067981 */ /* 0x000f28000c1e1900 */
[----:B------:R-:W4:Y:S01]  /*9ae0*/  LDG.E R9, desc[UR8][R8.64+0x1800] ;  /* 0x0018000808097981 */ /* 0x000f22000c1e1900 */
        /* <DEDUP_REMOVED lines=13> */
[----:B----4-:R-:W-:-:S03]  /*9bc0*/  F2FP.BF16.F32.PACK_AB R7, R9, R6 ;  /* 0x000000060907723e */ /* 0x010fc600000010ff */
[----:B------:R1:W-:Y:S04]  /*9bd0*/  STG.E desc[UR8][R12.64], R5 ;  /* 0x000000050c007986 */ /* 0x0003e8000c101908 */
[----:B------:R1:W-:Y:S02]  /*9be0*/  STG.E desc[UR8][R14.64], R7 ;  /* 0x000000070e007986 */ /* 0x0003e4000c101908 */
[----:B------:R-:W-:Y:S05]  /*9bf0*/  @P0 BRA `(.L_x_1543) ;  /* 0xfffffff800a80947 */ /* 0x000fea000383ffff */
[----:B------:R-:W-:Y:S05]  /*9c00*/  EXIT ;  /* 0x000000000000794d */ /* 0x000fea0003800000 */
.L_x_1544:
        /* <DEDUP_REMOVED lines=15> */
.L_x_4909:


//--------------------- .text._Z35group_norm_nhwc_bwd_one_pass_kernelI11Fp32IOBf16WLi256ELi128ELi512EEv26Group_norm_nhwc_bwd_params --------------------------
	.section	.text._Z35group_norm_nhwc_bwd_one_pass_kernelI11Fp32IOBf16WLi256ELi128ELi512EEv26Group_norm_nhwc_bwd_params,"ax",@progbits
	.align	128
        .global         _Z35group_norm_nhwc_bwd_one_pass_kernelI11Fp32IOBf16WLi256ELi128ELi512EEv26Group_norm_nhwc_bwd_params
        .type           _Z35group_norm_nhwc_bwd_one_pass_kernelI11Fp32IOBf16WLi256ELi128ELi512EEv26Group_norm_nhwc_bwd_params,@function
        .size           _Z35group_norm_nhwc_bwd_one_pass_kernelI11Fp32IOBf16WLi256ELi128ELi512EEv26Group_norm_nhwc_bwd_params,(.L_x_4910 - _Z35group_norm_nhwc_bwd_one_pass_kernelI11Fp32IOBf16WLi256ELi128ELi512EEv26Group_norm_nhwc_bwd_params)
        .other          _Z35group_norm_nhwc_bwd_one_pass_kernelI11Fp32IOBf16WLi256ELi128ELi512EEv26Group_norm_nhwc_bwd_params,@"STO_CUDA_ENTRY STV_DEFAULT"
_Z35group_norm_nhwc_bwd_one_pass_kernelI11Fp32IOBf16WLi256ELi128ELi512EEv26Group_norm_nhwc_bwd_params:
.text._Z35group_norm_nhwc_bwd_one_pass_kernelI11Fp32IOBf16WLi256ELi128ELi512EEv26Group_norm_nhwc_bwd_params:
        /* <DEDUP_REMOVED lines=11> */
.L_x_1571:
        /* <DEDUP_REMOVED lines=31> */
[----:B------:R-:W-:Y:S01]  /*02a0*/  IADD3 R13, PT, PT, R116, 0x18, RZ ;  /* 0x00000018740d7810 */ /* 0x000fe20007ffe0ff */
[----:B------:R-:W1:Y:S01]  /*02b0*/  @!P3 LDC.64 R14, c[0x0][0x3f8] ;  /* 0x0000fe00ff0ebb82 */ /* 0x000e620000000a00 */
[----:B------:R-:W-:Y:S02]  /*02c0*/  @P3 LOP3.LUT R117, R117, 0x40000, RZ, 0xfc, !PT ;  /* 0x0004000075753812 */ /* 0x000fe400078efcff */
[----:B------:R-:W-:Y:S02]  /*02d0*/  SHF.R.S32.HI R17, RZ, 0x1f, R13 ;  /* 0x0000001fff117819 */ /* 0x000fe4000001140d */
        /* <DEDUP_REMOVED lines=8> */
[----:B------:R-:W-:Y:S01]  /*0360*/  LOP3.LUT R0, R0, 0x7e, RZ, 0xc0, !PT ;  /* 0x0000007e00007812 */ /* 0x000fe200078ec0ff */
[----:B-1----:R-:W-:-:S05]  /*0370*/  @!P3 IMAD R3, R3, R14, RZ ;  /* 0x0000000e0303b224 */ /* 0x002fca00078e02ff */
[----:B------:R-:W1:Y:S01]  /*0380*/  @!P3 LDC.64 R110, c[0x0][0x3a0] ;  /* 0x0000e800ff6ebb82 */ /* 0x000e620000000a00 */
[----:B------:R-:W-:Y:S01]  /*0390*/  @!P3 IMAD R15, R116, R15, R3 ;  /* 0x0000000f740fb224 */ /* 0x000fe200078e0203 */
[----:B---3--:R-:W-:-:S06]  /*03a0*/  R2UR UR7, R2 ;  /* 0x00000000020772ca */ /* 0x008fcc00000e0000 */
[----:B------:R-:W3:Y:S07]  /*03b0*/  @!P4 LDC.64 R26, c[0x0][0x3a0] ;  /* 0x0000e800ff1acb82 */ /* 0x000eee0000000a00 */
[----:B------:R-:W-:-:S04]  /*03c0*/  UIADD3 UR5, UPT, UPT, URZ, -UR7, URZ ;  /* 0x80000007ff057290 */ /* 0x000fc8000fffe0ff */
[----:B------:R-:W-:-:S04]  /*03d0*/  UIMAD UR5, UR5, UR13, URZ ;  /* 0x0000000d050572a4 */ /* 0x000fc8000f8e02ff */
[----:B------:R-:W-:-:S04]  /*03e0*/  UIMAD.WIDE.U32 UR6, UR7, UR5, UR6 ;  /* 0x00000005070672a5 */ /* 0x000fc8000f8e0006 */
[----:B------:R-:W-:-:S04]  /*03f0*/  UIMAD.WIDE.U32 UR6, UR7, UR9, URZ ;  /* 0x00000009070672a5 */ /* 0x000fc8000f8e00ff */
[----:B------:R-:W-:-:S04]  /*0400*/  UIADD3 UR5, UPT, UPT, -UR7, URZ, URZ ;  /* 0x000000ff07057290 */ /* 0x000fc8000fffe1ff */
        /* <DEDUP_REMOVED lines=17> */
[----:B0-----:R-:W-:-:S02]  /*0520*/  @!P4 IMAD R0, R5, R22, RZ ;  /* 0x000000160500c224 */ /* 0x001fc400078e02ff */
[----:B------:R-:W-:Y:S01]  /*0530*/  USHF.R.S32.HI UR5, URZ, 0x1f, UR7 ;  /* 0x0000001fff057899 */ /* 0x000fe20008011407 */
[----:B------:R-:W-:-:S03]  /*0540*/  MOV R41, UR6 ;  /* 0x0000000600297c02 */ /* 0x000fc60008000f00 */
[----:B------:R-:W-:Y:S01]  /*0550*/  UIMAD UR5, UR5, UR18, URZ ;  /* 0x00000012050572a4 */ /* 0x000fe2000f8e02ff */
[----:B------:R-:W-:Y:S01]  /*0560*/  IMAD.WIDE.U32 R40, R11, UR7, R40 ;  /* 0x000000070b287c25 */ /* 0x000fe2000f8e0028 */
[----:B------:R-:W-:Y:S02]  /*0570*/  SHF.R.S32.HI R11, RZ, 0x1f, R9 ;  /* 0x0000001fff0b7819 */ /* 0x000fe40000011409 */
[----:B------:R-:W-:Y:S01]  /*0580*/  UIMAD UR5, UR7, UR19, UR5 ;  /* 0x00000013070572a4 */ /* 0x000fe2000f8e0205 */
[----:B------:R-:W-:Y:S02]  /*0590*/  CS2R R114, SRZ ;  /* 0x0000000000727805 */ /* 0x000fe4000001ff00 */
[----:B------:R-:W-:Y:S02]  /*05a0*/  CS2R R124, SRZ ;  /* 0x00000000007c7805 */ /* 0x000fe4000001ff00 */
[----:B------:R-:W-:Y:S01]  /*05b0*/  @!P3 MOV R38, R40 ;  /* 0x000000280026b202 */ /* 0x000fe20000000f00 */
[----:B------:R-:W-:Y:S01]  /*05c0*/  HFMA2 R118, -RZ, RZ, 0, 0 ;  /* 0x00000000ff767431 */ /* 0x000fe200000001ff */
[----:B------:R-:W-:Y:S01]  /*05d0*/  ISETP.GE.AND.EX P6, PT, R11, UR17, PT, P0 ;  /* 0x000000110b007c0c */ /* 0x000fe2000bfc6300 */
[----:B------:R-:W-:Y:S01]  /*05e0*/  HFMA2 R120, -RZ, RZ, 0, 0 ;  /* 0x00000000ff787431 */ /* 0x000fe200000001ff */
[----:B------:R-:W-:Y:S01]  /*05f0*/  IADD3 R39, PT, PT, R41, UR5, RZ ;  /* 0x0000000529277c10 */ /* 0x000fe2000fffe0ff */
[----:B------:R-:W0:Y:S01]  /*0600*/  LDCU.64 UR6, c[0x0][0x3b8] ;  /* 0x00007700ff0677ac */ /* 0x000e220008000a00 */
[----:B------:R-:W-:Y:S01]  /*0610*/  ISETP.GE.U32.AND P0, PT, R13, UR16, PT ;  /* 0x000000100d007c0c */ /* 0x000fe2000bf06070 */
[----:B------:R-:W-:-:S03]  /*0620*/  @!P3 IMAD.WIDE.U32 R2, R116, R14, R38 ;  /* 0x0000000e7402b225 */ /* 0x000fc600078e0026 */
[----:B------:R-:W-:Y:S02]  /*0630*/  ISETP.GE.AND.EX P5, PT, R17, UR17, PT, P0 ;  /* 0x0000001111007c0c */ /* 0x000fe4000bfa6300 */
[----:B------:R-:W-:-:S03]  /*0640*/  @!P3 IADD3 R15, PT, PT, R3, R15, RZ ;  /* 0x0000000f030fb210 */ /* 0x000fc60007ffe0ff */
[----:B------:R-:W4:Y:S01]  /*0650*/  @!P6 LDC.64 R24, c[0x0][0x3f8] ;  /* 0x0000fe00ff18eb82 */ /* 0x000f220000000a00 */
[C---:B------:R-:W-:Y:S02]  /*0660*/  @!P3 SHF.L.U32 R3, R2.reuse, 0x2, RZ ;  /* 0x000000020203b819 */ /* 0x040fe400000006ff */
[----:B------:R-:W-:Y:S02]  /*0670*/  @!P3 SHF.L.U64.HI R2, R2, 0x2, R15 ;  /* 0x000000020202b819 */ /* 0x000fe4000001020f */
[----:B--2---:R-:W-:Y:S02]  /*0680*/  @!P3 IADD3 R4, P2, PT, R3, R18, RZ ;  /* 0x000000120304b210 */ /* 0x004fe40007f5e0ff */
[----:B------:R-:W-:Y:S01]  /*0690*/  @P6 LOP3.LUT R117, R117, 0x10000, RZ, 0xfc, !PT ;  /* 0x0001000075756812 */ /* 0x000fe200078efcff */
[----:B------:R-:W2:Y:S01]  /*06a0*/  @!P6 LDC.64 R30, c[0x0][0x3a0] ;  /* 0x0000e800ff1eeb82 */ /* 0x000ea20000000a00 */
[----:B------:R-:W-:Y:S02]  /*06b0*/  @!P3 IADD3.X R5, PT, PT, R2, R19, RZ, P2, !PT ;  /* 0x000000130205b210 */ /* 0x000fe400017fe4ff */
[----:B------:R-:W-:-:S02]  /*06c0*/  LOP3.LUT P2, RZ, R117, 0x20000, RZ, 0xc0, !PT ;  /* 0x0002000075ff7812 */ /* 0x000fc4000784c0ff */
[----:B-1----:R-:W-:Y:S02]  /*06d0*/  @!P3 IADD3 R110, P1, PT, R3, R110, RZ ;  /* 0x0000006e036eb210 */ /* 0x002fe40007f3e0ff */
[----:B------:R-:W-:Y:S01]  /*06e0*/  IADD3 R15, PT, PT, R116, 0x20, RZ ;  /* 0x00000020740f7810 */ /* 0x000fe20007ffe0ff */
[----:B------:R-:W1:Y:S01]  /*06f0*/  @!P5 LDC.64 R34, c[0x0][0x3f8] ;  /* 0x0000fe00ff22db82 */ /* 0x000e620000000a00 */
[----:B------:R-:W-:Y:S02]  /*0700*/  @!P3 IADD3.X R111, PT, PT, R2, R111, RZ, P1, !PT ;  /* 0x0000006f026fb210 */ /* 0x000fe40000ffe4ff */
[----:B------:R-:W-:Y:S02]  /*0710*/  ISETP.GE.U32.AND P0, PT, R15, UR16, PT ;  /* 0x000000100f007c0c */ /* 0x000fe4000bf06070 */
[----:B------:R-:W-:Y:S02]  /*0720*/  SHF.R.S32.HI R21, RZ, 0x1f, R15 ;  /* 0x0000001fff157819 */ /* 0x000fe4000001140f */
[----:B------:R-:W-:Y:S01]  /*0730*/  IADD3 R19, PT, PT, R116, 0x28, RZ ;  /* 0x0000002874137810 */ /* 0x000fe20007ffe0ff */
[----:B------:R-:W0:Y:S01]  /*0740*/  @!P2 LDC.64 R28, c[0x0][0x398] ;  /* 0x0000e600ff1cab82 */ /* 0x000e220000000a00 */
[----:B------:R-:W-:Y:S01]  /*0750*/  @!P2 MOV R2, R40 ;  /* 0x000000280002a202 */ /* 0x000fe20000000f00 */
[----:B------:R-:W-:Y:S01]  /*0760*/  @!P2 IMAD R23, R7, R23, R0 ;  /* 0x000000170717a224 */ /* 0x000fe200078e0200 */
[----:B------:R-:W-:Y:S01]  /*0770*/  @!P2 MOV R3, R39 ;  /* 0x000000270003a202 */ /* 0x000fe20000000f00 */
[----:B----4-:R-:W-:Y:S01]  /*0780*/  @!P6 IMAD R6, R11, R24, RZ ;  /* 0x000000180b06e224 */ /* 0x010fe200078e02ff */
[----:B------:R-:W-:-:S02]  /*0790*/  ISETP.GE.AND.EX P4, PT, R21, UR17, PT, P0 ;  /* 0x0000001115007c0c */ /* 0x000fc4000bf86300 */
[----:B------:R-:W-:Y:S01]  /*07a0*/  ISETP.GE.U32.AND P1, PT, R19, UR16, PT ;  /* 0x0000001013007c0c */ /* 0x000fe2000bf26070 */
[----:B------:R-:W-:Y:S01]  /*07b0*/  @!P2 IMAD.WIDE.U32 R2, R7, R22, R2 ;  /* 0x000000160702a225 */ /* 0x000fe200078e0002 */
[----:B------:R-:W4:Y:S01]  /*07c0*/  @!P6 LDC.64 R32, c[0x0][0x398] ;  /* 0x0000e600ff20eb82 */ /* 0x000f220000000a00 */
[----:B------:R-:W-:Y:S02]  /*07d0*/  LOP3.LUT R117, R117, 0xffff7fff, RZ, 0xc0, !PT ;  /* 0xffff7fff75757812 */ /* 0x000fe400078ec0ff */
[----:B------:R-:W-:Y:S01]  /*07e0*/  @!P6 IMAD R25, R9, R25, R6 ;  /* 0x000000190919e224 */ /* 0x000fe200078e0206 */
[----:B------:R-:W-:Y:S02]  /*07f0*/  @!P2 IADD3 R3, PT, PT, R3, R23, RZ ;  /* 0x000000170303a210 */ /* 0x000fe40007ffe0ff */
[C---:B------:R-:W-:Y:S02]  /*0800*/  @!P2 SHF.L.U32 R11, R2.reuse, 0x2, RZ ;  /* 0x00000002020ba819 */ /* 0x040fe400000006ff */
[----:B------:R-:W-:Y:S01]  /*0810*/  @!P2 SHF.L.U64.HI R0, R2, 0x2, R3 ;  /* 0x000000020200a819 */ /* 0x000fe20000010203 */
[----:B------:R-:W4:Y:S01]  /*0820*/  @!P4 LDC.64 R36, c[0x0][0x3f8] ;  /* 0x0000fe00ff24cb82 */ /* 0x000f220000000a00 */
[----:B------:R-:W-:-:S02]  /*0830*/  @!P6 MOV R2, R40 ;  /* 0x000000280002e202 */ /* 0x000fc40000000f00 */
[----:B------:R-:W-:Y:S02]  /*0840*/  @!P6 MOV R3, R39 ;  /* 0x000000270003e202 */ /* 0x000fe40000000f00 */
[----:B---3--:R-:W-:Y:S02]  /*0850*/  @!P2 IADD3 R6, P0, PT, R11, R26, RZ ;  /* 0x0000001a0b06a210 */ /* 0x008fe40007f1e0ff */
[----:B------:R-:W-:Y:S01]  /*0860*/  SHF.R.S32.HI R23, RZ, 0x1f, R19 ;  /* 0x0000001fff177819 */ /* 0x000fe20000011413 */
[----:B------:R-:W-:Y:S01]  /*0870*/  @!P6 IMAD.WIDE.U32 R2, R9, R24, R2 ;  /* 0x000000180902e225 */ /* 0x000fe200078e0002 */
[----:B------:R-:W-:Y:S02]  /*0880*/  @!P2 IADD3.X R7, PT, PT, R0, R27, RZ, P0, !PT ;  /* 0x0000001b0007a210 */ /* 0x000fe400007fe4ff */
[----:B0-----:R-:W-:Y:S01]  /*0890*/  @!P2 IADD3 R8, P0, PT, R11, R28, RZ ;  /* 0x0000001c0b08a210 */ /* 0x001fe20007f1e0ff */
[----:B------:R-:W0:Y:S01]  /*08a0*/  @!P5 LDC.64 R26, c[0x0][0x398] ;  /* 0x0000e600ff1adb82 */ /* 0x000e220000000a00 */
[----:B------:R-:W-:-:S02]  /*08b0*/  @!P6 IADD3 R11, PT, PT, R3, R25, RZ ;  /* 0x00000019030be210 */ /* 0x000fc40007ffe0ff */
[----:B------:R-:W-:Y:S02]  /*08c0*/  @!P6 SHF.L.U32 R3, R2, 0x2, RZ ;  /* 0x000000020203e819 */ /* 0x000fe400000006ff */
[----:B------:R-:W-:Y:S02]  /*08d0*/  ISETP.GE.AND.EX P3, PT, R23, UR17, PT, P1 ;  /* 0x0000001117007c0c */ /* 0x000fe4000bf66310 */
[----:B------:R-:W-:Y:S01]  /*08e0*/  @!P2 IADD3.X R9, PT, PT, R0, R29, RZ, P0, !PT ;  /* 0x0000001d0009a210 */ /* 0x000fe200007fe4ff */
[----:B------:R-:W3:Y:S01]  /*08f0*/  @!P5 LDC.64 R24, c[0x0][0x3a0] ;  /* 0x0000e800ff18db82 */ /* 0x000ee20000000a00 */
[----:B------:R-:W-:Y:S01]  /*0900*/  @!P6 SHF.L.U64.HI R0, R2, 0x2, R11 ;  /* 0x000000020200e819 */ /* 0x000fe2000001020b */
[----:B-1----:R-:W-:Y:S01]  /*0910*/  @!P5 IMAD R2, R17, R34, RZ ;  /* 0x000000221102d224 */ /* 0x002fe200078e02ff */
[----:B--2---:R-:W-:Y:S01]  /*0920*/  @!P6 IADD3 R10, P0, PT, R3, R30, RZ ;  /* 0x0000001e030ae210 */ /* 0x004fe20007f1e0ff */
[----:B----4-:R-:W-:Y:S01]  /*0930*/  @!P4 IMAD R14, R21, R36, RZ ;  /* 0x00000024150ec224 */ /* 0x010fe200078e02ff */
[----:B------:R-:W-:Y:S01]  /*0940*/  @P5 LOP3.LUT R117, R117, 0x8000, RZ, 0xfc, !PT ;  /* 0x0000800075755812 */ /* 0x000fe200078efcff */
[----:B------:R-:W-:Y:S01]  /*0950*/  @!P5 IMAD R17, R13, R35, R2 ;  /* 0x000000230d11d224 */ /* 0x000fe200078e0202 */
[----:B------:R-:W-:Y:S01]  /*0960*/  @!P6 IADD3.X R11, PT, PT, R0, R31, RZ, P0, !PT ;  /* 0x0000001f000be210 */ /* 0x000fe200007fe4ff */
[----:B------:R-:W1:Y:S01]  /*0970*/  @!P4 LDC.64 R28, c[0x0][0x3a0] ;  /* 0x0000e800ff1ccb82 */ /* 0x000e620000000a00 */
[----:B------:R-:W-:Y:S01]  /*0980*/  @!P6 IADD3 R12, P0, PT, R3, R32, RZ ;  /* 0x00000020030ce210 */ /* 0x000fe20007f1e0ff */
[----:B------:R-:W-:Y:S01]  /*0990*/  @!P4 IMAD R21, R15, R37, R14 ;  /* 0x000000250f15c224 */ /* 0x000fe200078e020e */
[----:B------:R-:W-:-:S02]  /*09a0*/  @!P5 MOV R2, R40 ;  /* 0x000000280002d202 */ /* 0x000fc40000000f00 */
[----:B------:R-:W-:Y:S02]  /*09b0*/  @!P5 MOV R3, R39 ;  /* 0x000000270003d202 */ /* 0x000fe40000000f00 */
[----:B------:R-:W-:Y:S01]  /*09c0*/  LOP3.LUT R117, R117, 0xffffbfff, RZ, 0xc0, !PT ;  /* 0xffffbfff75757812 */ /* 0x000fe200078ec0ff */
[----:B------:R-:W2:Y:S01]  /*09d0*/  @!P3 LDC.64 R42, c[0x0][0x3f8] ;  /* 0x0000fe00ff2abb82 */ /* 0x000ea20000000a00 */
[----:B------:R-:W-:Y:S01]  /*09e0*/  @!P5 IMAD.WIDE.U32 R2, R13, R34, R2 ;  /* 0x000000220d02d225 */ /* 0x000fe200078e0002 */
[----:B------:R-:W-:Y:S02]  /*09f0*/  @!P6 IADD3.X R13, PT, PT, R0, R33, RZ, P0, !PT ;  /* 0x00000021000de210 */ /* 0x000fe400007fe4ff */
[----:B------:R-:W-:Y:S02]  /*0a00*/  @P4 LOP3.LUT R117, R117, 0x4000, RZ, 0xfc, !PT ;  /* 0x0000400075754812 */ /* 0x000fe400078efcff */
[----:B------:R-:W-:Y:S02]  /*0a10*/  @!P5 IADD3 R3, PT, PT, R3, R17, RZ ;  /* 0x000000110303d210 */ /* 0x000fe40007ffe0ff */
[----:B------:R-:W4:Y:S01]  /*0a20*/  @!P4 LDC.64 R30, c[0x0][0x398] ;  /* 0x0000e600ff1ecb82 */ /* 0x000f220000000a00 */
[----:B------:R-:W-:-:S02]  /*0a30*/  @!P5 SHF.L.U32 R17, R2, 0x2, RZ ;  /* 0x000000020211d819 */ /* 0x000fc400000006ff */
[----:B------:R-:W-:Y:S02]  /*0a40*/  @!P5 SHF.L.U64.HI R0, R2, 0x2, R3 ;  /* 0x000000020200d819 */ /* 0x000fe40000010203 */
[----:B------:R-:W-:Y:S02]  /*0a50*/  @!P4 MOV R2, R40 ;  /* 0x000000280002c202 */ /* 0x000fe40000000f00 */
[----:B------:R-:W-:Y:S01]  /*0a60*/  @!P4 MOV R3, R39 ;  /* 0x000000270003c202 */ /* 0x000fe20000000f00 */
[----:B------:R-:W4:Y:S01]  /*0a70*/  @!P3 LDC.64 R32, c[0x0][0x3a0] ;  /* 0x0000e800ff20bb82 */ /* 0x000f220000000a00 */
[----:B---3--:R-:W-:Y:S02]  /*0a80*/  @!P5 IADD3 R14, P0, PT, R17, R24, RZ ;  /* 0x00000018110ed210 */ /* 0x008fe40007f1e0ff */
[----:B------:R-:W-:Y:S01]  /*0a90*/  LOP3.LUT R117, R117, 0xffffdfff, RZ, 0xc0, !PT ;  /* 0xffffdfff75757812 */ /* 0x000fe200078ec0ff */
[----:B------:R-:W-:Y:S01]  /*0aa0*/  @!P4 IMAD.WIDE.U32 R2, R15, R36, R2 ;  /* 0x000000240f02c225 */ /* 0x000fe200078e0002 */
[----:B------:R-:W-:-:S02]  /*0ab0*/  @!P5 IADD3.X R15, PT, PT, R0, R25, RZ, P0, !PT ;  /* 0x00000019000fd210 */ /* 0x000fc400007fe4ff */
[----:B0-----:R-:W-:Y:S01]  /*0ac0*/  @!P5 IADD3 R16, P0, PT, R17, R26, RZ ;  /* 0x0000001a1110d210 */ /* 0x001fe20007f1e0ff */
[----:B------:R-:W0:Y:S01]  /*0ad0*/  @!P3 LDC.64 R34, c[0x0][0x398] ;  /* 0x0000e600ff22bb82 */ /* 0x000e220000000a00 */
[----:B------:R-:W-:Y:S01]  /*0ae0*/  @!P4 IADD3 R3, PT, PT, R3, R21, RZ ;  /* 0x000000150303c210 */ /* 0x000fe20007ffe0ff */
[----:B--2---:R-:W-:Y:S01]  /*0af0*/  @!P3 IMAD R18, R23, R42, RZ ;  /* 0x0000002a1712b224 */ /* 0x004fe200078e02ff */
[----:B------:R-:W-:Y:S02]  /*0b00*/  @!P5 IADD3.X R17, PT, PT, R0, R27, RZ, P0, !PT ;  /* 0x0000001b0011d210 */ /* 0x000fe400007fe4ff */
[C---:B------:R-:W-:Y:S01]  /*0b10*/  @!P4 SHF.L.U32 R21, R2.reuse, 0x2, RZ ;  /* 0x000000020215c819 */ /* 0x040fe200000006ff */
[----:B------:R-:W-:Y:S01]  /*0b20*/  @!P3 IMAD R23, R19, R43, R18 ;  /* 0x0000002b1317b224 */ /* 0x000fe200078e0212 */
[----:B------:R-:W-:Y:S02]  /*0b30*/  @!P4 SHF.L.U64.HI R0, R2, 0x2, R3 ;  /* 0x000000020200c819 */ /* 0x000fe40000010203 */
[----:B------:R-:W-:-:S02]  /*0b40*/  @!P3 MOV R2, R40 ;  /* 0x000000280002b202 */ /* 0x000fc40000000f00 */
[----:B------:R-:W-:Y:S02]  /*0b50*/  @!P3 MOV R3, R39 ;  /* 0x000000270003b202 */ /* 0x000fe40000000f00 */
[----:B-1----:R-:W-:Y:S02]  /*0b60*/  @!P4 IADD3 R18, P0, PT, R21, R28, RZ ;  /* 0x0000001c1512c210 */ /* 0x002fe40007f1e0ff */
[----:B------:R-:W-:Y:S01]  /*0b70*/  IADD3 R25, PT, PT, R116, 0x30, RZ ;  /* 0x0000003074197810 */ /* 0x000fe20007ffe0ff */
[----:B------:R-:W-:Y:S01]  /*0b80*/  @!P3 IMAD.WIDE.U32 R2, R19, R42, R2 ;  /* 0x0000002a1302b225 */ /* 0x000fe200078e0002 */
[----:B------:R-:W-:Y:S02]  /*0b90*/  @!P4 IADD3.X R19, PT, PT, R0, R29, RZ, P0, !PT ;  /* 0x0000001d0013c210 */ /* 0x000fe400007fe4ff */
[----:B----4-:R-:W-:Y:S02]  /*0ba0*/  @!P4 IADD3 R20, P0, PT, R21, R30, RZ ;  /* 0x0000001e1514c210 */ /* 0x010fe40007f1e0ff */
[----:B------:R-:W-:-:S02]  /*0bb0*/  @!P3 IADD3 R3, PT, PT, R3, R23, RZ ;  /* 0x000000170303b210 */ /* 0x000fc40007ffe0ff */
[----:B------:R-:W-:Y:S02]  /*0bc0*/  @!P3 SHF.L.U32 R113, R2, 0x2, RZ ;  /* 0x000000020271b819 */ /* 0x000fe400000006ff */
[----:B------:R-:W-:Y:S02]  /*0bd0*/  @!P4 IADD3.X R21, PT, PT, R0, R31, RZ, P0, !PT ;  /* 0x0000001f0015c210 */ /* 0x000fe400007fe4ff */
[----:B------:R-:W-:Y:S02]  /*0be0*/  @!P3 SHF.L.U64.HI R2, R2, 0x2, R3 ;  /* 0x000000020202b819 */ /* 0x000fe40000010203 */
[----:B------:R-:W-:Y:S02]  /*0bf0*/  @!P3 IADD3 R22, P0, PT, R113, R32, RZ ;  /* 0x000000207116b210 */ /* 0x000fe40007f1e0ff */
[----:B------:R-:W-:Y:S02]  /*0c00*/  SHF.R.S32.HI R3, RZ, 0x1f, R25 ;  /* 0x0000001fff037819 */ /* 0x000fe40000011419 */
[----:B------:R-:W-:-:S02]  /*0c10*/  @!P3 IADD3.X R23, PT, PT, R2, R33, RZ, P0, !PT ;  /* 0x000000210217b210 */ /* 0x000fc400007fe4ff */
[----:B0-----:R-:W-:Y:S02]  /*0c20*/  @!P3 IADD3 R112, P0, PT, R113, R34, RZ ;  /* 0x000000227170b210 */ /* 0x001fe40007f1e0ff */
[----:B------:R-:W-:Y:S02]  /*0c30*/  @P3 LOP3.LUT R117, R117, 0x2000, RZ, 0xfc, !PT ;  /* 0x0000200075753812 */ /* 0x000fe400078efcff */
[----:B------:R-:W-:Y:S02]  /*0c40*/  @!P3 IADD3.X R113, PT, PT, R2, R35, RZ, P0, !PT ;  /* 0x000000230271b210 */ /* 0x000fe400007fe4ff */
[----:B------:R-:W-:Y:S02]  /*0c50*/  ISETP.GE.U32.AND P0, PT, R25, UR16, PT ;  /* 0x0000001019007c0c */ /* 0x000fe4000bf06070 */
        /* <DEDUP_REMOVED lines=417> */
[----:B------:R-:W3:Y:S01]  /*2670*/  @!P0 LDG.E.64 R28, desc[UR10][R110.64] ;  /* 0x0000000a6e1c8981 */ /* 0x000ee2000c1e1b00 */
[----:B------:R-:W-:-:S03]  /*2680*/  HFMA2 R0, -RZ, RZ, 0, 0 ;  /* 0x00000000ff007431 */ /* 0x000fc600000001ff */
[----:B------:R0:W4:Y:S04]  /*2690*/  @!P2 LDG.E.64 R2, desc[UR10][R6.64] ;  /* 0x0000000a0602a981 */ /* 0x000128000c1e1b00 */
[----:B------:R1:W4:Y:S01]  /*26a0*/  @!P2 LDG.E.64 R4, desc[UR10][R8.64] ;  /* 0x0000000a0804a981 */ /* 0x000322000c1e1b00 */
[----:B0-----:R-:W-:Y:S02]  /*26b0*/  CS2R R6, SRZ ;  /* 0x0000000000067805 */ /* 0x001fe4000001ff00 */
        /* <DEDUP_REMOVED lines=12> */
[----:B------:R-:W-:-:S03]  /*2780*/  CS2R R110, SRZ ;  /* 0x00000000006e7805 */ /* 0x000fc6000001ff00 */
[----:B------:R-:W-:Y:S01]  /*2790*/  STL [R1+0x298], R115 ;  /* 0x0002987301007387 */ /* 0x000fe20000100800 */
[----:B----4-:R-:W-:-:S03]  /*27a0*/  @!P2 MOV R111, R4 ;  /* 0x00000004006fa202 */ /* 0x010fc60000000f00 */
[----:B------:R1:W-:Y:S01]  /*27b0*/  STL [R1+0x29c], R114 ;  /* 0x00029c7201007387 */ /* 0x0003e20000100800 */
[----:B------:R-:W-:Y:S02]  /*27c0*/  @!P2 MOV R110, R5 ;  /* 0x00000005006ea202 */ /* 0x000fe40000000f00 */
[----:B-1----:R-:W-:Y:S02]  /*27d0*/  CS2R R114, SRZ ;  /* 0x0000000000727805 */ /* 0x002fe4000001ff00 */
[----:B------:R-:W-:Y:S02]  /*27e0*/  @!P2 MOV R115, R2 ;  /* 0x000000020073a202 */ /* 0x000fe40000000f00 */
[----:B------:R-:W-:Y:S02]  /*27f0*/  @!P2 MOV R114, R3 ;  /* 0x000000030072a202 */ /* 0x000fe40000000f00 */
[----:B------:R-:W-:Y:S01]  /*2800*/  LOP3.LUT P2, RZ, R117, 0x4000, RZ, 0xc0, !PT ;  /* 0x0000400075ff7812 */ /* 0x000fe2000784c0ff */
[----:B------:R-:W-:Y:S04]  /*2810*/  STL [R1+0x2a4], R115 ;  /* 0x0002a47301007387 */ /* 0x000fe80000100800 */
[----:B------:R1:W-:Y:S04]  /*2820*/  STL [R1+0x2ac], R114 ;  /* 0x0002ac7201007387 */ /* 0x0003e80000100800 */
[----:B------:R-:W-:Y:S04]  /*2830*/  STL [R1+0x220], R111 ;  /* 0x0002206f01007387 */ /* 0x000fe80000100800 */
[----:B------:R4:W-:Y:S01]  /*2840*/  STL [R1+0x21c], R110 ;  /* 0x00021c6e01007387 */ /* 0x0009e20000100800 */
[----:B-1----:R-:W-:-:S02]  /*2850*/  CS2R R114, SRZ ;  /* 0x0000000000727805 */ /* 0x002fc4000001ff00 */
[----:B------:R-:W-:Y:S02]  /*2860*/  @!P1 MOV R115, R6 ;  /* 0x0000000600739202 */ /* 0x000fe40000000f00 */
[----:B------:R-:W-:Y:S02]  /*2870*/  @!P1 MOV R114, R7 ;  /* 0x0000000700729202 */ /* 0x000fe40000000f00 */
[----:B----4-:R-:W-:Y:S02]  /*2880*/  CS2R R110, SRZ ;  /* 0x00000000006e7805 */ /* 0x010fe4000001ff00 */
[----:B------:R-:W-:Y:S02]  /*2890*/  @!P1 MOV R111, R8 ;  /* 0x00000008006f9202 */ /* 0x000fe40000000f00 */
[----:B------:R-:W-:Y:S02]  /*28a0*/  @!P1 MOV R110, R9 ;  /* 0x00000009006e9202 */ /* 0x000fe40000000f00 */
[----:B0-----:R-:W-:-:S02]  /*28b0*/  CS2R R14, SRZ ;  /* 0x00000000000e7805 */ /* 0x001fc4000001ff00 */
[----:B------:R-:W-:Y:S01]  /*28c0*/  LOP3.LUT P1, RZ, R117, 0x2000, RZ, 0xc0, !PT ;  /* 0x0000200075ff7812 */ /* 0x000fe2000782c0ff */
[----:B------:R-:W-:Y:S04]  /*28d0*/  STL [R1+0x2b4], R115 ;  /* 0x0002b47301007387 */ /* 0x000fe80000100800 */
[----:B------:R0:W-:Y:S04]  /*28e0*/  STL [R1+0x2bc], R114 ;  /* 0x0002bc7201007387 */ /* 0x0001e80000100800 */
[----:B------:R-:W-:Y:S04]  /*28f0*/  STL [R1+0x218], R111 ;  /* 0x0002186f01007387 */ /* 0x000fe80000100800 */
[----:B------:R1:W-:Y:S01]  /*2900*/  STL [R1+0x214], R110 ;  /* 0x0002146e01007387 */ /* 0x0003e20000100800 */
[----:B0-----:R-:W-:-:S03]  /*2910*/  CS2R R114, SRZ ;  /* 0x0000000000727805 */ /* 0x001fc6000001ff00 */
[----:B------:R0:W4:Y:S01]  /*2920*/  @!P2 LDG.E.64 R14, desc[UR10][R18.64] ;  /* 0x0000000a120ea981 */ /* 0x000122000c1e1b00 */
[----:B-1----:R-:W-:Y:S02]  /*2930*/  CS2R R110, SRZ ;  /* 0x00000000006e7805 */ /* 0x002fe4000001ff00 */
[----:B0-----:R-:W-:Y:S02]  /*2940*/  CS2R R18, SRZ ;  /* 0x0000000000127805 */ /* 0x001fe4000001ff00 */
[----:B------:R-:W-:-:S04]  /*2950*/  CS2R R16, SRZ ;  /* 0x0000000000107805 */ /* 0x000fc8000001ff00 */
[----:B------:R0:W4:Y:S04]  /*2960*/  @!P1 LDG.E.64 R18, desc[UR10][R22.64] ;  /* 0x0000000a16129981 */ /* 0x000128000c1e1b00 */
[----:B------:R-:W4:Y:S01]  /*2970*/  @!P2 LDG.E.64 R16, desc[UR10][R20.64] ;  /* 0x0000000a1410a981 */ /* 0x000f22000c1e1b00 */
[----:B0-----:R-:W-:Y:S02]  /*2980*/  CS2R R22, SRZ ;  /* 0x0000000000167805 */ /* 0x001fe4000001ff00 */
[----:B--2---:R-:W-:Y:S02]  /*2990*/  @!P0 MOV R114, R10 ;  /* 0x0000000a00728202 */ /* 0x004fe40000000f00 */
[----:B------:R-:W-:Y:S02]  /*29a0*/  @!P0 MOV R111, R11 ;  /* 0x0000000b006f8202 */ /* 0x000fe40000000f00 */
[----:B---3--:R-:W-:-:S02]  /*29b0*/  @!P0 MOV R110, R12 ;  /* 0x0000000c006e8202 */ /* 0x008fc40000000f00 */
[----:B------:R-:W-:Y:S02]  /*29c0*/  @!P0 MOV R125, R13 ;  /* 0x0000000d007d8202 */ /* 0x000fe40000000f00 */
[----:B------:R-:W-:-:S13]  /*29d0*/  LOP3.LUT P0, RZ, R117, 0x1000, RZ, 0xc0, !PT ;  /* 0x0000100075ff7812 */ /* 0x000fda000780c0ff */
[----:B------:R0:W2:Y:S04]  /*29e0*/  @!P0 LDG.E.64 R22, desc[UR10][R24.64] ;  /* 0x0000000a18168981 */ /* 0x0000a8000c1e1b00 */
[----:B------:R-:W-:Y:S01]  /*29f0*/  STL [R1+0x2cc], R111 ;  /* 0x0002cc6f01007387 */ /* 0x000fe20000100800 */
[----:B0-----:R-:W-:-:S03]  /*2a00*/  CS2R R24, SRZ ;  /* 0x0000000000187805 */ /* 0x001fc6000001ff00 */
[----:B------:R0:W-:Y:S04]  /*2a10*/  STL [R1+0x210], R110 ;  /* 0x0002106e01007387 */ /* 0x0001e80000100800 */
[----:B------:R1:W-:Y:S04]  /*2a20*/  STL [R1+0x2c4], R114 ;  /* 0x0002c47201007387 */ /* 0x0003e80000100800 */
[----:B------:R3:W2:Y:S01]  /*2a30*/  @!P0 LDG.E.64 R24, desc[UR10][R26.64] ;  /* 0x0000000a1a188981 */ /* 0x0006a2000c1e1b00 */
[----:B0-----:R-:W-:Y:S01]  /*2a40*/  CS2R R110, SRZ ;  /* 0x00000000006e7805 */ /* 0x001fe2000001ff00 */
[----:B-1----:R-:W-:-:S02]  /*2a50*/  HFMA2 R114, -RZ, RZ, 0, 0 ;  /* 0x00000000ff727431 */ /* 0x002fc400000001ff */
[----:B---3--:R-:W-:Y:S01]  /*2a60*/  HFMA2 R26, -RZ, RZ, 0, 0 ;  /* 0x00000000ff1a7431 */ /* 0x008fe200000001ff */
[----:B------:R-:W-:-:S06]  /*2a70*/  CS2R R20, SRZ ;  /* 0x0000000000147805 */ /* 0x000fcc000001ff00 */
[----:B------:R0:W3:Y:S01]  /*2a80*/  @!P1 LDG.E.64 R20, desc[UR10][R112.64] ;  /* 0x0000000a70149981 */ /* 0x0000e2000c1e1b00 */
[----:B----4-:R-:W-:Y:S02]  /*2a90*/  @!P2 MOV R115, R14 ;  /* 0x0000000e0073a202 */ /* 0x010fe40000000f00 */
[----:B------:R-:W-:Y:S02]  /*2aa0*/  @!P2 MOV R114, R15 ;  /* 0x0000000f0072a202 */ /* 0x000fe40000000f00 */
[----:B------:R-:W-:Y:S02]  /*2ab0*/  @!P2 MOV R110, R16 ;  /* 0x00000010006ea202 */ /* 0x000fe40000000f00 */
[----:B------:R-:W-:Y:S02]  /*2ac0*/  @!P2 MOV R111, R17 ;  /* 0x00000011006fa202 */ /* 0x000fe40000000f00 */
[----:B------:R-:W-:Y:S02]  /*2ad0*/  LOP3.LUT P2, RZ, R117, 0x800, RZ, 0xc0, !PT ;  /* 0x0000080075ff7812 */ /* 0x000fe4000784c0ff */
[----:B--2---:R-:W-:-:S05]  /*2ae0*/  @!P0 MOV R26, R23 ;  /* 0x00000017001a8202 */ /* 0x004fca0000000f00 */
[----:B------:R1:W-:Y:S02]  /*2af0*/  STL [R1+0x2c8], R26 ;  /* 0x0002c81a01007387 */ /* 0x0003e40000100800 */
[----:B-1----:R-:W-:-:S06]  /*2b00*/  CS2R R26, SRZ ;  /* 0x00000000001a7805 */ /* 0x002fcc000001ff00 */
[----:B------:R1:W2:Y:S01]  /*2b10*/  @!P2 LDG.E.64 R26, desc[UR10][R32.64] ;  /* 0x0000000a201aa981 */ /* 0x0002a2000c1e1b00 */
[----:B0-----:R-:W-:-:S03]  /*2b20*/  CS2R R112, SRZ ;  /* 0x0000000000707805 */ /* 0x001fc6000001ff00 */
[----:B------:R0:W-:Y:S01]  /*2b30*/  STL [R1+0x2d0], R115 ;  /* 0x0002d07301007387 */ /* 0x0001e20000100800 */
[----:B-1----:R-:W-:-:S03]  /*2b40*/  CS2R R32, SRZ ;  /* 0x0000000000207805 */ /* 0x002fc6000001ff00 */
[----:B------:R1:W-:Y:S01]  /*2b50*/  STL [R1+0x2d4], R114 ;  /* 0x0002d47201007387 */ /* 0x0003e20000100800 */
[----:B0-----:R-:W-:Y:S01]  /*2b60*/  HFMA2 R115, -RZ, RZ, 0, 0 ;  /* 0x00000000ff737431 */ /* 0x001fe200000001ff */
[----:B------:R-:W-:Y:S02]  /*2b70*/  @!P1 MOV R115, R18 ;  /* 0x0000001200739202 */ /* 0x000fe40000000f00 */
[----:B------:R0:W4:Y:S01]  /*2b80*/  @!P2 LDG.E.64 R32, desc[UR10][R34.64] ;  /* 0x0000000a2220a981 */ /* 0x000122000c1e1b00 */
[----:B---3--:R-:W-:Y:S02]  /*2b90*/  @!P1 MOV R112, R20 ;  /* 0x0000001400709202 */ /* 0x008fe40000000f00 */
[----:B------:R-:W-:Y:S02]  /*2ba0*/  @!P1 MOV R113, R21 ;  /* 0x0000001500719202 */ /* 0x000fe40000000f00 */
[----:B-1----:R-:W-:Y:S02]  /*2bb0*/  MOV R114, RZ ;  /* 0x000000ff00727202 */ /* 0x002fe40000000f00 */
[----:B------:R-:W-:-:S02]  /*2bc0*/  @!P1 MOV R114, R19 ;  /* 0x0000001300729202 */ /* 0x000fc40000000f00 */
[----:B------:R-:W-:Y:S01]  /*2bd0*/  LOP3.LUT P1, RZ, R117, 0x400, RZ, 0xc0, !PT ;  /* 0x0000040075ff7812 */ /* 0x000fe2000782c0ff */
[----:B0-----:R-:W-:Y:S01]  /*2be0*/  HFMA2 R34, -RZ, RZ, 0, 0 ;  /* 0x00000000ff227431 */ /* 0x001fe200000001ff */
[----:B--2---:R-:W-:-:S05]  /*2bf0*/  @!P2 MOV R34, R27 ;  /* 0x0000001b0022a202 */ /* 0x004fca0000000f00 */
[----:B------:R0:W-:Y:S02]  /*2c00*/  STL [R1+0x2c0], R34 ;  /* 0x0002c02201007387 */ /* 0x0001e40000100800 */
[----:B0-----:R-:W-:-:S06]  /*2c10*/  CS2R R34, SRZ ;  /* 0x0000000000227805 */ /* 0x001fcc000001ff00 */
[----:B------:R-:W2:Y:S04]  /*2c20*/  @!P1 LDG.E.64 R34, desc[UR10][R36.64] ;  /* 0x0000000a24229981 */ /* 0x000ea8000c1e1b00 */
[----:B------:R0:W-:Y:S04]  /*2c30*/  STL [R1+0x2d8], R114 ;  /* 0x0002d87201007387 */ /* 0x0001e80000100800 */
[----:B------:R-:W-:Y:S01]  /*2c40*/  STL [R1+0x2b8], R115 ;  /* 0x0002b87301007387 */ /* 0x000fe20000100800 */
[----:B0-----:R-:W-:Y:S01]  /*2c50*/  HFMA2 R114, -RZ, RZ, 0, 0 ;  /* 0x00000000ff727431 */ /* 0x001fe200000001ff */
[----:B------:R-:W-:-:S02]  /*2c60*/  @!P0 MOV R114, R22 ;  /* 0x0000001600728202 */ /* 0x000fc40000000f00 */
[----:B------:R-:W-:Y:S04]  /*2c70*/  STL.64 [R1+0x10], R28 ;  /* 0x0000101c01007387 */ /* 0x000fe80000100a00 */
[----:B------:R0:W-:Y:S02]  /*2c80*/  STL [R1+0x2b0], R114 ;  /* 0x0002b07201007387 */ /* 0x0001e40000100800 */
[----:B0-----:R-:W-:Y:S01]  /*2c90*/  CS2R R114, SRZ ;  /* 0x0000000000727805 */ /* 0x001fe2000001ff00 */
[----:B------:R-:W-:Y:S01]  /*2ca0*/  HFMA2 R28, -RZ, RZ, 0, 0 ;  /* 0x00000000ff1c7431 */ /* 0x000fe200000001ff */
[----:B------:R-:W-:Y:S02]  /*2cb0*/  @!P0 MOV R114, R24 ;  /* 0x0000001800728202 */ /* 0x000fe40000000f00 */
[----:B------:R-:W-:-:S02]  /*2cc0*/  @!P0 MOV R115, R25 ;  /* 0x0000001900738202 */ /* 0x000fc40000000f00 */
[----:B------:R-:W-:Y:S02]  /*2cd0*/  LOP3.LUT P0, RZ, R117, 0x200, RZ, 0xc0, !PT ;  /* 0x0000020075ff7812 */ /* 0x000fe4000780c0ff */
[----:B--2---:R-:W-:-:S05]  /*2ce0*/  @!P1 MOV R28, R35 ;  /* 0x00000023001c9202 */ /* 0x004fca0000000f00 */
[----:B------:R0:W-:Y:S02]  /*2cf0*/  STL [R1+0x2a0], R28 ;  /* 0x0002a01c01007387 */ /* 0x0001e40000100800 */
[----:B0-----:R-:W-:-:S06]  /*2d00*/  CS2R R28, SRZ ;  /* 0x00000000001c7805 */ /* 0x001fcc000001ff00 */
[----:B------:R-:W2:Y:S01]  /*2d10*/  @!P0 LDG.E.64 R28, desc[UR10][R42.64] ;  /* 0x0000000a2a1c8981 */ /* 0x000ea2000c1e1b00 */
[----:B------:R-:W-:-:S05]  /*2d20*/  @!P2 MOV R118, R26 ;  /* 0x0000001a0076a202 */ /* 0x000fca0000000f00 */
[----:B------:R0:W-:Y:S04]  /*2d30*/  STL [R1+0x2a8], R118 ;  /* 0x0002a87601007387 */ /* 0x0001e80000100800 */
[----:B------:R1:W-:Y:S01]  /*2d40*/  STL.64 [R1+0x18], R2 ;  /* 0x0000180201007387 */ /* 0x0003e20000100a00 */
[----:B0-----:R-:W-:Y:S02]  /*2d50*/  CS2R R118, SRZ ;  /* 0x0000000000767805 */ /* 0x001fe4000001ff00 */
[----:B----4-:R-:W-:Y:S02]  /*2d60*/  @!P2 MOV R118, R32 ;  /* 0x000000200076a202 */ /* 0x010fe40000000f00 */
[----:B------:R-:W-:Y:S02]  /*2d70*/  @!P2 MOV R119, R33 ;  /* 0x000000210077a202 */ /* 0x000fe40000000f00 */
[----:B------:R-:W-:Y:S01]  /*2d80*/  LOP3.LUT P2, RZ, R117, 0x100, RZ, 0xc0, !PT ;  /* 0x0000010075ff7812 */ /* 0x000fe2000784c0ff */
[----:B-1----:R-:W-:Y:S01]  /*2d90*/  HFMA2 R2, -RZ, RZ, 0, 0 ;  /* 0x00000000ff027431 */ /* 0x002fe200000001ff */
[----:B------:R-:W-:-:S06]  /*2da0*/  CS2R R36, SRZ ;  /* 0x0000000000247805 */ /* 0x000fcc000001ff00 */
[----:B------:R0:W3:Y:S01]  /*2db0*/  @!P1 LDG.E.64 R36, desc[UR10][R108.64] ;  /* 0x0000000a6c249981 */ /* 0x0000e2000c1e1b00 */
[----:B--2---:R-:W-:-:S05]  /*2dc0*/  @!P0 MOV R2, R29 ;  /* 0x0000001d00028202 */ /* 0x004fca0000000f00 */
[----:B------:R1:W-:Y:S02]  /*2dd0*/  STL [R1+0x290], R2 ;  /* 0x0002900201007387 */ /* 0x0003e40000100800 */
[----:B-1----:R-:W-:-:S06]  /*2de0*/  CS2R R2, SRZ ;  /* 0x0000000000027805 */ /* 0x002fcc000001ff00 */
[----:B------:R-:W2:Y:S01]  /*2df0*/  @!P2 LDG.E.64 R2, desc[UR10][R46.64] ;  /* 0x0000000a2e02a981 */ /* 0x000ea2000c1e1b00 */
[----:B0-----:R-:W-:Y:S02]  /*2e00*/  CS2R R108, SRZ ;  /* 0x00000000006c7805 */ /* 0x001fe4000001ff00 */
[----:B------:R-:W-:Y:S01]  /*2e10*/  @!P1 MOV R120, R34 ;  /* 0x0000002200789202 */ /* 0x000fe20000000f00 */
[----:B------:R0:W-:Y:S01]  /*2e20*/  STL.64 [R1+0x20], R6 ;  /* 0x0000200601007387 */ /* 0x0001e20000100a00 */
[----:B---3--:R-:W-:Y:S02]  /*2e30*/  @!P1 MOV R108, R36 ;  /* 0x00000024006c9202 */ /* 0x008fe40000000f00 */
[----:B------:R-:W-:Y:S02]  /*2e40*/  @!P1 MOV R109, R37 ;  /* 0x00000025006d9202 */ /* 0x000fe40000000f00 */
[----:B------:R-:W-:Y:S01]  /*2e50*/  LOP3.LUT P1, RZ, R117, 0x80, RZ, 0xc0, !PT ;  /* 0x0000008075ff7812 */ /* 0x000fe2000782c0ff */
[----:B0-----:R-:W-:Y:S01]  /*2e60*/  HFMA2 R6, -RZ, RZ, 0, 0 ;  /* 0x00000000ff067431 */ /* 0x001fe200000001ff */
[----:B------:R0:W-:Y:S02]  /*2e70*/  STL.64 [R1+0x110], R30 ;  /* 0x0001101e01007387 */ /* 0x0001e40000100a00 */
[----:B0-----:R-:W-:-:S06]  /*2e80*/  CS2R R30, SRZ ;  /* 0x00000000001e7805 */ /* 0x001fcc000001ff00 */
[----:B------:R-:W3:Y:S01]  /*2e90*/  @!P0 LDG.E.64 R30, desc[UR10][R44.64] ;  /* 0x0000000a2c1e8981 */ /* 0x000ee2000c1e1b00 */
[----:B--2---:R-:W-:-:S05]  /*2ea0*/  @!P2 MOV R6, R3 ;  /* 0x000000030006a202 */ /* 0x004fca0000000f00 */
[----:B------:R0:W-:Y:S02]  /*2eb0*/  STL [R1+0x288], R6 ;  /* 0x0002880601007387 */ /* 0x0001e40000100800 */
[----:B0-----:R-:W-:-:S06]  /*2ec0*/  CS2R R6, SRZ ;  /* 0x0000000000067805 */ /* 0x001fcc000001ff00 */
[----:B------:R-:W2:Y:S01]  /*2ed0*/  @!P1 LDG.E.64 R6, desc[UR10][R50.64] ;  /* 0x0000000a32069981 */ /* 0x000ea2000c1e1b00 */
[----:B------:R-:W-:-:S03]  /*2ee0*/  CS2R R42, SRZ ;  /* 0x00000000002a7805 */ /* 0x000fc6000001ff00 */
[----:B------:R0:W-:Y:S04]  /*2ef0*/  STL [R1+0x294], R120 ;  /* 0x0002947801007387 */ /* 0x0001e80000100800 */
[----:B------:R1:W-:Y:S01]  /*2f00*/  STL.64 [R1+0x28], R10 ;  /* 0x0000280a01007387 */ /* 0x0003e20000100a00 */
[----:B0-----:R-:W-:Y:S02]  /*2f10*/  CS2R R120, SRZ ;  /* 0x0000000000787805 */ /* 0x001fe4000001ff00 */
[----:B---3--:R-:W-:Y:S02]  /*2f20*/  @!P0 MOV R42, R30 ;  /* 0x0000001e002a8202 */ /* 0x008fe40000000f00 */
[----:B------:R-:W-:Y:S02]  /*2f30*/  @!P0 MOV R120, R28 ;  /* 0x0000001c00788202 */ /* 0x000fe40000000f00 */
[----:B------:R-:W-:Y:S01]  /*2f40*/  @!P0 MOV R43, R31 ;  /* 0x0000001f002b8202 */ /* 0x000fe20000000f00 */
[----:B-1----:R-:W-:Y:S01]  /*2f50*/  HFMA2 R10, -RZ, RZ, 0, 0 ;  /* 0x00000000ff0a7431 */ /* 0x002fe200000001ff */
        /* <DEDUP_REMOVED lines=43> */
[----:B------:R1:W-:Y:S04]  /*3210*/  STL [R1+0x274], R48 ;  /* 0x0002743001007387 */ /* 0x0003e80000100800 */
[----:B------:R4:W-:Y:S01]  /*3220*/  STL.64 [R1+0x130], R16 ;  /* 0x0001301001007387 */ /* 0x0009e20000100a00 */
[----:B0-----:R-:W-:Y:S01]  /*3230*/  HFMA2 R22, -RZ, RZ, 0, 0 ;  /* 0x00000000ff167431 */ /* 0x001fe200000001ff */
[----:B-1----:R-:W-:-:S02]  /*3240*/  MOV R48, RZ ;  /* 0x000000ff00307202 */ /* 0x002fc40000000f00 */
[----:B---3--:R-:W-:Y:S02]  /*3250*/  @!P0 MOV R49, R12 ;  /* 0x0000000c00318202 */ /* 0x008fe40000000f00 */
[----:B------:R-:W-:Y:S02]  /*3260*/  @!P0 MOV R48, R13 ;  /* 0x0000000d00308202 */ /* 0x000fe40000000f00 */
[----:B------:R-:W-:Y:S02]  /*3270*/  LOP3.LUT P0, RZ, R117, 0x8, RZ, 0xc0, !PT ;  /* 0x0000000875ff7812 */ /* 0x000fe4000780c0ff */
[----:B----4-:R-:W-:-:S06]  /*3280*/  CS2R R16, SRZ ;  /* 0x0000000000107805 */ /* 0x010fcc000001ff00 */
        /* <DEDUP_REMOVED lines=9> */
[----:B---3--:R-:W-:Y:S01]  /*3320*/  @!P2 MOV R51, R16 ;  /* 0x000000100033a202 */ /* 0x008fe20000000f00 */
[----:B0-----:R-:W-:Y:S01]  /*3330*/  HFMA2 R26, -RZ, RZ, 0, 0 ;  /* 0x00000000ff1a7431 */ /* 0x001fe200000001ff */
[----:B-1----:R-:W-:-:S02]  /*3340*/  MOV R50, RZ ;  /* 0x000000ff00327202 */ /* 0x002fc40000000f00 */
        /* <DEDUP_REMOVED lines=29> */
[----:B0-----:R-:W-:Y:S01]  /*3520*/  HFMA2 R28, -RZ, RZ, 0, 0 ;  /* 0x00000000ff1c7431 */ /* 0x001fe200000001ff */
[----:B-1----:R-:W-:-:S02]  /*3530*/  MOV R54, RZ ;  /* 0x000000ff00367202 */ /* 0x002fc40000000f00 */
[----:B---3--:R-:W-:Y:S02]  /*3540*/  @!P0 MOV R55, R24 ;  /* 0x0000001800378202 */ /* 0x008fe40000000f00 */
[----:B------:R-:W-:Y:S02]  /*3550*/  @!P0 MOV R54, R25 ;  /* 0x0000001900368202 */ /* 0x000fe40000000f00 */
[----:B------:R-:W-:Y:S01]  /*3560*/  LOP3.LUT P0, RZ, R117, 0x1, RZ, 0xc0, !PT ;  /* 0x0000000175ff7812 */ /* 0x000fe2000780c0ff */
[----:B------:R0:W-:Y:S04]  /*3570*/  STL.64 [R1+0x150], R36 ;  /* 0x0001502401007387 */ /* 0x0001e80000100a00 */
[----:B------:R1:W-:Y:S01]  /*3580*/  STL.64 [R1+0x158], R30 ;  /* 0x0001581e01007387 */ /* 0x0003e20000100a00 */
[----:B0-----:R-:W-:-:S02]  /*3590*/  CS2R R36, SRZ ;  /* 0x0000000000247805 */ /* 0x001fc4000001ff00 */
[----:B-1----:R-:W-:-:S04]  /*35a0*/  CS2R R30, SRZ ;  /* 0x00000000001e7805 */ /* 0x002fc8000001ff00 */
[----:B------:R-:W3:Y:S04]  /*35b0*/  @!P1 LDG.E.64 R36, desc[UR10][R76.64] ;  /* 0x0000000a4c249981 */ /* 0x000ee8000c1e1b00 */
[----:B------:R-:W4:Y:S04]  /*35c0*/  @!P0 LDG.E.64 R30, desc[UR10][R80.64] ;  /* 0x0000000a501e8981 */ /* 0x000f28000c1e1b00 */
[----:B------:R0:W-:Y:S02]  /*35d0*/  STL.64 [R1+0x148], R32 ;  /* 0x0001482001007387 */ /* 0x0001e40000100a00 */
[----:B0-----:R-:W-:-:S06]  /*35e0*/  CS2R R32, SRZ ;  /* 0x0000000000207805 */ /* 0x001fcc000001ff00 */
[----:B------:R-:W4:Y:S01]  /*35f0*/  @!P2 LDG.E.64 R32, desc[UR10][R72.64] ;  /* 0x0000000a4820a981 */ /* 0x000f22000c1e1b00 */
[----:B--2---:R-:W-:-:S05]  /*3600*/  @!P1 MOV R28, R35 ;  /* 0x00000023001c9202 */ /* 0x004fca0000000f00 */
[----:B------:R0:W-:Y:S02]  /*3610*/  STL [R1+0x250], R28 ;  /* 0x0002501c01007387 */ /* 0x0001e40000100800 */
[----:B0-----:R-:W-:-:S06]  /*3620*/  CS2R R28, SRZ ;  /* 0x00000000001c7805 */ /* 0x001fcc000001ff00 */
[----:B------:R0:W2:Y:S01]  /*3630*/  @!P0 LDG.E.64 R28, desc[UR10][R78.64] ;  /* 0x0000000a4e1c8981 */ /* 0x0000a2000c1e1b00 */
[----:B------:R-:W-:Y:S01]  /*3640*/  HFMA2 R56, -RZ, RZ, 0, 0 ;  /* 0x00000000ff387431 */ /* 0x000fe200000001ff */
[----:B------:R-:W-:-:S05]  /*3650*/  @!P2 MOV R56, R26 ;  /* 0x0000001a0038a202 */ /* 0x000fca0000000f00 */
[----:B------:R1:W-:Y:S01]  /*3660*/  STL [R1+0x254], R56 ;  /* 0x0002543801007387 */ /* 0x0003e20000100800 */
[----:B------:R-:W-:-:S03]  /*3670*/  CS2R R74, SRZ ;  /* 0x00000000004a7805 */ /* 0x000fc6000001ff00 */
[----:B------:R0:W-:Y:S01]  /*3680*/  STL [R1+0x28c], R120 ;  /* 0x00028c7801007387 */ /* 0x0001e20000100800 */
[----:B-1----:R-:W-:Y:S01]  /*3690*/  HFMA2 R56, -RZ, RZ, 0, 0 ;  /* 0x00000000ff387431 */ /* 0x002fe200000001ff */
[----:B------:R-:W-:Y:S02]  /*36a0*/  @!P1 MOV R56, R34 ;  /* 0x0000002200389202 */ /* 0x000fe40000000f00 */
[----:B------:R1:W-:Y:S01]  /*36b0*/  STL.64 [R1+0x60], R2 ;  /* 0x0000600201007387 */ /* 0x0003e20000100a00 */
[----:B0-----:R-:W-:-:S03]  /*36c0*/  MOV R120, RZ ;  /* 0x000000ff00787202 */ /* 0x001fc60000000f00 */
[----:B------:R0:W-:Y:S01]  /*36d0*/  STL [R1+0x24c], R56 ;  /* 0x00024c3801007387 */ /* 0x0001e20000100800 */
[----:B---3--:R-:W-:Y:S02]  /*36e0*/  @!P1 MOV R74, R36 ;  /* 0x00000024004a9202 */ /* 0x008fe40000000f00 */
[----:B------:R-:W-:Y:S02]  /*36f0*/  @!P1 MOV R75, R37 ;  /* 0x00000025004b9202 */ /* 0x000fe40000000f00 */
[----:B----4-:R-:W-:Y:S02]  /*3700*/  @!P0 MOV R121, R30 ;  /* 0x0000001e00798202 */ /* 0x010fe40000000f00 */
[----:B------:R-:W-:Y:S01]  /*3710*/  @!P0 MOV R120, R31 ;  /* 0x0000001f00788202 */ /* 0x000fe20000000f00 */
[----:B-1----:R-:W-:Y:S02]  /*3720*/  HFMA2 R2, -RZ, RZ, 0, 0 ;  /* 0x00000000ff027431 */ /* 0x002fe400000001ff */
[----:B0-----:R-:W-:Y:S01]  /*3730*/  HFMA2 R56, -RZ, RZ, 0, 0 ;  /* 0x00000000ff387431 */ /* 0x001fe200000001ff */
[----:B------:R-:W-:Y:S01]  /*3740*/  LOP3.LUT P1, RZ, R117, 0x200000, RZ, 0xc0, !PT ;  /* 0x0020000075ff7812 */ /* 0x000fe2000782c0ff */
[----:B------:R0:W-:Y:S01]  /*3750*/  STL.64 [R1+0x160], R4 ;  /* 0x0001600401007387 */ /* 0x0001e20000100a00 */
[----:B------:R-:W-:-:S02]  /*3760*/  CS2R R58, SRZ ;  /* 0x00000000003a7805 */ /* 0x000fc4000001ff00 */
[----:B0-----:R-:W-:-:S09]  /*3770*/  CS2R R4, SRZ ;  /* 0x0000000000047805 */ /* 0x001fd2000001ff00 */
[----:B------:R-:W3:Y:S01]  /*3780*/  @!P1 LDG.E.64 R58, desc[UR10][R88.64] ;  /* 0x0000000a583a9981 */ /* 0x000ee2000c1e1b00 */
[----:B------:R-:W-:Y:S02]  /*3790*/  CS2R R62, SRZ ;  /* 0x00000000003e7805 */ /* 0x000fe4000001ff00 */
[----:B------:R-:W-:Y:S02]  /*37a0*/  @!P2 MOV R62, R32 ;  /* 0x00000020003ea202 */ /* 0x000fe40000000f00 */
[----:B------:R-:W-:Y:S02]  /*37b0*/  @!P2 MOV R63, R33 ;  /* 0x00000021003fa202 */ /* 0x000fe40000000f00 */
[----:B------:R-:W-:Y:S02]  /*37c0*/  LOP3.LUT P2, RZ, R117, 0x400000, RZ, 0xc0, !PT ;  /* 0x0040000075ff7812 */ /* 0x000fe4000784c0ff */
[----:B------:R-:W-:Y:S02]  /*37d0*/  CS2R R60, SRZ ;  /* 0x00000000003c7805 */ /* 0x000fe4000001ff00 */
[----:B------:R-:W-:-:S02]  /*37e0*/  CS2R R66, SRZ ;  /* 0x0000000000427805 */ /* 0x000fc4000001ff00 */
[----:B------:R-:W-:Y:S02]  /*37f0*/  CS2R R70, SRZ ;  /* 0x0000000000467805 */ /* 0x000fe4000001ff00 */
        /* <DEDUP_REMOVED lines=8> */
[----:B------:R-:W4:Y:S01]  /*3880*/  @!P2 LDG.E.64 R64, desc[UR10][R92.64] ;  /* 0x0000000a5c40a981 */ /* 0x000f22000c1e1b00 */
[----:B------:R-:W-:-:S03]  /*3890*/  CS2R R78, SRZ ;  /* 0x00000000004e7805 */ /* 0x000fc6000001ff00 */
[----:B------:R-:W4:Y:S04]  /*38a0*/  @!P4 LDG.E.64 R72, desc[UR10][R100.64] ;  /* 0x0000000a6448c981 */ /* 0x000f28000c1e1b00 */
[----:B------:R-:W4:Y:S04]  /*38b0*/  @!P5 LDG.E.64 R76, desc[UR10][R102.64] ;  /* 0x0000000a664cd981 */ /* 0x000f28000c1e1b00 */
[----:B------:R-:W4:Y:S01]  /*38c0*/  @!P5 LDG.E.64 R78, desc[UR10][R104.64] ;  /* 0x0000000a684ed981 */ /* 0x000f22000c1e1b00 */
[----:B------:R-:W-:-:S03]  /*38d0*/  CS2R R80, SRZ ;  /* 0x0000000000507805 */ /* 0x000fc6000001ff00 */
[----:B------:R0:W-:Y:S04]  /*38e0*/  STL.64 [R1+0x168], R8 ;  /* 0x0001680801007387 */ /* 0x0001e80000100a00 */
[----:B------:R-:W4:Y:S04]  /*38f0*/  @!P6 LDG.E.64 R80, desc[UR10][R106.64] ;  /* 0x0000000a6a50e981 */ /* 0x000f28000c1e1b00 */
[----:B------:R1:W-:Y:S01]  /*3900*/  STL.64 [R1+0x178], R16 ;  /* 0x0001781001007387 */ /* 0x0003e20000100a00 */
[----:B--2---:R-:W-:-:S03]  /*3910*/  @!P0 MOV R56, R28 ;  /* 0x0000001c00388202 */ /* 0x004fc60000000f00 */
[----:B------:R2:W-:Y:S01]  /*3920*/  STL.64 [R1+0x98], R34 ;  /* 0x0000982201007387 */ /* 0x0005e20000100a00 */
[----:B------:R-:W-:Y:S02]  /*3930*/  @!P0 MOV R2, R29 ;  /* 0x0000001d00028202 */ /* 0x000fe40000000f00 */
[----:B------:R-:W-:Y:S01]  /*3940*/  LOP3.LUT P0, RZ, R117, 0x100000, RZ, 0xc0, !PT ;  /* 0x0010000075ff7812 */ /* 0x000fe2000780c0ff */
[----:B------:R2:W-:Y:S04]  /*3950*/  STL [R1+0x248], R56 ;  /* 0x0002483801007387 */ /* 0x0005e80000100800 */
[----:B------:R2:W-:Y:S01]  /*3960*/  STL [R1+0x2dc], R2 ;  /* 0x0002dc0201007387 */ /* 0x0005e20000100800 */
[----:B0-----:R-:W-:Y:S02]  /*3970*/  IADD3 R9, PT, PT, R116, 0xd0, RZ ;  /* 0x000000d074097810 */ /* 0x001fe40007ffe0ff */
[----:B-1----:R-:W-:-:S02]  /*3980*/  CS2R R16, SRZ ;  /* 0x0000000000107805 */ /* 0x002fc4000001ff00 */
[----:B------:R-:W-:Y:S02]  /*3990*/  IADD3 R8, PT, PT, R116, 0xd8, RZ ;  /* 0x000000d874087810 */ /* 0x000fe40007ffe0ff */
[----:B--2---:R-:W-:Y:S02]  /*39a0*/  CS2R R34, SRZ ;  /* 0x0000000000227805 */ /* 0x004fe4000001ff00 */
[----:B------:R-:W-:Y:S02]  /*39b0*/  MOV R117, RZ ;  /* 0x000000ff00757202 */ /* 0x000fe40000000f00 */
[----:B------:R-:W-:Y:S01]  /*39c0*/  CS2R R56, SRZ ;  /* 0x0000000000387805 */ /* 0x000fe2000001ff00 */
[----:B------:R0:W-:Y:S01]  /*39d0*/  STL.64 [R1+0x68], R6 ;  /* 0x0000680601007387 */ /* 0x0001e20000100a00 */
[----:B------:R-:W-:-:S03]  /*39e0*/  CS2R R2, SRZ ;  /* 0x0000000000027805 */ /* 0x000fc6000001ff00 */
[----:B------:R1:W2:Y:S04]  /*39f0*/  @!P0 LDG.E.64 R4, desc[UR10][R84.64] ;  /* 0x0000000a54048981 */ /* 0x0002a8000c1e1b00 */
[----:B------:R0:W2:Y:S04]  /*3a00*/  @!P1 LDG.E.64 R56, desc[UR10][R86.64] ;  /* 0x0000000a56389981 */ /* 0x0000a8000c1e1b00 */
[----:B------:R3:W2:Y:S01]  /*3a10*/  @!P0 LDG.E.64 R2, desc[UR10][R82.64] ;  /* 0x0000000a52028981 */ /* 0x0006a2000c1e1b00 */
[----:B-1----:R-:W-:Y:S02]  /*3a20*/  CS2R R84, SRZ ;  /* 0x0000000000547805 */ /* 0x002fe4000001ff00 */
[----:B0-----:R-:W-:Y:S01]  /*3a30*/  SHF.R.S32.HI R6, RZ, 0x1f, R9 ;  /* 0x0000001fff067819 */ /* 0x001fe20000011409 */
[----:B------:R0:W-:Y:S01]  /*3a40*/  STL.64 [R1+0x70], R10 ;  /* 0x0000700a01007387 */ /* 0x0001e20000100a00 */
[----:B------:R-:W-:Y:S01]  /*3a50*/  HFMA2 R87, -RZ, RZ, 0, 0 ;  /* 0x00000000ff577431 */ /* 0x000fe200000001ff */
[----:B------:R-:W-:-:S02]  /*3a60*/  SHF.R.S32.HI R7, RZ, 0x1f, R8 ;  /* 0x0000001fff077819 */ /* 0x000fc40000011408 */
[----:B------:R1:W-:Y:S01]  /*3a70*/  STL.64 [R1+0x80], R18 ;  /* 0x0000801201007387 */ /* 0x0003e20000100a00 */
[----:B---3--:R-:W-:-:S03]  /*3a80*/  CS2R R82, SRZ ;  /* 0x0000000000527805 */ /* 0x008fc6000001ff00 */
[----:B------:R3:W-:Y:S04]  /*3a90*/  STL.64 [R1+0x188], R24 ;  /* 0x0001881801007387 */ /* 0x0007e80000100a00 */
[----:B------:R4:W2:Y:S01]  /*3aa0*/  @!P6 LDG.E.64 R82, desc[UR10][R122.64] ;  /* 0x0000000a7a52e981 */ /* 0x0008a2000c1e1b00 */
[----:B------:R-:W-:-:S03]  /*3ab0*/  @!P1 MOV R34, R58 ;  /* 0x0000003a00229202 */ /* 0x000fc60000000f00 */
[----:B------:R-:W-:Y:S01]  /*3ac0*/  STL.64 [R1+0x1a0], R30 ;  /* 0x0001a01e01007387 */ /* 0x000fe20000100a00 */
[----:B------:R-:W-:Y:S02]  /*3ad0*/  @!P1 MOV R35, R59 ;  /* 0x0000003b00239202 */ /* 0x000fe40000000f00 */
[----:B0-----:R-:W-:Y:S02]  /*3ae0*/  CS2R R10, SRZ ;  /* 0x00000000000a7805 */ /* 0x001fe4000001ff00 */
[----:B-1----:R-:W-:Y:S02]  /*3af0*/  IADD3 R19, PT, PT, R116, 0xe0, RZ ;  /* 0x000000e074137810 */ /* 0x002fe40007ffe0ff */
[----:B---3--:R-:W-:Y:S01]  /*3b00*/  CS2R R24, SRZ ;  /* 0x0000000000187805 */ /* 0x008fe2000001ff00 */
[----:B------:R-:W-:Y:S04]  /*3b10*/  STL.64 [R1+0x180], R20 ;  /* 0x0001801401007387 */ /* 0x000fe80000100a00 */
[----:B------:R-:W-:Y:S04]  /*3b20*/  STL.64 [R1+0x170], R12 ;  /* 0x0001700c01007387 */ /* 0x000fe80000100a00 */
[----:B------:R-:W-:Y:S04]  /*3b30*/  STL.64 [R1+0x90], R26 ;  /* 0x0000901a01007387 */ /* 0x000fe80000100a00 */
[----:B------:R-:W-:Y:S04]  /*3b40*/  STL.64 [R1+0x88], R22 ;  /* 0x0000881601007387 */ /* 0x000fe80000100a00 */
[----:B------:R-:W-:Y:S01]  /*3b50*/  STL.64 [R1+0xa0], R28 ;  /* 0x0000a01c01007387 */ /* 0x000fe20000100a00 */
[----:B----4-:R-:W-:-:S02]  /*3b60*/  @!P2 MOV R11, R60 ;  /* 0x0000003c000ba202 */ /* 0x010fc40000000f00 */
[----:B------:R-:W-:Y:S01]  /*3b70*/  @!P2 MOV R10, R61 ;  /* 0x0000003d000aa202 */ /* 0x000fe20000000f00 */
[----:B------:R-:W-:Y:S04]  /*3b80*/  STL.64 [R1+0x190], R32 ;  /* 0x0001902001007387 */ /* 0x000fe80000100a00 */
        /* <DEDUP_REMOVED lines=8> */
[----:B------:R0:W-:Y:S01]  /*3c10*/  STL [R1+0x224], R11 ;  /* 0x0002240b01007387 */ /* 0x0001e20000100800 */
[----:B------:R-:W-:Y:S02]  /*3c20*/  @!P3 MOV R24, R68 ;  /* 0x000000440018b202 */ /* 0x000fe40000000f00 */
[----:B------:R-:W-:Y:S01]  /*3c30*/  @!P3 MOV R25, R69 ;  /* 0x000000450019b202 */ /* 0x000fe20000000f00 */
[----:B------:R-:W-:Y:S01]  /*3c40*/  STL.64 [R1+0xb8], R60 ;  /* 0x0000b83c01007387 */ /* 0x000fe20000100a00 */
[----:B------:R-:W-:Y:S01]  /*3c50*/  ISETP.GE.U32.AND P3, PT, R19, UR16, PT ;  /* 0x0000001013007c0c */ /* 0x000fe2000bf66070 */
[----:B------:R-:W-:Y:S02]  /*3c60*/  UIMAD.WIDE UR6, UR8, 0x8, UR6 ;  /* 0x00000008080678a5 */ /* 0x000fe4000f8e0206 */
[----:B------:R-:W-:Y:S01]  /*3c70*/  STL.64 [R1+0x1c0], R68 ;  /* 0x0001c04401007387 */ /* 0x000fe20000100a00 */
[----:B0-----:R-:W-:Y:S01]  /*3c80*/  HFMA2 R11, -RZ, RZ, 0, 0 ;  /* 0x00000000ff0b7431 */ /* 0x001fe200000001ff */
[----:B------:R-:W-:-:S02]  /*3c90*/  @!P4 MOV R11, R71 ;  /* 0x00000047000bc202 */ /* 0x000fc40000000f00 */
[----:B------:R-:W-:Y:S01]  /*3ca0*/  STL.64 [R1+0x1b8], R64 ;  /* 0x0001b84001007387 */ /* 0x000fe20000100a00 */
[----:B------:R-:W-:Y:S02]  /*3cb0*/  SHF.R.S32.HI R31, RZ, 0x1f, R19 ;  /* 0x0000001fff1f7819 */ /* 0x000fe40000011413 */
[----:B------:R-:W-:Y:S02]  /*3cc0*/  CS2R R20, SRZ ;  /* 0x0000000000147805 */ /* 0x000fe4000001ff00 */
[----:B------:R-:W-:Y:S01]  /*3cd0*/  IADD3 R18, PT, PT, R116, 0xe8, RZ ;  /* 0x000000e874127810 */ /* 0x000fe20007ffe0ff */
[----:B------:R-:W-:Y:S01]  /*3ce0*/  STL [R1+0x22c], R10 ;  /* 0x00022c0a01007387 */ /* 0x000fe20000100800 */
[----:B------:R-:W-:-:S03]  /*3cf0*/  ISETP.GE.AND.EX P3, PT, R31, UR17, PT, P3 ;  /* 0x000000111f007c0c */ /* 0x000fc6000bf66330 */
[----:B------:R-:W-:Y:S01]  /*3d00*/  STL [R1+0x228], R11 ;  /* 0x0002280b01007387 */ /* 0x000fe20000100800 */
[----:B------:R-:W-:Y:S02]  /*3d10*/  @!P2 MOV R20, R64 ;  /* 0x000000400014a202 */ /* 0x000fe40000000f00 */
[----:B------:R-:W-:Y:S01]  /*3d20*/  @!P2 MOV R21, R65 ;  /* 0x000000410015a202 */ /* 0x000fe20000000f00 */
[----:B------:R0:W-:Y:S01]  /*3d30*/  STL.64 [R1+0xc0], R66 ;  /* 0x0000c04201007387 */ /* 0x0001e20000100a00 */
[----:B------:R-:W-:Y:S02]  /*3d40*/  ISETP.GE.U32.AND P2, PT, R18, UR16, PT ;  /* 0x0000001012007c0c */ /* 0x000fe4000bf46070 */
[----:B------:R-:W-:Y:S01]  /*3d50*/  SHF.R.S32.HI R30, RZ, 0x1f, R18 ;  /* 0x0000001fff1e7819 */ /* 0x000fe20000011412 */
[----:B------:R-:W-:Y:S03]  /*3d60*/  STL.64 [R1+0xc8], R70 ;  /* 0x0000c84601007387 */ /* 0x000fe60000100a00 */
[----:B------:R-:W-:-:S02]  /*3d70*/  ISETP.GE.AND.EX P2, PT, R30, UR17, PT, P2 ;  /* 0x000000111e007c0c */ /* 0x000fc4000bf46320 */
[----:B------:R-:W-:Y:S01]  /*3d80*/  CS2R R28, SRZ ;  /* 0x00000000001c7805 */ /* 0x000fe2000001ff00 */
[----:B------:R1:W-:Y:S01]  /*3d90*/  STL.64 [R1+0x1d0], R78 ;  /* 0x0001d04e01007387 */ /* 0x0003e20000100a00 */
[----:B------:R-:W-:Y:S02]  /*3da0*/  @!P4 MOV R29, R72 ;  /* 0x00000048001dc202 */ /* 0x000fe40000000f00 */
[----:B------:R-:W-:Y:S01]  /*3db0*/  @!P4 MOV R28, R73 ;  /* 0x00000049001cc202 */ /* 0x000fe20000000f00 */
[----:B------:R-:W-:Y:S01]  /*3dc0*/  STL.64 [R1+0xd8], R80 ;  /* 0x0000d85001007387 */ /* 0x000fe20000100a00 */
[----:B------:R-:W-:Y:S02]  /*3dd0*/  IADD3 R32, PT, PT, R116, 0xf0, RZ ;  /* 0x000000f074207810 */ /* 0x000fe40007ffe0ff */
[----:B------:R-:W-:Y:S02]  /*3de0*/  CS2R R122, SRZ ;  /* 0x00000000007a7805 */ /* 0x000fe4000001ff00 */
[----:B------:R-:W-:-:S02]  /*3df0*/  CS2R R36, SRZ ;  /* 0x0000000000247805 */ /* 0x000fc4000001ff00 */
[----:B------:R-:W-:Y:S01]  /*3e00*/  @!P5 MOV R122, R76 ;  /* 0x0000004c007ad202 */ /* 0x000fe20000000f00 */
[----:B------:R-:W5:Y:S01]  /*3e10*/  LDL R88, [R1+0x2c8] ;  /* 0x0002c80001587983 */ /* 0x000f620000100800 */
[----:B------:R-:W-:Y:S02]  /*3e20*/  SHF.R.S32.HI R59, RZ, 0x1f, R32 ;  /* 0x0000001fff3b7819 */ /* 0x000fe40000011420 */
[----:B------:R-:W-:Y:S01]  /*3e30*/  @!P5 MOV R123, R77 ;  /* 0x0000004d007bd202 */ /* 0x000fe20000000f00 */
[----:B------:R-:W5:Y:S01]  /*3e40*/  LDL R86, [R1+0x2a8] ;  /* 0x0002a80001567983 */ /* 0x000f620000100800 */
[----:B------:R-:W-:Y:S02]  /*3e50*/  @!P5 MOV R36, R78 ;  /* 0x0000004e0024d202 */ /* 0x000fe40000000f00 */
[----:B------:R-:W-:Y:S01]  /*3e60*/  @!P5 MOV R37, R79 ;  /* 0x0000004f0025d202 */ /* 0x000fe20000000f00 */
[----:B------:R-:W5:Y:S01]  /*3e70*/  LDL R89, [R1+0x28c] ;  /* 0x00028c0001597983 */ /* 0x000f620000100800 */
[----:B------:R-:W-:-:S03]  /*3e80*/  IADD3 R116, PT, PT, R116, 0xf8, RZ ;  /* 0x000000f874747810 */ /* 0x000fc60007ffe0ff */
        /* <DEDUP_REMOVED lines=18> */
[----:B--2---:R-:W-:-:S02]  /*3fb0*/  @!P0 MOV R16, R4 ;  /* 0x0000000400108202 */ /* 0x004fc40000000f00 */
[----:B------:R-:W-:Y:S02]  /*3fc0*/  @!P0 MOV R17, R5 ;  /* 0x0000000500118202 */ /* 0x000fe40000000f00 */
[----:B------:R-:W-:Y:S02]  /*3fd0*/  @!P1 MOV R85, R56 ;  /* 0x0000003800559202 */ /* 0x000fe40000000f00 */
[----:B------:R-:W-:Y:S02]  /*3fe0*/  @!P1 MOV R117, R57 ;  /* 0x0000003900759202 */ /* 0x000fe40000000f00 */
[----:B------:R-:W-:Y:S02]  /*3ff0*/  @!P0 MOV R87, R2 ;  /* 0x0000000200578202 */ /* 0x000fe40000000f00 */
[----:B------:R-:W-:Y:S01]  /*4000*/  @!P0 MOV R84, R3 ;  /* 0x0000000300548202 */ /* 0x000fe20000000f00 */
[----:B------:R-:W-:Y:S01]  /*4010*/  STL.64 [R1+0xa8], R2 ;  /* 0x0000a80201007387 */ /* 0x000fe20000100a00 */
[----:B------:R-:W-:-:S02]  /*4020*/  ISETP.GE.U32.AND P0, PT, R9, UR16, PT ;  /* 0x0000001009007c0c */ /* 0x000fc4000bf06070 */
[----:B------:R-:W-:Y:S01]  /*4030*/  ISETP.GE.U32.AND P1, PT, R8, UR16, PT ;  /* 0x0000001008007c0c */ /* 0x000fe2000bf26070 */
[----:B------:R2:W-:Y:S01]  /*4040*/  STL.64 [R1+0x1a8], R4 ;  /* 0x0001a80401007387 */ /* 0x0005e20000100a00 */
[C---:B------:R-:W-:Y:S02]  /*4050*/  ISETP.GE.AND.EX P0, PT, R6.reuse, UR17, PT, P0 ;  /* 0x0000001106007c0c */ /* 0x040fe4000bf06300 */
[C---:B------:R-:W-:Y:S01]  /*4060*/  ISETP.GE.AND.EX P1, PT, R7.reuse, UR17, PT, P1 ;  /* 0x0000001107007c0c */ /* 0x040fe2000bf26310 */
[----:B------:R-:W-:Y:S01]  /*4070*/  STL.64 [R1+0xb0], R56 ;  /* 0x0000b03801007387 */ /* 0x000fe20000100a00 */
[----:B0-----:R-:W-:Y:S02]  /*4080*/  CS2R R66, SRZ ;  /* 0x0000000000427805 */ /* 0x001fe4000001ff00 */
[----:B------:R-:W-:Y:S01]  /*4090*/  CS2R R64, SRZ ;  /* 0x0000000000407805 */ /* 0x000fe2000001ff00 */
[----:B-1----:R-:W5:Y:S06]  /*40a0*/  LDL R79, [R1+0x2b0] ;  /* 0x0002b000014f7983 */ /* 0x002f6c0000100800 */
[----:B--2---:R-:W0:Y:S08]  /*40b0*/  @!P0 LDC.64 R4, c[0x0][0x3f8] ;  /* 0x0000fe00ff048b82 */ /* 0x004e300000000a00 */
[----:B------:R-:W1:Y:S08]  /*40c0*/  @!P1 LDC.64 R2, c[0x0][0x3f8] ;  /* 0x0000fe00ff029b82 */ /* 0x000e700000000a00 */
[----:B------:R-:W2:Y:S01]  /*40d0*/  @!P0 LDC.64 R12, c[0x0][0x3a0] ;  /* 0x0000e800ff0c8b82 */ /* 0x000ea20000000a00 */
[----:B0-----:R-:W-:Y:S01]  /*40e0*/  @!P0 IMAD R10, R6, R4, RZ ;  /* 0x00000004060a8224 */ /* 0x001fe200078e02ff */
[----:B------:R-:W-:Y:S01]  /*40f0*/  @!P0 MOV R6, R40 ;  /* 0x0000002800068202 */ /* 0x000fe20000000f00 */
[----:B------:R0:W-:Y:S05]  /*4100*/  STL [R1+0x244], R117 ;  /* 0x0002447501007387 */ /* 0x0001ea0000100800 */
[----:B------:R-:W3:Y:S01]  /*4110*/  @!P1 LDC.64 R14, c[0x0][0x398] ;  /* 0x0000e600ff0e9b82 */ /* 0x000ee20000000a00 */
[----:B-1----:R-:W-:Y:S01]  /*4120*/  @!P1 IMAD R11, R7, R2, RZ ;  /* 0x00000002070b9224 */ /* 0x002fe200078e02ff */
[----:B------:R-:W-:Y:S01]  /*4130*/  @!P0 MOV R7, R39 ;  /* 0x0000002700078202 */ /* 0x000fe20000000f00 */
[----:B------:R-:W-:-:S02]  /*4140*/  @!P0 IMAD R10, R9, R5, R10 ;  /* 0x00000005090a8224 */ /* 0x000fc400078e020a */
[----:B------:R-:W-:Y:S01]  /*4150*/  @!P0 IMAD.WIDE.U32 R4, R9, R4, R6 ;  /* 0x0000000409048225 */ /* 0x000fe200078e0006 */
[----:B------:R-:W-:Y:S02]  /*4160*/  @!P1 MOV R6, R40 ;  /* 0x0000002800069202 */ /* 0x000fe40000000f00 */
[----:B------:R-:W-:Y:S01]  /*4170*/  @!P1 MOV R7, R39 ;  /* 0x0000002700079202 */ /* 0x000fe20000000f00 */
[C---:B------:R-:W-:Y:S01]  /*4180*/  @!P1 IMAD R11, R8.reuse, R3, R11 ;  /* 0x00000003080b9224 */ /* 0x040fe200078e020b */
[----:B------:R-:W-:Y:S01]  /*4190*/  @!P0 IADD3 R10, PT, PT, R5, R10, RZ ;  /* 0x0000000a050a8210 */ /* 0x000fe20007ffe0ff */
[----:B------:R-:W-:Y:S02]  /*41a0*/  @!P1 IMAD.WIDE.U32 R2, R8, R2, R6 ;  /* 0x0000000208029225 */ /* 0x000fe400078e0006 */
[----:B------:R-:W1:Y:S01]  /*41b0*/  @!P0 LDC.64 R8, c[0x0][0x398] ;  /* 0x0000e600ff088b82 */ /* 0x000e620000000a00 */
[C---:B------:R-:W-:Y:S02]  /*41c0*/  @!P0 SHF.L.U32 R26, R4.reuse, 0x2, RZ ;  /* 0x00000002041a8819 */ /* 0x040fe400000006ff */
[----:B------:R-:W-:-:S05]  /*41d0*/  @!P0 SHF.L.U64.HI R27, R4, 0x2, R10 ;  /* 0x00000002041b8819 */ /* 0x000fca000001020a */
[----:B------:R-:W4:Y:S01]  /*41e0*/  @!P3 LDC.64 R6, c[0x0][0x3f8] ;  /* 0x0000fe00ff06bb82 */ /* 0x000f220000000a00 */
[----:B------:R-:W-:-:S07]  /*41f0*/  @!P1 IADD3 R22, PT, PT, R3, R11, RZ ;  /* 0x0000000b03169210 */ /* 0x000fce0007ffe0ff */
[----:B------:R-:W3:Y:S01]  /*4200*/  @!P2 LDC.64 R4, c[0x0][0x3f8] ;  /* 0x0000fe00ff04ab82 */ /* 0x000ee20000000a00 */
[----:B0-----:R-:W-:Y:S01]  /*4210*/  HFMA2 R117, -RZ, RZ, 0, 0 ;  /* 0x00000000ff757431 */ /* 0x001fe200000001ff */
[----:B------:R-:W-:Y:S02]  /*4220*/  @!P4 MOV R117, R70 ;  /* 0x000000460075c202 */ /* 0x000fe40000000f00 */
[----:B--2---:R-:W-:-:S04]  /*4230*/  @!P0 IADD3 R12, P4, PT, R26, R12, RZ ;  /* 0x0000000c1a0c8210 */ /* 0x004fc80007f9e0ff */
[----:B------:R-:W0:Y:S01]  /*4240*/  @!P1 LDC.64 R10, c[0x0][0x3a0] ;  /* 0x0000e800ff0a9b82 */ /* 0x000e220000000a00 */
[----:B------:R-:W-:Y:S02]  /*4250*/  @!P0 IADD3.X R13, PT, PT, R27, R13, RZ, P4, !PT ;  /* 0x0000000d1b0d8210 */ /* 0x000fe400027fe4ff */
[----:B------:R-:W-:Y:S02]  /*4260*/  ISETP.GE.U32.AND P4, PT, R32, UR16, PT ;  /* 0x0000001020007c0c */ /* 0x000fe4000bf86070 */
[C---:B------:R-:W-:Y:S02]  /*4270*/  @!P1 SHF.L.U32 R23, R2.reuse, 0x2, RZ ;  /* 0x0000000202179819 */ /* 0x040fe400000006ff */
[----:B------:R-:W-:Y:S01]  /*4280*/  @!P1 SHF.L.U64.HI R22, R2, 0x2, R22 ;  /* 0x0000000202169819 */ /* 0x000fe20000010216 */
[----:B------:R2:W-:Y:S01]  /*4290*/  STL [R1+0x240], R85 ;  /* 0x0002405501007387 */ /* 0x0005e20000100800 */
[----:B-1----:R-:W-:Y:S01]  /*42a0*/  @!P0 IADD3 R8, P5, PT, R26, R8, RZ ;  /* 0x000000081a088210 */ /* 0x002fe20007fbe0ff */
[----:B----4-:R-:W-:Y:S01]  /*42b0*/  @!P3 IMAD R26, R31, R6, RZ ;  /* 0x000000061f1ab224 */ /* 0x010fe200078e02ff */
[----:B------:R-:W-:Y:S01]  /*42c0*/  @!P3 MOV R2, R40 ;  /* 0x000000280002b202 */ /* 0x000fe20000000f00 */
[----:B------:R-:W1:Y:S01]  /*42d0*/  LDC.64 R70, c[0x0][0x3a8] ;  /* 0x0000ea00ff467b82 */ /* 0x000e620000000a00 */
[----:B------:R-:W-:-:S02]  /*42e0*/  @!P3 MOV R3, R39 ;  /* 0x000000270003b202 */ /* 0x000fc40000000f00 */
[----:B------:R-:W-:Y:S01]  /*42f0*/  ISETP.GE.AND.EX P4, PT, R59, UR17, PT, P4 ;  /* 0x000000113b007c0c */ /* 0x000fe2000bf86340 */
[C---:B------:R-:W-:Y:S02]  /*4300*/  @!P3 IMAD R26, R19.reuse, R7, R26 ;  /* 0x00000007131ab224 */ /* 0x040fe400078e021a */
[----:B------:R-:W-:Y:S01]  /*4310*/  @!P3 IMAD.WIDE.U32 R6, R19, R6, R2 ;  /* 0x000000061306b225 */ /* 0x000fe200078e0002 */
[----:B------:R-:W-:Y:S02]  /*4320*/  @!P2 MOV R2, R40 ;  /* 0x000000280002a202 */ /* 0x000fe40000000f00 */
[----:B------:R-:W-:Y:S01]  /*4330*/  @!P2 MOV R3, R39 ;  /* 0x000000270003a202 */ /* 0x000fe20000000f00 */
[----:B---3--:R-:W-:Y:S01]  /*4340*/  @!P2 IMAD R30, R30, R4, RZ ;  /* 0x000000041e1ea224 */ /* 0x008fe200078e02ff */
[----:B------:R-:W-:-:S03]  /*4350*/  @!P0 IADD3.X R9, PT, PT, R27, R9, RZ, P5, !PT ;  /* 0x000000091b098210 */ /* 0x000fc60002ffe4ff */
[C---:B------:R-:W-:Y:S02]  /*4360*/  @!P2 IMAD R19, R18.reuse, R5, R30 ;  /* 0x000000051213a224 */ /* 0x040fe400078e021e */
[----:B------:R-:W-:Y:S01]  /*4370*/  @!P2 IMAD.WIDE.U32 R4, R18, R4, R2 ;  /* 0x000000041204a225 */ /* 0x000fe200078e0002 */
[----:B------:R-:W3:Y:S01]  /*4380*/  @!P3 LDC.64 R30, c[0x0][0x3a0] ;  /* 0x0000e800ff1ebb82 */ /* 0x000ee20000000a00 */
[----:B0-----:R-:W-:-:S03]  /*4390*/  @!P1 IADD3 R10, P5, PT, R23, R10, RZ ;  /* 0x0000000a170a9210 */ /* 0x001fc60007fbe0ff */
[----:B------:R-:W-:-:S04]  /*43a0*/  @!P2 IADD3 R33, PT, PT, R5, R19, RZ ;  /* 0x000000130521a210 */ /* 0x000fc80007ffe0ff */
[----:B------:R-:W0:Y:S01]  /*43b0*/  @!P4 LDC.64 R2, c[0x0][0x3f8] ;  /* 0x0000fe00ff02cb82 */ /* 0x000e220000000a00 */
[----:B------:R-:W-:Y:S02]  /*43c0*/  @!P1 IADD3.X R11, PT, PT, R22, R11, RZ, P5, !PT ;  /* 0x0000000b160b9210 */ /* 0x000fe40002ffe4ff */
[----:B------:R-:W-:-:S05]  /*43d0*/  @!P1 IADD3 R14, P5, PT, R23, R14, RZ ;  /* 0x0000000e170e9210 */ /* 0x000fca0007fbe0ff */
[----:B------:R-:W4:Y:S01]  /*43e0*/  @!P3 LDC.64 R18, c[0x0][0x398] ;  /* 0x0000e600ff12bb82 */ /* 0x000f220000000a00 */
[----:B------:R-:W-:Y:S02]  /*43f0*/  @!P3 IADD3 R26, PT, PT, R7, R26, RZ ;  /* 0x0000001a071ab210 */ /* 0x000fe40007ffe0ff */
[----:B------:R-:W-:-:S05]  /*4400*/  @!P1 IADD3.X R15, PT, PT, R22, R15, RZ, P5, !PT ;  /* 0x0000000f160f9210 */ /* 0x000fca0002ffe4ff */
[----:B------:R-:W2:Y:S01]  /*4410*/  @!P2 LDC.64 R22, c[0x0][0x3a0] ;  /* 0x0000e800ff16ab82 */ /* 0x000ea20000000a00 */
[C---:B------:R-:W-:Y:S02]  /*4420*/  @!P3 SHF.L.U64.HI R56, R6.reuse, 0x2, R26 ;  /* 0x000000020638b819 */ /* 0x040fe4000001021a */
[----:B------:R-:W-:-:S05]  /*4430*/  @!P3 SHF.L.U32 R58, R6, 0x2, RZ ;  /* 0x00000002063ab819 */ /* 0x000fca00000006ff */
[----:B------:R-:W1:Y:S01]  /*4440*/  @!P2 LDC.64 R26, c[0x0][0x398] ;  /* 0x0000e600ff1aab82 */ /* 0x000e620000000a00 */
[----:B---3--:R-:W-:Y:S02]  /*4450*/  @!P3 IADD3 R30, P5, PT, R58, R30, RZ ;  /* 0x0000001e3a1eb210 */ /* 0x008fe40007fbe0ff */
[----:B------:R-:W-:-:S05]  /*4460*/  @!P2 SHF.L.U64.HI R33, R4, 0x2, R33 ;  /* 0x000000020421a819 */ /* 0x000fca0000010221 */
[----:B------:R-:W3:Y:S01]  /*4470*/  @!P4 LDC.64 R6, c[0x0][0x3a0] ;  /* 0x0000e800ff06cb82 */ /* 0x000ee20000000a00 */
[----:B------:R-:W-:Y:S01]  /*4480*/  @!P2 SHF.L.U32 R57, R4, 0x2, RZ ;  /* 0x000000020439a819 */ /* 0x000fe200000006ff */
[----:B0-----:R-:W-:Y:S01]  /*4490*/  @!P4 IMAD R4, R59, R2, RZ ;  /* 0x000000023b04c224 */ /* 0x001fe200078e02ff */
[----:B------:R-:W-:Y:S02]  /*44a0*/  @!P3 IADD3.X R31, PT, PT, R56, R31, RZ, P5, !PT ;  /* 0x0000001f381fb210 */ /* 0x000fe40002ffe4ff */
[----:B----4-:R-:W-:Y:S01]  /*44b0*/  @!P3 IADD3 R18, P5, PT, R58, R18, RZ ;  /* 0x000000123a12b210 */ /* 0x010fe20007fbe0ff */
[----:B------:R-:W-:Y:S01]  /*44c0*/  @!P4 IMAD R58, R32, R3, R4 ;  /* 0x00000003203ac224 */ /* 0x000fe200078e0204 */
[----:B------:R-:W-:Y:S02]  /*44d0*/  @!P4 MOV R4, R40 ;  /* 0x000000280004c202 */ /* 0x000fe40000000f00 */
[----:B------:R-:W-:Y:S02]  /*44e0*/  @!P4 MOV R5, R39 ;  /* 0x000000270005c202 */ /* 0x000fe40000000f00 */
[----:B------:R-:W-:-:S02]  /*44f0*/  @!P3 IADD3.X R19, PT, PT, R56, R19, RZ, P5, !PT ;  /* 0x000000133813b210 */ /* 0x000fc40002ffe4ff */
[----:B--2---:R-:W-:Y:S01]  /*4500*/  @!P2 IADD3 R22, P5, PT, R57, R22, RZ ;  /* 0x000000163916a210 */ /* 0x004fe20007fbe0ff */
[----:B------:R-:W-:-:S03]  /*4510*/  @!P4 IMAD.WIDE.U32 R2, R32, R2, R4 ;  /* 0x000000022002c225 */ /* 0x000fc600078e0004 */
[----:B------:R-:W-:Y:S02]  /*4520*/  @!P2 IADD3.X R23, PT, PT, R33, R23, RZ, P5, !PT ;  /* 0x000000172117a210 */ /* 0x000fe40002ffe4ff */
[----:B-1----:R-:W-:Y:S02]  /*4530*/  @!P2 IADD3 R26, P5, PT, R57, R26, RZ ;  /* 0x0000001a391aa210 */ /* 0x002fe40007fbe0ff */
[----:B------:R-:W-:Y:S02]  /*4540*/  @!P4 IADD3 R58, PT, PT, R3, R58, RZ ;  /* 0x0000003a033ac210 */ /* 0x000fe40007ffe0ff */
[C---:B------:R-:W-:Y:S02]  /*4550*/  @!P4 SHF.L.U32 R60, R2.reuse, 0x2, RZ ;  /* 0x00000002023cc819 */ /* 0x040fe400000006ff */
[----:B------:R-:W-:Y:S02]  /*4560*/  @!P2 IADD3.X R27, PT, PT, R33, R27, RZ, P5, !PT ;  /* 0x0000001b211ba210 */ /* 0x000fe40002ffe4ff */
[----:B------:R-:W-:-:S02]  /*4570*/  @!P4 SHF.L.U64.HI R61, R2, 0x2, R58 ;  /* 0x00000002023dc819 */ /* 0x000fc4000001023a */
[----:B---3--:R-:W-:Y:S02]  /*4580*/  @!P4 IADD3 R6, P5, PT, R60, R6, RZ ;  /* 0x000000063c06c210 */ /* 0x008fe40007fbe0ff */
[----:B------:R-:W-:Y:S02]  /*4590*/  SHF.R.S32.HI R32, RZ, 0x1f, R116 ;  /* 0x0000001fff207819 */ /* 0x000fe40000011474 */
[----:B------:R-:W-:Y:S02]  /*45a0*/  @!P4 IADD3.X R7, PT, PT, R61, R7, RZ, P5, !PT ;  /* 0x000000073d07c210 */ /* 0x000fe40002ffe4ff */
[----:B------:R-:W-:Y:S02]  /*45b0*/  ISETP.GE.U32.AND P5, PT, R116, UR16, PT ;  /* 0x0000001074007c0c */ /* 0x000fe4000bfa6070 */
[----:B------:R-:W-:Y:S02]  /*45c0*/  CS2R R2, SRZ ;  /* 0x0000000000027805 */ /* 0x000fe4000001ff00 */
[----:B------:R-:W-:-:S04]  /*45d0*/  ISETP.GE.AND.EX P5, PT, R32, UR17, PT, P5 ;  /* 0x0000001120007c0c */ /* 0x000fc8000bfa6350 */
[----:B------:R0:W2:Y:S01]  /*45e0*/  @!P0 LDG.E.64 R2, desc[UR10][R12.64] ;  /* 0x0000000a0c028981 */ /* 0x0000a2000c1e1b00 */
[----:B------:R-:W-:-:S06]  /*45f0*/  CS2R R4, SRZ ;  /* 0x0000000000047805 */ /* 0x000fcc000001ff00 */
[----:B------:R1:W3:Y:S01]  /*4600*/  @!P0 LDG.E.64 R4, desc[UR10][R8.64] ;  /* 0x0000000a08048981 */ /* 0x0002e2000c1e1b00 */
[----:B0-----:R-:W-:Y:S02]  /*4610*/  CS2R R12, SRZ ;  /* 0x00000000000c7805 */ /* 0x001fe4000001ff00 */
[----:B------:R-:W-:Y:S01]  /*4620*/  MOV R56, UR6 ;  /* 0x0000000600387c02 */ /* 0x000fe20008000f00 */
[----:B------:R-:W0:Y:S01]  /*4630*/  @!P5 LDC.64 R58, c[0x0][0x398] ;  /* 0x0000e600ff3adb82 */ /* 0x000e220000000a00 */
[----:B------:R-:W-:Y:S01]  /*4640*/  MOV R57, UR7 ;  /* 0x0000000700397c02 */ /* 0x000fe20008000f00 */
[----:B------:R-:W4:Y:S01]  /*4650*/  LDCU.U8 UR6, c[0x0][0x414] ;  /* 0x00008280ff0677ac */ /* 0x000f220008000000 */
[----:B------:R4:W3:Y:S01]  /*4660*/  @!P3 LDG.E.64 R12, desc[UR10][R30.64] ;  /* 0x0000000a1e0cb981 */ /* 0x0008e2000c1e1b00 */
[----:B-1----:R-:W-:Y:S02]  /*4670*/  CS2R R8, SRZ ;  /* 0x0000000000087805 */ /* 0x002fe4000001ff00 */
[----:B------:R-:W-:Y:S01]  /*4680*/  @!P5 MOV R33, R39 ;  /* 0x000000270021d202 */ /* 0x000fe20000000f00 */
[----:B------:R-:W3:Y:S04]  /*4690*/  LDG.E.64 R56, desc[UR10][R56.64] ;  /* 0x0000000a38387981 */ /* 0x000ee8000c1e1b00 */
[----:B------:R1:W3:Y:S01]  /*46a0*/  @!P1 LDG.E.64 R8, desc[UR10][R10.64] ;  /* 0x0000000a0a089981 */ /* 0x0002e2000c1e1b00 */
[----:B----4-:R-:W4:Y:S01]  /*46b0*/  @!P5 LDC.64 R30, c[0x0][0x3f8] ;  /* 0x0000fe00ff1edb82 */ /* 0x010f220000000a00 */
[----:B-1----:R-:W-:Y:S01]  /*46c0*/  HFMA2 R10, -RZ, RZ, 0, 0 ;  /* 0x00000000ff0a7431 */ /* 0x002fe200000001ff */
[----:B------:R-:W-:-:S06]  /*46d0*/  MOV R11, RZ ;  /* 0x000000ff000b7202 */ /* 0x000fcc0000000f00 */
[----:B------:R1:W3:Y:S02]  /*46e0*/  @!P1 LDG.E.64 R10, desc[UR10][R14.64] ;  /* 0x0000000a0e0a9981 */ /* 0x0002e4000c1e1b00 */
[----:B-1----:R-:W-:Y:S01]  /*46f0*/  CS2R R14, SRZ ;  /* 0x00000000000e7805 */ /* 0x002fe2000001ff00 */
[----:B----4-:R-:W-:-:S05]  /*4700*/  @!P5 IMAD R32, R32, R30, RZ ;  /* 0x0000001e2020d224 */ /* 0x010fca00078e02ff */
[----:B------:R1:W4:Y:S01]  /*4710*/  @!P3 LDG.E.64 R14, desc[UR10][R18.64] ;  /* 0x0000000a120eb981 */ /* 0x000322000c1e1b00 */
[----:B------:R-:W-:Y:S01]  /*4720*/  @!P5 IMAD R31, R116, R31, R32 ;  /* 0x0000001f741fd224 */ /* 0x000fe200078e0220 */
[----:B------:R-:W-:Y:S02]  /*4730*/  @!P5 MOV R32, R40 ;  /* 0x000000280020d202 */ /* 0x000fe40000000f00 */
[----:B-1----:R-:W-:-:S03]  /*4740*/  CS2R R18, SRZ ;  /* 0x0000000000127805 */ /* 0x002fc6000001ff00 */
[----:B------:R-:W-:Y:S01]  /*4750*/  @!P5 IMAD.WIDE.U32 R32, R116, R30, R32 ;  /* 0x0000001e7420d225 */ /* 0x000fe200078e0020 */
[----:B------:R-:W-:Y:S02]  /*4760*/  @!P6 MOV R67, R80 ;  /* 0x000000500043e202 */ /* 0x000fe40000000f00 */
[----:B------:R-:W-:Y:S02]  /*4770*/  @!P6 MOV R66, R81 ;  /* 0x000000510042e202 */ /* 0x000fe40000000f00 */
[----:B------:R-:W-:Y:S01]  /*4780*/  @!P6 MOV R65, R82 ;  /* 0x000000520041e202 */ /* 0x000fe20000000f00 */
[----:B------:R1:W4:Y:S01]  /*4790*/  @!P2 LDG.E.64 R18, desc[UR10][R22.64] ;  /* 0x0000000a1612a981 */ /* 0x000322000c1e1b00 */
[----:B------:R-:W-:Y:S02]  /*47a0*/  @!P5 IADD3 R68, PT, PT, R33, R31, RZ ;  /* 0x0000001f2144d210 */ /* 0x000fe40007ffe0ff */
[----:B------:R-:W0:Y:S01]  /*47b0*/  @!P4 LDC.64 R30, c[0x0][0x398] ;  /* 0x0000e600ff1ecb82 */ /* 0x000e220000000a00 */
[----:B------:R-:W-:Y:S01]  /*47c0*/  @!P6 MOV R64, R83 ;  /* 0x000000530040e202 */ /* 0x000fe20000000f00 */
[----:B------:R-:W0:Y:S01]  /*47d0*/  S2R R85, SR_TID.X ;  /* 0x0000000000557919 */ /* 0x000e220000002100 */
[----:B------:R-:W-:Y:S01]  /*47e0*/  STL [R1+0x238], R87 ;  /* 0x0002385701007387 */ /* 0x000fe20000100800 */
[----:B-1----:R-:W-:-:S03]  /*47f0*/  CS2R R22, SRZ ;  /* 0x0000000000167805 */ /* 0x002fc6000001ff00 */
[----:B------:R1:W-:Y:S04]  /*4800*/  STL [R1+0x23c], R84 ;  /* 0x00023c5401007387 */ /* 0x0003e80000100800 */
[----:B------:R1:W4:Y:S01]  /*4810*/  @!P2 LDG.E.64 R22, desc[UR10][R26.64] ;  /* 0x0000000a1a16a981 */ /* 0x000322000c1e1b00 */
[----:B------:R-:W-:-:S03]  /*4820*/  @!P5 SHF.L.U64.HI R68, R32, 0x2, R68 ;  /* 0x000000022044d819 */ /* 0x000fc60000010244 */
[----:B------:R0:W-:Y:S04]  /*4830*/  STL.64 [R1+0x1d8], R82 ;  /* 0x0001d85201007387 */ /* 0x0001e80000100a00 */
[----:B-1----:R-:W5:Y:S01]  /*4840*/  LDL R84, [R1+0x2c0] ;  /* 0x0002c00001547983 */ /* 0x002f620000100800 */
[----:B------:R-:W-:Y:S02]  /*4850*/  CS2R R26, SRZ ;  /* 0x00000000001a7805 */ /* 0x000fe4000001ff00 */
[----:B0-----:R-:W-:Y:S01]  /*4860*/  @!P4 IADD3 R30, P6, PT, R60, R30, RZ ;  /* 0x0000001e3c1ec210 */ /* 0x001fe20007fde0ff */
[----:B------:R-:W5:Y:S04]  /*4870*/  LDL R87, [R1+0x2a0] ;  /* 0x0002a00001577983 */ /* 0x000f680000100800 */
[----:B------:R0:W4:Y:S04]  /*4880*/  @!P4 LDG.E.64 R26, desc[UR10][R6.64] ;  /* 0x0000000a061ac981 */ /* 0x000128000c1e1b00 */
[----:B------:R-:W5:Y:S04]  /*4890*/  LDL R116, [R1+0x234] ;  /* 0x0002340001747983 */ /* 0x000f680000100800 */
[----:B------:R-:W5:Y:S01]  /*48a0*/  LDL R80, [R1+0x2b8] ;  /* 0x0002b80001507983 */ /* 0x000f620000100800 */
[----:B0-----:R-:W-:-:S02]  /*48b0*/  @!P5 SHF.L.U32 R6, R32, 0x2, RZ ;  /* 0x000000022006d819 */ /* 0x001fc400000006ff */
[----:B------:R-:W0:Y:S01]  /*48c0*/  @!P5 LDC.64 R32, c[0x0][0x3a0] ;  /* 0x0000e800ff20db82 */ /* 0x000e220000000a00 */
[----:B------:R-:W-:Y:S01]  /*48d0*/  @!P4 IADD3.X R31, PT, PT, R61, R31, RZ, P6, !PT ;  /* 0x0000001f3d1fc210 */ /* 0x000fe200037fe4ff */
[----:B------:R-:W5:Y:S04]  /*48e0*/  LDL R81, [R1+0x2d8] ;  /* 0x0002d80001517983 */ /* 0x000f680000100800 */
[----:B------:R-:W5:Y:S04]  /*48f0*/  LDL R82, [R1+0x2d0] ;  /* 0x0002d00001527983 */ /* 0x000f680000100800 */
[----:B------:R-:W5:Y:S01]  /*4900*/  LDL R83, [R1+0x2d4] ;  /* 0x0002d40001537983 */ /* 0x000f620000100800 */
[----:B0-----:R-:W-:-:S04]  /*4910*/  @!P5 IADD3 R32, P6, PT, R6, R32, RZ ;  /* 0x000000200620d210 */ /* 0x001fc80007fde0ff */
[----:B------:R-:W-:Y:S02]  /*4920*/  @!P5 IADD3.X R33, PT, PT, R68, R33, RZ, P6, !PT ;  /* 0x000000214421d210 */ /* 0x000fe400037fe4ff */
[----:B------:R-:W-:Y:S02]  /*4930*/  @!P5 IADD3 R58, P6, PT, R6, R58, RZ ;  /* 0x0000003a063ad210 */ /* 0x000fe40007fde0ff */
[----:B------:R-:W-:Y:S02]  /*4940*/  CS2R R6, SRZ ;  /* 0x0000000000067805 */ /* 0x000fe4000001ff00 */
[----:B------:R-:W-:-:S04]  /*4950*/  @!P5 IADD3.X R59, PT, PT, R68, R59, RZ, P6, !PT ;  /* 0x0000003b443bd210 */ /* 0x000fc800037fe4ff */
[----:B------:R0:W4:Y:S01]  /*4960*/  @!P4 LDG.E.64 R6, desc[UR10][R30.64] ;  /* 0x0000000a1e06c981 */ /* 0x000122000c1e1b00 */
[----:B------:R-:W-:Y:S02]  /*4970*/  ISETP.NE.AND P6, PT, RZ, UR6, PT ;  /* 0x00000006ff007c0c */ /* 0x000fe4000bfc5270 */
[----:B0-----:R-:W-:-:S06]  /*4980*/  CS2R R30, SRZ ;  /* 0x00000000001e7805 */ /* 0x001fcc000001ff00 */
[----:B------:R0:W4:Y:S02]  /*4990*/  @!P5 LDG.E.64 R30, desc[UR10][R32.64] ;  /* 0x0000000a201ed981 */ /* 0x000124000c1e1b00 */
[----:B0-----:R-:W-:-:S06]  /*49a0*/  CS2R R32, SRZ ;  /* 0x0000000000207805 */ /* 0x001fcc000001ff00 */
[----:B------:R0:W4:Y:S02]  /*49b0*/  @!P5 LDG.E.64 R32, desc[UR10][R58.64] ;  /* 0x0000000a3a20d981 */ /* 0x000124000c1e1b00 */
[----:B0-----:R-:W0:Y:S01]  /*49c0*/  @P6 LDC.64 R58, c[0x0][0x3b0] ;  /* 0x0000ec00ff3a6b82 */ /* 0x001e220000000a00 */
[----:B------:R-:W-:Y:S02]  /*49d0*/  SHF.L.U32 R61, R85, 0x1, RZ ;  /* 0x00000001553d7819 */ /* 0x000fe400000006ff */
[----:B------:R-:W-:Y:S01]  /*49e0*/  MOV R60, UR13 ;  /* 0x0000000d003c7c02 */ /* 0x000fe20008000f00 */
[----:B------:R-:W5:Y:S01]  /*49f0*/  LDL R85, [R1+0x294] ;  /* 0x0002940001557983 */ /* 0x000f620000100800 */
[----:B------:R-:W-:-:S04]  /*4a00*/  LOP3.LUT R61, R61, 0x7e, RZ, 0xc0, !PT ;  /* 0x0000007e3d3d7812 */ /* 0x000fc800078ec0ff */
[----:B------:R-:W-:-:S05]  /*4a10*/  LEA R60, R60, R61, 0x7 ;  /* 0x0000003d3c3c7211 */ /* 0x000fca00078e38ff */
[----:B0-----:R-:W-:-:S04]  /*4a20*/  @P6 IMAD.WIDE R58, R60, 0x2, R58 ;  /* 0x000000023c3a6825 */ /* 0x001fc800078e023a */
[----:B------:R-:W-:Y:S01]  /*4a30*/  IMAD.WIDE R60, R60, 0x2, R70 ;  /* 0x000000023c3c7825 */ /* 0x000fe200078e0246 */
[----:B------:R-:W4:Y:S04]  /*4a40*/  @P6 LDG.E.U16 R68, desc[UR10][R58.64] ;  /* 0x0000000a3a446981 */ /* 0x000f28000c1e1500 */
[----:B------:R-:W4:Y:S04]  /*4a50*/  LDG.E.U16 R69, desc[UR10][R60.64] ;  /* 0x0000000a3c457981 */ /* 0x000f28000c1e1500 */
[----:B------:R0:W4:Y:S04]  /*4a60*/  @P6 LDG.E.U16 R59, desc[UR10][R58.64+0x2] ;  /* 0x0000020a3a3b6981 */ /* 0x000128000c1e1500 */
[----:B------:R1:W4:Y:S01]  /*4a70*/  LDG.E.U16 R61, desc[UR10][R60.64+0x2] ;  /* 0x0000020a3c3d7981 */ /* 0x000322000c1e1500 */
[----:B0-----:R-:W-:Y:S01]  /*4a80*/  HFMA2 R58, -RZ, RZ, 0, 0 ;  /* 0x00000000ff3a7431 */ /* 0x001fe200000001ff */
[----:B--2---:R-:W-:-:S02]  /*4a90*/  @!P0 MOV R58, R2 ;  /* 0x00000002003a8202 */ /* 0x004fc40000000f00 */
[----:B------:R0:W-:Y:S04]  /*4aa0*/  STL.64 [R1+0xe0], R2 ;  /* 0x0000e00201007387 */ /* 0x0001e80000100a00 */
[----:B---3--:R2:W-:Y:S01]  /*4ab0*/  STL.64 [R1+0x1e0], R4 ;  /* 0x0001e00401007387 */ /* 0x0085e20000100a00 */
[----:B0-----:R-:W-:Y:S01]  /*4ac0*/  HFMA2 R2, -RZ, RZ, 0, 0 ;  /* 0x00000000ff027431 */ /* 0x001fe200000001ff */
[----:B------:R-:W-:Y:S01]  /*4ad0*/  @!P0 MOV R2, R3 ;  /* 0x0000000300028202 */ /* 0x000fe20000000f00 */
[----:B------:R-:W-:Y:S01]  /*4ae0*/  HFMA2 R3, -RZ, RZ, 0, 0 ;  /* 0x00000000ff037431 */ /* 0x000fe200000001ff */
[----:B------:R-:W-:Y:S01]  /*4af0*/  @!P0 MOV R3, R4 ;  /* 0x0000000400038202 */ /* 0x000fe20000000f00 */
[----:B--2---:R-:W-:Y:S01]  /*4b00*/  HFMA2 R4, -RZ, RZ, 0, 0 ;  /* 0x00000000ff047431 */ /* 0x004fe200000001ff */
[----:B------:R-:W-:Y:S01]  /*4b10*/  @!P0 MOV R4, R5 ;  /* 0x0000000500048202 */ /* 0x000fe20000000f00 */
[----:B------:R-:W-:Y:S01]  /*4b20*/  HFMA2 R5, -RZ, RZ, 0, 0 ;  /* 0x00000000ff057431 */ /* 0x000fe200000001ff */
[----:B------:R-:W-:Y:S01]  /*4b30*/  @!P1 MOV R5, R8 ;  /* 0x0000000800059202 */ /* 0x000fe20000000f00 */
[----:B------:R0:W-:Y:S01]  /*4b40*/  STL.64 [R1+0xe8], R8 ;  /* 0x0000e80801007387 */ /* 0x0001e20000100a00 */
[----:B------:R-:W-:-:S03]  /*4b50*/  R2UR UR16, R56 ;  /* 0x00000000381072ca */ /* 0x000fc600000e0000 */
[----:B------:R-:W-:Y:S01]  /*4b60*/  STL.64 [R1+0xf0], R12 ;  /* 0x0000f00c01007387 */ /* 0x000fe20000100a00 */
[----:B0-----:R-:W-:Y:S01]  /*4b70*/  HFMA2 R8, -RZ, RZ, 0, 0 ;  /* 0x00000000ff087431 */ /* 0x001fe200000001ff */
[----:B------:R-:W-:Y:S01]  /*4b80*/  @!P1 MOV R8, R9 ;  /* 0x0000000900089202 */ /* 0x000fe20000000f00 */
[----:B------:R-:W-:Y:S01]  /*4b90*/  HFMA2 R9, -RZ, RZ, 0, 0 ;  /* 0x00000000ff097431 */ /* 0x000fe200000001ff */
[----:B------:R-:W-:Y:S01]  /*4ba0*/  @!P1 MOV R9, R10 ;  /* 0x0000000a00099202 */ /* 0x000fe20000000f00 */
[----:B------:R0:W-:Y:S02]  /*4bb0*/  STL.64 [R1+0x1e8], R10 ;  /* 0x0001e80a01007387 */ /* 0x0001e40000100a00 */
[----:B0-----:R-:W-:Y:S01]  /*4bc0*/  HFMA2 R10, -RZ, RZ, 0, 0 ;  /* 0x00000000ff0a7431 */ /* 0x001fe200000001ff */
[----:B------:R-:W-:Y:S01]  /*4bd0*/  @!P1 MOV R10, R11 ;  /* 0x0000000b000a9202 */ /* 0x000fe20000000f00 */
[----:B------:R-:W-:Y:S01]  /*4be0*/  HFMA2 R11, -RZ, RZ, 0, 0 ;  /* 0x00000000ff0b7431 */ /* 0x000fe200000001ff */
[----:B------:R-:W-:Y:S01]  /*4bf0*/  @!P3 MOV R11, R12 ;  /* 0x0000000c000bb202 */ /* 0x000fe20000000f00 */
[----:B------:R-:W-:Y:S01]  /*4c00*/  HFMA2 R12, -RZ, RZ, 0, 0 ;  /* 0x00000000ff0c7431 */ /* 0x000fe200000001ff */
[----:B------:R-:W-:Y:S01]  /*4c10*/  @!P3 MOV R12, R13 ;  /* 0x0000000d000cb202 */ /* 0x000fe20000000f00 */
[----:B------:R-:W-:Y:S01]  /*4c20*/  HFMA2 R13, -RZ, RZ, 0, 0 ;  /* 0x00000000ff0d7431 */ /* 0x000fe200000001ff */
[----:B----4-:R-:W-:Y:S01]  /*4c30*/  @!P3 MOV R13, R14 ;  /* 0x0000000e000db202 */ /* 0x010fe20000000f00 */
[----:B------:R0:W-:Y:S02]  /*4c40*/  STL.64 [R1+0x1f0], R14 ;  /* 0x0001f00e01007387 */ /* 0x0001e40000100a00 */
[----:B0-----:R-:W-:Y:S01]  /*4c50*/  HFMA2 R14, -RZ, RZ, 0, 0 ;  /* 0x00000000ff0e7431 */ /* 0x001fe200000001ff */
[----:B------:R-:W-:Y:S01]  /*4c60*/  @!P3 MOV R14, R15 ;  /* 0x0000000f000eb202 */ /* 0x000fe20000000f00 */
[----:B------:R-:W-:Y:S01]  /*4c70*/  HFMA2 R15, -RZ, RZ, 0, 0 ;  /* 0x00000000ff0f7431 */ /* 0x000fe200000001ff */
[----:B------:R-:W-:Y:S01]  /*4c80*/  @!P2 MOV R15, R18 ;  /* 0x00000012000fa202 */ /* 0x000fe20000000f00 */
[----:B------:R0:W-:Y:S02]  /*4c90*/  STL.64 [R1+0xf8], R18 ;  /* 0x0000f81201007387 */ /* 0x0001e40000100a00 */
[----:B0-----:R-:W-:-:S05]  /*4ca0*/  MOV R18, UR16 ;  /* 0x0000001000127c02 */ /* 0x001fca0008000f00 */
[----:B------:R-:W-:-:S05]  /*4cb0*/  FFMA.FTZ R57, -R18, UR16, R57 ;  /* 0x0000001012397c23 */ /* 0x000fca0008010139 */
[----:B------:R-:W-:-:S13]  /*4cc0*/  FSETP.GTU.FTZ.AND P0, PT, R57, RZ, PT ;  /* 0x000000ff3900720b */ /* 0x000fda0003f1c000 */
[----:B------:R-:W-:-:S05]  /*4cd0*/  VOTEU.ANY UP0, P0 ;  /* 0x0000000000ff7886 */ /* 0x000fca0000000100 */
[----:B------:R-:W0:Y:S01]  /*4ce0*/  @UP0 LDCU UR5, c[0x0][0x3c0] ;  /* 0x00007800ff0507ac */ /* 0x000e220008000800 */
[----:B------:R-:W-:Y:S01]  /*4cf0*/  PLOP3.LUT P0, PT, PT, PT, UP0, 0x80, 0x8 ;  /* 0x000000000008781c */ /* 0x000fe20003f0f008 */
[----:B------:R-:W-:Y:S01]  /*4d00*/  HFMA2 R18, -RZ, RZ, 0, 0 ;  /* 0x00000000ff127431 */ /* 0x000fe200000001ff */
[----:B------:R-:W-:Y:S01]  /*4d10*/  @!P2 MOV R18, R19 ;  /* 0x000000130012a202 */ /* 0x000fe20000000f00 */
[----:B------:R-:W-:-:S10]  /*4d20*/  HFMA2 R19, -RZ, RZ, 0, 0 ;  /* 0x00000000ff137431 */ /* 0x000fd400000001ff */
[----:B0-----:R-:W-:-:S06]  /*4d30*/  @P0 FADD.FTZ R56, R57, UR5 ;  /* 0x0000000539380e21 */ /* 0x001fcc0008010000 */
[----:B------:R-:W0:Y:S01]  /*4d40*/  @P0 MUFU.RSQ R56, R56 ;  /* 0x0000003800380308 */ /* 0x000e220000001400 */
[----:B------:R-:W-:Y:S01]  /*4d50*/  STL.64 [R1+0x1c8], R72 ;  /* 0x0001c84801007387 */ /* 0x000fe20000100a00 */
[----:B------:R-:W-:-:S03]  /*4d60*/  @!P2 MOV R19, R22 ;  /* 0x000000160013a202 */ /* 0x000fc60000000f00 */
[----:B------:R-:W-:Y:S04]  /*4d70*/  STL.64 [R1+0xd0], R76 ;  /* 0x0000d04c01007387 */ /* 0x000fe80000100a00 */
[----:B------:R2:W-:Y:S04]  /*4d80*/  STL.64 [R1+0x1f8], R22 ;  /* 0x0001f81601007387 */ /* 0x0005e80000100a00 */
[----:B------:R3:W-:Y:S01]  /*4d90*/  STL.64 [R1+0x100], R26 ;  /* 0x0001001a01007387 */ /* 0x0007e20000100a00 */
[----:B--2---:R-:W-:Y:S01]  /*4da0*/  HFMA2 R22, -RZ, RZ, 0, 0 ;  /* 0x00000000ff167431 */ /* 0x004fe200000001ff */
[----:B------:R-:W-:Y:S01]  /*4db0*/  @!P2 MOV R22, R23 ;  /* 0x000000170016a202 */ /* 0x000fe20000000f00 */
[----:B------:R-:W-:Y:S01]  /*4dc0*/  HFMA2 R23, -RZ, RZ, 0, 0 ;  /* 0x00000000ff177431 */ /* 0x000fe200000001ff */
[----:B------:R-:W-:Y:S01]  /*4dd0*/  @!P4 MOV R23, R26 ;  /* 0x0000001a0017c202 */ /* 0x000fe20000000f00 */
[----:B---3--:R-:W-:Y:S01]  /*4de0*/  HFMA2 R26, -RZ, RZ, 0, 0 ;  /* 0x00000000ff1a7431 */ /* 0x008fe200000001ff */
[----:B------:R-:W-:Y:S01]  /*4df0*/  @!P4 MOV R26, R27 ;  /* 0x0000001b001ac202 */ /* 0x000fe20000000f00 */
[----:B------:R-:W-:Y:S01]  /*4e00*/  HFMA2 R27, -RZ, RZ, 0, 0 ;  /* 0x00000000ff1b7431 */ /* 0x000fe200000001ff */
[----:B------:R-:W-:Y:S01]  /*4e10*/  @!P4 MOV R27, R6 ;  /* 0x00000006001bc202 */ /* 0x000fe20000000f00 */
[----:B------:R2:W-:Y:S01]  /*4e20*/  STL.64 [R1+0x200], R6 ;  /* 0x0002000601007387 */ /* 0x0005e20000100a00 */
[----:B------:R-:W-:Y:S01]  /*4e30*/  UISETP.NE.AND UP1, UPT, UR6, URZ, UPT ;  /* 0x000000ff0600728c */ /* 0x000fe2000bf25270 */
[----:B0-----:R-:W-:-:S02]  /*4e40*/  @P0 R2UR UR5, R56 ;  /* 0x00000000380502ca */ /* 0x001fc400000e0000 */
[----:B------:R0:W-:Y:S01]  /*4e50*/  STL.64 [R1+0x108], R30 ;  /* 0x0001081e01007387 */ /* 0x0001e20000100a00 */
[----:B--2---:R-:W-:Y:S01]  /*4e60*/  HFMA2 R6, -RZ, RZ, 0, 0 ;  /* 0x00000000ff067431 */ /* 0x004fe200000001ff */
[----:B------:R-:W-:Y:S01]  /*4e70*/  @!P4 MOV R6, R7 ;  /* 0x000000070006c202 */ /* 0x000fe20000000f00 */
[----:B------:R-:W-:Y:S01]  /*4e80*/  HFMA2 R7, -RZ, RZ, 0, 0 ;  /* 0x00000000ff077431 */ /* 0x000fe200000001ff */
[----:B------:R-:W-:Y:S01]  /*4e90*/  @!P5 MOV R7, R30 ;  /* 0x0000001e0007d202 */ /* 0x000fe20000000f00 */
[----:B0-----:R-:W-:Y:S01]  /*4ea0*/  HFMA2 R30, -RZ, RZ, 0, 0 ;  /* 0x00000000ff1e7431 */ /* 0x001fe200000001ff */
[----:B------:R-:W-:Y:S01]  /*4eb0*/  @!P5 MOV R30, R31 ;  /* 0x0000001f001ed202 */ /* 0x000fe20000000f00 */
[----:B------:R-:W-:Y:S01]  /*4ec0*/  HFMA2 R31, -RZ, RZ, 0, 0 ;  /* 0x00000000ff1f7431 */ /* 0x000fe200000001ff */
[----:B------:R-:W-:Y:S01]  /*4ed0*/  @!P5 MOV R31, R32 ;  /* 0x00000020001fd202 */ /* 0x000fe20000000f00 */
[----:B------:R0:W-:Y:S01]  /*4ee0*/  STL.64 [R1+0x208], R32 ;  /* 0x0002082001007387 */ /* 0x0001e20000100a00 */
[----:B------:R-:W-:Y:S01]  /*4ef0*/  MOV R56, RZ ;  /* 0x000000ff00387202 */ /* 0x000fe20000000f00 */
[----:B------:R-:W-:Y:S01]  /*4f00*/  UMOV UR17, 0x3f800000 ;  /* 0x3f80000000117882 */ /* 0x000fe20000000000 */
[----:B------:R-:W-:Y:S01]  /*4f10*/  @UP0 UMOV UR17, UR5 ;  /* 0x0000000500110c82 */ /* 0x000fe20008000000 */
[----:B0-----:R-:W-:Y:S01]  /*4f20*/  HFMA2 R32, -RZ, RZ, 0, 0 ;  /* 0x00000000ff207431 */ /* 0x001fe200000001ff */
[----:B------:R-:W-:Y:S01]  /*4f30*/  @!P5 MOV R32, R33 ;  /* 0x000000210020d202 */ /* 0x000fe20000000f00 */
[----:B------:R-:W-:Y:S01]  /*4f40*/  HFMA2 R33, -RZ, RZ, 0, 0 ;  /* 0x00000000ff217431 */ /* 0x000fe200000001ff */
[----:B------:R-:W-:-:S02]  /*4f50*/  @P6 SHF.L.U32 R33, R68, 0x10, RZ ;  /* 0x0000001044216819 */ /* 0x000fc400000006ff */
[----:B-1----:R-:W-:Y:S02]  /*4f60*/  SHF.L.U32 R60, R69, 0x10, RZ ;  /* 0x00000010453c7819 */ /* 0x002fe400000006ff */
[----:B------:R-:W-:Y:S02]  /*4f70*/  @P6 SHF.L.U32 R56, R59, 0x10, RZ ;  /* 0x000000103b386819 */ /* 0x000fe400000006ff */
[----:B------:R-:W-:Y:S01]  /*4f80*/  SHF.L.U32 R57, R61, 0x10, RZ ;  /* 0x000000103d397819 */ /* 0x000fe200000006ff */
[----:B------:R-:W-:Y:S06]  /*4f90*/  BRA.U UP1, `(.L_x_1546) ;  /* 0x0000001d015c7547 */ /* 0x000fec000b800000 */
[----:B------:R-:W2:Y:S04]  /*4fa0*/  LDL.LU R78, [R1+0x298] ;  /* 0x00029800014e7983 */ /* 0x000ea80000300800 */
[----:B------:R-:W3:Y:S04]  /*4fb0*/  LDL.LU R76, [R1+0x29c] ;  /* 0x00029c00014c7983 */ /* 0x000ee80000300800 */
[----:B------:R-:W4:Y:S04]  /*4fc0*/  LDL.LU R77, [R1+0x2a4] ;  /* 0x0002a400014d7983 */ /* 0x000f280000300800 */
[----:B------:R-:W4:Y:S01]  /*4fd0*/  LDL.LU R73, [R1+0x220] ;  /* 0x0002200001497983 */ /* 0x000f220000300800 */
[----:B------:R-:W-:Y:S01]  /*4fe0*/  FMUL.FTZ R70, R60, R124 ;  /* 0x0000007c3c467220 */ /* 0x000fe20000410000 */
[----:B------:R-:W-:-:S02]  /*4ff0*/  FMUL.FTZ R68, R57, R0 ;  /* 0x0000000039447220 */ /* 0x000fc40000410000 */
[----:B------:R-:W4:Y:S01]  /*5000*/  LDL.LU R72, [R1+0x21c] ;  /* 0x00021c0001487983 */ /* 0x000f220000300800 */
        /* <DEDUP_REMOVED lines=12> */
[-C--:B------:R-:W-:Y:S01]  /*50d0*/  FMUL.FTZ R71, R60, R73.reuse ;  /* 0x000000493c477220 */ /* 0x080fe20000410000 */
[----:B------:R-:W-:Y:S01]  /*50e0*/  FFMA.FTZ R59, R59, R0, RZ ;  /* 0x000000003b3b7223 */ /* 0x000fe200000100ff */
[----:B------:R-:W-:Y:S01]  /*50f0*/  FMUL.FTZ R68, R68, UR17 ;  /* 0x0000001144447c20 */ /* 0x000fe20008410000 */
[----:B------:R-:W4:Y:S03]  /*5100*/  LDL.LU R77, [R1+0x210] ;  /* 0x00021000014d7983 */ /* 0x000f260000300800 */
[C---:B------:R-:W-:Y:S01]  /*5110*/  FFMA.FTZ R61, R68.reuse, R73, R61 ;  /* 0x00000049443d7223 */ /* 0x040fe2000001003d */
[----:B------:R-:W-:-:S02]  /*5120*/  FFMA.FTZ R70, R68, R71, R70 ;  /* 0x0000004744467223 */ /* 0x000fc40000010046 */
[----:B------:R-:W2:Y:S01]  /*5130*/  LDL.LU R68, [R1+0x2ac] ;  /* 0x0002ac0001447983 */ /* 0x000ea20000300800 */
[----:B------:R-:W-:-:S04]  /*5140*/  FADD.FTZ R0, RZ, R0 ;  /* 0x00000000ff007221 */ /* 0x000fc80000010000 */
[----:B------:R-:W-:Y:S01]  /*5150*/  FADD.FTZ R0, R0, R72 ;  /* 0x0000004800007221 */ /* 0x000fe20000010000 */
[----:B------:R-:W-:Y:S02]  /*5160*/  FADD.FTZ R69, R69, R71 ;  /* 0x0000004745457221 */ /* 0x000fe40000010000 */
[----:B------:R-:W3:Y:S01]  /*5170*/  LDL.LU R71, [R1+0x218] ;  /* 0x0002180001477983 */ /* 0x000ee20000300800 */
[----:B------:R-:W-:-:S04]  /*5180*/  FADD.FTZ R124, RZ, R124 ;  /* 0x0000007cff7c7221 */ /* 0x000fc80000010000 */
[----:B------:R-:W-:Y:S02]  /*5190*/  FADD.FTZ R124, R124, R73 ;  /* 0x000000497c7c7221 */ /* 0x000fe40000010000 */
[----:B------:R-:W4:Y:S01]  /*51a0*/  LDL.LU R73, [R1+0x2cc] ;  /* 0x0002cc0001497983 */ /* 0x000f220000300800 */
[----:B--2---:R-:W-:-:S04]  /*51b0*/  FADD.FTZ R68, R68, -UR16 ;  /* 0x8000001044447e21 */ /* 0x004fc80008010000 */
[----:B------:R-:W-:-:S04]  /*51c0*/  FMUL.FTZ R68, R68, UR17 ;  /* 0x0000001144447c20 */ /* 0x000fc80008410000 */
[-C--:B------:R-:W-:Y:S01]  /*51d0*/  FFMA.FTZ R59, R68, R72.reuse, R59 ;  /* 0x00000048443b7223 */ /* 0x080fe2000001003b */
[----:B------:R-:W-:-:S04]  /*51e0*/  FMUL.FTZ R72, R57, R72 ;  /* 0x0000004839487220 */ /* 0x000fc80000410000 */
[----:B------:R-:W-:Y:S02]  /*51f0*/  FFMA.FTZ R70, R68, R72, R70 ;  /* 0x0000004844467223 */ /* 0x000fe40000010046 */
[----:B------:R-:W2:Y:S01]  /*5200*/  LDL.LU R68, [R1+0x2b4] ;  /* 0x0002b40001447983 */ /* 0x000ea20000300800 */
[----:B------:R-:W-:-:S03]  /*5210*/  FADD.FTZ R69, R72, R69 ;  /* 0x0000004548457221 */ /* 0x000fc60000010000 */
[----:B------:R-:W2:Y:S01]  /*5220*/  LDL.LU R72, [R1+0x2bc] ;  /* 0x0002bc0001487983 */ /* 0x000ea20000300800 */
[----:B---3--:R-:W-:Y:S01]  /*5230*/  FADD.FTZ R124, R124, R71 ;  /* 0x000000477c7c7221 */ /* 0x008fe20000010000 */
[----:B------:R-:W-:-:S04]  /*5240*/  FADD.FTZ R0, R0, R78 ;  /* 0x0000004e00007221 */ /* 0x000fc80000010000 */
[----:B------:R-:W-:-:S04]  /*5250*/  FADD.FTZ R0, R0, R125 ;  /* 0x0000007d00007221 */ /* 0x000fc80000010000 */
[----:B------:R-:W-:Y:S01]  /*5260*/  FADD.FTZ R0, R0, R111 ;  /* 0x0000006f00007221 */ /* 0x000fe20000010000 */
[----:B----4-:R-:W-:-:S03]  /*5270*/  FADD.FTZ R124, R124, R77 ;  /* 0x0000004d7c7c7221 */ /* 0x010fc60000010000 */
[----:B------:R-:W-:Y:S01]  /*5280*/  FADD.FTZ R0, R0, R113 ;  /* 0x0000007100007221 */ /* 0x000fe20000010000 */
[----:B------:R-:W-:-:S03]  /*5290*/  FADD.FTZ R124, R124, R110 ;  /* 0x0000006e7c7c7221 */ /* 0x000fc60000010000 */
[----:B------:R-:W-:-:S04]  /*52a0*/  FADD.FTZ R0, R0, R115 ;  /* 0x0000007300007221 */ /* 0x000fc80000010000 */
[----:B------:R-:W-:-:S04]  /*52b0*/  FADD.FTZ R0, R0, R119 ;  /* 0x0000007700007221 */ /* 0x000fc80000010000 */
[----:B------:R-:W-:-:S04]  /*52c0*/  FADD.FTZ R0, R0, R109 ;  /* 0x0000006d00007221 */ /* 0x000fc80000010000 */
[----:B------:R-:W-:Y:S01]  /*52d0*/  FADD.FTZ R0, R0, R43 ;  /* 0x0000002b00007221 */ /* 0x000fe20000010000 */
[----:B--2---:R-:W-:-:S04]  /*52e0*/  FADD.FTZ R68, R68, -UR16 ;  /* 0x8000001044447e21 */ /* 0x004fc80008010000 */
[----:B------:R-:W-:Y:S01]  /*52f0*/  FMUL.FTZ R68, R68, UR17 ;  /* 0x0000001144447c20 */ /* 0x000fe20008410000 */
[----:B------:R-:W-:-:S03]  /*5300*/  FADD.FTZ R72, R72, -UR16 ;  /* 0x8000001048487e21 */ /* 0x000fc60008010000 */
[-C--:B------:R-:W-:Y:S01]  /*5310*/  FFMA.FTZ R61, R68, R71.reuse, R61 ;  /* 0x00000047443d7223 */ /* 0x080fe2000001003d */
[----:B------:R-:W-:Y:S01]  /*5320*/  FMUL.FTZ R71, R60, R71 ;  /* 0x000000473c477220 */ /* 0x000fe20000410000 */
[----:B------:R-:W-:-:S03]  /*5330*/  FMUL.FTZ R72, R72, UR17 ;  /* 0x0000001148487c20 */ /* 0x000fc60008410000 */
[----:B------:R-:W-:Y:S01]  /*5340*/  FFMA.FTZ R70, R68, R71, R70 ;  /* 0x0000004744467223 */ /* 0x000fe20000010046 */
[----:B------:R-:W-:Y:S01]  /*5350*/  FMUL.FTZ R68, R57, R78 ;  /* 0x0000004e39447220 */ /* 0x000fe20000410000 */
[----:B------:R-:W-:Y:S01]  /*5360*/  FADD.FTZ R69, R69, R71 ;  /* 0x0000004745457221 */ /* 0x000fe20000010000 */
[----:B------:R-:W-:Y:S02]  /*5370*/  FADD.FTZ R71, R76, -UR16 ;  /* 0x800000104c477e21 */ /* 0x000fe40008010000 */
[----:B------:R-:W-:Y:S01]  /*5380*/  FFMA.FTZ R70, R72, R68, R70 ;  /* 0x0000004448467223 */ /* 0x000fe20000010046 */
[----:B------:R-:W-:Y:S01]  /*5390*/  FADD.FTZ R69, R68, R69 ;  /* 0x0000004544457221 */ /* 0x000fe20000010000 */
[----:B------:R-:W-:Y:S01]  /*53a0*/  FMUL.FTZ R71, R71, UR17 ;  /* 0x0000001147477c20 */ /* 0x000fe20008410000 */
[----:B------:R-:W-:-:S04]  /*53b0*/  FMUL.FTZ R68, R60, R77 ;  /* 0x0000004d3c447220 */ /* 0x000fc80000410000 */
[----:B------:R-:W-:Y:S01]  /*53c0*/  FFMA.FTZ R70, R71, R68, R70 ;  /* 0x0000004447467223 */ /* 0x000fe20000010046 */
[----:B------:R-:W-:Y:S01]  /*53d0*/  FADD.FTZ R69, R69, R68 ;  /* 0x0000004445457221 */ /* 0x000fe20000010000 */
[----:B-----5:R-:W-:Y:S02]  /*53e0*/  FADD.FTZ R68, R82, -UR16 ;  /* 0x8000001052447e21 */ /* 0x020fe40008010000 */
[----:B------:R-:W2:Y:S01]  /*53f0*/  LDL.LU R82, [R1+0x2dc] ;  /* 0x0002dc0001527983 */ /* 0x000ea20000300800 */
[----:B------:R-:W-:Y:S01]  /*5400*/  FFMA.FTZ R59, R72, R78, R59 ;  /* 0x0000004e483b7223 */ /* 0x000fe2000001003b */
[----:B------:R-:W-:-:S04]  /*5410*/  FADD.FTZ R72, R73, -UR16 ;  /* 0x8000001049487e21 */ /* 0x000fc80008010000 */
[----:B------:R-:W-:-:S04]  /*5420*/  FMUL.FTZ R72, R72, UR17 ;  /* 0x0000001148487c20 */ /* 0x000fc80008410000 */
[-C--:B------:R-:W-:Y:S01]  /*5430*/  FFMA.FTZ R59, R72, R125.reuse, R59 ;  /* 0x0000007d483b7223 */ /* 0x080fe2000001003b */
[----:B------:R-:W-:Y:S01]  /*5440*/  FMUL.FTZ R125, R57, R125 ;  /* 0x0000007d397d7220 */ /* 0x000fe20000410000 */
[----:B------:R-:W-:Y:S01]  /*5450*/  FFMA.FTZ R61, R71, R77, R61 ;  /* 0x0000004d473d7223 */ /* 0x000fe2000001003d */
[-C--:B------:R-:W-:Y:S01]  /*5460*/  FMUL.FTZ R71, R60, R110.reuse ;  /* 0x0000006e3c477220 */ /* 0x080fe20000410000 */
[----:B------:R-:W-:Y:S01]  /*5470*/  FMUL.FTZ R68, R68, UR17 ;  /* 0x0000001144447c20 */ /* 0x000fe20008410000 */
[----:B------:R-:W-:Y:S01]  /*5480*/  FFMA.FTZ R70, R72, R125, R70 ;  /* 0x0000007d48467223 */ /* 0x000fe20000010046 */
[----:B------:R-:W-:Y:S01]  /*5490*/  FADD.FTZ R69, R125, R69 ;  /* 0x000000457d457221 */ /* 0x000fe20000010000 */
[----:B------:R-:W-:Y:S01]  /*54a0*/  FADD.FTZ R72, R83, -UR16 ;  /* 0x8000001053487e21 */ /* 0x000fe20008010000 */
[----:B------:R-:W-:Y:S01]  /*54b0*/  FADD.FTZ R73, R80, -UR16 ;  /* 0x8000001050497e21 */ /* 0x000fe20008010000 */
[----:B------:R-:W-:Y:S01]  /*54c0*/  FFMA.FTZ R70, R68, R71, R70 ;  /* 0x0000004744467223 */ /* 0x000fe20000010046 */
[----:B------:R-:W-:Y:S01]  /*54d0*/  FADD.FTZ R69, R69, R71 ;  /* 0x0000004745457221 */ /* 0x000fe20000010000 */
[----:B------:R-:W-:Y:S01]  /*54e0*/  FMUL.FTZ R71, R57, R111 ;  /* 0x0000006f39477220 */ /* 0x000fe20000410000 */
[----:B------:R-:W-:Y:S01]  /*54f0*/  FMUL.FTZ R72, R72, UR17 ;  /* 0x0000001148487c20 */ /* 0x000fe20008410000 */
[----:B------:R-:W-:Y:S01]  /*5500*/  FMUL.FTZ R73, R73, UR17 ;  /* 0x0000001149497c20 */ /* 0x000fe20008410000 */
[----:B------:R-:W-:Y:S01]  /*5510*/  FFMA.FTZ R68, R68, R110, R61 ;  /* 0x0000006e44447223 */ /* 0x000fe2000001003d */
[----:B------:R-:W-:Y:S01]  /*5520*/  FADD.FTZ R69, R71, R69 ;  /* 0x0000004547457221 */ /* 0x000fe20000010000 */
[----:B------:R-:W-:Y:S01]  /*5530*/  FFMA.FTZ R70, R72, R71, R70 ;  /* 0x0000004748467223 */ /* 0x000fe20000010046 */
[----:B------:R-:W-:Y:S01]  /*5540*/  FMUL.FTZ R71, R60, R112 ;  /* 0x000000703c477220 */ /* 0x000fe20000410000 */
[----:B------:R-:W-:Y:S01]  /*5550*/  FADD.FTZ R61, R81, -UR16 ;  /* 0x80000010513d7e21 */ /* 0x000fe20008010000 */
[----:B------:R-:W-:Y:S01]  /*5560*/  FFMA.FTZ R72, R72, R111, R59 ;  /* 0x0000006f48487223 */ /* 0x000fe2000001003b */
[----:B------:R-:W-:Y:S01]  /*5570*/  FMUL.FTZ R76, R57, R115 ;  /* 0x00000073394c7220 */ /* 0x000fe20000410000 */
        /* <DEDUP_REMOVED lines=10> */
[----:B------:R-:W-:Y:S01]  /*5620*/  FFMA.FTZ R68, R73, R112, R68 ;  /* 0x0000007049447223 */ /* 0x000fe20000010044 */
[----:B------:R-:W-:Y:S01]  /*5630*/  FADD.FTZ R73, R88, -UR16 ;  /* 0x8000001058497e21 */ /* 0x000fe20008010000 */
[----:B------:R-:W-:Y:S01]  /*5640*/  FADD.FTZ R69, R69, R71 ;  /* 0x0000004745457221 */ /* 0x000fe20000010000 */
[----:B------:R-:W-:Y:S01]  /*5650*/  FFMA.FTZ R71, R59, R71, R70 ;  /* 0x000000473b477223 */ /* 0x000fe20000010046 */
[----:B------:R-:W-:Y:S01]  /*5660*/  FADD.FTZ R0, R0, R45 ;  /* 0x0000002d00007221 */ /* 0x000fe20000010000 */
        /* <DEDUP_REMOVED lines=28> */
[----:B------:R-:W-:Y:S01]  /*5830*/  FMUL.FTZ R69, R60, R42 ;  /* 0x0000002a3c457220 */ /* 0x000fe20000410000 */
[----:B------:R-:W-:Y:S01]  /*5840*/  FFMA.FTZ R72, R70, R71, R73 ;  /* 0x0000004746487223 */ /* 0x000fe20000010049 */
[----:B------:R-:W-:Y:S01]  /*5850*/  FMUL.FTZ R61, R61, UR17 ;  /* 0x000000113d3d7c20 */ /* 0x000fe20008410000 */
[----:B------:R-:W-:Y:S01]  /*5860*/  FFMA.FTZ R68, R59, R108, R68 ;  /* 0x0000006c3b447223 */ /* 0x000fe20000010044 */
[----:B------:R-:W-:Y:S01]  /*5870*/  FADD.FTZ R78, R71, R78 ;  /* 0x0000004e474e7221 */ /* 0x000fe20000010000 */
[----:B------:R-:W-:Y:S01]  /*5880*/  FADD.FTZ R59, R90, -UR16 ;  /* 0x800000105a3b7e21 */ /* 0x000fe20008010000 */
[----:B------:R-:W-:Y:S01]  /*5890*/  FADD.FTZ R77, R77, R118 ;  /* 0x000000764d4d7221 */ /* 0x000fe20000010000 */
[----:B------:R-:W-:Y:S01]  /*58a0*/  FFMA.FTZ R76, R61, R69, R72 ;  /* 0x000000453d4c7223 */ /* 0x000fe20000010048 */
[----:B------:R-:W-:Y:S01]  /*58b0*/  FADD.FTZ R71, R78, R69 ;  /* 0x000000454e477221 */ /* 0x000fe20000010000 */
[----:B------:R-:W-:Y:S01]  /*58c0*/  FMUL.FTZ R72, R57, R43 ;  /* 0x0000002b39487220 */ /* 0x000fe20000410000 */
[----:B------:R-:W-:Y:S01]  /*58d0*/  FMUL.FTZ R59, R59, UR17 ;  /* 0x000000113b3b7c20 */ /* 0x000fe20008410000 */
[----:B------:R-:W-:Y:S01]  /*58e0*/  FADD.FTZ R77, R77, R108 ;  /* 0x0000006c4d4d7221 */ /* 0x000fe20000010000 */
[----:B------:R-:W-:Y:S01]  /*58f0*/  FADD.FTZ R69, R91, -UR16 ;  /* 0x800000105b457e21 */ /* 0x000fe20008010000 */
[----:B------:R-:W-:Y:S01]  /*5900*/  FADD.FTZ R71, R72, R71 ;  /* 0x0000004748477221 */ /* 0x000fe20000010000 */
[----:B------:R-:W-:Y:S01]  /*5910*/  FFMA.FTZ R76, R59, R72, R76 ;  /* 0x000000483b4c7223 */ /* 0x000fe2000001004c */
[----:B------:R-:W-:Y:S01]  /*5920*/  FMUL.FTZ R72, R60, R44 ;  /* 0x0000002c3c487220 */ /* 0x000fe20000410000 */
[----:B------:R-:W-:Y:S01]  /*5930*/  FADD.FTZ R77, R77, R42 ;  /* 0x0000002a4d4d7221 */ /* 0x000fe20000010000 */
[----:B------:R-:W-:Y:S01]  /*5940*/  FFMA.FTZ R61, R61, R42, R68 ;  /* 0x0000002a3d3d7223 */ /* 0x000fe20000010044 */
[----:B------:R-:W-:Y:S01]  /*5950*/  FADD.FTZ R42, R92, -UR16 ;  /* 0x800000105c2a7e21 */ /* 0x000fe20008010000 */
[----:B------:R-:W-:Y:S01]  /*5960*/  FMUL.FTZ R69, R69, UR17 ;  /* 0x0000001145457c20 */ /* 0x000fe20008410000 */
[----:B------:R-:W-:Y:S01]  /*5970*/  FADD.FTZ R73, R71, R72 ;  /* 0x0000004847497221 */ /* 0x000fe20000010000 */
[----:B------:R-:W-:Y:S01]  /*5980*/  FFMA.FTZ R70, R70, R109, R119 ;  /* 0x0000006d46467223 */ /* 0x000fe20000010077 */
[----:B------:R-:W-:Y:S01]  /*5990*/  FMUL.FTZ R71, R42, UR17 ;  /* 0x000000112a477c20 */ /* 0x000fe20008410000 */
[----:B------:R-:W-:Y:S01]  /*59a0*/  FADD.FTZ R42, R93, -UR16 ;  /* 0x800000105d2a7e21 */ /* 0x000fe20008010000 */
[----:B------:R-:W-:Y:S01]  /*59b0*/  FFMA.FTZ R76, R69, R72, R76 ;  /* 0x00000048454c7223 */ /* 0x000fe2000001004c */
[----:B------:R-:W-:Y:S01]  /*59c0*/  FMUL.FTZ R68, R57, R45 ;  /* 0x0000002d39447220 */ /* 0x000fe20000410000 */
[----:B------:R-:W-:Y:S01]  /*59d0*/  FFMA.FTZ R70, R59, R43, R70 ;  /* 0x0000002b3b467223 */ /* 0x000fe20000010046 */
[----:B------:R-:W-:Y:S01]  /*59e0*/  FMUL.FTZ R43, R42, UR17 ;  /* 0x000000112a2b7c20 */ /* 0x000fe20008410000 */
[----:B------:R-:W-:Y:S01]  /*59f0*/  FADD.FTZ R42, R94, -UR16 ;  /* 0x800000105e2a7e21 */ /* 0x000fe20008010000 */
        /* <DEDUP_REMOVED lines=17> */
[----:B------:R-:W-:Y:S01]  /*5b10*/  FADD.FTZ R43, R96, -UR16 ;  /* 0x80000010602b7e21 */ /* 0x000fe20008010000 */
[----:B------:R-:W3:Y:S01]  /*5b20*/  LDL.LU R110, [R1+0x238] ;  /* 0x00023800016e7983 */ /* 0x000ee20000300800 */
[----:B------:R-:W-:Y:S01]  /*5b30*/  FADD.FTZ R68, R73, R44 ;  /* 0x0000002c49447221 */ /* 0x000fe20000010000 */
[----:B------:R-:W-:Y:S01]  /*5b40*/  FFMA.FTZ R69, R45, R44, R76 ;  /* 0x0000002c2d457223 */ /* 0x000fe2000001004c */
[----:B------:R-:W-:Y:S01]  /*5b50*/  FMUL.FTZ R44, R43, UR17 ;  /* 0x000000112b2c7c20 */ /* 0x000fe20008410000 */
[----:B------:R-:W-:Y:S01]  /*5b60*/  FADD.FTZ R43, R0, R47 ;  /* 0x0000002f002b7221 */ /* 0x000fe20000010000 */
[----:B------:R-:W-:Y:S01]  /*5b70*/  FADD.FTZ R0, R97, -UR16 ;  /* 0x8000001061007e21 */ /* 0x000fe20008010000 */
[----:B------:R-:W-:Y:S01]  /*5b80*/  FMUL.FTZ R61, R57, R48 ;  /* 0x00000030393d7220 */ /* 0x000fe20000410000 */
[----:B------:R-:W-:Y:S01]  /*5b90*/  FFMA.FTZ R47, R59, R47, R70 ;  /* 0x0000002f3b2f7223 */ /* 0x000fe20000010046 */
[----:B------:R-:W-:Y:S01]  /*5ba0*/  FMUL.FTZ R59, R60, R51 ;  /* 0x000000333c3b7220 */ /* 0x000fe20000410000 */
        /* <DEDUP_REMOVED lines=8> */
[----:B------:R-:W-:Y:S01]  /*5c30*/  FMUL.FTZ R0, R0, UR17 ;  /* 0x0000001100007c20 */ /* 0x000fe20008410000 */
[----:B------:R-:W-:Y:S01]  /*5c40*/  FFMA.FTZ R47, R44, R48, R47 ;  /* 0x000000302c2f7223 */ /* 0x000fe2000001002f */
[----:B------:R-:W-:Y:S01]  /*5c50*/  FADD.FTZ R42, R42, R49 ;  /* 0x000000312a2a7221 */ /* 0x000fe20000010000 */
[----:B------:R-:W-:Y:S01]  /*5c60*/  FADD.FTZ R44, R99, -UR16 ;  /* 0x80000010632c7e21 */ /* 0x000fe20008010000 */
        /* <DEDUP_REMOVED lines=9> */
[----:B------:R-:W-:Y:S01]  /*5d00*/  FMUL.FTZ R49, R42, UR17 ;  /* 0x000000112a317c20 */ /* 0x000fe20008410000 */
[----:B------:R-:W-:Y:S01]  /*5d10*/  FFMA.FTZ R51, R70, R51, R46 ;  /* 0x0000003346337223 */ /* 0x000fe2000001002e */
[----:B------:R-:W-:Y:S01]  /*5d20*/  FADD.FTZ R42, R43, R50 ;  /* 0x000000322b2a7221 */ /* 0x000fe20000010000 */
[----:B------:R-:W-:Y:S01]  /*5d30*/  FMUL.FTZ R46, R57, R53 ;  /* 0x00000035392e7220 */ /* 0x000fe20000410000 */
        /* <DEDUP_REMOVED lines=16> */
[----:B------:R-:W-:Y:S01]  /*5e40*/  FFMA.FTZ R51, R48, R45, R51 ;  /* 0x0000002d30337223 */ /* 0x000fe20000010033 */
[-C--:B------:R-:W-:Y:S01]  /*5e50*/  FMUL.FTZ R53, R60, R62.reuse ;  /* 0x0000003e3c357220 */ /* 0x080fe20000410000 */
[----:B------:R-:W-:Y:S01]  /*5e60*/  FMUL.FTZ R42, R0, UR17 ;  /* 0x00000011002a7c20 */ /* 0x000fe20008410000 */
[----:B------:R-:W-:Y:S01]  /*5e70*/  FFMA.FTZ R47, R47, R55, R44 ;  /* 0x000000372f2f7223 */ /* 0x000fe2000001002c */
[----:B------:R-:W-:Y:S01]  /*5e80*/  FADD.FTZ R52, R45, R52 ;  /* 0x000000342d347221 */ /* 0x000fe20000010000 */
[----:B------:R-:W-:Y:S01]  /*5e90*/  FADD.FTZ R0, R104, -UR16 ;  /* 0x8000001068007e21 */ /* 0x000fe20008010000 */
[----:B------:R-:W4:Y:S01]  /*5ea0*/  LDL.LU R83, [R1+0x23c] ;  /* 0x00023c0001537983 */ /* 0x000f220000300800 */
[----:B------:R-:W-:Y:S01]  /*5eb0*/  FADD.FTZ R45, R46, R55 ;  /* 0x000000372e2d7221 */ /* 0x000fe20000010000 */
[C---:B------:R-:W-:Y:S01]  /*5ec0*/  FFMA.FTZ R46, R42.reuse, R53, R51 ;  /* 0x000000352a2e7223 */ /* 0x040fe20000010033 */
[----:B------:R-:W-:Y:S01]  /*5ed0*/  FFMA.FTZ R47, R42, R62, R47 ;  /* 0x0000003e2a2f7223 */ /* 0x000fe2000001002f */
[----:B------:R-:W-:Y:S01]  /*5ee0*/  FADD.FTZ R42, R106, -UR16 ;  /* 0x800000106a2a7e21 */ /* 0x000fe20008010000 */
[----:B------:R-:W-:Y:S01]  /*5ef0*/  FMUL.FTZ R51, R0, UR17 ;  /* 0x0000001100337c20 */ /* 0x000fe20008410000 */
[----:B------:R-:W-:Y:S01]  /*5f00*/  FADD.FTZ R55, R52, R53 ;  /* 0x0000003534377221 */ /* 0x000fe20000010000 */
[-C--:B------:R-:W-:Y:S01]  /*5f10*/  FMUL.FTZ R44, R57, R63.reuse ;  /* 0x0000003f392c7220 */ /* 0x080fe20000410000 */
[----:B------:R-:W-:Y:S01]  /*5f20*/  FADD.FTZ R0, R43, R54 ;  /* 0x000000362b007221 */ /* 0x000fe20000010000 */
[----:B------:R-:W-:Y:S01]  /*5f30*/  FFMA.FTZ R48, R48, R54, R49 ;  /* 0x0000003630307223 */ /* 0x000fe20000010031 */
[----:B------:R-:W-:Y:S01]  /*5f40*/  FADD.FTZ R43, R105, -UR16 ;  /* 0x80000010692b7e21 */ /* 0x000fe20008010000 */
[----:B------:R-:W4:Y:S01]  /*5f50*/  LDL.LU R125, [R1+0x240] ;  /* 0x00024000017d7983 */ /* 0x000f220000300800 */
[----:B------:R-:W-:Y:S01]  /*5f60*/  FMUL.FTZ R49, R42, UR17 ;  /* 0x000000112a317c20 */ /* 0x000fe20008410000 */
[----:B------:R-:W-:Y:S01]  /*5f70*/  FADD.FTZ R42, R107, -UR16 ;  /* 0x800000106b2a7e21 */ /* 0x000fe20008010000 */
[----:B------:R-:W-:Y:S01]  /*5f80*/  FADD.FTZ R55, R44, R55 ;  /* 0x000000372c377221 */ /* 0x000fe20000010000 */
[----:B------:R-:W-:Y:S01]  /*5f90*/  FFMA.FTZ R46, R51, R44, R46 ;  /* 0x0000002c332e7223 */ /* 0x000fe2000001002e */
[----:B------:R-:W-:Y:S01]  /*5fa0*/  FADD.FTZ R45, R45, R62 ;  /* 0x0000003e2d2d7221 */ /* 0x000fe20000010000 */
[----:B------:R-:W-:Y:S01]  /*5fb0*/  FMUL.FTZ R44, R60, R74 ;  /* 0x0000004a3c2c7220 */ /* 0x000fe20000410000 */
[----:B------:R-:W-:Y:S01]  /*5fc0*/  FMUL.FTZ R43, R43, UR17 ;  /* 0x000000112b2b7c20 */ /* 0x000fe20008410000 */
[----:B------:R-:W-:Y:S01]  /*5fd0*/  FFMA.FTZ R48, R51, R63, R48 ;  /* 0x0000003f33307223 */ /* 0x000fe20000010030 */
[----:B------:R-:W4:Y:S01]  /*5fe0*/  LDL.LU R80, [R1+0x244] ;  /* 0x0002440001507983 */ /* 0x000f220000300800 */
[----:B------:R-:W-:Y:S01]  /*5ff0*/  FMUL.FTZ R51, R42, UR17 ;  /* 0x000000112a337c20 */ /* 0x000fe20008410000 */
[----:B------:R-:W-:Y:S01]  /*6000*/  FADD.FTZ R42, R45, R74 ;  /* 0x0000004a2d2a7221 */ /* 0x000fe20000010000 */
[C---:B------:R-:W-:Y:S01]  /*6010*/  FFMA.FTZ R46, R43.reuse, R44, R46 ;  /* 0x0000002c2b2e7223 */ /* 0x040fe2000001002e */
[----:B------:R-:W-:Y:S01]  /*6020*/  FFMA.FTZ R74, R43, R74, R47 ;  /* 0x0000004a2b4a7223 */ /* 0x000fe2000001002f */
[----:B--2---:R-:W-:-:S02]  /*6030*/  FADD.FTZ R43, R82, -UR16 ;  /* 0x80000010522b7e21 */ /* 0x004fc40008010000 */
[----:B------:R-:W2:Y:S01]  /*6040*/  LDL.LU R82, [R1+0x230] ;  /* 0x0002300001527983 */ /* 0x000ea20000300800 */
[----:B------:R-:W-:Y:S01]  /*6050*/  FADD.FTZ R55, R55, R44 ;  /* 0x0000002c37377221 */ /* 0x000fe20000010000 */
[----:B------:R-:W-:Y:S01]  /*6060*/  FMUL.FTZ R44, R57, R75 ;  /* 0x0000004b392c7220 */ /* 0x000fe20000410000 */
[----:B------:R-:W-:-:S03]  /*6070*/  FADD.FTZ R0, R0, R63 ;  /* 0x0000003f00007221 */ /* 0x000fc60000010000 */
[----:B------:R-:W-:Y:S01]  /*6080*/  FADD.FTZ R55, R44, R55 ;  /* 0x000000372c377221 */ /* 0x000fe20000010000 */
[----:B------:R-:W-:Y:S01]  /*6090*/  FFMA.FTZ R46, R49, R44, R46 ;  /* 0x0000002c312e7223 */ /* 0x000fe2000001002e */
[----:B------:R-:W-:Y:S01]  /*60a0*/  FMUL.FTZ R44, R60, R121 ;  /* 0x000000793c2c7220 */ /* 0x000fe20000410000 */
[----:B------:R-:W-:-:S03]  /*60b0*/  FMUL.FTZ R45, R57, R120 ;  /* 0x00000078392d7220 */ /* 0x000fc60000410000 */
[----:B------:R-:W-:Y:S01]  /*60c0*/  FADD.FTZ R50, R55, R44 ;  /* 0x0000002c37327221 */ /* 0x000fe20000010000 */
[----:B------:R-:W-:Y:S01]  /*60d0*/  FFMA.FTZ R47, R51, R44, R46 ;  /* 0x0000002c332f7223 */ /* 0x000fe2000001002e */
[----:B------:R-:W-:Y:S01]  /*60e0*/  FMUL.FTZ R44, R43, UR17 ;  /* 0x000000112b2c7c20 */ /* 0x000fe20008410000 */
[----:B------:R-:W-:Y:S01]  /*60f0*/  FADD.FTZ R43, R0, R75 ;  /* 0x0000004b002b7221 */ /* 0x000fe20000010000 */
[----:B------:R-:W-:Y:S02]  /*6100*/  FMUL.FTZ R53, R60, R16 ;  /* 0x000000103c357220 */ /* 0x000fe40000410000 */
[----:B------:R-:W-:Y:S01]  /*6110*/  FFMA.FTZ R47, R44, R45, R47 ;  /* 0x0000002d2c2f7223 */ /* 0x000fe2000001002f */
[----:B------:R-:W-:Y:S01]  /*6120*/  FFMA.FTZ R49, R49, R75, R48 ;  /* 0x0000004b31317223 */ /* 0x000fe20000010030 */
[----:B------:R-:W-:Y:S01]  /*6130*/  FADD.FTZ R50, R45, R50 ;  /* 0x000000322d327221 */ /* 0x000fe20000010000 */
[----:B------:R-:W-:Y:S01]  /*6140*/  FADD.FTZ R45, R42, R121 ;  /* 0x000000792a2d7221 */ /* 0x000fe20000010000 */
[----:B------:R-:W-:-:S03]  /*6150*/  FFMA.FTZ R51, R51, R121, R74 ;  /* 0x0000007933337223 */ /* 0x000fc6000001004a */
[----:B------:R-:W-:Y:S01]  /*6160*/  FADD.FTZ R45, R45, R16 ;  /* 0x000000102d2d7221 */ /* 0x000fe20000010000 */
[----:B------:R-:W-:Y:S01]  /*6170*/  FFMA.FTZ R44, R44, R120, R49 ;  /* 0x000000782c2c7223 */ /* 0x000fe20000010031 */
[----:B---3--:R-:W-:-:S04]  /*6180*/  FADD.FTZ R0, R110, -UR16 ;  /* 0x800000106e007e21 */ /* 0x008fc80008010000 */
[----:B------:R-:W-:-:S04]  /*6190*/  FMUL.FTZ R46, R0, UR17 ;  /* 0x00000011002e7c20 */ /* 0x000fc80008410000 */
[C---:B------:R-:W-:Y:S01]  /*61a0*/  FFMA.FTZ R48, R46.reuse, R53, R47 ;  /* 0x000000352e307223 */ /* 0x040fe2000001002f */
[----:B------:R-:W-:Y:S01]  /*61b0*/  FFMA.FTZ R51, R46, R16, R51 ;  /* 0x000000102e337223 */ /* 0x000fe20000010033 */
[----:B----4-:R-:W-:Y:S02]  /*61c0*/  FADD.FTZ R0, R83, -UR16 ;  /* 0x8000001053007e21 */ /* 0x010fe40008010000 */
[----:B------:R-:W3:Y:S02]  /*61d0*/  LDL.LU R83, [R1+0x224] ;  /* 0x0002240001537983 */ /* 0x000ee40000300800 */
[----:B------:R-:W-:Y:S01]  /*61e0*/  FMUL.FTZ R47, R0, UR17 ;  /* 0x00000011002f7c20 */ /* 0x000fe20008410000 */
[----:B------:R-:W-:Y:S01]  /*61f0*/  FADD.FTZ R0, R43, R120 ;  /* 0x000000782b007221 */ /* 0x000fe20000010000 */
[----:B------:R-:W-:Y:S02]  /*6200*/  FADD.FTZ R43, R125, -UR16 ;  /* 0x800000107d2b7e21 */ /* 0x000fe40008010000 */
[----:B------:R-:W4:Y:S01]  /*6210*/  LDL.LU R125, [R1+0x22c] ;  /* 0x00022c00017d7983 */ /* 0x000f220000300800 */
[----:B------:R-:W-:-:S04]  /*6220*/  FADD.FTZ R16, R80, -UR16 ;  /* 0x8000001050107e21 */ /* 0x000fc80008010000 */
[----:B------:R-:W-:Y:S01]  /*6230*/  FMUL.FTZ R49, R16, UR17 ;  /* 0x0000001110317c20 */ /* 0x000fe20008410000 */
[----:B--2---:R-:W-:Y:S02]  /*6240*/  FADD.FTZ R16, R82, -UR16 ;  /* 0x8000001052107e21 */ /* 0x004fe40008010000 */
[----:B------:R-:W2:Y:S01]  /*6250*/  LDL.LU R82, [R1+0x228] ;  /* 0x0002280001527983 */ /* 0x000ea20000300800 */
[----:B------:R-:W-:Y:S01]  /*6260*/  FADD.FTZ R55, R50, R53 ;  /* 0x0000003532377221 */ /* 0x000fe20000010000 */
[----:B------:R-:W-:Y:S01]  /*6270*/  FMUL.FTZ R42, R57, R17 ;  /* 0x00000011392a7220 */ /* 0x000fe20000410000 */
[----:B------:R-:W-:-:S03]  /*6280*/  FMUL.FTZ R43, R43, UR17 ;  /* 0x000000112b2b7c20 */ /* 0x000fc60008410000 */
[----:B------:R-:W-:Y:S01]  /*6290*/  FADD.FTZ R55, R42, R55 ;  /* 0x000000372a377221 */ /* 0x000fe20000010000 */
[----:B------:R-:W-:Y:S01]  /*62a0*/  FFMA.FTZ R48, R47, R42, R48 ;  /* 0x0000002a2f307223 */ /* 0x000fe20000010030 */
[----:B------:R-:W-:Y:S01]  /*62b0*/  FMUL.FTZ R42, R60, R34 ;  /* 0x000000223c2a7220 */ /* 0x000fe20000410000 */
[----:B------:R-:W-:-:S03]  /*62c0*/  FADD.FTZ R0, R0, R17 ;  /* 0x0000001100007221 */ /* 0x000fc60000010000 */
[----:B------:R-:W-:Y:S01]  /*62d0*/  FADD.FTZ R55, R55, R42 ;  /* 0x0000002a37377221 */ /* 0x000fe20000010000 */
        /* <DEDUP_REMOVED lines=8> */
[----:B------:R-:W-:Y:S01]  /*6360*/  FFMA.FTZ R51, R43, R34, R51 ;  /* 0x000000222b337223 */ /* 0x000fe20000010033 */
[----:B------:R-:W-:Y:S01]  /*6370*/  FADD.FTZ R45, R45, R34 ;  /* 0x000000222d2d7221 */ /* 0x000fe20000010000 */
[----:B------:R-:W-:Y:S01]  /*6380*/  FMUL.FTZ R43, R16, UR17 ;  /* 0x00000011102b7c20 */ /* 0x000fe20008410000 */
[----:B------:R-:W-:Y:S01]  /*6390*/  FADD.FTZ R55, R55, R42 ;  /* 0x0000002a37377221 */ /* 0x000fe20000010000 */
[----:B------:R-:W-:Y:S01]  /*63a0*/  FFMA.FTZ R48, R17, R42, R48 ;  /* 0x0000002a11307223 */ /* 0x000fe20000010030 */
[----:B------:R-:W-:Y:S01]  /*63b0*/  FMUL.FTZ R34, R57, R21 ;  /* 0x0000001539227220 */ /* 0x000fe20000410000 */
[----:B------:R-:W-:Y:S01]  /*63c0*/  FADD.FTZ R0, R0, R35 ;  /* 0x0000002300007221 */ /* 0x000fe20000010000 */
[----:B------:R-:W-:-:S02]  /*63d0*/  FFMA.FTZ R44, R49, R35, R44 ;  /* 0x00000023312c7223 */ /* 0x000fc4000001002c */
[----:B------:R-:W-:Y:S01]  /*63e0*/  FADD.FTZ R55, R34, R55 ;  /* 0x0000003722377221 */ /* 0x000fe20000010000 */
[----:B------:R-:W-:Y:S01]  /*63f0*/  FFMA.FTZ R48, R43, R34, R48 ;  /* 0x000000222b307223 */ /* 0x000fe20000010030 */
[----:B------:R-:W-:Y:S01]  /*6400*/  FMUL.FTZ R34, R60, R24 ;  /* 0x000000183c227220 */ /* 0x000fe20000410000 */
[----:B------:R-:W-:Y:S01]  /*6410*/  FADD.FTZ R45, R45, R20 ;  /* 0x000000142d2d7221 */ /* 0x000fe20000010000 */
[----:B------:R-:W-:Y:S01]  /*6420*/  FFMA.FTZ R51, R17, R20, R51 ;  /* 0x0000001411337223 */ /* 0x000fe20000010033 */
[----:B------:R-:W-:Y:S01]  /*6430*/  FMUL.FTZ R20, R57, R25 ;  /* 0x0000001939147220 */ /* 0x000fe20000410000 */
[----:B------:R-:W-:Y:S01]  /*6440*/  FADD.FTZ R55, R55, R34 ;  /* 0x0000002237377221 */ /* 0x000fe20000010000 */
[----:B------:R-:W-:-:S03]  /*6450*/  FADD.FTZ R117, R117, -UR16 ;  /* 0x8000001075757e21 */ /* 0x000fc60008010000 */
[----:B------:R-:W-:Y:S01]  /*6460*/  FADD.FTZ R55, R20, R55 ;  /* 0x0000003714377221 */ /* 0x000fe20000010000 */
[----:B------:R-:W-:Y:S01]  /*6470*/  FMUL.FTZ R117, R117, UR17 ;  /* 0x0000001175757c20 */ /* 0x000fe20008410000 */
[----:B------:R-:W-:Y:S01]  /*6480*/  FFMA.FTZ R44, R43, R21, R44 ;  /* 0x000000152b2c7223 */ /* 0x000fe2000001002c */
[----:B------:R-:W-:Y:S01]  /*6490*/  FADD.FTZ R122, R122, -UR16 ;  /* 0x800000107a7a7e21 */ /* 0x000fe20008010000 */
[----:B------:R-:W-:Y:S01]  /*64a0*/  FADD.FTZ R0, R0, R21 ;  /* 0x0000001500007221 */ /* 0x000fe20000010000 */
[----:B------:R-:W-:Y:S02]  /*64b0*/  FADD.FTZ R123, R123, -UR16 ;  /* 0x800000107b7b7e21 */ /* 0x000fe40008010000 */
[----:B------:R-:W-:Y:S01]  /*64c0*/  FMUL.FTZ R122, R122, UR17 ;  /* 0x000000117a7a7c20 */ /* 0x000fe20008410000 */
[----:B------:R-:W-:Y:S01]  /*64d0*/  FADD.FTZ R21, R0, R25 ;  /* 0x0000001900157221 */ /* 0x000fe20000010000 */
[----:B------:R-:W-:Y:S01]  /*64e0*/  FMUL.FTZ R123, R123, UR17 ;  /* 0x000000117b7b7c20 */ /* 0x000fe20008410000 */
[----:B------:R-:W-:Y:S01]  /*64f0*/  FADD.FTZ R67, R67, -UR16 ;  /* 0x8000001043437e21 */ /* 0x000fe20008010000 */
[----:B------:R-:W-:Y:S01]  /*6500*/  FADD.FTZ R66, R66, -UR16 ;  /* 0x8000001042427e21 */ /* 0x000fe20008010000 */
[----:B------:R-:W-:-:S02]  /*6510*/  FADD.FTZ R0, R21, R28 ;  /* 0x0000001c15007221 */ /* 0x000fc40000010000 */
[----:B------:R-:W-:Y:S01]  /*6520*/  FMUL.FTZ R67, R67, UR17 ;  /* 0x0000001143437c20 */ /* 0x000fe20008410000 */
[----:B------:R-:W-:Y:S01]  /*6530*/  FMUL.FTZ R21, R57, R64 ;  /* 0x0000004039157220 */ /* 0x000fe20000410000 */
[----:B------:R-:W-:Y:S01]  /*6540*/  FMUL.FTZ R66, R66, UR17 ;  /* 0x0000001142427c20 */ /* 0x000fe20008410000 */
[----:B------:R-:W-:Y:S01]  /*6550*/  FADD.FTZ R58, R58, -UR16 ;  /* 0x800000103a3a7e21 */ /* 0x000fe20008010000 */
[----:B------:R-:W-:-:S03]  /*6560*/  FADD.FTZ R2, R2, -UR16 ;  /* 0x8000001002027e21 */ /* 0x000fc60008010000 */
[----:B------:R-:W-:Y:S01]  /*6570*/  FMUL.FTZ R58, R58, UR17 ;  /* 0x000000113a3a7c20 */ /* 0x000fe20008410000 */
        /* <DEDUP_REMOVED lines=15> */
[----:B---3--:R-:W-:-:S04]  /*6670*/  FADD.FTZ R16, R83, -UR16 ;  /* 0x8000001053107e21 */ /* 0x008fc80008010000 */
[----:B------:R-:W-:Y:S01]  /*6680*/  FMUL.FTZ R35, R16, UR17 ;  /* 0x0000001110237c20 */ /* 0x000fe20008410000 */
[----:B----4-:R-:W-:-:S03]  /*6690*/  FADD.FTZ R16, R125, -UR16 ;  /* 0x800000107d107e21 */ /* 0x010fc60008010000 */
[----:B------:R-:W-:Y:S01]  /*66a0*/  FFMA.FTZ R48, R35, R34, R48 ;  /* 0x0000002223307223 */ /* 0x000fe20000010030 */
[----:B------:R-:W-:Y:S01]  /*66b0*/  FMUL.FTZ R17, R16, UR17 ;  /* 0x0000001110117c20 */ /* 0x000fe20008410000 */
[----:B------:R-:W-:-:S03]  /*66c0*/  FMUL.FTZ R34, R60, R29 ;  /* 0x0000001d3c227220 */ /* 0x000fc60000410000 */
[----:B------:R-:W-:Y:S01]  /*66d0*/  FFMA.FTZ R48, R17, R20, R48 ;  /* 0x0000001411307223 */ /* 0x000fe20000010030 */
[----:B------:R-:W-:Y:S01]  /*66e0*/  FADD.FTZ R16, R45, R24 ;  /* 0x000000182d107221 */ /* 0x000fe20000010000 */
[----:B------:R-:W-:Y:S01]  /*66f0*/  FFMA.FTZ R24, R35, R24, R51 ;  /* 0x0000001823187223 */ /* 0x000fe20000010033 */
[----:B------:R-:W-:Y:S01]  /*6700*/  FADD.FTZ R42, R55, R34 ;  /* 0x00000022372a7221 */ /* 0x000fe20000010000 */
[----:B------:R-:W-:Y:S01]  /*6710*/  FFMA.FTZ R43, R117, R34, R48 ;  /* 0x00000022752b7223 */ /* 0x000fe20000010030 */
[----:B------:R-:W-:Y:S01]  /*6720*/  FMUL.FTZ R35, R57, R28 ;  /* 0x0000001c39237220 */ /* 0x000fe20000410000 */
[----:B------:R-:W-:-:S03]  /*6730*/  FFMA.FTZ R17, R17, R25, R44 ;  /* 0x0000001911117223 */ /* 0x000fc6000001002c */
[----:B------:R-:W-:Y:S01]  /*6740*/  FADD.FTZ R42, R35, R42 ;  /* 0x0000002a232a7221 */ /* 0x000fe20000010000 */
[----:B------:R-:W-:Y:S01]  /*6750*/  FADD.FTZ R25, R16, R29 ;  /* 0x0000001d10197221 */ /* 0x000fe20000010000 */
[----:B------:R-:W-:Y:S01]  /*6760*/  FFMA.FTZ R29, R117, R29, R24 ;  /* 0x0000001d751d7223 */ /* 0x000fe20000010018 */
[----:B------:R-:W-:Y:S01]  /*6770*/  FMUL.FTZ R16, R57, R37 ;  /* 0x0000002539107220 */ /* 0x000fe20000410000 */
[----:B--2---:R-:W-:-:S04]  /*6780*/  FADD.FTZ R20, R82, -UR16 ;  /* 0x8000001052147e21 */ /* 0x004fc80008010000 */
[----:B------:R-:W-:-:S04]  /*6790*/  FMUL.FTZ R20, R20, UR17 ;  /* 0x0000001114147c20 */ /* 0x000fc80008410000 */
[----:B------:R-:W-:Y:S01]  /*67a0*/  FFMA.FTZ R43, R20, R35, R43 ;  /* 0x00000023142b7223 */ /* 0x000fe2000001002b */
[----:B------:R-:W-:Y:S01]  /*67b0*/  FMUL.FTZ R35, R60, R36 ;  /* 0x000000243c237220 */ /* 0x000fe20000410000 */
[----:B------:R-:W-:-:S03]  /*67c0*/  FFMA.FTZ R20, R20, R28, R17 ;  /* 0x0000001c14147223 */ /* 0x000fc60000010011 */
[----:B------:R-:W-:Y:S01]  /*67d0*/  FADD.FTZ R45, R42, R35 ;  /* 0x000000232a2d7221 */ /* 0x000fe20000010000 */
[----:B------:R-:W-:Y:S01]  /*67e0*/  FFMA.FTZ R24, R122, R35, R43 ;  /* 0x000000237a187223 */ /* 0x000fe2000001002b */
[----:B------:R-:W-:Y:S02]  /*67f0*/  FMUL.FTZ R28, R60, R65 ;  /* 0x000000413c1c7220 */ /* 0x000fe40000410000 */
[----:B------:R-:W-:Y:S01]  /*6800*/  FADD.FTZ R45, R16, R45 ;  /* 0x0000002d102d7221 */ /* 0x000fe20000010000 */
[----:B------:R-:W-:Y:S01]  /*6810*/  FFMA.FTZ R24, R123, R16, R24 ;  /* 0x000000107b187223 */ /* 0x000fe20000010018 */
[----:B------:R-:W-:Y:S02]  /*6820*/  FADD.FTZ R16, R25, R36 ;  /* 0x0000002419107221 */ /* 0x000fe40000010000 */
[----:B------:R-:W-:Y:S01]  /*6830*/  FADD.FTZ R34, R45, R28 ;  /* 0x0000001c2d227221 */ /* 0x000fe20000010000 */
[----:B------:R-:W-:-:S03]  /*6840*/  FFMA.FTZ R25, R67, R28, R24 ;  /* 0x0000001c43197223 */ /* 0x000fc60000010018 */
[----:B------:R-:W-:Y:S01]  /*6850*/  FADD.FTZ R34, R21, R34 ;  /* 0x0000002215227221 */ /* 0x000fe20000010000 */
[----:B------:R-:W-:Y:S01]  /*6860*/  FFMA.FTZ R25, R66, R21, R25 ;  /* 0x0000001542197223 */ /* 0x000fe20000010019 */
[----:B------:R-:W-:Y:S01]  /*6870*/  FMUL.FTZ R21, R60, R3 ;  /* 0x000000033c157220 */ /* 0x000fe20000410000 */
[----:B------:R-:W-:-:S03]  /*6880*/  FFMA.FTZ R36, R122, R36, R29 ;  /* 0x000000247a247223 */ /* 0x000fc6000001001d */
        /* <DEDUP_REMOVED lines=13> */
[----:B------:R-:W-:Y:S01]  /*6960*/  FFMA.FTZ R37, R66, R64, R37 ;  /* 0x0000004042257223 */ /* 0x000fe20000010025 */
[----:B------:R-:W-:Y:S01]  /*6970*/  FADD.FTZ R34, R34, R21 ;  /* 0x0000001522227221 */ /* 0x000fe20000010000 */
[----:B------:R-:W-:Y:S01]  /*6980*/  FFMA.FTZ R25, R0, R21, R25 ;  /* 0x0000001500197223 */ /* 0x000fe20000010019 */
[----:B------:R-:W-:Y:S01]  /*6990*/  FMUL.FTZ R3, R57, R10 ;  /* 0x0000000a39037220 */ /* 0x000fe20000410000 */
[----:B------:R-:W-:Y:S01]  /*69a0*/  FFMA.FTZ R37, R2, R4, R37 ;  /* 0x0000000402257223 */ /* 0x000fe20000010025 */
[----:B------:R-:W-:-:S02]  /*69b0*/  FMUL.FTZ R2, R11, UR17 ;  /* 0x000000110b027c20 */ /* 0x000fc40008410000 */
[----:B------:R-:W-:Y:S01]  /*69c0*/  FADD.FTZ R34, R3, R34 ;  /* 0x0000002203227221 */ /* 0x000fe20000010000 */
[----:B------:R-:W-:Y:S01]  /*69d0*/  FFMA.FTZ R25, R8, R3, R25 ;  /* 0x0000000308197223 */ /* 0x000fe20000010019 */
[----:B------:R-:W-:-:S04]  /*69e0*/  FMUL.FTZ R3, R60, R13 ;  /* 0x0000000d3c037220 */ /* 0x000fc80000410000 */
[----:B------:R-:W-:Y:S01]  /*69f0*/  FADD.FTZ R34, R34, R3 ;  /* 0x0000000322227221 */ /* 0x000fe20000010000 */
[----:B------:R-:W-:Y:S01]  /*6a00*/  FFMA.FTZ R25, R2, R3, R25 ;  /* 0x0000000302197223 */ /* 0x000fe20000010019 */
[----:B------:R-:W-:Y:S01]  /*6a10*/  FMUL.FTZ R3, R57, R14 ;  /* 0x0000000e39037220 */ /* 0x000fe20000410000 */
[----:B------:R-:W-:Y:S01]  /*6a20*/  FFMA.FTZ R36, R0, R9, R36 ;  /* 0x0000000900247223 */ /* 0x000fe20000010024 */
[----:B------:R-:W-:Y:S02]  /*6a30*/  FMUL.FTZ R0, R15, UR17 ;  /* 0x000000110f007c20 */ /* 0x000fe40008410000 */
        /* <DEDUP_REMOVED lines=39> */
[----:B------:R-:W-:Y:S01]  /*6cb0*/  FADD.FTZ R30, R16, R31 ;  /* 0x0000001f101e7221 */ /* 0x000fe20000010000 */
[----:B------:R-:W-:Y:S01]  /*6cc0*/  FFMA.FTZ R28, R28, R31, R36 ;  /* 0x0000001f1c1c7223 */ /* 0x000fe20000010024 */
[C---:B------:R-:W-:Y:S01]  /*6cd0*/  FFMA.FTZ R3, R0.reuse, R3, R25 ;  /* 0x0000000300037223 */ /* 0x040fe20000010019 */
[----:B------:R-:W-:Y:S01]  /*6ce0*/  FADD.FTZ R31, R17, R32 ;  /* 0x00000020111f7221 */ /* 0x000fe20000010000 */
[----:B------:R-:W-:Y:S01]  /*6cf0*/  FFMA.FTZ R29, R0, R32, R37 ;  /* 0x00000020001d7223 */ /* 0x000fe20000010025 */
[----:B------:R-:W-:Y:S06]  /*6d00*/  BRA `(.L_x_1547) ;  /* 0x0000004000e07947 */ /* 0x000fec0003800000 */
.L_x_1546:
[----:B------:R-:W2:Y:S04]  /*6d10*/  LDL.LU R59, [R1+0x298] ;  /* 0x00029800013b7983 */ /* 0x000ea80000300800 */
[----:B------:R-:W3:Y:S04]  /*6d20*/  LDL.LU R69, [R1+0x29c] ;  /* 0x00029c0001457983 */ /* 0x000ee80000300800 */
[----:B------:R-:W4:Y:S04]  /*6d30*/  LDL.LU R71, [R1+0x2a4] ;  /* 0x0002a40001477983 */ /* 0x000f280000300800 */
[----:B------:R-:W4:Y:S04]  /*6d40*/  LDL.LU R76, [R1+0x220] ;  /* 0x00022000014c7983 */ /* 0x000f280000300800 */
[----:B------:R0:W-:Y:S04]  /*6d50*/  STL [R1+0x2fc], R41 ;  /* 0x0002fc2901007387 */ /* 0x0001e80000100800 */
[----:B------:R-:W4:Y:S04]  /*6d60*/  LDL.LU R78, [R1+0x21c] ;  /* 0x00021c00014e7983 */ /* 0x000f280000300800 */
[----:B------:R-:W4:Y:S04]  /*6d70*/  LDL.LU R77, [R1+0x2b4] ;  /* 0x0002b400014d7983 */ /* 0x000f280000300800 */
[----:B0-----:R-:W4:Y:S04]  /*6d80*/  LDL.LU R41, [R1+0x2ac] ;  /* 0x0002ac0001297983 */ /* 0x001f280000300800 */
[----:B------:R-:W-:Y:S04]  /*6d90*/  STL [R1+0x2f4], R39 ;  /* 0x0002f42701007387 */ /* 0x000fe80000100800 */
[----:B------:R0:W-:Y:S04]  /*6da0*/  STL [R1+0x2f0], R38 ;  /* 0x0002f02601007387 */ /* 0x0001e80000100800 */
[----:B------:R-:W-:Y:S04]  /*6db0*/  STL [R1+0x2f8], R40 ;  /* 0x0002f82801007387 */ /* 0x000fe80000100800 */
[----:B0-----:R-:W4:Y:S01]  /*6dc0*/  LDL.LU R38, [R1+0x218] ;  /* 0x0002180001267983 */ /* 0x001f220000300800 */
[----:B--2---:R-:W-:-:S04]  /*6dd0*/  FADD.FTZ R59, R59, -UR16 ;  /* 0x800000103b3b7e21 */ /* 0x004fc80008010000 */
[----:B------:R-:W-:-:S04]  /*6de0*/  FMUL.FTZ R59, R59, UR17 ;  /* 0x000000113b3b7c20 */ /* 0x000fc80008410000 */
[----:B------:R-:W-:-:S04]  /*6df0*/  FFMA.FTZ R61, R60, R59, R33 ;  /* 0x0000003b3c3d7223 */ /* 0x000fc80000010021 */
        /* <DEDUP_REMOVED lines=16> */
[C---:B0-----:R-:W-:Y:S01]  /*6f00*/  FMUL.FTZ R0, R70.reuse, R0 ;  /* 0x0000000046007220 */ /* 0x041fe20000410000 */
[----:B------:R-:W-:-:S04]  /*6f10*/  FADD.FTZ R70, -R70, 1 ;  /* 0x3f80000046467421 */ /* 0x000fc80000010100 */
[----:B------:R-:W-:-:S04]  /*6f20*/  FFMA.FTZ R70, R69, R70, 1 ;  /* 0x3f80000045467423 */ /* 0x000fc80000010046 */
[----:B------:R-:W-:Y:S01]  /*6f30*/  FMUL.FTZ R0, R0, R70 ;  /* 0x0000004600007220 */ /* 0x000fe20000410000 */
[----:B------:R-:W-:Y:S01]  /*6f40*/  FMUL.FTZ R70, R60, R68 ;  /* 0x000000443c467220 */ /* 0x000fe20000410000 */
[----:B------:R-:W-:Y:S02]  /*6f50*/  FMUL.FTZ R71, R71, UR17 ;  /* 0x0000001147477c20 */ /* 0x000fe40008410000 */
[----:B------:R-:W-:Y:S01]  /*6f60*/  FMUL.FTZ R72, R57, R0 ;  /* 0x0000000039487220 */ /* 0x000fe20000410000 */
[----:B------:R-:W-:Y:S01]  /*6f70*/  FFMA.FTZ R69, R59, R70, RZ ;  /* 0x000000463b457223 */ /* 0x000fe200000100ff */
[----:B------:R-:W-:-:S03]  /*6f80*/  FADD.FTZ R70, RZ, R70 ;  /* 0x00000046ff467221 */ /* 0x000fc60000010000 */
[----:B------:R-:W-:Y:S01]  /*6f90*/  FFMA.FTZ R69, R61, R72, R69 ;  /* 0x000000483d457223 */ /* 0x000fe20000010045 */
[----:B------:R-:W-:Y:S01]  /*6fa0*/  FADD.FTZ R70, R72, R70 ;  /* 0x0000004648467221 */ /* 0x000fe20000010000 */
[----:B------:R-:W-:-:S04]  /*6fb0*/  FFMA.FTZ R72, R60, R71, R33 ;  /* 0x000000473c487223 */ /* 0x000fc80000010021 */
        /* <DEDUP_REMOVED lines=9> */
[----:B------:R-:W-:-:S04]  /*7050*/  FMUL.FTZ R73, R76, R73 ;  /* 0x000000494c497220 */ /* 0x000fc80000410000 */
[----:B------:R-:W-:-:S05]  /*7060*/  FADD.FTZ R39, R68, R73 ;  /* 0x0000004944277221 */ /* 0x000fca0000010000 */
[----:B------:R0:W-:Y:S04]  /*7070*/  STL [R1+0x2ec], R39 ;  /* 0x0002ec2701007387 */ /* 0x0001e80000100800 */
[----:B0-----:R-:W2:Y:S01]  /*7080*/  LDL.LU R39, [R1+0x2bc] ;  /* 0x0002bc0001277983 */ /* 0x001ea20000300800 */
[----:B------:R-:W-:Y:S01]  /*7090*/  FADD.FTZ R72, R41, -UR16 ;  /* 0x8000001029487e21 */ /* 0x000fe20008010000 */
[----:B------:R-:W-:Y:S02]  /*70a0*/  FFMA.FTZ R40, R71, R73, R59 ;  /* 0x0000004947287223 */ /* 0x000fe4000001003b */
[----:B------:R-:W3:Y:S01]  /*70b0*/  LDL.LU R41, [R1+0x2c4] ;  /* 0x0002c40001297983 */ /* 0x000ee20000300800 */
[----:B------:R-:W-:-:S04]  /*70c0*/  FMUL.FTZ R72, R72, UR17 ;  /* 0x0000001148487c20 */ /* 0x000fc80008410000 */
[----:B------:R-:W-:-:S04]  /*70d0*/  FFMA.FTZ R59, R57, R72, R56 ;  /* 0x00000048393b7223 */ /* 0x000fc80000010038 */
[----:B------:R-:W-:Y:S01]  /*70e0*/  FMUL.FTZ R68, R59, -1.4426950216293334961 ;  /* 0xbfb8aa3b3b447820 */ /* 0x000fe20000410000 */
[----:B------:R0:W-:Y:S05]  /*70f0*/  STL [R1+0x2e8], R40 ;  /* 0x0002e82801007387 */ /* 0x0001ea0000100800 */
[----:B------:R-:W1:Y:S01]  /*7100*/  MUFU.EX2 R68, R68 ;  /* 0x0000004400447308 */ /* 0x000e620000000800 */
[----:B0-----:R-:W4:Y:S01]  /*7110*/  LDL.LU R40, [R1+0x214] ;  /* 0x0002140001287983 */ /* 0x001f220000300800 */
[----:B-1----:R-:W-:-:S06]  /*7120*/  FADD.FTZ R68, R68, 1 ;  /* 0x3f80000044447421 */ /* 0x002fcc0000010000 */
[----:B------:R-:W0:Y:S01]  /*7130*/  MUFU.RCP R68, R68 ;  /* 0x0000004400447308 */ /* 0x000e220000001000 */
[----:B------:R-:W-:-:S04]  /*7140*/  FMUL.FTZ R73, R60, R73 ;  /* 0x000000493c497220 */ /* 0x000fc80000410000 */
[----:B------:R-:W-:Y:S01]  /*7150*/  FFMA.FTZ R69, R71, R73, R69 ;  /* 0x0000004947457223 */ /* 0x000fe20000010045 */
[C---:B0-----:R-:W-:Y:S01]  /*7160*/  FMUL.FTZ R71, R68.reuse, R78 ;  /* 0x0000004e44477220 */ /* 0x041fe20000410000 */
[----:B------:R-:W-:Y:S01]  /*7170*/  FADD.FTZ R68, -R68, 1 ;  /* 0x3f80000044447421 */ /* 0x000fe20000010100 */
[----:B------:R-:W4:Y:S03]  /*7180*/  LDL.LU R78, [R1+0x210] ;  /* 0x00021000014e7983 */ /* 0x000f260000300800 */
[----:B------:R-:W-:Y:S01]  /*7190*/  FFMA.FTZ R68, R59, R68, 1 ;  /* 0x3f8000003b447423 */ /* 0x000fe20000010044 */
[----:B------:R-:W-:-:S05]  /*71a0*/  FADD.FTZ R59, R70, R73 ;  /* 0x00000049463b7221 */ /* 0x000fca0000010000 */
[----:B------:R0:W-:Y:S02]  /*71b0*/  STL [R1+0x2e4], R59 ;  /* 0x0002e43b01007387 */ /* 0x0001e40000100800 */
[----:B0-----:R-:W-:Y:S02]  /*71c0*/  FADD.FTZ R59, R77, -UR16 ;  /* 0x800000104d3b7e21 */ /* 0x001fe40008010000 */
[----:B------:R-:W4:Y:S01]  /*71d0*/  LDL.LU R77, [R1+0x2cc] ;  /* 0x0002cc00014d7983 */ /* 0x000f220000300800 */
[----:B------:R-:W-:Y:S01]  /*71e0*/  FFMA.FTZ R61, R61, R0, RZ ;  /* 0x000000003d3d7223 */ /* 0x000fe200000100ff */
[----:B------:R-:W-:Y:S01]  /*71f0*/  FMUL.FTZ R68, R71, R68 ;  /* 0x0000004447447220 */ /* 0x000fe20000410000 */
[----:B------:R-:W-:-:S04]  /*7200*/  FADD.FTZ R0, RZ, R0 ;  /* 0x00000000ff007221 */ /* 0x000fc80000010000 */
[----:B------:R-:W-:Y:S01]  /*7210*/  FADD.FTZ R0, R0, R68 ;  /* 0x0000004400007221 */ /* 0x000fe20000010000 */
[----:B------:R-:W-:Y:S01]  /*7220*/  FFMA.FTZ R61, R72, R68, R61 ;  /* 0x00000044483d7223 */ /* 0x000fe2000001003d */
[----:B------:R-:W-:-:S03]  /*7230*/  FMUL.FTZ R124, R59, UR17 ;  /* 0x000000113b7c7c20 */ /* 0x000fc60008410000 */
[----:B------:R0:W-:Y:S01]  /*7240*/  STL [R1+0x2e0], R0 ;  /* 0x0002e00001007387 */ /* 0x0001e20000100800 */
[----:B------:R-:W-:-:S03]  /*7250*/  FFMA.FTZ R59, R60, R124, R33 ;  /* 0x0000007c3c3b7223 */ /* 0x000fc60000010021 */
[----:B------:R1:W-:Y:S01]  /*7260*/  STL [R1+0x2b4], R61 ;  /* 0x0002b43d01007387 */ /* 0x0003e20000100800 */
[----:B0-----:R-:W-:-:S04]  /*7270*/  FMUL.FTZ R0, R57, R68 ;  /* 0x0000004439007220 */ /* 0x001fc80000410000 */
[----:B-1----:R-:W-:-:S05]  /*7280*/  FFMA.FTZ R61, R72, R0, R69 ;  /* 0x00000000483d7223 */ /* 0x002fca0000010045 */
[----:B------:R0:W-:Y:S02]  /*7290*/  STL [R1+0x2ac], R61 ;  /* 0x0002ac3d01007387 */ /* 0x0001e40000100800 */
[----:B0-----:R-:W-:-:S06]  /*72a0*/  FMUL.FTZ R61, R59, -1.4426950216293334961 ;  /* 0xbfb8aa3b3b3d7820 */ /* 0x001fcc0000410000 */
        /* <DEDUP_REMOVED lines=13> */
[----:B------:R-:W4:Y:S01]  /*7380*/  MUFU.RCP R68, R68 ;  /* 0x0000004400447308 */ /* 0x000f220000001000 */
[----:B---3--:R-:W-:Y:S01]  /*7390*/  FADD.FTZ R70, R41, -UR16 ;  /* 0x8000001029467e21 */ /* 0x008fe20008010000 */
[----:B------:R0:W-:Y:S03]  /*73a0*/  STL [R1+0x2a4], R38 ;  /* 0x0002a42601007387 */ /* 0x0001e60000100800 */
[----:B0-----:R-:W-:Y:S01]  /*73b0*/  FMUL.FTZ R38, R70, UR17 ;  /* 0x0000001146267c20 */ /* 0x001fe20008410000 */
[C---:B----4-:R-:W-:Y:S01]  /*73c0*/  FMUL.FTZ R69, R68.reuse, R40 ;  /* 0x0000002844457220 */ /* 0x050fe20000410000 */
        /* <DEDUP_REMOVED lines=20> */
[----:B-----5:R-:W-:Y:S01]  /*7510*/  FADD.FTZ R71, R82, -UR16 ;  /* 0x8000001052477e21 */ /* 0x020fe20008010000 */
        /* <DEDUP_REMOVED lines=190> */
[----:B-1----:R-:W2:Y:S01]  /*8100*/  LDL.LU R61, [R1+0x238] ;  /* 0x00023800013d7983 */ /* 0x002ea20000300800 */
        /* <DEDUP_REMOVED lines=41> */
[----:B------:R1:W-:Y:S04]  /*83a0*/  STL [R1+0x304], R68 ;  /* 0x0003044401007387 */ /* 0x0003e80000100800 */
[----:B-1----:R-:W3:Y:S01]  /*83b0*/  LDL.LU R68, [R1+0x23c] ;  /* 0x00023c0001447983 */ /* 0x002ee20000300800 */
[----:B0-----:R-:W-:Y:S01]  /*83c0*/  FADD.FTZ R100, R100, 1 ;  /* 0x3f80000064647421 */ /* 0x001fe20000010000 */
[----:B------:R-:W-:Y:S02]  /*83d0*/  FMUL.FTZ R69, R125, R69 ;  /* 0x000000457d457220 */ /* 0x000fe40000410000 */
[----:B------:R-:W4:Y:S03]  /*83e0*/  LDL.LU R125, [R1+0x2dc] ;  /* 0x0002dc00017d7983 */ /* 0x000f260000300800 */
        /* <DEDUP_REMOVED lines=21> */
[----:B--2---:R-:W-:Y:S02]  /*8540*/  FADD.FTZ R110, R61, -UR16 ;  /* 0x800000103d6e7e21 */ /* 0x004fe40008010000 */
[----:B------:R-:W2:Y:S02]  /*8550*/  LDL.LU R61, [R1+0x244] ;  /* 0x00024400013d7983 */ /* 0x000ea40000300800 */
        /* <DEDUP_REMOVED lines=35> */
[----:B0-----:R-:W-:Y:S01]  /*8790*/  FADD.FTZ R105, R105, 1 ;  /* 0x3f80000069697421 */ /* 0x001fe20000010000 */
[----:B---3--:R-:W-:-:S05]  /*87a0*/  FADD.FTZ R112, R68, -UR16 ;  /* 0x8000001044707e21 */ /* 0x008fca0008010000 */
[----:B------:R-:W0:Y:S01]  /*87b0*/  MUFU.RCP R105, R105 ;  /* 0x0000006900697308 */ /* 0x000e220000001000 */
[----:B------:R-:W3:Y:S01]  /*87c0*/  LDL.LU R68, [R1+0x230] ;  /* 0x0002300001447983 */ /* 0x000ee20000300800 */
[----:B------:R-:W-:Y:S01]  /*87d0*/  FMUL.FTZ R84, R108, R84 ;  /* 0x000000546c547220 */ /* 0x000fe20000410000 */
[----:B----4-:R-:W-:Y:S02]  /*87e0*/  FADD.FTZ R108, R125, -UR16 ;  /* 0x800000107d6c7e21 */ /* 0x010fe40008010000 */
[----:B------:R-:W4:Y:S01]  /*87f0*/  LDL.LU R125, [R1+0x240] ;  /* 0x00024000017d7983 */ /* 0x000f220000300800 */
        /* <DEDUP_REMOVED lines=23> */
[----:B0-----:R-:W-:-:S06]  /*8970*/  FADD.FTZ R107, R107, 1 ;  /* 0x3f8000006b6b7421 */ /* 0x001fcc0000010000 */
[----:B------:R-:W0:Y:S01]  /*8980*/  MUFU.RCP R107, R107 ;  /* 0x0000006b006b7308 */ /* 0x000e220000001000 */
[----:B------:R-:W-:Y:S01]  /*8990*/  FMUL.FTZ R86, R109, R86 ;  /* 0x000000566d567220 */ /* 0x000fe20000410000 */
        /* <DEDUP_REMOVED lines=30> */
[----:B---3--:R-:W-:Y:S02]  /*8b80*/  FADD.FTZ R115, R68, -UR16 ;  /* 0x8000001044737e21 */ /* 0x008fe40008010000 */
[----:B------:R-:W3:Y:S01]  /*8b90*/  LDL.LU R68, [R1+0x22c] ;  /* 0x00022c0001447983 */ /* 0x000ee20000300800 */
[----:B------:R-:W-:Y:S01]  /*8ba0*/  FMUL.FTZ R73, R113, R73 ;  /* 0x0000004971497220 */ /* 0x000fe20000410000 */
[C---:B0-----:R-:W-:Y:S01]  /*8bb0*/  FMUL.FTZ R17, R112.reuse, R17 ;  /* 0x0000001170117220 */ /* 0x041fe20000410000 */
[----:B------:R-:W-:Y:S01]  /*8bc0*/  FADD.FTZ R112, -R112, 1 ;  /* 0x3f80000070707421 */ /* 0x000fe20000010100 */
[----:B----4-:R-:W-:Y:S01]  /*8bd0*/  FADD.FTZ R113, R125, -UR16 ;  /* 0x800000107d717e21 */ /* 0x010fe20008010000 */
        /* <DEDUP_REMOVED lines=8> */
[----:B------:R-:W-:Y:S01]  /*8c60*/  FMUL.FTZ R108, R120, R108 ;  /* 0x0000006c786c7220 */ /* 0x000fe20000410000 */
        /* <DEDUP_REMOVED lines=25> */
[----:B--2---:R-:W-:Y:S02]  /*8e00*/  FADD.FTZ R118, R61, -UR16 ;  /* 0x800000103d767e21 */ /* 0x004fe40008010000 */
[----:B------:R-:W2:Y:S01]  /*8e10*/  LDL.LU R61, [R1+0x228] ;  /* 0x00022800013d7983 */ /* 0x000ea20000300800 */
        /* <DEDUP_REMOVED lines=31> */
[----:B------:R-:W-:Y:S01]  /*9010*/  FADD.FTZ R118, -R118, 1 ;  /* 0x3f80000076767421 */ /* 0x000fe20000010100 */
[----:B---3--:R-:W-:-:S03]  /*9020*/  FADD.FTZ R119, R68, -UR16 ;  /* 0x8000001044777e21 */ /* 0x008fc60008010000 */
[----:B------:R-:W-:Y:S01]  /*9030*/  FFMA.FTZ R118, R116, R118, 1 ;  /* 0x3f80000074767423 */ /* 0x000fe20000010076 */
[----:B------:R-:W-:Y:S01]  /*9040*/  FMUL.FTZ R117, R117, UR17 ;  /* 0x0000001175757c20 */ /* 0x000fe20008410000 */
[----:B------:R-:W-:Y:S01]  /*9050*/  FMUL.FTZ R67, R67, UR17 ;  /* 0x0000001143437c20 */ /* 0x000fe20008410000 */
[----:B------:R-:W-:Y:S01]  /*9060*/  FMUL.FTZ R116, R119, UR17 ;  /* 0x0000001177747c20 */ /* 0x000fe20008410000 */
[----:B------:R-:W-:Y:S01]  /*9070*/  FMUL.FTZ R24, R24, R118 ;  /* 0x0000007618187220 */ /* 0x000fe20000410000 */
[----:B------:R-:W-:Y:S01]  /*9080*/  FMUL.FTZ R66, R66, UR17 ;  /* 0x0000001142427c20 */ /* 0x000fe20008410000 */
[----:B------:R-:W-:Y:S01]  /*9090*/  FMUL.FTZ R5, R5, UR17 ;  /* 0x0000001105057c20 */ /* 0x000fe20008410000 */
[----:B------:R-:W-:Y:S01]  /*90a0*/  FFMA.FTZ R118, R57, R116, R56 ;  /* 0x0000007439767223 */ /* 0x000fe20000010038 */
[----:B------:R-:W-:Y:S01]  /*90b0*/  FMUL.FTZ R11, R11, UR17 ;  /* 0x000000110b0b7c20 */ /* 0x000fe20008410000 */
[----:B------:R-:W-:Y:S01]  /*90c0*/  FMUL.FTZ R15, R15, UR17 ;  /* 0x000000110f0f7c20 */ /* 0x000fe20008410000 */
[----:B------:R-:W-:Y:S01]  /*90d0*/  FMUL.FTZ R23, R23, UR17 ;  /* 0x0000001117177c20 */ /* 0x000fe20008410000 */
[----:B------:R-:W-:Y:S01]  /*90e0*/  FMUL.FTZ R119, R118, -1.4426950216293334961 ;  /* 0xbfb8aa3b76777820 */ /* 0x000fe20000410000 */
[----:B------:R-:W-:Y:S01]  /*90f0*/  FMUL.FTZ R7, R7, UR17 ;  /* 0x0000001107077c20 */ /* 0x000fe20008410000 */
[----:B------:R-:W3:Y:S04]  /*9100*/  LDL.LU R68, [R1+0x2a4] ;  /* 0x0002a40001447983 */ /* 0x000ee80000300800 */
        /* <DEDUP_REMOVED lines=186> */
[----:B------:R-:W3:Y:S02]  /*9cb0*/  LDL.LU R121, [R1+0x2e8] ;  /* 0x0002e80001797983 */ /* 0x000ee40000300800 */
[----:B------:R-:W-:Y:S02]  /*9cc0*/  FMUL.FTZ R32, R32, R122 ;  /* 0x0000007a20207220 */ /* 0x000fe40000410000 */
[----:B------:R-:W2:Y:S01]  /*9cd0*/  LDL.LU R122, [R1+0x2ec] ;  /* 0x0002ec00017a7983 */ /* 0x000ea20000300800 */
[----:B------:R-:W-:Y:S01]  /*9ce0*/  FMUL.FTZ R30, R123, R30 ;  /* 0x0000001e7b1e7220 */ /* 0x000fe20000410000 */
[----:B----4-:R-:W-:Y:S02]  /*9cf0*/  FADD.FTZ R125, R0, R125 ;  /* 0x0000007d007d7221 */ /* 0x010fe40000010000 */
[----:B------:R-:W4:Y:S04]  /*9d00*/  LDL.LU R123, [R1+0x2b4] ;  /* 0x0002b400017b7983 */ /* 0x000f280000300800 */
[----:B------:R-:W4:Y:S01]  /*9d10*/  LDL.LU R0, [R1+0x2e0] ;  /* 0x0002e00001007983 */ /* 0x000f220000300800 */
[-C--:B---3--:R-:W-:Y:S01]  /*9d20*/  FFMA.FTZ R121, R124, R59.reuse, R121 ;  /* 0x0000003b7c797223 */ /* 0x088fe20000010079 */
[----:B--2---:R-:W-:Y:S01]  /*9d30*/  FADD.FTZ R122, R122, R59 ;  /* 0x0000003b7a7a7221 */ /* 0x004fe20000010000 */
[----:B------:R-:W-:-:S04]  /*9d40*/  FMUL.FTZ R59, R60, R59 ;  /* 0x0000003b3c3b7220 */ /* 0x000fc80000410000 */
[----:B------:R-:W-:Y:S02]  /*9d50*/  FFMA.FTZ R124, R124, R59, R61 ;  /* 0x0000003b7c7c7223 */ /* 0x000fe4000001003d */
[----:B------:R-:W4:Y:S04]  /*9d60*/  LDL.LU R61, [R1+0x308] ;  /* 0x00030800013d7983 */ /* 0x000f280000300800 */
[----:B------:R0:W-:Y:S04]  /*9d70*/  STL [R1+0x300], R69 ;  /* 0x0003004501007387 */ /* 0x0001e80000100800 */
[----:B0-----:R-:W2:Y:S01]  /*9d80*/  LDL.LU R69, [R1+0x29c] ;  /* 0x00029c0001457983 */ /* 0x001ea20000300800 */
[----:B----4-:R-:W-:Y:S01]  /*9d90*/  FADD.FTZ R0, R0, R61 ;  /* 0x0000003d00007221 */ /* 0x010fe20000010000 */
        /* <DEDUP_REMOVED lines=15> */
[----:B------:R-:W-:-:S03]  /*9e90*/  FADD.FTZ R122, R122, R70 ;  /* 0x000000467a7a7221 */ /* 0x000fc60000010000 */
        /* <DEDUP_REMOVED lines=15> */
[----:B------:R-:W-:Y:S01]  /*9f90*/  FFMA.FTZ R70, R41, R71, R123 ;  /* 0x0000004729467223 */ /* 0x000fe2000001007b */
[----:B------:R-:W-:Y:S01]  /*9fa0*/  FADD.FTZ R0, R0, R71 ;  /* 0x0000004700007221 */ /* 0x000fe20000010000 */
[----:B------:R-:W-:Y:S01]  /*9fb0*/  FADD.FTZ R68, R68, R59 ;  /* 0x0000003b44447221 */ /* 0x000fe20000010000 */
[C---:B------:R-:W-:Y:S01]  /*9fc0*/  FFMA.FTZ R124, R39.reuse, R61, R124 ;  /* 0x0000003d277c7223 */ /* 0x040fe2000001007c */
[-C--:B------:R-:W-:Y:S01]  /*9fd0*/  FMUL.FTZ R59, R60, R76.reuse ;  /* 0x0000004c3c3b7220 */ /* 0x080fe20000410000 */
        /* <DEDUP_REMOVED lines=11> */
[----:B------:R-:W-:-:S03]  /*a090*/  FADD.FTZ R59, R68, R59 ;  /* 0x0000003b443b7221 */ /* 0x000fc60000010000 */
[----:B------:R-:W-:Y:S01]  /*a0a0*/  FFMA.FTZ R68, R77, R72, R61 ;  /* 0x000000484d447223 */ /* 0x000fe2000001003d */
[-C--:B------:R-:W-:Y:S01]  /*a0b0*/  FMUL.FTZ R61, R60, R80.reuse ;  /* 0x000000503c3d7220 */ /* 0x080fe20000410000 */
[----:B------:R-:W-:Y:S01]  /*a0c0*/  FADD.FTZ R59, R72, R59 ;  /* 0x0000003b483b7221 */ /* 0x000fe20000010000 */
[C---:B------:R-:W-:Y:S02]  /*a0d0*/  FFMA.FTZ R0, R79.reuse, R80, R0 ;  /* 0x000000504f007223 */ /* 0x040fe40000010000 */
[----:B------:R-:W-:Y:S01]  /*a0e0*/  FFMA.FTZ R79, R79, R61, R68 ;  /* 0x0000003d4f4f7223 */ /* 0x000fe20000010044 */
[----:B------:R-:W-:Y:S01]  /*a0f0*/  FMUL.FTZ R68, R57, R82 ;  /* 0x0000005239447220 */ /* 0x000fe20000410000 */
        /* <DEDUP_REMOVED lines=34> */
[C---:B------:R-:W-:Y:S02]  /*a320*/  FFMA.FTZ R70, R90.reuse, R43, R70 ;  /* 0x0000002b5a467223 */ /* 0x040fe40000010046 */
[----:B------:R-:W-:Y:S01]  /*a330*/  FADD.FTZ R42, R43, R42 ;  /* 0x0000002a2b2a7221 */ /* 0x000fe20000010000 */
[----:B------:R-:W-:Y:S01]  /*a340*/  FMUL.FTZ R43, R57, R47 ;  /* 0x0000002f392b7220 */ /* 0x000fe20000410000 */
[----:B------:R-:W-:Y:S01]  /*a350*/  FFMA.FTZ R70, R91, R61, R70 ;  /* 0x0000003d5b467223 */ /* 0x000fe20000010046 */
[----:B------:R-:W-:Y:S01]  /*a360*/  FFMA.FTZ R59, R90, R45, R59 ;  /* 0x0000002d5a3b7223 */ /* 0x000fe2000001003b */
[----:B------:R-:W-:Y:S01]  /*a370*/  FADD.FTZ R86, R86, R45 ;  /* 0x0000002d56567221 */ /* 0x000fe20000010000 */
[----:B------:R-:W-:Y:S01]  /*a380*/  FADD.FTZ R42, R42, R61 ;  /* 0x0000003d2a2a7221 */ /* 0x000fe20000010000 */
[----:B------:R-:W-:Y:S01]  /*a390*/  FFMA.FTZ R70, R92, R43, R70 ;  /* 0x0000002b5c467223 */ /* 0x000fe20000010046 */
[----:B------:R-:W-:-:S02]  /*a3a0*/  FMUL.FTZ R45, R60, R49 ;  /* 0x000000313c2d7220 */ /* 0x000fc40000410000 */
[----:B------:R-:W-:Y:S01]  /*a3b0*/  FADD.FTZ R42, R43, R42 ;  /* 0x0000002a2b2a7221 */ /* 0x000fe20000010000 */
[----:B------:R-:W-:Y:S01]  /*a3c0*/  FMUL.FTZ R43, R57, R48 ;  /* 0x00000030392b7220 */ /* 0x000fe20000410000 */
[----:B------:R-:W-:Y:S02]  /*a3d0*/  FFMA.FTZ R70, R93, R45, R70 ;  /* 0x0000002d5d467223 */ /* 0x000fe40000010046 */
[----:B------:R-:W-:Y:S01]  /*a3e0*/  FADD.FTZ R42, R42, R45 ;  /* 0x0000002d2a2a7221 */ /* 0x000fe20000010000 */
[----:B------:R-:W-:Y:S01]  /*a3f0*/  FMUL.FTZ R45, R60, R51 ;  /* 0x000000333c2d7220 */ /* 0x000fe20000410000 */
[----:B------:R-:W-:Y:S02]  /*a400*/  FFMA.FTZ R70, R94, R43, R70 ;  /* 0x0000002b5e467223 */ /* 0x000fe40000010046 */
[----:B------:R-:W-:Y:S01]  /*a410*/  FADD.FTZ R42, R43, R42 ;  /* 0x0000002a2b2a7221 */ /* 0x000fe20000010000 */
[----:B------:R-:W-:Y:S01]  /*a420*/  FMUL.FTZ R43, R57, R50 ;  /* 0x00000032392b7220 */ /* 0x000fe20000410000 */
[----:B------:R-:W-:-:S02]  /*a430*/  FFMA.FTZ R70, R95, R45, R70 ;  /* 0x0000002d5f467223 */ /* 0x000fc40000010046 */
        /* <DEDUP_REMOVED lines=11> */
[----:B------:R-:W-:Y:S01]  /*a4f0*/  FADD.FTZ R69, R69, R44 ;  /* 0x0000002c45457221 */ /* 0x000fe20000010000 */
[----:B------:R-:W-:Y:S01]  /*a500*/  FFMA.FTZ R59, R92, R47, R59 ;  /* 0x0000002f5c3b7223 */ /* 0x000fe2000001003b */
        /* <DEDUP_REMOVED lines=83> */
[----:B------:R-:W-:Y:S01]  /*aa40*/  FADD.FTZ R16, R16, R35 ;  /* 0x0000002310107221 */ /* 0x000fe20000010000 */
[----:B------:R-:W-:Y:S01]  /*aa50*/  FFMA.FTZ R42, R116, R17, R42 ;  /* 0x00000011742a7223 */ /* 0x000fe2000001002a */
[----:B------:R-:W-:Y:S02]  /*aa60*/  FMUL.FTZ R21, R60, R29 ;  /* 0x0000001d3c157220 */ /* 0x000fe40000410000 */
        /* <DEDUP_REMOVED lines=39> */
[----:B------:R-:W-:Y:S01]  /*ace0*/  FMUL.FTZ R28, R57, R4 ;  /* 0x00000004391c7220 */ /* 0x000fe20000410000 */
[----:B------:R-:W-:Y:S01]  /*acf0*/  FFMA.FTZ R20, R64, R2, R17 ;  /* 0x0000000240147223 */ /* 0x000fe20000010011 */
[----:B------:R-:W-:Y:S01]  /*ad00*/  FADD.FTZ R65, R65, R2 ;  /* 0x0000000241417221 */ /* 0x000fe20000010000 */
[----:B------:R-:W-:Y:S01]  /*ad10*/  FADD.FTZ R17, R16, R24 ;  /* 0x0000001810117221 */ /* 0x000fe20000010000 */
[C---:B------:R-:W-:Y:S01]  /*ad20*/  FFMA.FTZ R0, R3.reuse, R4, R0 ;  /* 0x0000000403007223 */ /* 0x040fe20000010000 */
[----:B------:R-:W-:Y:S01]  /*ad30*/  FFMA.FTZ R2, R3, R28, R21 ;  /* 0x0000001c03027223 */ /* 0x000fe20000010015 */
[-C--:B------:R-:W-:Y:S01]  /*ad40*/  FMUL.FTZ R3, R60, R8.reuse ;  /* 0x000000083c037220 */ /* 0x080fe20000410000 */
        /* <DEDUP_REMOVED lines=47> */
[----:B------:R-:W-:Y:S01]  /*b040*/  FFMA.FTZ R28, R7, R30, R28 ;  /* 0x0000001e071c7223 */ /* 0x000fe2000001001c */
[----:B------:R-:W-:Y:S01]  /*b050*/  FFMA.FTZ R29, R31, R32, R0 ;  /* 0x000000201f1d7223 */ /* 0x000fe20000010000 */
[----:B------:R-:W-:Y:S01]  /*b060*/  FADD.FTZ R34, R34, R17 ;  /* 0x0000001122227221 */ /* 0x000fe20000010000 */
[----:B------:R-:W-:Y:S01]  /*b070*/  FADD.FTZ R30, R65, R30 ;  /* 0x0000001e411e7221 */ /* 0x000fe20000010000 */
[----:B0-----:R-:W-:-:S07]  /*b080*/  FADD.FTZ R31, R37, R32 ;  /* 0x00000020251f7221 */ /* 0x001fce0000010000 */
.L_x_1547:
        /* <DEDUP_REMOVED lines=49> */
.L_x_1549:
[----:B------:R-:W-:Y:S05]  /*b3a0*/  BSYNC.RECONVERGENT B0 ;  /* 0x0000000000007941 */ /* 0x000fea0003800200 */
.L_x_1548:
        /* <DEDUP_REMOVED lines=43> */
.L_x_1551:
[----:B------:R-:W-:Y:S05]  /*b660*/  BSYNC.RECONVERGENT B0 ;  /* 0x0000000000007941 */ /* 0x000fea0003800200 */
.L_x_1550:
[----:B------:R-:W-:Y:S06]  /*b670*/  BAR.SYNC.DEFER_BLOCKING 0x0 ;  /* 0x0000000000007b1d */ /* 0x000fec0000010000 */
[----:B------:R-:W-:Y:S04]  /*b680*/  BSSY.RECONVERGENT B0, `(.L_x_1552) ;  /* 0x0000025000007945 */ /* 0x000fe80003800200 */
[----:B------:R-:W-:Y:S05]  /*b690*/  @P3 BRA `(.L_x_1553) ;  /* 0x00000000008c3947 */ /* 0x000fea0003800000 */
[----:B------:R-:W3:Y:S04]  /*b6a0*/  LDS.128 R24, [R3+0x400] ;  /* 0x0004000003187984 */ /* 0x000ee80000000c00 */
[----:B------:R-:W4:Y:S04]  /*b6b0*/  LDS.128 R44, [R3+0x800] ;  /* 0x00080000032c7984 */ /* 0x000f280000000c00 */
[----:B------:R-:W0:Y:S04]  /*b6c0*/  LDS.128 R48, [R3+0xc00] ;  /* 0x000c000003307984 */ /* 0x000e280000000c00 */
[----:B------:R-:W0:Y:S04]  /*b6d0*/  LDS.128 R12, [R3+0x1000] ;  /* 0x00100000030c7984 */ /* 0x000e280000000c00 */
[----:B------:R-:W0:Y:S04]  /*b6e0*/  LDS.128 R8, [R3+0x1400] ;  /* 0x0014000003087984 */ /* 0x000e280000000c00 */
[----:B-12---:R-:W1:Y:S04]  /*b6f0*/  LDS.128 R4, [R3+0x1800] ;  /* 0x0018000003047984 */ /* 0x006e680000000c00 */
[----:B------:R-:W2:Y:S01]  /*b700*/  LDS.128 R16, [R3+0x1c00] ;  /* 0x001c000003107984 */ /* 0x000ea20000000c00 */
        /* <DEDUP_REMOVED lines=28> */
.L_x_1553:
[----:B------:R-:W-:Y:S05]  /*b8d0*/  BSYNC.RECONVERGENT B0 ;  /* 0x0000000000007941 */ /* 0x000fea0003800200 */
.L_x_1552:
        /* <DEDUP_REMOVED lines=28> */
.L_x_1555:
[----:B------:R-:W-:Y:S05]  /*baa0*/  BSYNC.RECONVERGENT B0 ;  /* 0x0000000000007941 */ /* 0x000fea0003800200 */
.L_x_1554:
        /* <DEDUP_REMOVED lines=33> */
.L_x_1559:
[----:B------:R-:W2:Y:S04]  /*bcc0*/  LDG.E.STRONG.GPU R0, desc[UR10][R8.64] ;  /* 0x0000000a08007981 */ /* 0x000ea8000c1ef900 */
[----:B--2---:R-:W-:Y:S04]  /*bcd0*/  CCTL.IVALL ;  /* 0x00000000ff00798f */ /* 0x004fe80002000000 */
[----:B------:R0:W-:Y:S01]  /*bce0*/  STL [R1], R0 ;  /* 0x0000000001007387 */ /* 0x0001e20000100800 */
[----:B------:R-:W-:-:S13]  /*bcf0*/  ISETP.NE.AND P0, PT, R0, UR5, PT ;  /* 0x0000000500007c0c */ /* 0x000fda000bf05270 */
[----:B0-----:R-:W-:Y:S05]  /*bd00*/  @P0 BRA `(.L_x_1559) ;  /* 0xfffffffc00ec0947 */ /* 0x001fea000383ffff */
.L_x_1558:
[----:B------:R-:W-:Y:S05]  /*bd10*/  BSYNC.RECONVERGENT B0 ;  /* 0x0000000000007941 */ /* 0x000fea0003800200 */
.L_x_1557:
        /* <DEDUP_REMOVED lines=15> */
.L_x_1561:
[----:B------:R-:W-:Y:S02]  /*be10*/  ISETP.NE.AND P1, PT, RZ, UR24, PT ;  /* 0x00000018ff007c0c */ /* 0x000fe4000bf25270 */
[----:B------:R-:W-:Y:S02]  /*be20*/  MOV R7, UR6 ;  /* 0x0000000600077c02 */ /* 0x000fe40008000f00 */
        /* <DEDUP_REMOVED lines=81> */
.L_x_1560:
        /* <DEDUP_REMOVED lines=51> */
.L_x_1562:
[----:B------:R-:W-:Y:S05]  /*c670*/  BRA.U !UP0, `(.L_x_1556) ;  /* 0x0000000108987547 */ /* 0x000fea000b800000 */
[----:B------:R-:W-:-:S09]  /*c680*/  UISETP.NE.AND UP0, UPT, UR18, 0x1, UPT ;  /* 0x000000011200788c */ /* 0x000fd2000bf05270 */
[----:B------:R-:W-:Y:S05]  /*c690*/  BRA.U !UP0, `(.L_x_1563) ;  /* 0x0000000108547547 */ /* 0x000fea000b800000 */
[----:B------:R-:W-:Y:S01]  /*c6a0*/  MOV R0, UR5 ;  /* 0x0000000500007c02 */ /* 0x000fe20008000f00 */
[----:B-1----:R-:W0:Y:S03]  /*c6b0*/  S2R R6, SR_CTAID.Y ;  /* 0x0000000000067919 */ /* 0x002e260000002600 */
        /* <DEDUP_REMOVED lines=19> */
.L_x_1563:
        /* <DEDUP_REMOVED lines=14> */
.L_x_1564:
[----:B------:R-:W-:Y:S05]  /*c8d0*/  BSYNC.RECONVERGENT B0 ;  /* 0x0000000000007941 */ /* 0x000fea0003800200 */
.L_x_1556:
        /* <DEDUP_REMOVED lines=14> */
[----:B--23--:R-:W2:Y:S01]  /*c9c0*/  LDS.64 R4, [UR5+0x98] ;  /* 0x00009805ff047984 */ /* 0x00cea20008000a00 */
[----:B------:R-:W2:Y:S02]  /*c9d0*/  LDCU UR5, c[0x0][0x42c] ;  /* 0x00008580ff0577ac */ /* 0x000ea40008000800 */
[----:B--2---:R-:W-:Y:S01]  /*c9e0*/  FMUL.FTZ R0, R4, UR5 ;  /* 0x0000000504007c20 */ /* 0x004fe20008410000 */
[----:B01----:R-:W-:-:S07]  /*c9f0*/  FMUL.FTZ R3, R5, UR5 ;  /* 0x0000000505037c20 */ /* 0x003fce0008410000 */
.L_x_1570:
[----:B------:R-:W-:-:S05]  /*ca00*/  LEA R14, R12, UR15, 0x3 ;  /* 0x0000000f0c0e7c11 */ /* 0x000fca000f8e18ff */
[----:B01----:R-:W2:Y:S04]  /*ca10*/  LDL.128 R8, [R14+0x10] ;  /* 0x000010000e087983 */ /* 0x003ea80000100c00 */
        /* <DEDUP_REMOVED lines=17> */
[--C-:B------:R-:W-:Y:S01]  /*cb30*/  FFMA.FTZ R13, R0, R20, R3.reuse ;  /* 0x00000014000d7223 */ /* 0x100fe20000010003 */
[----:B------:R-:W-:Y:S02]  /*cb40*/  FMUL.FTZ R20, R11, UR17 ;  /* 0x000000110b147c20 */ /* 0x000fe40008410000 */
[----:B------:R-:W0:Y:S01]  /*cb50*/  @P2 MUFU.RCP R15, R14 ;  /* 0x0000000e000f2308 */ /* 0x000e220000001000 */
[----:B-1----:R-:W-:Y:S01]  /*cb60*/  @P2 FADD.FTZ R17, R16, 1 ;  /* 0x3f80000010112421 */ /* 0x002fe20000010000 */
[----:B------:R-:W-:-:S06]  /*cb70*/  FFMA.FTZ R16, R0, R20, R3 ;  /* 0x0000001400107223 */ /* 0x000fcc0000010003 */
[----:B------:R-:W1:Y:S01]  /*cb80*/  @P2 MUFU.RCP R18, R17 ;  /* 0x0000001100122308 */ /* 0x000e620000001000 */
[----:B0-----:R-:W-:Y:S01]  /*cb90*/  @P2 FADD.FTZ R19, -R15, 1 ;  /* 0x3f8000000f132421 */ /* 0x001fe20000010100 */
[----:B---3--:R-:W-:-:S03]  /*cba0*/  @P2 FMUL.FTZ R15, R4, R15 ;  /* 0x0000000f040f2220 */ /* 0x008fc60000410000 */
[----:B------:R-:W-:Y:S01]  /*cbb0*/  @P2 FFMA.FTZ R8, R8, R19, 1 ;  /* 0x3f80000008082423 */ /* 0x000fe20000010013 */
[----:B------:R-:W-:-:S03]  /*cbc0*/  IMAD R19, R23, UR20, R22 ;  /* 0x0000001417137c24 */ /* 0x000fc6000f8e0216 */
        /* <DEDUP_REMOVED lines=13> */
[----:B------:R-:W-:Y:S01]  /*cca0*/  FFMA.FTZ R11, R57, R5, -R4 ;  /* 0x00000005390b7223 */ /* 0x000fe20000010804 */
[----:B------:R-:W-:Y:S01]  /*ccb0*/  ISETP.GE.U32.AND P1, PT, R19, UR18, PT ;  /* 0x0000001213007c0c */ /* 0x000fe2000bf26070 */
[----:B------:R-:W-:Y:S01]  /*ccc0*/  FFMA.FTZ R17, R0, R18, R3 ;  /* 0x0000001200117223 */ /* 0x000fe20000010003 */
[----:B------:R-:W-:-:S02]  /*ccd0*/  SHF.R.S32.HI R22, RZ, 0x1f, R19 ;  /* 0x0000001fff167819 */ /* 0x000fc40000011413 */
[----:B------:R-:W-:Y:S02]  /*cce0*/  MOV R9, R6 ;  /* 0x0000000600097202 */ /* 0x000fe40000000f00 */
        /* <DEDUP_REMOVED lines=15> */
.L_x_1566:
[----:B------:R-:W-:Y:S05]  /*cde0*/  BSYNC.RECONVERGENT B0 ;  /* 0x0000000000007941 */ /* 0x000fea0003800200 */
.L_x_1565:
        /* <DEDUP_REMOVED lines=19> */
.L_x_1567:
        /* <DEDUP_REMOVED lines=15> */
.L_x_1569:
[----:B------:R-:W-:Y:S05]  /*d010*/  BSYNC.RECONVERGENT B0 ;  /* 0x0000000000007941 */ /* 0x000fea0003800200 */
.L_x_1568:
        /* <DEDUP_REMOVED lines=10> */
.L_x_1545:
[----:B01----:R-:W0:Y:S01]  /*d0c0*/  S2R R6, SR_TID.X ;  /* 0x0000000000067919 */ /* 0x003e220000002100 */
        /* <DEDUP_REMOVED lines=15> */
.L_x_1573:
[----:B------:R-:W-:Y:S05]  /*d1c0*/  BSYNC.RECONVERGENT B0 ;  /* 0x0000000000007941 */ /* 0x000fea0003800200 */
.L_x_1572:
        /* <DEDUP_REMOVED lines=11> */
.L_x_1575:
[----:B------:R-:W2:Y:S04]  /*d280*/  LDG.E.STRONG.GPU R5, desc[UR10][R2.64] ;  /* 0x0000000a02057981 */ /* 0x000ea8000c1ef900 */
[----:B--2---:R-:W-:Y:S01]  /*d290*/  CCTL.IVALL ;  /* 0x00000000ff00798f */ /* 0x004fe20002000000 */
[----:B------:R-:W-:Y:S05]  /*d2a0*/  YIELD ;  /* 0x0000000000007946 */ /* 0x000fea0003800000 */
[----:B------:R-:W-:-:S13]  /*d2b0*/  ISETP.NE.AND P0, PT, R5, R0, PT ;  /* 0x000000000500720c */ /* 0x000fda0003f05270 */
[----:B------:R-:W-:Y:S05]  /*d2c0*/  @P0 BRA `(.L_x_1575) ;  /* 0xfffffffc00ec0947 */ /* 0x000fea000383ffff */
.L_x_1574:
        /* <DEDUP_REMOVED lines=61> */
.L_x_1578:
        /* <DEDUP_REMOVED lines=31> */
.L_x_1577:
[----:B------:R-:W-:Y:S05]  /*d890*/  BSYNC.RECONVERGENT B0 ;  /* 0x0000000000007941 */ /* 0x000fea0003800200 */
.L_x_1576:
[----:B------:R-:W-:Y:S05]  /*d8a0*/  @!P0 EXIT ;  /* 0x000000000000894d */ /* 0x000fea0003800000 */
[C---:B------:R-:W-:Y:S01]  /*d8b0*/  SHF.L.U64.HI R29, R32.reuse, 0x2, R33 ;  /* 0x00000002201d7819 */ /* 0x040fe20000010221 */
[----:B------:R-:W1:Y:S01]  /*d8c0*/  LDCU.64 UR4, c[0x0][0x3d8] ;  /* 0x00007b00ff0477ac */ /* 0x000e620008000a00 */
[----:B------:R-:W-:Y:S02]  /*d8d0*/  SHF.L.U32 R27, R32, 0x2, RZ ;  /* 0x00000002201b7819 */ /* 0x000fe400000006ff */
[C---:B------:R-:W-:Y:S01]  /*d8e0*/  SHF.L.U64.HI R37, R25.reuse, 0x2, R30 ;  /* 0x0000000219257819 */ /* 0x040fe2000001021e */
[----:B------:R-:W2:Y:S01]  /*d8f0*/  LDCU.64 UR6, c[0x0][0x388] ;  /* 0x00007100ff0677ac */ /* 0x000ea20008000a00 */
[----:B-----5:R-:W-:Y:S02]  /*d900*/  SHF.L.U32 R39, R25, 0x2, RZ ;  /* 0x0000000219277819 */ /* 0x020fe400000006ff */
[C---:B------:R-:W-:Y:S01]  /*d910*/  SHF.L.U64.HI R33, R3.reuse, 0x2, R2 ;  /* 0x0000000203217819 */ /* 0x040fe20000010202 */
[----:B------:R-:W3:Y:S01]  /*d920*/  LDCU.64 UR8, c[0x0][0x390] ;  /* 0x00007200ff0877ac */ /* 0x000ee20008000a00 */
[----:B------:R-:W-:-:S07]  /*d930*/  SHF.L.U32 R35, R3, 0x2, RZ ;  /* 0x0000000203237819 */ /* 0x000fce00000006ff */
.L_x_1579:
        /* <DEDUP_REMOVED lines=87> */
.L_x_1580:
        /* <DEDUP_REMOVED lines=13> */
.L_x_4910:


//--------------------- .text._Z35group_norm_nhwc_bwd_one_pass_kernelI11Fp32IOBf16WLi512ELi128ELi512EEv26Group_norm_nhwc_bwd_params --------------------------
	.section	.text._Z35group_norm_nhwc_bwd_one_pass_kernelI11Fp32IOBf16WLi512ELi128ELi512EEv26Group_norm_nhwc_bwd_params,"ax",@progbits
	.align	128
        .global         _Z35group_norm_nhwc_bwd_one_pass_kernelI11Fp32IOBf16WLi512ELi128ELi512EEv26Group_norm_nhwc_bwd_params
        .type           _Z35group_norm_nhwc_bwd_one_pass_kernelI11Fp32IOBf16WLi512ELi128ELi512EEv26Group_norm_nhwc_bwd_params,@function
        .size           _Z35group_norm_nhwc_bwd_one_pass_kernelI11Fp32IOBf16WLi512ELi128ELi512EEv26Group_norm_nhwc_bwd_params,(.L_x_4911 - _Z35group_norm_nhwc_bwd_one_pass_kernelI11Fp32IOBf16WLi512ELi128ELi512EEv26Group_norm_nhwc_bwd_params)
        .other          _Z35group_norm_nhwc_bwd_one_pass_kernelI11Fp32IOBf16WLi512ELi128ELi512EEv26Group_norm_nhwc_bwd_params,@"STO_CUDA_ENTRY STV_DEFAULT"
_Z35group_norm_nhwc_bwd_one_pass_kernelI11Fp32IOBf16WLi512ELi128ELi512EEv26Group_norm_nhwc_bwd_params:
.text._Z35group_norm_nhwc_bwd_one_pass_kernelI11Fp32IOBf16WLi512ELi128ELi512EEv26Group_norm_nhwc_bwd_params:
        /* <DEDUP_REMOVED lines=11> */
.L_x_1607:
        /* <DEDUP_REMOVED lines=62> */
[----:B------:R-:W-:Y:S02]  /*0490*/  ISETP.GE.AND.EX P5, PT, R19, UR17, PT, P0 ;  /* 0x0000001113007c0c */ /* 0x000fe4000bfa6300 */
[----:B------:R-:W-:Y:S02]  /*04a0*/  ISETP.GE.U32.AND P0, PT, R13, UR16, PT ;  /* 0x000000100d007c0c */ /* 0x000fe4000bf06070 */
[----:B------:R-:W-:Y:S01]  /*04b0*/  SHF.R.S32.HI R23, RZ, 0x1f, R13 ;  /* 0x0000001fff177819 */ /* 0x000fe2000001140d */
[----:B------:R-:W-:Y:S01]  /*04c0*/  @!UP2 UIADD3 UR5, UPT, UPT, UR5, -UR13, URZ ;  /* 0x8000000d0505a290 */ /* 0x000fe2000fffe0ff */
[C---:B------:R-:W-:Y:S01]  /*04d0*/  IADD3 R12, PT, PT, R0.reuse, 0x28, RZ ;  /* 0x00000028000c7810 */ /* 0x040fe20007ffe0ff */
[----:B------:R-:W-:Y:S01]  /*04e0*/  @!UP2 UIADD3 UR7, UPT, UPT, UR7, 0x1, URZ ;  /* 0x000000010707a890 */ /* 0x000fe2000fffe0ff */
[C---:B------:R-:W-:Y:S01]  /*04f0*/  IADD3 R29, PT, PT, R0.reuse, 0x40, RZ ;  /* 0x00000040001d7810 */ /* 0x040fe20007ffe0ff */
[----:B------:R-:W-:Y:S01]  /*0500*/  UIADD3 UR6, UPT, UPT, UR5, -UR13, URZ ;  /* 0x8000000d05067290 */ /* 0x000fe2000fffe0ff */
[C---:B------:R-:W-:Y:S01]  /*0510*/  IADD3 R45, PT, PT, R0.reuse, 0x48, RZ ;  /* 0x00000048002d7810 */ /* 0x040fe20007ffe0ff */
[----:B------:R-:W-:Y:S01]  /*0520*/  UISETP.GT.U32.AND UP3, UPT, UR13, UR5, UPT ;  /* 0x000000050d00728c */ /* 0x000fe2000bf64070 */
[----:B------:R-:W-:Y:S01]  /*0530*/  IADD3 R55, PT, PT, R0, 0x58, RZ ;  /* 0x0000005800377810 */ /* 0x000fe20007ffe0ff */
[----:B------:R-:W-:Y:S01]  /*0540*/  UISETP.GE.U32.AND UP1, UPT, UR5, UR13, UPT ;  /* 0x0000000d0500728c */ /* 0x000fe2000bf26070 */
[----:B------:R-:W-:Y:S01]  /*0550*/  SHF.R.S32.HI R33, RZ, 0x1f, R45 ;  /* 0x0000001fff217819 */ /* 0x000fe2000001142d */
[----:B------:R-:W-:Y:S01]  /*0560*/  USEL UR5, UR6, UR5, !UP3 ;  /* 0x0000000506057287 */ /* 0x000fe2000d800000 */
[----:B------:R-:W-:-:S02]  /*0570*/  SHF.R.S32.HI R53, RZ, 0x1f, R55 ;  /* 0x0000001fff357819 */ /* 0x000fc40000011437 */
[C---:B------:R-:W-:Y:S01]  /*0580*/  IADD3 R54, PT, PT, R0.reuse, 0x60, RZ ;  /* 0x0000006000367810 */ /* 0x040fe20007ffe0ff */
[----:B------:R-:W-:Y:S01]  /*0590*/  @!UP4 UIADD3 UR5, UPT, UPT, -UR5, URZ, URZ ;  /* 0x000000ff0505c290 */ /* 0x000fe2000fffe1ff */
[----:B------:R-:W-:-:S03]  /*05a0*/  IADD3 R56, PT, PT, R0, 0xd8, RZ ;  /* 0x000000d800387810 */ /* 0x000fc60007ffe0ff */
[----:B------:R-:W-:Y:S02]  /*05b0*/  USEL UR13, UR9, UR5, !UP0 ;  /* 0x00000005090d7287 */ /* 0x000fe4000c000000 */
[----:B------:R-:W-:Y:S02]  /*05c0*/  @UP1 UIADD3 UR7, UPT, UPT, UR7, 0x1, URZ ;  /* 0x0000000107071890 */ /* 0x000fe4000fffe0ff */
[----:B------:R-:W-:Y:S02]  /*05d0*/  USHF.L.U32 UR5, UR13, 0x7, URZ ;  /* 0x000000070d057899 */ /* 0x000fe400080006ff */
[----:B------:R-:W-:Y:S02]  /*05e0*/  @!UP5 UIADD3 UR7, UPT, UPT, -UR7, URZ, URZ ;  /* 0x000000ff0707d290 */ /* 0x000fe4000fffe1ff */
[----:B------:R-:W-:Y:S02]  /*05f0*/  USHF.R.S32.HI UR6, URZ, 0x1f, UR5 ;  /* 0x0000001fff067899 */ /* 0x000fe40008011405 */
[----:B------:R-:W-:Y:S01]  /*0600*/  USEL UR7, UR9, UR7, !UP0 ;  /* 0x0000000709077287 */ /* 0x000fe2000c000000 */
[----:B------:R-:W-:-:S02]  /*0610*/  LOP3.LUT R58, R2, UR5, RZ, 0xfc, !PT ;  /* 0x00000005023a7c12 */ /* 0x000fc4000f8efcff */
[----:B------:R-:W3:Y:S01]  /*0620*/  @!P4 LDC.64 R2, c[0x0][0x3f8] ;  /* 0x0000fe00ff02cb82 */ /* 0x000ee20000000a00 */
[----:B------:R-:W-:Y:S01]  /*0630*/  USHF.R.S32.HI UR5, URZ, 0x1f, UR7 ;  /* 0x0000001fff057899 */ /* 0x000fe20008011407 */
[----:B------:R-:W-:-:S03]  /*0640*/  MOV R59, UR6 ;  /* 0x00000006003b7c02 */ /* 0x000fc60008000f00 */
[----:B------:R-:W-:Y:S01]  /*0650*/  UIMAD UR5, UR5, UR18, URZ ;  /* 0x00000012050572a4 */ /* 0x000fe2000f8e02ff */
[----:B------:R-:W-:-:S03]  /*0660*/  IMAD.WIDE.U32 R58, R5, UR7, R58 ;  /* 0x00000007053a7c25 */ /* 0x000fc6000f8e003a */
[----:B------:R-:W-:Y:S01]  /*0670*/  UIMAD UR5, UR7, UR19, UR5 ;  /* 0x00000013070572a4 */ /* 0x000fe2000f8e0205 */
[----:B------:R-:W4:Y:S01]  /*0680*/  LDCU.64 UR6, c[0x0][0x3b8] ;  /* 0x00007700ff0677ac */ /* 0x000f220008000a00 */
[----:B------:R-:W-:Y:S01]  /*0690*/  @!P3 MOV R60, R58 ;  /* 0x0000003a003cb202 */ /* 0x000fe20000000f00 */
[----:B------:R-:W-:Y:S03]  /*06a0*/  STL.64 [R1+0x8d8], R58 ;  /* 0x0008d83a01007387 */ /* 0x000fe60000100a00 */
[----:B------:R-:W-:-:S03]  /*06b0*/  IADD3 R61, PT, PT, R59, UR5, RZ ;  /* 0x000000053b3d7c10 */ /* 0x000fc6000fffe0ff */
[----:B------:R-:W-:Y:S02]  /*06c0*/  @!P3 IMAD.WIDE.U32 R4, R0, R8, R60 ;  /* 0x000000080004b225 */ /* 0x000fe400078e003c */
[----:B------:R-:W4:Y:S02]  /*06d0*/  LDCU UR5, c[0x0][0x41c] ;  /* 0x00008380ff0577ac */ /* 0x000f240008000800 */
[----:B---3--:R-:W-:Y:S01]  /*06e0*/  @!P4 IMAD R6, R11, R2, RZ ;  /* 0x000000020b06c224 */ /* 0x008fe200078e02ff */
[----:B------:R-:W-:Y:S02]  /*06f0*/  @!P3 IADD3 R5, PT, PT, R5, R9, RZ ;  /* 0x000000090505b210 */ /* 0x000fe40007ffe0ff */
[C---:B------:R-:W-:Y:S01]  /*0700*/  @!P3 SHF.L.U32 R41, R4.reuse, 0x2, RZ ;  /* 0x000000020429b819 */ /* 0x040fe200000006ff */
[----:B------:R-:W3:Y:S01]  /*0710*/  @!P6 LDC.64 R8, c[0x0][0x3f8] ;  /* 0x0000fe00ff08eb82 */ /* 0x000ee20000000a00 */
[----:B------:R-:W-:Y:S02]  /*0720*/  @!P3 SHF.L.U64.HI R4, R4, 0x2, R5 ;  /* 0x000000020404b819 */ /* 0x000fe40000010205 */
[----:B-1----:R-:W-:-:S02]  /*0730*/  @!P3 IADD3 R40, P2, PT, R41, R14, RZ ;  /* 0x0000000e2928b210 */ /* 0x002fc40007f5e0ff */
[----:B--2---:R-:W-:Y:S02]  /*0740*/  @!P3 IADD3 R42, P1, PT, R41, R42, RZ ;  /* 0x0000002a292ab210 */ /* 0x004fe40007f3e0ff */
[----:B------:R-:W-:Y:S02]  /*0750*/  @!P3 IADD3.X R41, PT, PT, R4, R15, RZ, P2, !PT ;  /* 0x0000000f0429b210 */ /* 0x000fe400017fe4ff */
[----:B------:R-:W-:Y:S02]  /*0760*/  LOP3.LUT P2, RZ, R34, 0x10000, RZ, 0xc0, !PT ;  /* 0x0001000022ff7812 */ /* 0x000fe4000784c0ff */
[----:B------:R-:W-:Y:S01]  /*0770*/  ISETP.GE.AND.EX P4, PT, R23, UR17, PT, P0 ;  /* 0x0000001117007c0c */ /* 0x000fe2000bf86300 */
[----:B------:R-:W-:Y:S01]  /*0780*/  STL.64 [R1+0x978], R40 ;  /* 0x0009782801007387 */ /* 0x000fe20000100a00 */
[----:B------:R-:W-:Y:S02]  /*0790*/  @!P3 IADD3.X R43, PT, PT, R4, R43, RZ, P1, !PT ;  /* 0x0000002b042bb210 */ /* 0x000fe40000ffe4ff */
[----:B------:R-:W1:Y:S01]  /*07a0*/  @!P6 LDC.64 R4, c[0x0][0x398] ;  /* 0x0000e600ff04eb82 */ /* 0x000e620000000a00 */
[----:B------:R-:W-:-:S02]  /*07b0*/  ISETP.GE.U32.AND P1, PT, R12, UR16, PT ;  /* 0x000000100c007c0c */ /* 0x000fc4000bf26070 */
[----:B------:R-:W-:Y:S01]  /*07c0*/  LOP3.LUT R34, R34, 0xffffbfff, RZ, 0xc0, !PT ;  /* 0xffffbfff22227812 */ /* 0x000fe200078ec0ff */
[----:B------:R2:W-:Y:S03]  /*07d0*/  STL.64 [R1+0x970], R42 ;  /* 0x0009702a01007387 */ /* 0x0005e60000100a00 */
[-C--:B------:R-:W-:Y:S01]  /*07e0*/  @!P2 MOV R14, R58.reuse ;  /* 0x0000003a000ea202 */ /* 0x080fe20000000f00 */
[----:B------:R-:W4:Y:S01]  /*07f0*/  @!P2 LDC.64 R38, c[0x0][0x398] ;  /* 0x0000e600ff26ab82 */ /* 0x000f220000000a00 */
[----:B------:R-:W-:Y:S01]  /*0800*/  @!P2 MOV R15, R61 ;  /* 0x0000003d000fa202 */ /* 0x000fe20000000f00 */
[----:B------:R-:W-:Y:S01]  /*0810*/  @!P2 IMAD R11, R7, R3, R6 ;  /* 0x00000003070ba224 */ /* 0x000fe200078e0206 */
[----:B------:R-:W-:Y:S01]  /*0820*/  @!P4 MOV R24, R58 ;  /* 0x0000003a0018c202 */ /* 0x000fe20000000f00 */
[----:B---3--:R-:W-:Y:S01]  /*0830*/  @!P6 IMAD R17, R17, R8, RZ ;  /* 0x000000081111e224 */ /* 0x008fe200078e02ff */
[----:B------:R-:W-:Y:S01]  /*0840*/  @P5 LOP3.LUT R34, R34, 0x4000, RZ, 0xfc, !PT ;  /* 0x0000400022225812 */ /* 0x000fe200078efcff */
[----:B------:R-:W-:-:S02]  /*0850*/  @!P2 IMAD.WIDE.U32 R14, R7, R2, R14 ;  /* 0x00000002070ea225 */ /* 0x000fc400078e000e */
[----:B------:R-:W3:Y:S01]  /*0860*/  @!P6 LDC.64 R2, c[0x0][0x3a0] ;  /* 0x0000e800ff02eb82 */ /* 0x000ee20000000a00 */
[----:B------:R-:W-:Y:S01]  /*0870*/  LOP3.LUT R34, R34, 0xffffdfff, RZ, 0xc0, !PT ;  /* 0xffffdfff22227812 */ /* 0x000fe200078ec0ff */
[----:B------:R-:W-:Y:S01]  /*0880*/  @!P6 IMAD R25, R10, R9, R17 ;  /* 0x000000090a19e224 */ /* 0x000fe200078e0211 */
[----:B------:R-:W-:Y:S02]  /*0890*/  @!P2 IADD3 R11, PT, PT, R15, R11, RZ ;  /* 0x0000000b0f0ba210 */ /* 0x000fe40007ffe0ff */
[C---:B------:R-:W-:Y:S02]  /*08a0*/  @!P2 SHF.L.U32 R21, R14.reuse, 0x2, RZ ;  /* 0x000000020e15a819 */ /* 0x040fe400000006ff */
[----:B------:R-:W-:Y:S01]  /*08b0*/  @!P2 SHF.L.U64.HI R18, R14, 0x2, R11 ;  /* 0x000000020e12a819 */ /* 0x000fe2000001020b */
[----:B------:R-:W2:Y:S01]  /*08c0*/  @!P5 LDC.64 R6, c[0x0][0x3f8] ;  /* 0x0000fe00ff06db82 */ /* 0x000ea20000000a00 */
[----:B------:R-:W-:Y:S02]  /*08d0*/  SHF.R.S32.HI R17, RZ, 0x1f, R12 ;  /* 0x0000001fff117819 */ /* 0x000fe4000001140c */
[----:B------:R-:W-:-:S02]  /*08e0*/  @!P6 MOV R14, R58 ;  /* 0x0000003a000ee202 */ /* 0x000fc40000000f00 */
[----:B------:R-:W-:Y:S02]  /*08f0*/  @!P6 MOV R15, R61 ;  /* 0x0000003d000fe202 */ /* 0x000fe40000000f00 */
[----:B------:R-:W-:Y:S01]  /*0900*/  ISETP.GE.AND.EX P3, PT, R17, UR17, PT, P1 ;  /* 0x0000001111007c0c */ /* 0x000fe2000bf66310 */
[----:B------:R-:W1:Y:S01]  /*0910*/  @!P4 LDC.64 R50, c[0x0][0x398] ;  /* 0x0000e600ff32cb82 */ /* 0x000e620000000a00 */
[C---:B0-----:R-:W-:Y:S01]  /*0920*/  @!P2 IADD3 R36, P0, PT, R21.reuse, R36, RZ ;  /* 0x000000241524a210 */ /* 0x041fe20007f1e0ff */
[----:B------:R-:W-:Y:S01]  /*0930*/  @!P6 IMAD.WIDE.U32 R10, R10, R8, R14 ;  /* 0x000000080a0ae225 */ /* 0x000fe200078e000e */
[----:B------:R-:W-:Y:S02]  /*0940*/  @P4 LOP3.LUT R34, R34, 0x2000, RZ, 0xfc, !PT ;  /* 0x0000200022224812 */ /* 0x000fe400078efcff */
[----:B------:R-:W-:Y:S02]  /*0950*/  @!P2 IADD3.X R37, PT, PT, R18, R37, RZ, P0, !PT ;  /* 0x000000251225a210 */ /* 0x000fe400007fe4ff */
[----:B----4-:R-:W-:Y:S01]  /*0960*/  @!P2 IADD3 R38, P0, PT, R21, R38, RZ ;  /* 0x000000261526a210 */ /* 0x010fe20007f1e0ff */
[----:B------:R-:W0:Y:S01]  /*0970*/  @!P4 LDC.64 R8, c[0x0][0x3f8] ;  /* 0x0000fe00ff08cb82 */ /* 0x000e220000000a00 */
[----:B------:R-:W-:Y:S01]  /*0980*/  @!P6 IADD3 R11, PT, PT, R11, R25, RZ ;  /* 0x000000190b0be210 */ /* 0x000fe20007ffe0ff */
[----:B------:R-:W-:Y:S01]  /*0990*/  STL.64 [R1+0x980], R36 ;  /* 0x0009802401007387 */ /* 0x000fe20000100a00 */
[----:B------:R-:W-:-:S02]  /*09a0*/  @!P6 SHF.L.U32 R21, R10, 0x2, RZ ;  /* 0x000000020a15e819 */ /* 0x000fc400000006ff */
[----:B------:R-:W-:Y:S02]  /*09b0*/  @!P2 IADD3.X R39, PT, PT, R18, R39, RZ, P0, !PT ;  /* 0x000000271227a210 */ /* 0x000fe400007fe4ff */
[----:B------:R-:W-:Y:S01]  /*09c0*/  @!P6 SHF.L.U64.HI R22, R10, 0x2, R11 ;  /* 0x000000020a16e819 */ /* 0x000fe2000001020b */
[----:B------:R-:W4:Y:S01]  /*09d0*/  @!P5 LDC.64 R14, c[0x0][0x3a0] ;  /* 0x0000e800ff0edb82 */ /* 0x000f220000000a00 */
[----:B---3--:R-:W-:Y:S01]  /*09e0*/  @!P6 IADD3 R2, P0, PT, R21, R2, RZ ;  /* 0x000000021502e210 */ /* 0x008fe20007f1e0ff */
[----:B--2---:R-:W-:Y:S01]  /*09f0*/  @!P5 IMAD R20, R19, R6, RZ ;  /* 0x000000061314d224 */ /* 0x004fe200078e02ff */
[----:B------:R-:W-:Y:S01]  /*0a00*/  LOP3.LUT R34, R34, 0xffffefff, RZ, 0xc0, !PT ;  /* 0xffffefff22227812 */ /* 0x000fe200078ec0ff */
[----:B------:R-:W-:Y:S01]  /*0a10*/  STL.64 [R1+0x988], R38 ;  /* 0x0009882601007387 */ /* 0x000fe20000100a00 */
[----:B------:R-:W-:Y:S01]  /*0a20*/  @!P6 IADD3.X R3, PT, PT, R22, R3, RZ, P0, !PT ;  /* 0x000000031603e210 */ /* 0x000fe200007fe4ff */
[----:B------:R-:W-:Y:S01]  /*0a30*/  @!P5 IMAD R25, R16, R7, R20 ;  /* 0x000000071019d224 */ /* 0x000fe200078e0214 */
[----:B-1----:R-:W-:Y:S01]  /*0a40*/  @!P6 IADD3 R4, P0, PT, R21, R4, RZ ;  /* 0x000000041504e210 */ /* 0x002fe20007f1e0ff */
[----:B------:R-:W1:Y:S01]  /*0a50*/  @!P5 LDC.64 R10, c[0x0][0x398] ;  /* 0x0000e600ff0adb82 */ /* 0x000e620000000a00 */
[----:B------:R-:W-:-:S02]  /*0a60*/  @!P5 MOV R20, R58 ;  /* 0x0000003a0014d202 */ /* 0x000fc40000000f00 */
[----:B------:R-:W-:Y:S02]  /*0a70*/  @!P5 MOV R21, R61 ;  /* 0x0000003d0015d202 */ /* 0x000fe40000000f00 */
[----:B------:R-:W-:Y:S02]  /*0a80*/  @!P6 IADD3.X R5, PT, PT, R22, R5, RZ, P0, !PT ;  /* 0x000000051605e210 */ /* 0x000fe400007fe4ff */
[----:B------:R-:W-:Y:S01]  /*0a90*/  @P3 LOP3.LUT R34, R34, 0x1000, RZ, 0xfc, !PT ;  /* 0x0000100022223812 */ /* 0x000fe200078efcff */
[----:B------:R-:W2:Y:S01]  /*0aa0*/  @!P3 LDC.64 R18, c[0x0][0x3f8] ;  /* 0x0000fe00ff12bb82 */ /* 0x000ea20000000a00 */
[----:B------:R-:W-:Y:S02]  /*0ab0*/  @!P5 IMAD.WIDE.U32 R6, R16, R6, R20 ;  /* 0x000000061006d225 */ /* 0x000fe400078e0014 */
[----:B------:R-:W-:Y:S02]  /*0ac0*/  LOP3.LUT R34, R34, 0xfffff7ff, RZ, 0xc0, !PT ;  /* 0xfffff7ff22227812 */ /* 0x000fe400078ec0ff */
[----:B0-----:R-:W-:Y:S01]  /*0ad0*/  @!P4 IMAD R22, R23, R8, RZ ;  /* 0x000000081716c224 */ /* 0x001fe200078e02ff */
[----:B------:R-:W-:-:S02]  /*0ae0*/  @!P5 IADD3 R7, PT, PT, R7, R25, RZ ;  /* 0x000000190707d210 */ /* 0x000fc40007ffe0ff */
[----:B------:R-:W0:Y:S01]  /*0af0*/  @!P4 LDC.64 R20, c[0x0][0x3a0] ;  /* 0x0000e800ff14cb82 */ /* 0x000e220000000a00 */
[C---:B------:R-:W-:Y:S01]  /*0b00*/  @!P5 SHF.L.U32 R27, R6.reuse, 0x2, RZ ;  /* 0x00000002061bd819 */ /* 0x040fe200000006ff */
[----:B------:R-:W-:Y:S01]  /*0b10*/  @!P4 IMAD R9, R13, R9, R22 ;  /* 0x000000090d09c224 */ /* 0x000fe200078e0216 */
[----:B------:R-:W-:Y:S02]  /*0b20*/  @!P4 MOV R25, R61 ;  /* 0x0000003d0019c202 */ /* 0x000fe40000000f00 */
[----:B------:R-:W-:Y:S02]  /*0b30*/  @!P5 SHF.L.U64.HI R16, R6, 0x2, R7 ;  /* 0x000000020610d819 */ /* 0x000fe40000010207 */
[----:B----4-:R-:W-:Y:S01]  /*0b40*/  @!P5 IADD3 R6, P0, PT, R27, R14, RZ ;  /* 0x0000000e1b06d210 */ /* 0x010fe20007f1e0ff */
[----:B------:R-:W3:Y:S01]  /*0b50*/  @!P3 LDC.64 R22, c[0x0][0x3a0] ;  /* 0x0000e800ff16bb82 */ /* 0x000ee20000000a00 */
[----:B------:R-:W-:Y:S02]  /*0b60*/  @!P4 IMAD.WIDE.U32 R24, R13, R8, R24 ;  /* 0x000000080d18c225 */ /* 0x000fe400078e0018 */
[----:B------:R-:W-:-:S02]  /*0b70*/  @!P5 IADD3.X R7, PT, PT, R16, R15, RZ, P0, !PT ;  /* 0x0000000f1007d210 */ /* 0x000fc400007fe4ff */
[----:B-1----:R-:W-:Y:S02]  /*0b80*/  @!P5 IADD3 R8, P0, PT, R27, R10, RZ ;  /* 0x0000000a1b08d210 */ /* 0x002fe40007f1e0ff */
[----:B------:R-:W-:Y:S01]  /*0b90*/  @!P4 IADD3 R13, PT, PT, R25, R9, RZ ;  /* 0x00000009190dc210 */ /* 0x000fe20007ffe0ff */
[----:B--2---:R-:W-:Y:S01]  /*0ba0*/  @!P3 IMAD R17, R17, R18, RZ ;  /* 0x000000121111b224 */ /* 0x004fe200078e02ff */
[----:B------:R-:W1:Y:S01]  /*0bb0*/  @!P3 LDC.64 R14, c[0x0][0x398] ;  /* 0x0000e600ff0ebb82 */ /* 0x000e620000000a00 */
[----:B------:R-:W-:Y:S02]  /*0bc0*/  @!P5 IADD3.X R9, PT, PT, R16, R11, RZ, P0, !PT ;  /* 0x0000000b1009d210 */ /* 0x000fe400007fe4ff */
[----:B------:R-:W-:Y:S01]  /*0bd0*/  @!P3 IMAD R19, R12, R19, R17 ;  /* 0x000000130c13b224 */ /* 0x000fe200078e0211 */
[----:B------:R-:W-:Y:S02]  /*0be0*/  @!P3 MOV R16, R58 ;  /* 0x0000003a0010b202 */ /* 0x000fe40000000f00 */
[----:B------:R-:W-:-:S02]  /*0bf0*/  @!P3 MOV R17, R61 ;  /* 0x0000003d0011b202 */ /* 0x000fc40000000f00 */
[C---:B------:R-:W-:Y:S02]  /*0c00*/  @!P4 SHF.L.U32 R25, R24.reuse, 0x2, RZ ;  /* 0x000000021819c819 */ /* 0x040fe400000006ff */
[----:B------:R-:W-:Y:S01]  /*0c10*/  @!P4 SHF.L.U64.HI R24, R24, 0x2, R13 ;  /* 0x000000021818c819 */ /* 0x000fe2000001020d */
[----:B------:R-:W-:Y:S01]  /*0c20*/  @!P3 IMAD.WIDE.U32 R12, R12, R18, R16 ;  /* 0x000000120c0cb225 */ /* 0x000fe200078e0010 */
[----:B0-----:R-:W-:-:S04]  /*0c30*/  @!P4 IADD3 R10, P0, PT, R25, R20, RZ ;  /* 0x00000014190ac210 */ /* 0x001fc80007f1e0ff */
[----:B------:R-:W-:Y:S02]  /*0c40*/  @!P4 IADD3.X R11, PT, PT, R24, R21, RZ, P0, !PT ;  /* 0x00000015180bc210 */ /* 0x000fe400007fe4ff */
[----:B------:R-:W-:Y:S02]  /*0c50*/  @!P4 IADD3 R50, P0, PT, R25, R50, RZ ;  /* 0x000000321932c210 */ /* 0x000fe40007f1e0ff */
[----:B------:R-:W-:Y:S02]  /*0c60*/  @!P3 IADD3 R13, PT, PT, R13, R19, RZ ;  /* 0x000000130d0db210 */ /* 0x000fe40007ffe0ff */
[----:B------:R-:W-:Y:S02]  /*0c70*/  @!P3 SHF.L.U32 R17, R12, 0x2, RZ ;  /* 0x000000020c11b819 */ /* 0x000fe400000006ff */
[----:B------:R-:W-:Y:S02]  /*0c80*/  @!P4 IADD3.X R51, PT, PT, R24, R51, RZ, P0, !PT ;  /* 0x000000331833c210 */ /* 0x000fe400007fe4ff */
[----:B------:R-:W-:-:S02]  /*0c90*/  @!P3 SHF.L.U64.HI R16, R12, 0x2, R13 ;  /* 0x000000020c10b819 */ /* 0x000fc4000001020d */
[C---:B---3--:R-:W-:Y:S02]  /*0ca0*/  @!P3 IADD3 R12, P0, PT, R17.reuse, R22, RZ ;  /* 0x00000016110cb210 */ /* 0x048fe40007f1e0ff */
[----:B------:R-:W-:Y:S02]  /*0cb0*/  IADD3 R19, PT, PT, R0, 0x30, RZ ;  /* 0x0000003000137810 */ /* 0x000fe40007ffe0ff */
[C---:B------:R-:W-:Y:S02]  /*0cc0*/  @!P3 IADD3.X R13, PT, PT, R16.reuse, R23, RZ, P0, !PT ;  /* 0x00000017100db210 */ /* 0x040fe400007fe4ff */
[----:B-1----:R-:W-:Y:S02]  /*0cd0*/  @!P3 IADD3 R14, P0, PT, R17, R14, RZ ;  /* 0x0000000e110eb210 */ /* 0x002fe40007f1e0ff */
[----:B------:R-:W-:Y:S01]  /*0ce0*/  SHF.R.S32.HI R17, RZ, 0x1f, R19 ;  /* 0x0000001fff117819 */ /* 0x000fe20000011413 */
[----:B------:R-:W-:Y:S01]  /*0cf0*/  STL.64 [R1+0x8d0], R60 ;  /* 0x0008d03c01007387 */ /* 0x000fe20000100a00 */
[----:B------:R-:W-:-:S02]  /*0d00*/  @!P3 IADD3.X R15, PT, PT, R16, R15, RZ, P0, !PT ;  /* 0x0000000f100fb210 */ /* 0x000fc400007fe4ff */
[----:B------:R-:W-:Y:S01]  /*0d10*/  ISETP.GE.U32.AND P0, PT, R19, UR16, PT ;  /* 0x0000001013007c0c */ /* 0x000fe2000bf06070 */
[----:B------:R-:W-:Y:S01]  /*0d20*/  STL [R1+0x960], R13 ;  /* 0x0009600d01007387 */ /* 0x000fe20000100800 */
[----:B------:R-:W-:Y:S02]  /*0d30*/  IADD3 R25, PT, PT, R0, 0x38, RZ ;  /* 0x0000003800197810 */ /* 0x000fe40007ffe0ff */
[----:B------:R-:W-:Y:S01]  /*0d40*/  ISETP.GE.AND.EX P1, PT, R17, UR17, PT, P0 ;  /* 0x0000001111007c0c */ /* 0x000fe2000bf26300 */
[----:B------:R0:W-:-:S12]  /*0d50*/  STL.64 [R1+0x968], R14 ;  /* 0x0009680e01007387 */ /* 0x0001d80000100a00 */
        /* <DEDUP_REMOVED lines=67> */
[----:B------:R-:W-:Y:S01]  /*1190*/  @!P1 IMAD.WIDE.U32 R30, R45, R30, R32 ;  /* 0x0000001e2d1e9225 */ /* 0x000fe200078e0020 */
[----:B------:R-:W-:Y:S01]  /*11a0*/  IADD3 R45, PT, PT, R0, 0x50, RZ ;  /* 0x00000050002d7810 */ /* 0x000fe20007ffe0ff */
[----:B------:R-:W1:Y:S03]  /*11b0*/  @!P1 LDC.64 R32, c[0x0][0x398] ;  /* 0x0000e600ff209b82 */ /* 0x000e660000000a00 */
[----:B------:R-:W-:Y:S02]  /*11c0*/  @!P1 IADD3 R31, PT, PT, R31, R47, RZ ;  /* 0x0000002f1f1f9210 */ /* 0x000fe40007ffe0ff */
        /* <DEDUP_REMOVED lines=22> */
[----:B--2---:R-:W-:-:S04]  /*1330*/  @!P1 IADD3 R46, P0, PT, R31, R46, RZ ;  /* 0x0000002e1f2e9210 */ /* 0x004fc80007f1e0ff */
[----:B------:R-:W-:Y:S01]  /*1340*/  @!P1 IADD3.X R47, PT, PT, R32, R47, RZ, P0, !PT ;  /* 0x0000002f202f9210 */ /* 0x000fe200007fe4ff */
[----:B------:R-:W-:Y:S04]  /*1350*/  STL [R1+0x954], R46 ;  /* 0x0009542e01007387 */ /* 0x000fe80000100800 */
[----:B------:R-:W-:Y:S01]  /*1360*/  STL [R1+0x950], R47 ;  /* 0x0009502f01007387 */ /* 0x000fe20000100800 */
[----:B-1----:R-:W-:-:S04]  /*1370*/  @!P1 IADD3 R44, P0, PT, R31, R44, RZ ;  /* 0x0000002c1f2c9210 */ /* 0x002fc80007f1e0ff */
[----:B------:R-:W-:Y:S02]  /*1380*/  @!P1 IADD3.X R45, PT, PT, R32, R45, RZ, P0, !PT ;  /* 0x0000002d202d9210 */ /* 0x000fe400007fe4ff */
[----:B------:R-:W-:-:S03]  /*1390*/  ISETP.GE.U32.AND P0, PT, R55, UR16, PT ;  /* 0x0000001037007c0c */ /* 0x000fc6000bf06070 */
[----:B------:R-:W-:Y:S01]  /*13a0*/  STL.64 [R1+0x958], R44 ;  /* 0x0009582c01007387 */ /* 0x000fe20000100a00 */
        /* <DEDUP_REMOVED lines=14> */
[----:B------:R-:W0:Y:S01]  /*1490*/  @!P1 LDC.64 R30, c[0x0][0x398] ;  /* 0x0000e600ff1e9b82 */ /* 0x000e220000000a00 */
[----:B--2---:R-:W-:-:S04]  /*14a0*/  @!P1 IADD3 R42, P0, PT, R53, R32, RZ ;  /* 0x00000020352a9210 */ /* 0x004fc80007f1e0ff */
[----:B------:R-:W-:-:S05]  /*14b0*/  @!P1 IADD3.X R43, PT, PT, R52, R33, RZ, P0, !PT ;  /* 0x00000021342b9210 */ /* 0x000fca00007fe4ff */
[----:B------:R-:W-:Y:S01]  /*14c0*/  @!P1 STL.64 [R1+0x608], R42 ;  /* 0x0006082a01009387 */ /* 0x000fe20000100a00 */
        /* <DEDUP_REMOVED lines=20> */
[----:B0-----:R-:W-:-:S04]  /*1610*/  @!P1 IADD3 R14, P0, PT, R53, R32, RZ ;  /* 0x00000020350e9210 */ /* 0x001fc80007f1e0ff */
        /* <DEDUP_REMOVED lines=288> */
[----:B-1----:R-:W-:Y:S01]  /*2820*/  @!P1 IMAD R54, R52, R32, RZ ;  /* 0x0000002034369224 */ /* 0x002fe200078e02ff */
[----:B------:R-:W-:-:S03]  /*2830*/  @!P1 MOV R52, R58 ;  /* 0x0000003a00349202 */ /* 0x000fc60000000f00 */
[C---:B------:R-:W-:Y:S02]  /*2840*/  @!P1 IMAD R54, R55.reuse, R33, R54 ;  /* 0x0000002137369224 */ /* 0x040fe400078e0236 */
        /* <DEDUP_REMOVED lines=24> */
[----:B------:R-:W-:-:S04]  /*29d0*/  SHF.R.S32.HI R52, RZ, 0x1f, R56 ;  /* 0x0000001fff347819 */ /* 0x000fc80000011438 */
[----:B------:R-:W-:Y:S02]  /*29e0*/  @!P1 IADD3 R31, PT, PT, R33, R31, RZ ;  /* 0x0000001f211f9210 */ /* 0x000fe40007ffe0ff */
[C---:B------:R-:W-:Y:S02]  /*29f0*/  @!P1 SHF.L.U32 R33, R32.reuse, 0x2, RZ ;  /* 0x0000000220219819 */ /* 0x040fe400000006ff */
[----:B------:R-:W-:Y:S02]  /*2a00*/  @!P1 SHF.L.U64.HI R32, R32, 0x2, R31 ;  /* 0x0000000220209819 */ /* 0x000fe4000001021f */
[----:B------:R-:W0:Y:S01]  /*2a10*/  @!P1 LDC.64 R30, c[0x0][0x398] ;  /* 0x0000e600ff1e9b82 */ /* 0x000e220000000a00 */
[----:B--2---:R-:W-:-:S04]  /*2a20*/  @!P1 IADD3 R54, P0, PT, R33, R54, RZ ;  /* 0x0000003621369210 */ /* 0x004fc80007f1e0ff */
[----:B------:R-:W-:-:S05]  /*2a30*/  @!P1 IADD3.X R55, PT, PT, R32, R55, RZ, P0, !PT ;  /* 0x0000003720379210 */ /* 0x000fca00007fe4ff */
[----:B------:R-:W-:Y:S01]  /*2a40*/  STL.64 [R1+0x938], R54 ;  /* 0x0009383601007387 */ /* 0x000fe20000100a00 */
[----:B0-----:R-:W-:-:S04]  /*2a50*/  @!P1 IADD3 R14, P0, PT, R33, R30, RZ ;  /* 0x0000001e210e9210 */ /* 0x001fc80007f1e0ff */
[----:B------:R-:W-:Y:S02]  /*2a60*/  @!P1 IADD3.X R15, PT, PT, R32, R31, RZ, P0, !PT ;  /* 0x0000001f200f9210 */ /* 0x000fe400007fe4ff */
[----:B------:R-:W-:-:S03]  /*2a70*/  ISETP.GE.U32.AND P0, PT, R56, UR16, PT ;  /* 0x0000001038007c0c */ /* 0x000fc6000bf06070 */
[----:B------:R0:W-:Y:S01]  /*2a80*/  @!P1 STL.64 [R1+0x4d8], R14 ;  /* 0x0004d80e01009387 */ /* 0x0001e20000100a00 */
        /* <DEDUP_REMOVED lines=337> */
[----:B------:R-:W1:Y:S01]  /*3fa0*/  @!P1 LDC.64 R30, c[0x0][0x398] ;  /* 0x0000e600ff1e9b82 */ /* 0x000e620000000a00 */
[----:B0-----:R-:W-:-:S04]  /*3fb0*/  @!P1 IADD3 R14, P0, PT, R53, R32, RZ ;  /* 0x00000020350e9210 */ /* 0x001fc80007f1e0ff */
[----:B------:R-:W-:-:S05]  /*3fc0*/  @!P1 IADD3.X R15, PT, PT, R52, R33, RZ, P0, !PT ;  /* 0x00000021340f9210 */ /* 0x000fca00007fe4ff */
[----:B------:R0:W-:Y:S01]  /*3fd0*/  @!P1 STL.64 [R1+0x420], R14 ;  /* 0x0004200e01009387 */ /* 0x0001e20000100a00 */
        /* <DEDUP_REMOVED lines=39> */
[----:B0-----:R-:W-:-:S04]  /*4250*/  @!P1 IADD3 R14, P0, PT, R32, R30, RZ ;  /* 0x0000001e200e9210 */ /* 0x001fc80007f1e0ff */
[----:B------:R-:W-:Y:S02]  /*4260*/  @!P1 IADD3.X R15, PT, PT, R0, R31, RZ, P0, !PT ;  /* 0x0000001f000f9210 */ /* 0x000fe400007fe4ff */
[----:B------:R-:W0:Y:S03]  /*4270*/  @!P1 LDC.64 R30, c[0x0][0x398] ;  /* 0x0000e600ff1e9b82 */ /* 0x000e260000000a00 */
[----:B------:R0:W-:Y:S02]  /*4280*/  @!P1 STL.64 [R1+0x438], R14 ;  /* 0x0004380e01009387 */ /* 0x0001e40000100a00 */
[----:B0-----:R-:W-:Y:S02]  /*4290*/  @!P1 IADD3 R14, P0, PT, R32, R30, RZ ;  /* 0x0000001e200e9210 */ /* 0x001fe40007f1e0ff */
[----:B------:R-:W-:Y:S02]  /*42a0*/  SHF.R.U32.HI R30, RZ, 0x6, R57 ;  /* 0x00000006ff1e7819 */ /* 0x000fe40000011639 */
[----:B------:R-:W-:-:S02]  /*42b0*/  @!P1 IADD3.X R15, PT, PT, R0, R31, RZ, P0, !PT ;  /* 0x0000001f000f9210 */ /* 0x000fc400007fe4ff */
[----:B------:R-:W-:-:S03]  /*42c0*/  MOV R0, UR5 ;  /* 0x0000000500007c02 */ /* 0x000fc60008000f00 */
[----:B------:R0:W-:Y:S02]  /*42d0*/  @!P1 STL.64 [R1+0x5b8], R14 ;  /* 0x0005b80e01009387 */ /* 0x0001e40000100a00 */
[----:B------:R-:W-:-:S05]  /*42e0*/  IMAD R0, R0, UR20, R30 ;  /* 0x0000001400007c24 */ /* 0x000fca000f8e021e */
[----:B------:R-:W-:Y:S01]  /*42f0*/  IADD3 R56, PT, PT, R0, 0x160, RZ ;  /* 0x0000016000387810 */ /* 0x000fe20007ffe0ff */
[----:B------:R-:W-:Y:S03]  /*4300*/  STL [R1+0x8f0], R0 ;  /* 0x0008f00001007387 */ /* 0x000fe60000100800 */
        /* <DEDUP_REMOVED lines=110> */
[----:B------:R-:W-:Y:S02]  /*49f0*/  @!P1 IADD3.X R47, PT, PT, R52, R33, RZ, P0, !PT ;  /* 0x00000021342f9210 */ /* 0x000fe400007fe4ff */
        /* <DEDUP_REMOVED lines=8> */
[----:B------:R-:W-:-:S05]  /*4a80*/  @P1 LOP3.LUT R35, R35, 0x1, RZ, 0xfc, !PT ;  /* 0x0000000123231812 */ /* 0x000fca00078efcff */
        /* <DEDUP_REMOVED lines=20> */
[----:B------:R-:W-:Y:S02]  /*4bd0*/  MOV R60, R36 ;  /* 0x00000024003c7202 */ /* 0x000fe40000000f00 */
[----:B------:R-:W-:-:S03]  /*4be0*/  @P0 LOP3.LUT R34, R34, 0x80000, RZ, 0xfc, !PT ;  /* 0x0008000022220812 */ /* 0x000fc600078efcff */
        /* <DEDUP_REMOVED lines=14> */
[----:B------:R-:W-:Y:S02]  /*4cd0*/  SHF.R.S32.HI R52, RZ, 0x1f, R56 ;  /* 0x0000001fff347819 */ /* 0x000fe40000011438 */
[----:B------:R-:W-:Y:S02]  /*4ce0*/  ISETP.GE.U32.AND P1, PT, R56, UR16, PT ;  /* 0x0000001038007c0c */ /* 0x000fe4000bf26070 */
[----:B------:R-:W-:Y:S02]  /*4cf0*/  LOP3.LUT P0, RZ, R34, 0x10000, RZ, 0xc0, !PT ;  /* 0x0001000022ff7812 */ /* 0x000fe4000780c0ff */
[----:B------:R-:W-:Y:S02]  /*4d00*/  ISETP.GE.AND.EX P1, PT, R52, UR17, PT, P1 ;  /* 0x0000001134007c0c */ /* 0x000fe4000bf26310 */
[----:B------:R-:W-:-:S11]  /*4d10*/  LOP3.LUT R34, R34, 0xffefffff, RZ, 0xc0, !PT ;  /* 0xffefffff22227812 */ /* 0x000fd600078ec0ff */
[----:B------:R-:W0:Y:S01]  /*4d20*/  @!P1 LDC.64 R30, c[0x0][0x3f8] ;  /* 0x0000fe00ff1e9b82 */ /* 0x000e220000000a00 */
[----:B------:R-:W-:Y:S02]  /*4d30*/  @!P1 MOV R53, R61 ;  /* 0x0000003d00359202 */ /* 0x000fe40000000f00 */
[----:B------:R-:W-:-:S05]  /*4d40*/  @P1 LOP3.LUT R34, R34, 0x100000, RZ, 0xfc, !PT ;  /* 0x0010000022221812 */ /* 0x000fca00078efcff */
[----:B------:R-:W1:Y:S01]  /*4d50*/  @!P1 LDC.64 R32, c[0x0][0x3a0] ;  /* 0x0000e800ff209b82 */ /* 0x000e620000000a00 */
[----:B0-----:R-:W-:-:S04]  /*4d60*/  @!P1 IMAD R52, R52, R30, RZ ;  /* 0x0000001e34349224 */ /* 0x001fc800078e02ff */
        /* <DEDUP_REMOVED lines=8> */
[----:B-1----:R-:W-:-:S04]  /*4df0*/  @!P1 IADD3 R38, P2, PT, R53, R32, RZ ;  /* 0x0000002035269210 */ /* 0x002fc80007f5e0ff */
[----:B------:R-:W-:-:S04]  /*4e00*/  @!P1 IADD3.X R39, PT, PT, R52, R33, RZ, P2, !PT ;  /* 0x0000002134279210 */ /* 0x000fc800017fe4ff */
[----:B------:R-:W-:Y:S02]  /*4e10*/  MOV R59, R39 ;  /* 0x00000027003b7202 */ /* 0x000fe40000000f00 */
[----:B0-----:R-:W-:-:S04]  /*4e20*/  @!P1 IADD3 R54, P2, PT, R53, R30, RZ ;  /* 0x0000001e35369210 */ /* 0x001fc80007f5e0ff */
        /* <DEDUP_REMOVED lines=84> */
[----:B------:R-:W-:Y:S02]  /*5370*/  @!P5 IADD3.X R57, PT, PT, R52, R31, RZ, P6, !PT ;  /* 0x0000001f3439d210 */ /* 0x000fe400037fe4ff */
[----:B------:R-:W-:Y:S02]  /*5380*/  IADD3 R52, PT, PT, R0, 0x1c0, RZ ;  /* 0x000001c000347810 */ /* 0x000fe40007ffe0ff */
[----:B------:R-:W-:Y:S01]  /*5390*/  MOV R53, R41 ;  /* 0x0000002900357202 */ /* 0x000fe20000000f00 */
[----:B------:R0:W-:Y:S01]  /*53a0*/  @!P5 STL.64 [R1+0x4b0], R56 ;  /* 0x0004b0380100d387 */ /* 0x0001e20000100a00 */
[----:B------:R-:W-:Y:S02]  /*53b0*/  SHF.R.S32.HI R32, RZ, 0x1f, R52 ;  /* 0x0000001fff207819 */ /* 0x000fe40000011434 */
[----:B------:R-:W-:-:S04]  /*53c0*/  ISETP.GE.U32.AND P6, PT, R52, UR16, PT ;  /* 0x0000001034007c0c */ /* 0x000fc8000bfc6070 */
[----:B------:R-:W-:-:S13]  /*53d0*/  ISETP.GE.AND.EX P6, PT, R32, UR17, PT, P6 ;  /* 0x0000001120007c0c */ /* 0x000fda000bfc6360 */
[----:B------:R-:W1:Y:S01]  /*53e0*/  @!P6 LDC.64 R30, c[0x0][0x3f8] ;  /* 0x0000fe00ff1eeb82 */ /* 0x000e620000000a00 */
[----:B------:R-:W-:Y:S02]  /*53f0*/  @!P6 MOV R33, R61 ;  /* 0x0000003d0021e202 */ /* 0x000fe40000000f00 */
[----:B------:R-:W-:Y:S02]  /*5400*/  MOV R61, R37 ;  /* 0x00000025003d7202 */ /* 0x000fe40000000f00 */
[----:B------:R-:W2:Y:S03]  /*5410*/  LDL.LU.64 R36, [R1+0x980] ;  /* 0x0009800001247983 */ /* 0x000ea60000300a00 */
[----:B0-----:R-:W0:Y:S01]  /*5420*/  @!P6 LDC.64 R56, c[0x0][0x3a0] ;  /* 0x0000e800ff38eb82 */ /* 0x001e220000000a00 */
[----:B-1----:R-:W-:-:S04]  /*5430*/  @!P6 IMAD R32, R32, R30, RZ ;  /* 0x0000001e2020e224 */ /* 0x002fc800078e02ff */
[C---:B------:R-:W-:Y:S01]  /*5440*/  @!P6 IMAD R31, R52.reuse, R31, R32 ;  /* 0x0000001f341fe224 */ /* 0x040fe200078e0220 */
[----:B------:R-:W-:Y:S02]  /*5450*/  @!P6 MOV R32, R58 ;  /* 0x0000003a0020e202 */ /* 0x000fe40000000f00 */
[----:B------:R-:W-:Y:S02]  /*5460*/  MOV R58, R38 ;  /* 0x00000026003a7202 */ /* 0x000fe40000000f00 */
[----:B------:R-:W3:Y:S01]  /*5470*/  LDL.LU.64 R38, [R1+0x988] ;  /* 0x0009880001267983 */ /* 0x000ee20000300a00 */
[----:B------:R-:W-:Y:S01]  /*5480*/  @!P6 IMAD.WIDE.U32 R32, R52, R30, R32 ;  /* 0x0000001e3420e225 */ /* 0x000fe200078e0020 */
[----:B------:R-:W-:Y:S02]  /*5490*/  MOV R52, R40 ;  /* 0x0000002800347202 */ /* 0x000fe40000000f00 */
[----:B------:R-:W4:Y:S02]  /*54a0*/  LDL.LU.64 R40, [R1+0x978] ;  /* 0x0009780001287983 */ /* 0x000f240000300a00 */
[----:B------:R-:W-:-:S02]  /*54b0*/  @!P6 IADD3 R31, PT, PT, R33, R31, RZ ;  /* 0x0000001f211fe210 */ /* 0x000fc40007ffe0ff */
[C---:B------:R-:W-:Y:S02]  /*54c0*/  @!P6 SHF.L.U32 R33, R32.reuse, 0x2, RZ ;  /* 0x000000022021e819 */ /* 0x040fe400000006ff */
[----:B------:R-:W-:Y:S02]  /*54d0*/  @!P6 SHF.L.U64.HI R32, R32, 0x2, R31 ;  /* 0x000000022020e819 */ /* 0x000fe4000001021f */
[----:B------:R-:W1:Y:S01]  /*54e0*/  @!P6 LDC.64 R30, c[0x0][0x398] ;  /* 0x0000e600ff1eeb82 */ /* 0x000e620000000a00 */
[----:B0-----:R-:W-:-:S04]  /*54f0*/  @!P6 IADD3 R56, P2, PT, R33, R56, RZ ;  /* 0x000000382138e210 */ /* 0x001fc80007f5e0ff */
[----:B------:R-:W-:Y:S01]  /*5500*/  @!P6 IADD3.X R57, PT, PT, R32, R57, RZ, P2, !PT ;  /* 0x000000392039e210 */ /* 0x000fe200017fe4ff */
[----:B------:R0:W-:Y:S04]  /*5510*/  STL [R1+0x8f8], R56 ;  /* 0x0008f83801007387 */ /* 0x0001e80000100800 */
[----:B------:R0:W-:Y:S02]  /*5520*/  STL [R1+0x8f4], R57 ;  /* 0x0008f43901007387 */ /* 0x0001e40000100800 */
[----:B0-----:R-:W-:Y:S02]  /*5530*/  MOV R56, R42 ;  /* 0x0000002a00387202 */ /* 0x001fe40000000f00 */
[----:B------:R-:W-:Y:S02]  /*5540*/  MOV R57, R43 ;  /* 0x0000002b00397202 */ /* 0x000fe40000000f00 */
[----:B-1----:R-:W-:-:S04]  /*5550*/  @!P6 IADD3 R42, P2, PT, R33, R30, RZ ;  /* 0x0000001e212ae210 */ /* 0x002fc80007f5e0ff */
[----:B------:R-:W-:Y:S02]  /*5560*/  @!P6 IADD3.X R43, PT, PT, R32, R31, RZ, P2, !PT ;  /* 0x0000001f202be210 */ /* 0x000fe400017fe4ff */
[----:B------:R-:W-:-:S03]  /*5570*/  CS2R R32, SRZ ;  /* 0x0000000000207805 */ /* 0x000fc6000001ff00 */
[----:B------:R0:W-:Y:S04]  /*5580*/  @!P6 STL.64 [R1+0x490], R42 ;  /* 0x0004902a0100e387 */ /* 0x0001e80000100a00 */
[----:B0-----:R-:W3:Y:S04]  /*5590*/  LDL.LU.64 R42, [R1+0x970] ;  /* 0x00097000012a7983 */ /* 0x001ee80000300a00 */
[----:B----4-:R0:W4:Y:S02]  /*55a0*/  @!P1 LDG.E.64 R32, desc[UR10][R40.64] ;  /* 0x0000000a28209981 */ /* 0x010124000c1e1b00 */
[----:B0-----:R-:W-:-:S06]  /*55b0*/  CS2R R40, SRZ ;  /* 0x0000000000287805 */ /* 0x001fcc000001ff00 */
[----:B--2---:R0:W2:Y:S01]  /*55c0*/  @!P0 LDG.E.64 R40, desc[UR10][R36.64] ;  /* 0x0000000a24288981 */ /* 0x0040a2000c1e1b00 */
[----:B------:R-:W-:Y:S02]  /*55d0*/  LOP3.LUT P2, RZ, R34, 0x8000, RZ, 0xc0, !PT ;  /* 0x0000800022ff7812 */ /* 0x000fe4000784c0ff */
[----:B------:R-:W-:Y:S02]  /*55e0*/  CS2R R30, SRZ ;  /* 0x00000000001e7805 */ /* 0x000fe4000001ff00 */
[----:B0-----:R-:W-:-:S04]  /*55f0*/  CS2R R36, SRZ ;  /* 0x0000000000247805 */ /* 0x001fc8000001ff00 */
[----:B---3--:R0:W3:Y:S01]  /*5600*/  @!P1 LDG.E.64 R30, desc[UR10][R42.64] ;  /* 0x0000000a2a1e9981 */ /* 0x0080e2000c1e1b00 */
[----:B--2---:R-:W-:Y:S02]  /*5610*/  @!P0 MOV R36, R40 ;  /* 0x0000002800248202 */ /* 0x004fe40000000f00 */
[----:B------:R-:W-:-:S03]  /*5620*/  @!P0 MOV R37, R41 ;  /* 0x0000002900258202 */ /* 0x000fc60000000f00 */
[----:B------:R-:W-:Y:S04]  /*5630*/  STL [R1+0x664], R36 ;  /* 0x0006642401007387 */ /* 0x000fe80000100800 */
[----:B------:R1:W-:Y:S02]  /*5640*/  STL [R1+0x684], R37 ;  /* 0x0006842501007387 */ /* 0x0003e40000100800 */
[----:B-1----:R-:W-:-:S06]  /*5650*/  CS2R R36, SRZ ;  /* 0x0000000000247805 */ /* 0x002fcc000001ff00 */
[----:B------:R1:W2:Y:S01]  /*5660*/  @!P2 LDG.E.64 R36, desc[UR10][R2.64] ;  /* 0x0000000a0224a981 */ /* 0x0002a2000c1e1b00 */
[----:B0-----:R-:W-:Y:S01]  /*5670*/  CS2R R42, SRZ ;  /* 0x00000000002a7805 */ /* 0x001fe2000001ff00 */
[----:B------:R-:W-:Y:S01]  /*5680*/  HFMA2 R13, -RZ, RZ, 0, 0 ;  /* 0x00000000ff0d7431 */ /* 0x000fe200000001ff */
[----:B------:R-:W-:Y:S02]  /*5690*/  MOV R0, RZ ;  /* 0x000000ff00007202 */ /* 0x000fe40000000f00 */
[----:B----4-:R-:W-:Y:S02]  /*56a0*/  @!P1 MOV R13, R32 ;  /* 0x00000020000d9202 */ /* 0x010fe40000000f00 */
[----:B------:R-:W-:Y:S02]  /*56b0*/  @!P1 MOV R0, R33 ;  /* 0x0000002100009202 */ /* 0x000fe40000000f00 */
[----:B-1----:R-:W-:Y:S02]  /*56c0*/  CS2R R2, SRZ ;  /* 0x0000000000027805 */ /* 0x002fe4000001ff00 */
[----:B---3--:R-:W-:-:S02]  /*56d0*/  @!P1 MOV R42, R30 ;  /* 0x0000001e002a9202 */ /* 0x008fc40000000f00 */
[----:B------:R-:W-:Y:S02]  /*56e0*/  @!P1 MOV R43, R31 ;  /* 0x0000001f002b9202 */ /* 0x000fe40000000f00 */
[----:B------:R-:W-:Y:S01]  /*56f0*/  LOP3.LUT P1, RZ, R34, 0x4000, RZ, 0xc0, !PT ;  /* 0x0000400022ff7812 */ /* 0x000fe2000782c0ff */
[----:B------:R-:W-:Y:S04]  /*5700*/  STL [R1+0x640], R42 ;  /* 0x0006402a01007387 */ /* 0x000fe80000100800 */
[----:B------:R0:W-:Y:S02]  /*5710*/  STL [R1+0x648], R43 ;  /* 0x0006482b01007387 */ /* 0x0001e40000100800 */
[----:B0-----:R-:W-:-:S06]  /*5720*/  CS2R R42, SRZ ;  /* 0x00000000002a7805 */ /* 0x001fcc000001ff00 */
[----:B------:R0:W3:Y:S01]  /*5730*/  @!P0 LDG.E.64 R42, desc[UR10][R38.64] ;  /* 0x0000000a262a8981 */ /* 0x0000e2000c1e1b00 */
[----:B--2---:R-:W-:Y:S02]  /*5740*/  @!P2 MOV R2, R36 ;  /* 0x000000240002a202 */ /* 0x004fe40000000f00 */
[----:B------:R-:W-:-:S03]  /*5750*/  @!P2 MOV R3, R37 ;  /* 0x000000250003a202 */ /* 0x000fc60000000f00 */
[----:B------:R-:W-:Y:S04]  /*5760*/  STL [R1+0x6a0], R2 ;  /* 0x0006a00201007387 */ /* 0x000fe80000100800 */
[----:B------:R1:W-:Y:S02]  /*5770*/  STL [R1+0x6bc], R3 ;  /* 0x0006bc0301007387 */ /* 0x0003e40000100800 */
[----:B-1----:R-:W-:-:S06]  /*5780*/  CS2R R2, SRZ ;  /* 0x0000000000027805 */ /* 0x002fcc000001ff00 */
[----:B------:R1:W2:Y:S01]  /*5790*/  @!P1 LDG.E.64 R2, desc[UR10][R6.64] ;  /* 0x0000000a06029981 */ /* 0x0002a2000c1e1b00 */
[----:B0-----:R-:W-:-:S03]  /*57a0*/  CS2R R38, SRZ ;  /* 0x0000000000267805 */ /* 0x001fc6000001ff00 */
[----:B------:R0:W-:Y:S04]  /*57b0*/  STL [R1+0x540], R13 ;  /* 0x0005400d01007387 */ /* 0x0001e80000100800 */
[----:B------:R4:W-:Y:S01]  /*57c0*/  STL [R1+0x53c], R0 ;  /* 0x00053c0001007387 */ /* 0x0009e20000100800 */
[----:B-1----:R-:W-:-:S03]  /*57d0*/  CS2R R6, SRZ ;  /* 0x0000000000067805 */ /* 0x002fc6000001ff00 */
[----:B------:R1:W2:Y:S01]  /*57e0*/  @!P2 LDG.E.64 R38, desc[UR10][R4.64] ;  /* 0x0000000a0426a981 */ /* 0x0002a2000c1e1b00 */
[----:B0-----:R-:W-:Y:S01]  /*57f0*/  HFMA2 R13, -RZ, RZ, 0, 0 ;  /* 0x00000000ff0d7431 */ /* 0x001fe200000001ff */
[----:B---3--:R-:W-:Y:S02]  /*5800*/  @!P0 MOV R13, R42 ;  /* 0x0000002a000d8202 */ /* 0x008fe40000000f00 */
[----:B----4-:R-:W-:Y:S02]  /*5810*/  MOV R0, RZ ;  /* 0x000000ff00007202 */ /* 0x010fe40000000f00 */
[----:B------:R-:W-:Y:S02]  /*5820*/  @!P0 MOV R0, R43 ;  /* 0x0000002b00008202 */ /* 0x000fe40000000f00 */
[----:B------:R-:W-:Y:S02]  /*5830*/  LOP3.LUT P0, RZ, R34, 0x2000, RZ, 0xc0, !PT ;  /* 0x0000200022ff7812 */ /* 0x000fe4000780c0ff */
[----:B-1----:R-:W-:-:S06]  /*5840*/  CS2R R4, SRZ ;  /* 0x0000000000047805 */ /* 0x002fcc000001ff00 */
[----:B------:R0:W3:Y:S01]  /*5850*/  @!P1 LDG.E.64 R4, desc[UR10][R8.64] ;  /* 0x0000000a08049981 */ /* 0x0000e2000c1e1b00 */
[----:B--2---:R-:W-:Y:S02]  /*5860*/  @!P1 MOV R6, R2 ;  /* 0x0000000200069202 */ /* 0x004fe40000000f00 */
[----:B------:R-:W-:-:S03]  /*5870*/  @!P1 MOV R7, R3 ;  /* 0x0000000300079202 */ /* 0x000fc60000000f00 */
[----:B------:R-:W-:Y:S04]  /*5880*/  STL [R1+0x6e0], R6 ;  /* 0x0006e00601007387 */ /* 0x000fe80000100800 */
[----:B------:R1:W-:Y:S02]  /*5890*/  STL [R1+0x6f8], R7 ;  /* 0x0006f80701007387 */ /* 0x0003e40000100800 */
[----:B-1----:R-:W-:-:S06]  /*58a0*/  CS2R R6, SRZ ;  /* 0x0000000000067805 */ /* 0x002fcc000001ff00 */
[----:B------:R1:W2:Y:S04]  /*58b0*/  @!P0 LDG.E.64 R6, desc[UR10][R10.64] ;  /* 0x0000000a0a068981 */ /* 0x0002a8000c1e1b00 */
[----:B------:R4:W-:Y:S01]  /*58c0*/  STL [R1+0x544], R13 ;  /* 0x0005440d01007387 */ /* 0x0009e20000100800 */
[----:B0-----:R-:W-:-:S06]  /*58d0*/  CS2R R8, SRZ ;  /* 0x0000000000087805 */ /* 0x001fcc000001ff00 */
[----:B------:R0:W2:Y:S01]  /*58e0*/  @!P0 LDG.E.64 R8, desc[UR10][R50.64] ;  /* 0x0000000a32088981 */ /* 0x0000a2000c1e1b00 */
[----:B----4-:R-:W-:Y:S01]  /*58f0*/  HFMA2 R13, -RZ, RZ, 0, 0 ;  /* 0x00000000ff0d7431 */ /* 0x010fe200000001ff */
[----:B------:R-:W-:-:S05]  /*5900*/  @!P2 MOV R13, R38 ;  /* 0x00000026000da202 */ /* 0x000fca0000000f00 */
[----:B------:R4:W-:Y:S02]  /*5910*/  STL [R1+0x558], R13 ;  /* 0x0005580d01007387 */ /* 0x0009e40000100800 */
[----:B----4-:R-:W-:Y:S01]  /*5920*/  HFMA2 R13, -RZ, RZ, 0, 0 ;  /* 0x00000000ff0d7431 */ /* 0x010fe200000001ff */
[----:B---3--:R-:W-:-:S05]  /*5930*/  @!P1 MOV R13, R4 ;  /* 0x00000004000d9202 */ /* 0x008fca0000000f00 */
[----:B------:R3:W-:Y:S02]  /*5940*/  STL [R1+0x588], R13 ;  /* 0x0005880d01007387 */ /* 0x0007e40000100800 */
[----:B---3--:R-:W-:Y:S01]  /*5950*/  HFMA2 R13, -RZ, RZ, 0, 0 ;  /* 0x00000000ff0d7431 */ /* 0x008fe200000001ff */
[----:B-1----:R-:W-:Y:S02]  /*5960*/  MOV R10, R14 ;  /* 0x0000000e000a7202 */ /* 0x002fe40000000f00 */
[----:B------:R-:W-:Y:S02]  /*5970*/  MOV R11, R15 ;  /* 0x0000000f000b7202 */ /* 0x000fe40000000f00 */
[----:B------:R-:W3:Y:S01]  /*5980*/  LDL.LU.64 R14, [R1+0x968] ;  /* 0x00096800010e7983 */ /* 0x000ee20000300a00 */
[----:B--2---:R-:W-:-:S05]  /*5990*/  @!P0 MOV R13, R6 ;  /* 0x00000006000d8202 */ /* 0x004fca0000000f00 */
[----:B------:R1:W-:Y:S04]  /*59a0*/  STL [R1+0x718], R13 ;  /* 0x0007180d01007387 */ /* 0x0003e80000100800 */
[----:B-1----:R-:W2:Y:S01]  /*59b0*/  LDL.LU R13, [R1+0x960] ;  /* 0x00096000010d7983 */ /* 0x002ea20000300800 */
        /* <DEDUP_REMOVED lines=12> */
[----:B--2---:R0:W2:Y:S02]  /*5a80*/  @!P2 LDG.E.64 R10, desc[UR10][R12.64] ;  /* 0x0000000a0c0aa981 */ /* 0x0040a4000c1e1b00 */
[----:B0-----:R-:W-:Y:S01]  /*5a90*/  HFMA2 R12, -RZ, RZ, 0, 0 ;  /* 0x00000000ff0c7431 */ /* 0x001fe200000001ff */
[----:B------:R-:W-:-:S06]  /*5aa0*/  MOV R13, RZ ;  /* 0x000000ff000d7202 */ /* 0x000fcc0000000f00 */
[----:B---3--:R0:W3:Y:S04]  /*5ab0*/  @!P2 LDG.E.64 R12, desc[UR10][R14.64] ;  /* 0x0000000a0e0ca981 */ /* 0x0080e8000c1e1b00 */
        /* <DEDUP_REMOVED lines=58> */
[----:B------:R1:W-:Y:S02]  /*5e60*/  STL.64 [R1+0x10], R30 ;  /* 0x0000101e01007387 */ /* 0x0003e40000100a00 */
[----:B-1----:R-:W-:Y:S02]  /*5e70*/  MOV R30, R46 ;  /* 0x0000002e001e7202 */ /* 0x002fe40000000f00 */
[----:B------:R-:W-:Y:S02]  /*5e80*/  MOV R31, R47 ;  /* 0x0000002f001f7202 */ /* 0x000fe40000000f00 */
[----:B------:R-:W-:-:S02]  /*5e90*/  CS2R R46, SRZ ;  /* 0x00000000002e7805 */ /* 0x000fc4000001ff00 */
[----:B0-----:R-:W-:Y:S02]  /*5ea0*/  MOV R48, R44 ;  /* 0x0000002c00307202 */ /* 0x001fe40000000f00 */
[----:B------:R-:W-:Y:S02]  /*5eb0*/  MOV R49, R45 ;  /* 0x0000002d00317202 */ /* 0x000fe40000000f00 */
[----:B------:R-:W4:Y:S01]  /*5ec0*/  LDL.LU.64 R44, [R1+0x958] ;  /* 0x00095800012c7983 */ /* 0x000f220000300a00 */
[----:B--2---:R-:W-:-:S05]  /*5ed0*/  @!P1 MOV R46, R27 ;  /* 0x0000001b002e9202 */ /* 0x004fca0000000f00 */
[----:B------:R0:W-:Y:S04]  /*5ee0*/  STL [R1+0x7a4], R46 ;  /* 0x0007a42e01007387 */ /* 0x0001e80000100800 */
[----:B0-----:R-:W2:Y:S01]  /*5ef0*/  LDL.LU R46, [R1+0x954] ;  /* 0x00095400012e7983 */ /* 0x001ea20000300800 */
[----:B---3--:R-:W-:-:S05]  /*5f00*/  @!P1 MOV R47, R28 ;  /* 0x0000001c002f9202 */ /* 0x008fca0000000f00 */
[----:B------:R0:W-:Y:S04]  /*5f10*/  STL [R1+0x5e0], R47 ;  /* 0x0005e02f01007387 */ /* 0x0001e80000100800 */
[----:B0-----:R-:W2:Y:S04]  /*5f20*/  LDL.LU R47, [R1+0x950] ;  /* 0x00095000012f7983 */ /* 0x001ea80000300800 */
[----:B------:R0:W-:Y:S02]  /*5f30*/  STL [R1+0x5c4], R0 ;  /* 0x0005c40001007387 */ /* 0x0001e40000100800 */
[----:B0-----:R-:W-:Y:S01]  /*5f40*/  HFMA2 R0, -RZ, RZ, 0, 0 ;  /* 0x00000000ff007431 */ /* 0x001fe200000001ff */
[----:B------:R-:W-:-:S05]  /*5f50*/  @!P0 MOV R0, R18 ;  /* 0x0000001200008202 */ /* 0x000fca0000000f00 */
[----:B------:R0:W-:Y:S02]  /*5f60*/  STL [R1+0x790], R0 ;  /* 0x0007900001007387 */ /* 0x0001e40000100800 */
[----:B0-----:R-:W-:Y:S01]  /*5f70*/  HFMA2 R0, -RZ, RZ, 0, 0 ;  /* 0x00000000ff007431 */ /* 0x001fe200000001ff */
[----:B------:R-:W-:Y:S02]  /*5f80*/  @!P0 MOV R0, R21 ;  /* 0x0000001500008202 */ /* 0x000fe40000000f00 */
[----:B------:R-:W-:Y:S01]  /*5f90*/  LOP3.LUT P0, RZ, R34, 0x80, RZ, 0xc0, !PT ;  /* 0x0000008022ff7812 */ /* 0x000fe2000780c0ff */
[----:B------:R0:W-:Y:S02]  /*5fa0*/  STL.64 [R1+0x210], R32 ;  /* 0x0002102001007387 */ /* 0x0001e40000100a00 */
[----:B0-----:R-:W-:Y:S02]  /*5fb0*/  MOV R32, R30 ;  /* 0x0000001e00207202 */ /* 0x001fe40000000f00 */
[----:B------:R-:W-:-:S02]  /*5fc0*/  MOV R33, R31 ;  /* 0x0000001f00217202 */ /* 0x000fc40000000f00 */
[----:B------:R-:W-:Y:S01]  /*5fd0*/  CS2R R30, SRZ ;  /* 0x00000000001e7805 */ /* 0x000fe2000001ff00 */
[----:B------:R0:W-:Y:S04]  /*5fe0*/  STL.64 [R1+0x218], R42 ;  /* 0x0002182a01007387 */ /* 0x0001e80000100a00 */
[----:B0-----:R-:W3:Y:S04]  /*5ff0*/  LDL.LU.64 R42, [R1+0x608] ;  /* 0x00060800012a7983 */ /* 0x001ee80000300a00 */
[----:B--2---:R0:W2:Y:S02]  /*6000*/  @!P0 LDG.E.64 R30, desc[UR10][R46.64] ;  /* 0x0000000a2e1e8981 */ /* 0x0040a4000c1e1b00 */
[----:B0-----:R-:W-:-:S02]  /*6010*/  MOV R46, R32 ;  /* 0x00000020002e7202 */ /* 0x001fc40000000f00 */
[----:B------:R-:W-:Y:S02]  /*6020*/  MOV R47, R33 ;  /* 0x00000021002f7202 */ /* 0x000fe40000000f00 */
[----:B------:R-:W-:-:S06]  /*6030*/  CS2R R32, SRZ ;  /* 0x0000000000207805 */ /* 0x000fcc000001ff00 */
[----:B----4-:R-:W4:Y:S04]  /*6040*/  @!P0 LDG.E.64 R32, desc[UR10][R44.64] ;  /* 0x0000000a2c208981 */ /* 0x010f28000c1e1b00 */
[----:B------:R0:W-:Y:S04]  /*6050*/  STL [R1+0x5cc], R0 ;  /* 0x0005cc0001007387 */ /* 0x0001e80000100800 */
[----:B------:R-:W3:Y:S01]  /*6060*/  LDL.LU.64 R44, [R1+0x788] ;  /* 0x00078800012c7983 */ /* 0x000ee20000300a00 */
[----:B0-----:R-:W-:Y:S01]  /*6070*/  HFMA2 R0, -RZ, RZ, 0, 0 ;  /* 0x00000000ff007431 */ /* 0x001fe200000001ff */
[----:B------:R-:W-:-:S02]  /*6080*/  @!P2 MOV R0, R22 ;  /* 0x000000160000a202 */ /* 0x000fc40000000f00 */
[----:B------:R0:W-:Y:S04]  /*6090*/  STL.64 [R1+0x18], R40 ;  /* 0x0000182801007387 */ /* 0x0001e80000100a00 */
[----:B------:R1:W-:Y:S01]  /*60a0*/  STL [R1+0x798], R0 ;  /* 0x0007980001007387 */ /* 0x0003e20000100800 */
[----:B0-----:R-:W-:Y:S01]  /*60b0*/  CS2R R40, SRZ ;  /* 0x0000000000287805 */ /* 0x001fe2000001ff00 */
[----:B-1----:R-:W-:Y:S01]  /*60c0*/  HFMA2 R0, -RZ, RZ, 0, 0 ;  /* 0x00000000ff007431 */ /* 0x002fe200000001ff */
[----:B------:R-:W-:Y:S02]  /*60d0*/  @!P2 MOV R0, R25 ;  /* 0x000000190000a202 */ /* 0x000fe40000000f00 */
[----:B------:R-:W-:Y:S02]  /*60e0*/  LOP3.LUT P2, RZ, R34, 0x40, RZ, 0xc0, !PT ;  /* 0x0000004022ff7812 */ /* 0x000fe4000784c0ff */
[----:B--2---:R-:W-:-:S05]  /*60f0*/  @!P0 MOV R41, R31 ;  /* 0x0000001f00298202 */ /* 0x004fca0000000f00 */
[----:B------:R-:W-:Y:S01]  /*6100*/  STL [R1+0x7ac], R41 ;  /* 0x0007ac2901007387 */ /* 0x000fe20000100800 */
[----:B----4-:R-:W-:-:S05]  /*6110*/  @!P0 MOV R40, R32 ;  /* 0x0000002000288202 */ /* 0x010fca0000000f00 */
[----:B------:R0:W-:Y:S02]  /*6120*/  STL [R1+0x5e4], R40 ;  /* 0x0005e42801007387 */ /* 0x0001e40000100800 */
[----:B0-----:R-:W-:-:S06]  /*6130*/  CS2R R40, SRZ ;  /* 0x0000000000287805 */ /* 0x001fcc000001ff00 */
[----:B---3--:R0:W2:Y:S04]  /*6140*/  @!P2 LDG.E.64 R40, desc[UR10][R42.64] ;  /* 0x0000000a2a28a981 */ /* 0x0080a8000c1e1b00 */
[----:B------:R1:W-:Y:S02]  /*6150*/  STL [R1+0x5d4], R0 ;  /* 0x0005d40001007387 */ /* 0x0003e40000100800 */
[----:B-1----:R-:W-:Y:S01]  /*6160*/  HFMA2 R0, -RZ, RZ, 0, 0 ;  /* 0x00000000ff007431 */ /* 0x002fe200000001ff */
[----:B------:R-:W-:Y:S02]  /*6170*/  @!P1 MOV R0, R26 ;  /* 0x0000001a00009202 */ /* 0x000fe40000000f00 */
[----:B0-----:R-:W-:-:S03]  /*6180*/  CS2R R42, SRZ ;  /* 0x00000000002a7805 */ /* 0x001fc6000001ff00 */
[----:B------:R0:W-:Y:S04]  /*6190*/  STL [R1+0x7a0], R0 ;  /* 0x0007a00001007387 */ /* 0x0001e80000100800 */
[----:B------:R-:W3:Y:S01]  /*61a0*/  @!P2 LDG.E.64 R42, desc[UR10][R44.64] ;  /* 0x0000000a2c2aa981 */ /* 0x000ee2000c1e1b00 */
[----:B0-----:R-:W-:Y:S01]  /*61b0*/  HFMA2 R0, -RZ, RZ, 0, 0 ;  /* 0x00000000ff007431 */ /* 0x001fe200000001ff */
[----:B------:R-:W-:Y:S02]  /*61c0*/  @!P1 MOV R0, R29 ;  /* 0x0000001d00009202 */ /* 0x000fe40000000f00 */
[----:B------:R0:W-:Y:S04]  /*61d0*/  STL.64 [R1+0x220], R38 ;  /* 0x0002202601007387 */ /* 0x0001e80000100a00 */
[----:B------:R1:W-:Y:S04]  /*61e0*/  STL [R1+0x5f0], R0 ;  /* 0x0005f00001007387 */ /* 0x0003e80000100800 */
[----:B------:R4:W-:Y:S04]  /*61f0*/  STL.64 [R1+0x20], R36 ;  /* 0x0000202401007387 */ /* 0x0009e80000100a00 */
[----:B0-----:R-:W3:Y:S01]  /*6200*/  LDL.LU.64 R38, [R1+0x780] ;  /* 0x0007800001267983 */ /* 0x001ee20000300a00 */
[----:B-1----:R-:W-:Y:S01]  /*6210*/  HFMA2 R0, -RZ, RZ, 0, 0 ;  /* 0x00000000ff007431 */ /* 0x002fe200000001ff */
[----:B------:R-:W-:-:S02]  /*6220*/  @!P0 MOV R0, R30 ;  /* 0x0000001e00008202 */ /* 0x000fc40000000f00 */
[----:B------:R-:W-:Y:S04]  /*6230*/  STL.64 [R1+0x228], R4 ;  /* 0x0002280401007387 */ /* 0x000fe80000100a00 */
[----:B------:R0:W-:Y:S01]  /*6240*/  STL [R1+0x7a8], R0 ;  /* 0x0007a80001007387 */ /* 0x0001e20000100800 */
[----:B----4-:R-:W-:-:S03]  /*6250*/  CS2R R36, SRZ ;  /* 0x0000000000247805 */ /* 0x010fc6000001ff00 */
[----:B--2---:R-:W-:Y:S01]  /*6260*/  STL.64 [R1+0x948], R40 ;  /* 0x0009482801007387 */ /* 0x004fe20000100a00 */
[----:B0-----:R-:W-:Y:S01]  /*6270*/  HFMA2 R0, -RZ, RZ, 0, 0 ;  /* 0x00000000ff007431 */ /* 0x001fe200000001ff */
[----:B------:R-:W-:Y:S02]  /*6280*/  @!P0 MOV R0, R33 ;  /* 0x0000002100008202 */ /* 0x000fe40000000f00 */
[----:B------:R-:W-:Y:S01]  /*6290*/  @!P2 MOV R37, R41 ;  /* 0x000000290025a202 */ /* 0x000fe20000000f00 */
[----:B------:R-:W2:Y:S04]  /*62a0*/  LDL.LU.64 R4, [R1+0x778] ;  /* 0x0007780001047983 */ /* 0x000ea80000300a00 */
[----:B------:R0:W-:Y:S04]  /*62b0*/  STL [R1+0x5f4], R0 ;  /* 0x0005f40001007387 */ /* 0x0001e80000100800 */
[----:B------:R-:W4:Y:S01]  /*62c0*/  LDL.LU.64 R44, [R1+0x630] ;  /* 0x00063000012c7983 */ /* 0x000f220000300a00 */
[----:B0-----:R-:W-:Y:S01]  /*62d0*/  HFMA2 R0, -RZ, RZ, 0, 0 ;  /* 0x00000000ff007431 */ /* 0x001fe200000001ff */
[----:B------:R-:W-:-:S02]  /*62e0*/  @!P2 MOV R0, R40 ;  /* 0x000000280000a202 */ /* 0x000fc40000000f00 */
[----:B------:R-:W2:Y:S01]  /*62f0*/  LDL.LU.64 R40, [R1+0x618] ;  /* 0x0006180001287983 */ /* 0x000ea20000300a00 */
[----:B------:R-:W-:Y:S02]  /*6300*/  LOP3.LUT P1, RZ, R34, 0x20, RZ, 0xc0, !PT ;  /* 0x0000002022ff7812 */ /* 0x000fe4000782c0ff */
[----:B---3--:R-:W-:Y:S01]  /*6310*/  @!P2 MOV R36, R42 ;  /* 0x0000002a0024a202 */ /* 0x008fe20000000f00 */
[----:B------:R-:W-:Y:S04]  /*6320*/  STL [R1+0x78c], R37 ;  /* 0x00078c2501007387 */ /* 0x000fe80000100800 */
[----:B------:R0:W-:Y:S02]  /*6330*/  STL [R1+0x608], R36 ;  /* 0x0006082401007387 */ /* 0x0001e40000100800 */
[----:B0-----:R-:W-:-:S06]  /*6340*/  CS2R R36, SRZ ;  /* 0x0000000000247805 */ /* 0x001fcc000001ff00 */
[----:B------:R0:W3:Y:S02]  /*6350*/  @!P1 LDG.E.64 R36, desc[UR10][R38.64] ;  /* 0x0000000a26249981 */ /* 0x0000e4000c1e1b00 */
[----:B0-----:R-:W-:-:S06]  /*6360*/  CS2R R38, SRZ ;  /* 0x0000000000267805 */ /* 0x001fcc000001ff00 */
[----:B--2---:R-:W2:Y:S01]  /*6370*/  @!P1 LDG.E.64 R38, desc[UR10][R40.64] ;  /* 0x0000000a28269981 */ /* 0x004ea2000c1e1b00 */
[----:B------:R-:W-:-:S03]  /*6380*/  LOP3.LUT P0, RZ, R34, 0x10, RZ, 0xc0, !PT ;  /* 0x0000001022ff7812 */ /* 0x000fc6000780c0ff */
[----:B------:R0:W-:Y:S04]  /*6390*/  STL.64 [R1+0x28], R2 ;  /* 0x0000280201007387 */ /* 0x0001e80000100a00 */
[----:B------:R1:W-:Y:S04]  /*63a0*/  STL.64 [R1+0x230], R8 ;  /* 0x0002300801007387 */ /* 0x0003e80000100a00 */
[----:B------:R-:W4:Y:S01]  /*63b0*/  LDL.LU.64 R40, [R1+0x760] ;  /* 0x0007600001287983 */ /* 0x000f220000300a00 */
[----:B0-----:R-:W-:-:S03]  /*63c0*/  CS2R R2, SRZ ;  /* 0x0000000000027805 */ /* 0x001fc6000001ff00 */
[----:B-1----:R-:W4:Y:S01]  /*63d0*/  LDL.LU.64 R8, [R1+0x768] ;  /* 0x0007680001087983 */ /* 0x002f220000300a00 */
[----:B---3--:R-:W-:-:S05]  /*63e0*/  @!P1 MOV R3, R37 ;  /* 0x0000002500039202 */ /* 0x008fca0000000f00 */
[----:B------:R-:W-:Y:S01]  /*63f0*/  STL [R1+0x784], R3 ;  /* 0x0007840301007387 */ /* 0x000fe20000100800 */
[----:B--2---:R-:W-:-:S05]  /*6400*/  @!P1 MOV R2, R38 ;  /* 0x0000002600029202 */ /* 0x004fca0000000f00 */
[----:B------:R0:W-:Y:S02]  /*6410*/  STL [R1+0x618], R2 ;  /* 0x0006180201007387 */ /* 0x0001e40000100800 */
[----:B0-----:R-:W-:-:S06]  /*6420*/  CS2R R2, SRZ ;  /* 0x0000000000027805 */ /* 0x001fcc000001ff00 */
[----:B------:R0:W2:Y:S02]  /*6430*/  @!P0 LDG.E.64 R2, desc[UR10][R4.64] ;  /* 0x0000000a04028981 */ /* 0x0000a4000c1e1b00 */
[----:B0-----:R-:W-:-:S06]  /*6440*/  CS2R R4, SRZ ;  /* 0x0000000000047805 */ /* 0x001fcc000001ff00 */
[----:B----4-:R-:W3:Y:S04]  /*6450*/  @!P0 LDG.E.64 R4, desc[UR10][R44.64] ;  /* 0x0000000a2c048981 */ /* 0x010ee8000c1e1b00 */
[----:B------:R0:W-:Y:S04]  /*6460*/  STL [R1+0x788], R0 ;  /* 0x0007880001007387 */ /* 0x0001e80000100800 */
[----:B------:R1:W-:Y:S04]  /*6470*/  STL.64 [R1+0x30], R6 ;  /* 0x0000300601007387 */ /* 0x0003e80000100a00 */
[----:B------:R4:W-:Y:S01]  /*6480*/  STL.64 [R1+0x238], R12 ;  /* 0x0002380c01007387 */ /* 0x0009e20000100a00 */
[----:B0-----:R-:W-:Y:S01]  /*6490*/  HFMA2 R0, -RZ, RZ, 0, 0 ;  /* 0x00000000ff007431 */ /* 0x001fe200000001ff */
[----:B------:R-:W-:-:S02]  /*64a0*/  @!P2 MOV R0, R43 ;  /* 0x0000002b0000a202 */ /* 0x000fc40000000f00 */
[----:B------:R-:W3:Y:S01]  /*64b0*/  LDL.LU.64 R44, [R1+0x670] ;  /* 0x00067000012c7983 */ /* 0x000ee20000300a00 */
[----:B------:R-:W-:Y:S02]  /*64c0*/  LOP3.LUT P2, RZ, R34, 0x8, RZ, 0xc0, !PT ;  /* 0x0000000822ff7812 */ /* 0x000fe4000784c0ff */
[----:B-1----:R-:W-:Y:S01]  /*64d0*/  CS2R R6, SRZ ;  /* 0x0000000000067805 */ /* 0x002fe2000001ff00 */
[----:B----4-:R-:W4:Y:S01]  /*64e0*/  LDL.LU.64 R12, [R1+0x758] ;  /* 0x00075800010c7983 */ /* 0x010f220000300a00 */
[----:B--2---:R-:W-:-:S05]  /*64f0*/  @!P0 MOV R7, R3 ;  /* 0x0000000300078202 */ /* 0x004fca0000000f00 */
[----:B------:R-:W-:Y:S01]  /*6500*/  STL [R1+0x77c], R7 ;  /* 0x00077c0701007387 */ /* 0x000fe20000100800 */
[----:B---3--:R-:W-:-:S05]  /*6510*/  @!P0 MOV R6, R4 ;  /* 0x0000000400068202 */ /* 0x008fca0000000f00 */
        /* <DEDUP_REMOVED lines=10> */
[----:B------:R-:W3:Y:S04]  /*65c0*/  LDL.LU.64 R40, [R1+0x740] ;  /* 0x0007400001287983 */ /* 0x000ee80000300a00 */
[----:B------:R0:W-:Y:S01]  /*65d0*/  STL [R1+0x780], R0 ;  /* 0x0007800001007387 */ /* 0x0001e20000100800 */
[----:B-1----:R-:W-:-:S03]  /*65e0*/  CS2R R10, SRZ ;  /* 0x00000000000a7805 */ /* 0x002fc6000001ff00 */
[----:B----4-:R-:W4:Y:S01]  /*65f0*/  LDL.LU.64 R16, [R1+0x750] ;  /* 0x0007500001107983 */ /* 0x010f220000300a00 */
        /* <DEDUP_REMOVED lines=9> */
[----:B0-----:R-:W-:Y:S01]  /*6690*/  HFMA2 R12, -RZ, RZ, 0, 0 ;  /* 0x00000000ff0c7431 */ /* 0x001fe200000001ff */
[----:B------:R-:W-:-:S06]  /*66a0*/  MOV R13, RZ ;  /* 0x000000ff000d7202 */ /* 0x000fcc0000000f00 */
        /* <DEDUP_REMOVED lines=69> */
[----:B----4-:R-:W4:Y:S04]  /*6b00*/  LDL.LU.64 R32, [R1+0x710] ;  /* 0x0007100001207983 */ /* 0x010f280000300a00 */
[----:B------:R-:W4:Y:S01]  /*6b10*/  LDL.LU.64 R40, [R1+0x708] ;  /* 0x0007080001287983 */ /* 0x000f220000300a00 */
        /* <DEDUP_REMOVED lines=11> */
[----:B------:R0:W-:Y:S01]  /*6bd0*/  STL [R1+0x680], R0 ;  /* 0x0006800001007387 */ /* 0x0001e20000100800 */
[----:B------:R-:W-:Y:S01]  /*6be0*/  CS2R R30, SRZ ;  /* 0x00000000001e7805 */ /* 0x000fe2000001ff00 */
[----:B0-----:R-:W-:Y:S01]  /*6bf0*/  HFMA2 R0, -RZ, RZ, 0, 0 ;  /* 0x00000000ff007431 */ /* 0x001fe200000001ff */
[----:B------:R-:W-:-:S05]  /*6c00*/  @!P2 MOV R0, R18 ;  /* 0x000000120000a202 */ /* 0x000fca0000000f00 */
        /* <DEDUP_REMOVED lines=9> */
[----:B----4-:R0:W2:Y:S04]  /*6ca0*/  @!P2 LDG.E.64 R30, desc[UR10][R32.64] ;  /* 0x0000000a201ea981 */ /* 0x0100a8000c1e1b00 */
[----:B------:R1:W-:Y:S01]  /*6cb0*/  STL [R1+0x940], R42 ;  /* 0x0009402a01007387 */ /* 0x0003e20000100800 */
[----:B0-----:R-:W-:Y:S01]  /*6cc0*/  CS2R R32, SRZ ;  /* 0x0000000000207805 */ /* 0x001fe2000001ff00 */
[----:B-1----:R-:W-:-:S05]  /*6cd0*/  HFMA2 R42, -RZ, RZ, 0, 0 ;  /* 0x00000000ff2a7431 */ /* 0x002fca00000001ff */
[----:B------:R0:W3:Y:S04]  /*6ce0*/  @!P2 LDG.E.64 R32, desc[UR10][R40.64] ;  /* 0x0000000a2820a981 */ /* 0x0000e8000c1e1b00 */
[----:B------:R-:W4:Y:S01]  /*6cf0*/  LDL.LU.64 R40, [R1+0x948] ;  /* 0x0009480001287983 */ /* 0x000f220000300a00 */
[----:B--2---:R-:W-:-:S05]  /*6d00*/  @!P2 MOV R42, R31 ;  /* 0x0000001f002aa202 */ /* 0x004fca0000000f00 */
[----:B------:R1:W-:Y:S04]  /*6d10*/  STL [R1+0x70c], R42 ;  /* 0x00070c2a01007387 */ /* 0x0003e80000100800 */
[----:B-1----:R-:W2:Y:S04]  /*6d20*/  LDL.LU R42, [R1+0x940] ;  /* 0x00094000012a7983 */ /* 0x002ea80000300800 */
[----:B----4-:R1:W-:Y:S04]  /*6d30*/  STL.64 [R1+0x68], R40 ;  /* 0x0000682801007387 */ /* 0x0103e80000100a00 */
[----:B-1----:R-:W4:Y:S04]  /*6d40*/  LDL.LU.64 R40, [R1+0x420] ;  /* 0x0004200001287983 */ /* 0x002f280000300a00 */
[----:B------:R-:W-:Y:S04]  /*6d50*/  STL [R1+0x694], R0 ;  /* 0x0006940001007387 */ /* 0x000fe80000100800 */
[----:B--2---:R1:W-:Y:S04]  /*6d60*/  STL.64 [R1+0x268], R42 ;  /* 0x0002682a01007387 */ /* 0x0043e80000100a00 */
[----:B-1----:R-:W2:Y:S01]  /*6d70*/  LDL.LU.64 R42, [R1+0x700] ;  /* 0x00070000012a7983 */ /* 0x002ea20000300a00 */
[----:B------:R-:W-:Y:S01]  /*6d80*/  HFMA2 R0, -RZ, RZ, 0, 0 ;  /* 0x00000000ff007431 */ /* 0x000fe200000001ff */
[----:B------:R-:W-:-:S05]  /*6d90*/  @!P1 MOV R0, R22 ;  /* 0x0000001600009202 */ /* 0x000fca0000000f00 */
[----:B------:R1:W-:Y:S02]  /*6da0*/  STL [R1+0x728], R0 ;  /* 0x0007280001007387 */ /* 0x0003e40000100800 */
[----:B-1----:R-:W-:Y:S01]  /*6db0*/  HFMA2 R0, -RZ, RZ, 0, 0 ;  /* 0x00000000ff007431 */ /* 0x002fe200000001ff */
[----:B------:R-:W-:-:S05]  /*6dc0*/  @!P1 MOV R0, R25 ;  /* 0x0000001900009202 */ /* 0x000fca0000000f00 */
[----:B------:R1:W-:Y:S02]  /*6dd0*/  STL [R1+0x6b8], R0 ;  /* 0x0006b80001007387 */ /* 0x0003e40000100800 */
[----:B-1----:R-:W-:Y:S01]  /*6de0*/  HFMA2 R0, -RZ, RZ, 0, 0 ;  /* 0x00000000ff007431 */ /* 0x002fe200000001ff */
[----:B------:R-:W-:-:S05]  /*6df0*/  @!P0 MOV R0, R26 ;  /* 0x0000001a00008202 */ /* 0x000fca0000000f00 */
[----:B------:R1:W-:Y:S01]  /*6e00*/  STL [R1+0x720], R0 ;  /* 0x0007200001007387 */ /* 0x0003e20000100800 */
[----:B------:R-:W-:Y:S01]  /*6e10*/  LOP3.LUT P1, RZ, R35, 0x10000000, RZ, 0xc0, !PT ;  /* 0x1000000023ff7812 */ /* 0x000fe2000782c0ff */
[----:B-1----:R-:W-:Y:S01]  /*6e20*/  HFMA2 R0, -RZ, RZ, 0, 0 ;  /* 0x00000000ff007431 */ /* 0x002fe200000001ff */
[----:B------:R-:W-:Y:S01]  /*6e30*/  @!P0 MOV R0, R29 ;  /* 0x0000001d00008202 */ /* 0x000fe20000000f00 */
[----:B------:R4:W-:Y:S04]  /*6e40*/  STL.64 [R1+0x930], R30 ;  /* 0x0009301e01007387 */ /* 0x0009e80000100a00 */
[----:B------:R1:W-:Y:S01]  /*6e50*/  STL [R1+0x6cc], R0 ;  /* 0x0006cc0001007387 */ /* 0x0003e20000100800 */
[----:B----4-:R-:W-:Y:S01]  /*6e60*/  MOV R31, R41 ;  /* 0x00000029001f7202 */ /* 0x010fe20000000f00 */
[----:B-1----:R-:W-:Y:S01]  /*6e70*/  HFMA2 R0, -RZ, RZ, 0, 0 ;  /* 0x00000000ff007431 */ /* 0x002fe200000001ff */
[----:B------:R-:W-:-:S02]  /*6e80*/  @!P2 MOV R0, R30 ;  /* 0x0000001e0000a202 */ /* 0x000fc40000000f00 */
[----:B------:R-:W-:Y:S02]  /*6e90*/  MOV R30, R40 ;  /* 0x00000028001e7202 */ /* 0x000fe40000000f00 */
[----:B0-----:R-:W-:Y:S02]  /*6ea0*/  CS2R R40, SRZ ;  /* 0x0000000000287805 */ /* 0x001fe4000001ff00 */
[----:B------:R-:W-:Y:S02]  /*6eb0*/  MOV R44, R58 ;  /* 0x0000003a002c7202 */ /* 0x000fe40000000f00 */
[----:B------:R-:W-:Y:S02]  /*6ec0*/  MOV R45, R59 ;  /* 0x0000003b002d7202 */ /* 0x000fe40000000f00 */
[----:B------:R-:W-:Y:S02]  /*6ed0*/  MOV R58, R54 ;  /* 0x00000036003a7202 */ /* 0x000fe40000000f00 */
[----:B------:R-:W-:-:S02]  /*6ee0*/  MOV R59, R55 ;  /* 0x00000037003b7202 */ /* 0x000fc40000000f00 */
[----:B------:R-:W4:Y:S04]  /*6ef0*/  LDL.LU.64 R54, [R1+0x6f0] ;  /* 0x0006f00001367983 */ /* 0x000f280000300a00 */
[----:B------:R0:W-:Y:S04]  /*6f00*/  STL.64 [R1+0x270], R38 ;  /* 0x0002702601007387 */ /* 0x0001e80000100a00 */
[----:B0-----:R-:W4:Y:S04]  /*6f10*/  LDL.LU.64 R38, [R1+0x6e8] ;  /* 0x0006e80001267983 */ /* 0x001f280000300a00 */
[----:B--2---:R0:W2:Y:S04]  /*6f20*/  @!P1 LDG.E.64 R40, desc[UR10][R42.64] ;  /* 0x0000000a2a289981 */ /* 0x0040a8000c1e1b00 */
[----:B------:R1:W-:Y:S04]  /*6f30*/  STL [R1+0x708], R0 ;  /* 0x0007080001007387 */ /* 0x0003e80000100800 */
[----:B------:R0:W-:Y:S01]  /*6f40*/  STL.64 [R1+0x70], R36 ;  /* 0x0000702401007387 */ /* 0x0001e20000100a00 */
[----:B-1----:R-:W-:Y:S01]  /*6f50*/  HFMA2 R0, -RZ, RZ, 0, 0 ;  /* 0x00000000ff007431 */ /* 0x002fe200000001ff */
[----:B---3--:R-:W-:-:S05]  /*6f60*/  @!P2 MOV R0, R33 ;  /* 0x000000210000a202 */ /* 0x008fca0000000f00 */
[----:B------:R1:W-:Y:S01]  /*6f70*/  STL [R1+0x6fc], R0 ;  /* 0x0006fc0001007387 */ /* 0x0003e20000100800 */
[----:B0-----:R-:W-:Y:S01]  /*6f80*/  HFMA2 R36, -RZ, RZ, 0, 0 ;  /* 0x00000000ff247431 */ /* 0x001fe200000001ff */
[----:B------:R-:W-:Y:S02]  /*6f90*/  LOP3.LUT P0, RZ, R35, 0x8000000, RZ, 0xc0, !PT ;  /* 0x0800000023ff7812 */ /* 0x000fe4000780c0ff */
[----:B------:R-:W-:Y:S01]  /*6fa0*/  CS2R R42, SRZ ;  /* 0x00000000002a7805 */ /* 0x000fe2000001ff00 */
[----:B-1----:R-:W-:-:S05]  /*6fb0*/  HFMA2 R0, -RZ, RZ, 0, 0 ;  /* 0x00000000ff007431 */ /* 0x002fca00000001ff */
[----:B----4-:R-:W3:Y:S04]  /*6fc0*/  @!P1 LDG.E.64 R42, desc[UR10][R54.64] ;  /* 0x0000000a362a9981 */ /* 0x010ee8000c1e1b00 */
[----:B------:R0:W-:Y:S04]  /*6fd0*/  STL.64 [R1+0x278], R4 ;  /* 0x0002780401007387 */ /* 0x0001e80000100a00 */
[----:B------:R-:W-:Y:S04]  /*6fe0*/  STL.64 [R1+0x78], R2 ;  /* 0x0000780201007387 */ /* 0x000fe80000100a00 */
[----:B------:R-:W-:Y:S04]  /*6ff0*/  STL [R1+0x8fc], R34 ;  /* 0x0008fc2201007387 */ /* 0x000fe80000100800 */
[----:B0-----:R-:W4:Y:S01]  /*7000*/  LDL.LU.64 R4, [R1+0x6d0] ;  /* 0x0006d00001047983 */ /* 0x001f220000300a00 */
[----:B--2---:R-:W-:-:S03]  /*7010*/  @!P1 MOV R0, R40 ;  /* 0x0000002800009202 */ /* 0x004fc60000000f00 */
[----:B------:R0:W-:Y:S01]  /*7020*/  STL.64 [R1+0x928], R40 ;  /* 0x0009282801007387 */ /* 0x0001e20000100a00 */
[----:B------:R-:W-:-:S03]  /*7030*/  @!P1 MOV R36, R41 ;  /* 0x0000002900249202 */ /* 0x000fc60000000f00 */
[----:B------:R1:W-:Y:S04]  /*7040*/  STL.64 [R1+0x80], R6 ;  /* 0x0000800601007387 */ /* 0x0003e80000100a00 */
[----:B------:R-:W-:Y:S04]  /*7050*/  STL.64 [R1+0x280], R8 ;  /* 0x0002800801007387 */ /* 0x000fe80000100a00 */
[----:B0-----:R-:W2:Y:S04]  /*7060*/  LDL.LU.64 R40, [R1+0x6d8] ;  /* 0x0006d80001287983 */ /* 0x001ea80000300a00 */
[----:B------:R0:W-:Y:S04]  /*7070*/  STL [R1+0x704], R36 ;  /* 0x0007042401007387 */ /* 0x0001e80000100800 */
[----:B------:R0:W-:Y:S01]  /*7080*/  STL [R1+0x700], R0 ;  /* 0x0007000001007387 */ /* 0x0001e20000100800 */
[----:B------:R-:W-:-:S02]  /*7090*/  CS2R R2, SRZ ;  /* 0x0000000000027805 */ /* 0x000fc4000001ff00 */
[----:B------:R-:W-:Y:S01]  /*70a0*/  MOV R34, RZ ;  /* 0x000000ff00227202 */ /* 0x000fe20000000f00 */
[----:B-1----:R-:W4:Y:S01]  /*70b0*/  LDL.LU.64 R6, [R1+0x6b0] ;  /* 0x0006b00001067983 */ /* 0x002f220000300a00 */
[----:B0-----:R-:W-:-:S03]  /*70c0*/  CS2R R36, SRZ ;  /* 0x0000000000247805 */ /* 0x001fc6000001ff00 */
[----:B------:R-:W4:Y:S04]  /*70d0*/  LDL.LU.64 R54, [R1+0x938] ;  /* 0x0009380001367983 */ /* 0x000f280000300a00 */
[----:B------:R0:W4:Y:S02]  /*70e0*/  @!P0 LDG.E.64 R36, desc[UR10][R38.64] ;  /* 0x0000000a26248981 */ /* 0x000124000c1e1b00 */
[----:B0-----:R-:W-:Y:S01]  /*70f0*/  CS2R R38, SRZ ;  /* 0x0000000000267805 */ /* 0x001fe2000001ff00 */
[----:B------:R-:W-:Y:S01]  /*7100*/  HFMA2 R0, -RZ, RZ, 0, 0 ;  /* 0x00000000ff007431 */ /* 0x000fe200000001ff */
[----:B---3--:R-:W-:-:S05]  /*7110*/  @!P1 MOV R0, R43 ;  /* 0x0000002b00009202 */ /* 0x008fca0000000f00 */
[----:B------:R0:W-:Y:S02]  /*7120*/  STL [R1+0x6f4], R0 ;  /* 0x0006f40001007387 */ /* 0x0001e40000100800 */
[----:B0-----:R-:W-:Y:S02]  /*7130*/  HFMA2 R0, -RZ, RZ, 0, 0 ;  /* 0x00000000ff007431 */ /* 0x001fe400000001ff */
[----:B--2---:R-:W2:Y:S01]  /*7140*/  @!P0 LDG.E.64 R38, desc[UR10][R40.64] ;  /* 0x0000000a28268981 */ /* 0x004ea2000c1e1b00 */
[----:B------:R-:W-:Y:S02]  /*7150*/  @!P2 MOV R34, R32 ;  /* 0x000000200022a202 */ /* 0x000fe40000000f00 */
[----:B----4-:R-:W-:Y:S01]  /*7160*/  @!P0 MOV R0, R36 ;  /* 0x0000002400008202 */ /* 0x010fe20000000f00 */
[----:B------:R0:W-:Y:S01]  /*7170*/  STL.64 [R1+0x918], R36 ;  /* 0x0009182401007387 */ /* 0x0001e20000100a00 */
[----:B------:R-:W-:-:S03]  /*7180*/  @!P0 MOV R3, R37 ;  /* 0x0000002500038202 */ /* 0x000fc60000000f00 */
[----:B------:R-:W3:Y:S04]  /*7190*/  LDL.LU.64 R40, [R1+0x6a8] ;  /* 0x0006a80001287983 */ /* 0x000ee80000300a00 */
[----:B0-----:R-:W4:Y:S01]  /*71a0*/  LDL.LU.64 R36, [R1+0x6c0] ;  /* 0x0006c00001247983 */ /* 0x001f220000300a00 */
[----:B------:R-:W-:-:S03]  /*71b0*/  LOP3.LUT P2, RZ, R35, 0x4000000, RZ, 0xc0, !PT ;  /* 0x0400000023ff7812 */ /* 0x000fc6000784c0ff */
[----:B------:R-:W-:Y:S01]  /*71c0*/  STL [R1+0x6ec], R3 ;  /* 0x0006ec0301007387 */ /* 0x000fe20000100800 */
[----:B--2---:R-:W-:-:S05]  /*71d0*/  @!P0 MOV R2, R38 ;  /* 0x0000002600028202 */ /* 0x004fca0000000f00 */
[----:B------:R0:W-:Y:S02]  /*71e0*/  STL [R1+0x6d8], R2 ;  /* 0x0006d80201007387 */ /* 0x0001e40000100800 */
[----:B0-----:R-:W-:-:S06]  /*71f0*/  CS2R R2, SRZ ;  /* 0x0000000000027805 */ /* 0x001fcc000001ff00 */
[----:B------:R0:W2:Y:S02]  /*7200*/  @!P2 LDG.E.64 R2, desc[UR10][R4.64] ;  /* 0x0000000a0402a981 */ /* 0x0000a4000c1e1b00 */
[----:B0-----:R-:W-:-:S06]  /*7210*/  CS2R R4, SRZ ;  /* 0x0000000000047805 */ /* 0x001fcc000001ff00 */
[----:B----4-:R0:W4:Y:S04]  /*7220*/  @!P2 LDG.E.64 R4, desc[UR10][R36.64] ;  /* 0x0000000a2404a981 */ /* 0x010128000c1e1b00 */
[----:B------:R1:W-:Y:S04]  /*7230*/  STL [R1+0x6e4], R34 ;  /* 0x0006e42201007387 */ /* 0x0003e80000100800 */
[----:B------:R3:W-:Y:S01]  /*7240*/  STL [R1+0x6e8], R0 ;  /* 0x0006e80001007387 */ /* 0x0007e20000100800 */
[----:B-1----:R-:W-:Y:S02]  /*7250*/  MOV R34, RZ ;  /* 0x000000ff00227202 */ /* 0x002fe40000000f00 */
[----:B------:R-:W-:-:S02]  /*7260*/  @!P1 MOV R34, R42 ;  /* 0x0000002a00229202 */ /* 0x000fc40000000f00 */
[----:B------:R-:W-:Y:S01]  /*7270*/  LOP3.LUT P1, RZ, R35, 0x2000000, RZ, 0xc0, !PT ;  /* 0x0200000023ff7812 */ /* 0x000fe2000782c0ff */
[----:B---3--:R-:W-:Y:S01]  /*7280*/  HFMA2 R0, -RZ, RZ, 0, 0 ;  /* 0x00000000ff007431 */ /* 0x008fe200000001ff */
[----:B------:R-:W-:Y:S02]  /*7290*/  @!P0 MOV R0, R39 ;  /* 0x0000002700008202 */ /* 0x000fe40000000f00 */
[----:B------:R-:W-:-:S03]  /*72a0*/  CS2R R8, SRZ ;  /* 0x0000000000087805 */ /* 0x000fc6000001ff00 */
[----:B------:R1:W-:Y:S01]  /*72b0*/  STL [R1+0x6dc], R0 ;  /* 0x0006dc0001007387 */ /* 0x0003e20000100800 */
[----:B0-----:R-:W-:-:S03]  /*72c0*/  HFMA2 R36, -RZ, RZ, 0, 0 ;  /* 0x00000000ff247431 */ /* 0x001fc600000001ff */
[----:B------:R0:W-:Y:S04]  /*72d0*/  STL [R1+0x6f0], R34 ;  /* 0x0006f02201007387 */ /* 0x0001e80000100800 */
[----:B------:R3:W4:Y:S01]  /*72e0*/  @!P1 LDG.E.64 R8, desc[UR10][R6.64] ;  /* 0x0000000a06089981 */ /* 0x000722000c1e1b00 */
[----:B-1----:R-:W-:Y:S01]  /*72f0*/  HFMA2 R0, -RZ, RZ, 0, 0 ;  /* 0x00000000ff007431 */ /* 0x002fe200000001ff */
[----:B0-----:R-:W-:Y:S02]  /*7300*/  MOV R34, RZ ;  /* 0x000000ff00227202 */ /* 0x001fe40000000f00 */
[----:B---3--:R-:W-:Y:S01]  /*7310*/  CS2R R6, SRZ ;  /* 0x0000000000067805 */ /* 0x008fe2000001ff00 */
[----:B------:R-:W-:Y:S05]  /*7320*/  STL [R1+0x920], R42 ;  /* 0x0009202a01007387 */ /* 0x000fea0000100800 */
[----:B------:R0:W3:Y:S04]  /*7330*/  @!P1 LDG.E.64 R6, desc[UR10][R40.64] ;  /* 0x0000000a28069981 */ /* 0x0000e8000c1e1b00 */
[----:B------:R-:W-:Y:S01]  /*7340*/  STL.64 [R1+0x88], R10 ;  /* 0x0000880a01007387 */ /* 0x000fe20000100a00 */
[----:B--2---:R-:W-:-:S02]  /*7350*/  @!P2 MOV R0, R2 ;  /* 0x000000020000a202 */ /* 0x004fc40000000f00 */
[----:B------:R-:W-:-:S03]  /*7360*/  @!P2 MOV R36, R3 ;  /* 0x000000030024a202 */ /* 0x000fc60000000f00 */
[----:B------:R1:W-:Y:S04]  /*7370*/  STL [R1+0x6d0], R0 ;  /* 0x0006d00001007387 */ /* 0x0003e80000100800 */
[----:B------:R2:W-:Y:S01]  /*7380*/  STL [R1+0x6d4], R36 ;  /* 0x0006d42401007387 */ /* 0x0005e20000100800 */
[----:B-1----:R-:W-:Y:S01]  /*7390*/  HFMA2 R0, -RZ, RZ, 0, 0 ;  /* 0x00000000ff007431 */ /* 0x002fe200000001ff */
[----:B----4-:R-:W-:Y:S02]  /*73a0*/  @!P2 MOV R34, R4 ;  /* 0x000000040022a202 */ /* 0x010fe40000000f00 */
[----:B------:R-:W-:Y:S01]  /*73b0*/  @!P2 MOV R0, R5 ;  /* 0x000000050000a202 */ /* 0x000fe20000000f00 */
[----:B--2---:R-:W2:Y:S04]  /*73c0*/  LDL.LU.64 R36, [R1+0x698] ;  /* 0x0006980001247983 */ /* 0x004ea80000300a00 */
[----:B------:R-:W-:Y:S04]  /*73d0*/  STL [R1+0x6c0], R34 ;  /* 0x0006c02201007387 */ /* 0x000fe80000100800 */
[----:B------:R-:W-:Y:S04]  /*73e0*/  STL [R1+0x6c4], R0 ;  /* 0x0006c40001007387 */ /* 0x000fe80000100800 */
[----:B------:R-:W4:Y:S01]  /*73f0*/  LDL.LU.64 R10, [R1+0x688] ;  /* 0x00068800010a7983 */ /* 0x000f220000300a00 */
[----:B------:R-:W-:-:S03]  /*7400*/  LOP3.LUT P0, RZ, R35, 0x1000000, RZ, 0xc0, !PT ;  /* 0x0100000023ff7812 */ /* 0x000fc6000780c0ff */
[----:B------:R1:W-:Y:S02]  /*7410*/  STL.64 [R1+0x288], R12 ;  /* 0x0002880c01007387 */ /* 0x0003e40000100a00 */
[----:B-1----:R-:W-:Y:S01]  /*7420*/  HFMA2 R12, -RZ, RZ, 0, 0 ;  /* 0x00000000ff0c7431 */ /* 0x002fe200000001ff */
[----:B------:R-:W-:Y:S02]  /*7430*/  MOV R13, RZ ;  /* 0x000000ff000d7202 */ /* 0x000fe40000000f00 */
[----:B0-----:R-:W-:Y:S02]  /*7440*/  MOV R40, R30 ;  /* 0x0000001e00287202 */ /* 0x001fe40000000f00 */
[----:B------:R-:W-:Y:S02]  /*7450*/  MOV R41, R31 ;  /* 0x0000001f00297202 */ /* 0x000fe40000000f00 */
[----:B------:R-:W-:Y:S02]  /*7460*/  CS2R R30, SRZ ;  /* 0x00000000001e7805 */ /* 0x000fe4000001ff00 */
[----:B------:R-:W-:-:S05]  /*7470*/  @!P1 MOV R31, R9 ;  /* 0x00000009001f9202 */ /* 0x000fca0000000f00 */
[----:B------:R-:W-:Y:S01]  /*7480*/  STL [R1+0x6b4], R31 ;  /* 0x0006b41f01007387 */ /* 0x000fe20000100800 */
[----:B---3--:R-:W-:-:S05]  /*7490*/  @!P1 MOV R30, R6 ;  /* 0x00000006001e9202 */ /* 0x008fca0000000f00 */
[----:B------:R0:W-:Y:S04]  /*74a0*/  STL [R1+0x6a8], R30 ;  /* 0x0006a81e01007387 */ /* 0x0001e80000100800 */
[----:B0-----:R-:W3:Y:S04]  /*74b0*/  LDL.LU.64 R30, [R1+0x4d8] ;  /* 0x0004d800011e7983 */ /* 0x001ee80000300a00 */
[----:B----4-:R0:W4:Y:S02]  /*74c0*/  @!P0 LDG.E.64 R12, desc[UR10][R10.64] ;  /* 0x0000000a0a0c8981 */ /* 0x010124000c1e1b00 */
[----:B0-----:R-:W-:-:S06]  /*74d0*/  CS2R R10, SRZ ;  /* 0x00000000000a7805 */ /* 0x001fcc000001ff00 */
[----:B--2---:R-:W2:Y:S01]  /*74e0*/  @!P0 LDG.E.64 R10, desc[UR10][R36.64] ;  /* 0x0000000a240a8981 */ /* 0x004ea2000c1e1b00 */
[----:B------:R-:W-:-:S03]  /*74f0*/  LOP3.LUT P2, RZ, R35, 0x800000, RZ, 0xc0, !PT ;  /* 0x0080000023ff7812 */ /* 0x000fc6000784c0ff */
[----:B------:R0:W-:Y:S04]  /*7500*/  STL.64 [R1+0x90], R14 ;  /* 0x0000900e01007387 */ /* 0x0001e80000100a00 */
[----:B------:R1:W-:Y:S04]  /*7510*/  STL.64 [R1+0x290], R16 ;  /* 0x0002901001007387 */ /* 0x0003e80000100a00 */
[----:B------:R3:W-:Y:S01]  /*7520*/  STL.64 [R1+0x98], R18 ;  /* 0x0000981201007387 */ /* 0x0007e20000100a00 */
[----:B0-----:R-:W-:Y:S01]  /*7530*/  CS2R R14, SRZ ;  /* 0x00000000000e7805 */ /* 0x001fe2000001ff00 */
[----:B------:R-:W-:-:S02]  /*7540*/  HFMA2 R0, -RZ, RZ, 0, 0 ;  /* 0x00000000ff007431 */ /* 0x000fc400000001ff */
[----:B------:R0:W-:Y:S01]  /*7550*/  STL.64 [R1+0x298], R20 ;  /* 0x0002981401007387 */ /* 0x0001e20000100a00 */
[----:B-1----:R-:W-:-:S03]  /*7560*/  CS2R R16, SRZ ;  /* 0x0000000000107805 */ /* 0x002fc6000001ff00 */
[----:B------:R1:W-:Y:S04]  /*7570*/  STL.64 [R1+0x2a0], R24 ;  /* 0x0002a01801007387 */ /* 0x0003e80000100a00 */
[----:B------:R-:W2:Y:S04]  /*7580*/  @!P2 LDG.E.64 R16, desc[UR10][R54.64] ;  /* 0x0000000a3610a981 */ /* 0x000ea8000c1e1b00 */
[----:B---3--:R-:W3:Y:S04]  /*7590*/  LDL.LU.64 R18, [R1+0x678] ;  /* 0x0006780001127983 */ /* 0x008ee80000300a00 */
[----:B------:R1:W-:Y:S04]  /*75a0*/  STL.64 [R1+0xa8], R26 ;  /* 0x0000a81a01007387 */ /* 0x0003e80000100a00 */
[----:B------:R-:W3:Y:S04]  /*75b0*/  LDL.LU.64 R54, [R1+0x4d0] ;  /* 0x0004d00001367983 */ /* 0x000ee80000300a00 */
[----:B------:R-:W3:Y:S01]  /*75c0*/  LDL.LU.64 R36, [R1+0x4c8] ;  /* 0x0004c80001247983 */ /* 0x000ee20000300a00 */
[----:B----4-:R-:W-:-:S02]  /*75d0*/  @!P0 MOV R15, R13 ;  /* 0x0000000d000f8202 */ /* 0x010fc40000000f00 */
[----:B--2---:R-:W-:-:S03]  /*75e0*/  @!P0 MOV R14, R10 ;  /* 0x0000000a000e8202 */ /* 0x004fc60000000f00 */
[----:B------:R-:W-:Y:S04]  /*75f0*/  STL [R1+0x69c], R15 ;  /* 0x00069c0f01007387 */ /* 0x000fe80000100800 */
[----:B------:R2:W-:Y:S01]  /*7600*/  STL [R1+0x688], R14 ;  /* 0x0006880e01007387 */ /* 0x0005e20000100800 */
[----:B------:R-:W-:Y:S02]  /*7610*/  @!P1 MOV R0, R8 ;  /* 0x0000000800009202 */ /* 0x000fe40000000f00 */
[----:B0-----:R-:W-:Y:S02]  /*7620*/  CS2R R20, SRZ ;  /* 0x0000000000147805 */ /* 0x001fe4000001ff00 */
[----:B-1----:R-:W-:Y:S01]  /*7630*/  CS2R R24, SRZ ;  /* 0x0000000000187805 */ /* 0x002fe2000001ff00 */
[----:B------:R-:W4:Y:S01]  /*7640*/  LDL.LU.64 R26, [R1+0x658] ;  /* 0x00065800011a7983 */ /* 0x000f220000300a00 */
[----:B--2---:R-:W-:-:S06]  /*7650*/  CS2R R14, SRZ ;  /* 0x00000000000e7805 */ /* 0x004fcc000001ff00 */
[----:B------:R0:W2:Y:S02]  /*7660*/  @!P2 LDG.E.64 R14, desc[UR10][R30.64] ;  /* 0x0000000a1e0ea981 */ /* 0x0000a4000c1e1b00 */
[----:B0-----:R-:W-:Y:S02]  /*7670*/  CS2R R30, SRZ ;  /* 0x00000000001e7805 */ /* 0x001fe4000001ff00 */
[----:B------:R-:W-:-:S05]  /*7680*/  @!P2 MOV R31, R17 ;  /* 0x00000011001fa202 */ /* 0x000fca0000000f00 */
[----:B------:R-:W-:Y:S04]  /*7690*/  STL [R1+0x714], R31 ;  /* 0x0007141f01007387 */ /* 0x000fe80000100800 */
[----:B------:R-:W-:Y:S01]  /*76a0*/  STL [R1+0x6b0], R0 ;  /* 0x0006b00001007387 */ /* 0x000fe20000100800 */
[----:B--2---:R-:W-:-:S05]  /*76b0*/  @!P2 MOV R30, R14 ;  /* 0x0000000e001ea202 */ /* 0x004fca0000000f00 */
[----:B------:R0:W-:Y:S04]  /*76c0*/  STL [R1+0x4dc], R30 ;  /* 0x0004dc1e01007387 */ /* 0x0001e80000100800 */
[----:B0-----:R-:W2:Y:S01]  /*76d0*/  LDL.LU.64 R30, [R1+0x668] ;  /* 0x00066800011e7983 */ /* 0x001ea20000300a00 */
[----:B------:R-:W-:Y:S01]  /*76e0*/  HFMA2 R0, -RZ, RZ, 0, 0 ;  /* 0x00000000ff007431 */ /* 0x000fe200000001ff */
[----:B------:R-:W-:Y:S02]  /*76f0*/  @!P1 MOV R0, R7 ;  /* 0x0000000700009202 */ /* 0x000fe40000000f00 */
[----:B------:R-:W-:-:S03]  /*7700*/  LOP3.LUT P1, RZ, R35, 0x400000, RZ, 0xc0, !PT ;  /* 0x0040000023ff7812 */ /* 0x000fc6000782c0ff */
[----:B------:R0:W-:Y:S02]  /*7710*/  STL [R1+0x6ac], R0 ;  /* 0x0006ac0001007387 */ /* 0x0001e40000100800 */
[----:B0-----:R-:W-:Y:S01]  /*7720*/  HFMA2 R0, -RZ, RZ, 0, 0 ;  /* 0x00000000ff007431 */ /* 0x001fe200000001ff */
[----:B------:R-:W-:-:S07]  /*7730*/  @!P0 MOV R0, R12 ;  /* 0x0000000c00008202 */ /* 0x000fce0000000f00 */
[----:B---3--:R0:W3:Y:S04]  /*7740*/  @!P1 LDG.E.64 R20, desc[UR10][R18.64] ;  /* 0x0000000a12149981 */ /* 0x0080e8000c1e1b00 */
[----:B------:R1:W-:Y:S01]  /*7750*/  STL [R1+0x698], R0 ;  /* 0x0006980001007387 */ /* 0x0003e20000100800 */
[----:B0-----:R-:W-:Y:S01]  /*7760*/  CS2R R18, SRZ ;  /* 0x0000000000127805 */ /* 0x001fe2000001ff00 */
[----:B-1----:R-:W-:Y:S01]  /*7770*/  HFMA2 R0, -RZ, RZ, 0, 0 ;  /* 0x00000000ff007431 */ /* 0x002fe200000001ff */
[----:B------:R-:W-:-:S04]  /*7780*/  @!P0 MOV R0, R11 ;  /* 0x0000000b00008202 */ /* 0x000fc80000000f00 */
[----:B------:R-:W4:Y:S01]  /*7790*/  @!P1 LDG.E.64 R18, desc[UR10][R54.64] ;  /* 0x0000000a36129981 */ /* 0x000f22000c1e1b00 */
[----:B------:R-:W-:-:S13]  /*77a0*/  LOP3.LUT P0, RZ, R35, 0x200000, RZ, 0xc0, !PT ;  /* 0x0020000023ff7812 */ /* 0x000fda000780c0ff */
[----:B--2---:R-:W2:Y:S04]  /*77b0*/  @!P0 LDG.E.64 R24, desc[UR10][R30.64] ;  /* 0x0000000a1e188981 */ /* 0x004ea8000c1e1b00 */
[----:B------:R-:W2:Y:S04]  /*77c0*/  LDL.LU.64 R30, [R1+0x4b8] ;  /* 0x0004b800011e7983 */ /* 0x000ea80000300a00 */
[----:B------:R0:W-:Y:S02]  /*77d0*/  STL [R1+0x68c], R0 ;  /* 0x00068c0001007387 */ /* 0x0001e40000100800 */
[----:B0-----:R-:W-:Y:S01]  /*77e0*/  HFMA2 R0, -RZ, RZ, 0, 0 ;  /* 0x00000000ff007431 */ /* 0x001fe200000001ff */
[----:B------:R-:W-:-:S05]  /*77f0*/  @!P2 MOV R0, R16 ;  /* 0x000000100000a202 */ /* 0x000fca0000000f00 */
[----:B------:R0:W-:Y:S04]  /*7800*/  STL [R1+0x710], R0 ;  /* 0x0007100001007387 */ /* 0x0001e80000100800 */
[----:B------:R1:W-:Y:S01]  /*7810*/  STL.64 [R1+0xa0], R22 ;  /* 0x0000a01601007387 */ /* 0x0003e20000100a00 */
[----:B0-----:R-:W-:Y:S01]  /*7820*/  HFMA2 R0, -RZ, RZ, 0, 0 ;  /* 0x00000000ff007431 */ /* 0x001fe200000001ff */
[----:B------:R-:W-:Y:S02]  /*7830*/  @!P2 MOV R0, R15 ;  /* 0x0000000f0000a202 */ /* 0x000fe40000000f00 */
[----:B------:R-:W-:Y:S02]  /*7840*/  LOP3.LUT P2, RZ, R35, 0x100000, RZ, 0xc0, !PT ;  /* 0x0010000023ff7812 */ /* 0x000fe4000784c0ff */
[----:B-1----:R-:W-:Y:S01]  /*7850*/  CS2R R22, SRZ ;  /* 0x0000000000167805 */ /* 0x002fe2000001ff00 */
[----:B------:R0:W-:Y:S01]  /*7860*/  STL.64 [R1+0x2a8], R28 ;  /* 0x0002a81c01007387 */ /* 0x0001e20000100a00 */
[----:B---3--:R-:W-:-:S02]  /*7870*/  @!P1 MOV R23, R21 ;  /* 0x0000001500179202 */ /* 0x008fc40000000f00 */
[----:B----4-:R-:W-:-:S03]  /*7880*/  @!P1 MOV R22, R18 ;  /* 0x0000001200169202 */ /* 0x010fc60000000f00 */
[----:B------:R-:W-:Y:S01]  /*7890*/  STL [R1+0x67c], R23 ;  /* 0x00067c1701007387 */ /* 0x000fe20000100800 */
[----:B0-----:R-:W-:-:S03]  /*78a0*/  CS2R R28, SRZ ;  /* 0x00000000001c7805 */ /* 0x001fc6000001ff00 */
[----:B------:R0:W-:Y:S04]  /*78b0*/  STL [R1+0x4d4], R22 ;  /* 0x0004d41601007387 */ /* 0x0001e80000100800 */
[----:B------:R1:W3:Y:S01]  /*78c0*/  @!P2 LDG.E.64 R28, desc[UR10][R26.64] ;  /* 0x0000000a1a1ca981 */ /* 0x0002e2000c1e1b00 */
[----:B0-----:R-:W-:Y:S02]  /*78d0*/  CS2R R22, SRZ ;  /* 0x0000000000167805 */ /* 0x001fe4000001ff00 */
[----:B-1----:R-:W-:-:S04]  /*78e0*/  CS2R R26, SRZ ;  /* 0x00000000001a7805 */ /* 0x002fc8000001ff00 */
[----:B------:R0:W4:Y:S02]  /*78f0*/  @!P0 LDG.E.64 R22, desc[UR10][R36.64] ;  /* 0x0000000a24168981 */ /* 0x000124000c1e1b00 */
[----:B0-----:R-:W-:Y:S01]  /*7900*/  HFMA2 R36, -RZ, RZ, 0, 0 ;  /* 0x00000000ff247431 */ /* 0x001fe200000001ff */
[----:B------:R-:W-:Y:S02]  /*7910*/  MOV R54, R40 ;  /* 0x0000002800367202 */ /* 0x000fe40000000f00 */
[----:B------:R-:W-:Y:S02]  /*7920*/  MOV R55, R41 ;  /* 0x0000002900377202 */ /* 0x000fe40000000f00 */
[----:B------:R-:W4:Y:S01]  /*7930*/  LDL.LU.64 R40, [R1+0x4a8] ;  /* 0x0004a80001287983 */ /* 0x000f220000300a00 */
[----:B--2---:R-:W-:-:S05]  /*7940*/  @!P0 MOV R36, R25 ;  /* 0x0000001900248202 */ /* 0x004fca0000000f00 */
[----:B------:R0:W-:Y:S04]  /*7950*/  STL [R1+0x66c], R36 ;  /* 0x00066c2401007387 */ /* 0x0001e80000100800 */
[----:B------:R1:W2:Y:S04]  /*7960*/  @!P2 LDG.E.64 R26, desc[UR10][R30.64] ;  /* 0x0000000a1e1aa981 */ /* 0x0002a8000c1e1b00 */
[----:B0-----:R-:W3:Y:S04]  /*7970*/  LDL.LU.64 R36, [R1+0x650] ;  /* 0x0006500001247983 */ /* 0x001ee80000300a00 */
[----:B------:R-:W4:Y:S04]  /*7980*/  LDL.LU.64 R30, [R1+0x930] ;  /* 0x00093000011e7983 */ /* 0x000f280000300a00 */
        /* <DEDUP_REMOVED lines=8> */
[----:B0-----:R-:W-:-:S10]  /*7a10*/  CS2R R32, SRZ ;  /* 0x0000000000207805 */ /* 0x001fd4000001ff00 */
[----:B---3--:R-:W3:Y:S04]  /*7a20*/  @!P1 LDG.E.64 R32, desc[UR10][R36.64] ;  /* 0x0000000a24209981 */ /* 0x008ee8000c1e1b00 */
[----:B----4-:R1:W-:Y:S01]  /*7a30*/  STL.64 [R1+0xb0], R30 ;  /* 0x0000b01e01007387 */ /* 0x0103e20000100a00 */
[----:B------:R-:W-:-:S03]  /*7a40*/  HFMA2 R42, -RZ, RZ, 0, 0 ;  /* 0x00000000ff2a7431 */ /* 0x000fc600000001ff */
[----:B------:R-:W4:Y:S01]  /*7a50*/  LDL.LU.64 R36, [R1+0x4a0] ;  /* 0x0004a00001247983 */ /* 0x000f220000300a00 */
[----:B-1----:R-:W-:Y:S02]  /*7a60*/  CS2R R30, SRZ ;  /* 0x00000000001e7805 */ /* 0x002fe4000001ff00 */
[----:B------:R-:W-:Y:S02]  /*7a70*/  @!P2 MOV R31, R29 ;  /* 0x0000001d001fa202 */ /* 0x000fe40000000f00 */
[----:B--2---:R-:W-:-:S03]  /*7a80*/  @!P2 MOV R30, R26 ;  /* 0x0000001a001ea202 */ /* 0x004fc60000000f00 */
[----:B------:R-:W-:Y:S04]  /*7a90*/  STL [R1+0x65c], R31 ;  /* 0x00065c1f01007387 */ /* 0x000fe80000100800 */
[----:B------:R0:W-:Y:S02]  /*7aa0*/  STL [R1+0x4bc], R30 ;  /* 0x0004bc1e01007387 */ /* 0x0001e40000100800 */
[----:B0-----:R-:W-:-:S06]  /*7ab0*/  CS2R R30, SRZ ;  /* 0x00000000001e7805 */ /* 0x001fcc000001ff00 */
[----:B------:R-:W2:Y:S04]  /*7ac0*/  @!P1 LDG.E.64 R30, desc[UR10][R40.64] ;  /* 0x0000000a281e9981 */ /* 0x000ea8000c1e1b00 */
[----:B------:R-:W4:Y:S01]  /*7ad0*/  LDL.LU.64 R40, [R1+0x928] ;  /* 0x0009280001287983 */ /* 0x000f220000300a00 */
[----:B---3--:R-:W-:-:S05]  /*7ae0*/  @!P1 MOV R42, R33 ;  /* 0x00000021002a9202 */ /* 0x008fca0000000f00 */
[----:B------:R0:W-:Y:S04]  /*7af0*/  STL [R1+0x654], R42 ;  /* 0x0006542a01007387 */ /* 0x0001e80000100800 */
[----:B0-----:R-:W3:Y:S04]  /*7b00*/  LDL.LU R42, [R1+0x920] ;  /* 0x00092000012a7983 */ /* 0x001ee80000300800 */
[----:B----4-:R0:W-:Y:S04]  /*7b10*/  STL.64 [R1+0xb8], R40 ;  /* 0x0000b82801007387 */ /* 0x0101e80000100a00 */
[----:B0-----:R-:W4:Y:S04]  /*7b20*/  LDL.LU.64 R40, [R1+0x638] ;  /* 0x0006380001287983 */ /* 0x001f280000300a00 */
[----:B------:R0:W-:Y:S02]  /*7b30*/  STL [R1+0x4d0], R0 ;  /* 0x0004d00001007387 */ /* 0x0001e40000100800 */
[----:B0-----:R-:W-:Y:S01]  /*7b40*/  HFMA2 R0, -RZ, RZ, 0, 0 ;  /* 0x00000000ff007431 */ /* 0x001fe200000001ff */
[----:B------:R-:W-:-:S05]  /*7b50*/  @!P0 MOV R0, R24 ;  /* 0x0000001800008202 */ /* 0x000fca0000000f00 */
[----:B------:R0:W-:Y:S01]  /*7b60*/  STL [R1+0x668], R0 ;  /* 0x0006680001007387 */ /* 0x0001e20000100800 */
[----:B------:R-:W-:Y:S01]  /*7b70*/  MOV R34, RZ ;  /* 0x000000ff00227202 */ /* 0x000fe20000000f00 */
[----:B0-----:R-:W-:Y:S01]  /*7b80*/  HFMA2 R0, -RZ, RZ, 0, 0 ;  /* 0x00000000ff007431 */ /* 0x001fe200000001ff */
[----:B------:R-:W-:-:S05]  /*7b90*/  @!P0 MOV R0, R23 ;  /* 0x0000001700008202 */ /* 0x000fca0000000f00 */
[----:B------:R0:W-:Y:S01]  /*7ba0*/  STL [R1+0x4c8], R0 ;  /* 0x0004c80001007387 */ /* 0x0001e20000100800 */
[----:B------:R-:W-:Y:S02]  /*7bb0*/  @!P0 MOV R34, R22 ;  /* 0x0000001600228202 */ /* 0x000fe40000000f00 */
[----:B------:R-:W-:Y:S01]  /*7bc0*/  LOP3.LUT P0, RZ, R35, 0x40000, RZ, 0xc0, !PT ;  /* 0x0004000023ff7812 */ /* 0x000fe2000780c0ff */
[----:B0-----:R-:W-:Y:S01]  /*7bd0*/  HFMA2 R0, -RZ, RZ, 0, 0 ;  /* 0x00000000ff007431 */ /* 0x001fe200000001ff */
[----:B------:R-:W-:-:S05]  /*7be0*/  @!P2 MOV R0, R28 ;  /* 0x0000001c0000a202 */ /* 0x000fca0000000f00 */
[----:B------:R0:W-:Y:S02]  /*7bf0*/  STL [R1+0x658], R0 ;  /* 0x0006580001007387 */ /* 0x0001e40000100800 */
[----:B0-----:R-:W-:Y:S01]  /*7c00*/  HFMA2 R0, -RZ, RZ, 0, 0 ;  /* 0x00000000ff007431 */ /* 0x001fe200000001ff */
[----:B------:R-:W-:Y:S01]  /*7c10*/  @!P2 MOV R0, R27 ;  /* 0x0000001b0000a202 */ /* 0x000fe20000000f00 */
[----:B------:R-:W-:Y:S04]  /*7c20*/  STL.64 [R1+0x910], R32 ;  /* 0x0009102001007387 */ /* 0x000fe80000100a00 */
[----:B------:R0:W-:Y:S02]  /*7c30*/  STL [R1+0x4b8], R0 ;  /* 0x0004b80001007387 */ /* 0x0001e40000100800 */
[----:B0-----:R-:W-:Y:S01]  /*7c40*/  HFMA2 R0, -RZ, RZ, 0, 0 ;  /* 0x00000000ff007431 */ /* 0x001fe200000001ff */
[----:B------:R-:W-:-:S02]  /*7c50*/  @!P1 MOV R0, R32 ;  /* 0x0000002000009202 */ /* 0x000fc40000000f00 */
[----:B------:R-:W2:Y:S04]  /*7c60*/  LDL.LU.64 R32, [R1+0x628] ;  /* 0x0006280001207983 */ /* 0x000ea80000300a00 */
[----:B---3--:R0:W-:Y:S02]  /*7c70*/  STL.64 [R1+0x2b8], R42 ;  /* 0x0002b82a01007387 */ /* 0x0081e40000100a00 */
[----:B0-----:R-:W-:-:S06]  /*7c80*/  CS2R R42, SRZ ;  /* 0x00000000002a7805 */ /* 0x001fcc000001ff00 */
[----:B----4-:R0:W3:Y:S02]  /*7c90*/  @!P0 LDG.E.64 R42, desc[UR10][R40.64] ;  /* 0x0000000a282a8981 */ /* 0x0100e4000c1e1b00 */
[----:B0-----:R-:W-:-:S06]  /*7ca0*/  CS2R R40, SRZ ;  /* 0x0000000000287805 */ /* 0x001fcc000001ff00 */
[----:B------:R0:W4:Y:S04]  /*7cb0*/  @!P0 LDG.E.64 R40, desc[UR10][R36.64] ;  /* 0x0000000a24288981 */ /* 0x000128000c1e1b00 */
[----:B------:R-:W4:Y:S01]  /*7cc0*/  LDL.LU.64 R36, [R1+0x918] ;  /* 0x0009180001247983 */ /* 0x000f220000300a00 */
[----:B------:R-:W-:-:S03]  /*7cd0*/  LOP3.LUT P2, RZ, R35, 0x20000, RZ, 0xc0, !PT ;  /* 0x0002000023ff7812 */ /* 0x000fc6000784c0ff */
[----:B------:R1:W-:Y:S04]  /*7ce0*/  STL.64 [R1+0x2c0], R38 ;  /* 0x0002c02601007387 */ /* 0x0003e80000100a00 */
[----:B------:R0:W-:Y:S01]  /*7cf0*/  STL.64 [R1+0xc8], R2 ;  /* 0x0000c80201007387 */ /* 0x0001e20000100a00 */
[----:B-1----:R-:W-:-:S03]  /*7d00*/  CS2R R38, SRZ ;  /* 0x0000000000267805 */ /* 0x002fc6000001ff00 */
[----:B0-----:R-:W4:Y:S04]  /*7d10*/  LDL.LU.64 R2, [R1+0x620] ;  /* 0x0006200001027983 */ /* 0x001f280000300a00 */
[----:B------:R0:W-:Y:S02]  /*7d20*/  STL [R1+0x650], R0 ;  /* 0x0006500001007387 */ /* 0x0001e40000100800 */
[----:B0-----:R-:W-:Y:S01]  /*7d30*/  HFMA2 R0, -RZ, RZ, 0, 0 ;  /* 0x00000000ff007431 */ /* 0x001fe200000001ff */
[----:B--2---:R-:W-:-:S05]  /*7d40*/  @!P1 MOV R0, R31 ;  /* 0x0000001f00009202 */ /* 0x004fca0000000f00 */
[----:B------:R0:W-:Y:S04]  /*7d50*/  STL [R1+0x4a8], R0 ;  /* 0x0004a80001007387 */ /* 0x0001e80000100800 */
[----:B------:R-:W2:Y:S01]  /*7d60*/  @!P2 LDG.E.64 R38, desc[UR10][R32.64] ;  /* 0x0000000a2026a981 */ /* 0x000ea2000c1e1b00 */
[----:B0-----:R-:W-:-:S03]  /*7d70*/  HFMA2 R0, -RZ, RZ, 0, 0 ;  /* 0x00000000ff007431 */ /* 0x001fc600000001ff */
[----:B------:R-:W2:Y:S01]  /*7d80*/  LDL.LU.64 R32, [R1+0x488] ;  /* 0x0004880001207983 */ /* 0x000ea20000300a00 */
[----:B---3--:R-:W-:-:S03]  /*7d90*/  @!P0 MOV R0, R42 ;  /* 0x0000002a00008202 */ /* 0x008fc60000000f00 */
[----:B------:R-:W-:Y:S04]  /*7da0*/  STL.64 [R1+0x908], R42 ;  /* 0x0009082a01007387 */ /* 0x000fe80000100a00 */
[----:B----4-:R0:W-:Y:S02]  /*7db0*/  STL.64 [R1+0xc0], R36 ;  /* 0x0000c02401007387 */ /* 0x0101e40000100a00 */
[----:B0-----:R-:W-:Y:S01]  /*7dc0*/  HFMA2 R36, -RZ, RZ, 0, 0 ;  /* 0x00000000ff247431 */ /* 0x001fe200000001ff */
[----:B------:R-:W-:Y:S02]  /*7dd0*/  @!P0 MOV R36, R43 ;  /* 0x0000002b00248202 */ /* 0x000fe40000000f00 */
[----:B------:R-:W3:Y:S04]  /*7de0*/  LDL.LU.64 R42, [R1+0x498] ;  /* 0x00049800012a7983 */ /* 0x000ee80000300a00 */
[----:B------:R0:W-:Y:S02]  /*7df0*/  STL [R1+0x4cc], R34 ;  /* 0x0004cc2201007387 */ /* 0x0001e40000100800 */
[----:B0-----:R-:W-:-:S02]  /*7e00*/  MOV R34, RZ ;  /* 0x000000ff00227202 */ /* 0x001fc40000000f00 */
[----:B------:R-:W-:Y:S02]  /*7e10*/  @!P1 MOV R34, R30 ;  /* 0x0000001e00229202 */ /* 0x000fe40000000f00 */
[----:B------:R-:W-:Y:S01]  /*7e20*/  LOP3.LUT P1, RZ, R35, 0x10000, RZ, 0xc0, !PT ;  /* 0x0001000023ff7812 */ /* 0x000fe2000782c0ff */
[----:B------:R0:W-:Y:S02]  /*7e30*/  STL.64 [R1+0x2c8], R4 ;  /* 0x0002c80401007387 */ /* 0x0001e40000100a00 */
[----:B0-----:R-:W-:-:S10]  /*7e40*/  CS2R R4, SRZ ;  /* 0x0000000000047805 */ /* 0x001fd4000001ff00 */
[----:B------:R0:W4:Y:S02]  /*7e50*/  @!P1 LDG.E.64 R4, desc[UR10][R2.64] ;  /* 0x0000000a02049981 */ /* 0x000124000c1e1b00 */
[----:B0-----:R-:W-:Y:S02]  /*7e60*/  CS2R R2, SRZ ;  /* 0x0000000000027805 */ /* 0x001fe4000001ff00 */
[----:B------:R0:W-:Y:S04]  /*7e70*/  STL [R1+0x63c], R36 ;  /* 0x00063c2401007387 */ /* 0x0001e80000100800 */
[----:B--2---:R-:W2:Y:S01]  /*7e80*/  @!P1 LDG.E.64 R2, desc[UR10][R32.64] ;  /* 0x0000000a20029981 */ /* 0x004ea2000c1e1b00 */
[----:B0-----:R-:W-:-:S03]  /*7e90*/  CS2R R36, SRZ ;  /* 0x0000000000247805 */ /* 0x001fc6000001ff00 */
[----:B------:R0:W-:Y:S04]  /*7ea0*/  STL.64 [R1+0x2d0], R6 ;  /* 0x0002d00601007387 */ /* 0x0001e80000100a00 */
[----:B------:R1:W-:Y:S04]  /*7eb0*/  STL [R1+0x4ac], R34 ;  /* 0x0004ac2201007387 */ /* 0x0003e80000100800 */
[----:B------:R1:W-:Y:S04]  /*7ec0*/  STL [R1+0x638], R0 ;  /* 0x0006380001007387 */ /* 0x0003e80000100800 */
[----:B0-----:R-:W2:Y:S04]  /*7ed0*/  LDL.LU.64 R6, [R1+0x610] ;  /* 0x0006100001067983 */ /* 0x001ea80000300a00 */
[----:B------:R0:W-:Y:S04]  /*7ee0*/  STL.64 [R1+0xd0], R8 ;  /* 0x0000d00801007387 */ /* 0x0001e80000100a00 */
[----:B------:R0:W-:Y:S04]  /*7ef0*/  STL.64 [R1+0x2d8], R10 ;  /* 0x0002d80a01007387 */ /* 0x0001e80000100a00 */
[----:B------:R-:W2:Y:S04]  /*7f00*/  LDL.LU.64 R32, [R1+0x478] ;  /* 0x0004780001207983 */ /* 0x000ea80000300a00 */
[----:B---3--:R3:W2:Y:S01]  /*7f10*/  @!P2 LDG.E.64 R36, desc[UR10][R42.64] ;  /* 0x0000000a2a24a981 */ /* 0x0086a2000c1e1b00 */
[----:B-1----:R-:W-:Y:S01]  /*7f20*/  MOV R34, RZ ;  /* 0x000000ff00227202 */ /* 0x002fe20000000f00 */
[----:B------:R-:W-:Y:S01]  /*7f30*/  HFMA2 R0, -RZ, RZ, 0, 0 ;  /* 0x00000000ff007431 */ /* 0x000fe200000001ff */
[----:B0-----:R-:W-:Y:S01]  /*7f40*/  CS2R R8, SRZ ;  /* 0x0000000000087805 */ /* 0x001fe2000001ff00 */
[----:B------:R-:W2:Y:S01]  /*7f50*/  LDL.LU.64 R10, [R1+0x600] ;  /* 0x00060000010a7983 */ /* 0x000ea20000300a00 */
[----:B---3--:R-:W-:Y:S01]  /*7f60*/  HFMA2 R42, -RZ, RZ, 0, 0 ;  /* 0x00000000ff2a7431 */ /* 0x008fe200000001ff */
[----:B------:R-:W-:-:S05]  /*7f70*/  @!P2 MOV R42, R39 ;  /* 0x00000027002aa202 */ /* 0x000fca0000000f00 */
[----:B------:R0:W-:Y:S04]  /*7f80*/  STL [R1+0x62c], R42 ;  /* 0x00062c2a01007387 */ /* 0x0001e80000100800 */
[----:B0-----:R-:W3:Y:S01]  /*7f90*/  LDL.LU.64 R42, [R1+0x480] ;  /* 0x00048000012a7983 */ /* 0x001ee20000300a00 */
[----:B------:R-:W-:Y:S02]  /*7fa0*/  @!P0 MOV R34, R40 ;  /* 0x0000002800228202 */ /* 0x000fe40000000f00 */
[----:B------:R-:W-:Y:S02]  /*7fb0*/  @!P0 MOV R0, R41 ;  /* 0x0000002900008202 */ /* 0x000fe40000000f00 */
[----:B------:R-:W-:Y:S02]  /*7fc0*/  LOP3.LUT P0, RZ, R35, 0x8000, RZ, 0xc0, !PT ;  /* 0x0000800023ff7812 */ /* 0x000fe4000780c0ff */
[----:B----4-:R-:W-:-:S05]  /*7fd0*/  @!P1 MOV R9, R5 ;  /* 0x0000000500099202 */ /* 0x010fca0000000f00 */
[----:B------:R-:W-:Y:S01]  /*7fe0*/  STL [R1+0x624], R9 ;  /* 0x0006240901007387 */ /* 0x000fe20000100800 */
[----:B--2---:R-:W-:-:S05]  /*7ff0*/  @!P1 MOV R8, R2 ;  /* 0x0000000200089202 */ /* 0x004fca0000000f00 */
[----:B------:R0:W-:Y:S02]  /*8000*/  STL [R1+0x48c], R8 ;  /* 0x00048c0801007387 */ /* 0x0001e40000100800 */
[----:B0-----:R-:W-:-:S06]  /*8010*/  CS2R R8, SRZ ;  /* 0x0000000000087805 */ /* 0x001fcc000001ff00 */
[----:B------:R0:W2:Y:S02]  /*8020*/  @!P0 LDG.E.64 R8, desc[UR10][R6.64] ;  /* 0x0000000a06088981 */ /* 0x0000a4000c1e1b00 */
[----:B0-----:R-:W-:-:S06]  /*8030*/  CS2R R6, SRZ ;  /* 0x0000000000067805 */ /* 0x001fcc000001ff00 */
[----:B---3--:R-:W3:Y:S04]  /*8040*/  @!P0 LDG.E.64 R6, desc[UR10][R42.64] ;  /* 0x0000000a2a068981 */ /* 0x008ee8000c1e1b00 */
[----:B------:R0:W-:Y:S04]  /*8050*/  STL [R1+0x4a0], R0 ;  /* 0x0004a00001007387 */ /* 0x0001e80000100800 */
[----:B------:R1:W-:Y:S04]  /*8060*/  STL [R1+0x4a4], R34 ;  /* 0x0004a42201007387 */ /* 0x0003e80000100800 */
[----:B------:R4:W-:Y:S01]  /*8070*/  STL.64 [R1+0xd8], R12 ;  /* 0x0000d80c01007387 */ /* 0x0009e20000100a00 */
[----:B0-----:R-:W-:Y:S01]  /*8080*/  HFMA2 R0, -RZ, RZ, 0, 0 ;  /* 0x00000000ff007431 */ /* 0x001fe200000001ff */
[----:B------:R-:W-:-:S02]  /*8090*/  @!P2 MOV R0, R38 ;  /* 0x000000260000a202 */ /* 0x000fc40000000f00 */
[----:B------:R0:W-:Y:S01]  /*80a0*/  STL.64 [R1+0xe8], R20 ;  /* 0x0000e81401007387 */ /* 0x0001e20000100a00 */
[----:B-1----:R-:W-:-:S03]  /*80b0*/  MOV R34, RZ ;  /* 0x000000ff00227202 */ /* 0x002fc60000000f00 */
[----:B------:R1:W-:Y:S01]  /*80c0*/  STL [R1+0x628], R0 ;  /* 0x0006280001007387 */ /* 0x0003e20000100800 */
[----:B------:R-:W-:Y:S02]  /*80d0*/  @!P2 MOV R34, R36 ;  /* 0x000000240022a202 */ /* 0x000fe40000000f00 */
[----:B----4-:R-:W-:Y:S01]  /*80e0*/  CS2R R12, SRZ ;  /* 0x00000000000c7805 */ /* 0x010fe2000001ff00 */
[----:B------:R4:W-:Y:S04]  /*80f0*/  STL.64 [R1+0x2e0], R14 ;  /* 0x0002e00e01007387 */ /* 0x0009e80000100a00 */
[----:B0-----:R-:W3:Y:S01]  /*8100*/  LDL.LU.64 R20, [R1+0x5e8] ;  /* 0x0005e80001147983 */ /* 0x001ee20000300a00 */
[----:B-1----:R-:W-:Y:S01]  /*8110*/  HFMA2 R0, -RZ, RZ, 0, 0 ;  /* 0x00000000ff007431 */ /* 0x002fe200000001ff */
[----:B------:R-:W-:-:S02]  /*8120*/  @!P2 MOV R0, R37 ;  /* 0x000000250000a202 */ /* 0x000fc40000000f00 */
[----:B------:R-:W-:Y:S01]  /*8130*/  LOP3.LUT P2, RZ, R35, 0x4000, RZ, 0xc0, !PT ;  /* 0x0000400023ff7812 */ /* 0x000fe2000784c0ff */
[----:B------:R-:W3:Y:S01]  /*8140*/  LDL.LU.64 R42, [R1+0x470] ;  /* 0x00047000012a7983 */ /* 0x000ee20000300a00 */
[----:B--2---:R-:W-:-:S03]  /*8150*/  @!P0 MOV R13, R9 ;  /* 0x00000009000d8202 */ /* 0x004fc60000000f00 */
[----:B----4-:R-:W2:Y:S04]  /*8160*/  LDL.LU.64 R14, [R1+0x5f8] ;  /* 0x0005f800010e7983 */ /* 0x010ea80000300a00 */
[----:B------:R-:W-:Y:S01]  /*8170*/  STL [R1+0x614], R13 ;  /* 0x0006140d01007387 */ /* 0x000fe20000100800 */
[----:B---3--:R-:W-:-:S05]  /*8180*/  @!P0 MOV R12, R6 ;  /* 0x00000006000c8202 */ /* 0x008fca0000000f00 */
[----:B------:R0:W-:Y:S02]  /*8190*/  STL [R1+0x484], R12 ;  /* 0x0004840c01007387 */ /* 0x0001e40000100800 */
[----:B0-----:R-:W-:-:S06]  /*81a0*/  CS2R R12, SRZ ;  /* 0x00000000000c7805 */ /* 0x001fcc000001ff00 */
[----:B------:R0:W3:Y:S02]  /*81b0*/  @!P2 LDG.E.64 R12, desc[UR10][R10.64] ;  /* 0x0000000a0a0ca981 */ /* 0x0000e4000c1e1b00 */
[----:B0-----:R-:W-:-:S06]  /*81c0*/  CS2R R10, SRZ ;  /* 0x00000000000a7805 */ /* 0x001fcc000001ff00 */
[----:B------:R-:W4:Y:S04]  /*81d0*/  @!P2 LDG.E.64 R10, desc[UR10][R32.64] ;  /* 0x0000000a200aa981 */ /* 0x000f28000c1e1b00 */
[----:B------:R-:W2:Y:S04]  /*81e0*/  LDL.LU.64 R32, [R1+0x468] ;  /* 0x0004680001207983 */ /* 0x000ea80000300a00 */
        /* <DEDUP_REMOVED lines=15> */
[----:B------:R0:W4:Y:S02]  /*82e0*/  @!P0 LDG.E.64 R18, desc[UR10][R20.64] ;  /* 0x0000000a14128981 */ /* 0x000124000c1e1b00 */
[----:B0-----:R-:W-:-:S06]  /*82f0*/  CS2R R20, SRZ ;  /* 0x0000000000147805 */ /* 0x001fcc000001ff00 */
[----:B--2---:R-:W2:Y:S01]  /*8300*/  @!P0 LDG.E.64 R20, desc[UR10][R32.64] ;  /* 0x0000000a20148981 */ /* 0x004ea2000c1e1b00 */
[----:B------:R-:W-:-:S03]  /*8310*/  LOP3.LUT P1, RZ, R35, 0x2000, RZ, 0xc0, !PT ;  /* 0x0000200023ff7812 */ /* 0x000fc6000782c0ff */
[----:B------:R0:W-:Y:S02]  /*8320*/  STL.64 [R1+0xe0], R16 ;  /* 0x0000e01001007387 */ /* 0x0001e40000100a00 */
[----:B0-----:R-:W-:Y:S02]  /*8330*/  CS2R R16, SRZ ;  /* 0x0000000000107805 */ /* 0x001fe4000001ff00 */
[----:B---3--:R-:W-:Y:S02]  /*8340*/  @!P2 MOV R17, R13 ;  /* 0x0000000d0011a202 */ /* 0x008fe40000000f00 */
[----:B----4-:R-:W-:-:S03]  /*8350*/  @!P2 MOV R16, R10 ;  /* 0x0000000a0010a202 */ /* 0x010fc60000000f00 */
[----:B------:R-:W-:Y:S04]  /*8360*/  STL [R1+0x734], R17 ;  /* 0x0007341101007387 */ /* 0x000fe80000100800 */
[----:B------:R0:W-:Y:S02]  /*8370*/  STL [R1+0x47c], R16 ;  /* 0x00047c1001007387 */ /* 0x0001e40000100800 */
[----:B0-----:R-:W-:-:S06]  /*8380*/  CS2R R16, SRZ ;  /* 0x0000000000107805 */ /* 0x001fcc000001ff00 */
[----:B------:R0:W3:Y:S02]  /*8390*/  @!P1 LDG.E.64 R16, desc[UR10][R14.64] ;  /* 0x0000000a0e109981 */ /* 0x0000e4000c1e1b00 */
[----:B0-----:R-:W-:-:S06]  /*83a0*/  CS2R R14, SRZ ;  /* 0x00000000000e7805 */ /* 0x001fcc000001ff00 */
[----:B------:R-:W4:Y:S01]  /*83b0*/  @!P1 LDG.E.64 R14, desc[UR10][R42.64] ;  /* 0x0000000a2a0e9981 */ /* 0x000f22000c1e1b00 */
[----:B------:R-:W-:-:S03]  /*83c0*/  CS2R R32, SRZ ;  /* 0x0000000000207805 */ /* 0x000fc6000001ff00 */
[----:B------:R0:W-:Y:S04]  /*83d0*/  STL.64 [R1+0xf8], R28 ;  /* 0x0000f81c01007387 */ /* 0x0001e80000100a00 */
[----:B------:R1:W-:Y:S04]  /*83e0*/  STL [R1+0x480], R0 ;  /* 0x0004800001007387 */ /* 0x0003e80000100800 */
[----:B------:R-:W-:Y:S04]  /*83f0*/  STL [R1+0x900], R36 ;  /* 0x0009002401007387 */ /* 0x000fe80000100800 */
[----:B0-----:R-:W4:Y:S04]  /*8400*/  LDL.LU.64 R28, [R1+0x458] ;  /* 0x00045800011c7983 */ /* 0x001f280000300a00 */
[----:B------:R0:W-:Y:S04]  /*8410*/  STL [R1+0x49c], R34 ;  /* 0x00049c2201007387 */ /* 0x0001e80000100800 */
[----:B------:R0:W-:Y:S01]  /*8420*/  STL.64 [R1+0x2f8], R26 ;  /* 0x0002f81a01007387 */ /* 0x0001e20000100a00 */
[----:B------:R-:W-:-:S03]  /*8430*/  @!P0 MOV R33, R19 ;  /* 0x0000001300218202 */ /* 0x000fc60000000f00 */
[----:B------:R0:W-:Y:S04]  /*8440*/  STL.64 [R1+0xf0], R24 ;  /* 0x0000f01801007387 */ /* 0x0001e80000100a00 */
[----:B------:R-:W-:Y:S04]  /*8450*/  STL [R1+0x76c], R33 ;  /* 0x00076c2101007387 */ /* 0x000fe80000100800 */
[----:B------:R-:W4:Y:S01]  /*8460*/  LDL.LU.64 R42, [R1+0x460] ;  /* 0x00046000012a7983 */ /* 0x000f220000300a00 */
[----:B--2---:R-:W-:Y:S01]  /*8470*/  @!P0 MOV R32, R20 ;  /* 0x0000001400208202 */ /* 0x004fe20000000f00 */
[----:B-1----:R-:W-:Y:S01]  /*8480*/  HFMA2 R0, -RZ, RZ, 0, 0 ;  /* 0x00000000ff007431 */ /* 0x002fe200000001ff */
[----:B0-----:R-:W-:Y:S01]  /*8490*/  MOV R34, RZ ;  /* 0x000000ff00227202 */ /* 0x001fe20000000f00 */
[----:B------:R-:W-:Y:S01]  /*84a0*/  HFMA2 R36, -RZ, RZ, 0, 0 ;  /* 0x00000000ff247431 */ /* 0x000fe200000001ff */
[----:B------:R-:W-:Y:S01]  /*84b0*/  CS2R R26, SRZ ;  /* 0x00000000001a7805 */ /* 0x000fe2000001ff00 */
[----:B------:R0:W-:Y:S04]  /*84c0*/  STL [R1+0x46c], R32 ;  /* 0x00046c2001007387 */ /* 0x0001e80000100800 */
[----:B------:R-:W2:Y:S04]  /*84d0*/  LDL.LU.64 R24, [R1+0x5d8] ;  /* 0x0005d80001187983 */ /* 0x000ea80000300a00 */
[----:B0-----:R-:W2:Y:S01]  /*84e0*/  LDL.LU.64 R32, [R1+0x450] ;  /* 0x0004500001207983 */ /* 0x001ea20000300a00 */
[----:B------:R-:W-:-:S05]  /*84f0*/  @!P2 MOV R0, R12 ;  /* 0x0000000c0000a202 */ /* 0x000fca0000000f00 */
[----:B------:R0:W-:Y:S02]  /*8500*/  STL [R1+0x730], R0 ;  /* 0x0007300001007387 */ /* 0x0001e40000100800 */
[----:B0-----:R-:W-:Y:S01]  /*8510*/  HFMA2 R0, -RZ, RZ, 0, 0 ;  /* 0x00000000ff007431 */ /* 0x001fe200000001ff */
[----:B------:R-:W-:-:S05]  /*8520*/  @!P2 MOV R0, R11 ;  /* 0x0000000b0000a202 */ /* 0x000fca0000000f00 */
[----:B------:R0:W-:Y:S02]  /*8530*/  STL [R1+0x478], R0 ;  /* 0x0004780001007387 */ /* 0x0001e40000100800 */
[----:B0-----:R-:W-:Y:S01]  /*8540*/  HFMA2 R0, -RZ, RZ, 0, 0 ;  /* 0x00000000ff007431 */ /* 0x001fe200000001ff */
[----:B---3--:R-:W-:Y:S02]  /*8550*/  @!P1 MOV R0, R16 ;  /* 0x0000001000009202 */ /* 0x008fe40000000f00 */
[----:B------:R-:W-:-:S03]  /*8560*/  @!P1 MOV R36, R17 ;  /* 0x0000001100249202 */ /* 0x000fc60000000f00 */
[----:B------:R0:W-:Y:S01]  /*8570*/  STL [R1+0x750], R0 ;  /* 0x0007500001007387 */ /* 0x0001e20000100800 */
[----:B----4-:R-:W-:Y:S01]  /*8580*/  @!P1 MOV R34, R14 ;  /* 0x0000000e00229202 */ /* 0x010fe20000000f00 */
[----:B0-----:R-:W-:Y:S01]  /*8590*/  HFMA2 R0, -RZ, RZ, 0, 0 ;  /* 0x00000000ff007431 */ /* 0x001fe200000001ff */
[----:B------:R-:W-:Y:S02]  /*85a0*/  @!P1 MOV R0, R15 ;  /* 0x0000000f00009202 */ /* 0x000fe40000000f00 */
[----:B------:R-:W-:-:S13]  /*85b0*/  LOP3.LUT P1, RZ, R35, 0x400, RZ, 0xc0, !PT ;  /* 0x0000040023ff7812 */ /* 0x000fda000782c0ff */
[----:B------:R0:W3:Y:S02]  /*85c0*/  @!P1 LDG.E.64 R26, desc[UR10][R28.64] ;  /* 0x0000000a1c1a9981 */ /* 0x0000e4000c1e1b00 */
[----:B0-----:R-:W-:-:S06]  /*85d0*/  CS2R R28, SRZ ;  /* 0x00000000001c7805 */ /* 0x001fcc000001ff00 */
[----:B--2---:R-:W2:Y:S04]  /*85e0*/  @!P1 LDG.E.64 R28, desc[UR10][R32.64] ;  /* 0x0000000a201c9981 */ /* 0x004ea8000c1e1b00 */
[----:B------:R-:W4:Y:S01]  /*85f0*/  LDL.LU.64 R32, [R1+0x910] ;  /* 0x0009100001207983 */ /* 0x000f220000300a00 */
[----:B------:R-:W-:-:S03]  /*8600*/  LOP3.LUT P2, RZ, R35, 0x800, RZ, 0xc0, !PT ;  /* 0x0000080023ff7812 */ /* 0x000fc6000784c0ff */
[----:B------:R0:W-:Y:S02]  /*8610*/  STL.64 [R1+0x2f0], R22 ;  /* 0x0002f01601007387 */ /* 0x0001e40000100a00 */
[----:B0-----:R-:W-:-:S08]  /*8620*/  CS2R R22, SRZ ;  /* 0x0000000000167805 */ /* 0x001fd0000001ff00 */
[----:B------:R0:W3:Y:S02]  /*8630*/  @!P2 LDG.E.64 R22, desc[UR10][R24.64] ;  /* 0x0000000a1816a981 */ /* 0x0000e4000c1e1b00 */
[----:B0-----:R-:W-:-:S06]  /*8640*/  CS2R R24, SRZ ;  /* 0x0000000000187805 */ /* 0x001fcc000001ff00 */
[----:B------:R-:W2:Y:S04]  /*8650*/  @!P2 LDG.E.64 R24, desc[UR10][R42.64] ;  /* 0x0000000a2a18a981 */ /* 0x000ea8000c1e1b00 */
[----:B------:R-:W3:Y:S04]  /*8660*/  LDL.LU.64 R42, [R1+0x428] ;  /* 0x00042800012a7983 */ /* 0x000ee80000300a00 */
[----:B----4-:R0:W-:Y:S04]  /*8670*/  STL.64 [R1+0x100], R32 ;  /* 0x0001002001007387 */ /* 0x0101e80000100a00 */
[----:B0-----:R-:W4:Y:S04]  /*8680*/  LDL.LU.64 R32, [R1+0x448] ;  /* 0x0004480001207983 */ /* 0x001f280000300a00 */
        /* <DEDUP_REMOVED lines=9> */
[----:B----4-:R0:W4:Y:S02]  /*8720*/  @!P0 LDG.E.64 R30, desc[UR10][R32.64] ;  /* 0x0000000a201e8981 */ /* 0x010124000c1e1b00 */
[----:B0-----:R-:W-:-:S06]  /*8730*/  CS2R R32, SRZ ;  /* 0x0000000000207805 */ /* 0x001fcc000001ff00 */
[----:B---3--:R0:W3:Y:S04]  /*8740*/  @!P0 LDG.E.64 R32, desc[UR10][R42.64] ;  /* 0x0000000a2a208981 */ /* 0x0080e8000c1e1b00 */
[----:B------:R-:W4:Y:S04]  /*8750*/  LDL.LU.64 R42, [R1+0x908] ;  /* 0x00090800012a7983 */ /* 0x000f280000300a00 */
[----:B------:R1:W-:Y:S04]  /*8760*/  STL [R1+0x468], R0 ;  /* 0x0004680001007387 */ /* 0x0003e80000100800 */
[----:B------:R2:W-:Y:S01]  /*8770*/  STL [R1+0x754], R36 ;  /* 0x0007542401007387 */ /* 0x0005e20000100800 */
[----:B-1----:R-:W-:Y:S01]  /*8780*/  HFMA2 R0, -RZ, RZ, 0, 0 ;  /* 0x00000000ff007431 */ /* 0x002fe200000001ff */
[----:B------:R-:W-:-:S02]  /*8790*/  @!P2 MOV R0, R22 ;  /* 0x000000160000a202 */ /* 0x000fc40000000f00 */
[----:B------:R1:W-:Y:S01]  /*87a0*/  STL [R1+0x474], R34 ;  /* 0x0004742201007387 */ /* 0x0003e20000100800 */
[----:B--2---:R-:W-:-:S03]  /*87b0*/  HFMA2 R36, -RZ, RZ, 0, 0 ;  /* 0x00000000ff247431 */ /* 0x004fc600000001ff */
[----:B------:R2:W-:Y:S01]  /*87c0*/  STL [R1+0x7b0], R0 ;  /* 0x0007b00001007387 */ /* 0x0005e20000100800 */
[----:B------:R-:W-:Y:S02]  /*87d0*/  @!P2 MOV R36, R23 ;  /* 0x000000170024a202 */ /* 0x000fe40000000f00 */
[----:B-1----:R-:W-:Y:S02]  /*87e0*/  MOV R34, RZ ;  /* 0x000000ff00227202 */ /* 0x002fe40000000f00 */
[----:B------:R-:W-:Y:S01]  /*87f0*/  @!P2 MOV R34, R24 ;  /* 0x000000180022a202 */ /* 0x000fe20000000f00 */
[----:B--2---:R-:W-:Y:S01]  /*8800*/  HFMA2 R0, -RZ, RZ, 0, 0 ;  /* 0x00000000ff007431 */ /* 0x004fe200000001ff */
[----:B------:R-:W-:Y:S02]  /*8810*/  @!P2 MOV R0, R25 ;  /* 0x000000190000a202 */ /* 0x000fe40000000f00 */
[----:B------:R-:W-:Y:S01]  /*8820*/  LOP3.LUT P2, RZ, R35, 0x100, RZ, 0xc0, !PT ;  /* 0x0000010023ff7812 */ /* 0x000fe2000784c0ff */
[----:B------:R-:W-:Y:S04]  /*8830*/  STL.64 [R1+0x308], R40 ;  /* 0x0003082801007387 */ /* 0x000fe80000100a00 */
[----:B----4-:R0:W-:Y:S02]  /*8840*/  STL.64 [R1+0x108], R42 ;  /* 0x0001082a01007387 */ /* 0x0101e40000100a00 */
[----:B0-----:R-:W-:-:S02]  /*8850*/  MOV R42, R60 ;  /* 0x0000003c002a7202 */ /* 0x001fc40000000f00 */
[----:B------:R-:W-:Y:S02]  /*8860*/  MOV R43, R61 ;  /* 0x0000003d002b7202 */ /* 0x000fe40000000f00 */
[----:B------:R-:W-:Y:S01]  /*8870*/  MOV R40, R42 ;  /* 0x0000002a00287202 */ /* 0x000fe20000000f00 */
[----:B------:R0:W-:Y:S01]  /*8880*/  STL [R1+0x460], R0 ;  /* 0x0004600001007387 */ /* 0x0001e20000100800 */
[----:B------:R-:W-:Y:S02]  /*8890*/  MOV R41, R43 ;  /* 0x0000002b00297202 */ /* 0x000fe40000000f00 */
[----:B------:R-:W-:Y:S01]  /*88a0*/  CS2R R42, SRZ ;  /* 0x00000000002a7805 */ /* 0x000fe2000001ff00 */
[----:B------:R1:W-:Y:S05]  /*88b0*/  STL [R1+0x464], R34 ;  /* 0x0004642201007387 */ /* 0x0003ea0000100800 */
[----:B------:R-:W2:Y:S01]  /*88c0*/  @!P2 LDG.E.64 R42, desc[UR10][R54.64] ;  /* 0x0000000a362aa981 */ /* 0x000ea2000c1e1b00 */
[----:B0-----:R-:W-:Y:S01]  /*88d0*/  HFMA2 R0, -RZ, RZ, 0, 0 ;  /* 0x00000000ff007431 */ /* 0x001fe200000001ff */
[----:B------:R-:W-:-:S02]  /*88e0*/  @!P1 MOV R0, R26 ;  /* 0x0000001a00009202 */ /* 0x000fc40000000f00 */
[----:B------:R-:W-:Y:S04]  /*88f0*/  STL.64 [R1+0x110], R38 ;  /* 0x0001102601007387 */ /* 0x000fe80000100a00 */
[----:B------:R0:W-:Y:S01]  /*8900*/  STL [R1+0x7b8], R0 ;  /* 0x0007b80001007387 */ /* 0x0001e20000100800 */
[----:B-1----:R-:W-:-:S03]  /*8910*/  MOV R34, RZ ;  /* 0x000000ff00227202 */ /* 0x002fc60000000f00 */
[----:B------:R-:W-:Y:S04]  /*8920*/  STL [R1+0x7c8], RZ ;  /* 0x0007c8ff01007387 */ /* 0x000fe80000100800 */
[----:B------:R-:W4:Y:S01]  /*8930*/  LDL.LU.64 R60, [R1+0x410] ;  /* 0x00041000013c7983 */ /* 0x000f220000300a00 */
[----:B0-----:R-:W-:Y:S01]  /*8940*/  HFMA2 R0, -RZ, RZ, 0, 0 ;  /* 0x00000000ff007431 */ /* 0x001fe200000001ff */
[----:B------:R-:W-:Y:S02]  /*8950*/  @!P1 MOV R0, R29 ;  /* 0x0000001d00009202 */ /* 0x000fe40000000f00 */
[----:B------:R-:W-:Y:S04]  /*8960*/  STL [R1+0x7b4], R36 ;  /* 0x0007b42401007387 */ /* 0x000fe80000100800 */
[----:B------:R0:W-:Y:S01]  /*8970*/  STL [R1+0x458], R0 ;  /* 0x0004580001007387 */ /* 0x0001e20000100800 */
[----:B------:R-:W-:-:S03]  /*8980*/  @!P1 MOV R34, R28 ;  /* 0x0000001c00229202 */ /* 0x000fc60000000f00 */
[----:B------:R-:W4:Y:S01]  /*8990*/  LDL.LU.64 R54, [R1+0x440] ;  /* 0x0004400001367983 */ /* 0x000f220000300a00 */
[----:B0-----:R-:W-:Y:S01]  /*89a0*/  HFMA2 R0, -RZ, RZ, 0, 0 ;  /* 0x00000000ff007431 */ /* 0x001fe200000001ff */
[----:B------:R-:W-:-:S05]  /*89b0*/  @!P0 MOV R0, R30 ;  /* 0x0000001e00008202 */ /* 0x000fca0000000f00 */
[----:B------:R0:W-:Y:S04]  /*89c0*/  STL [R1+0x7c0], R0 ;  /* 0x0007c00001007387 */ /* 0x0001e80000100800 */
[----:B------:R1:W-:Y:S01]  /*89d0*/  STL [R1+0x45c], R34 ;  /* 0x00045c2201007387 */ /* 0x0003e20000100800 */
[----:B0-----:R-:W-:Y:S01]  /*89e0*/  HFMA2 R0, -RZ, RZ, 0, 0 ;  /* 0x00000000ff007431 */ /* 0x001fe200000001ff */
[----:B---3--:R-:W-:Y:S02]  /*89f0*/  @!P0 MOV R0, R33 ;  /* 0x0000002100008202 */ /* 0x008fe40000000f00 */
[----:B-1----:R-:W-:-:S03]  /*8a00*/  MOV R34, RZ ;  /* 0x000000ff00227202 */ /* 0x002fc60000000f00 */
[----:B------:R-:W-:Y:S01]  /*8a10*/  STL [R1+0x450], R0 ;  /* 0x0004500001007387 */ /* 0x000fe20000100800 */
[----:B------:R-:W-:-:S05]  /*8a20*/  @!P0 MOV R34, R32 ;  /* 0x0000002000228202 */ /* 0x000fca0000000f00 */
[----:B------:R-:W-:Y:S01]  /*8a30*/  STL [R1+0x454], R34 ;  /* 0x0004542201007387 */ /* 0x000fe20000100800 */
[----:B------:R-:W-:Y:S01]  /*8a40*/  HFMA2 R36, -RZ, RZ, 0, 0 ;  /* 0x00000000ff247431 */ /* 0x000fe200000001ff */
[----:B------:R-:W-:-:S05]  /*8a50*/  @!P1 MOV R36, R27 ;  /* 0x0000001b00249202 */ /* 0x000fca0000000f00 */
[----:B------:R0:W-:Y:S02]  /*8a60*/  STL [R1+0x7bc], R36 ;  /* 0x0007bc2401007387 */ /* 0x0001e40000100800 */
[----:B0-----:R-:W-:Y:S01]  /*8a70*/  HFMA2 R36, -RZ, RZ, 0, 0 ;  /* 0x00000000ff247431 */ /* 0x001fe200000001ff */
[----:B------:R-:W-:-:S05]  /*8a80*/  @!P0 MOV R36, R31 ;  /* 0x0000001f00248202 */ /* 0x000fca0000000f00 */
[----:B------:R0:W-:Y:S04]  /*8a90*/  STL [R1+0x7c4], R36 ;  /* 0x0007c42401007387 */ /* 0x0001e80000100800 */
[----:B0-----:R-:W3:Y:S01]  /*8aa0*/  LDL.LU R36, [R1+0x900] ;  /* 0x0009000001247983 */ /* 0x001ee20000300800 */
[----:B--2---:R-:W-:Y:S02]  /*8ab0*/  MOV R0, R43 ;  /* 0x0000002b00007202 */ /* 0x004fe40000000f00 */
[----:B------:R-:W-:Y:S02]  /*8ac0*/  MOV R34, R42 ;  /* 0x0000002a00227202 */ /* 0x000fe40000000f00 */
[----:B------:R-:W-:Y:S02]  /*8ad0*/  MOV R39, R0 ;  /* 0x0000000000277202 */ /* 0x000fe40000000f00 */
[----:B------:R-:W2:Y:S01]  /*8ae0*/  LDL R0, [R1+0x7c8] ;  /* 0x0007c80001007983 */ /* 0x000ea20000100800 */
[----:B------:R-:W-:-:S06]  /*8af0*/  CS2R R42, SRZ ;  /* 0x00000000002a7805 */ /* 0x000fcc000001ff00 */
[----:B------:R-:W4:Y:S01]  /*8b00*/  @!P2 LDG.E.64 R42, desc[UR10][R40.64] ;  /* 0x0000000a282aa981 */ /* 0x000f22000c1e1b00 */
[----:B------:R-:W-:Y:S02]  /*8b10*/  MOV R38, R34 ;  /* 0x0000002200267202 */ /* 0x000fe40000000f00 */
[----:B------:R-:W-:Y:S01]  /*8b20*/  LOP3.LUT P1, RZ, R35, 0x80, RZ, 0xc0, !PT ;  /* 0x0000008023ff7812 */ /* 0x000fe2000782c0ff */
[----:B------:R-:W-:Y:S04]  /*8b30*/  STL [R1+0x7d0], RZ ;  /* 0x0007d0ff01007387 */ /* 0x000fe80000100800 */
[----:B------:R0:W-:Y:S04]  /*8b40*/  STL.64 [R1+0x118], R4 ;  /* 0x0001180401007387 */ /* 0x0001e80000100a00 */
[----:B0-----:R-:W4:Y:S04]  /*8b50*/  LDL.LU.64 R4, [R1+0x438] ;  /* 0x0004380001047983 */ /* 0x001f280000300a00 */
[----:B---3--:R0:W-:Y:S04]  /*8b60*/  STL.64 [R1+0x310], R36 ;  /* 0x0003102401007387 */ /* 0x0081e80000100a00 */
[----:B0-----:R-:W3:Y:S01]  /*8b70*/  LDL.LU.64 R36, [R1+0x5b8] ;  /* 0x0005b80001247983 */ /* 0x001ee20000300a00 */
[----:B--2---:R-:W-:-:S05]  /*8b80*/  @!P2 MOV R0, R38 ;  /* 0x000000260000a202 */ /* 0x004fca0000000f00 */
[----:B------:R0:W-:Y:S01]  /*8b90*/  @!P2 STL [R1+0x7c8], R0 ;  /* 0x0007c8000100a387 */ /* 0x0001e20000100800 */
[----:B----4-:R-:W-:Y:S02]  /*8ba0*/  MOV R40, R42 ;  /* 0x0000002a00287202 */ /* 0x010fe40000000f00 */
[----:B------:R-:W-:Y:S02]  /*8bb0*/  MOV R42, R46 ;  /* 0x0000002e002a7202 */ /* 0x000fe40000000f00 */
[----:B------:R-:W-:Y:S01]  /*8bc0*/  MOV R46, R58 ;  /* 0x0000003a002e7202 */ /* 0x000fe20000000f00 */
[----:B0-----:R-:W-:Y:S01]  /*8bd0*/  HFMA2 R0, -RZ, RZ, 0, 0 ;  /* 0x00000000ff007431 */ /* 0x001fe200000001ff */
[----:B------:R-:W-:-:S04]  /*8be0*/  MOV R41, R43 ;  /* 0x0000002b00297202 */ /* 0x000fc80000000f00 */
[----:B------:R-:W-:Y:S02]  /*8bf0*/  MOV R58, R0 ;  /* 0x00000000003a7202 */ /* 0x000fe40000000f00 */
[----:B------:R-:W-:Y:S01]  /*8c00*/  @!P2 MOV R58, R40 ;  /* 0x00000028003aa202 */ /* 0x000fe20000000f00 */
[----:B------:R-:W-:Y:S01]  /*8c10*/  STL [R1+0x44c], R0 ;  /* 0x00044c0001007387 */ /* 0x000fe20000100800 */
[----:B------:R-:W-:Y:S02]  /*8c20*/  MOV R43, R47 ;  /* 0x0000002f002b7202 */ /* 0x000fe40000000f00 */
[----:B------:R-:W-:Y:S01]  /*8c30*/  MOV R47, R59 ;  /* 0x0000003b002f7202 */ /* 0x000fe20000000f00 */
[----:B------:R0:W-:Y:S04]  /*8c40*/  STL [R1+0x448], R0 ;  /* 0x0004480001007387 */ /* 0x0001e80000100800 */
[----:B------:R1:W-:Y:S01]  /*8c50*/  @!P2 STL [R1+0x44c], R58 ;  /* 0x00044c3a0100a387 */ /* 0x0003e20000100800 */
[----:B0-----:R-:W-:-:S02]  /*8c60*/  @!P2 MOV R0, R41 ;  /* 0x000000290000a202 */ /* 0x001fc40000000f00 */
[----:B-1----:R-:W-:-:S03]  /*8c70*/  CS2R R58, SRZ ;  /* 0x00000000003a7805 */ /* 0x002fc6000001ff00 */
[----:B------:R0:W-:Y:S04]  /*8c80*/  @!P2 STL [R1+0x448], R0 ;  /* 0x000448000100a387 */ /* 0x0001e80000100800 */
[----:B------:R1:W2:Y:S04]  /*8c90*/  @!P1 LDG.E.64 R58, desc[UR10][R60.64] ;  /* 0x0000000a3c3a9981 */ /* 0x0002a8000c1e1b00 */
[----:B0-----:R-:W2:Y:S01]  /*8ca0*/  LDL R0, [R1+0x7d0] ;  /* 0x0007d00001007983 */ /* 0x001ea20000100800 */
[----:B-1----:R-:W-:-:S06]  /*8cb0*/  CS2R R60, SRZ ;  /* 0x00000000003c7805 */ /* 0x002fcc000001ff00 */
[----:B------:R0:W4:Y:S04]  /*8cc0*/  @!P1 LDG.E.64 R60, desc[UR10][R54.64] ;  /* 0x0000000a363c9981 */ /* 0x000128000c1e1b00 */
[----:B------:R-:W-:Y:S04]  /*8cd0*/  STL [R1+0x7cc], RZ ;  /* 0x0007ccff01007387 */ /* 0x000fe80000100800 */
[----:B------:R-:W4:Y:S01]  /*8ce0*/  LDL R34, [R1+0x7cc] ;  /* 0x0007cc0001227983 */ /* 0x000f220000100800 */
[----:B------:R-:W-:-:S03]  /*8cf0*/  LOP3.LUT P0, RZ, R35, 0x40, RZ, 0xc0, !PT ;  /* 0x0000004023ff7812 */ /* 0x000fc6000780c0ff */
[----:B------:R1:W-:Y:S04]  /*8d00*/  STL.64 [R1+0x120], R8 ;  /* 0x0001200801007387 */ /* 0x0003e80000100a00 */
[----:B------:R0:W-:Y:S04]  /*8d10*/  STL.64 [R1+0x318], R2 ;  /* 0x0003180201007387 */ /* 0x0001e80000100a00 */
[----:B-1----:R-:W4:Y:S01]  /*8d20*/  LDL.LU.64 R8, [R1+0x5b0] ;  /* 0x0005b00001087983 */ /* 0x002f220000300a00 */
[----:B0-----:R-:W-:Y:S02]  /*8d30*/  CS2R R2, SRZ ;  /* 0x0000000000027805 */ /* 0x001fe4000001ff00 */
[----:B------:R-:W-:Y:S01]  /*8d40*/  MOV R55, R57 ;  /* 0x0000003900377202 */ /* 0x000fe20000000f00 */
[----:B------:R-:W-:Y:S04]  /*8d50*/  STL [R1+0x440], RZ ;  /* 0x000440ff01007387 */ /* 0x000fe80000100800 */
[----:B------:R0:W4:Y:S02]  /*8d60*/  @!P0 LDG.E.64 R2, desc[UR10][R4.64] ;  /* 0x0000000a04028981 */ /* 0x000124000c1e1b00 */
[----:B0-----:R-:W-:-:S06]  /*8d70*/  CS2R R4, SRZ ;  /* 0x0000000000047805 */ /* 0x001fcc000001ff00 */
[----:B---3--:R0:W3:Y:S01]  /*8d80*/  @!P0 LDG.E.64 R4, desc[UR10][R36.64] ;  /* 0x0000000a24048981 */ /* 0x0080e2000c1e1b00 */
[----:B--2---:R-:W-:-:S05]  /*8d90*/  @!P1 MOV R0, R58 ;  /* 0x0000003a00009202 */ /* 0x004fca0000000f00 */
[----:B------:R1:W-:Y:S04]  /*8da0*/  @!P1 STL [R1+0x7d0], R0 ;  /* 0x0007d00001009387 */ /* 0x0003e80000100800 */
[----:B------:R2:W-:Y:S01]  /*8db0*/  STL [R1+0x8e0], R58 ;  /* 0x0008e03a01007387 */ /* 0x0005e20000100800 */
[----:B-1----:R-:W-:-:S05]  /*8dc0*/  HFMA2 R0, -RZ, RZ, 0, 0 ;  /* 0x00000000ff007431 */ /* 0x002fca00000001ff */
[----:B------:R-:W-:Y:S01]  /*8dd0*/  STL [R1+0x7d4], R0 ;  /* 0x0007d40001007387 */ /* 0x000fe20000100800 */
[-C--:B------:R-:W-:Y:S02]  /*8de0*/  MOV R57, R0.reuse ;  /* 0x0000000000397202 */ /* 0x080fe40000000f00 */
[----:B--2---:R-:W-:Y:S01]  /*8df0*/  MOV R58, R0 ;  /* 0x00000000003a7202 */ /* 0x004fe20000000f00 */
[----:B------:R1:W-:Y:S01]  /*8e00*/  STL [R1+0x444], R0 ;  /* 0x0004440001007387 */ /* 0x0003e20000100800 */
[----:B----4-:R-:W-:-:S03]  /*8e10*/  @!P1 MOV R58, R60 ;  /* 0x0000003c003a9202 */ /* 0x010fc60000000f00 */
[----:B-1----:R-:W2:Y:S01]  /*8e20*/  LDL R0, [R1+0x440] ;  /* 0x0004400001007983 */ /* 0x002ea20000100800 */
[----:B------:R-:W-:-:S03]  /*8e30*/  @!P1 MOV R57, R59 ;  /* 0x0000003b00399202 */ /* 0x000fc60000000f00 */
[----:B------:R-:W-:Y:S04]  /*8e40*/  STL [R1+0x8e4], R59 ;  /* 0x0008e43b01007387 */ /* 0x000fe80000100800 */
[----:B------:R1:W-:Y:S04]  /*8e50*/  @!P1 STL [R1+0x444], R58 ;  /* 0x0004443a01009387 */ /* 0x0003e80000100800 */
[----:B-1----:R-:W4:Y:S01]  /*8e60*/  LDL.LU.64 R58, [R1+0x430] ;  /* 0x00043000013a7983 */ /* 0x002f220000300a00 */
[----:B------:R-:W-:-:S05]  /*8e70*/  @!P2 MOV R34, R39 ;  /* 0x000000270022a202 */ /* 0x000fca0000000f00 */
[----:B------:R-:W-:Y:S01]  /*8e80*/  @!P2 STL [R1+0x7cc], R34 ;  /* 0x0007cc220100a387 */ /* 0x000fe20000100800 */
[----:B------:R-:W-:-:S03]  /*8e90*/  LOP3.LUT P2, RZ, R35, 0x20, RZ, 0xc0, !PT ;  /* 0x0000002023ff7812 */ /* 0x000fc6000784c0ff */
[----:B------:R1:W-:Y:S04]  /*8ea0*/  STL.64 [R1+0x320], R6 ;  /* 0x0003200601007387 */ /* 0x0003e80000100a00 */
[----:B------:R3:W-:Y:S04]  /*8eb0*/  STL.64 [R1+0x8e8], R60 ;  /* 0x0008e83c01007387 */ /* 0x0007e80000100a00 */
[----:B------:R3:W-:Y:S01]  /*8ec0*/  STL.64 [R1+0x130], R16 ;  /* 0x0001301001007387 */ /* 0x0007e20000100a00 */
[----:B-1----:R-:W-:Y:S02]  /*8ed0*/  CS2R R6, SRZ ;  /* 0x0000000000067805 */ /* 0x002fe4000001ff00 */
[----:B0-----:R-:W-:-:S02]  /*8ee0*/  CS2R R36, SRZ ;  /* 0x0000000000247805 */ /* 0x001fc4000001ff00 */
[----:B--2---:R-:W-:Y:S02]  /*8ef0*/  @!P1 MOV R0, R61 ;  /* 0x0000003d00009202 */ /* 0x004fe40000000f00 */
[----:B------:R0:W2:Y:S01]  /*8f00*/  @!P2 LDG.E.64 R6, desc[UR10][R8.64] ;  /* 0x0000000a0806a981 */ /* 0x0000a2000c1e1b00 */
[----:B---3--:R-:W-:Y:S01]  /*8f10*/  HFMA2 R60, -RZ, RZ, 0, 0 ;  /* 0x00000000ff3c7431 */ /* 0x008fe200000001ff */
[----:B------:R-:W-:Y:S02]  /*8f20*/  @!P0 MOV R60, R3 ;  /* 0x00000003003c8202 */ /* 0x000fe40000000f00 */
[----:B------:R-:W3:Y:S04]  /*8f30*/  LDL.LU.64 R16, [R1+0x580] ;  /* 0x0005800001107983 */ /* 0x000ee80000300a00 */
[----:B------:R1:W-:Y:S01]  /*8f40*/  STL [R1+0x7d8], R60 ;  /* 0x0007d83c01007387 */ /* 0x0003e20000100800 */
[----:B0-----:R-:W-:-:S02]  /*8f50*/  CS2R R8, SRZ ;  /* 0x0000000000087805 */ /* 0x001fc4000001ff00 */
[----:B------:R-:W-:Y:S01]  /*8f60*/  @!P0 MOV R36, R2 ;  /* 0x0000000200248202 */ /* 0x000fe20000000f00 */
[----:B------:R-:W-:Y:S04]  /*8f70*/  @!P1 STL [R1+0x7d4], R57 ;  /* 0x0007d43901009387 */ /* 0x000fe80000100800 */
[----:B------:R-:W-:Y:S04]  /*8f80*/  STL.64 [R1+0x330], R14 ;  /* 0x0003300e01007387 */ /* 0x000fe80000100a00 */
[----:B-1----:R-:W3:Y:S04]  /*8f90*/  LDL.LU.64 R60, [R1+0x598] ;  /* 0x00059800013c7983 */ /* 0x002ee80000300a00 */
[----:B----4-:R0:W4:Y:S01]  /*8fa0*/  @!P2 LDG.E.64 R8, desc[UR10][R58.64] ;  /* 0x0000000a3a08a981 */ /* 0x010122000c1e1b00 */
[----:B------:R-:W-:-:S03]  /*8fb0*/  @!P0 MOV R37, R4 ;  /* 0x0000000400258202 */ /* 0x000fc60000000f00 */
[----:B------:R1:W-:Y:S04]  /*8fc0*/  STL [R1+0x5bc], R36 ;  /* 0x0005bc2401007387 */ /* 0x0003e80000100800 */
[----:B------:R-:W-:Y:S04]  /*8fd0*/  STL [R1+0x43c], R37 ;  /* 0x00043c2501007387 */ /* 0x000fe80000100800 */
[----:B------:R-:W-:Y:S01]  /*8fe0*/  @!P1 STL [R1+0x440], R0 ;  /* 0x0004400001009387 */ /* 0x000fe20000100800 */
[----:B-1----:R-:W-:Y:S02]  /*8ff0*/  MOV R36, RZ ;  /* 0x000000ff00247202 */ /* 0x002fe40000000f00 */
[----:B------:R-:W-:Y:S01]  /*9000*/  @!P0 MOV R36, R5 ;  /* 0x0000000500248202 */ /* 0x000fe20000000f00 */
[----:B------:R-:W-:Y:S04]  /*9010*/  STL.64 [R1+0x328], R10 ;  /* 0x0003280a01007387 */ /* 0x000fe80000100a00 */
[----:B------:R1:W-:Y:S01]  /*9020*/  STL [R1+0x438], R36 ;  /* 0x0004382401007387 */ /* 0x0003e20000100800 */
[----:B0-----:R-:W-:Y:S01]  /*9030*/  HFMA2 R58, -RZ, RZ, 0, 0 ;  /* 0x00000000ff3a7431 */ /* 0x001fe200000001ff */
[----:B------:R-:W-:-:S02]  /*9040*/  CS2R R14, SRZ ;  /* 0x00000000000e7805 */ /* 0x000fc4000001ff00 */
[----:B------:R0:W-:Y:S04]  /*9050*/  STL.64 [R1+0x128], R12 ;  /* 0x0001280c01007387 */ /* 0x0001e80000100a00 */
[----:B------:R-:W-:Y:S04]  /*9060*/  STL.64 [R1+0x340], R24 ;  /* 0x0003401801007387 */ /* 0x000fe80000100a00 */
[----:B-1----:R-:W4:Y:S01]  /*9070*/  LDL.LU.64 R36, [R1+0x590] ;  /* 0x0005900001247983 */ /* 0x002f220000300a00 */
[C---:B------:R-:W-:Y:S02]  /*9080*/  LOP3.LUT P0, RZ, R35.reuse, 0x8, RZ, 0xc0, !PT ;  /* 0x0000000823ff7812 */ /* 0x040fe4000780c0ff */
[----:B------:R-:W-:-:S02]  /*9090*/  LOP3.LUT P1, RZ, R35, 0x10, RZ, 0xc0, !PT ;  /* 0x0000001023ff7812 */ /* 0x000fc4000782c0ff */
[----:B------:R-:W-:Y:S02]  /*90a0*/  CS2R R10, SRZ ;  /* 0x00000000000a7805 */ /* 0x000fe4000001ff00 */
[----:B0-----:R-:W-:Y:S01]  /*90b0*/  CS2R R12, SRZ ;  /* 0x00000000000c7805 */ /* 0x001fe2000001ff00 */
[----:B------:R-:W-:Y:S01]  /*90c0*/  STL.64 [R1+0x338], R20 ;  /* 0x0003381401007387 */ /* 0x000fe20000100a00 */
[----:B------:R-:W-:-:S03]  /*90d0*/  MOV R54, R56 ;  /* 0x0000003800367202 */ /* 0x000fc60000000f00 */
[----:B------:R-:W-:Y:S04]  /*90e0*/  STL.64 [R1+0x138], R18 ;  /* 0x0001381201007387 */ /* 0x000fe80000100a00 */
[----:B------:R-:W-:Y:S04]  /*90f0*/  STL.64 [R1+0x148], R26 ;  /* 0x0001481a01007387 */ /* 0x000fe80000100a00 */
[----:B------:R-:W-:Y:S04]  /*9100*/  STL.64 [R1+0x140], R22 ;  /* 0x0001401601007387 */ /* 0x000fe80000100a00 */
[----:B------:R-:W-:Y:S04]  /*9110*/  STL.64 [R1+0x348], R28 ;  /* 0x0003481c01007387 */ /* 0x000fe80000100a00 */
[----:B------:R-:W4:Y:S04]  /*9120*/  LDL.LU R34, [R1+0x8fc] ;  /* 0x0008fc0001227983 */ /* 0x000f280000300800 */
[----:B------:R-:W-:Y:S04]  /*9130*/  STL.64 [R1+0x150], R30 ;  /* 0x0001501e01007387 */ /* 0x000fe80000100a00 */
[----:B------:R-:W-:Y:S04]  /*9140*/  STL.64 [R1+0x350], R32 ;  /* 0x0003502001007387 */ /* 0x000fe80000100a00 */
[----:B------:R-:W4:Y:S04]  /*9150*/  LDL.LU R57, [R1+0x8f4] ;  /* 0x0008f40001397983 */ /* 0x000f280000300800 */
[----:B------:R-:W4:Y:S01]  /*9160*/  LDL.LU R0, [R1+0x8f0] ;  /* 0x0008f00001007983 */ /* 0x000f220000300800 */
[----:B--2---:R-:W-:-:S03]  /*9170*/  @!P2 MOV R58, R6 ;  /* 0x00000006003aa202 */ /* 0x004fc60000000f00 */
[----:B---3--:R0:W2:Y:S04]  /*9180*/  @!P0 LDG.E.64 R14, desc[UR10][R16.64] ;  /* 0x0000000a100e8981 */ /* 0x0080a8000c1e1b00 */
[----:B------:R1:W-:Y:S04]  /*9190*/  STL [R1+0x7dc], R58 ;  /* 0x0007dc3a01007387 */ /* 0x0003e80000100800 */
[----:B------:R-:W3:Y:S01]  /*91a0*/  @!P1 LDG.E.64 R10, desc[UR10][R60.64] ;  /* 0x0000000a3c0a9981 */ /* 0x000ee2000c1e1b00 */
[----:B-1----:R-:W-:Y:S01]  /*91b0*/  HFMA2 R58, -RZ, RZ, 0, 0 ;  /* 0x00000000ff3a7431 */ /* 0x002fe200000001ff */
[----:B------:R-:W-:-:S02]  /*91c0*/  @!P2 MOV R58, R7 ;  /* 0x00000007003aa202 */ /* 0x000fc40000000f00 */
[----:B----4-:R-:W-:Y:S02]  /*91d0*/  @!P2 MOV R13, R8 ;  /* 0x00000008000da202 */ /* 0x010fe40000000f00 */
[----:B------:R-:W-:Y:S01]  /*91e0*/  @!P2 MOV R12, R9 ;  /* 0x00000009000ca202 */ /* 0x000fe20000000f00 */
[----:B------:R1:W-:Y:S01]  /*91f0*/  STL [R1+0x7e4], R58 ;  /* 0x0007e43a01007387 */ /* 0x0003e20000100800 */
[----:B------:R-:W-:Y:S02]  /*9200*/  CS2R R24, SRZ ;  /* 0x0000000000187805 */ /* 0x000fe4000001ff00 */
[----:B------:R-:W-:Y:S01]  /*9210*/  CS2R R20, SRZ ;  /* 0x0000000000147805 */ /* 0x000fe2000001ff00 */
[----:B------:R-:W4:Y:S04]  /*9220*/  LDL.LU R56, [R1+0x8f8] ;  /* 0x0008f80001387983 */ /* 0x000f280000300800 */
[----:B-1----:R-:W2:Y:S04]  /*9230*/  LDL.LU.64 R58, [R1+0x578] ;  /* 0x00057800013a7983 */ /* 0x002ea80000300a00 */
[----:B------:R-:W-:Y:S04]  /*9240*/  STL [R1+0x434], R13 ;  /* 0x0004340d01007387 */ /* 0x000fe80000100800 */
[----:B------:R1:W-:Y:S02]  /*9250*/  STL [R1+0x5b0], R12 ;  /* 0x0005b00c01007387 */ /* 0x0003e40000100800 */
[----:B-1----:R-:W-:-:S06]  /*9260*/  CS2R R12, SRZ ;  /* 0x00000000000c7805 */ /* 0x002fcc000001ff00 */
[----:B------:R1:W4:Y:S01]  /*9270*/  @!P1 LDG.E.64 R12, desc[UR10][R36.64] ;  /* 0x0000000a240c9981 */ /* 0x000322000c1e1b00 */
[----:B0-----:R-:W-:Y:S01]  /*9280*/  CS2R R16, SRZ ;  /* 0x0000000000107805 */ /* 0x001fe2000001ff00 */
[----:B-1----:R-:W-:Y:S01]  /*9290*/  HFMA2 R36, -RZ, RZ, 0, 0 ;  /* 0x00000000ff247431 */ /* 0x002fe200000001ff */
[----:B------:R-:W-:Y:S02]  /*92a0*/  MOV R37, R43 ;  /* 0x0000002b00257202 */ /* 0x000fe40000000f00 */
[----:B---3--:R-:W-:-:S05]  /*92b0*/  @!P1 MOV R36, R10 ;  /* 0x0000000a00249202 */ /* 0x008fca0000000f00 */
[----:B------:R0:W-:Y:S04]  /*92c0*/  STL [R1+0x7e8], R36 ;  /* 0x0007e82401007387 */ /* 0x0001e80000100800 */
[----:B--2---:R1:W2:Y:S01]  /*92d0*/  @!P0 LDG.E.64 R16, desc[UR10][R58.64] ;  /* 0x0000000a3a108981 */ /* 0x0042a2000c1e1b00 */
[----:B0-----:R-:W-:Y:S01]  /*92e0*/  MOV R36, R42 ;  /* 0x0000002a00247202 */ /* 0x001fe20000000f00 */
[----:B-1----:R-:W-:Y:S01]  /*92f0*/  HFMA2 R58, -RZ, RZ, 0, 0 ;  /* 0x00000000ff3a7431 */ /* 0x002fe200000001ff */
[----:B------:R-:W-:-:S05]  /*9300*/  @!P0 MOV R58, R14 ;  /* 0x0000000e003a8202 */ /* 0x000fca0000000f00 */
[----:B------:R0:W-:Y:S01]  /*9310*/  STL [R1+0x810], R58 ;  /* 0x0008103a01007387 */ /* 0x0001e20000100800 */
[----:B------:R-:W-:Y:S01]  /*9320*/  MOV R59, R37 ;  /* 0x00000025003b7202 */ /* 0x000fe20000000f00 */
[----:B0-----:R-:W-:Y:S01]  /*9330*/  HFMA2 R58, -RZ, RZ, 0, 0 ;  /* 0x00000000ff3a7431 */ /* 0x001fe200000001ff */
[----:B------:R-:W-:-:S05]  /*9340*/  @!P0 MOV R58, R15 ;  /* 0x0000000f003a8202 */ /* 0x000fca0000000f00 */
[----:B------:R0:W-:Y:S01]  /*9350*/  STL [R1+0x820], R58 ;  /* 0x0008203a01007387 */ /* 0x0001e20000100800 */
[----:B------:R-:W-:Y:S02]  /*9360*/  CS2R R42, SRZ ;  /* 0x00000000002a7805 */ /* 0x000fe4000001ff00 */
[----:B0-----:R-:W-:Y:S02]  /*9370*/  MOV R58, R36 ;  /* 0x00000024003a7202 */ /* 0x001fe40000000f00 */
[----:B------:R-:W3:Y:S01]  /*9380*/  LDL.LU.64 R36, [R1+0x550] ;  /* 0x0005500001247983 */ /* 0x000ee20000300a00 */
[----:B----4-:R-:W-:Y:S02]  /*9390*/  @!P1 MOV R43, R12 ;  /* 0x0000000c002b9202 */ /* 0x010fe40000000f00 */
[----:B------:R-:W-:-:S03]  /*93a0*/  @!P1 MOV R42, R13 ;  /* 0x0000000d002a9202 */ /* 0x000fc60000000f00 */
[----:B------:R-:W-:Y:S04]  /*93b0*/  STL [R1+0x430], R43 ;  /* 0x0004302b01007387 */ /* 0x000fe80000100800 */
[----:B------:R0:W-:Y:S04]  /*93c0*/  STL [R1+0x590], R42 ;  /* 0x0005902a01007387 */ /* 0x0001e80000100800 */
[----:B0-----:R-:W4:Y:S01]  /*93d0*/  LDL.LU.64 R42, [R1+0x568] ;  /* 0x00056800012a7983 */ /* 0x001f220000300a00 */
[----:B------:R-:W-:Y:S01]  /*93e0*/  HFMA2 R60, -RZ, RZ, 0, 0 ;  /* 0x00000000ff3c7431 */ /* 0x000fe200000001ff */
[----:B------:R-:W-:-:S02]  /*93f0*/  @!P1 MOV R60, R11 ;  /* 0x0000000b003c9202 */ /* 0x000fc40000000f00 */
[C---:B------:R-:W-:Y:S02]  /*9400*/  LOP3.LUT P1, RZ, R35.reuse, 0x2, RZ, 0xc0, !PT ;  /* 0x0000000223ff7812 */ /* 0x040fe4000782c0ff */
[----:B------:R-:W-:Y:S01]  /*9410*/  LOP3.LUT P2, RZ, R35, 0x4, RZ, 0xc0, !PT ;  /* 0x0000000423ff7812 */ /* 0x000fe2000784c0ff */
[----:B------:R0:W-:Y:S04]  /*9420*/  STL [R1+0x800], R60 ;  /* 0x0008003c01007387 */ /* 0x0001e80000100800 */
[----:B0-----:R-:W2:Y:S06]  /*9430*/  LDL.LU.64 R60, [R1+0x570] ;  /* 0x00057000013c7983 */ /* 0x001eac0000300a00 */
[----:B---3--:R-:W3:Y:S04]  /*9440*/  @!P1 LDG.E.64 R24, desc[UR10][R36.64] ;  /* 0x0000000a24189981 */ /* 0x008ee8000c1e1b00 */
[----:B----4-:R0:W4:Y:S02]  /*9450*/  @!P2 LDG.E.64 R20, desc[UR10][R42.64] ;  /* 0x0000000a2a14a981 */ /* 0x010124000c1e1b00 */
[----:B0-----:R-:W-:-:S02]  /*9460*/  MOV R42, R54 ;  /* 0x00000036002a7202 */ /* 0x001fc40000000f00 */
[----:B------:R-:W-:Y:S02]  /*9470*/  MOV R43, R55 ;  /* 0x00000037002b7202 */ /* 0x000fe40000000f00 */
[----:B------:R-:W-:Y:S02]  /*9480*/  MOV R54, R44 ;  /* 0x0000002c00367202 */ /* 0x000fe40000000f00 */
[----:B------:R-:W-:Y:S02]  /*9490*/  MOV R55, R45 ;  /* 0x0000002d00377202 */ /* 0x000fe40000000f00 */
[----:B------:R-:W4:Y:S01]  /*94a0*/  LDL.LU.64 R44, [R1+0x530] ;  /* 0x00053000012c7983 */ /* 0x000f220000300a00 */
[----:B------:R-:W-:Y:S02]  /*94b0*/  CS2R R18, SRZ ;  /* 0x0000000000127805 */ /* 0x000fe4000001ff00 */
[----:B------:R-:W-:Y:S02]  /*94c0*/  CS2R R26, SRZ ;  /* 0x00000000001a7805 */ /* 0x000fe4000001ff00 */
[----:B--2---:R-:W-:-:S02]  /*94d0*/  @!P0 MOV R19, R16 ;  /* 0x0000001000138202 */ /* 0x004fc40000000f00 */
[----:B------:R-:W-:Y:S02]  /*94e0*/  @!P0 MOV R18, R17 ;  /* 0x0000001100128202 */ /* 0x000fe40000000f00 */
[----:B------:R-:W-:Y:S01]  /*94f0*/  LOP3.LUT P0, RZ, R35, 0x1, RZ, 0xc0, !PT ;  /* 0x0000000123ff7812 */ /* 0x000fe2000780c0ff */
[----:B------:R-:W-:Y:S04]  /*9500*/  STL [R1+0x578], R19 ;  /* 0x0005781301007387 */ /* 0x000fe80000100800 */
[----:B------:R0:W-:Y:S01]  /*9510*/  STL [R1+0x57c], R18 ;  /* 0x00057c1201007387 */ /* 0x0001e20000100800 */
[----:B------:R-:W-:Y:S02]  /*9520*/  CS2R R22, SRZ ;  /* 0x0000000000167805 */ /* 0x000fe4000001ff00 */
[----:B------:R-:W-:-:S02]  /*9530*/  CS2R R28, SRZ ;  /* 0x00000000001c7805 */ /* 0x000fc4000001ff00 */
[----:B0-----:R-:W-:-:S06]  /*9540*/  CS2R R18, SRZ ;  /* 0x0000000000127805 */ /* 0x001fcc000001ff00 */
[----:B------:R-:W2:Y:S01]  /*9550*/  @!P2 LDG.E.64 R18, desc[UR10][R60.64] ;  /* 0x0000000a3c12a981 */ /* 0x000ea2000c1e1b00 */
[----:B---3--:R-:W-:Y:S02]  /*9560*/  @!P1 MOV R27, R24 ;  /* 0x00000018001b9202 */ /* 0x008fe40000000f00 */
[----:B------:R-:W-:-:S03]  /*9570*/  @!P1 MOV R26, R25 ;  /* 0x00000019001a9202 */ /* 0x000fc60000000f00 */
[----:B------:R-:W-:Y:S04]  /*9580*/  STL [R1+0x550], R27 ;  /* 0x0005501b01007387 */ /* 0x000fe80000100800 */
[----:B------:R0:W-:Y:S02]  /*9590*/  STL [R1+0x564], R26 ;  /* 0x0005641a01007387 */ /* 0x0001e40000100800 */
[----:B0-----:R-:W-:Y:S02]  /*95a0*/  CS2R R26, SRZ ;  /* 0x00000000001a7805 */ /* 0x001fe4000001ff00 */
[----:B----4-:R-:W-:Y:S02]  /*95b0*/  @!P2 MOV R23, R20 ;  /* 0x000000140017a202 */ /* 0x010fe40000000f00 */
[----:B------:R-:W-:-:S02]  /*95c0*/  @!P2 MOV R22, R21 ;  /* 0x000000150016a202 */ /* 0x000fc40000000f00 */
[----:B------:R-:W3:Y:S04]  /*95d0*/  @!P0 LDG.E.64 R26, desc[UR10][R42.64] ;  /* 0x0000000a2a1a8981 */ /* 0x000ee8000c1e1b00 */
[----:B------:R-:W-:Y:S04]  /*95e0*/  STL [R1+0x568], R23 ;  /* 0x0005681701007387 */ /* 0x000fe80000100800 */
[----:B------:R0:W-:Y:S04]  /*95f0*/  STL [R1+0x56c], R22 ;  /* 0x00056c1601007387 */ /* 0x0001e80000100800 */
[----:B------:R-:W4:Y:S04]  /*9600*/  LDL.LU.64 R42, [R1+0x500] ;  /* 0x00050000012a7983 */ /* 0x000f280000300a00 */
[----:B------:R-:W4:Y:S01]  /*9610*/  @!P0 LDG.E.64 R28, desc[UR10][R44.64] ;  /* 0x0000000a2c1c8981 */ /* 0x000f22000c1e1b00 */
[----:B0-----:R-:W-:-:S06]  /*9620*/  CS2R R22, SRZ ;  /* 0x0000000000167805 */ /* 0x001fcc000001ff00 */
[----:B------:R0:W4:Y:S01]  /*9630*/  @!P1 LDG.E.64 R22, desc[UR10][R58.64] ;  /* 0x0000000a3a169981 */ /* 0x000122000c1e1b00 */
[----:B------:R-:W-:-:S03]  /*9640*/  HFMA2 R35, -RZ, RZ, 0, 0 ;  /* 0x00000000ff237431 */ /* 0x000fc600000001ff */
[----:B------:R-:W-:Y:S04]  /*9650*/  STL [R1+0x8c8], R24 ;  /* 0x0008c81801007387 */ /* 0x000fe80000100800 */
[----:B------:R1:W-:Y:S04]  /*9660*/  STL [R1+0x8cc], R25 ;  /* 0x0008cc1901007387 */ /* 0x0003e80000100800 */
[----:B------:R-:W4:Y:S01]  /*9670*/  LDL.LU.64 R44, [R1+0x4f8] ;  /* 0x0004f800012c7983 */ /* 0x000f220000300a00 */
[----:B-1----:R-:W-:Y:S02]  /*9680*/  CS2R R24, SRZ ;  /* 0x0000000000187805 */ /* 0x002fe4000001ff00 */
[----:B--2---:R-:W-:Y:S01]  /*9690*/  @!P2 MOV R35, R18 ;  /* 0x000000120023a202 */ /* 0x004fe20000000f00 */
[----:B------:R-:W-:Y:S01]  /*96a0*/  HFMA2 R30, -RZ, RZ, 0, 0 ;  /* 0x00000000ff1e7431 */ /* 0x000fe200000001ff */
[----:B------:R-:W-:-:S03]  /*96b0*/  MOV R60, R46 ;  /* 0x0000002e003c7202 */ /* 0x000fc60000000f00 */
[----:B------:R1:W-:Y:S01]  /*96c0*/  STL [R1+0x828], R35 ;  /* 0x0008282301007387 */ /* 0x0003e20000100800 */
[----:B------:R-:W-:-:S03]  /*96d0*/  MOV R61, R47 ;  /* 0x0000002f003d7202 */ /* 0x000fc60000000f00 */
[----:B------:R-:W2:Y:S01]  /*96e0*/  LDL.LU.64 R46, [R1+0x4f0] ;  /* 0x0004f000012e7983 */ /* 0x000ea20000300a00 */
[----:B-1----:R-:W-:Y:S01]  /*96f0*/  HFMA2 R35, -RZ, RZ, 0, 0 ;  /* 0x00000000ff237431 */ /* 0x002fe200000001ff */
[----:B------:R-:W-:Y:S02]  /*9700*/  @!P2 MOV R35, R19 ;  /* 0x000000130023a202 */ /* 0x000fe40000000f00 */
[----:B------:R-:W-:Y:S02]  /*9710*/  CS2R R32, SRZ ;  /* 0x0000000000207805 */ /* 0x000fe4000001ff00 */
[----:B0-----:R-:W-:Y:S02]  /*9720*/  MOV R58, R41 ;  /* 0x00000029003a7202 */ /* 0x001fe40000000f00 */
[----:B------:R-:W-:Y:S01]  /*9730*/  MOV R59, R40 ;  /* 0x00000028003b7202 */ /* 0x000fe20000000f00 */
[----:B------:R0:W-:Y:S01]  /*9740*/  STL [R1+0x834], R35 ;  /* 0x0008342301007387 */ /* 0x0001e20000100800 */
[----:B------:R-:W-:-:S02]  /*9750*/  MOV R40, R48 ;  /* 0x0000003000287202 */ /* 0x000fc40000000f00 */
[----:B------:R-:W-:Y:S02]  /*9760*/  MOV R41, R49 ;  /* 0x0000003100297202 */ /* 0x000fe40000000f00 */
[----:B------:R-:W2:Y:S01]  /*9770*/  LDL.LU.64 R48, [R1+0x4e8] ;  /* 0x0004e80001307983 */ /* 0x000ea20000300a00 */
[----:B0-----:R-:W-:Y:S01]  /*9780*/  HFMA2 R35, -RZ, RZ, 0, 0 ;  /* 0x00000000ff237431 */ /* 0x001fe200000001ff */
[----:B------:R-:W-:Y:S02]  /*9790*/  LOP3.LUT P2, RZ, R34, 0x200000, RZ, 0xc0, !PT ;  /* 0x0020000022ff7812 */ /* 0x000fe4000784c0ff */
[----:B------:R-:W-:Y:S02]  /*97a0*/  CS2R R36, SRZ ;  /* 0x0000000000247805 */ /* 0x000fe4000001ff00 */
[----:B---3--:R-:W-:Y:S02]  /*97b0*/  @!P0 MOV R24, R26 ;  /* 0x0000001a00188202 */ /* 0x008fe40000000f00 */
[----:B------:R-:W-:-:S03]  /*97c0*/  @!P0 MOV R30, R27 ;  /* 0x0000001b001e8202 */ /* 0x000fc60000000f00 */
[----:B------:R0:W-:Y:S02]  /*97d0*/  STL [R1+0x864], R24 ;  /* 0x0008641801007387 */ /* 0x0001e40000100800 */
[----:B0-----:R-:W-:Y:S02]  /*97e0*/  MOV R24, RZ ;  /* 0x000000ff00187202 */ /* 0x001fe40000000f00 */
[----:B----4-:R-:W-:Y:S02]  /*97f0*/  @!P0 MOV R25, R28 ;  /* 0x0000001c00198202 */ /* 0x010fe40000000f00 */
[----:B------:R-:W-:Y:S02]  /*9800*/  @!P0 MOV R24, R29 ;  /* 0x0000001d00188202 */ /* 0x000fe40000000f00 */
[----:B------:R-:W-:Y:S01]  /*9810*/  LOP3.LUT P0, RZ, R34, 0x80000, RZ, 0xc0, !PT ;  /* 0x0008000022ff7812 */ /* 0x000fe2000780c0ff */
[----:B------:R0:W-:Y:S01]  /*9820*/  STL [R1+0x87c], R30 ;  /* 0x00087c1e01007387 */ /* 0x0001e20000100800 */
[----:B------:R-:W-:-:S02]  /*9830*/  @!P1 MOV R35, R22 ;  /* 0x0000001600239202 */ /* 0x000fc40000000f00 */
[----:B0-----:R-:W-:-:S03]  /*9840*/  CS2R R30, SRZ ;  /* 0x00000000001e7805 */ /* 0x001fc6000001ff00 */
[----:B------:R0:W-:Y:S06]  /*9850*/  STL [R1+0x848], R35 ;  /* 0x0008482301007387 */ /* 0x0001ec0000100800 */
[----:B------:R-:W3:Y:S04]  /*9860*/  @!P0 LDG.E.64 R32, desc[UR10][R52.64] ;  /* 0x0000000a34208981 */ /* 0x000ee8000c1e1b00 */
[----:B------:R-:W4:Y:S01]  /*9870*/  @!P0 LDG.E.64 R30, desc[UR10][R50.64] ;  /* 0x0000000a321e8981 */ /* 0x000f22000c1e1b00 */
[----:B0-----:R-:W-:Y:S01]  /*9880*/  HFMA2 R35, -RZ, RZ, 0, 0 ;  /* 0x00000000ff237431 */ /* 0x001fe200000001ff */
[----:B------:R-:W-:-:S02]  /*9890*/  @!P1 MOV R35, R23 ;  /* 0x0000001700239202 */ /* 0x000fc40000000f00 */
[----:B------:R-:W-:Y:S01]  /*98a0*/  LOP3.LUT P1, RZ, R34, 0x100000, RZ, 0xc0, !PT ;  /* 0x0010000022ff7812 */ /* 0x000fe2000782c0ff */
[----:B------:R-:W4:Y:S04]  /*98b0*/  LDL.LU.64 R52, [R1+0x4c0] ;  /* 0x0004c00001347983 */ /* 0x000f280000300a00 */
[----:B------:R-:W4:Y:S01]  /*98c0*/  LDL.LU.64 R50, [R1+0x4e0] ;  /* 0x0004e00001327983 */ /* 0x000f220000300a00 */
[----:B------:R-:W-:-:S03]  /*98d0*/  HFMA2 R34, -RZ, RZ, 0, 0 ;  /* 0x00000000ff227431 */ /* 0x000fc600000001ff */
[----:B------:R0:W-:Y:S04]  /*98e0*/  STL [R1+0x854], R35 ;  /* 0x0008542301007387 */ /* 0x0001e80000100800 */
[----:B------:R-:W4:Y:S01]  /*98f0*/  @!P1 LDG.E.64 R36, desc[UR10][R60.64] ;  /* 0x0000000a3c249981 */ /* 0x000f22000c1e1b00 */
[----:B0-----:R-:W-:-:S03]  /*9900*/  MOV R35, RZ ;  /* 0x000000ff00237202 */ /* 0x001fc60000000f00 */
[----:B------:R-:W4:Y:S04]  /*9910*/  LDL.LU.64 R60, [R1+0x490] ;  /* 0x00049000013c7983 */ /* 0x000f280000300a00 */
[----:B------:R-:W4:Y:S04]  /*9920*/  @!P1 LDG.E.64 R34, desc[UR10][R54.64] ;  /* 0x0000000a36229981 */ /* 0x000f28000c1e1b00 */
[----:B------:R-:W4:Y:S04]  /*9930*/  LDL.LU.64 R54, [R1+0x4b0] ;  /* 0x0004b00001367983 */ /* 0x000f280000300a00 */
[----:B------:R0:W-:Y:S04]  /*9940*/  STL [R1+0x530], R25 ;  /* 0x0005301901007387 */ /* 0x0001e80000100800 */
[----:B------:R1:W-:Y:S01]  /*9950*/  STL [R1+0x54c], R24 ;  /* 0x00054c1801007387 */ /* 0x0003e20000100800 */
[----:B0-----:R-:W-:-:S02]  /*9960*/  MOV R25, R58 ;  /* 0x0000003a00197202 */ /* 0x001fc40000000f00 */
[----:B------:R-:W-:Y:S02]  /*9970*/  MOV R58, R38 ;  /* 0x00000026003a7202 */ /* 0x000fe40000000f00 */
[----:B-1----:R-:W-:Y:S02]  /*9980*/  MOV R24, R59 ;  /* 0x0000003b00187202 */ /* 0x002fe40000000f00 */
[----:B------:R-:W-:Y:S02]  /*9990*/  MOV R59, R39 ;  /* 0x00000027003b7202 */ /* 0x000fe40000000f00 */
[----:B------:R-:W-:-:S06]  /*99a0*/  CS2R R38, SRZ ;  /* 0x0000000000267805 */ /* 0x000fcc000001ff00 */
[----:B------:R0:W4:Y:S02]  /*99b0*/  @!P2 LDG.E.64 R38, desc[UR10][R40.64] ;  /* 0x0000000a2826a981 */ /* 0x000124000c1e1b00 */
[----:B0-----:R-:W-:-:S06]  /*99c0*/  CS2R R40, SRZ ;  /* 0x0000000000287805 */ /* 0x001fcc000001ff00 */
[----:B------:R0:W4:Y:S02]  /*99d0*/  @!P2 LDG.E.64 R40, desc[UR10][R42.64] ;  /* 0x0000000a2a28a981 */ /* 0x000124000c1e1b00 */
[----:B0-----:R-:W-:-:S06]  /*99e0*/  CS2R R42, SRZ ;  /* 0x00000000002a7805 */ /* 0x001fcc000001ff00 */
[----:B------:R0:W4:Y:S02]  /*99f0*/  @!P3 LDG.E.64 R42, desc[UR10][R44.64] ;  /* 0x0000000a2c2ab981 */ /* 0x000124000c1e1b00 */
[----:B0-----:R-:W-:-:S06]  /*9a00*/  CS2R R44, SRZ ;  /* 0x00000000002c7805 */ /* 0x001fcc000001ff00 */
[----:B--2---:R0:W2:Y:S02]  /*9a10*/  @!P3 LDG.E.64 R44, desc[UR10][R46.64] ;  /* 0x0000000a2e2cb981 */ /* 0x0040a4000c1e1b00 */
[----:B0-----:R-:W-:Y:S02]  /*9a20*/  CS2R R46, SRZ ;  /* 0x00000000002e7805 */ /* 0x001fe4000001ff00 */
[----:B------:R0:W-:Y:S04]  /*9a30*/  STL.64 [R1+0x158], R58 ;  /* 0x0001583a01007387 */ /* 0x0001e80000100a00 */
[----:B------:R1:W2:Y:S01]  /*9a40*/  @!P4 LDG.E.64 R46, desc[UR10][R48.64] ;  /* 0x0000000a302ec981 */ /* 0x0002a2000c1e1b00 */
[----:B0-----:R-:W-:-:S03]  /*9a50*/  HFMA2 R58, -RZ, RZ, 0, 0 ;  /* 0x00000000ff3a7431 */ /* 0x001fc600000001ff */
[----:B------:R-:W2:Y:S01]  /*9a60*/  LDL.LU R59, [R1+0x8e4] ;  /* 0x0008e400013b7983 */ /* 0x000ea20000300800 */
[----:B-1----:R-:W-:Y:S02]  /*9a70*/  CS2R R48, SRZ ;  /* 0x0000000000307805 */ /* 0x002fe4000001ff00 */
[----:B---3--:R-:W-:-:S05]  /*9a80*/  @!P0 MOV R58, R32 ;  /* 0x00000020003a8202 */ /* 0x008fca0000000f00 */
[----:B------:R0:W-:Y:S04]  /*9a90*/  STL [R1+0x4ec], R58 ;  /* 0x0004ec3a01007387 */ /* 0x0001e80000100800 */
[----:B----4-:R1:W3:Y:S04]  /*9aa0*/  @!P4 LDG.E.64 R48, desc[UR10][R50.64] ;  /* 0x0000000a3230c981 */ /* 0x0102e8000c1e1b00 */
[----:B0-----:R-:W2:Y:S01]  /*9ab0*/  LDL.LU R58, [R1+0x8e0] ;  /* 0x0008e000013a7983 */ /* 0x001ea20000300800 */
[----:B-1----:R-:W-:-:S06]  /*9ac0*/  CS2R R50, SRZ ;  /* 0x0000000000327805 */ /* 0x002fcc000001ff00 */
[----:B------:R0:W4:Y:S02]  /*9ad0*/  @!P5 LDG.E.64 R50, desc[UR10][R52.64] ;  /* 0x0000000a3432d981 */ /* 0x000124000c1e1b00 */
[----:B0-----:R-:W-:-:S06]  /*9ae0*/  CS2R R52, SRZ ;  /* 0x0000000000347805 */ /* 0x001fcc000001ff00 */
[----:B------:R0:W4:Y:S02]  /*9af0*/  @!P5 LDG.E.64 R52, desc[UR10][R54.64] ;  /* 0x0000000a3634d981 */ /* 0x000124000c1e1b00 */
[----:B0-----:R-:W-:-:S06]  /*9b00*/  CS2R R54, SRZ ;  /* 0x0000000000367805 */ /* 0x001fcc000001ff00 */
[----:B------:R0:W4:Y:S02]  /*9b10*/  @!P6 LDG.E.64 R54, desc[UR10][R56.64] ;  /* 0x0000000a3836e981 */ /* 0x000124000c1e1b00 */
[----:B0-----:R-:W-:-:S06]  /*9b20*/  CS2R R56, SRZ ;  /* 0x0000000000387805 */ /* 0x001fcc000001ff00 */
[----:B------:R-:W4:Y:S04]  /*9b30*/  @!P6 LDG.E.64 R56, desc[UR10][R60.64] ;  /* 0x0000000a3c38e981 */ /* 0x000f28000c1e1b00 */
[----:B------:R-:W3:Y:S04]  /*9b40*/  LDL.LU.64 R60, [R1+0x8e8] ;  /* 0x0008e800013c7983 */ /* 0x000ee80000300a00 */
[----:B------:R0:W-:Y:S02]  /*9b50*/  STL.64 [R1+0x358], R24 ;  /* 0x0003581801007387 */ /* 0x0001e40000100a00 */
[----:B0-----:R-:W-:Y:S01]  /*9b60*/  MOV R24, RZ ;  /* 0x000000ff00187202 */ /* 0x001fe20000000f00 */
[----:B------:R-:W-:Y:S01]  /*9b70*/  HFMA2 R25, -RZ, RZ, 0, 0 ;  /* 0x00000000ff197431 */ /* 0x000fe200000001ff */
[----:B------:R-:W-:-:S02]  /*9b80*/  @!P0 MOV R24, R31 ;  /* 0x0000001f00188202 */ /* 0x000fc40000000f00 */
[----:B------:R-:W-:-:S03]  /*9b90*/  @!P0 MOV R25, R30 ;  /* 0x0000001e00198202 */ /* 0x000fc60000000f00 */
[----:B------:R0:W-:Y:S04]  /*9ba0*/  STL [R1+0x880], R24 ;  /* 0x0008801801007387 */ /* 0x0001e80000100800 */
[----:B------:R1:W-:Y:S01]  /*9bb0*/  STL [R1+0x860], R25 ;  /* 0x0008601901007387 */ /* 0x0003e20000100800 */
[----:B0-----:R-:W-:Y:S02]  /*9bc0*/  IADD3 R24, PT, PT, R0, 0x1c8, RZ ;  /* 0x000001c800187810 */ /* 0x001fe40007ffe0ff */
[----:B-1----:R-:W-:Y:S02]  /*9bd0*/  MOV R25, RZ ;  /* 0x000000ff00197202 */ /* 0x002fe40000000f00 */
[----:B------:R-:W-:Y:S02]  /*9be0*/  @!P0 MOV R25, R33 ;  /* 0x0000002100198202 */ /* 0x000fe40000000f00 */
[----:B------:R-:W-:-:S02]  /*9bf0*/  ISETP.GE.U32.AND P0, PT, R24, UR16, PT ;  /* 0x0000001018007c0c */ /* 0x000fc4000bf06070 */
[----:B------:R-:W-:-:S04]  /*9c00*/  SHF.R.S32.HI R24, RZ, 0x1f, R24 ;  /* 0x0000001fff187819 */ /* 0x000fc80000011418 */
[----:B------:R-:W-:Y:S01]  /*9c10*/  ISETP.GE.AND.EX P0, PT, R24, UR17, PT, P0 ;  /* 0x0000001118007c0c */ /* 0x000fe2000bf06300 */
[----:B------:R-:W-:Y:S04]  /*9c20*/  STL [R1+0x508], R25 ;  /* 0x0005081901007387 */ /* 0x000fe80000100800 */
[----:B--2---:R0:W-:Y:S08]  /*9c30*/  STL.64 [R1+0x160], R58 ;  /* 0x0001603a01007387 */ /* 0x0041f00000100a00 */
[----:B0-----:R-:W0:Y:S02]  /*9c40*/  @!P0 LDC.64 R58, c[0x0][0x3f8] ;  /* 0x0000fe00ff3a8b82 */ /* 0x001e240000000a00 */
[----:B0-----:R-:W-:-:S02]  /*9c50*/  MOV R25, R59 ;  /* 0x0000003b00197202 */ /* 0x001fc40000000f00 */
[----:B------:R-:W-:Y:S02]  /*9c60*/  MOV R24, R58 ;  /* 0x0000003a00187202 */ /* 0x000fe40000000f00 */
[----:B------:R-:W2:Y:S04]  /*9c70*/  LDL.LU.64 R58, [R1+0x8d8] ;  /* 0x0008d800013a7983 */ /* 0x000ea80000300a00 */
[----:B---3--:R0:W-:Y:S04]  /*9c80*/  STL.64 [R1+0x360], R60 ;  /* 0x0003603c01007387 */ /* 0x0081e80000100a00 */
[----:B0-----:R-:W3:Y:S04]  /*9c90*/  LDL.LU.64 R60, [R1+0x8d0] ;  /* 0x0008d000013c7983 */ /* 0x001ee80000300a00 */
[----:B------:R0:W-:Y:S04]  /*9ca0*/  STL.64 [R1+0x168], R2 ;  /* 0x0001680201007387 */ /* 0x0001e80000100a00 */
[----:B------:R1:W-:Y:S01]  /*9cb0*/  STL.64 [R1+0x170], R6 ;  /* 0x0001700601007387 */ /* 0x0003e20000100a00 */
[----:B0-----:R-:W-:-:S04]  /*9cc0*/  IADD3 R3, PT, PT, R0, 0x1c8, RZ ;  /* 0x000001c800037810 */ /* 0x001fc80007ffe0ff */
[----:B------:R-:W-:Y:S01]  /*9cd0*/  SHF.R.S32.HI R3, RZ, 0x1f, R3 ;  /* 0x0000001fff037819 */ /* 0x000fe20000011403 */
[----:B------:R0:W-:Y:S01]  /*9ce0*/  STL.64 [R1+0x368], R4 ;  /* 0x0003680401007387 */ /* 0x0001e20000100a00 */
[----:B-1----:R-:W-:-:S03]  /*9cf0*/  IADD3 R7, PT, PT, R0, 0x1c8, RZ ;  /* 0x000001c800077810 */ /* 0x002fc60007ffe0ff */
[----:B------:R1:W-:Y:S01]  /*9d00*/  STL.64 [R1+0x370], R8 ;  /* 0x0003700801007387 */ /* 0x0003e20000100a00 */
[----:B0-----:R-:W-:Y:S02]  /*9d10*/  @!P0 IMAD R4, R3, R24, RZ ;  /* 0x0000001803048224 */ /* 0x001fe400078e02ff */
[----:B------:R-:W0:Y:S02]  /*9d20*/  @!P0 LDC.64 R2, c[0x0][0x3a0] ;  /* 0x0000e800ff028b82 */ /* 0x000e240000000a00 */
[----:B-1----:R-:W-:Y:S02]  /*9d30*/  @!P0 IMAD R8, R7, R25, R4 ;  /* 0x0000001907088224 */ /* 0x002fe400078e0204 */
[----:B------:R-:W4:Y:S01]  /*9d40*/  LDL.LU R25, [R1+0x8cc] ;  /* 0x0008cc0001197983 */ /* 0x000f220000300800 */
[----:B------:R-:W-:-:S03]  /*9d50*/  HFMA2 R9, -RZ, RZ, 0, 0 ;  /* 0x00000000ff097431 */ /* 0x000fc600000001ff */
[----:B------:R1:W-:Y:S01]  /*9d60*/  STL.64 [R1+0x178], R10 ;  /* 0x0001780a01007387 */ /* 0x0003e20000100a00 */
[----:B------:R-:W-:-:S03]  /*9d70*/  @!P1 MOV R9, R37 ;  /* 0x0000002500099202 */ /* 0x000fc60000000f00 */
[----:B------:R1:W-:Y:S02]  /*9d80*/  STL.64 [R1+0x378], R12 ;  /* 0x0003780c01007387 */ /* 0x0003e40000100a00 */
[----:B-1----:R-:W-:Y:S02]  /*9d90*/  CS2R R10, SRZ ;  /* 0x00000000000a7805 */ /* 0x002fe4000001ff00 */
[----:B------:R-:W-:Y:S02]  /*9da0*/  @!P1 MOV R11, R35 ;  /* 0x00000023000b9202 */ /* 0x000fe40000000f00 */
[----:B------:R-:W-:Y:S02]  /*9db0*/  CS2R R12, SRZ ;  /* 0x00000000000c7805 */ /* 0x000fe4000001ff00 */
[----:B------:R-:W-:Y:S02]  /*9dc0*/  @!P1 MOV R10, R36 ;  /* 0x00000024000a9202 */ /* 0x000fe40000000f00 */
[----:B------:R-:W-:-:S02]  /*9dd0*/  @!P1 MOV R12, R34 ;  /* 0x00000022000c9202 */ /* 0x000fc40000000f00 */
[----:B--2---:R-:W-:Y:S02]  /*9de0*/  @!P0 MOV R4, R58 ;  /* 0x0000003a00048202 */ /* 0x004fe40000000f00 */
[----:B---3--:R-:W-:-:S03]  /*9df0*/  @!P0 MOV R5, R61 ;  /* 0x0000003d00058202 */ /* 0x008fc60000000f00 */
[----:B------:R-:W-:Y:S02]  /*9e00*/  @!P0 IMAD.WIDE.U32 R4, R7, R24, R4 ;  /* 0x0000001807048225 */ /* 0x000fe400078e0004 */
[----:B------:R-:W2:Y:S01]  /*9e10*/  LDL.LU R24, [R1+0x8c8] ;  /* 0x0008c80001187983 */ /* 0x000ea20000300800 */
[----:B------:R-:W1:Y:S02]  /*9e20*/  @!P0 LDC.64 R6, c[0x0][0x398] ;  /* 0x0000e600ff068b82 */ /* 0x000e640000000a00 */
[----:B------:R-:W-:Y:S02]  /*9e30*/  @!P0 IADD3 R8, PT, PT, R5, R8, RZ ;  /* 0x0000000805088210 */ /* 0x000fe40007ffe0ff */
[C---:B------:R-:W-:Y:S02]  /*9e40*/  @!P0 SHF.L.U32 R5, R4.reuse, 0x2, RZ ;  /* 0x0000000204058819 */ /* 0x040fe400000006ff */
[----:B------:R-:W-:Y:S02]  /*9e50*/  @!P0 SHF.L.U64.HI R8, R4, 0x2, R8 ;  /* 0x0000000204088819 */ /* 0x000fe40000010208 */
[----:B0-----:R-:W-:-:S04]  /*9e60*/  @!P0 IADD3 R2, P1, PT, R5, R2, RZ ;  /* 0x0000000205028210 */ /* 0x001fc80007f3e0ff */
[C---:B------:R-:W-:Y:S02]  /*9e70*/  @!P0 IADD3.X R3, PT, PT, R8.reuse, R3, RZ, P1, !PT ;  /* 0x0000000308038210 */ /* 0x040fe40000ffe4ff */
[----:B-1----:R-:W-:Y:S02]  /*9e80*/  @!P0 IADD3 R6, P1, PT, R5, R6, RZ ;  /* 0x0000000605068210 */ /* 0x002fe40007f3e0ff */
[----:B------:R-:W-:Y:S02]  /*9e90*/  CS2R R4, SRZ ;  /* 0x0000000000047805 */ /* 0x000fe4000001ff00 */
[----:B------:R-:W-:-:S04]  /*9ea0*/  @!P0 IADD3.X R7, PT, PT, R8, R7, RZ, P1, !PT ;  /* 0x0000000708078210 */ /* 0x000fc80000ffe4ff */
[----:B------:R0:W3:Y:S02]  /*9eb0*/  @!P0 LDG.E.64 R4, desc[UR10][R2.64] ;  /* 0x0000000a02048981 */ /* 0x0000e4000c1e1b00 */
[----:B0-----:R-:W-:-:S06]  /*9ec0*/  CS2R R2, SRZ ;  /* 0x0000000000027805 */ /* 0x001fcc000001ff00 */
[----:B------:R0:W3:Y:S04]  /*9ed0*/  @!P0 LDG.E.64 R2, desc[UR10][R6.64] ;  /* 0x0000000a06028981 */ /* 0x0000e8000c1e1b00 */
[----:B------:R1:W-:Y:S04]  /*9ee0*/  STL.64 [R1+0x380], R16 ;  /* 0x0003801001007387 */ /* 0x0003e80000100a00 */
[----:B------:R4:W-:Y:S01]  /*9ef0*/  STL.64 [R1+0x188], R18 ;  /* 0x0001881201007387 */ /* 0x0009e20000100a00 */
[----:B-1----:R-:W-:-:S03]  /*9f00*/  IADD3 R16, PT, PT, R0, 0x1d0, RZ ;  /* 0x000001d000107810 */ /* 0x002fc60007ffe0ff */
[----:B------:R1:W-:Y:S01]  /*9f10*/  STL [R1+0x4c4], R10 ;  /* 0x0004c40a01007387 */ /* 0x0003e20000100800 */
[----:B------:R-:W-:Y:S02]  /*9f20*/  ISETP.GE.U32.AND P1, PT, R16, UR16, PT ;  /* 0x0000001010007c0c */ /* 0x000fe4000bf26070 */
[----:B----4-:R-:W-:Y:S01]  /*9f30*/  SHF.R.S32.HI R18, RZ, 0x1f, R16 ;  /* 0x0000001fff127819 */ /* 0x010fe20000011410 */
[----:B------:R4:W-:Y:S01]  /*9f40*/  STL [R1+0x51c], R12 ;  /* 0x00051c0c01007387 */ /* 0x0009e20000100800 */
[----:B------:R-:W-:Y:S02]  /*9f50*/  @!P2 MOV R13, R38 ;  /* 0x00000026000da202 */ /* 0x000fe40000000f00 */
[----:B-1----:R-:W-:Y:S01]  /*9f60*/  IADD3 R10, PT, PT, R0, 0x1d8, RZ ;  /* 0x000001d8000a7810 */ /* 0x002fe20007ffe0ff */
[----:B------:R1:W-:Y:S01]  /*9f70*/  STL [R1+0x850], R11 ;  /* 0x0008500b01007387 */ /* 0x0003e20000100800 */
[----:B------:R-:W-:-:S03]  /*9f80*/  ISETP.GE.AND.EX P1, PT, R18, UR17, PT, P1 ;  /* 0x0000001112007c0c */ /* 0x000fc6000bf26310 */
[----:B------:R0:W-:Y:S01]  /*9f90*/  STL [R1+0x4e4], R9 ;  /* 0x0004e40901007387 */ /* 0x0001e20000100800 */
[----:B----4-:R-:W-:Y:S01]  /*9fa0*/  HFMA2 R12, -RZ, RZ, 0, 0 ;  /* 0x00000000ff0c7431 */ /* 0x010fe200000001ff */
[----:B------:R-:W-:Y:S02]  /*9fb0*/  @!P2 MOV R12, R39 ;  /* 0x00000027000ca202 */ /* 0x000fe40000000f00 */
[----:B------:R-:W-:Y:S02]  /*9fc0*/  SHF.R.S32.HI R19, RZ, 0x1f, R10 ;  /* 0x0000001fff137819 */ /* 0x000fe4000001140a */
[----:B-1----:R-:W-:Y:S02]  /*9fd0*/  MOV R11, RZ ;  /* 0x000000ff000b7202 */ /* 0x002fe40000000f00 */
[----:B------:R-:W-:Y:S01]  /*9fe0*/  @!P2 MOV R11, R40 ;  /* 0x00000028000ba202 */ /* 0x000fe20000000f00 */
[----:B0-----:R-:W-:Y:S01]  /*9ff0*/  HFMA2 R9, -RZ, RZ, 0, 0 ;  /* 0x00000000ff097431 */ /* 0x001fe200000001ff */
[----:B------:R-:W-:Y:S01]  /*a000*/  @!P2 MOV R9, R41 ;  /* 0x000000290009a202 */ /* 0x000fe20000000f00 */
[----:B------:R-:W0:Y:S01]  /*a010*/  @!P1 LDC.64 R6, c[0x0][0x3f8] ;  /* 0x0000fe00ff069b82 */ /* 0x000e220000000a00 */
[----:B------:R-:W-:-:S04]  /*a020*/  ISETP.GE.U32.AND P2, PT, R10, UR16, PT ;  /* 0x000000100a007c0c */ /* 0x000fc8000bf46070 */
[----:B------:R-:W-:Y:S01]  /*a030*/  ISETP.GE.AND.EX P2, PT, R19, UR17, PT, P2 ;  /* 0x0000001113007c0c */ /* 0x000fe2000bf46320 */
[----:B------:R1:W-:Y:S04]  /*a040*/  STL [R1+0x4e8], R9 ;  /* 0x0004e80901007387 */ /* 0x0003e80000100800 */
[----:B------:R4:W-:Y:S08]  /*a050*/  STL [R1+0x878], R12 ;  /* 0x0008780c01007387 */ /* 0x0009f00000100800 */
[----:B-1----:R-:W1:Y:S01]  /*a060*/  @!P2 LDC.64 R8, c[0x0][0x3f8] ;  /* 0x0000fe00ff08ab82 */ /* 0x002e620000000a00 */
[----:B----4-:R-:W-:Y:S01]  /*a070*/  HFMA2 R12, -RZ, RZ, 0, 0 ;  /* 0x00000000ff0c7431 */ /* 0x010fe200000001ff */
[----:B------:R-:W-:Y:S01]  /*a080*/  @!P3 MOV R12, R42 ;  /* 0x0000002a000cb202 */ /* 0x000fe20000000f00 */
[----:B------:R4:W-:Y:S04]  /*a090*/  STL [R1+0x4e0], R11 ;  /* 0x0004e00b01007387 */ /* 0x0009e80000100800 */
[----:B------:R4:W-:Y:S02]  /*a0a0*/  STL [R1+0x870], R12 ;  /* 0x0008700c01007387 */ /* 0x0009e40000100800 */
[----:B----4-:R-:W-:-:S02]  /*a0b0*/  MOV R11, RZ ;  /* 0x000000ff000b7202 */ /* 0x010fc40000000f00 */
[----:B------:R-:W-:Y:S01]  /*a0c0*/  @!P3 MOV R11, R43 ;  /* 0x0000002b000bb202 */ /* 0x000fe20000000f00 */
[----:B------:R-:W-:Y:S01]  /*a0d0*/  HFMA2 R12, -RZ, RZ, 0, 0 ;  /* 0x00000000ff0c7431 */ /* 0x000fe200000001ff */
[----:B------:R-:W-:-:S03]  /*a0e0*/  @!P4 MOV R12, R46 ;  /* 0x0000002e000cc202 */ /* 0x000fc60000000f00 */
[----:B------:R4:W-:Y:S01]  /*a0f0*/  STL [R1+0x88c], R11 ;  /* 0x00088c0b01007387 */ /* 0x0009e20000100800 */
[----:B0-----:R-:W-:-:S03]  /*a100*/  @!P1 IMAD R18, R18, R6, RZ ;  /* 0x0000000612129224 */ /* 0x001fc600078e02ff */
[----:B------:R0:W-:Y:S04]  /*a110*/  STL [R1+0x840], R13 ;  /* 0x0008400d01007387 */ /* 0x0001e80000100800 */
[----:B------:R1:W-:Y:S01]  /*a120*/  STL [R1+0x894], R12 ;  /* 0x0008940c01007387 */ /* 0x0003e20000100800 */
[----:B----4-:R-:W-:Y:S01]  /*a130*/  HFMA2 R11, -RZ, RZ, 0, 0 ;  /* 0x00000000ff0b7431 */ /* 0x010fe200000001ff */
[----:B------:R-:W-:Y:S02]  /*a140*/  @!P3 MOV R11, R45 ;  /* 0x0000002d000bb202 */ /* 0x000fe40000000f00 */
[----:B0-----:R-:W-:Y:S02]  /*a150*/  @!P1 MOV R13, R61 ;  /* 0x0000003d000d9202 */ /* 0x001fe40000000f00 */
[----:B-1----:R-:W-:Y:S01]  /*a160*/  @!P1 MOV R12, R58 ;  /* 0x0000003a000c9202 */ /* 0x002fe20000000f00 */
[----:B------:R0:W-:Y:S01]  /*a170*/  STL [R1+0x4f4], R11 ;  /* 0x0004f40b01007387 */ /* 0x0001e20000100800 */
[----:B------:R-:W-:Y:S01]  /*a180*/  @!P1 IMAD R18, R16, R7, R18 ;  /* 0x0000000710129224 */ /* 0x000fe200078e0212 */
[----:B------:R-:W-:Y:S01]  /*a190*/  @!P2 MOV R7, R61 ;  /* 0x0000003d0007a202 */ /* 0x000fe20000000f00 */
[----:B------:R-:W-:-:S02]  /*a1a0*/  @!P2 IMAD R19, R19, R8, RZ ;  /* 0x000000081313a224 */ /* 0x000fc400078e02ff */
[----:B------:R-:W-:Y:S01]  /*a1b0*/  @!P1 IMAD.WIDE.U32 R16, R16, R6, R12 ;  /* 0x0000000610109225 */ /* 0x000fe200078e000c */
[----:B------:R-:W-:Y:S01]  /*a1c0*/  @!P2 MOV R6, R58 ;  /* 0x0000003a0006a202 */ /* 0x000fe20000000f00 */
[----:B------:R-:W1:Y:S02]  /*a1d0*/  @!P2 LDC.64 R12, c[0x0][0x3a0] ;  /* 0x0000e800ff0cab82 */ /* 0x000e640000000a00 */
[----:B0-----:R-:W-:Y:S01]  /*a1e0*/  HFMA2 R11, -RZ, RZ, 0, 0 ;  /* 0x00000000ff0b7431 */ /* 0x001fe200000001ff */
[----:B------:R-:W-:Y:S01]  /*a1f0*/  @!P4 MOV R11, R47 ;  /* 0x0000002f000bc202 */ /* 0x000fe20000000f00 */
[C---:B------:R-:W-:Y:S02]  /*a200*/  @!P2 IMAD R19, R10.reuse, R9, R19 ;  /* 0x000000090a13a224 */ /* 0x040fe400078e0213 */
[----:B------:R-:W-:Y:S02]  /*a210*/  @!P2 IMAD.WIDE.U32 R8, R10, R8, R6 ;  /* 0x000000080a08a225 */ /* 0x000fe400078e0006 */
[----:B------:R0:W-:Y:S01]  /*a220*/  STL [R1+0x8a4], R11 ;  /* 0x0008a40b01007387 */ /* 0x0001e20000100800 */
[----:B------:R-:W4:Y:S08]  /*a230*/  @!P1 LDC.64 R6, c[0x0][0x3a0] ;  /* 0x0000e800ff069b82 */ /* 0x000f300000000a00 */
[----:B0-----:R-:W0:Y:S01]  /*a240*/  @!P1 LDC.64 R10, c[0x0][0x398] ;  /* 0x0000e600ff0a9b82 */ /* 0x001e220000000a00 */
[----:B------:R1:W-:Y:S01]  /*a250*/  STL.64 [R1+0x180], R14 ;  /* 0x0001800e01007387 */ /* 0x0003e20000100a00 */
[----:B------:R-:W-:-:S03]  /*a260*/  @!P2 IADD3 R19, PT, PT, R9, R19, RZ ;  /* 0x000000130913a210 */ /* 0x000fc60007ffe0ff */
[----:B------:R1:W-:Y:S01]  /*a270*/  STL.64 [R1+0x388], R20 ;  /* 0x0003881401007387 */ /* 0x0003e20000100a00 */
[----:B------:R-:W-:-:S03]  /*a280*/  @!P2 SHF.L.U32 R9, R8, 0x2, RZ ;  /* 0x000000020809a819 */ /* 0x000fc600000006ff */
[----:B------:R1:W-:Y:S02]  /*a290*/  STL.64 [R1+0x3b0], R40 ;  /* 0x0003b02801007387 */ /* 0x0003e40000100a00 */
[----:B-1----:R-:W1:Y:S01]  /*a2a0*/  @!P2 LDC.64 R14, c[0x0][0x398] ;  /* 0x0000e600ff0eab82 */ /* 0x002e620000000a00 */
[----:B------:R-:W-:Y:S02]  /*a2b0*/  CS2R R20, SRZ ;  /* 0x0000000000147805 */ /* 0x000fe4000001ff00 */
[----:B------:R-:W-:Y:S01]  /*a2c0*/  @!P4 MOV R20, R49 ;  /* 0x000000310014c202 */ /* 0x000fe20000000f00 */
[----:B------:R-:W-:Y:S01]  /*a2d0*/  HFMA2 R41, -RZ, RZ, 0, 0 ;  /* 0x00000000ff297431 */ /* 0x000fe200000001ff */
[----:B------:R-:W-:Y:S01]  /*a2e0*/  @!P3 MOV R41, R44 ;  /* 0x0000002c0029b202 */ /* 0x000fe20000000f00 */
[----:B------:R4:W-:Y:S01]  /*a2f0*/  STL.64 [R1+0x1c0], R46 ;  /* 0x0001c02e01007387 */ /* 0x0009e20000100a00 */
[----:B------:R-:W-:Y:S02]  /*a300*/  @!P2 SHF.L.U64.HI R19, R8, 0x2, R19 ;  /* 0x000000020813a819 */ /* 0x000fe40000010213 */
[----:B------:R-:W-:Y:S01]  /*a310*/  @!P2 IADD3 R12, P3, PT, R9, R12, RZ ;  /* 0x0000000c090ca210 */ /* 0x000fe20007f7e0ff */
[----:B------:R4:W-:Y:S01]  /*a320*/  STL [R1+0x574], R20 ;  /* 0x0005741401007387 */ /* 0x0009e20000100800 */
[----:B------:R-:W-:-:S02]  /*a330*/  @!P5 MOV R21, R50 ;  /* 0x000000320015d202 */ /* 0x000fc40000000f00 */
[----:B------:R-:W-:Y:S01]  /*a340*/  @!P1 IADD3 R18, PT, PT, R17, R18, RZ ;  /* 0x0000001211129210 */ /* 0x000fe20007ffe0ff */
[----:B------:R0:W-:Y:S01]  /*a350*/  STL.64 [R1+0x3c0], R48 ;  /* 0x0003c03001007387 */ /* 0x0001e20000100a00 */
[C---:B------:R-:W-:Y:S02]  /*a360*/  @!P1 SHF.L.U32 R17, R16.reuse, 0x2, RZ ;  /* 0x0000000210119819 */ /* 0x040fe400000006ff */
[----:B------:R-:W-:Y:S02]  /*a370*/  @!P2 IADD3.X R13, PT, PT, R19, R13, RZ, P3, !PT ;  /* 0x0000000d130da210 */ /* 0x000fe40001ffe4ff */
[----:B----4-:R-:W-:Y:S01]  /*a380*/  CS2R R46, SRZ ;  /* 0x00000000002e7805 */ /* 0x010fe2000001ff00 */
[----:B------:R-:W-:Y:S01]  /*a390*/  STL.64 [R1+0x198], R26 ;  /* 0x0001981a01007387 */ /* 0x000fe20000100a00 */
[----:B------:R-:W-:Y:S01]  /*a3a0*/  HFMA2 R20, -RZ, RZ, 0, 0 ;  /* 0x00000000ff147431 */ /* 0x000fe200000001ff */
[----:B------:R-:W-:Y:S02]  /*a3b0*/  @!P5 MOV R20, R51 ;  /* 0x000000330014d202 */ /* 0x000fe40000000f00 */
[----:B------:R-:W-:Y:S01]  /*a3c0*/  @!P4 MOV R46, R48 ;  /* 0x00000030002ec202 */ /* 0x000fe20000000f00 */
[----:B------:R4:W-:Y:S01]  /*a3d0*/  STL [R1+0x89c], R21 ;  /* 0x00089c1501007387 */ /* 0x0009e20000100800 */
[----:B------:R-:W-:-:S02]  /*a3e0*/  @!P1 SHF.L.U64.HI R18, R16, 0x2, R18 ;  /* 0x0000000210129819 */ /* 0x000fc40000010212 */
[----:B0-----:R-:W-:Y:S02]  /*a3f0*/  CS2R R48, SRZ ;  /* 0x0000000000307805 */ /* 0x001fe4000001ff00 */
[----:B------:R-:W-:Y:S01]  /*a400*/  @!P1 IADD3 R10, P4, PT, R17, R10, RZ ;  /* 0x0000000a110a9210 */ /* 0x000fe20007f9e0ff */
[----:B------:R0:W-:Y:S01]  /*a410*/  STL [R1+0x8ac], R20 ;  /* 0x0008ac1401007387 */ /* 0x0001e20000100800 */
[----:B------:R-:W-:Y:S02]  /*a420*/  @!P5 MOV R49, R52 ;  /* 0x000000340031d202 */ /* 0x000fe40000000f00 */
[----:B------:R-:W-:Y:S01]  /*a430*/  @!P1 IADD3.X R11, PT, PT, R18, R11, RZ, P4, !PT ;  /* 0x0000000b120b9210 */ /* 0x000fe200027fe4ff */
[----:B------:R-:W-:Y:S01]  /*a440*/  STL.64 [R1+0x398], R28 ;  /* 0x0003981c01007387 */ /* 0x000fe20000100a00 */
[----:B----4-:R-:W-:-:S03]  /*a450*/  IADD3 R21, PT, PT, R0, 0x1e8, RZ ;  /* 0x000001e800157810 */ /* 0x010fc60007ffe0ff */
[----:B------:R-:W-:Y:S01]  /*a460*/  STL.64 [R1+0x190], R22 ;  /* 0x0001901601007387 */ /* 0x000fe20000100a00 */
[----:B0-----:R-:W-:Y:S01]  /*a470*/  HFMA2 R20, -RZ, RZ, 0, 0 ;  /* 0x00000000ff147431 */ /* 0x001fe200000001ff */
[----:B------:R-:W-:Y:S02]  /*a480*/  @!P5 MOV R20, R53 ;  /* 0x000000350014d202 */ /* 0x000fe40000000f00 */
[----:B------:R-:W-:Y:S01]  /*a490*/  STL.64 [R1+0x1a0], R30 ;  /* 0x0001a01e01007387 */ /* 0x000fe20000100a00 */
[----:B------:R-:W-:Y:S02]  /*a4a0*/  @!P1 IADD3 R16, P5, PT, R17, R6, RZ ;  /* 0x0000000611109210 */ /* 0x000fe40007fbe0ff */
[----:B------:R-:W-:Y:S01]  /*a4b0*/  ISETP.GE.U32.AND P4, PT, R21, UR16, PT ;  /* 0x0000001015007c0c */ /* 0x000fe2000bf86070 */
[----:B------:R-:W-:Y:S01]  /*a4c0*/  STL.64 [R1+0x1b8], R42 ;  /* 0x0001b82a01007387 */ /* 0x000fe20000100a00 */
[----:B------:R-:W-:Y:S02]  /*a4d0*/  SHF.R.S32.HI R26, RZ, 0x1f, R21 ;  /* 0x0000001fff1a7819 */ /* 0x000fe40000011415 */
[----:B------:R-:W-:-:S02]  /*a4e0*/  @!P1 IADD3.X R17, PT, PT, R18, R7, RZ, P5, !PT ;  /* 0x0000000712119210 */ /* 0x000fc40002ffe4ff */
[----:B------:R-:W-:Y:S02]  /*a4f0*/  CS2R R6, SRZ ;  /* 0x0000000000067805 */ /* 0x000fe4000001ff00 */
[----:B------:R-:W-:Y:S01]  /*a500*/  ISETP.GE.AND.EX P4, PT, R26, UR17, PT, P4 ;  /* 0x000000111a007c0c */ /* 0x000fe2000bf86340 */
[----:B------:R0:W-:Y:S01]  /*a510*/  STL [R1+0x59c], R20 ;  /* 0x00059c1401007387 */ /* 0x0001e20000100800 */
[----:B-1----:R-:W-:-:S03]  /*a520*/  @!P2 IADD3 R14, P5, PT, R9, R14, RZ ;  /* 0x0000000e090ea210 */ /* 0x002fc60007fbe0ff */
[----:B------:R-:W4:Y:S01]  /*a530*/  @!P1 LDG.E.64 R6, desc[UR10][R16.64] ;  /* 0x0000000a10069981 */ /* 0x000f22000c1e1b00 */
[----:B------:R-:W-:Y:S01]  /*a540*/  @!P2 IADD3.X R15, PT, PT, R19, R15, RZ, P5, !PT ;  /* 0x0000000f130fa210 */ /* 0x000fe20002ffe4ff */
[----:B------:R-:W-:Y:S02]  /*a550*/  UIMAD.WIDE UR6, UR8, 0x8, UR6 ;  /* 0x00000008080678a5 */ /* 0x000fe4000f8e0206 */
[----:B------:R1:W-:Y:S01]  /*a560*/  STL.64 [R1+0x1a8], R34 ;  /* 0x0001a82201007387 */ /* 0x0003e20000100a00 */
[----:B0-----:R-:W-:Y:S01]  /*a570*/  IADD3 R20, PT, PT, R0, 0x1f0, RZ ;  /* 0x000001f000147810 */ /* 0x001fe20007ffe0ff */
[----:B------:R-:W-:Y:S02]  /*a580*/  HFMA2 R8, -RZ, RZ, 0, 0 ;  /* 0x00000000ff087431 */ /* 0x000fe400000001ff */
[----:B------:R-:W0:Y:S01]  /*a590*/  @!P4 LDC.64 R22, c[0x0][0x3f8] ;  /* 0x0000fe00ff16cb82 */ /* 0x000e220000000a00 */
[----:B------:R0:W-:Y:S01]  /*a5a0*/  STL.64 [R1+0x3a8], R36 ;  /* 0x0003a82401007387 */ /* 0x0001e20000100a00 */
[----:B------:R-:W-:-:S02]  /*a5b0*/  ISETP.GE.U32.AND P5, PT, R20, UR16, PT ;  /* 0x0000001014007c0c */ /* 0x000fc4000bfa6070 */
[----:B------:R-:W-:Y:S01]  /*a5c0*/  SHF.R.S32.HI R28, RZ, 0x1f, R20 ;  /* 0x0000001fff1c7819 */ /* 0x000fe20000011414 */
[----:B------:R-:W-:Y:S01]  /*a5d0*/  STL.64 [R1+0x3a0], R32 ;  /* 0x0003a02001007387 */ /* 0x000fe20000100a00 */
[----:B------:R-:W-:Y:S02]  /*a5e0*/  MOV R9, RZ ;  /* 0x000000ff00097202 */ /* 0x000fe40000000f00 */
[----:B------:R-:W-:Y:S01]  /*a5f0*/  ISETP.GE.AND.EX P5, PT, R28, UR17, PT, P5 ;  /* 0x000000111c007c0c */ /* 0x000fe2000bfa6350 */
[----:B------:R0:W-:Y:S04]  /*a600*/  STL.64 [R1+0x3b8], R44 ;  /* 0x0003b82c01007387 */ /* 0x0001e80000100a00 */
[----:B------:R1:W4:Y:S04]  /*a610*/  @!P1 LDG.E.64 R8, desc[UR10][R10.64] ;  /* 0x0000000a0a089981 */ /* 0x000328000c1e1b00 */
[----:B------:R-:W-:Y:S04]  /*a620*/  STL.64 [R1+0x1b0], R38 ;  /* 0x0001b02601007387 */ /* 0x000fe80000100a00 */
[----:B------:R-:W0:Y:S01]  /*a630*/  @!P5 LDC.64 R18, c[0x0][0x3f8] ;  /* 0x0000fe00ff12db82 */ /* 0x000e220000000a00 */
[----:B------:R-:W-:Y:S04]  /*a640*/  STL.64 [R1+0x1d0], R54 ;  /* 0x0001d03601007387 */ /* 0x000fe80000100a00 */
[----:B--2---:R2:W-:Y:S01]  /*a650*/  STL.64 [R1+0x390], R24 ;  /* 0x0003901801007387 */ /* 0x0045e20000100a00 */
[----:B-1----:R-:W-:Y:S01]  /*a660*/  HFMA2 R10, -RZ, RZ, 0, 0 ;  /* 0x00000000ff0a7431 */ /* 0x002fe200000001ff */
[----:B------:R-:W-:Y:S01]  /*a670*/  MOV R11, RZ ;  /* 0x000000ff000b7202 */ /* 0x000fe20000000f00 */
[----:B------:R-:W-:Y:S01]  /*a680*/  HFMA2 R27, -RZ, RZ, 0, 0 ;  /* 0x00000000ff1b7431 */ /* 0x000fe200000001ff */
[----:B------:R-:W-:-:S02]  /*a690*/  CS2R R42, SRZ ;  /* 0x00000000002a7805 */ /* 0x000fc4000001ff00 */
[----:B------:R-:W-:Y:S01]  /*a6a0*/  MOV R34, UR6 ;  /* 0x0000000600227c02 */ /* 0x000fe20008000f00 */
[----:B0-----:R-:W-:Y:S01]  /*a6b0*/  @!P5 IMAD R28, R28, R18, RZ ;  /* 0x000000121c1cd224 */ /* 0x001fe200078e02ff */
[----:B------:R-:W-:Y:S01]  /*a6c0*/  MOV R35, UR7 ;  /* 0x0000000700237c02 */ /* 0x000fe20008000f00 */
[----:B------:R0:W4:Y:S01]  /*a6d0*/  @!P2 LDG.E.64 R10, desc[UR10][R12.64] ;  /* 0x0000000a0c0aa981 */ /* 0x000122000c1e1b00 */
[----:B------:R-:W-:Y:S01]  /*a6e0*/  HFMA2 R37, -RZ, RZ, 0, 0 ;  /* 0x00000000ff257431 */ /* 0x000fe200000001ff */
[----:B------:R-:W1:Y:S01]  /*a6f0*/  LDC.64 R44, c[0x0][0x3a8] ;  /* 0x0000ea00ff2c7b82 */ /* 0x000e620000000a00 */
[----:B--2---:R-:W-:Y:S01]  /*a700*/  IADD3 R25, PT, PT, R0, 0x1e0, RZ ;  /* 0x000001e000197810 */ /* 0x004fe20007ffe0ff */
[----:B------:R-:W-:Y:S01]  /*a710*/  @!P5 IMAD R28, R20, R19, R28 ;  /* 0x00000013141cd224 */ /* 0x000fe200078e021c */
[----:B------:R-:W-:Y:S01]  /*a720*/  @!P6 MOV R27, R54 ;  /* 0x00000036001be202 */ /* 0x000fe20000000f00 */
[----:B------:R-:W2:Y:S01]  /*a730*/  LDG.E.64 R34, desc[UR10][R34.64] ;  /* 0x0000000a22227981 */ /* 0x000ea2000c1e1b00 */
[----:B------:R-:W-:Y:S01]  /*a740*/  ISETP.GE.U32.AND P3, PT, R25, UR16, PT ;  /* 0x0000001019007c0c */ /* 0x000fe2000bf66070 */
[----:B------:R-:W1:Y:S01]  /*a750*/  LDCU.U8 UR6, c[0x0][0x414] ;  /* 0x00008280ff0677ac */ /* 0x000e620008000000 */
[----:B------:R-:W-:Y:S01]  /*a760*/  SHF.R.S32.HI R24, RZ, 0x1f, R25 ;  /* 0x0000001fff187819 */ /* 0x000fe20000011419 */
[----:B------:R-:W-:Y:S03]  /*a770*/  STL.64 [R1+0x3d0], R56 ;  /* 0x0003d03801007387 */ /* 0x000fe60000100a00 */
[----:B------:R-:W-:Y:S01]  /*a780*/  ISETP.GE.AND.EX P3, PT, R24, UR17, PT, P3 ;  /* 0x0000001118007c0c */ /* 0x000fe2000bf66330 */
[----:B------:R-:W5:Y:S04]  /*a790*/  LDL R40, [R1+0x430] ;  /* 0x0004300001287983 */ /* 0x000f680000100800 */
[----:B------:R-:W5:Y:S08]  /*a7a0*/  LDL R39, [R1+0x578] ;  /* 0x0005780001277983 */ /* 0x000f700000100800 */
[----:B------:R-:W3:Y:S01]  /*a7b0*/  @!P3 LDC.64 R16, c[0x0][0x3f8] ;  /* 0x0000fe00ff10bb82 */ /* 0x000ee20000000a00 */
[----:B0-----:R-:W-:-:S06]  /*a7c0*/  CS2R R12, SRZ ;  /* 0x00000000000c7805 */ /* 0x001fcc000001ff00 */
[----:B------:R0:W2:Y:S02]  /*a7d0*/  @!P2 LDG.E.64 R12, desc[UR10][R14.64] ;  /* 0x0000000a0e0ca981 */ /* 0x0000a4000c1e1b00 */
[----:B0-----:R-:W-:Y:S02]  /*a7e0*/  @!P3 MOV R14, R58 ;  /* 0x0000003a000eb202 */ /* 0x001fe40000000f00 */
[----:B------:R-:W-:Y:S01]  /*a7f0*/  @!P3 MOV R15, R61 ;  /* 0x0000003d000fb202 */ /* 0x000fe20000000f00 */
[----:B---3--:R-:W-:-:S04]  /*a800*/  @!P3 IMAD R24, R24, R16, RZ ;  /* 0x000000101818b224 */ /* 0x008fc800078e02ff */
[C---:B------:R-:W-:Y:S02]  /*a810*/  @!P3 IMAD R24, R25.reuse, R17, R24 ;  /* 0x000000111918b224 */ /* 0x040fe400078e0218 */
[----:B------:R-:W-:Y:S01]  /*a820*/  @!P3 IMAD.WIDE.U32 R16, R25, R16, R14 ;  /* 0x000000101910b225 */ /* 0x000fe200078e000e */
[----:B------:R-:W-:Y:S02]  /*a830*/  @!P4 MOV R14, R58 ;  /* 0x0000003a000ec202 */ /* 0x000fe40000000f00 */
[----:B------:R-:W-:Y:S01]  /*a840*/  @!P4 MOV R15, R61 ;  /* 0x0000003d000fc202 */ /* 0x000fe20000000f00 */
[----:B------:R-:W-:-:S04]  /*a850*/  @!P4 IMAD R25, R26, R22, RZ ;  /* 0x000000161a19c224 */ /* 0x000fc800078e02ff */
[C---:B------:R-:W-:Y:S02]  /*a860*/  @!P4 IMAD R25, R21.reuse, R23, R25 ;  /* 0x000000171519c224 */ /* 0x040fe400078e0219 */
[----:B------:R-:W-:Y:S01]  /*a870*/  @!P4 IMAD.WIDE.U32 R22, R21, R22, R14 ;  /* 0x000000161516c225 */ /* 0x000fe200078e000e */
[----:B------:R-:W-:Y:S02]  /*a880*/  @!P5 MOV R14, R58 ;  /* 0x0000003a000ed202 */ /* 0x000fe40000000f00 */
[----:B------:R-:W-:-:S03]  /*a890*/  @!P5 MOV R15, R61 ;  /* 0x0000003d000fd202 */ /* 0x000fc60000000f00 */
[----:B------:R-:W-:-:S04]  /*a8a0*/  @!P5 IMAD.WIDE.U32 R14, R20, R18, R14 ;  /* 0x00000012140ed225 */ /* 0x000fc800078e000e */
[----:B------:R-:W-:Y:S01]  /*a8b0*/  HFMA2 R18, -RZ, RZ, 0, 0 ;  /* 0x00000000ff127431 */ /* 0x000fe200000001ff */
[----:B------:R-:W-:Y:S01]  /*a8c0*/  @!P6 MOV R18, R55 ;  /* 0x000000370012e202 */ /* 0x000fe20000000f00 */
[----:B------:R-:W0:Y:S01]  /*a8d0*/  @!P3 LDC.64 R20, c[0x0][0x398] ;  /* 0x0000e600ff14bb82 */ /* 0x000e220000000a00 */
[----:B------:R-:W-:Y:S01]  /*a8e0*/  @!P4 IADD3 R25, PT, PT, R23, R25, RZ ;  /* 0x000000191719c210 */ /* 0x000fe20007ffe0ff */
[----:B------:R-:W-:Y:S04]  /*a8f0*/  STL [R1+0x83c], R27 ;  /* 0x00083c1b01007387 */ /* 0x000fe80000100800 */
[----:B------:R3:W-:Y:S01]  /*a900*/  STL [R1+0x868], R18 ;  /* 0x0008681201007387 */ /* 0x0007e20000100800 */
[C---:B------:R-:W-:Y:S02]  /*a910*/  @!P4 SHF.L.U64.HI R29, R22.reuse, 0x2, R25 ;  /* 0x00000002161dc819 */ /* 0x040fe40000010219 */
[----:B------:R-:W-:Y:S01]  /*a920*/  @!P4 SHF.L.U32 R30, R22, 0x2, RZ ;  /* 0x00000002161ec819 */ /* 0x000fe200000006ff */
[----:B------:R-:W5:Y:S01]  /*a930*/  LDL R55, [R1+0x53c] ;  /* 0x00053c0001377983 */ /* 0x000f620000100800 */
[----:B------:R-:W1:Y:S08]  /*a940*/  @!P4 LDC.64 R22, c[0x0][0x3a0] ;  /* 0x0000e800ff16cb82 */ /* 0x000e700000000a00 */
[----:B---3--:R-:W3:Y:S01]  /*a950*/  @!P3 LDC.64 R18, c[0x0][0x3a0] ;  /* 0x0000e800ff12bb82 */ /* 0x008ee20000000a00 */
[----:B------:R-:W-:-:S07]  /*a960*/  @!P3 IADD3 R17, PT, PT, R17, R24, RZ ;  /* 0x000000181111b210 */ /* 0x000fce0007ffe0ff */
[----:B------:R-:W1:Y:S01]  /*a970*/  @!P4 LDC.64 R24, c[0x0][0x398] ;  /* 0x0000e600ff18cb82 */ /* 0x000e620000000a00 */
[C---:B------:R-:W-:Y:S02]  /*a980*/  @!P3 SHF.L.U64.HI R17, R16.reuse, 0x2, R17 ;  /* 0x000000021011b819 */ /* 0x040fe40000010211 */
[----:B------:R-:W-:Y:S02]  /*a990*/  @!P3 SHF.L.U32 R16, R16, 0x2, RZ ;  /* 0x000000021010b819 */ /* 0x000fe400000006ff */
[----:B------:R-:W-:Y:S02]  /*a9a0*/  @!P6 MOV R42, R56 ;  /* 0x00000038002ae202 */ /* 0x000fe40000000f00 */
[----:B------:R-:W-:Y:S01]  /*a9b0*/  @!P6 MOV R43, R57 ;  /* 0x00000039002be202 */ /* 0x000fe20000000f00 */
[----:B------:R-:W1:Y:S01]  /*a9c0*/  @!P5 LDC.64 R26, c[0x0][0x3a0] ;  /* 0x0000e800ff1adb82 */ /* 0x000e620000000a00 */
[----:B------:R-:W-:Y:S01]  /*a9d0*/  IADD3 R0, PT, PT, R0, 0x1f8, RZ ;  /* 0x000001f800007810 */ /* 0x000fe20007ffe0ff */
[----:B------:R-:W5:Y:S01]  /*a9e0*/  LDL R56, [R1+0x684] ;  /* 0x0006840001387983 */ /* 0x000f620000100800 */
[----:B------:R-:W-:-:S03]  /*a9f0*/  @!P0 MOV R37, R5 ;  /* 0x0000000500258202 */ /* 0x000fc60000000f00 */
[----:B------:R-:W5:Y:S01]  /*aa00*/  LDL R57, [R1+0x6a0] ;  /* 0x0006a00001397983 */ /* 0x000f620000100800 */
[----:B---3--:R-:W-:-:S04]  /*aa10*/  @!P3 IADD3 R18, P6, PT, R16, R18, RZ ;  /* 0x000000121012b210 */ /* 0x008fc80007fde0ff */
[----:B------:R-:W-:Y:S02]  /*aa20*/  @!P3 IADD3.X R19, PT, PT, R17, R19, RZ, P6, !PT ;  /* 0x000000131113b210 */ /* 0x000fe400037fe4ff */
[----:B0-----:R-:W-:-:S04]  /*aa30*/  @!P3 IADD3 R20, P6, PT, R16, R20, RZ ;  /* 0x000000141014b210 */ /* 0x001fc80007fde0ff */
[----:B------:R-:W-:Y:S02]  /*aa40*/  @!P3 IADD3.X R21, PT, PT, R17, R21, RZ, P6, !PT ;  /* 0x000000151115b210 */ /* 0x000fe400037fe4ff */
[C---:B-1----:R-:W-:Y:S02]  /*aa50*/  @!P4 IADD3 R22, P6, PT, R30.reuse, R22, RZ ;  /* 0x000000161e16c210 */ /* 0x042fe40007fde0ff */
[----:B------:R-:W-:Y:S02]  /*aa60*/  @!P5 IADD3 R16, PT, PT, R15, R28, RZ ;  /* 0x0000001c0f10d210 */ /* 0x000fe40007ffe0ff */
[----:B------:R-:W-:Y:S02]  /*aa70*/  @!P4 IADD3.X R23, PT, PT, R29, R23, RZ, P6, !PT ;  /* 0x000000171d17c210 */ /* 0x000fe400037fe4ff */
[----:B------:R-:W-:Y:S02]  /*aa80*/  @!P4 IADD3 R24, P6, PT, R30, R24, RZ ;  /* 0x000000181e18c210 */ /* 0x000fe40007fde0ff */
[----:B------:R-:W-:-:S02]  /*aa90*/  @!P5 SHF.L.U32 R17, R14, 0x2, RZ ;  /* 0x000000020e11d819 */ /* 0x000fc400000006ff */
[----:B------:R-:W-:Y:S02]  /*aaa0*/  @!P4 IADD3.X R25, PT, PT, R29, R25, RZ, P6, !PT ;  /* 0x000000191d19c210 */ /* 0x000fe400037fe4ff */
[----:B------:R-:W-:Y:S02]  /*aab0*/  @!P5 SHF.L.U64.HI R16, R14, 0x2, R16 ;  /* 0x000000020e10d819 */ /* 0x000fe40000010210 */
[----:B------:R-:W-:Y:S02]  /*aac0*/  @!P5 IADD3 R26, P6, PT, R17, R26, RZ ;  /* 0x0000001a111ad210 */ /* 0x000fe40007fde0ff */
[----:B------:R-:W-:Y:S02]  /*aad0*/  SHF.R.S32.HI R30, RZ, 0x1f, R0 ;  /* 0x0000001fff1e7819 */ /* 0x000fe40000011400 */
[----:B------:R-:W-:Y:S02]  /*aae0*/  @!P5 IADD3.X R27, PT, PT, R16, R27, RZ, P6, !PT ;  /* 0x0000001b101bd210 */ /* 0x000fe400037fe4ff */
[----:B------:R-:W-:-:S02]  /*aaf0*/  ISETP.GE.U32.AND P6, PT, R0, UR16, PT ;  /* 0x0000001000007c0c */ /* 0x000fc4000bfc6070 */
[----:B------:R-:W-:Y:S02]  /*ab00*/  CS2R R14, SRZ ;  /* 0x00000000000e7805 */ /* 0x000fe4000001ff00 */
[----:B------:R-:W-:-:S04]  /*ab10*/  ISETP.GE.AND.EX P6, PT, R30, UR17, PT, P6 ;  /* 0x000000111e007c0c */ /* 0x000fc8000bfc6360 */
[----:B------:R0:W3:Y:S02]  /*ab20*/  @!P3 LDG.E.64 R14, desc[UR10][R18.64] ;  /* 0x0000000a120eb981 */ /* 0x0000e4000c1e1b00 */
[----:B0-----:R-:W-:-:S07]  /*ab30*/  CS2R R18, SRZ ;  /* 0x0000000000127805 */ /* 0x001fce000001ff00 */
[----:B------:R-:W0:Y:S01]  /*ab40*/  @!P6 LDC.64 R28, c[0x0][0x3f8] ;  /* 0x0000fe00ff1ceb82 */ /* 0x000e220000000a00 */
[----:B------:R1:W3:Y:S07]  /*ab50*/  @!P3 LDG.E.64 R18, desc[UR10][R20.64] ;  /* 0x0000000a1412b981 */ /* 0x0002ee000c1e1b00 */
[----:B------:R-:W4:Y:S01]  /*ab60*/  @!P6 LDC.64 R32, c[0x0][0x398] ;  /* 0x0000e600ff20eb82 */ /* 0x000f220000000a00 */
[----:B-1----:R-:W-:-:S06]  /*ab70*/  CS2R R20, SRZ ;  /* 0x0000000000147805 */ /* 0x002fcc000001ff00 */
[----:B------:R1:W3:Y:S02]  /*ab80*/  @!P4 LDG.E.64 R20, desc[UR10][R22.64] ;  /* 0x0000000a1614c981 */ /* 0x0002e4000c1e1b00 */
[----:B-1----:R-:W-:-:S06]  /*ab90*/  CS2R R22, SRZ ;  /* 0x0000000000167805 */ /* 0x002fcc000001ff00 */
[----:B------:R1:W3:Y:S01]  /*aba0*/  @!P4 LDG.E.64 R22, desc[UR10][R24.64] ;  /* 0x0000000a1816c981 */ /* 0x0002e2000c1e1b00 */
[----:B0-----:R-:W-:Y:S01]  /*abb0*/  @!P6 IMAD R30, R30, R28, RZ ;  /* 0x0000001c1e1ee224 */ /* 0x001fe200078e02ff */
[----:B-1----:R-:W-:-:S03]  /*abc0*/  CS2R R24, SRZ ;  /* 0x0000000000187805 */ /* 0x002fc6000001ff00 */
[----:B------:R-:W-:-:S03]  /*abd0*/  @!P6 IMAD R30, R0, R29, R30 ;  /* 0x0000001d001ee224 */ /* 0x000fc600078e021e */
[----:B------:R0:W3:Y:S02]  /*abe0*/  @!P5 LDG.E.64 R24, desc[UR10][R26.64] ;  /* 0x0000000a1a18d981 */ /* 0x0000e4000c1e1b00 */
[----:B0-----:R-:W-:Y:S02]  /*abf0*/  @!P6 MOV R26, R58 ;  /* 0x0000003a001ae202 */ /* 0x001fe40000000f00 */
[----:B------:R-:W-:-:S03]  /*ac00*/  @!P6 MOV R27, R61 ;  /* 0x0000003d001be202 */ /* 0x000fc60000000f00 */
[----:B------:R-:W-:-:S03]  /*ac10*/  @!P6 IMAD.WIDE.U32 R28, R0, R28, R26 ;  /* 0x0000001c001ce225 */ /* 0x000fc600078e001a */
[----:B------:R-:W0:Y:S02]  /*ac20*/  @!P5 LDC.64 R26, c[0x0][0x398] ;  /* 0x0000e600ff1adb82 */ /* 0x000e240000000a00 */
[----:B------:R-:W-:Y:S02]  /*ac30*/  @!P6 IADD3 R0, PT, PT, R29, R30, RZ ;  /* 0x0000001e1d00e210 */ /* 0x000fe40007ffe0ff */
[C---:B------:R-:W-:Y:S02]  /*ac40*/  @!P6 SHF.L.U32 R36, R28.reuse, 0x2, RZ ;  /* 0x000000021c24e819 */ /* 0x040fe400000006ff */
[----:B------:R-:W-:Y:S02]  /*ac50*/  @!P6 SHF.L.U64.HI R0, R28, 0x2, R0 ;  /* 0x000000021c00e819 */ /* 0x000fe40000010200 */
[----:B------:R-:W1:Y:S01]  /*ac60*/  @!P6 LDC.64 R28, c[0x0][0x3a0] ;  /* 0x0000e800ff1ceb82 */ /* 0x000e620000000a00 */
[----:B------:R-:W-:Y:S02]  /*ac70*/  CS2R R30, SRZ ;  /* 0x00000000001e7805 */ /* 0x000fe4000001ff00 */
[----:B------:R-:W-:-:S02]  /*ac80*/  @!P0 MOV R31, R4 ;  /* 0x00000004001f8202 */ /* 0x000fc40000000f00 */
[----:B------:R-:W-:-:S03]  /*ac90*/  @!P0 MOV R30, R2 ;  /* 0x00000002001e8202 */ /* 0x000fc60000000f00 */
[----:B------:R4:W-:Y:S02]  /*aca0*/  STL [R1+0x7f0], R31 ;  /* 0x0007f01f01007387 */ /* 0x0009e40000100800 */
[----:B----4-:R-:W-:Y:S02]  /*acb0*/  MOV R31, RZ ;  /* 0x000000ff001f7202 */ /* 0x010fe40000000f00 */
[----:B------:R-:W-:Y:S02]  /*acc0*/  @!P0 MOV R31, R3 ;  /* 0x00000003001f8202 */ /* 0x000fe40000000f00 */
[----:B0-----:R-:W-:Y:S01]  /*acd0*/  @!P5 IADD3 R26, P0, PT, R17, R26, RZ ;  /* 0x0000001a111ad210 */ /* 0x001fe20007f1e0ff */
[----:B------:R0:W-:Y:S03]  /*ace0*/  STL [R1+0x804], R37 ;  /* 0x0008042501007387 */ /* 0x0001e60000100800 */
[----:B------:R-:W-:-:S02]  /*acf0*/  @!P5 IADD3.X R27, PT, PT, R16, R27, RZ, P0, !PT ;  /* 0x0000001b101bd210 */ /* 0x000fc400007fe4ff */
[----:B-1----:R-:W-:Y:S02]  /*ad00*/  @!P6 IADD3 R28, P0, PT, R36, R28, RZ ;  /* 0x0000001c241ce210 */ /* 0x002fe40007f1e0ff */
[----:B------:R-:W-:Y:S01]  /*ad10*/  CS2R R16, SRZ ;  /* 0x0000000000107805 */ /* 0x000fe2000001ff00 */
[----:B0-----:R-:W0:Y:S01]  /*ad20*/  S2R R37, SR_TID.X ;  /* 0x0000000000257919 */ /* 0x001e220000002100 */
[----:B------:R-:W-:Y:S02]  /*ad30*/  @!P6 IADD3.X R29, PT, PT, R0, R29, RZ, P0, !PT ;  /* 0x0000001d001de210 */ /* 0x000fe400007fe4ff */
[----:B------:R-:W-:Y:S02]  /*ad40*/  @!P6 IADD3 R32, P0, PT, R36, R32, RZ ;  /* 0x000000202420e210 */ /* 0x000fe40007f1e0ff */
[----:B------:R1:W4:Y:S02]  /*ad50*/  @!P5 LDG.E.64 R16, desc[UR10][R26.64] ;  /* 0x0000000a1a10d981 */ /* 0x000324000c1e1b00 */
[----:B------:R-:W-:-:S02]  /*ad60*/  @!P6 IADD3.X R33, PT, PT, R0, R33, RZ, P0, !PT ;  /* 0x000000210021e210 */ /* 0x000fc400007fe4ff */
[----:B------:R-:W-:Y:S01]  /*ad70*/  ISETP.NE.AND P0, PT, RZ, UR6, PT ;  /* 0x00000006ff007c0c */ /* 0x000fe2000bf05270 */
[----:B-1----:R-:W-:Y:S01]  /*ad80*/  HFMA2 R26, -RZ, RZ, 0, 0 ;  /* 0x00000000ff1a7431 */ /* 0x002fe200000001ff */
[----:B------:R-:W-:-:S06]  /*ad90*/  MOV R27, RZ ;  /* 0x000000ff001b7202 */ /* 0x000fcc0000000f00 */
[----:B------:R1:W4:Y:S02]  /*ada0*/  @!P6 LDG.E.64 R26, desc[UR10][R28.64] ;  /* 0x0000000a1c1ae981 */ /* 0x000324000c1e1b00 */
[----:B-1----:R-:W-:-:S06]  /*adb0*/  CS2R R28, SRZ ;  /* 0x00000000001c7805 */ /* 0x002fcc000001ff00 */
[----:B------:R1:W4:Y:S02]  /*adc0*/  @!P6 LDG.E.64 R28, desc[UR10][R32.64] ;  /* 0x0000000a201ce981 */ /* 0x000324000c1e1b00 */
[----:B-1----:R-:W1:Y:S01]  /*add0*/  @P0 LDC.64 R32, c[0x0][0x3b0] ;  /* 0x0000ec00ff200b82 */ /* 0x002e620000000a00 */
[----:B0-----:R-:W-:Y:S02]  /*ade0*/  SHF.L.U32 R0, R37, 0x1, RZ ;  /* 0x0000000125007819 */ /* 0x001fe400000006ff */
[----:B------:R-:W-:Y:S02]  /*adf0*/  MOV R36, UR13 ;  /* 0x0000000d00247c02 */ /* 0x000fe40008000f00 */
[----:B------:R-:W-:-:S04]  /*ae00*/  LOP3.LUT R0, R0, 0x7e, RZ, 0xc0, !PT ;  /* 0x0000007e00007812 */ /* 0x000fc800078ec0ff */
[----:B------:R-:W-:-:S05]  /*ae10*/  LEA R36, R36, R0, 0x7 ;  /* 0x0000000024247211 */ /* 0x000fca00078e38ff */
[----:B-1----:R-:W-:-:S04]  /*ae20*/  @P0 IMAD.WIDE R32, R36, 0x2, R32 ;  /* 0x0000000224200825 */ /* 0x002fc800078e0220 */
[----:B------:R-:W-:Y:S01]  /*ae30*/  IMAD.WIDE R36, R36, 0x2, R44 ;  /* 0x0000000224247825 */ /* 0x000fe200078e022c */
[----:B------:R-:W4:Y:S04]  /*ae40*/  @P0 LDG.E.U16 R38, desc[UR10][R32.64] ;  /* 0x0000000a20260981 */ /* 0x000f28000c1e1500 */
[----:B------:R-:W4:Y:S04]  /*ae50*/  @P0 LDG.E.U16 R32, desc[UR10][R32.64+0x2] ;  /* 0x0000020a20200981 */ /* 0x000f28000c1e1500 */
[----:B------:R-:W4:Y:S04]  /*ae60*/  LDG.E.U16 R33, desc[UR10][R36.64] ;  /* 0x0000000a24217981 */ /* 0x000f28000c1e1500 */
[----:B------:R-:W4:Y:S01]  /*ae70*/  LDG.E.U16 R36, desc[UR10][R36.64+0x2] ;  /* 0x0000020a24247981 */ /* 0x000f22000c1e1500 */
[----:B------:R-:W-:Y:S01]  /*ae80*/  @!P1 MOV R47, R6 ;  /* 0x00000006002f9202 */ /* 0x000fe20000000f00 */
[----:B------:R-:W-:Y:S01]  /*ae90*/  HFMA2 R0, -RZ, RZ, 0, 0 ;  /* 0x00000000ff007431 */ /* 0x000fe200000001ff */
[----:B------:R-:W-:-:S03]  /*aea0*/  @!P1 MOV R0, R7 ;  /* 0x0000000700009202 */ /* 0x000fc60000000f00 */
[----:B------:R-:W-:Y:S04]  /*aeb0*/  STL [R1+0x7e0], R47 ;  /* 0x0007e02f01007387 */ /* 0x000fe80000100800 */
[----:B------:R0:W5:Y:S04]  /*aec0*/  LDL R37, [R1+0x550] ;  /* 0x0005500001257983 */ /* 0x0001680000100800 */
[----:B------:R1:W-:Y:S02]  /*aed0*/  STL [R1+0x7f8], R0 ;  /* 0x0007f80001007387 */ /* 0x0003e40000100800 */
[----:B-1----:R-:W-:Y:S01]  /*aee0*/  HFMA2 R0, -RZ, RZ, 0, 0 ;  /* 0x00000000ff007431 */ /* 0x002fe200000001ff */
[----:B------:R-:W-:-:S05]  /*aef0*/  @!P2 MOV R0, R10 ;  /* 0x0000000a0000a202 */ /* 0x000fca0000000f00 */
[----:B------:R1:W-:Y:S02]  /*af00*/  STL [R1+0x80c], R0 ;  /* 0x00080c0001007387 */ /* 0x0003e40000100800 */
[----:B-1----:R-:W-:Y:S01]  /*af10*/  HFMA2 R0, -RZ, RZ, 0, 0 ;  /* 0x00000000ff007431 */ /* 0x002fe200000001ff */
[----:B------:R-:W-:-:S05]  /*af20*/  @!P2 MOV R0, R11 ;  /* 0x0000000b0000a202 */ /* 0x000fca0000000f00 */
[----:B------:R1:W-:Y:S01]  /*af30*/  STL [R1+0x81c], R0 ;  /* 0x00081c0001007387 */ /* 0x0003e20000100800 */
[----:B--2---:R-:W-:-:S03]  /*af40*/  R2UR UR16, R34 ;  /* 0x00000000221072ca */ /* 0x004fc600000e0000 */
[----:B------:R-:W-:Y:S04]  /*af50*/  STL.64 [R1+0x1e0], R6 ;  /* 0x0001e00601007387 */ /* 0x000fe80000100a00 */
[----:B------:R-:W-:Y:S01]  /*af60*/  STL.64 [R1+0x1d8], R4 ;  /* 0x0001d80401007387 */ /* 0x000fe20000100a00 */
[----:B-1----:R-:W-:-:S03]  /*af70*/  HFMA2 R0, -RZ, RZ, 0, 0 ;  /* 0x00000000ff007431 */ /* 0x002fc600000001ff */
[----:B------:R-:W-:Y:S01]  /*af80*/  STL.64 [R1+0x3d8], R2 ;  /* 0x0003d80201007387 */ /* 0x000fe20000100a00 */
[----:B------:R-:W-:-:S03]  /*af90*/  CS2R R44, SRZ ;  /* 0x00000000002c7805 */ /* 0x000fc6000001ff00 */
[----:B------:R-:W-:Y:S04]  /*afa0*/  STL.64 [R1+0x1c8], R50 ;  /* 0x0001c83201007387 */ /* 0x000fe80000100a00 */
[----:B------:R-:W-:Y:S01]  /*afb0*/  STL.64 [R1+0x3c8], R52 ;  /* 0x0003c83401007387 */ /* 0x000fe20000100a00 */
[----:B---3--:R-:W-:-:S03]  /*afc0*/  @!P3 MOV R0, R14 ;  /* 0x0000000e0000b202 */ /* 0x008fc60000000f00 */
        /* <DEDUP_REMOVED lines=8> */
[----:B------:R-:W-:Y:S01]  /*b050*/  CS2R R6, SRZ ;  /* 0x0000000000067805 */ /* 0x000fe2000001ff00 */
[----:B------:R-:W-:Y:S01]  /*b060*/  HFMA2 R4, -RZ, RZ, 0, 0 ;  /* 0x00000000ff047431 */ /* 0x000fe200000001ff */
[----:B-1----:R-:W-:-:S05]  /*b070*/  MOV R0, UR16 ;  /* 0x0000001000007c02 */ /* 0x002fca0008000f00 */
[----:B------:R-:W-:Y:S01]  /*b080*/  FFMA.FTZ R0, -R0, UR16, R35 ;  /* 0x0000001000007c23 */ /* 0x000fe20008010123 */
[----:B------:R-:W-:Y:S01]  /*b090*/  @!P1 MOV R4, R8 ;  /* 0x0000000800049202 */ /* 0x000fe20000000f00 */
[----:B------:R-:W-:Y:S01]  /*b0a0*/  HFMA2 R2, -RZ, RZ, 0, 0 ;  /* 0x00000000ff027431 */ /* 0x000fe200000001ff */
[----:B------:R-:W-:Y:S02]  /*b0b0*/  @!P1 MOV R6, R9 ;  /* 0x0000000900069202 */ /* 0x000fe40000000f00 */
[----:B------:R-:W-:Y:S02]  /*b0c0*/  CS2R R50, SRZ ;  /* 0x0000000000327805 */ /* 0x000fe4000001ff00 */
[----:B------:R-:W-:Y:S01]  /*b0d0*/  FSETP.GTU.FTZ.AND P1, PT, R0, RZ, PT ;  /* 0x000000ff0000720b */ /* 0x000fe20003f3c000 */
[----:B------:R-:W-:Y:S01]  /*b0e0*/  STL.64 [R1+0x3e0], R8 ;  /* 0x0003e00801007387 */ /* 0x000fe20000100a00 */
[----:B------:R-:W-:-:S03]  /*b0f0*/  @!P4 MOV R45, R22 ;  /* 0x00000016002dc202 */ /* 0x000fc60000000f00 */
[----:B------:R0:W5:Y:S08]  /*b100*/  LDL R35, [R1+0x4ec] ;  /* 0x0004ec0001237983 */ /* 0x0001700000100800 */
[----:B------:R-:W-:-:S05]  /*b110*/  VOTEU.ANY UP0, P1 ;  /* 0x0000000000ff7886 */ /* 0x000fca0000800100 */
[----:B------:R-:W1:Y:S01]  /*b120*/  @UP0 LDCU UR5, c[0x0][0x3c0] ;  /* 0x00007800ff0507ac */ /* 0x000e620008000800 */
[----:B------:R-:W-:Y:S02]  /*b130*/  PLOP3.LUT P1, PT, PT, PT, UP0, 0x80, 0x8 ;  /* 0x000000000008781c */ /* 0x000fe40003f2f008 */
[----:B------:R-:W-:-:S05]  /*b140*/  @!P4 MOV R2, R21 ;  /* 0x000000150002c202 */ /* 0x000fca0000000f00 */
[----:B------:R2:W-:Y:S02]  /*b150*/  STL [R1+0x890], R2 ;  /* 0x0008900201007387 */ /* 0x0005e40000100800 */
[----:B--2---:R-:W-:Y:S01]  /*b160*/  HFMA2 R2, -RZ, RZ, 0, 0 ;  /* 0x00000000ff027431 */ /* 0x004fe200000001ff */
[----:B------:R-:W-:-:S03]  /*b170*/  @!P5 MOV R2, R24 ;  /* 0x000000180002d202 */ /* 0x000fc60000000f00 */
[----:B-1----:R-:W-:Y:S02]  /*b180*/  @P1 FADD.FTZ R0, R0, UR5 ;  /* 0x0000000500001e21 */ /* 0x002fe40008010000 */
[----:B------:R1:W-:Y:S04]  /*b190*/  STL [R1+0x898], R2 ;  /* 0x0008980201007387 */ /* 0x0003e80000100800 */
[----:B------:R-:W2:Y:S01]  /*b1a0*/  @P1 MUFU.RSQ R0, R0 ;  /* 0x0000000000001308 */ /* 0x000ea20000001400 */
[----:B-1----:R-:W-:Y:S01]  /*b1b0*/  HFMA2 R2, -RZ, RZ, 0, 0 ;  /* 0x00000000ff027431 */ /* 0x002fe200000001ff */
[----:B------:R-:W-:-:S05]  /*b1c0*/  @!P5 MOV R2, R25 ;  /* 0x000000190002d202 */ /* 0x000fca0000000f00 */
[----:B------:R1:W-:Y:S02]  /*b1d0*/  STL [R1+0x8a8], R2 ;  /* 0x0008a80201007387 */ /* 0x0003e40000100800 */
[----:B-1----:R-:W-:Y:S01]  /*b1e0*/  HFMA2 R2, -RZ, RZ, 0, 0 ;  /* 0x00000000ff027431 */ /* 0x002fe200000001ff */
[----:B--2---:R-:W-:Y:S01]  /*b1f0*/  @P1 R2UR UR5, R0 ;  /* 0x00000000000512ca */ /* 0x004fe200000e0000 */
[----:B------:R-:W-:Y:S01]  /*b200*/  HFMA2 R0, -RZ, RZ, 0, 0 ;  /* 0x00000000ff007431 */ /* 0x000fe200000001ff */
[----:B------:R1:W-:Y:S01]  /*b210*/  STL.64 [R1+0x1f8], R20 ;  /* 0x0001f81401007387 */ /* 0x0003e20000100a00 */
[----:B------:R-:W-:-:S03]  /*b220*/  @!P4 MOV R50, R23 ;  /* 0x000000170032c202 */ /* 0x000fc60000000f00 */
[----:B------:R2:W-:Y:S04]  /*b230*/  STL.64 [R1+0x3f8], R22 ;  /* 0x0003f81601007387 */ /* 0x0005e80000100a00 */
[----:B------:R3:W-:Y:S04]  /*b240*/  STL.64 [R1+0x200], R24 ;  /* 0x0002001801007387 */ /* 0x0007e80000100a00 */
[----:B-1----:R0:W5:Y:S04]  /*b250*/  LDL R20, [R1+0x4e4] ;  /* 0x0004e40001147983 */ /* 0x0021680000100800 */
[----:B--2---:R0:W5:Y:S01]  /*b260*/  LDL R22, [R1+0x508] ;  /* 0x0005080001167983 */ /* 0x0041620000100800 */
[----:B----4-:R-:W-:-:S03]  /*b270*/  @!P6 MOV R2, R26 ;  /* 0x0000001a0002e202 */ /* 0x010fc60000000f00 */
[----:B------:R-:W-:Y:S04]  /*b280*/  STL.64 [R1+0x208], R26 ;  /* 0x0002081a01007387 */ /* 0x000fe80000100a00 */
[----:B------:R1:W-:Y:S04]  /*b290*/  STL [R1+0x8b0], R2 ;  /* 0x0008b00201007387 */ /* 0x0003e80000100800 */
[----:B------:R0:W5:Y:S04]  /*b2a0*/  LDL R23, [R1+0x89c] ;  /* 0x00089c0001177983 */ /* 0x0001680000100800 */
[----:B---3--:R0:W5:Y:S01]  /*b2b0*/  LDL R24, [R1+0x54c] ;  /* 0x00054c0001187983 */ /* 0x0081620000100800 */
[----:B-1----:R-:W-:Y:S01]  /*b2c0*/  HFMA2 R2, -RZ, RZ, 0, 0 ;  /* 0x00000000ff027431 */ /* 0x002fe200000001ff */
[----:B------:R-:W-:-:S02]  /*b2d0*/  @!P6 MOV R2, R27 ;  /* 0x0000001b0002e202 */ /* 0x000fc40000000f00 */
[----:B------:R0:W5:Y:S04]  /*b2e0*/  LDL R25, [R1+0x894] ;  /* 0x0008940001197983 */ /* 0x0001680000100800 */
[----:B------:R1:W-:Y:S04]  /*b2f0*/  STL [R1+0x8b4], R2 ;  /* 0x0008b40201007387 */ /* 0x0003e80000100800 */
[----:B------:R0:W5:Y:S04]  /*b300*/  LDL R26, [R1+0x564] ;  /* 0x00056400011a7983 */ /* 0x0001680000100800 */
[----:B------:R0:W5:Y:S01]  /*b310*/  LDL R27, [R1+0x870] ;  /* 0x00087000011b7983 */ /* 0x0001620000100800 */
[----:B-1----:R-:W-:-:S02]  /*b320*/  MOV R2, RZ ;  /* 0x000000ff00027202 */ /* 0x002fc40000000f00 */
[----:B------:R-:W-:Y:S02]  /*b330*/  @P0 SHF.L.U32 R0, R38, 0x10, RZ ;  /* 0x0000001026000819 */ /* 0x000fe400000006ff */
[----:B------:R0:W5:Y:S01]  /*b340*/  LDL R38, [R1+0x568] ;  /* 0x0005680001267983 */ /* 0x0001620000100800 */
[----:B------:R-:W-:-:S03]  /*b350*/  @P0 SHF.L.U32 R2, R32, 0x10, RZ ;  /* 0x0000001020020819 */ /* 0x000fc600000006ff */
[----:B------:R0:W5:Y:S01]  /*b360*/  LDL R32, [R1+0x57c] ;  /* 0x00057c0001207983 */ /* 0x0001620000100800 */
[----:B------:R-:W-:-:S03]  /*b370*/  SHF.L.U32 R3, R33, 0x10, RZ ;  /* 0x0000001021037819 */ /* 0x000fc600000006ff */
[----:B------:R0:W5:Y:S01]  /*b380*/  LDL R33, [R1+0x4c4] ;  /* 0x0004c40001217983 */ /* 0x0001620000100800 */
[----:B------:R-:W-:-:S03]  /*b390*/  SHF.L.U32 R5, R36, 0x10, RZ ;  /* 0x0000001024057819 */ /* 0x000fc600000006ff */
[----:B------:R0:W5:Y:S04]  /*b3a0*/  LDL R36, [R1+0x530] ;  /* 0x0005300001247983 */ /* 0x0001680000100800 */
[----:B------:R0:W-:Y:S04]  /*b3b0*/  STL.64 [R1+0x1e8], R10 ;  /* 0x0001e80a01007387 */ /* 0x0001e80000100a00 */
[----:B------:R0:W-:Y:S04]  /*b3c0*/  STL.64 [R1+0x3e8], R12 ;  /* 0x0003e80c01007387 */ /* 0x0001e80000100a00 */
[----:B------:R0:W-:Y:S04]  /*b3d0*/  STL.64 [R1+0x1f0], R14 ;  /* 0x0001f00e01007387 */ /* 0x0001e80000100a00 */
[----:B------:R0:W-:Y:S04]  /*b3e0*/  STL.64 [R1+0x3f0], R18 ;  /* 0x0003f01201007387 */ /* 0x0001e80000100a00 */
[----:B------:R0:W-:Y:S04]  /*b3f0*/  STL.64 [R1+0x400], R16 ;  /* 0x0004001001007387 */ /* 0x0001e80000100a00 */
[----:B------:R0:W-:Y:S01]  /*b400*/  STL.64 [R1+0x408], R28 ;  /* 0x0004081c01007387 */ /* 0x0001e20000100a00 */
[----:B------:R-:W-:Y:S01]  /*b410*/  UISETP.NE.AND UP1, UPT, UR6, URZ, UPT ;  /* 0x000000ff0600728c */ /* 0x000fe2000bf25270 */
[----:B------:R-:W-:Y:S01]  /*b420*/  CS2R R52, SRZ ;  /* 0x0000000000347805 */ /* 0x000fe2000001ff00 */
[----:B------:R-:W-:Y:S01]  /*b430*/  HFMA2 R47, -RZ, RZ, 0, 0 ;  /* 0x00000000ff2f7431 */ /* 0x000fe200000001ff */
[----:B------:R-:W-:Y:S01]  /*b440*/  @!P2 MOV R7, R12 ;  /* 0x0000000c0007a202 */ /* 0x000fe20000000f00 */
[----:B------:R-:W-:Y:S01]  /*b450*/  HFMA2 R54, -RZ, RZ, 0, 0 ;  /* 0x00000000ff367431 */ /* 0x000fe200000001ff */
[----:B------:R-:W-:-:S02]  /*b460*/  @!P2 MOV R44, R13 ;  /* 0x0000000d002ca202 */ /* 0x000fc40000000f00 */
[----:B------:R-:W-:Y:S02]  /*b470*/  @!P3 MOV R48, R18 ;  /* 0x000000120030b202 */ /* 0x000fe40000000f00 */
[----:B------:R-:W-:Y:S02]  /*b480*/  @!P3 MOV R47, R19 ;  /* 0x00000013002fb202 */ /* 0x000fe40000000f00 */
[----:B------:R-:W-:Y:S02]  /*b490*/  @!P5 MOV R51, R16 ;  /* 0x000000100033d202 */ /* 0x000fe40000000f00 */
[----:B------:R-:W-:Y:S02]  /*b4a0*/  @!P5 MOV R52, R17 ;  /* 0x000000110034d202 */ /* 0x000fe40000000f00 */
[----:B------:R-:W-:Y:S02]  /*b4b0*/  @!P6 MOV R53, R28 ;  /* 0x0000001c0035e202 */ /* 0x000fe40000000f00 */
[----:B------:R-:W-:Y:S01]  /*b4c0*/  @!P6 MOV R54, R29 ;  /* 0x0000001d0036e202 */ /* 0x000fe20000000f00 */
[----:B------:R-:W-:Y:S01]  /*b4d0*/  UMOV UR17, 0x3f800000 ;  /* 0x3f80000000117882 */ /* 0x000fe20000000000 */
        /* <DEDUP_REMOVED lines=11> */
[----:B------:R-:W4:Y:S04]  /*b590*/  LDL.LU R15, [R1+0x588] ;  /* 0x00058800010f7983 */ /* 0x000f280000300800 */
[----:B------:R0:W-:Y:S04]  /*b5a0*/  STL [R1+0x8d0], R58 ;  /* 0x0008d03a01007387 */ /* 0x0001e80000100800 */
[----:B------:R-:W4:Y:S04]  /*b5b0*/  LDL.LU R19, [R1+0x6e0] ;  /* 0x0006e00001137983 */ /* 0x000f280000300800 */
[----:B------:R-:W4:Y:S04]  /*b5c0*/  LDL.LU R18, [R1+0x6f8] ;  /* 0x0006f80001127983 */ /* 0x000f280000300800 */
[----:B0-----:R-:W4:Y:S04]  /*b5d0*/  LDL.LU R58, [R1+0x558] ;  /* 0x00055800013a7983 */ /* 0x001f280000300800 */
[----:B------:R0:W-:Y:S01]  /*b5e0*/  STL [R1+0x8cc], R2 ;  /* 0x0008cc0201007387 */ /* 0x0001e20000100800 */
[----:B--2---:R-:W-:Y:S01]  /*b5f0*/  FADD.FTZ R9, R9, -UR16 ;  /* 0x8000001009097e21 */ /* 0x004fe20008010000 */
[----:B---3--:R-:W-:-:S03]  /*b600*/  MOV R28, R21 ;  /* 0x00000015001c7202 */ /* 0x008fc60000000f00 */
[----:B------:R-:W-:Y:S01]  /*b610*/  FMUL.FTZ R9, R9, UR17 ;  /* 0x0000001109097c20 */ /* 0x000fe20008410000 */
[----:B----4-:R-:W-:Y:S01]  /*b620*/  MOV R21, R10 ;  /* 0x0000000a00157202 */ /* 0x010fe20000000f00 */
[----:B------:R-:W-:Y:S01]  /*b630*/  FMUL.FTZ R10, R3, R13 ;  /* 0x0000000d030a7220 */ /* 0x000fe20000410000 */
[----:B------:R-:W-:Y:S01]  /*b640*/  FADD.FTZ R8, R8, -UR16 ;  /* 0x8000001008087e21 */ /* 0x000fe20008010000 */
[----:B------:R-:W-:Y:S02]  /*b650*/  MOV R17, R11 ;  /* 0x0000000b00117202 */ /* 0x000fe40000000f00 */
[----:B------:R-:W-:Y:S01]  /*b660*/  FADD.FTZ R11, RZ, R10 ;  /* 0x0000000aff0b7221 */ /* 0x000fe20000010000 */
[----:B------:R-:W-:Y:S01]  /*b670*/  FMUL.FTZ R8, R8, UR17 ;  /* 0x0000001108087c20 */ /* 0x000fe20008410000 */
[----:B------:R-:W-:Y:S01]  /*b680*/  MOV R29, R16 ;  /* 0x00000010001d7202 */ /* 0x000fe20000000f00 */
[----:B------:R-:W-:Y:S01]  /*b690*/  FFMA.FTZ R10, R9, R10, RZ ;  /* 0x0000000a090a7223 */ /* 0x000fe200000100ff */
[----:B------:R-:W-:Y:S01]  /*b6a0*/  MOV R16, R12 ;  /* 0x0000000c00107202 */ /* 0x000fe20000000f00 */
[----:B-----5:R-:W-:-:S04]  /*b6b0*/  FMUL.FTZ R12, R5, R55 ;  /* 0x00000037050c7220 */ /* 0x020fc80000410000 */
        /* <DEDUP_REMOVED lines=11> */
[----:B0-----:R-:W-:Y:S01]  /*b770*/  MOV R2, R15 ;  /* 0x0000000f00027202 */ /* 0x001fe20000000f00 */
[----:B------:R-:W-:Y:S01]  /*b780*/  FFMA.FTZ R8, R8, R55, RZ ;  /* 0x0000003708087223 */ /* 0x000fe200000100ff */
[----:B------:R-:W-:Y:S01]  /*b790*/  FADD.FTZ R15, RZ, R55 ;  /* 0x00000037ff0f7221 */ /* 0x000fe20000010000 */
[----:B------:R-:W-:Y:S01]  /*b7a0*/  FMUL.FTZ R12, R12, UR17 ;  /* 0x000000110c0c7c20 */ /* 0x000fe20008410000 */
[----:B------:R-:W-:Y:S01]  /*b7b0*/  MOV R29, R28 ;  /* 0x0000001c001d7202 */ /* 0x000fe20000000f00 */
[----:B------:R-:W-:Y:S01]  /*b7c0*/  FADD.FTZ R11, R11, R14 ;  /* 0x0000000e0b0b7221 */ /* 0x000fe20000010000 */
[----:B------:R-:W-:Y:S01]  /*b7d0*/  FADD.FTZ R15, R15, R16 ;  /* 0x000000100f0f7221 */ /* 0x000fe20000010000 */
[CC--:B------:R-:W-:Y:S01]  /*b7e0*/  FFMA.FTZ R8, R12.reuse, R16.reuse, R8 ;  /* 0x000000100c087223 */ /* 0x0c0fe20000010008 */
[----:B------:R-:W-:Y:S01]  /*b7f0*/  FMUL.FTZ R16, R5, R16 ;  /* 0x0000001005107220 */ /* 0x000fe20000410000 */
[----:B------:R-:W-:Y:S01]  /*b800*/  MOV R28, R17 ;  /* 0x00000011001c7202 */ /* 0x000fe20000000f00 */
[----:B------:R-:W-:Y:S01]  /*b810*/  FADD.FTZ R13, R13, R58 ;  /* 0x0000003a0d0d7221 */ /* 0x000fe20000010000 */
[----:B------:R-:W2:Y:S01]  /*b820*/  LDL.LU R17, [R1+0x5a4] ;  /* 0x0005a40001117983 */ /* 0x000ea20000300800 */
[----:B------:R-:W-:Y:S01]  /*b830*/  FFMA.FTZ R10, R12, R16, R10 ;  /* 0x000000100c0a7223 */ /* 0x000fe2000001000a */
[----:B------:R-:W-:Y:S01]  /*b840*/  FADD.FTZ R12, R57, -UR16 ;  /* 0x80000010390c7e21 */ /* 0x000fe20008010000 */
[----:B------:R-:W-:Y:S01]  /*b850*/  FADD.FTZ R11, R16, R11 ;  /* 0x0000000b100b7221 */ /* 0x000fe20000010000 */
[----:B------:R-:W-:Y:S01]  /*b860*/  FADD.FTZ R15, R15, R29 ;  /* 0x0000001d0f0f7221 */ /* 0x000fe20000010000 */
[----:B------:R-:W-:Y:S01]  /*b870*/  FADD.FTZ R13, R13, R2 ;  /* 0x000000020d0d7221 */ /* 0x000fe20000010000 */
[----:B------:R-:W-:Y:S01]  /*b880*/  FMUL.FTZ R14, R12, UR17 ;  /* 0x000000110c0e7c20 */ /* 0x000fe20008410000 */
[-C--:B------:R-:W-:Y:S01]  /*b890*/  FMUL.FTZ R12, R3, R58.reuse ;  /* 0x0000003a030c7220 */ /* 0x080fe20000410000 */
[----:B------:R-:W3:Y:S02]  /*b8a0*/  LDL.LU R57, [R1+0x5ac] ;  /* 0x0005ac0001397983 */ /* 0x000ee40000300800 */
[C---:B------:R-:W-:Y:S01]  /*b8b0*/  FFMA.FTZ R9, R14.reuse, R58, R9 ;  /* 0x0000003a0e097223 */ /* 0x040fe20000010009 */
[----:B------:R-:W-:Y:S01]  /*b8c0*/  FFMA.FTZ R10, R14, R12, R10 ;  /* 0x0000000c0e0a7223 */ /* 0x000fe2000001000a */
[----:B------:R-:W-:Y:S01]  /*b8d0*/  FADD.FTZ R14, R21, -UR16 ;  /* 0x80000010150e7e21 */ /* 0x000fe20008010000 */
[----:B------:R-:W-:Y:S01]  /*b8e0*/  FADD.FTZ R11, R11, R12 ;  /* 0x0000000c0b0b7221 */ /* 0x000fe20000010000 */
[----:B------:R-:W4:Y:S01]  /*b8f0*/  LDL.LU R21, [R1+0x5a0] ;  /* 0x0005a00001157983 */ /* 0x000f220000300800 */
[----:B------:R-:W-:Y:S01]  /*b900*/  FMUL.FTZ R12, R5, R29 ;  /* 0x0000001d050c7220 */ /* 0x000fe20000410000 */
[----:B------:R-:W-:-:S02]  /*b910*/  FMUL.FTZ R14, R14, UR17 ;  /* 0x000000110e0e7c20 */ /* 0x000fc40008410000 */
[----:B------:R-:W3:Y:S01]  /*b920*/  LDL.LU R58, [R1+0x71c] ;  /* 0x00071c00013a7983 */ /* 0x000ee20000300800 */
[----:B------:R-:W-:Y:S01]  /*b930*/  FADD.FTZ R16, R19, -UR16 ;  /* 0x8000001013107e21 */ /* 0x000fe20008010000 */
[C---:B------:R-:W-:Y:S01]  /*b940*/  FFMA.FTZ R8, R14.reuse, R29, R8 ;  /* 0x0000001d0e087223 */ /* 0x040fe20000010008 */
[----:B------:R-:W-:Y:S01]  /*b950*/  FFMA.FTZ R10, R14, R12, R10 ;  /* 0x0000000c0e0a7223 */ /* 0x000fe2000001000a */
[----:B------:R-:W3:Y:S01]  /*b960*/  LDL.LU R29, [R1+0x5a8] ;  /* 0x0005a800011d7983 */ /* 0x000ee20000300800 */
[----:B------:R-:W-:Y:S01]  /*b970*/  FADD.FTZ R11, R12, R11 ;  /* 0x0000000b0c0b7221 */ /* 0x000fe20000010000 */
[----:B------:R-:W-:Y:S02]  /*b980*/  FADD.FTZ R12, R18, -UR16 ;  /* 0x80000010120c7e21 */ /* 0x000fe40008010000 */
[----:B------:R-:W3:Y:S01]  /*b990*/  LDL.LU R19, [R1+0x748] ;  /* 0x0007480001137983 */ /* 0x000ee20000300800 */
[----:B------:R-:W-:Y:S01]  /*b9a0*/  FMUL.FTZ R16, R16, UR17 ;  /* 0x0000001110107c20 */ /* 0x000fe20008410000 */
[-C--:B------:R-:W-:Y:S01]  /*b9b0*/  FMUL.FTZ R14, R3, R2.reuse ;  /* 0x00000002030e7220 */ /* 0x080fe20000410000 */
[----:B------:R-:W-:Y:S01]  /*b9c0*/  FMUL.FTZ R12, R12, UR17 ;  /* 0x000000110c0c7c20 */ /* 0x000fe20008410000 */
[----:B------:R-:W3:Y:S01]  /*b9d0*/  LDL.LU R18, [R1+0x538] ;  /* 0x0005380001127983 */ /* 0x000ee20000300800 */
[C---:B------:R-:W-:Y:S01]  /*b9e0*/  FFMA.FTZ R9, R16.reuse, R2, R9 ;  /* 0x0000000210097223 */ /* 0x040fe20000010009 */
[----:B------:R-:W-:Y:S01]  /*b9f0*/  FFMA.FTZ R10, R16, R14, R10 ;  /* 0x0000000e100a7223 */ /* 0x000fe2000001000a */
[----:B------:R-:W-:Y:S01]  /*ba00*/  FADD.FTZ R11, R11, R14 ;  /* 0x0000000e0b0b7221 */ /* 0x000fe20000010000 */
[----:B------:R-:W-:Y:S01]  /*ba10*/  FADD.FTZ R16, R28, -UR16 ;  /* 0x800000101c107e21 */ /* 0x000fe20008010000 */
[----:B------:R0:W-:Y:S03]  /*ba20*/  STL [R1+0x8c8], R0 ;  /* 0x0008c80001007387 */ /* 0x0001e60000100800 */
[----:B------:R-:W-:Y:S01]  /*ba30*/  FMUL.FTZ R16, R16, UR17 ;  /* 0x0000001110107c20 */ /* 0x000fe20008410000 */
[----:B------:R-:W3:Y:S04]  /*ba40*/  LDL.LU R28, [R1+0x770] ;  /* 0x00077000011c7983 */ /* 0x000ee80000300800 */
[----:B------:R-:W3:Y:S04]  /*ba50*/  LDL.LU R55, [R1+0x5c4] ;  /* 0x0005c40001377983 */ /* 0x000ee80000300800 */
[----:B0-----:R-:W3:Y:S04]  /*ba60*/  LDL.LU R0, [R1+0x5c0] ;  /* 0x0005c00001007983 */ /* 0x001ee80000300800 */
[----:B------:R-:W3:Y:S04]  /*ba70*/  LDL.LU R56, [R1+0x5c8] ;  /* 0x0005c80001387983 */ /* 0x000ee80000300800 */
[----:B------:R-:W3:Y:S01]  /*ba80*/  LDL.LU R2, [R1+0x5d0] ;  /* 0x0005d00001027983 */ /* 0x000ee20000300800 */
[----:B--2---:R-:W-:Y:S01]  /*ba90*/  FADD.FTZ R15, R15, R17 ;  /* 0x000000110f0f7221 */ /* 0x004fe20000010000 */
[-C--:B------:R-:W-:Y:S01]  /*baa0*/  FFMA.FTZ R8, R12, R17.reuse, R8 ;  /* 0x000000110c087223 */ /* 0x080fe20000010008 */
[----:B------:R-:W-:-:S02]  /*bab0*/  FMUL.FTZ R14, R5, R17 ;  /* 0x00000011050e7220 */ /* 0x000fc40000410000 */
[----:B------:R-:W2:Y:S02]  /*bac0*/  LDL.LU R17, [R1+0x74c] ;  /* 0x00074c0001117983 */ /* 0x000ea40000300800 */
[----:B------:R-:W-:Y:S01]  /*bad0*/  FFMA.FTZ R10, R12, R14, R10 ;  /* 0x0000000e0c0a7223 */ /* 0x000fe2000001000a */
[----:B----4-:R-:W-:Y:S01]  /*bae0*/  FADD.FTZ R13, R13, R21 ;  /* 0x000000150d0d7221 */ /* 0x010fe20000010000 */
[-C--:B------:R-:W-:Y:S01]  /*baf0*/  FFMA.FTZ R9, R16, R21.reuse, R9 ;  /* 0x0000001510097223 */ /* 0x080fe20000010009 */
[----:B------:R-:W-:Y:S02]  /*bb00*/  FMUL.FTZ R12, R3, R21 ;  /* 0x00000015030c7220 */ /* 0x000fe40000410000 */
[----:B------:R-:W4:Y:S01]  /*bb10*/  LDL.LU R21, [R1+0x774] ;  /* 0x0007740001157983 */ /* 0x000f220000300800 */
[----:B------:R-:W-:Y:S01]  /*bb20*/  FADD.FTZ R11, R14, R11 ;  /* 0x0000000b0e0b7221 */ /* 0x000fe20000010000 */
[----:B---3--:R-:W-:Y:S01]  /*bb30*/  FADD.FTZ R14, R58, -UR16 ;  /* 0x800000103a0e7e21 */ /* 0x008fe20008010000 */
[----:B------:R-:W-:Y:S01]  /*bb40*/  FFMA.FTZ R10, R16, R12, R10 ;  /* 0x0000000c100a7223 */ /* 0x000fe2000001000a */
[----:B------:R-:W-:Y:S01]  /*bb50*/  FADD.FTZ R15, R15, R29 ;  /* 0x0000001d0f0f7221 */ /* 0x000fe20000010000 */
[----:B------:R-:W-:Y:S01]  /*bb60*/  FADD.FTZ R11, R11, R12 ;  /* 0x0000000c0b0b7221 */ /* 0x000fe20000010000 */
[----:B------:R-:W-:Y:S01]  /*bb70*/  FMUL.FTZ R14, R14, UR17 ;  /* 0x000000110e0e7c20 */ /* 0x000fe20008410000 */
[-C--:B------:R-:W-:Y:S01]  /*bb80*/  FMUL.FTZ R12, R5, R29.reuse ;  /* 0x0000001d050c7220 */ /* 0x080fe20000410000 */
[----:B------:R-:W-:Y:S01]  /*bb90*/  FADD.FTZ R16, R19, -UR16 ;  /* 0x8000001013107e21 */ /* 0x000fe20008010000 */
[----:B------:R-:W3:Y:S01]  /*bba0*/  LDL.LU R58, [R1+0x5d4] ;  /* 0x0005d400013a7983 */ /* 0x000ee20000300800 */
[C---:B------:R-:W-:Y:S01]  /*bbb0*/  FFMA.FTZ R8, R14.reuse, R29, R8 ;  /* 0x0000001d0e087223 */ /* 0x040fe20000010008 */
[----:B------:R-:W-:Y:S01]  /*bbc0*/  FFMA.FTZ R10, R14, R12, R10 ;  /* 0x0000000c0e0a7223 */ /* 0x000fe2000001000a */
[----:B------:R-:W-:Y:S01]  /*bbd0*/  FMUL.FTZ R16, R16, UR17 ;  /* 0x0000001110107c20 */ /* 0x000fe20008410000 */
[-C--:B------:R-:W-:Y:S01]  /*bbe0*/  FMUL.FTZ R14, R3, R18.reuse ;  /* 0x00000012030e7220 */ /* 0x080fe20000410000 */
[----:B------:R-:W-:Y:S01]  /*bbf0*/  FADD.FTZ R11, R12, R11 ;  /* 0x0000000b0c0b7221 */ /* 0x000fe20000010000 */
[----:B------:R-:W3:Y:S01]  /*bc00*/  LDL.LU R19, [R1+0x790] ;  /* 0x0007900001137983 */ /* 0x000ee20000300800 */
[C---:B------:R-:W-:Y:S01]  /*bc10*/  FFMA.FTZ R9, R16.reuse, R18, R9 ;  /* 0x0000001210097223 */ /* 0x040fe20000010009 */
[----:B------:R-:W-:Y:S01]  /*bc20*/  FFMA.FTZ R16, R16, R14, R10 ;  /* 0x0000000e10107223 */ /* 0x000fe2000001000a */
[----:B------:R-:W-:Y:S01]  /*bc30*/  FMUL.FTZ R12, R5, R57 ;  /* 0x00000039050c7220 */ /* 0x000fe20000410000 */
[----:B------:R-:W-:Y:S01]  /*bc40*/  FADD.FTZ R13, R13, R18 ;  /* 0x000000120d0d7221 */ /* 0x000fe20000010000 */
[----:B------:R-:W3:Y:S04]  /*bc50*/  LDL.LU R29, [R1+0x5cc] ;  /* 0x0005cc00011d7983 */ /* 0x000ee80000300800 */
[----:B------:R-:W3:Y:S01]  /*bc60*/  LDL.LU R18, [R1+0x794] ;  /* 0x0007940001127983 */ /* 0x000ee20000300800 */
[----:B--2---:R-:W-:Y:S01]  /*bc70*/  FADD.FTZ R10, R17, -UR16 ;  /* 0x80000010110a7e21 */ /* 0x004fe20008010000 */
[----:B------:R-:W-:-:S03]  /*bc80*/  FADD.FTZ R17, R11, R14 ;  /* 0x0000000e0b117221 */ /* 0x000fc60000010000 */
[----:B------:R-:W-:Y:S01]  /*bc90*/  FMUL.FTZ R14, R10, UR17 ;  /* 0x000000110a0e7c20 */ /* 0x000fe20008410000 */
[----:B------:R-:W-:-:S03]  /*bca0*/  FADD.FTZ R10, R12, R17 ;  /* 0x000000110c0a7221 */ /* 0x000fc60000010000 */
[----:B------:R-:W-:Y:S01]  /*bcb0*/  FFMA.FTZ R16, R14, R12, R16 ;  /* 0x0000000c0e107223 */ /* 0x000fe20000010010 */
[----:B----4-:R-:W-:Y:S02]  /*bcc0*/  FADD.FTZ R12, R21, -UR16 ;  /* 0x80000010150c7e21 */ /* 0x010fe40008010000 */
[----:B------:R-:W2:Y:S01]  /*bcd0*/  LDL.LU R21, [R1+0x79c] ;  /* 0x00079c0001157983 */ /* 0x000ea20000300800 */
[----:B------:R-:W-:-:S03]  /*bce0*/  FADD.FTZ R11, R28, -UR16 ;  /* 0x800000101c0b7e21 */ /* 0x000fc60008010000 */
[----:B------:R-:W4:Y:S01]  /*bcf0*/  LDL.LU R28, [R1+0x798] ;  /* 0x00079800011c7983 */ /* 0x000f220000300800 */
[----:B------:R-:W-:Y:S01]  /*bd00*/  FMUL.FTZ R17, R3, R0 ;  /* 0x0000000003117220 */ /* 0x000fe20000410000 */
[----:B------:R-:W-:Y:S01]  /*bd10*/  FMUL.FTZ R11, R11, UR17 ;  /* 0x000000110b0b7c20 */ /* 0x000fe20008410000 */
[----:B------:R-:W-:Y:S01]  /*bd20*/  FMUL.FTZ R12, R12, UR17 ;  /* 0x000000110c0c7c20 */ /* 0x000fe20008410000 */
[----:B------:R-:W-:Y:S01]  /*bd30*/  FFMA.FTZ R8, R14, R57, R8 ;  /* 0x000000390e087223 */ /* 0x000fe20000010008 */
[----:B------:R-:W-:Y:S01]  /*bd40*/  FADD.FTZ R10, R10, R17 ;  /* 0x000000110a0a7221 */ /* 0x000fe20000010000 */
[----:B------:R-:W-:Y:S01]  /*bd50*/  FFMA.FTZ R16, R11, R17, R16 ;  /* 0x000000110b107223 */ /* 0x000fe20000010010 */
[----:B------:R-:W-:Y:S01]  /*bd60*/  FMUL.FTZ R17, R5, R55 ;  /* 0x0000003705117220 */ /* 0x000fe20000410000 */
[----:B---3--:R-:W-:Y:S02]  /*bd70*/  FADD.FTZ R14, R19, -UR16 ;  /* 0x80000010130e7e21 */ /* 0x008fe40008010000 */
[----:B------:R-:W3:Y:S01]  /*bd80*/  LDL.LU R19, [R1+0x7a0] ;  /* 0x0007a00001137983 */ /* 0x000ee20000300800 */
[----:B------:R-:W-:Y:S01]  /*bd90*/  FADD.FTZ R10, R17, R10 ;  /* 0x0000000a110a7221 */ /* 0x000fe20000010000 */
[----:B------:R-:W-:Y:S01]  /*bda0*/  FFMA.FTZ R16, R12, R17, R16 ;  /* 0x000000110c107223 */ /* 0x000fe20000010010 */
[----:B------:R-:W-:Y:S01]  /*bdb0*/  FMUL.FTZ R17, R3, R56 ;  /* 0x0000003803117220 */ /* 0x000fe20000410000 */
[----:B------:R-:W-:Y:S01]  /*bdc0*/  FMUL.FTZ R14, R14, UR17 ;  /* 0x000000110e0e7c20 */ /* 0x000fe20008410000 */
[----:B------:R-:W-:Y:S01]  /*bdd0*/  FADD.FTZ R13, R13, R0 ;  /* 0x000000000d0d7221 */ /* 0x000fe20000010000 */
[----:B------:R-:W-:-:S02]  /*bde0*/  FFMA.FTZ R9, R11, R0, R9 ;  /* 0x000000000b097223 */ /* 0x000fc40000010009 */
[----:B------:R-:W3:Y:S01]  /*bdf0*/  LDL.LU R0, [R1+0x5e0] ;  /* 0x0005e00001007983 */ /* 0x000ee20000300800 */
[----:B------:R-:W-:Y:S01]  /*be00*/  FADD.FTZ R11, R18, -UR16 ;  /* 0x80000010120b7e21 */ /* 0x000fe20008010000 */
[C---:B------:R-:W-:Y:S01]  /*be10*/  FFMA.FTZ R16, R14.reuse, R17, R16 ;  /* 0x000000110e107223 */ /* 0x040fe20000010010 */
[----:B------:R-:W-:Y:S01]  /*be20*/  FFMA.FTZ R9, R14, R56, R9 ;  /* 0x000000380e097223 */ /* 0x000fe20000010009 */
[----:B------:R-:W3:Y:S01]  /*be30*/  LDL.LU R18, [R1+0x7a4] ;  /* 0x0007a40001127983 */ /* 0x000ee20000300800 */
[----:B--2---:R-:W-:-:S03]  /*be40*/  FADD.FTZ R14, R21, -UR16 ;  /* 0x80000010150e7e21 */ /* 0x004fc60008010000 */
[----:B------:R-:W2:Y:S01]  /*be50*/  LDL.LU R21, [R1+0x7ac] ;  /* 0x0007ac0001157983 */ /* 0x000ea20000300800 */
[----:B------:R-:W-:Y:S01]  /*be60*/  FADD.FTZ R10, R10, R17 ;  /* 0x000000110a0a7221 */ /* 0x000fe20000010000 */
[----:B------:R-:W-:Y:S01]  /*be70*/  FADD.FTZ R15, R15, R57 ;  /* 0x000000390f0f7221 */ /* 0x000fe20000010000 */
[----:B------:R-:W-:Y:S01]  /*be80*/  FMUL.FTZ R17, R5, R29 ;  /* 0x0000001d05117220 */ /* 0x000fe20000410000 */
[----:B------:R-:W-:Y:S01]  /*be90*/  FMUL.FTZ R11, R11, UR17 ;  /* 0x000000110b0b7c20 */ /* 0x000fe20008410000 */
[----:B------:R-:W-:Y:S01]  /*bea0*/  FFMA.FTZ R8, R12, R55, R8 ;  /* 0x000000370c087223 */ /* 0x000fe20000010008 */
[----:B------:R-:W2:Y:S01]  /*beb0*/  LDL.LU R57, [R1+0x5f0] ;  /* 0x0005f00001397983 */ /* 0x000ea20000300800 */
[----:B----4-:R-:W-:Y:S01]  /*bec0*/  FADD.FTZ R12, R28, -UR16 ;  /* 0x800000101c0c7e21 */ /* 0x010fe20008010000 */
[----:B------:R-:W-:Y:S02]  /*bed0*/  FADD.FTZ R10, R17, R10 ;  /* 0x0000000a110a7221 */ /* 0x000fe40000010000 */
[----:B------:R-:W4:Y:S01]  /*bee0*/  LDL.LU R28, [R1+0x7a8] ;  /* 0x0007a800011c7983 */ /* 0x000f220000300800 */
[----:B------:R-:W-:Y:S01]  /*bef0*/  FFMA.FTZ R16, R11, R17, R16 ;  /* 0x000000110b107223 */ /* 0x000fe20000010010 */
[----:B------:R-:W-:Y:S01]  /*bf00*/  FMUL.FTZ R17, R3, R2 ;  /* 0x0000000203117220 */ /* 0x000fe20000410000 */
[----:B------:R-:W-:Y:S01]  /*bf10*/  FMUL.FTZ R12, R12, UR17 ;  /* 0x000000110c0c7c20 */ /* 0x000fe20008410000 */
[----:B------:R-:W-:-:S02]  /*bf20*/  FADD.FTZ R13, R13, R56 ;  /* 0x000000380d0d7221 */ /* 0x000fc40000010000 */
[----:B------:R-:W4:Y:S01]  /*bf30*/  LDL.LU R56, [R1+0x5e4] ;  /* 0x0005e40001387983 */ /* 0x000f220000300800 */
[----:B------:R-:W-:Y:S01]  /*bf40*/  FADD.FTZ R10, R10, R17 ;  /* 0x000000110a0a7221 */ /* 0x000fe20000010000 */
[----:B------:R-:W-:Y:S01]  /*bf50*/  FFMA.FTZ R16, R12, R17, R16 ;  /* 0x000000110c107223 */ /* 0x000fe20000010010 */
[----:B------:R-:W-:Y:S01]  /*bf60*/  FADD.FTZ R15, R15, R55 ;  /* 0x000000370f0f7221 */ /* 0x000fe20000010000 */
[----:B------:R-:W-:Y:S01]  /*bf70*/  FMUL.FTZ R17, R5, R58 ;  /* 0x0000003a05117220 */ /* 0x000fe20000410000 */
[----:B------:R-:W-:Y:S01]  /*bf80*/  FMUL.FTZ R14, R14, UR17 ;  /* 0x000000110e0e7c20 */ /* 0x000fe20008410000 */
[----:B------:R-:W-:Y:S01]  /*bf90*/  FFMA.FTZ R8, R11, R29, R8 ;  /* 0x0000001d0b087223 */ /* 0x000fe20000010008 */
[----:B------:R-:W4:Y:S01]  /*bfa0*/  LDL.LU R55, [R1+0x5f4] ;  /* 0x0005f40001377983 */ /* 0x000f220000300800 */
[----:B---3--:R-:W-:Y:S01]  /*bfb0*/  FADD.FTZ R11, R19, -UR16 ;  /* 0x80000010130b7e21 */ /* 0x008fe20008010000 */
[----:B------:R-:W-:Y:S02]  /*bfc0*/  FADD.FTZ R10, R17, R10 ;  /* 0x0000000a110a7221 */ /* 0x000fe40000010000 */
[----:B------:R-:W3:Y:S01]  /*bfd0*/  LDL.LU R19, [R1+0x788] ;  /* 0x0007880001137983 */ /* 0x000ee20000300800 */
[----:B------:R-:W-:Y:S01]  /*bfe0*/  FFMA.FTZ R16, R14, R17, R16 ;  /* 0x000000110e107223 */ /* 0x000fe20000010010 */
[----:B------:R-:W-:Y:S01]  /*bff0*/  FADD.FTZ R15, R15, R29 ;  /* 0x0000001d0f0f7221 */ /* 0x000fe20000010000 */
[----:B------:R-:W-:Y:S01]  /*c000*/  FMUL.FTZ R17, R3, R0 ;  /* 0x0000000003117220 */ /* 0x000fe20000410000 */
[----:B------:R-:W-:Y:S01]  /*c010*/  FMUL.FTZ R11, R11, UR17 ;  /* 0x000000110b0b7c20 */ /* 0x000fe20008410000 */
[----:B------:R-:W-:Y:S01]  /*c020*/  FFMA.FTZ R9, R12, R2, R9 ;  /* 0x000000020c097223 */ /* 0x000fe20000010009 */
        /* <DEDUP_REMOVED lines=9> */
[----:B------:R-:W-:Y:S01]  /*c0c0*/  FMUL.FTZ R12, R12, UR17 ;  /* 0x000000110c0c7c20 */ /* 0x000fe20008410000 */
[----:B------:R-:W-:Y:S01]  /*c0d0*/  FMUL.FTZ R17, R5, R57 ;  /* 0x0000003905117220 */ /* 0x000fe20000410000 */
[----:B------:R-:W-:Y:S01]  /*c0e0*/  FFMA.FTZ R8, R14, R58, R8 ;  /* 0x0000003a0e087223 */ /* 0x000fe20000010008 */
[----:B------:R-:W2:Y:S01]  /*c0f0*/  LDL.LU R2, [R1+0x60c] ;  /* 0x00060c0001027983 */ /* 0x000ea20000300800 */
[----:B----4-:R-:W-:-:S03]  /*c100*/  FADD.FTZ R14, R28, -UR16 ;  /* 0x800000101c0e7e21 */ /* 0x010fc60008010000 */
        /* <DEDUP_REMOVED lines=11> */
[----:B------:R-:W-:Y:S01]  /*c1c0*/  FMUL.FTZ R17, R5, R55 ;  /* 0x0000003705117220 */ /* 0x000fe20000410000 */
[----:B------:R-:W-:Y:S01]  /*c1d0*/  FFMA.FTZ R8, R12, R57, R8 ;  /* 0x000000390c087223 */ /* 0x000fe20000010008 */
[----:B------:R-:W4:Y:S01]  /*c1e0*/  LDL.LU R0, [R1+0x61c] ;  /* 0x00061c0001007983 */ /* 0x000f220000300800 */
[----:B---3--:R-:W-:-:S03]  /*c1f0*/  FADD.FTZ R12, R19, -UR16 ;  /* 0x80000010130c7e21 */ /* 0x008fc60008010000 */
[----:B------:R-:W3:Y:S01]  /*c200*/  LDL.LU R19, [R1+0x778] ;  /* 0x0007780001137983 */ /* 0x000ee20000300800 */
[----:B------:R-:W-:Y:S01]  /*c210*/  FADD.FTZ R10, R17, R10 ;  /* 0x0000000a110a7221 */ /* 0x000fe20000010000 */
[----:B------:R-:W-:Y:S01]  /*c220*/  FFMA.FTZ R16, R11, R17, R16 ;  /* 0x000000110b107223 */ /* 0x000fe20000010010 */
[----:B------:R-:W-:Y:S01]  /*c230*/  FMUL.FTZ R12, R12, UR17 ;  /* 0x000000110c0c7c20 */ /* 0x000fe20008410000 */
[----:B------:R-:W-:Y:S01]  /*c240*/  FMUL.FTZ R17, R3, R29 ;  /* 0x0000001d03117220 */ /* 0x000fe20000410000 */
[----:B------:R-:W-:Y:S01]  /*c250*/  FADD.FTZ R13, R13, R56 ;  /* 0x000000380d0d7221 */ /* 0x000fe20000010000 */
[----:B------:R-:W-:Y:S02]  /*c260*/  FFMA.FTZ R9, R14, R56, R9 ;  /* 0x000000380e097223 */ /* 0x000fe40000010009 */
        /* <DEDUP_REMOVED lines=29> */
[----:B------:R-:W-:-:S02]  /*c440*/  FADD.FTZ R10, R17, R10 ;  /* 0x0000000a110a7221 */ /* 0x000fc40000010000 */
[----:B------:R-:W3:Y:S01]  /*c450*/  LDL.LU R19, [R1+0x758] ;  /* 0x0007580001137983 */ /* 0x000ee20000300800 */
[----:B------:R-:W-:Y:S01]  /*c460*/  FFMA.FTZ R16, R12, R17, R16 ;  /* 0x000000110c107223 */ /* 0x000fe20000010010 */
[----:B------:R-:W-:Y:S01]  /*c470*/  FADD.FTZ R15, R15, R2 ;  /* 0x000000020f0f7221 */ /* 0x000fe20000010000 */
[----:B------:R-:W-:Y:S01]  /*c480*/  FMUL.FTZ R14, R14, UR17 ;  /* 0x000000110e0e7c20 */ /* 0x000fe20008410000 */
[----:B------:R-:W-:Y:S01]  /*c490*/  FFMA.FTZ R9, R11, R58, R9 ;  /* 0x0000003a0b097223 */ /* 0x000fe20000010009 */
[-C--:B------:R-:W-:Y:S01]  /*c4a0*/  FMUL.FTZ R17, R3, R56.reuse ;  /* 0x0000003803117220 */ /* 0x080fe20000410000 */
[----:B------:R-:W3:Y:S02]  /*c4b0*/  LDL.LU R2, [R1+0x660] ;  /* 0x0006600001027983 */ /* 0x000ee40000300800 */
[----:B------:R-:W-:Y:S01]  /*c4c0*/  FFMA.FTZ R9, R14, R56, R9 ;  /* 0x000000380e097223 */ /* 0x000fe20000010009 */
[----:B------:R-:W-:Y:S01]  /*c4d0*/  FADD.FTZ R11, R18, -UR16 ;  /* 0x80000010120b7e21 */ /* 0x000fe20008010000 */
        /* <DEDUP_REMOVED lines=15> */
[----:B------:R-:W-:Y:S01]  /*c5d0*/  FMUL.FTZ R12, R12, UR17 ;  /* 0x000000110c0c7c20 */ /* 0x000fe20008410000 */
[----:B------:R-:W-:Y:S01]  /*c5e0*/  FMUL.FTZ R17, R3, R29 ;  /* 0x0000001d03117220 */ /* 0x000fe20000410000 */
[----:B------:R-:W4:Y:S01]  /*c5f0*/  LDL.LU R0, [R1+0x674] ;  /* 0x0006740001007983 */ /* 0x000f220000300800 */
[----:B------:R-:W-:Y:S01]  /*c600*/  FADD.FTZ R13, R13, R56 ;  /* 0x000000380d0d7221 */ /* 0x000fe20000010000 */
[----:B------:R-:W-:Y:S01]  /*c610*/  FMUL.FTZ R14, R14, UR17 ;  /* 0x000000110e0e7c20 */ /* 0x000fe20008410000 */
[----:B------:R-:W-:Y:S01]  /*c620*/  FADD.FTZ R10, R10, R17 ;  /* 0x000000110a0a7221 */ /* 0x000fe20000010000 */
[----:B------:R-:W-:Y:S01]  /*c630*/  FFMA.FTZ R16, R12, R17, R16 ;  /* 0x000000110c107223 */ /* 0x000fe20000010010 */
[----:B------:R-:W-:Y:S01]  /*c640*/  FFMA.FTZ R8, R11, R57, R8 ;  /* 0x000000390b087223 */ /* 0x000fe20000010008 */
[----:B------:R-:W-:Y:S01]  /*c650*/  FMUL.FTZ R17, R5, R55 ;  /* 0x0000003705117220 */ /* 0x000fe20000410000 */
[----:B------:R-:W4:Y:S01]  /*c660*/  LDL.LU R56, [R1+0x680] ;  /* 0x0006800001387983 */ /* 0x000f220000300800 */
[----:B---3--:R-:W-:-:S03]  /*c670*/  FADD.FTZ R11, R19, -UR16 ;  /* 0x80000010130b7e21 */ /* 0x008fc60008010000 */
[----:B------:R-:W3:Y:S01]  /*c680*/  LDL.LU R19, [R1+0x738] ;  /* 0x0007380001137983 */ /* 0x000ee20000300800 */
[----:B------:R-:W-:Y:S01]  /*c690*/  FADD.FTZ R10, R17, R10 ;  /* 0x0000000a110a7221 */ /* 0x000fe20000010000 */
[----:B------:R-:W-:Y:S01]  /*c6a0*/  FFMA.FTZ R16, R14, R17, R16 ;  /* 0x000000110e107223 */ /* 0x000fe20000010010 */
[----:B------:R-:W-:Y:S01]  /*c6b0*/  FMUL.FTZ R11, R11, UR17 ;  /* 0x000000110b0b7c20 */ /* 0x000fe20008410000 */
[-C--:B------:R-:W-:Y:S01]  /*c6c0*/  FMUL.FTZ R17, R3, R2.reuse ;  /* 0x0000000203117220 */ /* 0x080fe20000410000 */
        /* <DEDUP_REMOVED lines=30> */
[----:B---3--:R-:W-:-:S03]  /*c8b0*/  FADD.FTZ R12, R19, -UR16 ;  /* 0x80000010130c7e21 */ /* 0x008fc60008010000 */
[----:B------:R-:W3:Y:S01]  /*c8c0*/  LDL.LU R19, [R1+0x720] ;  /* 0x0007200001137983 */ /* 0x000ee20000300800 */
[----:B------:R-:W-:Y:S01]  /*c8d0*/  FADD.FTZ R10, R17, R10 ;  /* 0x0000000a110a7221 */ /* 0x000fe20000010000 */
        /* <DEDUP_REMOVED lines=38> */
[----:B------:R-:W-:Y:S01]  /*cb40*/  FADD.FTZ R13, R13, R2 ;  /* 0x000000020d0d7221 */ /* 0x000fe20000010000 */
[----:B------:R-:W-:Y:S01]  /*cb50*/  FMUL.FTZ R17, R3, R58 ;  /* 0x0000003a03117220 */ /* 0x000fe20000410000 */
[----:B------:R-:W-:Y:S02]  /*cb60*/  FFMA.FTZ R9, R11, R2, R9 ;  /* 0x000000020b097223 */ /* 0x000fe40000010009 */
[----:B------:R-:W3:Y:S01]  /*cb70*/  LDL.LU R2, [R1+0x6f0] ;  /* 0x0006f00001027983 */ /* 0x000ee20000300800 */
        /* <DEDUP_REMOVED lines=36> */
[C---:B------:R-:W-:Y:S01]  /*cdc0*/  FFMA.FTZ R9, R11.reuse, R2, R9 ;  /* 0x000000020b097223 */ /* 0x040fe20000010009 */
        /* <DEDUP_REMOVED lines=248> */
[-C--:B------:R-:W-:Y:S01]  /*dd50*/  FMUL.FTZ R17, R3, R2.reuse ;  /* 0x0000000203117220 */ /* 0x080fe20000410000 */
        /* <DEDUP_REMOVED lines=22> */
[----:B------:R-:W-:Y:S01]  /*dec0*/  FMUL.FTZ R12, R12, UR17 ;  /* 0x000000110c0c7c20 */ /* 0x000fe20008410000 */
[----:B------:R-:W-:Y:S01]  /*ded0*/  FADD.FTZ R10, R10, R17 ;  /* 0x000000110a0a7221 */ /* 0x000fe20000010000 */
[----:B------:R-:W-:Y:S01]  /*dee0*/  FFMA.FTZ R16, R11, R17, R16 ;  /* 0x000000110b107223 */ /* 0x000fe20000010010 */
[----:B------:R-:W-:Y:S01]  /*def0*/  FADD.FTZ R15, R15, R58 ;  /* 0x0000003a0f0f7221 */ /* 0x000fe20000010000 */
[----:B------:R-:W-:Y:S01]  /*df00*/  FMUL.FTZ R17, R5, R55 ;  /* 0x0000003705117220 */ /* 0x000fe20000410000 */
[----:B------:R-:W-:-:S02]  /*df10*/  FFMA.FTZ R8, R14, R58, R8 ;  /* 0x0000003a0e087223 */ /* 0x000fc40000010008 */
        /* <DEDUP_REMOVED lines=56> */
[----:B------:R-:W-:Y:S01]  /*e2a0*/  FADD.FTZ R15, R15, R58 ;  /* 0x0000003a0f0f7221 */ /* 0x000fe20000010000 */
[----:B------:R-:W-:Y:S01]  /*e2b0*/  FFMA.FTZ R8, R14, R58, R8 ;  /* 0x0000003a0e087223 */ /* 0x000fe20000010008 */
[----:B------:R-:W-:Y:S01]  /*e2c0*/  FADD.FTZ R13, R13, R2 ;  /* 0x000000020d0d7221 */ /* 0x000fe20000010000 */
[----:B------:R-:W2:Y:S01]  /*e2d0*/  LDL.LU R58, [R1+0x448] ;  /* 0x00044800013a7983 */ /* 0x000ea20000300800 */
[----:B----4-:R-:W-:Y:S01]  /*e2e0*/  FADD.FTZ R14, R28, -UR16 ;  /* 0x800000101c0e7e21 */ /* 0x010fe20008010000 */
[----:B------:R-:W-:-:S02]  /*e2f0*/  FADD.FTZ R10, R17, R10 ;  /* 0x0000000a110a7221 */ /* 0x000fc40000010000 */
[----:B------:R-:W4:Y:S01]  /*e300*/  LDL.LU R28, [R1+0x7d0] ;  /* 0x0007d000011c7983 */ /* 0x000f220000300800 */
[----:B------:R-:W-:Y:S01]  /*e310*/  FFMA.FTZ R16, R12, R17, R16 ;  /* 0x000000110c107223 */ /* 0x000fe20000010010 */
        /* <DEDUP_REMOVED lines=8> */
[----:B------:R-:W-:Y:S01]  /*e3a0*/  FFMA.FTZ R8, R12, R0, R8 ;  /* 0x000000000c087223 */ /* 0x000fe20000010008 */
[----:B------:R-:W4:Y:S01]  /*e3b0*/  LDL.LU R57, [R1+0x43c] ;  /* 0x00043c0001397983 */ /* 0x000f220000300800 */
[----:B---3--:R-:W-:-:S03]  /*e3c0*/  FADD.FTZ R12, R19, -UR16 ;  /* 0x80000010130c7e21 */ /* 0x008fc60008010000 */
[----:B------:R-:W3:Y:S01]  /*e3d0*/  LDL.LU R0, [R1+0x440] ;  /* 0x0004400001007983 */ /* 0x000ee20000300800 */
[----:B------:R-:W-:Y:S01]  /*e3e0*/  FADD.FTZ R10, R17, R10 ;  /* 0x0000000a110a7221 */ /* 0x000fe20000010000 */
[----:B------:R-:W-:Y:S02]  /*e3f0*/  FFMA.FTZ R16, R11, R17, R16 ;  /* 0x000000110b107223 */ /* 0x000fe40000010010 */
[----:B------:R-:W3:Y:S01]  /*e400*/  LDL.LU R19, [R1+0x5bc] ;  /* 0x0005bc0001137983 */ /* 0x000ee20000300800 */
[----:B------:R-:W-:Y:S01]  /*e410*/  FMUL.FTZ R12, R12, UR17 ;  /* 0x000000110c0c7c20 */ /* 0x000fe20008410000 */
[----:B------:R-:W-:Y:S01]  /*e420*/  FFMA.FTZ R9, R14, R55, R9 ;  /* 0x000000370e097223 */ /* 0x000fe20000010009 */
[----:B------:R-:W-:-:S03]  /*e430*/  FMUL.FTZ R17, R3, R56 ;  /* 0x0000003803117220 */ /* 0x000fc60000410000 */
        /* <DEDUP_REMOVED lines=9> */
[----:B------:R-:W-:Y:S01]  /*e4d0*/  FFMA.FTZ R8, R11, R29, R8 ;  /* 0x0000001d0b087223 */ /* 0x000fe20000010008 */
[----:B------:R-:W2:Y:S01]  /*e4e0*/  LDL.LU R55, [R1+0x438] ;  /* 0x0004380001377983 */ /* 0x000ea20000300800 */
[----:B------:R-:W-:Y:S01]  /*e4f0*/  FMUL.FTZ R17, R5, R58 ;  /* 0x0000003a05117220 */ /* 0x000fe20000410000 */
[----:B----4-:R-:W-:Y:S02]  /*e500*/  FADD.FTZ R11, R28, -UR16 ;  /* 0x800000101c0b7e21 */ /* 0x010fe40008010000 */
        /* <DEDUP_REMOVED lines=12> */
[----:B------:R-:W4:Y:S01]  /*e5d0*/  LDL.LU R56, [R1+0x5b0] ;  /* 0x0005b00001387983 */ /* 0x000f220000300800 */
[----:B---3--:R-:W-:Y:S01]  /*e5e0*/  FMUL.FTZ R17, R5, R0 ;  /* 0x0000000005117220 */ /* 0x008fe20000410000 */
[----:B------:R-:W-:-:S02]  /*e5f0*/  FADD.FTZ R14, R19, -UR16 ;  /* 0x80000010130e7e21 */ /* 0x000fc40008010000 */
[----:B------:R-:W3:Y:S01]  /*e600*/  LDL.LU R19, [R1+0x7e8] ;  /* 0x0007e80001137983 */ /* 0x000ee20000300800 */
[----:B------:R-:W-:Y:S01]  /*e610*/  FADD.FTZ R10, R17, R10 ;  /* 0x0000000a110a7221 */ /* 0x000fe20000010000 */
[----:B------:R-:W-:Y:S01]  /*e620*/  FFMA.FTZ R16, R12, R17, R16 ;  /* 0x000000110c107223 */ /* 0x000fe20000010010 */
[----:B------:R-:W-:Y:S01]  /*e630*/  FMUL.FTZ R17, R3, R57 ;  /* 0x0000003903117220 */ /* 0x000fe20000410000 */
[----:B------:R-:W-:Y:S01]  /*e640*/  FMUL.FTZ R14, R14, UR17 ;  /* 0x000000110e0e7c20 */ /* 0x000fe20008410000 */
[----:B------:R-:W-:Y:S01]  /*e650*/  FFMA.FTZ R9, R11, R2, R9 ;  /* 0x000000020b097223 */ /* 0x000fe20000010009 */
[----:B------:R-:W-:Y:S02]  /*e660*/  FADD.FTZ R11, R18, -UR16 ;  /* 0x80000010120b7e21 */ /* 0x000fe40008010000 */
[C---:B------:R-:W-:Y:S01]  /*e670*/  FFMA.FTZ R16, R14.reuse, R17, R16 ;  /* 0x000000110e107223 */ /* 0x040fe20000010010 */
[----:B------:R-:W-:Y:S01]  /*e680*/  FFMA.FTZ R9, R14, R57, R9 ;  /* 0x000000390e097223 */ /* 0x000fe20000010009 */
[----:B------:R-:W3:Y:S01]  /*e690*/  LDL.LU R18, [R1+0x800] ;  /* 0x0008000001127983 */ /* 0x000ee20000300800 */
[----:B--2---:R-:W-:-:S03]  /*e6a0*/  FADD.FTZ R14, R21, -UR16 ;  /* 0x80000010150e7e21 */ /* 0x004fc60008010000 */
[----:B------:R-:W2:Y:S01]  /*e6b0*/  LDL.LU R21, [R1+0x820] ;  /* 0x0008200001157983 */ /* 0x000ea20000300800 */
[----:B------:R-:W-:Y:S01]  /*e6c0*/  FADD.FTZ R10, R10, R17 ;  /* 0x000000110a0a7221 */ /* 0x000fe20000010000 */
[----:B------:R-:W-:Y:S01]  /*e6d0*/  FMUL.FTZ R11, R11, UR17 ;  /* 0x000000110b0b7c20 */ /* 0x000fe20008410000 */
[----:B------:R-:W-:Y:S01]  /*e6e0*/  FMUL.FTZ R17, R5, R55 ;  /* 0x0000003705117220 */ /* 0x000fe20000410000 */
[----:B------:R-:W-:-:S03]  /*e6f0*/  FFMA.FTZ R8, R12, R0, R8 ;  /* 0x000000000c087223 */ /* 0x000fc60000010008 */
[----:B------:R-:W-:Y:S01]  /*e700*/  FADD.FTZ R10, R17, R10 ;  /* 0x0000000a110a7221 */ /* 0x000fe20000010000 */
[----:B----4-:R-:W-:Y:S02]  /*e710*/  FADD.FTZ R12, R28, -UR16 ;  /* 0x800000101c0c7e21 */ /* 0x010fe40008010000 */
[----:B------:R-:W4:Y:S01]  /*e720*/  LDL.LU R28, [R1+0x810] ;  /* 0x00081000011c7983 */ /* 0x000f220000300800 */
[----:B------:R-:W-:Y:S01]  /*e730*/  FFMA.FTZ R16, R11, R17, R16 ;  /* 0x000000110b107223 */ /* 0x000fe20000010010 */
[----:B------:R-:W-:Y:S01]  /*e740*/  FMUL.FTZ R12, R12, UR17 ;  /* 0x000000110c0c7c20 */ /* 0x000fe20008410000 */
[----:B------:R-:W-:Y:S01]  /*e750*/  FMUL.FTZ R17, R3, R29 ;  /* 0x0000001d03117220 */ /* 0x000fe20000410000 */
[----:B------:R-:W-:Y:S01]  /*e760*/  FMUL.FTZ R14, R14, UR17 ;  /* 0x000000110e0e7c20 */ /* 0x000fe20008410000 */
[----:B------:R-:W-:Y:S02]  /*e770*/  FFMA.FTZ R8, R11, R55, R8 ;  /* 0x000000370b087223 */ /* 0x000fe40000010008 */
[----:B------:R-:W-:Y:S01]  /*e780*/  FADD.FTZ R10, R10, R17 ;  /* 0x000000110a0a7221 */ /* 0x000fe20000010000 */
[C---:B------:R-:W-:Y:S01]  /*e790*/  FFMA.FTZ R16, R12.reuse, R17, R16 ;  /* 0x000000110c107223 */ /* 0x040fe20000010010 */
[----:B------:R-:W-:Y:S01]  /*e7a0*/  FMUL.FTZ R17, R5, R56 ;  /* 0x0000003805117220 */ /* 0x000fe20000410000 */
[----:B------:R-:W-:-:S03]  /*e7b0*/  FFMA.FTZ R9, R12, R29, R9 ;  /* 0x0000001d0c097223 */ /* 0x000fc60000010009 */
[----:B------:R-:W-:Y:S01]  /*e7c0*/  FADD.FTZ R10, R17, R10 ;  /* 0x0000000a110a7221 */ /* 0x000fe20000010000 */
[----:B---3--:R-:W-:Y:S02]  /*e7d0*/  FADD.FTZ R11, R19, -UR16 ;  /* 0x80000010130b7e21 */ /* 0x008fe40008010000 */
[----:B------:R-:W3:Y:S01]  /*e7e0*/  LDL.LU R19, [R1+0x828] ;  /* 0x0008280001137983 */ /* 0x000ee20000300800 */
[----:B------:R-:W-:Y:S01]  /*e7f0*/  FFMA.FTZ R16, R14, R17, R16 ;  /* 0x000000110e107223 */ /* 0x000fe20000010010 */
[----:B------:R-:W-:Y:S01]  /*e800*/  FMUL.FTZ R17, R3, R40 ;  /* 0x0000002803117220 */ /* 0x000fe20000410000 */
[----:B------:R-:W-:-:S04]  /*e810*/  FMUL.FTZ R11, R11, UR17 ;  /* 0x000000110b0b7c20 */ /* 0x000fc80008410000 */
        /* <DEDUP_REMOVED lines=10> */
[----:B------:R-:W-:Y:S01]  /*e8c0*/  FADD.FTZ R13, R13, R57 ;  /* 0x000000390d0d7221 */ /* 0x000fe20000010000 */
[----:B------:R-:W-:Y:S01]  /*e8d0*/  FMUL.FTZ R17, R5, R34 ;  /* 0x0000002205117220 */ /* 0x000fe20000410000 */
[----:B------:R-:W-:Y:S01]  /*e8e0*/  FMUL.FTZ R11, R11, UR17 ;  /* 0x000000110b0b7c20 */ /* 0x000fe20008410000 */
[----:B------:R-:W-:Y:S01]  /*e8f0*/  FADD.FTZ R15, R15, R58 ;  /* 0x0000003a0f0f7221 */ /* 0x000fe20000010000 */
[----:B------:R-:W-:Y:S01]  /*e900*/  FADD.FTZ R13, R13, R29 ;  /* 0x0000001d0d0d7221 */ /* 0x000fe20000010000 */
[----:B----4-:R-:W-:Y:S01]  /*e910*/  FADD.FTZ R14, R28, -UR16 ;  /* 0x800000101c0e7e21 */ /* 0x010fe20008010000 */
[----:B------:R-:W4:Y:S01]  /*e920*/  LDL.LU R29, [R1+0x56c] ;  /* 0x00056c00011d7983 */ /* 0x000f220000300800 */
[----:B------:R-:W-:Y:S01]  /*e930*/  FADD.FTZ R10, R17, R10 ;  /* 0x0000000a110a7221 */ /* 0x000fe20000010000 */
[----:B------:R-:W-:-:S02]  /*e940*/  FFMA.FTZ R16, R12, R17, R16 ;  /* 0x000000110c107223 */ /* 0x000fc40000010010 */
[----:B------:R-:W4:Y:S01]  /*e950*/  LDL.LU R28, [R1+0x848] ;  /* 0x00084800011c7983 */ /* 0x000f220000300800 */
[----:B------:R-:W-:Y:S01]  /*e960*/  FMUL.FTZ R17, R3, R39 ;  /* 0x0000002703117220 */ /* 0x000fe20000410000 */
[----:B------:R-:W-:Y:S01]  /*e970*/  FMUL.FTZ R14, R14, UR17 ;  /* 0x000000110e0e7c20 */ /* 0x000fe20008410000 */
[----:B------:R-:W-:Y:S01]  /*e980*/  FFMA.FTZ R8, R12, R34, R8 ;  /* 0x000000220c087223 */ /* 0x000fe20000010008 */
[----:B------:R0:W5:Y:S01]  /*e990*/  LDL.LU R58, [R1+0x8d0] ;  /* 0x0008d000013a7983 */ /* 0x0001620000300800 */
[----:B------:R-:W-:Y:S01]  /*e9a0*/  FADD.FTZ R10, R10, R17 ;  /* 0x000000110a0a7221 */ /* 0x000fe20000010000 */
[C---:B------:R-:W-:Y:S01]  /*e9b0*/  FFMA.FTZ R16, R14.reuse, R17, R16 ;  /* 0x000000110e107223 */ /* 0x040fe20000010010 */
[----:B------:R-:W-:Y:S01]  /*e9c0*/  FMUL.FTZ R17, R5, R32 ;  /* 0x0000002005117220 */ /* 0x000fe20000410000 */
[----:B------:R-:W-:Y:S01]  /*e9d0*/  FFMA.FTZ R9, R14, R39, R9 ;  /* 0x000000270e097223 */ /* 0x000fe20000010009 */
[----:B------:R0:W5:Y:S02]  /*e9e0*/  LDL.LU R2, [R1+0x8cc] ;  /* 0x0008cc0001027983 */ /* 0x0001640000300800 */
[----:B------:R-:W-:Y:S01]  /*e9f0*/  FADD.FTZ R10, R17, R10 ;  /* 0x0000000a110a7221 */ /* 0x000fe20000010000 */
[----:B---3--:R-:W-:-:S02]  /*ea00*/  FADD.FTZ R12, R19, -UR16 ;  /* 0x80000010130c7e21 */ /* 0x008fc40008010000 */
[----:B------:R-:W3:Y:S01]  /*ea10*/  LDL.LU R19, [R1+0x864] ;  /* 0x0008640001137983 */ /* 0x000ee20000300800 */
[----:B------:R-:W-:Y:S01]  /*ea20*/  FFMA.FTZ R16, R11, R17, R16 ;  /* 0x000000110b107223 */ /* 0x000fe20000010010 */
[----:B------:R-:W-:Y:S01]  /*ea30*/  FMUL.FTZ R17, R3, R38 ;  /* 0x0000002603117220 */ /* 0x000fe20000410000 */
[----:B------:R-:W-:-:S04]  /*ea40*/  FMUL.FTZ R12, R12, UR17 ;  /* 0x000000110c0c7c20 */ /* 0x000fc80008410000 */
[----:B------:R-:W-:Y:S01]  /*ea50*/  FFMA.FTZ R16, R12, R17, R16 ;  /* 0x000000110c107223 */ /* 0x000fe20000010010 */
[----:B------:R-:W-:Y:S01]  /*ea60*/  FADD.FTZ R14, R18, -UR16 ;  /* 0x80000010120e7e21 */ /* 0x000fe20008010000 */
[----:B------:R-:W-:Y:S01]  /*ea70*/  FFMA.FTZ R9, R12, R38, R9 ;  /* 0x000000260c097223 */ /* 0x000fe20000010009 */
[----:B------:R-:W3:Y:S01]  /*ea80*/  LDL.LU R18, [R1+0x87c] ;  /* 0x00087c0001127983 */ /* 0x000ee20000300800 */
[----:B--2---:R-:W-:-:S03]  /*ea90*/  FADD.FTZ R12, R21, -UR16 ;  /* 0x80000010150c7e21 */ /* 0x004fc60008010000 */
[----:B------:R-:W2:Y:S01]  /*eaa0*/  LDL.LU R21, [R1+0x880] ;  /* 0x0008800001157983 */ /* 0x000ea20000300800 */
[----:B------:R-:W-:Y:S01]  /*eab0*/  FADD.FTZ R10, R10, R17 ;  /* 0x000000110a0a7221 */ /* 0x000fe20000010000 */
[----:B------:R-:W-:Y:S01]  /*eac0*/  FMUL.FTZ R14, R14, UR17 ;  /* 0x000000110e0e7c20 */ /* 0x000fe20008410000 */
[----:B------:R-:W-:Y:S01]  /*ead0*/  FFMA.FTZ R8, R11, R32, R8 ;  /* 0x000000200b087223 */ /* 0x000fe20000010008 */
[----:B----4-:R-:W-:Y:S01]  /*eae0*/  FMUL.FTZ R17, R5, R29 ;  /* 0x0000001d05117220 */ /* 0x010fe20000410000 */
[----:B------:R-:W-:Y:S02]  /*eaf0*/  FADD.FTZ R11, R28, -UR16 ;  /* 0x800000101c0b7e21 */ /* 0x000fe40008010000 */
[----:B------:R-:W4:Y:S01]  /*eb00*/  LDL.LU R28, [R1+0x860] ;  /* 0x00086000011c7983 */ /* 0x000f220000300800 */
[----:B------:R-:W-:Y:S01]  /*eb10*/  FADD.FTZ R10, R17, R10 ;  /* 0x0000000a110a7221 */ /* 0x000fe20000010000 */
[----:B------:R-:W-:Y:S01]  /*eb20*/  FFMA.FTZ R16, R14, R17, R16 ;  /* 0x000000110e107223 */ /* 0x000fe20000010010 */
[----:B------:R-:W-:Y:S01]  /*eb30*/  FMUL.FTZ R17, R3, R37 ;  /* 0x0000002503117220 */ /* 0x000fe20000410000 */
[----:B------:R-:W-:Y:S01]  /*eb40*/  FMUL.FTZ R11, R11, UR17 ;  /* 0x000000110b0b7c20 */ /* 0x000fe20008410000 */
[----:B------:R-:W-:Y:S01]  /*eb50*/  FMUL.FTZ R12, R12, UR17 ;  /* 0x000000110c0c7c20 */ /* 0x000fe20008410000 */
[----:B------:R-:W-:Y:S01]  /*eb60*/  FFMA.FTZ R8, R14, R29, R8 ;  /* 0x0000001d0e087223 */ /* 0x000fe20000010008 */
[----:B------:R-:W-:Y:S01]  /*eb70*/  FADD.FTZ R10, R10, R17 ;  /* 0x000000110a0a7221 */ /* 0x000fe20000010000 */
[----:B------:R-:W-:Y:S01]  /*eb80*/  FFMA.FTZ R16, R11, R17, R16 ;  /* 0x000000110b107223 */ /* 0x000fe20000010010 */
[----:B------:R-:W-:Y:S01]  /*eb90*/  FMUL.FTZ R17, R5, R26 ;  /* 0x0000001a05117220 */ /* 0x000fe20000410000 */
[----:B------:R-:W-:Y:S01]  /*eba0*/  FFMA.FTZ R9, R11, R37, R9 ;  /* 0x000000250b097223 */ /* 0x000fe20000010009 */
[----:B---3--:R-:W-:-:S02]  /*ebb0*/  FADD.FTZ R14, R19, -UR16 ;  /* 0x80000010130e7e21 */ /* 0x008fc40008010000 */
[----:B------:R-:W3:Y:S01]  /*ebc0*/  LDL.LU R19, [R1+0x51c] ;  /* 0x00051c0001137983 */ /* 0x000ee20000300800 */
[----:B------:R-:W-:Y:S01]  /*ebd0*/  FADD.FTZ R10, R17, R10 ;  /* 0x0000000a110a7221 */ /* 0x000fe20000010000 */
[----:B------:R-:W-:Y:S01]  /*ebe0*/  FFMA.FTZ R16, R12, R17, R16 ;  /* 0x000000110c107223 */ /* 0x000fe20000010010 */
[----:B------:R-:W-:Y:S01]  /*ebf0*/  FMUL.FTZ R17, R3, R36 ;  /* 0x0000002403117220 */ /* 0x000fe20000410000 */
[----:B------:R-:W-:Y:S01]  /*ec00*/  FMUL.FTZ R14, R14, UR17 ;  /* 0x000000110e0e7c20 */ /* 0x000fe20008410000 */
[----:B------:R-:W-:-:S03]  /*ec10*/  FADD.FTZ R11, R18, -UR16 ;  /* 0x80000010120b7e21 */ /* 0x000fc60008010000 */
        /* <DEDUP_REMOVED lines=10> */
[----:B------:R-:W-:Y:S01]  /*ecc0*/  FMUL.FTZ R14, R14, UR17 ;  /* 0x000000110e0e7c20 */ /* 0x000fe20008410000 */
[----:B------:R0:W5:Y:S02]  /*ecd0*/  LDL.LU R0, [R1+0x8c8] ;  /* 0x0008c80001007983 */ /* 0x0001640000300800 */
[----:B------:R-:W-:Y:S01]  /*ece0*/  FADD.FTZ R15, R15, R56 ;  /* 0x000000380f0f7221 */ /* 0x000fe20000010000 */
[----:B------:R-:W-:Y:S01]  /*ecf0*/  FMUL.FTZ R17, R5, R24 ;  /* 0x0000001805117220 */ /* 0x000fe20000410000 */
[----:B------:R-:W2:Y:S02]  /*ed00*/  LDL.LU R56, [R1+0x840] ;  /* 0x0008400001387983 */ /* 0x000ea40000300800 */
[----:B------:R-:W-:Y:S01]  /*ed10*/  FADD.FTZ R15, R15, R34 ;  /* 0x000000220f0f7221 */ /* 0x000fe20000010000 */
[----:B----4-:R-:W-:Y:S01]  /*ed20*/  FADD.FTZ R12, R28, -UR16 ;  /* 0x800000101c0c7e21 */ /* 0x010fe20008010000 */
[----:B------:R-:W-:Y:S01]  /*ed30*/  FADD.FTZ R10, R17, R10 ;  /* 0x0000000a110a7221 */ /* 0x000fe20000010000 */
[----:B------:R-:W-:Y:S01]  /*ed40*/  FFMA.FTZ R16, R11, R17, R16 ;  /* 0x000000110b107223 */ /* 0x000fe20000010010 */
[----:B------:R-:W-:Y:S01]  /*ed50*/  FADD.FTZ R15, R15, R32 ;  /* 0x000000200f0f7221 */ /* 0x000fe20000010000 */
[----:B------:R-:W-:Y:S01]  /*ed60*/  FMUL.FTZ R17, R3, R35 ;  /* 0x0000002303117220 */ /* 0x000fe20000410000 */
[----:B------:R-:W-:Y:S01]  /*ed70*/  FMUL.FTZ R12, R12, UR17 ;  /* 0x000000110c0c7c20 */ /* 0x000fe20008410000 */
[----:B------:R-:W4:Y:S01]  /*ed80*/  LDL.LU R28, [R1+0x4e8] ;  /* 0x0004e800011c7983 */ /* 0x000f220000300800 */
[----:B------:R-:W-:-:S03]  /*ed90*/  FADD.FTZ R15, R15, R29 ;  /* 0x0000001d0f0f7221 */ /* 0x000fc60000010000 */
[----:B------:R-:W4:Y:S01]  /*eda0*/  LDL.LU R29, [R1+0x4e0] ;  /* 0x0004e000011d7983 */ /* 0x000f220000300800 */
[----:B------:R-:W-:Y:S01]  /*edb0*/  FADD.FTZ R10, R10, R17 ;  /* 0x000000110a0a7221 */ /* 0x000fe20000010000 */
[C---:B------:R-:W-:Y:S01]  /*edc0*/  FFMA.FTZ R16, R12.reuse, R17, R16 ;  /* 0x000000110c107223 */ /* 0x040fe20000010010 */
[----:B------:R-:W-:Y:S01]  /*edd0*/  FMUL.FTZ R17, R5, R22 ;  /* 0x0000001605117220 */ /* 0x000fe20000410000 */
[----:B------:R-:W-:Y:S01]  /*ede0*/  FFMA.FTZ R8, R11, R24, R8 ;  /* 0x000000180b087223 */ /* 0x000fe20000010008 */
[----:B---3--:R-:W-:Y:S01]  /*edf0*/  FADD.FTZ R11, R19, -UR16 ;  /* 0x80000010130b7e21 */ /* 0x008fe20008010000 */
[----:B------:R-:W-:Y:S01]  /*ee00*/  FFMA.FTZ R9, R12, R35, R9 ;  /* 0x000000230c097223 */ /* 0x000fe20000010009 */
[----:B------:R-:W-:Y:S01]  /*ee10*/  FADD.FTZ R10, R17, R10 ;  /* 0x0000000a110a7221 */ /* 0x000fe20000010000 */
[----:B------:R-:W-:Y:S01]  /*ee20*/  FFMA.FTZ R16, R14, R17, R16 ;  /* 0x000000110e107223 */ /* 0x000fe20000010010 */
[----:B------:R-:W-:Y:S01]  /*ee30*/  FMUL.FTZ R17, R3, R33 ;  /* 0x0000002103117220 */ /* 0x000fe20000410000 */
[----:B------:R-:W-:Y:S01]  /*ee40*/  FMUL.FTZ R11, R11, UR17 ;  /* 0x000000110b0b7c20 */ /* 0x000fe20008410000 */
[----:B------:R-:W3:Y:S03]  /*ee50*/  LDL.LU R19, [R1+0x88c] ;  /* 0x00088c0001137983 */ /* 0x000ee60000300800 */
[C---:B------:R-:W-:Y:S01]  /*ee60*/  FFMA.FTZ R16, R11.reuse, R17, R16 ;  /* 0x000000110b107223 */ /* 0x040fe20000010010 */
[----:B------:R-:W-:Y:S01]  /*ee70*/  FFMA.FTZ R9, R11, R33, R9 ;  /* 0x000000210b097223 */ /* 0x000fe20000010009 */
[----:B------:R-:W-:-:S02]  /*ee80*/  FADD.FTZ R12, R18, -UR16 ;  /* 0x80000010120c7e21 */ /* 0x000fc40008010000 */
[----:B------:R-:W3:Y:S01]  /*ee90*/  LDL.LU R18, [R1+0x4f4] ;  /* 0x0004f40001127983 */ /* 0x000ee20000300800 */
[----:B--2---:R-:W-:Y:S01]  /*eea0*/  FADD.FTZ R11, R21, -UR16 ;  /* 0x80000010150b7e21 */ /* 0x004fe20008010000 */
[----:B------:R-:W-:Y:S02]  /*eeb0*/  FADD.FTZ R13, R13, R40 ;  /* 0x000000280d0d7221 */ /* 0x000fe40000010000 */
[----:B------:R-:W2:Y:S02]  /*eec0*/  LDL.LU R21, [R1+0x8a4] ;  /* 0x0008a40001157983 */ /* 0x000ea40000300800 */
[----:B------:R-:W-:Y:S01]  /*eed0*/  FADD.FTZ R13, R13, R39 ;  /* 0x000000270d0d7221 */ /* 0x000fe20000010000 */
[----:B------:R-:W-:Y:S01]  /*eee0*/  FADD.FTZ R10, R10, R17 ;  /* 0x000000110a0a7221 */ /* 0x000fe20000010000 */
[----:B------:R-:W-:Y:S01]  /*eef0*/  FMUL.FTZ R12, R12, UR17 ;  /* 0x000000110c0c7c20 */ /* 0x000fe20008410000 */
[----:B------:R-:W-:Y:S01]  /*ef00*/  FFMA.FTZ R8, R14, R22, R8 ;  /* 0x000000160e087223 */ /* 0x000fe20000010008 */
[----:B------:R-:W-:Y:S01]  /*ef10*/  FADD.FTZ R13, R13, R38 ;  /* 0x000000260d0d7221 */ /* 0x000fe20000010000 */
[----:B------:R-:W-:Y:S01]  /*ef20*/  FMUL.FTZ R17, R5, R20 ;  /* 0x0000001405117220 */ /* 0x000fe20000410000 */
[----:B------:R-:W-:Y:S01]  /*ef30*/  FADD.FTZ R14, R56, -UR16 ;  /* 0x80000010380e7e21 */ /* 0x000fe20008010000 */
[----:B------:R-:W-:Y:S01]  /*ef40*/  FADD.FTZ R15, R15, R26 ;  /* 0x0000001a0f0f7221 */ /* 0x000fe20000010000 */
[----:B------:R-:W-:Y:S01]  /*ef50*/  FADD.FTZ R13, R13, R37 ;  /* 0x000000250d0d7221 */ /* 0x000fe20000010000 */
[----:B------:R-:W-:Y:S01]  /*ef60*/  FADD.FTZ R10, R17, R10 ;  /* 0x0000000a110a7221 */ /* 0x000fe20000010000 */
[----:B------:R-:W-:Y:S01]  /*ef70*/  FFMA.FTZ R16, R12, R17, R16 ;  /* 0x000000110c107223 */ /* 0x000fe20000010010 */
[----:B------:R-:W-:Y:S01]  /*ef80*/  FMUL.FTZ R14, R14, UR17 ;  /* 0x000000110e0e7c20 */ /* 0x000fe20008410000 */
[----:B------:R-:W-:Y:S01]  /*ef90*/  FADD.FTZ R13, R13, R36 ;  /* 0x000000240d0d7221 */ /* 0x000fe20000010000 */
[----:B------:R-:W3:Y:S01]  /*efa0*/  LDL.LU R56, [R1+0x574] ;  /* 0x0005740001387983 */ /* 0x000ee20000300800 */
[----:B------:R-:W-:-:S02]  /*efb0*/  FMUL.FTZ R11, R11, UR17 ;  /* 0x000000110b0b7c20 */ /* 0x000fc40008410000 */
[----:B------:R-:W-:Y:S01]  /*efc0*/  FADD.FTZ R13, R13, R35 ;  /* 0x000000230d0d7221 */ /* 0x000fe20000010000 */
[----:B------:R-:W3:Y:S01]  /*efd0*/  LDL.LU R55, [R1+0x8ac] ;  /* 0x0008ac0001377983 */ /* 0x000ee20000300800 */
[----:B----4-:R-:W-:Y:S01]  /*efe0*/  FMUL.FTZ R17, R3, R29 ;  /* 0x0000001d03117220 */ /* 0x010fe20000410000 */
[----:B------:R-:W-:Y:S01]  /*eff0*/  FFMA.FTZ R8, R12, R20, R8 ;  /* 0x000000140c087223 */ /* 0x000fe20000010008 */
[----:B------:R-:W-:Y:S01]  /*f000*/  FADD.FTZ R12, R27, -UR16 ;  /* 0x800000101b0c7e21 */ /* 0x000fe20008010000 */
[----:B------:R-:W4:Y:S01]  /*f010*/  LDL.LU R57, [R1+0x59c] ;  /* 0x00059c0001397983 */ /* 0x000f220000300800 */
[----:B------:R-:W-:Y:S01]  /*f020*/  FADD.FTZ R10, R10, R17 ;  /* 0x000000110a0a7221 */ /* 0x000fe20000010000 */
[----:B------:R-:W-:Y:S01]  /*f030*/  FFMA.FTZ R16, R14, R17, R16 ;  /* 0x000000110e107223 */ /* 0x000fe20000010010 */
[----:B------:R-:W-:Y:S01]  /*f040*/  FMUL.FTZ R17, R5, R28 ;  /* 0x0000001c05117220 */ /* 0x000fe20000410000 */
[----:B------:R-:W-:Y:S01]  /*f050*/  FADD.FTZ R13, R13, R33 ;  /* 0x000000210d0d7221 */ /* 0x000fe20000010000 */
[----:B------:R-:W-:Y:S01]  /*f060*/  FADD.FTZ R15, R15, R24 ;  /* 0x000000180f0f7221 */ /* 0x000fe20000010000 */
[----:B------:R-:W-:Y:S01]  /*f070*/  FMUL.FTZ R12, R12, UR17 ;  /* 0x000000110c0c7c20 */ /* 0x000fe20008410000 */
[----:B------:R-:W-:Y:S01]  /*f080*/  FADD.FTZ R10, R17, R10 ;  /* 0x0000000a110a7221 */ /* 0x000fe20000010000 */
[----:B------:R-:W-:Y:S01]  /*f090*/  FFMA.FTZ R16, R11, R17, R16 ;  /* 0x000000110b107223 */ /* 0x000fe20000010010 */
[----:B------:R-:W-:Y:S01]  /*f0a0*/  FMUL.FTZ R17, R3, R41 ;  /* 0x0000002903117220 */ /* 0x000fe20000410000 */
[----:B------:R-:W-:Y:S01]  /*f0b0*/  FADD.FTZ R13, R13, R29 ;  /* 0x0000001d0d0d7221 */ /* 0x000fe20000010000 */
[----:B------:R-:W-:-:S02]  /*f0c0*/  FFMA.FTZ R9, R14, R29, R9 ;  /* 0x0000001d0e097223 */ /* 0x000fc40000010009 */
[----:B------:R-:W4:Y:S01]  /*f0d0*/  LDL.LU R29, [R1+0x83c] ;  /* 0x00083c00011d7983 */ /* 0x000f220000300800 */
[----:B------:R-:W-:Y:S01]  /*f0e0*/  FADD.FTZ R15, R15, R22 ;  /* 0x000000160f0f7221 */ /* 0x000fe20000010000 */
[C---:B------:R-:W-:Y:S01]  /*f0f0*/  FFMA.FTZ R16, R12.reuse, R17, R16 ;  /* 0x000000110c107223 */ /* 0x040fe20000010010 */
[----:B------:R-:W-:Y:S02]  /*f100*/  FFMA.FTZ R12, R12, R41, R9 ;  /* 0x000000290c0c7223 */ /* 0x000fe40000010009 */
[----:B------:R-:W-:Y:S01]  /*f110*/  FADD.FTZ R15, R15, R20 ;  /* 0x000000140f0f7221 */ /* 0x000fe20000010000 */
[----:B------:R-:W-:-:S03]  /*f120*/  FFMA.FTZ R8, R11, R28, R8 ;  /* 0x0000001c0b087223 */ /* 0x000fc60000010008 */
[----:B------:R-:W-:Y:S02]  /*f130*/  FADD.FTZ R15, R15, R28 ;  /* 0x0000001c0f0f7221 */ /* 0x000fe40000010000 */
[----:B------:R-:W4:Y:S01]  /*f140*/  LDL.LU R28, [R1+0x7f0] ;  /* 0x0007f000011c7983 */ /* 0x000f220000300800 */
[----:B--2---:R-:W-:-:S03]  /*f150*/  FADD.FTZ R9, R21, -UR16 ;  /* 0x8000001015097e21 */ /* 0x004fc60008010000 */
[----:B------:R-:W2:Y:S01]  /*f160*/  LDL.LU R21, [R1+0x868] ;  /* 0x0008680001157983 */ /* 0x000ea20000300800 */
[----:B---3--:R-:W-:Y:S01]  /*f170*/  FADD.FTZ R14, R19, -UR16 ;  /* 0x80000010130e7e21 */ /* 0x008fe20008010000 */
[----:B------:R-:W-:Y:S01]  /*f180*/  FADD.FTZ R10, R10, R17 ;  /* 0x000000110a0a7221 */ /* 0x000fe20000010000 */
[----:B------:R-:W-:Y:S01]  /*f190*/  FMUL.FTZ R17, R5, R18 ;  /* 0x0000001205117220 */ /* 0x000fe20000410000 */
[----:B------:R-:W-:Y:S01]  /*f1a0*/  FADD.FTZ R11, R25, -UR16 ;  /* 0x80000010190b7e21 */ /* 0x000fe20008010000 */
[----:B------:R-:W-:Y:S02]  /*f1b0*/  FMUL.FTZ R19, R14, UR17 ;  /* 0x000000110e137c20 */ /* 0x000fe40008410000 */
[----:B------:R-:W-:Y:S01]  /*f1c0*/  FADD.FTZ R10, R17, R10 ;  /* 0x0000000a110a7221 */ /* 0x000fe20000010000 */
[----:B------:R-:W-:Y:S01]  /*f1d0*/  FMUL.FTZ R11, R11, UR17 ;  /* 0x000000110b0b7c20 */ /* 0x000fe20008410000 */
[----:B------:R-:W-:Y:S01]  /*f1e0*/  FFMA.FTZ R16, R19, R17, R16 ;  /* 0x0000001113107223 */ /* 0x000fe20000010010 */
[----:B------:R-:W-:Y:S01]  /*f1f0*/  FMUL.FTZ R17, R3, R46 ;  /* 0x0000002e03117220 */ /* 0x000fe20000410000 */
[----:B------:R-:W-:Y:S01]  /*f200*/  FMUL.FTZ R9, R9, UR17 ;  /* 0x0000001109097c20 */ /* 0x000fe20008410000 */
[----:B------:R-:W-:-:S02]  /*f210*/  FADD.FTZ R14, R23, -UR16 ;  /* 0x80000010170e7e21 */ /* 0x000fc40008010000 */
        /* <DEDUP_REMOVED lines=8> */
[----:B------:R-:W-:Y:S01]  /*f2a0*/  FFMA.FTZ R17, R9, R17, R16 ;  /* 0x0000001109117223 */ /* 0x000fe20000010010 */
[----:B------:R-:W-:Y:S01]  /*f2b0*/  FMUL.FTZ R19, R3, R49 ;  /* 0x0000003103137220 */ /* 0x000fe20000410000 */
[----:B------:R-:W-:Y:S01]  /*f2c0*/  FMUL.FTZ R10, R14, UR17 ;  /* 0x000000110e0a7c20 */ /* 0x000fe20008410000 */
[----:B------:R-:W-:-:S02]  /*f2d0*/  FADD.FTZ R12, R55, -UR16 ;  /* 0x80000010370c7e21 */ /* 0x000fc40008010000 */
[----:B------:R-:W3:Y:S01]  /*f2e0*/  LDL.LU R55, [R1+0x804] ;  /* 0x0008040001377983 */ /* 0x000ee20000300800 */
[----:B------:R-:W-:Y:S01]  /*f2f0*/  FADD.FTZ R14, R13, R46 ;  /* 0x0000002e0d0e7221 */ /* 0x000fe20000010000 */
[----:B------:R-:W-:Y:S01]  /*f300*/  FADD.FTZ R18, R18, R19 ;  /* 0x0000001312127221 */ /* 0x000fe20000010000 */
[----:B------:R-:W-:Y:S01]  /*f310*/  FFMA.FTZ R17, R10, R19, R17 ;  /* 0x000000130a117223 */ /* 0x000fe20000010011 */
[----:B----4-:R-:W-:Y:S01]  /*f320*/  FMUL.FTZ R13, R5, R57 ;  /* 0x00000039050d7220 */ /* 0x010fe20000410000 */
[----:B------:R-:W-:Y:S01]  /*f330*/  FMUL.FTZ R12, R12, UR17 ;  /* 0x000000110c0c7c20 */ /* 0x000fe20008410000 */
[----:B------:R-:W-:Y:S01]  /*f340*/  FADD.FTZ R15, R15, R56 ;  /* 0x000000380f0f7221 */ /* 0x000fe20000010000 */
[----:B------:R-:W-:Y:S01]  /*f350*/  FFMA.FTZ R9, R9, R56, R8 ;  /* 0x0000003809097223 */ /* 0x000fe20000010008 */
[----:B------:R-:W-:Y:S01]  /*f360*/  FADD.FTZ R16, R29, -UR16 ;  /* 0x800000101d107e21 */ /* 0x000fe20008010000 */
[----:B------:R-:W4:Y:S01]  /*f370*/  LDL.LU R56, [R1+0x7e0] ;  /* 0x0007e00001387983 */ /* 0x000f220000300800 */
[----:B------:R-:W-:Y:S01]  /*f380*/  FADD.FTZ R18, R13, R18 ;  /* 0x000000120d127221 */ /* 0x000fe20000010000 */
[----:B------:R-:W-:Y:S01]  /*f390*/  FFMA.FTZ R8, R12, R13, R17 ;  /* 0x0000000d0c087223 */ /* 0x000fe20000010011 */
[----:B------:R-:W-:Y:S01]  /*f3a0*/  FMUL.FTZ R19, R3, R42 ;  /* 0x0000002a03137220 */ /* 0x000fe20000410000 */
[----:B------:R-:W-:Y:S01]  /*f3b0*/  FMUL.FTZ R13, R16, UR17 ;  /* 0x00000011100d7c20 */ /* 0x000fe20008410000 */
[----:B------:R-:W-:Y:S01]  /*f3c0*/  FFMA.FTZ R10, R10, R49, R11 ;  /* 0x000000310a0a7223 */ /* 0x000fe2000001000b */
[----:B------:R-:W4:Y:S01]  /*f3d0*/  LDL.LU R29, [R1+0x7f8] ;  /* 0x0007f800011d7983 */ /* 0x000f220000300800 */
[----:B--2---:R-:W-:Y:S01]  /*f3e0*/  FADD.FTZ R11, R21, -UR16 ;  /* 0x80000010150b7e21 */ /* 0x004fe20008010000 */
[----:B------:R-:W-:-:S03]  /*f3f0*/  FFMA.FTZ R21, R13, R19, R8 ;  /* 0x000000130d157223 */ /* 0x000fc60000010008 */
[----:B------:R-:W-:Y:S01]  /*f400*/  FMUL.FTZ R8, R11, UR17 ;  /* 0x000000110b087c20 */ /* 0x000fe20008410000 */
[----:B------:R-:W-:Y:S01]  /*f410*/  FFMA.FTZ R11, R12, R57, R9 ;  /* 0x000000390c0b7223 */ /* 0x000fe20000010009 */
[----:B------:R-:W-:Y:S02]  /*f420*/  FADD.FTZ R9, R28, -UR16 ;  /* 0x800000101c097e21 */ /* 0x000fe40008010000 */
[----:B------:R-:W2:Y:S01]  /*f430*/  LDL.LU R28, [R1+0x80c] ;  /* 0x00080c00011c7983 */ /* 0x000ea20000300800 */
[----:B------:R-:W-:Y:S01]  /*f440*/  FADD.FTZ R18, R18, R19 ;  /* 0x0000001312127221 */ /* 0x000fe20000010000 */
[----:B------:R-:W-:Y:S01]  /*f450*/  FMUL.FTZ R19, R5, R43 ;  /* 0x0000002b05137220 */ /* 0x000fe20000410000 */
[----:B------:R-:W-:Y:S01]  /*f460*/  FFMA.FTZ R10, R13, R42, R10 ;  /* 0x0000002a0d0a7223 */ /* 0x000fe2000001000a */
[----:B------:R-:W-:Y:S01]  /*f470*/  FADD.FTZ R17, R14, R49 ;  /* 0x000000310e117221 */ /* 0x000fe20000010000 */
[----:B------:R-:W-:Y:S01]  /*f480*/  FADD.FTZ R14, R15, R57 ;  /* 0x000000390f0e7221 */ /* 0x000fe20000010000 */
[C---:B------:R-:W-:Y:S01]  /*f490*/  FFMA.FTZ R12, R8.reuse, R19, R21 ;  /* 0x00000013080c7223 */ /* 0x040fe20000010015 */
[----:B------:R-:W-:Y:S01]  /*f4a0*/  FADD.FTZ R18, R19, R18 ;  /* 0x0000001213127221 */ /* 0x000fe20000010000 */
[----:B------:R-:W-:Y:S01]  /*f4b0*/  FMUL.FTZ R15, R3, R30 ;  /* 0x0000001e030f7220 */ /* 0x000fe20000410000 */
[----:B------:R-:W-:Y:S01]  /*f4c0*/  FMUL.FTZ R9, R9, UR17 ;  /* 0x0000001109097c20 */ /* 0x000fe20008410000 */
[----:B------:R-:W-:Y:S01]  /*f4d0*/  FFMA.FTZ R8, R8, R43, R11 ;  /* 0x0000002b08087223 */ /* 0x000fe2000001000b */
[----:B---3--:R-:W-:Y:S01]  /*f4e0*/  FADD.FTZ R13, R55, -UR16 ;  /* 0x80000010370d7e21 */ /* 0x008fe20008010000 */
[----:B------:R-:W-:Y:S01]  /*f4f0*/  FADD.FTZ R17, R17, R42 ;  /* 0x0000002a11117221 */ /* 0x000fe20000010000 */
[----:B------:R-:W3:Y:S01]  /*f500*/  LDL.LU R55, [R1+0x81c] ;  /* 0x00081c0001377983 */ /* 0x000ee20000300800 */
[----:B------:R-:W-:Y:S01]  /*f510*/  FADD.FTZ R19, R18, R15 ;  /* 0x0000000f12137221 */ /* 0x000fe20000010000 */
[----:B------:R-:W-:-:S02]  /*f520*/  FFMA.FTZ R16, R9, R15, R12 ;  /* 0x0000000f09107223 */ /* 0x000fc4000001000c */
[----:B------:R-:W3:Y:S01]  /*f530*/  LDL.LU R57, [R1+0x890] ;  /* 0x0008900001397983 */ /* 0x000ee20000300800 */
[----:B----4-:R-:W-:-:S03]  /*f540*/  FADD.FTZ R11, R56, -UR16 ;  /* 0x80000010380b7e21 */ /* 0x010fc60008010000 */
[----:B------:R-:W4:Y:S01]  /*f550*/  LDL.LU R56, [R1+0x830] ;  /* 0x0008300001387983 */ /* 0x000f220000300800 */
[----:B------:R-:W-:Y:S01]  /*f560*/  FMUL.FTZ R15, R11, UR17 ;  /* 0x000000110b0f7c20 */ /* 0x000fe20008410000 */
[----:B------:R-:W-:Y:S01]  /*f570*/  FFMA.FTZ R11, R9, R30, R10 ;  /* 0x0000001e090b7223 */ /* 0x000fe2000001000a */
[-C--:B------:R-:W-:Y:S01]  /*f580*/  FMUL.FTZ R12, R5, R31.reuse ;  /* 0x0000001f050c7220 */ /* 0x080fe20000410000 */
[----:B------:R-:W-:Y:S01]  /*f590*/  FMUL.FTZ R13, R13, UR17 ;  /* 0x000000110d0d7c20 */ /* 0x000fe20008410000 */
[----:B------:R-:W-:Y:S02]  /*f5a0*/  FADD.FTZ R9, R29, -UR16 ;  /* 0x800000101d097e21 */ /* 0x000fe40008010000 */
[----:B------:R-:W4:Y:S01]  /*f5b0*/  LDL.LU R29, [R1+0x85c] ;  /* 0x00085c00011d7983 */ /* 0x000f220000300800 */
[C---:B------:R-:W-:Y:S01]  /*f5c0*/  FFMA.FTZ R16, R13.reuse, R12, R16 ;  /* 0x0000000c0d107223 */ /* 0x040fe20000010010 */
[----:B------:R-:W-:Y:S01]  /*f5d0*/  FFMA.FTZ R13, R13, R31, R8 ;  /* 0x0000001f0d0d7223 */ /* 0x000fe20000010008 */
[----:B--2---:R-:W-:-:S02]  /*f5e0*/  FADD.FTZ R8, R28, -UR16 ;  /* 0x800000101c087e21 */ /* 0x004fc40008010000 */
[----:B------:R-:W2:Y:S01]  /*f5f0*/  LDL.LU R28, [R1+0x884] ;  /* 0x00088400011c7983 */ /* 0x000ea20000300800 */
[----:B------:R-:W-:Y:S01]  /*f600*/  FADD.FTZ R19, R12, R19 ;  /* 0x000000130c137221 */ /* 0x000fe20000010000 */
[----:B------:R-:W-:Y:S01]  /*f610*/  FMUL.FTZ R12, R3, R4 ;  /* 0x00000004030c7220 */ /* 0x000fe20000410000 */
[----:B------:R-:W-:Y:S01]  /*f620*/  FADD.FTZ R17, R17, R30 ;  /* 0x0000001e11117221 */ /* 0x000fe20000010000 */
[----:B------:R-:W-:Y:S02]  /*f630*/  FMUL.FTZ R10, R9, UR17 ;  /* 0x00000011090a7c20 */ /* 0x000fe40008410000 */
[----:B------:R-:W-:Y:S01]  /*f640*/  FADD.FTZ R18, R19, R12 ;  /* 0x0000000c13127221 */ /* 0x000fe20000010000 */
[----:B------:R-:W-:Y:S01]  /*f650*/  FFMA.FTZ R21, R15, R12, R16 ;  /* 0x0000000c0f157223 */ /* 0x000fe20000010010 */
[----:B------:R-:W-:Y:S01]  /*f660*/  FMUL.FTZ R19, R5, R6 ;  /* 0x0000000605137220 */ /* 0x000fe20000410000 */
[----:B------:R-:W-:Y:S01]  /*f670*/  FADD.FTZ R14, R14, R43 ;  /* 0x0000002b0e0e7221 */ /* 0x000fe20000010000 */
[----:B------:R-:W-:Y:S01]  /*f680*/  FMUL.FTZ R12, R8, UR17 ;  /* 0x00000011080c7c20 */ /* 0x000fe20008410000 */
[----:B------:R-:W-:Y:S01]  /*f690*/  FADD.FTZ R8, R17, R4 ;  /* 0x0000000411087221 */ /* 0x000fe20000010000 */
[----:B------:R-:W-:Y:S01]  /*f6a0*/  FADD.FTZ R18, R19, R18 ;  /* 0x0000001213127221 */ /* 0x000fe20000010000 */
[----:B------:R-:W-:Y:S01]  /*f6b0*/  FFMA.FTZ R21, R10, R19, R21 ;  /* 0x000000130a157223 */ /* 0x000fe20000010015 */
[----:B------:R-:W-:Y:S01]  /*f6c0*/  FFMA.FTZ R4, R15, R4, R11 ;  /* 0x000000040f047223 */ /* 0x000fe2000001000b */
[----:B------:R-:W-:Y:S01]  /*f6d0*/  FADD.FTZ R9, R14, R31 ;  /* 0x0000001f0e097221 */ /* 0x000fe20000010000 */
[----:B------:R-:W-:Y:S01]  /*f6e0*/  FMUL.FTZ R19, R3, R7 ;  /* 0x0000000703137220 */ /* 0x000fe20000410000 */
[----:B---3--:R-:W-:-:S02]  /*f6f0*/  FADD.FTZ R11, R55, -UR16 ;  /* 0x80000010370b7e21 */ /* 0x008fc40008010000 */
[----:B------:R-:W3:Y:S01]  /*f700*/  LDL.LU R55, [R1+0x898] ;  /* 0x0008980001377983 */ /* 0x000ee20000300800 */
[----:B------:R-:W-:Y:S01]  /*f710*/  FADD.FTZ R18, R18, R19 ;  /* 0x0000001312127221 */ /* 0x000fe20000010000 */
[----:B------:R-:W-:Y:S01]  /*f720*/  FFMA.FTZ R21, R12, R19, R21 ;  /* 0x000000130c157223 */ /* 0x000fe20000010015 */
[----:B------:R-:W-:Y:S01]  /*f730*/  FMUL.FTZ R15, R5, R44 ;  /* 0x0000002c050f7220 */ /* 0x000fe20000410000 */
[----:B------:R-:W-:Y:S01]  /*f740*/  FMUL.FTZ R14, R11, UR17 ;  /* 0x000000110b0e7c20 */ /* 0x000fe20008410000 */
[----:B------:R-:W-:Y:S01]  /*f750*/  FADD.FTZ R9, R9, R6 ;  /* 0x0000000609097221 */ /* 0x000fe20000010000 */
[----:B------:R-:W-:Y:S01]  /*f760*/  FFMA.FTZ R13, R10, R6, R13 ;  /* 0x000000060a0d7223 */ /* 0x000fe2000001000d */
[----:B----4-:R-:W-:Y:S01]  /*f770*/  FADD.FTZ R6, R56, -UR16 ;  /* 0x8000001038067e21 */ /* 0x010fe20008010000 */
[----:B------:R-:W-:Y:S01]  /*f780*/  FADD.FTZ R18, R15, R18 ;  /* 0x000000120f127221 */ /* 0x000fe20000010000 */
[----:B------:R-:W4:Y:S01]  /*f790*/  LDL.LU R56, [R1+0x8a8] ;  /* 0x0008a80001387983 */ /* 0x000f220000300800 */
[----:B------:R-:W-:Y:S01]  /*f7a0*/  FFMA.FTZ R21, R14, R15, R21 ;  /* 0x0000000f0e157223 */ /* 0x000fe20000010015 */
[----:B------:R-:W-:Y:S01]  /*f7b0*/  FADD.FTZ R11, R8, R7 ;  /* 0x00000007080b7221 */ /* 0x000fe20000010000 */
[----:B------:R-:W-:Y:S01]  /*f7c0*/  FMUL.FTZ R15, R3, R48 ;  /* 0x00000030030f7220 */ /* 0x000fe20000410000 */
[----:B------:R-:W-:Y:S01]  /*f7d0*/  FMUL.FTZ R6, R6, UR17 ;  /* 0x0000001106067c20 */ /* 0x000fe20008410000 */
[----:B------:R-:W-:Y:S01]  /*f7e0*/  FFMA.FTZ R7, R12, R7, R4 ;  /* 0x000000070c077223 */ /* 0x000fe20000010004 */
[----:B------:R-:W-:-:S02]  /*f7f0*/  FADD.FTZ R4, R29, -UR16 ;  /* 0x800000101d047e21 */ /* 0x000fc40008010000 */
[----:B------:R-:W4:Y:S01]  /*f800*/  LDL.LU R29, [R1+0x8b0] ;  /* 0x0008b000011d7983 */ /* 0x000f220000300800 */
[----:B------:R-:W-:Y:S01]  /*f810*/  FADD.FTZ R17, R18, R15 ;  /* 0x0000000f12117221 */ /* 0x000fe20000010000 */
[----:B------:R-:W-:Y:S01]  /*f820*/  FFMA.FTZ R10, R6, R15, R21 ;  /* 0x0000000f060a7223 */ /* 0x000fe20000010015 */
[----:B------:R-:W-:Y:S01]  /*f830*/  FMUL.FTZ R15, R4, UR17 ;  /* 0x00000011040f7c20 */ /* 0x000fe20008410000 */
[----:B------:R-:W-:Y:S01]  /*f840*/  FADD.FTZ R4, R9, R44 ;  /* 0x0000002c09047221 */ /* 0x000fe20000010000 */
[----:B--2---:R-:W-:Y:S02]  /*f850*/  FADD.FTZ R9, R28, -UR16 ;  /* 0x800000101c097e21 */ /* 0x004fe40008010000 */
[----:B------:R-:W2:Y:S01]  /*f860*/  LDL.LU R28, [R1+0x8b4] ;  /* 0x0008b400011c7983 */ /* 0x000ea20000300800 */
[----:B------:R-:W-:Y:S01]  /*f870*/  FMUL.FTZ R8, R5, R47 ;  /* 0x0000002f05087220 */ /* 0x000fe20000410000 */
[----:B------:R-:W-:Y:S01]  /*f880*/  FMUL.FTZ R12, R3, R45 ;  /* 0x0000002d030c7220 */ /* 0x000fe20000410000 */
[----:B------:R-:W-:Y:S01]  /*f890*/  FMUL.FTZ R9, R9, UR17 ;  /* 0x0000001109097c20 */ /* 0x000fe20008410000 */
[----:B------:R-:W-:Y:S01]  /*f8a0*/  FFMA.FTZ R6, R6, R48, R7 ;  /* 0x0000003006067223 */ /* 0x000fe20000010007 */
[----:B------:R-:W-:Y:S01]  /*f8b0*/  FFMA.FTZ R10, R15, R8, R10 ;  /* 0x000000080f0a7223 */ /* 0x000fe2000001000a */
[----:B------:R-:W-:Y:S01]  /*f8c0*/  FADD.FTZ R7, R57, -UR16 ;  /* 0x8000001039077e21 */ /* 0x000fe20008010000 */
[----:B------:R-:W-:Y:S01]  /*f8d0*/  FFMA.FTZ R14, R14, R44, R13 ;  /* 0x0000002c0e0e7223 */ /* 0x000fe2000001000d */
[----:B------:R-:W-:Y:S01]  /*f8e0*/  FADD.FTZ R17, R8, R17 ;  /* 0x0000001108117221 */ /* 0x000fe20000010000 */
[----:B------:R-:W-:Y:S01]  /*f8f0*/  FFMA.FTZ R13, R9, R12, R10 ;  /* 0x0000000c090d7223 */ /* 0x000fe2000001000a */
[----:B------:R-:W-:Y:S01]  /*f900*/  FMUL.FTZ R10, R7, UR17 ;  /* 0x00000011070a7c20 */ /* 0x000fe20008410000 */
[----:B------:R-:W-:Y:S01]  /*f910*/  FADD.FTZ R8, R11, R48 ;  /* 0x000000300b087221 */ /* 0x000fe20000010000 */
[----:B------:R-:W-:Y:S01]  /*f920*/  FADD.FTZ R7, R4, R47 ;  /* 0x0000002f04077221 */ /* 0x000fe20000010000 */
[----:B------:R-:W-:Y:S01]  /*f930*/  FADD.FTZ R16, R17, R12 ;  /* 0x0000000c11107221 */ /* 0x000fe20000010000 */
[----:B------:R-:W-:Y:S01]  /*f940*/  FMUL.FTZ R11, R5, R50 ;  /* 0x00000032050b7220 */ /* 0x000fe20000410000 */
[----:B------:R-:W-:Y:S01]  /*f950*/  FFMA.FTZ R15, R15, R47, R14 ;  /* 0x0000002f0f0f7223 */ /* 0x000fe2000001000e */
[----:B---3--:R-:W-:-:S02]  /*f960*/  FADD.FTZ R4, R55, -UR16 ;  /* 0x8000001037047e21 */ /* 0x008fc40008010000 */
[----:B------:R-:W-:Y:S01]  /*f970*/  FADD.FTZ R16, R11, R16 ;  /* 0x000000100b107221 */ /* 0x000fe20000010000 */
[----:B------:R-:W-:Y:S01]  /*f980*/  FFMA.FTZ R13, R10, R11, R13 ;  /* 0x0000000b0a0d7223 */ /* 0x000fe2000001000d */
[----:B------:R-:W-:Y:S01]  /*f990*/  FMUL.FTZ R11, R3, R51 ;  /* 0x00000033030b7220 */ /* 0x000fe20000410000 */
[----:B------:R-:W-:Y:S01]  /*f9a0*/  FMUL.FTZ R12, R4, UR17 ;  /* 0x00000011040c7c20 */ /* 0x000fe20008410000 */
[----:B------:R-:W-:Y:S01]  /*f9b0*/  FFMA.FTZ R6, R9, R45, R6 ;  /* 0x0000002d09067223 */ /* 0x000fe20000010006 */
[----:B------:R-:W-:Y:S01]  /*f9c0*/  FFMA.FTZ R15, R10, R50, R15 ;  /* 0x000000320a0f7223 */ /* 0x000fe2000001000f */
[----:B----4-:R-:W-:Y:S01]  /*f9d0*/  FADD.FTZ R4, R56, -UR16 ;  /* 0x8000001038047e21 */ /* 0x010fe20008010000 */
[----:B------:R-:W-:Y:S01]  /*f9e0*/  FADD.FTZ R16, R16, R11 ;  /* 0x0000000b10107221 */ /* 0x000fe20000010000 */
[----:B------:R-:W-:Y:S01]  /*f9f0*/  FFMA.FTZ R13, R12, R11, R13 ;  /* 0x0000000b0c0d7223 */ /* 0x000fe2000001000d */
[----:B------:R-:W-:Y:S01]  /*fa00*/  FMUL.FTZ R9, R5, R52 ;  /* 0x0000003405097220 */ /* 0x000fe20000410000 */
[----:B------:R-:W-:Y:S01]  /*fa10*/  FMUL.FTZ R4, R4, UR17 ;  /* 0x0000001104047c20 */ /* 0x000fe20008410000 */
[----:B------:R-:W-:-:S02]  /*fa20*/  FADD.FTZ R10, R29, -UR16 ;  /* 0x800000101d0a7e21 */ /* 0x000fc40008010000 */
        /* <DEDUP_REMOVED lines=13> */
[----:B------:R-:W-:Y:S01]  /*fb00*/  FADD.FTZ R16, R11, R16 ;  /* 0x000000100b107221 */ /* 0x000fe20000010000 */
[----:B------:R-:W-:Y:S01]  /*fb10*/  FADD.FTZ R30, R8, R53 ;  /* 0x00000035081e7221 */ /* 0x000fe20000010000 */
[----:B------:R-:W-:Y:S01]  /*fb20*/  FADD.FTZ R31, R7, R54 ;  /* 0x00000036071f7221 */ /* 0x000fe20000010000 */
[----:B--2---:R-:W-:-:S04]  /*fb30*/  FADD.FTZ R9, R28, -UR16 ;  /* 0x800000101c097e21 */ /* 0x004fc80008010000 */
[----:B------:R-:W-:Y:S01]  /*fb40*/  FMUL.FTZ R12, R9, UR17 ;  /* 0x00000011090c7c20 */ /* 0x000fe20008410000 */
[----:B------:R-:W-:-:S03]  /*fb50*/  FFMA.FTZ R28, R10, R53, R6 ;  /* 0x000000350a1c7223 */ /* 0x000fc60000010006 */
[C---:B------:R-:W-:Y:S01]  /*fb60*/  FFMA.FTZ R11, R12.reuse, R11, R13 ;  /* 0x0000000b0c0b7223 */ /* 0x040fe2000001000d */
[----:B------:R-:W-:Y:S01]  /*fb70*/  FFMA.FTZ R29, R12, R54, R15 ;  /* 0x000000360c1d7223 */ /* 0x000fe2000001000f */
[----:B0-----:R-:W-:Y:S06]  /*fb80*/  BRA `(.L_x_1583) ;  /* 0x000000a800487947 */ /* 0x001fec0003800000 */
.L_x_1582:
        /* <DEDUP_REMOVED lines=10> */
[----:B------:R-:W-:Y:S04]  /*fc30*/  STL [R1+0x8d0], R60 ;  /* 0x0008d03c01007387 */ /* 0x000fe80000100800 */
        /* <DEDUP_REMOVED lines=18> */
[----:B------:R-:W0:Y:S01]  /*fd60*/  MUFU.RCP R11, R11 ;  /* 0x0000000b000b7308 */ /* 0x000e220000001000 */
[----:B------:R-:W-:-:S04]  /*fd70*/  FMUL.FTZ R10, R12, R10 ;  /* 0x0000000a0c0a7220 */ /* 0x000fc80000410000 */
[----:B------:R-:W-:Y:S01]  /*fd80*/  FMUL.FTZ R12, R3, R10 ;  /* 0x0000000a030c7220 */ /* 0x000fe20000410000 */
[C---:B0----5:R-:W-:Y:S01]  /*fd90*/  FMUL.FTZ R13, R11.reuse, R55 ;  /* 0x000000370b0d7220 */ /* 0x061fe20000410000 */
[----:B------:R-:W-:-:S04]  /*fda0*/  FADD.FTZ R11, -R11, 1 ;  /* 0x3f8000000b0b7421 */ /* 0x000fc80000010100 */
[----:B------:R-:W-:-:S04]  /*fdb0*/  FFMA.FTZ R11, R9, R11, 1 ;  /* 0x3f800000090b7423 */ /* 0x000fc8000001000b */
[----:B------:R-:W-:Y:S01]  /*fdc0*/  FMUL.FTZ R55, R13, R11 ;  /* 0x0000000b0d377220 */ /* 0x000fe20000410000 */
[----:B------:R-:W-:Y:S01]  /*fdd0*/  FADD.FTZ R11, R17, -UR16 ;  /* 0x80000010110b7e21 */ /* 0x000fe20008010000 */
[----:B------:R-:W-:Y:S01]  /*fde0*/  FFMA.FTZ R9, R8, R12, RZ ;  /* 0x0000000c08097223 */ /* 0x000fe200000100ff */
[----:B------:R-:W-:Y:S01]  /*fdf0*/  FADD.FTZ R12, RZ, R12 ;  /* 0x0000000cff0c7221 */ /* 0x000fe20000010000 */
[----:B------:R-:W-:Y:S01]  /*fe00*/  FMUL.FTZ R13, R5, R55 ;  /* 0x00000037050d7220 */ /* 0x000fe20000410000 */
[----:B------:R-:W-:Y:S01]  /*fe10*/  FMUL.FTZ R11, R11, UR17 ;  /* 0x000000110b0b7c20 */ /* 0x000fe20008410000 */
[----:B------:R-:W2:Y:S02]  /*fe20*/  LDL.LU R17, [R1+0x6bc] ;  /* 0x0006bc0001117983 */ /* 0x000ea40000300800 */
[----:B------:R-:W-:Y:S02]  /*fe30*/  FFMA.FTZ R9, R15, R13, R9 ;  /* 0x0000000d0f097223 */ /* 0x000fe40000010009 */
[----:B------:R0:W-:Y:S02]  /*fe40*/  STL [R1+0x8a0], R15 ;  /* 0x0008a00f01007387 */ /* 0x0001e40000100800 */
[----:B0-----:R-:W-:Y:S01]  /*fe50*/  FADD.FTZ R15, R13, R12 ;  /* 0x0000000c0d0f7221 */ /* 0x001fe20000010000 */
[----:B------:R-:W-:-:S04]  /*fe60*/  FFMA.FTZ R12, R3, R11, R0 ;  /* 0x0000000b030c7223 */ /* 0x000fc80000010000 */
[----:B------:R-:W-:-:S06]  /*fe70*/  FMUL.FTZ R13, R12, -1.4426950216293334961 ;  /* 0xbfb8aa3b0c0d7820 */ /* 0x000fcc0000410000 */
[----:B------:R-:W0:Y:S02]  /*fe80*/  MUFU.EX2 R13, R13 ;  /* 0x0000000d000d7308 */ /* 0x000e240000000800 */
[----:B0-----:R-:W-:-:S06]  /*fe90*/  FADD.FTZ R13, R13, 1 ;  /* 0x3f8000000d0d7421 */ /* 0x001fcc0000010000 */
[----:B------:R-:W0:Y:S01]  /*fea0*/  MUFU.RCP R13, R13 ;  /* 0x0000000d000d7308 */ /* 0x000e220000001000 */
[----:B------:R-:W-:Y:S01]  /*feb0*/  FFMA.FTZ R8, R8, R10, RZ ;  /* 0x0000000a08087223 */ /* 0x000fe200000100ff */
[----:B------:R-:W-:Y:S01]  /*fec0*/  FADD.FTZ R10, RZ, R10 ;  /* 0x0000000aff0a7221 */ /* 0x000fe20000010000 */
[----:B------:R1:W-:Y:S04]  /*fed0*/  STL [R1+0x8c4], R15 ;  /* 0x0008c40f01007387 */ /* 0x0003e80000100800 */
[----:B-1----:R-:W3:Y:S01]  /*fee0*/  LDL.LU R15, [R1+0x6e0] ;  /* 0x0006e000010f7983 */ /* 0x002ee20000300800 */
        /* <DEDUP_REMOVED lines=19> */
[----:B------:R-:W-:-:S04]  /*10020*/  FADD.FTZ R11, R57, -UR16 ;  /* 0x80000010390b7e21 */ /* 0x000fc80008010000 */
[----:B------:R-:W-:Y:S01]  /*10030*/  FMUL.FTZ R12, R11, UR17 ;  /* 0x000000110b0c7c20 */ /* 0x000fe20008410000 */
[C---:B0-----:R-:W-:Y:S02]  /*10040*/  FMUL.FTZ R10, R9.reuse, R19 ;  /* 0x00000013090a7220 */ /* 0x041fe40000410000 */
[----:B------:R-:W4:Y:S01]  /*10050*/  LDL.LU R19, [R1+0x6f8] ;  /* 0x0006f80001137983 */ /* 0x000f220000300800 */
        /* <DEDUP_REMOVED lines=8> */
[C---:B0-----:R-:W-:Y:S02]  /*100e0*/  FMUL.FTZ R10, R9.reuse, R21 ;  /* 0x00000015090a7220 */ /* 0x041fe40000410000 */
[----:B------:R-:W4:Y:S01]  /*100f0*/  LDL.LU R21, [R1+0x5a4] ;  /* 0x0005a40001157983 */ /* 0x000f220000300800 */
[----:B------:R-:W-:-:S03]  /*10100*/  FADD.FTZ R9, -R9, 1 ;  /* 0x3f80000009097421 */ /* 0x000fc60000010100 */
[----:B------:R0:W-:Y:S01]  /*10110*/  STL [R1+0x874], R12 ;  /* 0x0008740c01007387 */ /* 0x0001e20000100800 */
[----:B------:R-:W-:-:S04]  /*10120*/  FFMA.FTZ R9, R8, R9, 1 ;  /* 0x3f80000008097423 */ /* 0x000fc80000010009 */
[----:B------:R-:W-:-:S05]  /*10130*/  FMUL.FTZ R9, R10, R9 ;  /* 0x000000090a097220 */ /* 0x000fca0000410000 */
[----:B------:R1:W-:Y:S01]  /*10140*/  STL [R1+0x604], R9 ;  /* 0x0006040901007387 */ /* 0x0003e20000100800 */
[----:B--2---:R-:W-:-:S03]  /*10150*/  FADD.FTZ R11, R17, -UR16 ;  /* 0x80000010110b7e21 */ /* 0x004fc60008010000 */
[----:B------:R-:W2:Y:S01]  /*10160*/  LDL.LU R17, [R1+0x718] ;  /* 0x0007180001117983 */ /* 0x000ea20000300800 */
[----:B0-----:R-:W-:-:S04]  /*10170*/  FMUL.FTZ R12, R11, UR17 ;  /* 0x000000110b0c7c20 */ /* 0x001fc80008410000 */
[----:B------:R-:W-:-:S04]  /*10180*/  FFMA.FTZ R8, R5, R12, R2 ;  /* 0x0000000c05087223 */ /* 0x000fc80000010002 */
[----:B-1----:R-:W-:-:S06]  /*10190*/  FMUL.FTZ R9, R8, -1.4426950216293334961 ;  /* 0xbfb8aa3b08097820 */ /* 0x002fcc0000410000 */
[----:B------:R-:W0:Y:S02]  /*101a0*/  MUFU.EX2 R9, R9 ;  /* 0x0000000900097308 */ /* 0x000e240000000800 */
[----:B0-----:R-:W-:-:S06]  /*101b0*/  FADD.FTZ R9, R9, 1 ;  /* 0x3f80000009097421 */ /* 0x001fcc0000010000 */
[----:B------:R-:W0:Y:S01]  /*101c0*/  MUFU.RCP R9, R9 ;  /* 0x0000000900097308 */ /* 0x000e220000001000 */
[----:B------:R1:W-:Y:S01]  /*101d0*/  STL [R1+0x86c], R12 ;  /* 0x00086c0c01007387 */ /* 0x0003e20000100800 */
[----:B0-----:R-:W-:-:S03]  /*101e0*/  FMUL.FTZ R10, R9, R18 ;  /* 0x00000012090a7220 */ /* 0x001fc60000410000 */
[----:B------:R-:W2:Y:S01]  /*101f0*/  LDL.LU R18, [R1+0x5a0] ;  /* 0x0005a00001127983 */ /* 0x000ea20000300800 */
[----:B------:R-:W-:Y:S01]  /*10200*/  FADD.FTZ R9, -R9, 1 ;  /* 0x3f80000009097421 */ /* 0x000fe20000010100 */
[----:B---3--:R-:W-:Y:S02]  /*10210*/  FADD.FTZ R11, R15, -UR16 ;  /* 0x800000100f0b7e21 */ /* 0x008fe40008010000 */
        /* <DEDUP_REMOVED lines=10> */
[----:B------:R1:W-:Y:S01]  /*102c0*/  STL [R1+0x858], R12 ;  /* 0x0008580c01007387 */ /* 0x0003e20000100800 */
[C---:B0-----:R-:W-:Y:S01]  /*102d0*/  FMUL.FTZ R10, R9.reuse, R29 ;  /* 0x0000001d090a7220 */ /* 0x041fe20000410000 */
[----:B------:R-:W-:Y:S02]  /*102e0*/  FADD.FTZ R9, -R9, 1 ;  /* 0x3f80000009097421 */ /* 0x000fe40000010100 */
[----:B------:R-:W3:Y:S02]  /*102f0*/  LDL.LU R29, [R1+0x5a8] ;  /* 0x0005a800011d7983 */ /* 0x000ee40000300800 */
[----:B------:R-:W-:-:S04]  /*10300*/  FFMA.FTZ R9, R8, R9, 1 ;  /* 0x3f80000008097423 */ /* 0x000fc80000010009 */
[----:B------:R-:W-:Y:S01]  /*10310*/  FMUL.FTZ R9, R10, R9 ;  /* 0x000000090a097220 */ /* 0x000fe20000410000 */
[----:B----4-:R-:W-:Y:S02]  /*10320*/  FADD.FTZ R11, R19, -UR16 ;  /* 0x80000010130b7e21 */ /* 0x010fe40008010000 */
[----:B------:R-:W4:Y:S02]  /*10330*/  LDL.LU R19, [R1+0x748] ;  /* 0x0007480001137983 */ /* 0x000f240000300800 */
[----:B-1----:R-:W-:-:S04]  /*10340*/  FMUL.FTZ R12, R11, UR17 ;  /* 0x000000110b0c7c20 */ /* 0x002fc80008410000 */
[----:B------:R-:W-:Y:S01]  /*10350*/  FFMA.FTZ R8, R5, R12, R2 ;  /* 0x0000000c05087223 */ /* 0x000fe20000010002 */
[----:B------:R0:W-:Y:S03]  /*10360*/  STL [R1+0x5fc], R9 ;  /* 0x0005fc0901007387 */ /* 0x0001e60000100800 */
[----:B0-----:R-:W-:-:S06]  /*10370*/  FMUL.FTZ R9, R8, -1.4426950216293334961 ;  /* 0xbfb8aa3b08097820 */ /* 0x001fcc0000410000 */
        /* <DEDUP_REMOVED lines=829> */
[C---:B0-----:R-:W-:Y:S01]  /*13750*/  FMUL.FTZ R10, R9.reuse, R18 ;  /* 0x00000012090a7220 */ /* 0x041fe20000410000 */
[----:B------:R-:W-:-:S04]  /*13760*/  FADD.FTZ R9, -R9, 1 ;  /* 0x3f80000009097421 */ /* 0x000fc80000010100 */
[----:B------:R-:W-:Y:S01]  /*13770*/  FFMA.FTZ R8, R8, R9, 1 ;  /* 0x3f80000008087423 */ /* 0x000fe20000010009 */
[----:B---3--:R-:W-:-:S03]  /*13780*/  FADD.FTZ R11, R15, -UR16 ;  /* 0x800000100f0b7e21 */ /* 0x008fc60008010000 */
[----:B------:R-:W-:Y:S01]  /*13790*/  FMUL.FTZ R8, R10, R8 ;  /* 0x000000080a087220 */ /* 0x000fe20000410000 */
[----:B-1----:R-:W-:-:S04]  /*137a0*/  FMUL.FTZ R12, R11, UR17 ;  /* 0x000000110b0c7c20 */ /* 0x002fc80008410000 */
[----:B------:R-:W-:Y:S01]  /*137b0*/  STL [R1+0x8fc], R8 ;  /* 0x0008fc0801007387 */ /* 0x000fe20000100800 */
[----:B------:R-:W-:-:S03]  /*137c0*/  FFMA.FTZ R9, R5, R12, R2 ;  /* 0x0000000c05097223 */ /* 0x000fc60000010002 */
[----:B------:R-:W3:Y:S04]  /*137d0*/  LDL.LU R18, [R1+0x498] ;  /* 0x0004980001127983 */ /* 0x000ee80000300800 */
[----:B------:R-:W3:Y:S01]  /*137e0*/  LDL.LU R15, [R1+0x620] ;  /* 0x00062000010f7983 */ /* 0x000ee20000300800 */
[----:B------:R-:W-:-:S03]  /*137f0*/  FMUL.FTZ R10, R9, -1.4426950216293334961 ;  /* 0xbfb8aa3b090a7820 */ /* 0x000fc60000410000 */
[----:B------:R-:W3:Y:S03]  /*13800*/  LDL.LU R28, [R1+0x468] ;  /* 0x00046800011c7983 */ /* 0x000ee60000300800 */
[----:B------:R-:W0:Y:S01]  /*13810*/  MUFU.EX2 R10, R10 ;  /* 0x0000000a000a7308 */ /* 0x000e220000000800 */
[----:B------:R-:W3:Y:S04]  /*13820*/  LDL.LU R61, [R1+0x444] ;  /* 0x00044400013d7983 */ /* 0x000ee80000300800 */
[----:B------:R-:W3:Y:S04]  /*13830*/  LDL.LU R60, [R1+0x438] ;  /* 0x00043800013c7983 */ /* 0x000ee80000300800 */
[----:B------:R-:W3:Y:S04]  /*13840*/  LDL.LU R59, [R1+0x8ac] ;  /* 0x0008ac00013b7983 */ /* 0x000ee80000300800 */
[----:B------:R-:W3:Y:S01]  /*13850*/  LDL.LU R58, [R1+0x59c] ;  /* 0x00059c00013a7983 */ /* 0x000ee20000300800 */
        /* <DEDUP_REMOVED lines=10> */
[----:B------:R-:W-:-:S04]  /*13900*/  FMUL.FTZ R8, R12, UR17 ;  /* 0x000000110c087c20 */ /* 0x000fc80008410000 */
        /* <DEDUP_REMOVED lines=20> */
[----:B------:R-:W3:Y:S01]  /*13a50*/  MUFU.RCP R10, R10 ;  /* 0x0000000a000a7308 */ /* 0x000ee20000001000 */
[----:B------:R0:W-:Y:S01]  /*13a60*/  STL [R1+0x64c], R8 ;  /* 0x00064c0801007387 */ /* 0x0001e20000100800 */
[----:B---3--:R-:W-:-:S03]  /*13a70*/  FMUL.FTZ R11, R10, R18 ;  /* 0x000000120a0b7220 */ /* 0x008fc60000410000 */
[----:B------:R-:W3:Y:S01]  /*13a80*/  LDL.LU R18, [R1+0x484] ;  /* 0x0004840001127983 */ /* 0x000ee20000300800 */
[----:B------:R-:W-:-:S03]  /*13a90*/  FADD.FTZ R12, R15, -UR16 ;  /* 0x800000100f0c7e21 */ /* 0x000fc60008010000 */
        /* <DEDUP_REMOVED lines=10> */
[----:B------:R1:W-:Y:S04]  /*13b40*/  STL [R1+0x648], R8 ;  /* 0x0006480801007387 */ /* 0x0003e80000100800 */
[----:B------:R1:W-:Y:S01]  /*13b50*/  STL [R1+0x8f8], R9 ;  /* 0x0008f80901007387 */ /* 0x0003e20000100800 */
[C---:B0-----:R-:W-:Y:S01]  /*13b60*/  FMUL.FTZ R12, R11.reuse, R29 ;  /* 0x0000001d0b0c7220 */ /* 0x041fe20000410000 */
[----:B------:R-:W-:Y:S02]  /*13b70*/  FADD.FTZ R11, -R11, 1 ;  /* 0x3f8000000b0b7421 */ /* 0x000fe40000010100 */
[----:B------:R-:W3:Y:S02]  /*13b80*/  LDL.LU R29, [R1+0x480] ;  /* 0x00048000011d7983 */ /* 0x000ee40000300800 */
[----:B------:R-:W-:Y:S01]  /*13b90*/  FFMA.FTZ R11, R10, R11, 1 ;  /* 0x3f8000000a0b7423 */ /* 0x000fe2000001000b */
[----:B----4-:R-:W-:-:S02]  /*13ba0*/  FADD.FTZ R13, R19, -UR16 ;  /* 0x80000010130d7e21 */ /* 0x010fc40008010000 */
[----:B------:R-:W4:Y:S02]  /*13bb0*/  LDL.LU R19, [R1+0x730] ;  /* 0x0007300001137983 */ /* 0x000f240000300800 */
[----:B-1----:R-:W-:Y:S01]  /*13bc0*/  FMUL.FTZ R8, R13, UR17 ;  /* 0x000000110d087c20 */ /* 0x002fe20008410000 */
[----:B------:R-:W-:-:S03]  /*13bd0*/  FMUL.FTZ R9, R12, R11 ;  /* 0x0000000b0c097220 */ /* 0x000fc60000410000 */
[----:B------:R-:W-:-:S04]  /*13be0*/  FFMA.FTZ R10, R5, R8, R2 ;  /* 0x00000008050a7223 */ /* 0x000fc80000010002 */
[----:B------:R-:W-:-:S06]  /*13bf0*/  FMUL.FTZ R11, R10, -1.4426950216293334961 ;  /* 0xbfb8aa3b0a0b7820 */ /* 0x000fcc0000410000 */
[----:B------:R-:W0:Y:S02]  /*13c00*/  MUFU.EX2 R11, R11 ;  /* 0x0000000b000b7308 */ /* 0x000e240000000800 */
[----:B0-----:R-:W-:-:S06]  /*13c10*/  FADD.FTZ R11, R11, 1 ;  /* 0x3f8000000b0b7421 */ /* 0x001fcc0000010000 */
[----:B------:R-:W0:Y:S02]  /*13c20*/  MUFU.RCP R11, R11 ;  /* 0x0000000b000b7308 */ /* 0x000e240000001000 */
[C---:B0-----:R-:W-:Y:S02]  /*13c30*/  FMUL.FTZ R12, R11.reuse, R21 ;  /* 0x000000150b0c7220 */ /* 0x041fe40000410000 */
[----:B------:R-:W4:Y:S01]  /*13c40*/  LDL.LU R21, [R1+0x47c] ;  /* 0x00047c0001157983 */ /* 0x000f220000300800 */
[----:B------:R-:W-:-:S03]  /*13c50*/  FADD.FTZ R11, -R11, 1 ;  /* 0x3f8000000b0b7421 */ /* 0x000fc60000010100 */
[----:B------:R-:W-:Y:S01]  /*13c60*/  STL [R1+0x644], R8 ;  /* 0x0006440801007387 */ /* 0x000fe20000100800 */
[----:B------:R-:W-:-:S03]  /*13c70*/  FFMA.FTZ R11, R10, R11, 1 ;  /* 0x3f8000000a0b7423 */ /* 0x000fc6000001000b */
[----:B------:R0:W-:Y:S02]  /*13c80*/  STL [R1+0x48c], R9 ;  /* 0x00048c0901007387 */ /* 0x0001e40000100800 */
[----:B0-----:R-:W-:-:S05]  /*13c90*/  FMUL.FTZ R9, R12, R11 ;  /* 0x0000000b0c097220 */ /* 0x001fca0000410000 */
[----:B------:R-:W-:Y:S01]  /*13ca0*/  STL [R1+0x488], R9 ;  /* 0x0004880901007387 */ /* 0x000fe20000100800 */
[----:B--2---:R-:W-:-:S03]  /*13cb0*/  FADD.FTZ R13, R17, -UR16 ;  /* 0x80000010110d7e21 */ /* 0x004fc60008010000 */
[----:B------:R-:W2:Y:S01]  /*13cc0*/  LDL.LU R17, [R1+0x734] ;  /* 0x0007340001117983 */ /* 0x000ea20000300800 */
[----:B------:R-:W-:-:S04]  /*13cd0*/  FMUL.FTZ R8, R13, UR17 ;  /* 0x000000110d087c20 */ /* 0x000fc80008410000 */
[----:B------:R-:W-:-:S04]  /*13ce0*/  FFMA.FTZ R10, R3, R8, R0 ;  /* 0x00000008030a7223 */ /* 0x000fc80000010000 */
[----:B------:R-:W-:-:S06]  /*13cf0*/  FMUL.FTZ R11, R10, -1.4426950216293334961 ;  /* 0xbfb8aa3b0a0b7820 */ /* 0x000fcc0000410000 */
        /* <DEDUP_REMOVED lines=19> */
[----:B------:R-:W-:Y:S02]  /*13e30*/  FADD.FTZ R11, -R11, 1 ;  /* 0x3f8000000b0b7421 */ /* 0x000fe40000010100 */
[----:B------:R-:W3:Y:S02]  /*13e40*/  LDL.LU R29, [R1+0x474] ;  /* 0x00047400011d7983 */ /* 0x000ee40000300800 */
[----:B------:R-:W-:Y:S01]  /*13e50*/  FFMA.FTZ R10, R10, R11, 1 ;  /* 0x3f8000000a0a7423 */ /* 0x000fe2000001000b */
[----:B----4-:R-:W-:Y:S02]  /*13e60*/  FADD.FTZ R13, R19, -UR16 ;  /* 0x80000010130d7e21 */ /* 0x010fe40008010000 */
        /* <DEDUP_REMOVED lines=58> */
[----:B------:R-:W-:Y:S01]  /*14210*/  FMUL.FTZ R11, R13, R11 ;  /* 0x0000000b0d0b7220 */ /* 0x000fe20000410000 */
[----:B------:R-:W-:Y:S01]  /*14220*/  STL [R1+0x474], R9 ;  /* 0x0004740901007387 */ /* 0x000fe20000100800 */
[----:B--2---:R-:W-:-:S03]  /*14230*/  FADD.FTZ R14, R17, -UR16 ;  /* 0x80000010110e7e21 */ /* 0x004fc60008010000 */
[----:B------:R-:W2:Y:S01]  /*14240*/  LDL.LU R17, [R1+0x7b4] ;  /* 0x0007b40001117983 */ /* 0x000ea20000300800 */
[----:B0-----:R-:W-:-:S04]  /*14250*/  FMUL.FTZ R8, R14, UR17 ;  /* 0x000000110e087c20 */ /* 0x001fc80008410000 */
        /* <DEDUP_REMOVED lines=8> */
[----:B------:R-:W-:Y:S01]  /*142e0*/  FADD.FTZ R15, R15, -UR16 ;  /* 0x800000100f0f7e21 */ /* 0x000fe20008010000 */
[----:B------:R-:W-:-:S03]  /*142f0*/  FADD.FTZ R13, -R13, 1 ;  /* 0x3f8000000d0d7421 */ /* 0x000fc60000010100 */
[----:B0-----:R-:W-:Y:S01]  /*14300*/  FMUL.FTZ R8, R15, UR17 ;  /* 0x000000110f087c20 */ /* 0x001fe20008410000 */
[----:B------:R-:W-:-:S03]  /*14310*/  FFMA.FTZ R13, R12, R13, 1 ;  /* 0x3f8000000c0d7423 */ /* 0x000fc6000001000d */
[----:B------:R-:W-:Y:S01]  /*14320*/  FFMA.FTZ R12, R5, R8, R2 ;  /* 0x00000008050c7223 */ /* 0x000fe20000010002 */
[----:B------:R-:W-:-:S03]  /*14330*/  FMUL.FTZ R9, R14, R13 ;  /* 0x0000000d0e097220 */ /* 0x000fc60000410000 */
        /* <DEDUP_REMOVED lines=33> */
[----:B------:R-:W0:Y:S01]  /*14550*/  MUFU.RCP R13, R13 ;  /* 0x0000000d000d7308 */ /* 0x000e220000001000 */
[----:B------:R1:W-:Y:S01]  /*14560*/  STL [R1+0x61c], R8 ;  /* 0x00061c0801007387 */ /* 0x0003e20000100800 */
[C---:B0-----:R-:W-:Y:S01]  /*14570*/  FMUL.FTZ R14, R13.reuse, R29 ;  /* 0x0000001d0d0e7220 */ /* 0x041fe20000410000 */
[----:B------:R-:W-:Y:S02]  /*14580*/  FADD.FTZ R13, -R13, 1 ;  /* 0x3f8000000d0d7421 */ /* 0x000fe40000010100 */
[----:B------:R-:W2:Y:S02]  /*14590*/  LDL.LU R29, [R1+0x454] ;  /* 0x00045400011d7983 */ /* 0x000ea40000300800 */
[----:B------:R-:W-:Y:S01]  /*145a0*/  FFMA.FTZ R12, R12, R13, 1 ;  /* 0x3f8000000c0c7423 */ /* 0x000fe2000001000d */
[----:B---3--:R-:W-:Y:S02]  /*145b0*/  FADD.FTZ R15, R18, -UR16 ;  /* 0x80000010120f7e21 */ /* 0x008fe40008010000 */
[----:B------:R-:W3:Y:S02]  /*145c0*/  LDL.LU R18, [R1+0x7c4] ;  /* 0x0007c40001127983 */ /* 0x000ee40000300800 */
[----:B-1----:R-:W-:Y:S01]  /*145d0*/  FMUL.FTZ R8, R15, UR17 ;  /* 0x000000110f087c20 */ /* 0x002fe20008410000 */
[----:B------:R-:W-:-:S03]  /*145e0*/  FMUL.FTZ R12, R14, R12 ;  /* 0x0000000c0e0c7220 */ /* 0x000fc60000410000 */
[----:B------:R-:W-:-:S04]  /*145f0*/  FFMA.FTZ R13, R3, R8, R0 ;  /* 0x00000008030d7223 */ /* 0x000fc80000010000 */
        /* <DEDUP_REMOVED lines=26> */
[----:B------:R0:W-:Y:S01]  /*147a0*/  STL [R1+0x458], R9 ;  /* 0x0004580901007387 */ /* 0x0001e20000100800 */
[----:B--2---:R-:W-:-:S03]  /*147b0*/  FADD.FTZ R16, R17, -UR16 ;  /* 0x8000001011107e21 */ /* 0x004fc60008010000 */
[----:B------:R-:W2:Y:S01]  /*147c0*/  LDL.LU R17, [R1+0x7cc] ;  /* 0x0007cc0001117983 */ /* 0x000ea20000300800 */
[----:B------:R-:W-:-:S04]  /*147d0*/  FMUL.FTZ R8, R16, UR17 ;  /* 0x0000001110087c20 */ /* 0x000fc80008410000 */
[----:B------:R-:W-:-:S04]  /*147e0*/  FFMA.FTZ R13, R3, R8, R0 ;  /* 0x00000008030d7223 */ /* 0x000fc80000010000 */
[----:B------:R-:W-:-:S06]  /*147f0*/  FMUL.FTZ R14, R13, -1.4426950216293334961 ;  /* 0xbfb8aa3b0d0e7820 */ /* 0x000fcc0000410000 */
[----:B------:R-:W1:Y:S02]  /*14800*/  MUFU.EX2 R14, R14 ;  /* 0x0000000e000e7308 */ /* 0x000e640000000800 */
[----:B-1----:R-:W-:-:S06]  /*14810*/  FADD.FTZ R14, R14, 1 ;  /* 0x3f8000000e0e7421 */ /* 0x002fcc0000010000 */
[----:B------:R-:W1:Y:S01]  /*14820*/  MUFU.RCP R14, R14 ;  /* 0x0000000e000e7308 */ /* 0x000e620000001000 */
[----:B------:R0:W-:Y:S01]  /*14830*/  STL [R1+0x610], R8 ;  /* 0x0006100801007387 */ /* 0x0001e20000100800 */
[C---:B-1----:R-:W-:Y:S01]  /*14840*/  FMUL.FTZ R15, R14.reuse, R29 ;  /* 0x0000001d0e0f7220 */ /* 0x042fe20000410000 */
[----:B------:R-:W-:Y:S02]  /*14850*/  FADD.FTZ R14, -R14, 1 ;  /* 0x3f8000000e0e7421 */ /* 0x000fe40000010100 */
[----:B------:R-:W2:Y:S02]  /*14860*/  LDL.LU R29, [R1+0x448] ;  /* 0x00044800011d7983 */ /* 0x000ea40000300800 */
[----:B------:R-:W-:Y:S01]  /*14870*/  FFMA.FTZ R14, R13, R14, 1 ;  /* 0x3f8000000d0e7423 */ /* 0x000fe2000001000e */
[----:B---3--:R-:W-:-:S03]  /*14880*/  FADD.FTZ R16, R18, -UR16 ;  /* 0x8000001012107e21 */ /* 0x008fc60008010000 */
[----:B0-----:R-:W-:Y:S01]  /*14890*/  FMUL.FTZ R9, R15, R14 ;  /* 0x0000000e0f097220 */ /* 0x001fe20000410000 */
[----:B------:R-:W3:Y:S01]  /*148a0*/  LDL.LU R18, [R1+0x7d0] ;  /* 0x0007d00001127983 */ /* 0x000ee20000300800 */
        /* <DEDUP_REMOVED lines=11> */
[----:B----4-:R-:W-:-:S03]  /*14960*/  FADD.FTZ R16, R19, -UR16 ;  /* 0x8000001013107e21 */ /* 0x010fc60008010000 */
[----:B------:R-:W-:Y:S01]  /*14970*/  FMUL.FTZ R13, R15, R13 ;  /* 0x0000000d0f0d7220 */ /* 0x000fe20000410000 */
[----:B------:R-:W4:Y:S01]  /*14980*/  LDL.LU R19, [R1+0x7d4] ;  /* 0x0007d40001137983 */ /* 0x000f220000300800 */
[----:B-1----:R-:W-:-:S04]  /*14990*/  FMUL.FTZ R8, R16, UR17 ;  /* 0x0000001110087c20 */ /* 0x002fc80008410000 */
        /* <DEDUP_REMOVED lines=12> */
[----:B--2---:R-:W-:-:S04]  /*14a60*/  FADD.FTZ R17, R17, -UR16 ;  /* 0x8000001011117e21 */ /* 0x004fc80008010000 */
[----:B------:R-:W-:-:S04]  /*14a70*/  FMUL.FTZ R8, R17, UR17 ;  /* 0x0000001111087c20 */ /* 0x000fc80008410000 */
[----:B------:R-:W-:-:S04]  /*14a80*/  FFMA.FTZ R14, R5, R8, R2 ;  /* 0x00000008050e7223 */ /* 0x000fc80000010002 */
[----:B------:R-:W-:-:S06]  /*14a90*/  FMUL.FTZ R15, R14, -1.4426950216293334961 ;  /* 0xbfb8aa3b0e0f7820 */ /* 0x000fcc0000410000 */
[----:B------:R-:W0:Y:S02]  /*14aa0*/  MUFU.EX2 R15, R15 ;  /* 0x0000000f000f7308 */ /* 0x000e240000000800 */
[----:B0-----:R-:W-:-:S06]  /*14ab0*/  FADD.FTZ R15, R15, 1 ;  /* 0x3f8000000f0f7421 */ /* 0x001fcc0000010000 */
[----:B------:R-:W0:Y:S01]  /*14ac0*/  MUFU.RCP R15, R15 ;  /* 0x0000000f000f7308 */ /* 0x000e220000001000 */
[----:B------:R1:W-:Y:S01]  /*14ad0*/  STL [R1+0x5f4], R8 ;  /* 0x0005f40801007387 */ /* 0x0003e20000100800 */
[----:B0-----:R-:W-:-:S03]  /*14ae0*/  FMUL.FTZ R16, R15, R29 ;  /* 0x0000001d0f107220 */ /* 0x001fc60000410000 */
[----:B------:R-:W2:Y:S01]  /*14af0*/  LDL.LU R29, [R1+0x43c] ;  /* 0x00043c00011d7983 */ /* 0x000ea20000300800 */
[----:B------:R-:W-:-:S04]  /*14b00*/  FADD.FTZ R15, -R15, 1 ;  /* 0x3f8000000f0f7421 */ /* 0x000fc80000010100 */
[----:B------:R-:W-:Y:S01]  /*14b10*/  FFMA.FTZ R15, R14, R15, 1 ;  /* 0x3f8000000e0f7423 */ /* 0x000fe2000001000f */
[----:B---3--:R-:W-:Y:S02]  /*14b20*/  FADD.FTZ R17, R18, -UR16 ;  /* 0x8000001012117e21 */ /* 0x008fe40008010000 */
[----:B------:R-:W3:Y:S02]  /*14b30*/  LDL.LU R18, [R1+0x7d8] ;  /* 0x0007d80001127983 */ /* 0x000ee40000300800 */
[----:B-1----:R-:W-:-:S04]  /*14b40*/  FMUL.FTZ R8, R17, UR17 ;  /* 0x0000001111087c20 */ /* 0x002fc80008410000 */
[----:B------:R-:W-:Y:S01]  /*14b50*/  FFMA.FTZ R14, R3, R8, R0 ;  /* 0x00000008030e7223 */ /* 0x000fe20000010000 */
[----:B------:R0:W-:Y:S01]  /*14b60*/  STL [R1+0x5f0], R8 ;  /* 0x0005f00801007387 */ /* 0x0001e20000100800 */
[----:B----4-:R-:W-:-:S03]  /*14b70*/  FADD.FTZ R17, R19, -UR16 ;  /* 0x8000001013117e21 */ /* 0x010fc60008010000 */
[----:B------:R-:W4:Y:S01]  /*14b80*/  LDL.LU R19, [R1+0x7dc] ;  /* 0x0007dc0001137983 */ /* 0x000f220000300800 */
[----:B0-----:R-:W-:Y:S01]  /*14b90*/  FMUL.FTZ R8, R17, UR17 ;  /* 0x0000001111087c20 */ /* 0x001fe20008410000 */
[----:B------:R-:W-:Y:S02]  /*14ba0*/  FADD.FTZ R17, R21, -UR16 ;  /* 0x8000001015117e21 */ /* 0x000fe40008010000 */
[----:B------:R-:W4:Y:S04]  /*14bb0*/  LDL.LU R21, [R1+0x7e4] ;  /* 0x0007e40001157983 */ /* 0x000f280000300800 */
[----:B------:R0:W-:Y:S02]  /*14bc0*/  STL [R1+0x44c], R9 ;  /* 0x00044c0901007387 */ /* 0x0001e40000100800 */
[----:B0-----:R-:W-:Y:S01]  /*14bd0*/  FMUL.FTZ R9, R16, R15 ;  /* 0x0000000f10097220 */ /* 0x001fe20000410000 */
[----:B------:R-:W-:-:S06]  /*14be0*/  FMUL.FTZ R15, R14, -1.4426950216293334961 ;  /* 0xbfb8aa3b0e0f7820 */ /* 0x000fcc0000410000 */
[----:B------:R-:W0:Y:S02]  /*14bf0*/  MUFU.EX2 R15, R15 ;  /* 0x0000000f000f7308 */ /* 0x000e240000000800 */
[----:B0-----:R-:W-:-:S06]  /*14c00*/  FADD.FTZ R15, R15, 1 ;  /* 0x3f8000000f0f7421 */ /* 0x001fcc0000010000 */
[----:B------:R-:W0:Y:S01]  /*14c10*/  MUFU.RCP R15, R15 ;  /* 0x0000000f000f7308 */ /* 0x000e220000001000 */
[----:B------:R1:W-:Y:S01]  /*14c20*/  STL [R1+0x448], R9 ;  /* 0x0004480901007387 */ /* 0x0003e20000100800 */
[C---:B0-----:R-:W-:Y:S01]  /*14c30*/  FMUL.FTZ R16, R15.reuse, R61 ;  /* 0x0000003d0f107220 */ /* 0x041fe20000410000 */
[----:B------:R-:W-:Y:S02]  /*14c40*/  FADD.FTZ R15, -R15, 1 ;  /* 0x3f8000000f0f7421 */ /* 0x000fe40000010100 */
[----:B------:R-:W4:Y:S02]  /*14c50*/  LDL.LU R61, [R1+0x434] ;  /* 0x00043400013d7983 */ /* 0x000f240000300800 */
[----:B------:R-:W-:Y:S01]  /*14c60*/  FFMA.FTZ R15, R14, R15, 1 ;  /* 0x3f8000000e0f7423 */ /* 0x000fe2000001000f */
[----:B------:R-:W-:-:S03]  /*14c70*/  FFMA.FTZ R14, R5, R8, R2 ;  /* 0x00000008050e7223 */ /* 0x000fc60000010002 */
[----:B-1----:R-:W-:Y:S01]  /*14c80*/  FMUL.FTZ R9, R16, R15 ;  /* 0x0000000f10097220 */ /* 0x002fe20000410000 */
[----:B------:R-:W-:-:S06]  /*14c90*/  FMUL.FTZ R15, R14, -1.4426950216293334961 ;  /* 0xbfb8aa3b0e0f7820 */ /* 0x000fcc0000410000 */
[----:B------:R-:W0:Y:S02]  /*14ca0*/  MUFU.EX2 R15, R15 ;  /* 0x0000000f000f7308 */ /* 0x000e240000000800 */
[----:B0-----:R-:W-:-:S06]  /*14cb0*/  FADD.FTZ R15, R15, 1 ;  /* 0x3f8000000f0f7421 */ /* 0x001fcc0000010000 */
[----:B------:R-:W0:Y:S01]  /*14cc0*/  MUFU.RCP R15, R15 ;  /* 0x0000000f000f7308 */ /* 0x000e220000001000 */
[----:B------:R1:W-:Y:S02]  /*14cd0*/  STL [R1+0x5e4], R8 ;  /* 0x0005e40801007387 */ /* 0x0003e40000100800 */
[----:B-1----:R-:W-:Y:S01]  /*14ce0*/  FMUL.FTZ R8, R17, UR17 ;  /* 0x0000001111087c20 */ /* 0x002fe20008410000 */
[C---:B0-----:R-:W-:Y:S01]  /*14cf0*/  FMUL.FTZ R16, R15.reuse, R28 ;  /* 0x0000001c0f107220 */ /* 0x041fe20000410000 */
[----:B------:R-:W-:Y:S01]  /*14d00*/  FADD.FTZ R15, -R15, 1 ;  /* 0x3f8000000f0f7421 */ /* 0x000fe20000010100 */
[----:B------:R-:W4:Y:S03]  /*14d10*/  LDL.LU R28, [R1+0x5b0] ;  /* 0x0005b000011c7983 */ /* 0x000f260000300800 */
[----:B------:R-:W-:Y:S01]  /*14d20*/  FFMA.FTZ R14, R14, R15, 1 ;  /* 0x3f8000000e0e7423 */ /* 0x000fe2000001000f */
[----:B------:R-:W-:-:S03]  /*14d30*/  FFMA.FTZ R15, R3, R8, R0 ;  /* 0x00000008030f7223 */ /* 0x000fc60000010000 */
[----:B------:R-:W-:Y:S01]  /*14d40*/  FMUL.FTZ R14, R16, R14 ;  /* 0x0000000e100e7220 */ /* 0x000fe20000410000 */
[----:B------:R-:W-:-:S06]  /*14d50*/  FMUL.FTZ R16, R15, -1.4426950216293334961 ;  /* 0xbfb8aa3b0f107820 */ /* 0x000fcc0000410000 */
[----:B------:R-:W0:Y:S02]  /*14d60*/  MUFU.EX2 R16, R16 ;  /* 0x0000001000107308 */ /* 0x000e240000000800 */
[----:B0-----:R-:W-:-:S06]  /*14d70*/  FADD.FTZ R16, R16, 1 ;  /* 0x3f80000010107421 */ /* 0x001fcc0000010000 */
[----:B------:R-:W2:Y:S01]  /*14d80*/  MUFU.RCP R16, R16 ;  /* 0x0000001000107308 */ /* 0x000ea20000001000 */
[----:B------:R0:W-:Y:S01]  /*14d90*/  STL [R1+0x5e0], R8 ;  /* 0x0005e00801007387 */ /* 0x0001e20000100800 */
[----:B---3--:R-:W-:Y:S01]  /*14da0*/  FADD.FTZ R18, R18, -UR16 ;  /* 0x8000001012127e21 */ /* 0x008fe20008010000 */
[C---:B--2---:R-:W-:Y:S02]  /*14db0*/  FMUL.FTZ R17, R16.reuse, R29 ;  /* 0x0000001d10117220 */ /* 0x044fe40000410000 */
[----:B------:R-:W2:Y:S01]  /*14dc0*/  LDL.LU R29, [R1+0x7e8] ;  /* 0x0007e800011d7983 */ /* 0x000ea20000300800 */
[----:B------:R-:W-:Y:S01]  /*14dd0*/  FADD.FTZ R16, -R16, 1 ;  /* 0x3f80000010107421 */ /* 0x000fe20000010100 */
[----:B0-----:R-:W-:-:S03]  /*14de0*/  FMUL.FTZ R8, R18, UR17 ;  /* 0x0000001112087c20 */ /* 0x001fc60008410000 */
[----:B------:R-:W-:Y:S01]  /*14df0*/  FFMA.FTZ R16, R15, R16, 1 ;  /* 0x3f8000000f107423 */ /* 0x000fe20000010010 */
[----:B------:R-:W-:Y:S01]  /*14e00*/  FFMA.FTZ R15, R5, R8, R2 ;  /* 0x00000008050f7223 */ /* 0x000fe20000010002 */
[----:B------:R0:W-:Y:S01]  /*14e10*/  STL [R1+0x5d4], R8 ;  /* 0x0005d40801007387 */ /* 0x0001e20000100800 */
[----:B----4-:R-:W-:-:S03]  /*14e20*/  FADD.FTZ R18, R19, -UR16 ;  /* 0x8000001013127e21 */ /* 0x010fc60008010000 */
[----:B------:R-:W3:Y:S01]  /*14e30*/  LDL.LU R19, [R1+0x800] ;  /* 0x0008000001137983 */ /* 0x000ee20000300800 */
        /* <DEDUP_REMOVED lines=12> */
[----:B------:R0:W-:Y:S02]  /*14f00*/  STL [R1+0x5d0], R8 ;  /* 0x0005d00801007387 */ /* 0x0001e40000100800 */
[----:B------:R-:W-:Y:S01]  /*14f10*/  FFMA.FTZ R16, R15, R16, 1 ;  /* 0x3f8000000f107423 */ /* 0x000fe20000010010 */
[----:B------:R-:W-:Y:S01]  /*14f20*/  FFMA.FTZ R15, R3, R8, R0 ;  /* 0x00000008030f7223 */ /* 0x000fe20000010000 */
[----:B------:R-:W4:Y:S02]  /*14f30*/  LDL.LU R60, [R1+0x4f4] ;  /* 0x0004f400013c7983 */ /* 0x000f240000300800 */
[----:B-1----:R-:W-:Y:S01]  /*14f40*/  FMUL.FTZ R9, R17, R16 ;  /* 0x0000001011097220 */ /* 0x002fe20000410000 */
[----:B------:R-:W-:-:S06]  /*14f50*/  FMUL.FTZ R16, R15, -1.4426950216293334961 ;  /* 0xbfb8aa3b0f107820 */ /* 0x000fcc0000410000 */
[----:B------:R-:W1:Y:S02]  /*14f60*/  MUFU.EX2 R16, R16 ;  /* 0x0000001000107308 */ /* 0x000e640000000800 */
[----:B-1----:R-:W-:-:S06]  /*14f70*/  FADD.FTZ R16, R16, 1 ;  /* 0x3f80000010107421 */ /* 0x002fcc0000010000 */
[----:B------:R-:W1:Y:S01]  /*14f80*/  MUFU.RCP R16, R16 ;  /* 0x0000001000107308 */ /* 0x000e620000001000 */
[----:B0-----:R-:W-:Y:S01]  /*14f90*/  FMUL.FTZ R8, R18, UR17 ;  /* 0x0000001112087c20 */ /* 0x001fe20008410000 */
[----:B------:R0:W-:Y:S01]  /*14fa0*/  STL [R1+0x480], R9 ;  /* 0x0004800901007387 */ /* 0x0001e20000100800 */
[C---:B-1----:R-:W-:Y:S01]  /*14fb0*/  FMUL.FTZ R17, R16.reuse, R61 ;  /* 0x0000003d10117220 */ /* 0x042fe20000410000 */
[----:B------:R-:W-:Y:S02]  /*14fc0*/  FADD.FTZ R16, -R16, 1 ;  /* 0x3f80000010107421 */ /* 0x000fe40000010100 */
[----:B------:R1:W-:Y:S02]  /*14fd0*/  STL [R1+0x5cc], R8 ;  /* 0x0005cc0801007387 */ /* 0x0003e40000100800 */
[----:B------:R-:W-:Y:S01]  /*14fe0*/  FFMA.FTZ R16, R15, R16, 1 ;  /* 0x3f8000000f107423 */ /* 0x000fe20000010010 */
[----:B------:R-:W-:Y:S01]  /*14ff0*/  FFMA.FTZ R15, R5, R8, R2 ;  /* 0x00000008050f7223 */ /* 0x000fe20000010002 */
[----:B------:R-:W4:Y:S02]  /*15000*/  LDL.LU R61, [R1+0x878] ;  /* 0x00087800013d7983 */ /* 0x000f240000300800 */
        /* <DEDUP_REMOVED lines=8> */
[----:B--2---:R-:W-:Y:S01]  /*15090*/  FADD.FTZ R18, R29, -UR16 ;  /* 0x800000101d127e21 */ /* 0x004fe20008010000 */
[----:B------:R-:W2:Y:S02]  /*150a0*/  LDL.LU R28, [R1+0x56c] ;  /* 0x00056c00011c7983 */ /* 0x000ea40000300800 */
[----:B------:R-:W-:Y:S02]  /*150b0*/  FFMA.FTZ R17, R15, R17, 1 ;  /* 0x3f8000000f117423 */ /* 0x000fe40000010011 */
[----:B------:R-:W2:Y:S01]  /*150c0*/  LDL.LU R29, [R1+0x820] ;  /* 0x00082000011d7983 */ /* 0x000ea20000300800 */
[----:B-1----:R-:W-:Y:S01]  /*150d0*/  FMUL.FTZ R8, R18, UR17 ;  /* 0x0000001112087c20 */ /* 0x002fe20008410000 */
[----:B------:R-:W-:-:S03]  /*150e0*/  FMUL.FTZ R9, R16, R17 ;  /* 0x0000001110097220 */ /* 0x000fc60000410000 */
[----:B------:R-:W-:Y:S01]  /*150f0*/  FFMA.FTZ R15, R3, R8, R0 ;  /* 0x00000008030f7223 */ /* 0x000fe20000010000 */
[----:B------:R0:W-:Y:S01]  /*15100*/  STL [R1+0x5c8], R8 ;  /* 0x0005c80801007387 */ /* 0x0001e20000100800 */
[----:B---3--:R-:W-:-:S03]  /*15110*/  FADD.FTZ R17, R19, -UR16 ;  /* 0x8000001013117e21 */ /* 0x008fc60008010000 */
[----:B------:R-:W3:Y:S01]  /*15120*/  LDL.LU R19, [R1+0x828] ;  /* 0x0008280001137983 */ /* 0x000ee20000300800 */
[----:B0-----:R-:W-:Y:S01]  /*15130*/  FMUL.FTZ R8, R17, UR17 ;  /* 0x0000001111087c20 */ /* 0x001fe20008410000 */
[----:B----4-:R-:W-:Y:S02]  /*15140*/  FADD.FTZ R17, R21, -UR16 ;  /* 0x8000001015117e21 */ /* 0x010fe40008010000 */
[----:B------:R-:W4:Y:S01]  /*15150*/  LDL.LU R21, [R1+0x834] ;  /* 0x0008340001157983 */ /* 0x000f220000300800 */
        /* <DEDUP_REMOVED lines=28> */
[----:B--2---:R-:W-:Y:S02]  /*15320*/  FADD.FTZ R17, R29, -UR16 ;  /* 0x800000101d117e21 */ /* 0x004fe40008010000 */
[----:B------:R-:W2:Y:S02]  /*15330*/  LDL.LU R29, [R1+0x848] ;  /* 0x00084800011d7983 */ /* 0x000ea40000300800 */
[----:B-1----:R-:W-:-:S04]  /*15340*/  FMUL.FTZ R8, R17, UR17 ;  /* 0x0000001111087c20 */ /* 0x002fc80008410000 */
[----:B------:R-:W-:Y:S01]  /*15350*/  FFMA.FTZ R15, R5, R8, R2 ;  /* 0x00000008050f7223 */ /* 0x000fe20000010002 */
[----:B------:R0:W-:Y:S01]  /*15360*/  STL [R1+0x5b0], R8 ;  /* 0x0005b00801007387 */ /* 0x0001e20000100800 */
[----:B---3--:R-:W-:-:S03]  /*15370*/  FADD.FTZ R17, R19, -UR16 ;  /* 0x8000001013117e21 */ /* 0x008fc60008010000 */
[----:B------:R-:W3:Y:S01]  /*15380*/  LDL.LU R19, [R1+0x854] ;  /* 0x0008540001137983 */ /* 0x000ee20000300800 */
[----:B0-----:R-:W-:Y:S01]  /*15390*/  FMUL.FTZ R8, R17, UR17 ;  /* 0x0000001111087c20 */ /* 0x001fe20008410000 */
[----:B----4-:R-:W-:Y:S02]  /*153a0*/  FADD.FTZ R17, R21, -UR16 ;  /* 0x8000001015117e21 */ /* 0x010fe40008010000 */
[----:B------:R-:W4:Y:S01]  /*153b0*/  LDL.LU R21, [R1+0x864] ;  /* 0x0008640001157983 */ /* 0x000f220000300800 */
        /* <DEDUP_REMOVED lines=126> */
[----:B------:R-:W-:Y:S01]  /*15ba0*/  FFMA.FTZ R15, R5, R8, R2 ;  /* 0x00000008050f7223 */ /* 0x000fe20000010002 */
[----:B-1----:R-:W-:Y:S02]  /*15bb0*/  FMUL.FTZ R8, R17, UR17 ;  /* 0x0000001111087c20 */ /* 0x002fe40008410000 */
[----:B------:R-:W-:Y:S01]  /*15bc0*/  FMUL.FTZ R33, R33, R16 ;  /* 0x0000001021217220 */ /* 0x000fe20000410000 */
[----:B------:R-:W-:Y:S01]  /*15bd0*/  FMUL.FTZ R16, R15, -1.4426950216293334961 ;  /* 0xbfb8aa3b0f107820 */ /* 0x000fe20000410000 */
[----:B------:R-:W-:Y:S02]  /*15be0*/  FADD.FTZ R17, R61, -UR16 ;  /* 0x800000103d117e21 */ /* 0x000fe40008010000 */
[----:B------:R-:W3:Y:S03]  /*15bf0*/  LDL.LU R61, [R1+0x8a4] ;  /* 0x0008a400013d7983 */ /* 0x000ee60000300800 */
        /* <DEDUP_REMOVED lines=11> */
[----:B------:R-:W2:Y:S01]  /*15cb0*/  MUFU.RCP R16, R16 ;  /* 0x0000001000107308 */ /* 0x000ea20000001000 */
[----:B------:R0:W-:Y:S02]  /*15cc0*/  STL [R1+0x54c], R8 ;  /* 0x00054c0801007387 */ /* 0x0001e40000100800 */
[----:B0-----:R-:W-:Y:S01]  /*15cd0*/  FMUL.FTZ R8, R17, UR17 ;  /* 0x0000001111087c20 */ /* 0x001fe20008410000 */
[----:B------:R-:W-:-:S04]  /*15ce0*/  FADD.FTZ R17, R27, -UR16 ;  /* 0x800000101b117e21 */ /* 0x000fc80008010000 */
[----:B------:R0:W-:Y:S01]  /*15cf0*/  STL [R1+0x540], R8 ;  /* 0x0005400801007387 */ /* 0x0001e20000100800 */
[C---:B--2---:R-:W-:Y:S01]  /*15d00*/  FMUL.FTZ R29, R16.reuse, R29 ;  /* 0x0000001d101d7220 */ /* 0x044fe20000410000 */
[----:B------:R-:W-:-:S04]  /*15d10*/  FADD.FTZ R16, -R16, 1 ;  /* 0x3f80000010107421 */ /* 0x000fc80000010100 */
[----:B------:R-:W-:Y:S01]  /*15d20*/  FFMA.FTZ R16, R15, R16, 1 ;  /* 0x3f8000000f107423 */ /* 0x000fe20000010010 */
[----:B------:R-:W-:Y:S01]  /*15d30*/  FFMA.FTZ R15, R5, R8, R2 ;  /* 0x00000008050f7223 */ /* 0x000fe20000010002 */
[----:B0-----:R-:W-:Y:S02]  /*15d40*/  FMUL.FTZ R8, R17, UR17 ;  /* 0x0000001111087c20 */ /* 0x001fe40008410000 */
[----:B------:R-:W-:Y:S01]  /*15d50*/  FMUL.FTZ R29, R29, R16 ;  /* 0x000000101d1d7220 */ /* 0x000fe20000410000 */
[----:B------:R-:W-:-:S06]  /*15d60*/  FMUL.FTZ R16, R15, -1.4426950216293334961 ;  /* 0xbfb8aa3b0f107820 */ /* 0x000fcc0000410000 */
[----:B------:R-:W0:Y:S02]  /*15d70*/  MUFU.EX2 R16, R16 ;  /* 0x0000001000107308 */ /* 0x000e240000000800 */
[----:B0-----:R-:W-:-:S06]  /*15d80*/  FADD.FTZ R16, R16, 1 ;  /* 0x3f80000010107421 */ /* 0x001fcc0000010000 */
[----:B------:R-:W3:Y:S01]  /*15d90*/  MUFU.RCP R16, R16 ;  /* 0x0000001000107308 */ /* 0x000ee20000001000 */
[----:B----4-:R-:W-:Y:S02]  /*15da0*/  FADD.FTZ R17, R21, -UR16 ;  /* 0x8000001015117e21 */ /* 0x010fe40008010000 */
[----:B------:R-:W2:Y:S01]  /*15db0*/  LDL.LU R21, [R1+0x574] ;  /* 0x0005740001157983 */ /* 0x000ea20000300800 */
        /* <DEDUP_REMOVED lines=23> */
[----:B------:R-:W-:Y:S02]  /*15f30*/  FADD.FTZ R17, R61, -UR16 ;  /* 0x800000103d117e21 */ /* 0x000fe40008010000 */
[----:B------:R-:W3:Y:S01]  /*15f40*/  LDL.LU R61, [R1+0x83c] ;  /* 0x00083c00013d7983 */ /* 0x000ee20000300800 */
[C---:B0-----:R-:W-:Y:S01]  /*15f50*/  FMUL.FTZ R18, R16.reuse, R60 ;  /* 0x0000003c10127220 */ /* 0x041fe20000410000 */
[----:B------:R-:W-:-:S02]  /*15f60*/  FADD.FTZ R16, -R16, 1 ;  /* 0x3f80000010107421 */ /* 0x000fc40000010100 */
[----:B------:R0:W-:Y:S02]  /*15f70*/  STL [R1+0x508], R8 ;  /* 0x0005080801007387 */ /* 0x0001e40000100800 */
[----:B------:R-:W-:Y:S01]  /*15f80*/  FFMA.FTZ R16, R15, R16, 1 ;  /* 0x3f8000000f107423 */ /* 0x000fe20000010010 */
[----:B------:R-:W-:Y:S01]  /*15f90*/  FFMA.FTZ R15, R3, R8, R0 ;  /* 0x00000008030f7223 */ /* 0x000fe20000010000 */
[----:B------:R-:W4:Y:S02]  /*15fa0*/  LDL.LU R60, [R1+0x868] ;  /* 0x00086800013c7983 */ /* 0x000f240000300800 */
        /* <DEDUP_REMOVED lines=16> */
[----:B--2---:R-:W-:Y:S01]  /*160b0*/  FMUL.FTZ R17, R16, R21 ;  /* 0x0000001510117220 */ /* 0x004fe20000410000 */
[----:B------:R-:W-:-:S04]  /*160c0*/  FADD.FTZ R21, R23, -UR16 ;  /* 0x8000001017157e21 */ /* 0x000fc80008010000 */
[----:B0-----:R-:W-:Y:S01]  /*160d0*/  FMUL.FTZ R8, R21, UR17 ;  /* 0x0000001115087c20 */ /* 0x001fe20008410000 */
[----:B------:R-:W-:Y:S02]  /*160e0*/  FADD.FTZ R21, R59, -UR16 ;  /* 0x800000103b157e21 */ /* 0x000fe40008010000 */
[----:B------:R-:W2:Y:S01]  /*160f0*/  LDL.LU R59, [R1+0x7f0] ;  /* 0x0007f000013b7983 */ /* 0x000ea20000300800 */
        /* <DEDUP_REMOVED lines=19> */
[----:B------:R1:W-:Y:S01]  /*16230*/  STL [R1+0x4e8], R8 ;  /* 0x0004e80801007387 */ /* 0x0003e20000100800 */
[----:B---3--:R-:W-:-:S03]  /*16240*/  FADD.FTZ R41, R61, -UR16 ;  /* 0x800000103d297e21 */ /* 0x008fc60008010000 */
[----:B------:R-:W3:Y:S01]  /*16250*/  LDL.LU R61, [R1+0x804] ;  /* 0x00080400013d7983 */ /* 0x000ee20000300800 */
[----:B-1----:R-:W-:Y:S01]  /*16260*/  FMUL.FTZ R8, R41, UR17 ;  /* 0x0000001129087c20 */ /* 0x002fe20008410000 */
[C---:B0-----:R-:W-:Y:S01]  /*16270*/  FMUL.FTZ R16, R21.reuse, R58 ;  /* 0x0000003a15107220 */ /* 0x041fe20000410000 */
[----:B------:R-:W-:-:S03]  /*16280*/  FADD.FTZ R21, -R21, 1 ;  /* 0x3f80000015157421 */ /* 0x000fc60000010100 */
[----:B------:R0:W-:Y:S01]  /*16290*/  STL [R1+0x4e4], R8 ;  /* 0x0004e40801007387 */ /* 0x0001e20000100800 */
[----:B------:R-:W-:Y:S01]  /*162a0*/  FFMA.FTZ R21, R15, R21, 1 ;  /* 0x3f8000000f157423 */ /* 0x000fe20000010015 */
[----:B------:R-:W-:Y:S02]  /*162b0*/  FFMA.FTZ R15, R3, R8, R0 ;  /* 0x00000008030f7223 */ /* 0x000fe40000010000 */
[----:B------:R-:W3:Y:S01]  /*162c0*/  LDL.LU R58, [R1+0x8b4] ;  /* 0x0008b400013a7983 */ /* 0x000ee20000300800 */
[----:B------:R-:W-:Y:S01]  /*162d0*/  FMUL.FTZ R16, R16, R21 ;  /* 0x0000001510107220 */ /* 0x000fe20000410000 */
[----:B------:R-:W-:-:S06]  /*162e0*/  FMUL.FTZ R21, R15, -1.4426950216293334961 ;  /* 0xbfb8aa3b0f157820 */ /* 0x000fcc0000410000 */
[----:B------:R-:W1:Y:S02]  /*162f0*/  MUFU.EX2 R21, R21 ;  /* 0x0000001500157308 */ /* 0x000e640000000800 */
[----:B-1----:R-:W-:-:S04]  /*16300*/  FADD.FTZ R21, R21, 1 ;  /* 0x3f80000015157421 */ /* 0x002fc80000010000 */
[----:B------:R-:W1:Y:S02]  /*16310*/  MUFU.RCP R41, R21 ;  /* 0x0000001500297308 */ /* 0x000e640000001000 */
[C---:B-1----:R-:W-:Y:S01]  /*16320*/  FMUL.FTZ R21, R41.reuse, R42 ;  /* 0x0000002a29157220 */ /* 0x042fe20000410000 */
[----:B----4-:R-:W-:Y:S01]  /*16330*/  FADD.FTZ R42, R60, -UR16 ;  /* 0x800000103c2a7e21 */ /* 0x010fe20008010000 */
[----:B------:R-:W-:Y:S01]  /*16340*/  FADD.FTZ R41, -R41, 1 ;  /* 0x3f80000029297421 */ /* 0x000fe20000010100 */
[----:B------:R-:W4:Y:S02]  /*16350*/  LDL.LU R60, [R1+0x7e0] ;  /* 0x0007e000013c7983 */ /* 0x000f240000300800 */
[----:B0-----:R-:W-:Y:S01]  /*16360*/  FMUL.FTZ R8, R42, UR17 ;  /* 0x000000112a087c20 */ /* 0x001fe20008410000 */
[----:B------:R-:W-:-:S03]  /*16370*/  FFMA.FTZ R41, R15, R41, 1 ;  /* 0x3f8000000f297423 */ /* 0x000fc60000010029 */
[----:B------:R-:W-:Y:S01]  /*16380*/  FFMA.FTZ R15, R5, R8, R2 ;  /* 0x00000008050f7223 */ /* 0x000fe20000010002 */
[----:B------:R-:W-:-:S03]  /*16390*/  FMUL.FTZ R21, R21, R41 ;  /* 0x0000002915157220 */ /* 0x000fc60000410000 */
[----:B------:R-:W-:-:S06]  /*163a0*/  FMUL.FTZ R41, R15, -1.4426950216293334961 ;  /* 0xbfb8aa3b0f297820 */ /* 0x000fcc0000410000 */
[----:B------:R-:W0:Y:S02]  /*163b0*/  MUFU.EX2 R41, R41 ;  /* 0x0000002900297308 */ /* 0x000e240000000800 */
[----:B0-----:R-:W-:-:S04]  /*163c0*/  FADD.FTZ R41, R41, 1 ;  /* 0x3f80000029297421 */ /* 0x001fc80000010000 */
[----:B------:R-:W0:Y:S02]  /*163d0*/  MUFU.RCP R42, R41 ;  /* 0x00000029002a7308 */ /* 0x000e240000001000 */
[C---:B0-----:R-:W-:Y:S01]  /*163e0*/  FMUL.FTZ R41, R42.reuse, R43 ;  /* 0x0000002b2a297220 */ /* 0x041fe20000410000 */
[----:B--2---:R-:W-:Y:S02]  /*163f0*/  FADD.FTZ R43, R59, -UR16 ;  /* 0x800000103b2b7e21 */ /* 0x004fe40008010000 */
[----:B------:R-:W2:Y:S04]  /*16400*/  LDL.LU R59, [R1+0x7f8] ;  /* 0x0007f800013b7983 */ /* 0x000ea80000300800 */
[----:B------:R0:W-:Y:S02]  /*16410*/  STL [R1+0x4e0], R8 ;  /* 0x0004e00801007387 */ /* 0x0001e40000100800 */
[----:B0-----:R-:W-:Y:S01]  /*16420*/  FMUL.FTZ R8, R43, UR17 ;  /* 0x000000112b087c20 */ /* 0x001fe20008410000 */
[----:B------:R-:W-:-:S04]  /*16430*/  FADD.FTZ R42, -R42, 1 ;  /* 0x3f8000002a2a7421 */ /* 0x000fc80000010100 */
[----:B------:R-:W-:Y:S01]  /*16440*/  FFMA.FTZ R15, R15, R42, 1 ;  /* 0x3f8000000f0f7423 */ /* 0x000fe2000001002a */
[----:B------:R0:W-:Y:S03]  /*16450*/  STL [R1+0x4dc], R8 ;  /* 0x0004dc0801007387 */ /* 0x0001e60000100800 */
[----:B------:R-:W-:Y:S01]  /*16460*/  FMUL.FTZ R15, R41, R15 ;  /* 0x0000000f290f7220 */ /* 0x000fe20000410000 */
[----:B------:R-:W-:-:S04]  /*16470*/  FFMA.FTZ R41, R3, R8, R0 ;  /* 0x0000000803297223 */ /* 0x000fc80000010000 */
[----:B------:R-:W-:Y:S01]  /*16480*/  FMUL.FTZ R42, R41, -1.4426950216293334961 ;  /* 0xbfb8aa3b292a7820 */ /* 0x000fe20000410000 */
[----:B---3--:R-:W-:Y:S02]  /*16490*/  FADD.FTZ R43, R61, -UR16 ;  /* 0x800000103d2b7e21 */ /* 0x008fe40008010000 */
[----:B------:R-:W3:Y:S02]  /*164a0*/  LDL.LU R61, [R1+0x80c] ;  /* 0x00080c00013d7983 */ /* 0x000ee40000300800 */
[----:B0-----:R-:W-:Y:S01]  /*164b0*/  FMUL.FTZ R8, R43, UR17 ;  /* 0x000000112b087c20 */ /* 0x001fe20008410000 */
[----:B------:R-:W0:Y:S02]  /*164c0*/  MUFU.EX2 R42, R42 ;  /* 0x0000002a002a7308 */ /* 0x000e240000000800 */
[----:B0-----:R-:W-:-:S06]  /*164d0*/  FADD.FTZ R42, R42, 1 ;  /* 0x3f8000002a2a7421 */ /* 0x001fcc0000010000 */
[----:B------:R-:W0:Y:S01]  /*164e0*/  MUFU.RCP R42, R42 ;  /* 0x0000002a002a7308 */ /* 0x000e220000001000 */
[----:B----4-:R-:W-:Y:S02]  /*164f0*/  FADD.FTZ R43, R60, -UR16 ;  /* 0x800000103c2b7e21 */ /* 0x010fe40008010000 */
[----:B------:R-:W4:Y:S01]  /*16500*/  LDL.LU R60, [R1+0x81c] ;  /* 0x00081c00013c7983 */ /* 0x000f220000300800 */
[C---:B0-----:R-:W-:Y:S01]  /*16510*/  FMUL.FTZ R30, R42.reuse, R30 ;  /* 0x0000001e2a1e7220 */ /* 0x041fe20000410000 */
[----:B------:R-:W-:Y:S02]  /*16520*/  FADD.FTZ R42, -R42, 1 ;  /* 0x3f8000002a2a7421 */ /* 0x000fe40000010100 */
[----:B------:R0:W-:Y:S02]  /*16530*/  STL [R1+0x4d8], R8 ;  /* 0x0004d80801007387 */ /* 0x0001e40000100800 */
[----:B------:R-:W-:Y:S01]  /*16540*/  FFMA.FTZ R42, R41, R42, 1 ;  /* 0x3f800000292a7423 */ /* 0x000fe2000001002a */
[----:B------:R-:W-:Y:S01]  /*16550*/  FFMA.FTZ R41, R5, R8, R2 ;  /* 0x0000000805297223 */ /* 0x000fe20000010002 */
[----:B0-----:R-:W-:-:S02]  /*16560*/  FMUL.FTZ R8, R43, UR17 ;  /* 0x000000112b087c20 */ /* 0x001fc40008410000 */
[----:B------:R-:W-:Y:S01]  /*16570*/  FMUL.FTZ R30, R30, R42 ;  /* 0x0000002a1e1e7220 */ /* 0x000fe20000410000 */
[----:B------:R-:W-:-:S06]  /*16580*/  FMUL.FTZ R42, R41, -1.4426950216293334961 ;  /* 0xbfb8aa3b292a7820 */ /* 0x000fcc0000410000 */
[----:B------:R-:W0:Y:S02]  /*16590*/  MUFU.EX2 R42, R42 ;  /* 0x0000002a002a7308 */ /* 0x000e240000000800 */
[----:B0-----:R-:W-:-:S06]  /*165a0*/  FADD.FTZ R42, R42, 1 ;  /* 0x3f8000002a2a7421 */ /* 0x001fcc0000010000 */
[----:B------:R-:W0:Y:S02]  /*165b0*/  MUFU.RCP R42, R42 ;  /* 0x0000002a002a7308 */ /* 0x000e240000001000 */
[C---:B0-----:R-:W-:Y:S01]  /*165c0*/  FMUL.FTZ R31, R42.reuse, R31 ;  /* 0x0000001f2a1f7220 */ /* 0x041fe20000410000 */
[----:B------:R-:W-:Y:S01]  /*165d0*/  FADD.FTZ R42, -R42, 1 ;  /* 0x3f8000002a2a7421 */ /* 0x000fe20000010100 */
[----:B--2---:R-:W-:Y:S02]  /*165e0*/  FADD.FTZ R43, R59, -UR16 ;  /* 0x800000103b2b7e21 */ /* 0x004fe40008010000 */
        /* <DEDUP_REMOVED lines=33> */
[----:B----4-:R-:W-:Y:S02]  /*16800*/  FADD.FTZ R7, R60, -UR16 ;  /* 0x800000103c077e21 */ /* 0x010fe40008010000 */
[----:B------:R-:W4:Y:S01]  /*16810*/  LDL.LU R60, [R1+0x884] ;  /* 0x00088400013c7983 */ /* 0x000f220000300800 */
[----:B------:R-:W-:-:S04]  /*16820*/  FADD.FTZ R31, -R31, 1 ;  /* 0x3f8000001f1f7421 */ /* 0x000fc80000010100 */
[----:B------:R-:W-:-:S04]  /*16830*/  FFMA.FTZ R31, R6, R31, 1 ;  /* 0x3f800000061f7423 */ /* 0x000fc8000001001f */
[----:B------:R-:W-:Y:S01]  /*16840*/  FMUL.FTZ R49, R49, R31 ;  /* 0x0000001f31317220 */ /* 0x000fe20000410000 */
[----:B--2---:R-:W-:Y:S02]  /*16850*/  FADD.FTZ R31, R59, -UR16 ;  /* 0x800000103b1f7e21 */ /* 0x004fe40008010000 */
[----:B------:R-:W2:Y:S04]  /*16860*/  LDL.LU R59, [R1+0x890] ;  /* 0x00089000013b7983 */ /* 0x000ea80000300800 */
[----:B------:R0:W-:Y:S02]  /*16870*/  STL [R1+0x4cc], R8 ;  /* 0x0004cc0801007387 */ /* 0x0001e40000100800 */
[----:B0-----:R-:W-:-:S04]  /*16880*/  FMUL.FTZ R8, R7, UR17 ;  /* 0x0000001107087c20 */ /* 0x001fc80008410000 */
[----:B------:R-:W-:Y:S01]  /*16890*/  FFMA.FTZ R6, R5, R8, R2 ;  /* 0x0000000805067223 */ /* 0x000fe20000010002 */
[----:B------:R0:W-:Y:S03]  /*168a0*/  STL [R1+0x4c8], R8 ;  /* 0x0004c80801007387 */ /* 0x0001e60000100800 */
[----:B------:R-:W-:Y:S01]  /*168b0*/  FMUL.FTZ R7, R6, -1.4426950216293334961 ;  /* 0xbfb8aa3b06077820 */ /* 0x000fe20000410000 */
[----:B0-----:R-:W-:-:S05]  /*168c0*/  FMUL.FTZ R8, R31, UR17 ;  /* 0x000000111f087c20 */ /* 0x001fca0008410000 */
[----:B------:R-:W0:Y:S02]  /*168d0*/  MUFU.EX2 R7, R7 ;  /* 0x0000000700077308 */ /* 0x000e240000000800 */
[----:B0-----:R-:W-:-:S06]  /*168e0*/  FADD.FTZ R7, R7, 1 ;  /* 0x3f80000007077421 */ /* 0x001fcc0000010000 */
[----:B------:R-:W0:Y:S01]  /*168f0*/  MUFU.RCP R7, R7 ;  /* 0x0000000700077308 */ /* 0x000e220000001000 */
[----:B---3--:R-:W-:Y:S02]  /*16900*/  FADD.FTZ R31, R61, -UR16 ;  /* 0x800000103d1f7e21 */ /* 0x008fe40008010000 */
[----:B------:R-:W3:Y:S01]  /*16910*/  LDL.LU R61, [R1+0x898] ;  /* 0x00089800013d7983 */ /* 0x000ee20000300800 */
[C---:B0-----:R-:W-:Y:S01]  /*16920*/  FMUL.FTZ R43, R7.reuse, R44 ;  /* 0x0000002c072b7220 */ /* 0x041fe20000410000 */
[----:B------:R-:W-:Y:S02]  /*16930*/  FADD.FTZ R7, -R7, 1 ;  /* 0x3f80000007077421 */ /* 0x000fe40000010100 */
[----:B------:R0:W-:Y:S02]  /*16940*/  STL [R1+0x4c4], R8 ;  /* 0x0004c40801007387 */ /* 0x0001e40000100800 */
[----:B------:R-:W-:Y:S01]  /*16950*/  FFMA.FTZ R7, R6, R7, 1 ;  /* 0x3f80000006077423 */ /* 0x000fe20000010007 */
[----:B------:R-:W-:Y:S01]  /*16960*/  FFMA.FTZ R6, R3, R8, R0 ;  /* 0x0000000803067223 */ /* 0x000fe20000010000 */
[----:B0-----:R-:W-:-:S02]  /*16970*/  FMUL.FTZ R8, R31, UR17 ;  /* 0x000000111f087c20 */ /* 0x001fc40008410000 */
[----:B------:R-:W-:Y:S01]  /*16980*/  FMUL.FTZ R43, R43, R7 ;  /* 0x000000072b2b7220 */ /* 0x000fe20000410000 */
[----:B------:R-:W-:Y:S01]  /*16990*/  FMUL.FTZ R7, R6, -1.4426950216293334961 ;  /* 0xbfb8aa3b06077820 */ /* 0x000fe20000410000 */
[----:B----4-:R-:W-:Y:S02]  /*169a0*/  FADD.FTZ R31, R60, -UR16 ;  /* 0x800000103c1f7e21 */ /* 0x010fe40008010000 */
[----:B------:R-:W4:Y:S03]  /*169b0*/  LDL.LU R60, [R1+0x8a8] ;  /* 0x0008a800013c7983 */ /* 0x000f260000300800 */
        /* <DEDUP_REMOVED lines=9> */
[----:B------:R-:W0:Y:S01]  /*16a50*/  MUFU.EX2 R7, R7 ;  /* 0x0000000700077308 */ /* 0x000e220000000800 */
[----:B--2---:R-:W-:Y:S02]  /*16a60*/  FADD.FTZ R44, R59, -UR16 ;  /* 0x800000103b2c7e21 */ /* 0x004fe40008010000 */
[----:B------:R-:W2:Y:S01]  /*16a70*/  LDL.LU R59, [R1+0x8b0] ;  /* 0x0008b000013b7983 */ /* 0x000ea20000300800 */
        /* <DEDUP_REMOVED lines=24> */
[----:B---3--:R-:W-:-:S04]  /*16c00*/  FADD.FTZ R44, R61, -UR16 ;  /* 0x800000103d2c7e21 */ /* 0x008fc80008010000 */
        /* <DEDUP_REMOVED lines=22> */
[----:B------:R-:W-:Y:S01]  /*16d70*/  FADD.FTZ R31, -R31, 1 ;  /* 0x3f8000001f1f7421 */ /* 0x000fe20000010100 */
[----:B------:R-:W-:Y:S01]  /*16d80*/  FADD.FTZ R51, R58, -UR16 ;  /* 0x800000103a337e21 */ /* 0x000fe20008010000 */
[----:B------:R0:W-:Y:S02]  /*16d90*/  STL [R1+0x900], R10 ;  /* 0x0009000a01007387 */ /* 0x0001e40000100800 */
[----:B------:R-:W-:Y:S02]  /*16da0*/  FFMA.FTZ R31, R6, R31, 1 ;  /* 0x3f800000061f7423 */ /* 0x000fe4000001001f */
[----:B------:R1:W-:Y:S02]  /*16db0*/  STL [R1+0x8f0], R11 ;  /* 0x0008f00b01007387 */ /* 0x0003e40000100800 */
[----:B------:R-:W-:Y:S01]  /*16dc0*/  FMUL.FTZ R44, R44, R31 ;  /* 0x0000001f2c2c7220 */ /* 0x000fe20000410000 */
[----:B--2---:R-:W-:Y:S01]  /*16dd0*/  FADD.FTZ R50, R59, -UR16 ;  /* 0x800000103b327e21 */ /* 0x004fe20008010000 */
[----:B------:R-:W-:Y:S01]  /*16de0*/  FMUL.FTZ R58, R51, UR17 ;  /* 0x00000011333a7c20 */ /* 0x000fe20008410000 */
[----:B0-----:R-:W2:Y:S02]  /*16df0*/  LDL.LU R10, [R1+0x8a0] ;  /* 0x0008a000010a7983 */ /* 0x001ea40000300800 */
[----:B------:R-:W-:-:S02]  /*16e00*/  FMUL.FTZ R59, R50, UR17 ;  /* 0x00000011323b7c20 */ /* 0x000fc40008410000 */
[----:B-1----:R-:W3:Y:S02]  /*16e10*/  LDL.LU R11, [R1+0x888] ;  /* 0x00088800010b7983 */ /* 0x002ee40000300800 */
[----:B------:R-:W-:Y:S02]  /*16e20*/  FFMA.FTZ R6, R3, R59, R0 ;  /* 0x0000003b03067223 */ /* 0x000fe40000010000 */
[----:B------:R0:W-:Y:S02]  /*16e30*/  STL [R1+0x8e8], R39 ;  /* 0x0008e82701007387 */ /* 0x0001e40000100800 */
[----:B------:R-:W-:Y:S02]  /*16e40*/  FMUL.FTZ R31, R6, -1.4426950216293334961 ;  /* 0xbfb8aa3b061f7820 */ /* 0x000fe40000410000 */
[----:B------:R-:W4:Y:S04]  /*16e50*/  LDL.LU R52, [R1+0x8c4] ;  /* 0x0008c40001347983 */ /* 0x000f280000300800 */
[----:B------:R-:W1:Y:S01]  /*16e60*/  MUFU.EX2 R31, R31 ;  /* 0x0000001f001f7308 */ /* 0x000e620000000800 */
[----:B0-----:R-:W4:Y:S01]  /*16e70*/  LDL.LU R39, [R1+0x8b8] ;  /* 0x0008b80001277983 */ /* 0x001f220000300800 */
[----:B-1----:R-:W-:-:S04]  /*16e80*/  FADD.FTZ R31, R31, 1 ;  /* 0x3f8000001f1f7421 */ /* 0x002fc80000010000 */
        /* <DEDUP_REMOVED lines=10> */
[----:B------:R1:W-:Y:S04]  /*16f30*/  STL [R1+0x8dc], R40 ;  /* 0x0008dc2801007387 */ /* 0x0003e80000100800 */
[----:B------:R0:W-:Y:S04]  /*16f40*/  STL [R1+0x8ec], R12 ;  /* 0x0008ec0c01007387 */ /* 0x0001e80000100800 */
[----:B------:R0:W-:Y:S04]  /*16f50*/  STL [R1+0x8e0], R34 ;  /* 0x0008e02201007387 */ /* 0x0001e80000100800 */
[----:B-1----:R-:W4:Y:S04]  /*16f60*/  LDL.LU R40, [R1+0x604] ;  /* 0x0006040001287983 */ /* 0x002f280000300800 */
[----:B0-----:R-:W4:Y:S01]  /*16f70*/  LDL.LU R12, [R1+0x874] ;  /* 0x00087400010c7983 */ /* 0x001f220000300800 */
[----:B------:R-:W-:-:S03]  /*16f80*/  FMUL.FTZ R31, R51, R54 ;  /* 0x00000036331f7220 */ /* 0x000fc60000410000 */
[----:B------:R-:W4:Y:S04]  /*16f90*/  LDL.LU R54, [R1+0x8c0] ;  /* 0x0008c00001367983 */ /* 0x000f280000300800 */
[----:B------:R-:W4:Y:S04]  /*16fa0*/  LDL.LU R34, [R1+0x8bc] ;  /* 0x0008bc0001227983 */ /* 0x000f280000300800 */
[----:B------:R0:W-:Y:S04]  /*16fb0*/  STL [R1+0x8d8], R14 ;  /* 0x0008d80e01007387 */ /* 0x0001e80000100800 */
[----:B------:R1:W-:Y:S04]  /*16fc0*/  STL [R1+0x4a4], R9 ;  /* 0x0004a40901007387 */ /* 0x0003e80000100800 */
[----:B0-----:R-:W4:Y:S04]  /*16fd0*/  LDL.LU R14, [R1+0x600] ;  /* 0x00060000010e7983 */ /* 0x001f280000300800 */
[----:B-1----:R-:W4:Y:S04]  /*16fe0*/  LDL.LU R9, [R1+0x86c] ;  /* 0x00086c0001097983 */ /* 0x002f280000300800 */
[----:B------:R0:W-:Y:S04]  /*16ff0*/  STL [R1+0x8e4], R13 ;  /* 0x0008e40d01007387 */ /* 0x0001e80000100800 */
[----:B------:R1:W-:Y:S04]  /*17000*/  STL [R1+0x440], R8 ;  /* 0x0004400801007387 */ /* 0x0003e80000100800 */
[----:B0-----:R-:W4:Y:S04]  /*17010*/  LDL.LU R13, [R1+0x5fc] ;  /* 0x0005fc00010d7983 */ /* 0x001f280000300800 */
[----:B-1----:R-:W4:Y:S01]  /*17020*/  LDL.LU R8, [R1+0x858] ;  /* 0x0008580001087983 */ /* 0x002f220000300800 */
[----:B------:R-:W-:Y:S01]  /*17030*/  FADD.FTZ R51, -R51, 1 ;  /* 0x3f80000033337421 */ /* 0x000fe20000010100 */
[----:B------:R-:W-:-:S03]  /*17040*/  FADD.FTZ R53, RZ, R55 ;  /* 0x00000037ff357221 */ /* 0x000fc60000010000 */
[----:B------:R-:W-:Y:S01]  /*17050*/  FFMA.FTZ R50, R50, R51, 1 ;  /* 0x3f80000032327423 */ /* 0x000fe20000010033 */
[----:B------:R-:W-:Y:S01]  /*17060*/  FADD.FTZ R53, R53, R57 ;  /* 0x0000003935357221 */ /* 0x000fe20000010000 */
[----:B------:R0:W-:Y:S02]  /*17070*/  STL [R1+0x8f4], R32 ;  /* 0x0008f42001007387 */ /* 0x0001e40000100800 */
[----:B------:R-:W-:Y:S02]  /*17080*/  FMUL.FTZ R31, R31, R50 ;  /* 0x000000321f1f7220 */ /* 0x000fe40000410000 */
[----:B0-----:R-:W4:Y:S01]  /*17090*/  LDL.LU R32, [R1+0x5f8] ;  /* 0x0005f80001207983 */ /* 0x001f220000300800 */
[----:B--2---:R-:W-:-:S03]  /*170a0*/  FFMA.FTZ R51, R10, R55, RZ ;  /* 0x000000370a337223 */ /* 0x004fc600000100ff */
[----:B------:R-:W2:Y:S01]  /*170b0*/  LDL.LU R10, [R1+0x84c] ;  /* 0x00084c00010a7983 */ /* 0x000ea20000300800 */
[-C--:B---3--:R-:W-:Y:S01]  /*170c0*/  FFMA.FTZ R51, R11, R57.reuse, R51 ;  /* 0x000000390b337223 */ /* 0x088fe20000010033 */
[----:B------:R-:W-:Y:S01]  /*170d0*/  FMUL.FTZ R57, R5, R57 ;  /* 0x0000003905397220 */ /* 0x000fe20000410000 */
[----:B----4-:R-:W-:-:S03]  /*170e0*/  FADD.FTZ R52, R52, R56 ;  /* 0x0000003834347221 */ /* 0x010fc60000010000 */
[----:B------:R-:W-:Y:S02]  /*170f0*/  FFMA.FTZ R56, R11, R57, R39 ;  /* 0x000000390b387223 */ /* 0x000fe40000010027 */
[----:B------:R-:W3:Y:S01]  /*17100*/  LDL.LU R39, [R1+0x5ec] ;  /* 0x0005ec0001277983 */ /* 0x000ee20000300800 */
[----:B------:R-:W-:-:S03]  /*17110*/  FADD.FTZ R57, R57, R52 ;  /* 0x0000003439397221 */ /* 0x000fc60000010000 */
[----:B------:R-:W4:Y:S01]  /*17120*/  LDL.LU R11, [R1+0x844] ;  /* 0x00084400010b7983 */ /* 0x000f220000300800 */
[----:B------:R-:W-:Y:S01]  /*17130*/  FADD.FTZ R50, R54, R40 ;  /* 0x0000002836327221 */ /* 0x000fe20000010000 */
[-C--:B------:R-:W-:Y:S01]  /*17140*/  FMUL.FTZ R54, R3, R40.reuse ;  /* 0x0000002803367220 */ /* 0x080fe20000410000 */
[C---:B------:R-:W-:Y:S02]  /*17150*/  FFMA.FTZ R55, R12.reuse, R40, R34 ;  /* 0x000000280c377223 */ /* 0x040fe40000010022 */
[----:B------:R-:W4:Y:S01]  /*17160*/  LDL.LU R40, [R1+0x5e8] ;  /* 0x0005e80001287983 */ /* 0x000f220000300800 */
[----:B------:R-:W-:-:S03]  /*17170*/  FFMA.FTZ R56, R12, R54, R56 ;  /* 0x000000360c387223 */ /* 0x000fc60000010038 */
[----:B------:R-:W4:Y:S01]  /*17180*/  LDL.LU R12, [R1+0x838] ;  /* 0x00083800010c7983 */ /* 0x000f220000300800 */
[----:B------:R-:W-:-:S03]  /*17190*/  FADD.FTZ R54, R57, R54 ;  /* 0x0000003639367221 */ /* 0x000fc60000010000 */
[----:B------:R-:W4:Y:S01]  /*171a0*/  LDL.LU R34, [R1+0x824] ;  /* 0x0008240001227983 */ /* 0x000f220000300800 */
[-C--:B------:R-:W-:Y:S01]  /*171b0*/  FMUL.FTZ R52, R5, R14.reuse ;  /* 0x0000000e05347220 */ /* 0x080fe20000410000 */
[----:B------:R-:W-:Y:S01]  /*171c0*/  FADD.FTZ R53, R53, R14 ;  /* 0x0000000e35357221 */ /* 0x000fe20000010000 */
[C---:B------:R-:W-:Y:S02]  /*171d0*/  FFMA.FTZ R51, R9.reuse, R14, R51 ;  /* 0x0000000e09337223 */ /* 0x040fe40000010033 */
[----:B------:R-:W4:Y:S01]  /*171e0*/  LDL.LU R14, [R1+0x5dc] ;  /* 0x0005dc00010e7983 */ /* 0x000f220000300800 */
[----:B------:R-:W-:-:S03]  /*171f0*/  FFMA.FTZ R56, R9, R52, R56 ;  /* 0x0000003409387223 */ /* 0x000fc60000010038 */
[----:B------:R-:W4:Y:S01]  /*17200*/  LDL.LU R9, [R1+0x82c] ;  /* 0x00082c0001097983 */ /* 0x000f220000300800 */
[----:B------:R-:W-:Y:S01]  /*17210*/  FADD.FTZ R50, R50, R13 ;  /* 0x0000000d32327221 */ /* 0x000fe20000010000 */
[-C--:B------:R-:W-:Y:S01]  /*17220*/  FMUL.FTZ R57, R3, R13.reuse ;  /* 0x0000000d03397220 */ /* 0x080fe20000410000 */
[----:B------:R-:W-:Y:S02]  /*17230*/  FFMA.FTZ R55, R8, R13, R55 ;  /* 0x0000000d08377223 */ /* 0x000fe40000010037 */
[----:B------:R-:W4:Y:S01]  /*17240*/  LDL.LU R13, [R1+0x5d8] ;  /* 0x0005d800010d7983 */ /* 0x000f220000300800 */
[----:B------:R-:W-:Y:S01]  /*17250*/  FADD.FTZ R52, R52, R54 ;  /* 0x0000003634347221 */ /* 0x000fe20000010000 */
[----:B------:R-:W-:Y:S02]  /*17260*/  FFMA.FTZ R56, R8, R57, R56 ;  /* 0x0000003908387223 */ /* 0x000fe40000010038 */
[----:B------:R-:W4:Y:S01]  /*17270*/  LDL.LU R8, [R1+0x5c0] ;  /* 0x0005c00001087983 */ /* 0x000f220000300800 */
[----:B------:R-:W-:Y:S01]  /*17280*/  FADD.FTZ R57, R52, R57 ;  /* 0x0000003934397221 */ /* 0x000fe20000010000 */
[-C--:B------:R-:W-:Y:S01]  /*17290*/  FMUL.FTZ R54, R5, R32.reuse ;  /* 0x0000002005367220 */ /* 0x080fe20000410000 */
[----:B------:R-:W-:Y:S01]  /*172a0*/  FADD.FTZ R53, R53, R32 ;  /* 0x0000002035357221 */ /* 0x000fe20000010000 */
[----:B--2---:R-:W-:-:S02]  /*172b0*/  FFMA.FTZ R51, R10, R32, R51 ;  /* 0x000000200a337223 */ /* 0x004fc40000010033 */
[----:B------:R-:W-:Y:S01]  /*172c0*/  FFMA.FTZ R56, R10, R54, R56 ;  /* 0x000000360a387223 */ /* 0x000fe20000010038 */
[----:B------:R-:W2:Y:S01]  /*172d0*/  LDL.LU R32, [R1+0x818] ;  /* 0x0008180001207983 */ /* 0x000ea20000300800 */
[----:B------:R-:W-:-:S03]  /*172e0*/  FADD.FTZ R54, R54, R57 ;  /* 0x0000003936367221 */ /* 0x000fc60000010000 */
[----:B------:R-:W2:Y:S01]  /*172f0*/  LDL.LU R10, [R1+0x5b8] ;  /* 0x0005b800010a7983 */ /* 0x000ea20000300800 */
[-C--:B---3--:R-:W-:Y:S01]  /*17300*/  FMUL.FTZ R52, R3, R39.reuse ;  /* 0x0000002703347220 */ /* 0x088fe20000410000 */
[----:B------:R-:W-:Y:S01]  /*17310*/  FADD.FTZ R50, R50, R39 ;  /* 0x0000002732327221 */ /* 0x000fe20000010000 */
[C---:B----4-:R-:W-:Y:S02]  /*17320*/  FFMA.FTZ R55, R11.reuse, R39, R55 ;  /* 0x000000270b377223 */ /* 0x050fe40000010037 */
[----:B------:R-:W-:Y:S01]  /*17330*/  FFMA.FTZ R56, R11, R52, R56 ;  /* 0x000000340b387223 */ /* 0x000fe20000010038 */
[----:B------:R-:W3:Y:S01]  /*17340*/  LDL.LU R39, [R1+0x814] ;  /* 0x0008140001277983 */ /* 0x000ee20000300800 */
[----:B------:R-:W-:-:S03]  /*17350*/  FADD.FTZ R52, R54, R52 ;  /* 0x0000003436347221 */ /* 0x000fc60000010000 */
[----:B------:R-:W4:Y:S01]  /*17360*/  LDL.LU R11, [R1+0x5b4] ;  /* 0x0005b400010b7983 */ /* 0x000f220000300800 */
[-C--:B------:R-:W-:Y:S01]  /*17370*/  FMUL.FTZ R57, R5, R40.reuse ;  /* 0x0000002805397220 */ /* 0x080fe20000410000 */
[----:B------:R-:W-:Y:S01]  /*17380*/  FADD.FTZ R53, R53, R40 ;  /* 0x0000002835357221 */ /* 0x000fe20000010000 */
[C---:B------:R-:W-:Y:S02]  /*17390*/  FFMA.FTZ R51, R12.reuse, R40, R51 ;  /* 0x000000280c337223 */ /* 0x040fe40000010033 */
[----:B------:R-:W-:Y:S01]  /*173a0*/  FFMA.FTZ R56, R12, R57, R56 ;  /* 0x000000390c387223 */ /* 0x000fe20000010038 */
[----:B------:R-:W4:Y:S01]  /*173b0*/  LDL.LU R40, [R1+0x808] ;  /* 0x0008080001287983 */ /* 0x000f220000300800 */
[----:B------:R-:W-:-:S03]  /*173c0*/  FADD.FTZ R57, R57, R52 ;  /* 0x0000003439397221 */ /* 0x000fc60000010000 */
[----:B------:R-:W4:Y:S01]  /*173d0*/  LDL.LU R12, [R1+0x5a8] ;  /* 0x0005a800010c7983 */ /* 0x000f220000300800 */
[-C--:B------:R-:W-:Y:S01]  /*173e0*/  FMUL.FTZ R54, R3, R14.reuse ;  /* 0x0000000e03367220 */ /* 0x080fe20000410000 */
[----:B------:R-:W-:Y:S01]  /*173f0*/  FADD.FTZ R50, R50, R14 ;  /* 0x0000000e32327221 */ /* 0x000fe20000010000 */
[C---:B------:R-:W-:Y:S02]  /*17400*/  FFMA.FTZ R55, R9.reuse, R14, R55 ;  /* 0x0000000e09377223 */ /* 0x040fe40000010037 */
[----:B------:R-:W-:Y:S01]  /*17410*/  FFMA.FTZ R56, R9, R54, R56 ;  /* 0x0000003609387223 */ /* 0x000fe20000010038 */
[----:B------:R-:W4:Y:S04]  /*17420*/  LDL.LU R14, [R1+0x7fc] ;  /* 0x0007fc00010e7983 */ /* 0x000f280000300800 */
[----:B------:R-:W4:Y:S01]  /*17430*/  LDL.LU R9, [R1+0x5a4] ;  /* 0x0005a40001097983 */ /* 0x000f220000300800 */
[-C--:B------:R-:W-:Y:S01]  /*17440*/  FMUL.FTZ R52, R5, R13.reuse ;  /* 0x0000000d05347220 */ /* 0x080fe20000410000 */
[----:B------:R-:W-:-:S03]  /*17450*/  FFMA.FTZ R51, R34, R13, R51 ;  /* 0x0000000d22337223 */ /* 0x000fc60000010033 */
        /* <DEDUP_REMOVED lines=8> */
[C---:B--2---:R-:W-:Y:S01]  /*174e0*/  FFMA.FTZ R55, R32.reuse, R8, R55 ;  /* 0x0000000820377223 */ /* 0x044fe20000010037 */
        /* <DEDUP_REMOVED lines=8> */
[----:B------:R-:W3:Y:S01]  /*17570*/  LDL.LU R10, [R1+0x58c] ;  /* 0x00058c00010a7983 */ /* 0x000ee20000300800 */
[----:B----4-:R-:W-:-:S03]  /*17580*/  FMUL.FTZ R52, R3, R11 ;  /* 0x0000000b03347220 */ /* 0x010fc60000410000 */
        /* <DEDUP_REMOVED lines=24> */
[----:B--2---:R-:W-:Y:S01]  /*17710*/  FMUL.FTZ R57, R3, R8 ;  /* 0x0000000803397220 */ /* 0x004fe20000410000 */
[C---:B------:R-:W-:Y:S01]  /*17720*/  FFMA.FTZ R51, R32.reuse, R13, R51 ;  /* 0x0000000d20337223 */ /* 0x040fe20000010033 */
[----:B------:R-:W-:Y:S01]  /*17730*/  FFMA.FTZ R56, R32, R52, R56 ;  /* 0x0000003420387223 */ /* 0x000fe20000010038 */
[----:B------:R-:W2:Y:S01]  /*17740*/  LDL.LU R13, [R1+0x570] ;  /* 0x00057000010d7983 */ /* 0x000ea20000300800 */
[----:B------:R-:W-:-:S03]  /*17750*/  FADD.FTZ R52, R52, R54 ;  /* 0x0000003634347221 */ /* 0x000fc60000010000 */
[----:B------:R-:W2:Y:S01]  /*17760*/  LDL.LU R32, [R1+0x790] ;  /* 0x0007900001207983 */ /* 0x000ea20000300800 */
[----:B------:R-:W-:Y:S01]  /*17770*/  FADD.FTZ R50, R50, R8 ;  /* 0x0000000832327221 */ /* 0x000fe20000010000 */
[----:B---3--:R-:W-:Y:S01]  /*17780*/  FMUL.FTZ R54, R5, R10 ;  /* 0x0000000a05367220 */ /* 0x008fe20000410000 */
[C---:B----4-:R-:W-:Y:S01]  /*17790*/  FFMA.FTZ R55, R39.reuse, R8, R55 ;  /* 0x0000000827377223 */ /* 0x050fe20000010037 */
[----:B------:R-:W-:Y:S01]  /*177a0*/  FFMA.FTZ R56, R39, R57, R56 ;  /* 0x0000003927387223 */ /* 0x000fe20000010038 */
[----:B------:R-:W3:Y:S01]  /*177b0*/  LDL.LU R8, [R1+0x560] ;  /* 0x0005600001087983 */ /* 0x000ee20000300800 */
[----:B------:R-:W-:-:S03]  /*177c0*/  FADD.FTZ R57, R52, R57 ;  /* 0x0000003934397221 */ /* 0x000fc60000010000 */
[----:B------:R-:W4:Y:S01]  /*177d0*/  LDL.LU R39, [R1+0x78c] ;  /* 0x00078c0001277983 */ /* 0x000f220000300800 */
[----:B------:R-:W-:Y:S01]  /*177e0*/  FADD.FTZ R53, R53, R10 ;  /* 0x0000000a35357221 */ /* 0x000fe20000010000 */
[-C--:B------:R-:W-:Y:S01]  /*177f0*/  FMUL.FTZ R52, R3, R11.reuse ;  /* 0x0000000b03347220 */ /* 0x080fe20000410000 */
[C---:B------:R-:W-:Y:S01]  /*17800*/  FFMA.FTZ R51, R40.reuse, R10, R51 ;  /* 0x0000000a28337223 */ /* 0x040fe20000010033 */
[----:B------:R-:W-:Y:S01]  /*17810*/  FFMA.FTZ R56, R40, R54, R56 ;  /* 0x0000003628387223 */ /* 0x000fe20000010038 */
[----:B------:R-:W4:Y:S04]  /*17820*/  LDL.LU R10, [R1+0x558] ;  /* 0x00055800010a7983 */ /* 0x000f280000300800 */
[----:B------:R-:W4:Y:S01]  /*17830*/  LDL.LU R40, [R1+0x788] ;  /* 0x0007880001287983 */ /* 0x000f220000300800 */
[----:B------:R-:W-:Y:S01]  /*17840*/  FADD.FTZ R54, R54, R57 ;  /* 0x0000003936367221 */ /* 0x000fe20000010000 */
[----:B------:R-:W-:Y:S01]  /*17850*/  FADD.FTZ R50, R50, R11 ;  /* 0x0000000b32327221 */ /* 0x000fe20000010000 */
[C---:B------:R-:W-:Y:S01]  /*17860*/  FFMA.FTZ R55, R14.reuse, R11, R55 ;  /* 0x0000000b0e377223 */ /* 0x040fe20000010037 */
[----:B------:R-:W-:-:S02]  /*17870*/  FFMA.FTZ R56, R14, R52, R56 ;  /* 0x000000340e387223 */ /* 0x000fc40000010038 */
[----:B------:R-:W4:Y:S01]  /*17880*/  LDL.LU R14, [R1+0x780] ;  /* 0x00078000010e7983 */ /* 0x000f220000300800 */
[-C--:B------:R-:W-:Y:S01]  /*17890*/  FMUL.FTZ R57, R5, R12.reuse ;  /* 0x0000000c05397220 */ /* 0x080fe20000410000 */
[----:B------:R-:W-:Y:S02]  /*178a0*/  FADD.FTZ R53, R53, R12 ;  /* 0x0000000c35357221 */ /* 0x000fe40000010000 */
        /* <DEDUP_REMOVED lines=30> */
[C---:B------:R-:W-:Y:S01]  /*17a90*/  FFMA.FTZ R51, R14.reuse, R10, R51 ;  /* 0x0000000a0e337223 */ /* 0x040fe20000010033 */
[----:B------:R-:W-:Y:S01]  /*17aa0*/  FFMA.FTZ R56, R14, R54, R56 ;  /* 0x000000360e387223 */ /* 0x000fe20000010038 */
[----:B------:R-:W4:Y:S04]  /*17ab0*/  LDL.LU R10, [R1+0x534] ;  /* 0x00053400010a7983 */ /* 0x000f280000300800 */
[----:B------:R-:W4:Y:S01]  /*17ac0*/  LDL.LU R14, [R1+0x758] ;  /* 0x00075800010e7983 */ /* 0x000f220000300800 */
[-C--:B------:R-:W-:Y:S01]  /*17ad0*/  FMUL.FTZ R52, R3, R11.reuse ;  /* 0x0000000b03347220 */ /* 0x080fe20000410000 */
        /* <DEDUP_REMOVED lines=14> */
[----:B------:R-:W-:-:S03]  /*17bc0*/  FADD.FTZ R50, R50, R9 ;  /* 0x0000000932327221 */ /* 0x000fc60000010000 */
[----:B------:R-:W2:Y:S01]  /*17bd0*/  LDL.LU R34, [R1+0x528] ;  /* 0x0005280001227983 */ /* 0x000ea20000300800 */
[----:B------:R-:W-:Y:S01]  /*17be0*/  FADD.FTZ R54, R54, R52 ;  /* 0x0000003436367221 */ /* 0x000fe20000010000 */
[----:B---3--:R-:W-:Y:S01]  /*17bf0*/  FMUL.FTZ R57, R5, R13 ;  /* 0x0000000d05397220 */ /* 0x008fe20000410000 */
[C---:B----4-:R-:W-:Y:S01]  /*17c00*/  FFMA.FTZ R56, R39.reuse, R52, R56 ;  /* 0x0000003427387223 */ /* 0x050fe20000010038 */
[----:B------:R-:W-:Y:S02]  /*17c10*/  FFMA.FTZ R55, R39, R9, R55 ;  /* 0x0000000927377223 */ /* 0x000fe40000010037 */
[----:B------:R-:W3:Y:S01]  /*17c20*/  LDL.LU R39, [R1+0x744] ;  /* 0x0007440001277983 */ /* 0x000ee20000300800 */
[----:B------:R-:W-:-:S03]  /*17c30*/  FADD.FTZ R53, R53, R13 ;  /* 0x0000000d35357221 */ /* 0x000fc60000010000 */
[----:B------:R-:W4:Y:S01]  /*17c40*/  LDL.LU R9, [R1+0x524] ;  /* 0x0005240001097983 */ /* 0x000f220000300800 */
        /* <DEDUP_REMOVED lines=92> */
[----:B--2---:R-:W-:Y:S01]  /*18210*/  FMUL.FTZ R57, R5, R10 ;  /* 0x0000000a05397220 */ /* 0x004fe20000410000 */
[----:B------:R-:W-:-:S03]  /*18220*/  FFMA.FTZ R56, R32, R52, R56 ;  /* 0x0000003420387223 */ /* 0x000fc60000010038 */
[----:B------:R-:W-:Y:S01]  /*18230*/  FADD.FTZ R54, R57, R54 ;  /* 0x0000003639367221 */ /* 0x000fe20000010000 */
[----:B------:R-:W-:Y:S02]  /*18240*/  FFMA.FTZ R55, R32, R8, R55 ;  /* 0x0000000820377223 */ /* 0x000fe40000010037 */
[----:B------:R-:W2:Y:S01]  /*18250*/  LDL.LU R8, [R1+0x41c] ;  /* 0x00041c0001087983 */ /* 0x000ea20000300800 */
[----:B------:R-:W-:-:S03]  /*18260*/  FADD.FTZ R53, R53, R10 ;  /* 0x0000000a35357221 */ /* 0x000fc60000010000 */
[----:B------:R-:W2:Y:S01]  /*18270*/  LDL.LU R32, [R1+0x6a0] ;  /* 0x0006a00001207983 */ /* 0x000ea20000300800 */
[----:B---3--:R-:W-:Y:S01]  /*18280*/  FMUL.FTZ R52, R3, R12 ;  /* 0x0000000c03347220 */ /* 0x008fe20000410000 */
[----:B----4-:R-:W-:-:S03]  /*18290*/  FFMA.FTZ R56, R39, R57, R56 ;  /* 0x0000003927387223 */ /* 0x010fc60000010038 */
[----:B------:R-:W-:Y:S01]  /*182a0*/  FADD.FTZ R54, R54, R52 ;  /* 0x0000003436367221 */ /* 0x000fe20000010000 */
[----:B------:R-:W-:Y:S02]  /*182b0*/  FFMA.FTZ R51, R39, R10, R51 ;  /* 0x0000000a27337223 */ /* 0x000fe40000010033 */
[----:B------:R-:W3:Y:S01]  /*182c0*/  LDL.LU R39, [R1+0x420] ;  /* 0x0004200001277983 */ /* 0x000ee20000300800 */
[----:B------:R-:W-:-:S03]  /*182d0*/  FADD.FTZ R50, R50, R12 ;  /* 0x0000000c32327221 */ /* 0x000fc60000010000 */
[----:B------:R-:W4:Y:S01]  /*182e0*/  LDL.LU R10, [R1+0x900] ;  /* 0x00090000010a7983 */ /* 0x000f220000300800 */
[----:B------:R-:W-:Y:S01]  /*182f0*/  FMUL.FTZ R57, R5, R34 ;  /* 0x0000002205397220 */ /* 0x000fe20000410000 */
        /* <DEDUP_REMOVED lines=8> */
[----:B------:R-:W-:Y:S02]  /*18380*/  FFMA.FTZ R51, R13, R34, R51 ;  /* 0x000000220d337223 */ /* 0x000fe40000010033 */
[----:B------:R-:W4:Y:S01]  /*18390*/  LDL.LU R9, [R1+0x694] ;  /* 0x0006940001097983 */ /* 0x000f220000300800 */
[----:B------:R-:W-:-:S03]  /*183a0*/  FADD.FTZ R53, R53, R34 ;  /* 0x0000002235357221 */ /* 0x000fc60000010000 */
[----:B------:R-:W4:Y:S04]  /*183b0*/  LDL.LU R12, [R1+0x424] ;  /* 0x00042400010c7983 */ /* 0x000f280000300800 */
[----:B------:R-:W4:Y:S01]  /*183c0*/  LDL.LU R34, [R1+0x428] ;  /* 0x0004280001227983 */ /* 0x000f220000300800 */
[----:B------:R-:W-:-:S03]  /*183d0*/  FFMA.FTZ R55, R11, R40, R55 ;  /* 0x000000280b377223 */ /* 0x000fc60000010037 */
[----:B------:R-:W4:Y:S04]  /*183e0*/  LDL.LU R13, [R1+0x690] ;  /* 0x00069000010d7983 */ /* 0x000f280000300800 */
[----:B------:R-:W4:Y:S01]  /*183f0*/  LDL.LU R11, [R1+0x688] ;  /* 0x00068800010b7983 */ /* 0x000f220000300800 */
[----:B------:R-:W-:-:S04]  /*18400*/  FMUL.FTZ R57, R5, R14 ;  /* 0x0000000e05397220 */ /* 0x000fc80000410000 */
[----:B------:R-:W-:Y:S01]  /*18410*/  FADD.FTZ R54, R57, R54 ;  /* 0x0000003639367221 */ /* 0x000fe20000010000 */
[----:B------:R-:W-:Y:S02]  /*18420*/  FADD.FTZ R50, R50, R40 ;  /* 0x0000002832327221 */ /* 0x000fe40000010000 */
[----:B------:R-:W4:Y:S01]  /*18430*/  LDL.LU R40, [R1+0x42c] ;  /* 0x00042c0001287983 */ /* 0x000f220000300800 */
[C---:B--2---:R-:W-:Y:S01]  /*18440*/  FFMA.FTZ R51, R52.reuse, R14, R51 ;  /* 0x0000000e34337223 */ /* 0x044fe20000010033 */
[----:B------:R-:W-:Y:S01]  /*18450*/  FFMA.FTZ R56, R52, R57, R56 ;  /* 0x0000003934387223 */ /* 0x000fe20000010038 */
[----:B------:R-:W-:Y:S01]  /*18460*/  FMUL.FTZ R52, R3, R8 ;  /* 0x0000000803347220 */ /* 0x000fe20000410000 */
[----:B---3--:R-:W-:-:S03]  /*18470*/  FMUL.FTZ R57, R5, R39 ;  /* 0x0000002705397220 */ /* 0x008fc60000410000 */
[----:B------:R-:W-:Y:S01]  /*18480*/  FFMA.FTZ R56, R32, R52, R56 ;  /* 0x0000003420387223 */ /* 0x000fe20000010038 */
[----:B------:R-:W-:Y:S01]  /*18490*/  FADD.FTZ R54, R54, R52 ;  /* 0x0000003436367221 */ /* 0x000fe20000010000 */
[----:B----4-:R-:W-:Y:S02]  /*184a0*/  FMUL.FTZ R52, R3, R12 ;  /* 0x0000000c03347220 */ /* 0x010fe40000410000 */
[----:B------:R-:W-:Y:S01]  /*184b0*/  FFMA.FTZ R56, R9, R57, R56 ;  /* 0x0000003909387223 */ /* 0x000fe20000010038 */
[----:B------:R-:W-:Y:S01]  /*184c0*/  FADD.FTZ R54, R57, R54 ;  /* 0x0000003639367221 */ /* 0x000fe20000010000 */
[----:B------:R-:W-:-:S03]  /*184d0*/  FMUL.FTZ R57, R5, R34 ;  /* 0x0000002205397220 */ /* 0x000fc60000410000 */
[----:B------:R-:W-:Y:S01]  /*184e0*/  FADD.FTZ R54, R54, R52 ;  /* 0x0000003436367221 */ /* 0x000fe20000010000 */
[----:B------:R-:W-:-:S03]  /*184f0*/  FFMA.FTZ R56, R13, R52, R56 ;  /* 0x000000340d387223 */ /* 0x000fc60000010038 */
[----:B------:R-:W-:Y:S01]  /*18500*/  FADD.FTZ R54, R57, R54 ;  /* 0x0000003639367221 */ /* 0x000fe20000010000 */
[----:B------:R-:W-:Y:S02]  /*18510*/  FFMA.FTZ R56, R11, R57, R56 ;  /* 0x000000390b387223 */ /* 0x000fe40000010038 */
[----:B------:R-:W2:Y:S01]  /*18520*/  LDL.LU R57, [R1+0x684] ;  /* 0x0006840001397983 */ /* 0x000ea20000300800 */
[----:B------:R-:W-:-:S03]  /*18530*/  FADD.FTZ R53, R53, R14 ;  /* 0x0000000e35357221 */ /* 0x000fc60000010000 */
[----:B------:R-:W3:Y:S01]  /*18540*/  LDL.LU R14, [R1+0x490] ;  /* 0x00049000010e7983 */ /* 0x000ee20000300800 */
[----:B------:R-:W-:Y:S01]  /*18550*/  FMUL.FTZ R52, R3, R40 ;  /* 0x0000002803347220 */ /* 0x000fe20000410000 */
[----:B------:R-:W-:Y:S01]  /*18560*/  FFMA.FTZ R55, R32, R8, R55 ;  /* 0x0000000820377223 */ /* 0x000fe20000010037 */
[----:B------:R-:W-:Y:S01]  /*18570*/  FADD.FTZ R50, R50, R8 ;  /* 0x0000000832327221 */ /* 0x000fe20000010000 */
[----:B------:R-:W-:Y:S01]  /*18580*/  FFMA.FTZ R51, R9, R39, R51 ;  /* 0x0000002709337223 */ /* 0x000fe20000010033 */
[----:B------:R-:W-:Y:S01]  /*18590*/  FADD.FTZ R54, R54, R52 ;  /* 0x0000003436367221 */ /* 0x000fe20000010000 */
[----:B------:R-:W4:Y:S01]  /*185a0*/  LDL.LU R8, [R1+0x494] ;  /* 0x0004940001087983 */ /* 0x000f220000300800 */
[----:B------:R-:W-:-:S03]  /*185b0*/  FADD.FTZ R53, R53, R39 ;  /* 0x0000002735357221 */ /* 0x000fc60000010000 */
[----:B------:R-:W4:Y:S01]  /*185c0*/  LDL.LU R32, [R1+0x678] ;  /* 0x0006780001207983 */ /* 0x000f220000300800 */
[----:B------:R-:W-:-:S03]  /*185d0*/  FFMA.FTZ R55, R13, R12, R55 ;  /* 0x0000000c0d377223 */ /* 0x000fc60000010037 */
[----:B------:R-:W4:Y:S01]  /*185e0*/  LDL.LU R9, [R1+0x4b0] ;  /* 0x0004b00001097983 */ /* 0x000f220000300800 */
[----:B------:R-:W-:-:S03]  /*185f0*/  FFMA.FTZ R51, R11, R34, R51 ;  /* 0x000000220b337223 */ /* 0x000fc60000010033 */
[----:B------:R-:W4:Y:S01]  /*18600*/  LDL.LU R13, [R1+0x674] ;  /* 0x00067400010d7983 */ /* 0x000f220000300800 */
[----:B------:R-:W-:-:S03]  /*18610*/  FADD.FTZ R50, R50, R12 ;  /* 0x0000000c32327221 */ /* 0x000fc60000010000 */
[----:B------:R-:W4:Y:S04]  /*18620*/  LDL.LU R39, [R1+0x4b4] ;  /* 0x0004b40001277983 */ /* 0x000f280000300800 */
[----:B------:R-:W4:Y:S01]  /*18630*/  LDL.LU R11, [R1+0x4c0] ;  /* 0x0004c000010b7983 */ /* 0x000f220000300800 */
[----:B------:R-:W-:-:S03]  /*18640*/  FADD.FTZ R53, R53, R34 ;  /* 0x0000002235357221 */ /* 0x000fc60000010000 */
[----:B------:R-:W4:Y:S04]  /*18650*/  LDL.LU R12, [R1+0x670] ;  /* 0x00067000010c7983 */ /* 0x000f280000300800 */
[----:B------:R-:W4:Y:S01]  /*18660*/  LDL.LU R34, [R1+0x66c] ;  /* 0x00066c0001227983 */ /* 0x000f220000300800 */
[----:B--2---:R-:W-:-:S03]  /*18670*/  FFMA.FTZ R56, R57, R52, R56 ;  /* 0x0000003439387223 */ /* 0x004fc60000010038 */
[----:B------:R-:W2:Y:S01]  /*18680*/  LDL.LU R52, [R1+0x680] ;  /* 0x0006800001347983 */ /* 0x000ea20000300800 */
[----:B------:R-:W-:Y:S01]  /*18690*/  FFMA.FTZ R55, R57, R40, R55 ;  /* 0x0000002839377223 */ /* 0x000fe20000010037 */
[----:B---3--:R-:W-:-:S04]  /*186a0*/  FMUL.FTZ R57, R5, R14 ;  /* 0x0000000e05397220 */ /* 0x008fc80000410000 */
[----:B------:R-:W-:Y:S01]  /*186b0*/  FADD.FTZ R54, R57, R54 ;  /* 0x0000003639367221 */ /* 0x000fe20000010000 */
[----:B------:R-:W-:Y:S02]  /*186c0*/  FADD.FTZ R50, R50, R40 ;  /* 0x0000002832327221 */ /* 0x000fe40000010000 */
[----:B------:R-:W3:Y:S01]  /*186d0*/  LDL.LU R40, [R1+0x4bc] ;  /* 0x0004bc0001287983 */ /* 0x000ee20000300800 */
[C---:B--2---:R-:W-:Y:S01]  /*186e0*/  FFMA.FTZ R51, R52.reuse, R14, R51 ;  /* 0x0000000e34337223 */ /* 0x044fe20000010033 */
[----:B------:R-:W-:Y:S01]  /*186f0*/  FFMA.FTZ R56, R52, R57, R56 ;  /* 0x0000003934387223 */ /* 0x000fe20000010038 */
[----:B----4-:R-:W-:Y:S01]  /*18700*/  FMUL.FTZ R52, R3, R8 ;  /* 0x0000000803347220 */ /* 0x010fe20000410000 */
[----:B------:R-:W-:-:S03]  /*18710*/  FMUL.FTZ R57, R5, R9 ;  /* 0x0000000905397220 */ /* 0x000fc60000410000 */
[----:B------:R-:W-:Y:S01]  /*18720*/  FFMA.FTZ R56, R32, R52, R56 ;  /* 0x0000003420387223 */ /* 0x000fe20000010038 */
[----:B------:R-:W-:Y:S01]  /*18730*/  FADD.FTZ R54, R54, R52 ;  /* 0x0000003436367221 */ /* 0x000fe20000010000 */
[----:B------:R-:W-:Y:S02]  /*18740*/  FMUL.FTZ R52, R3, R39 ;  /* 0x0000002703347220 */ /* 0x000fe40000410000 */
[----:B------:R-:W-:Y:S01]  /*18750*/  FFMA.FTZ R56, R13, R57, R56 ;  /* 0x000000390d387223 */ /* 0x000fe20000010038 */
[----:B------:R-:W-:Y:S01]  /*18760*/  FADD.FTZ R54, R57, R54 ;  /* 0x0000003639367221 */ /* 0x000fe20000010000 */
[----:B------:R-:W-:Y:S02]  /*18770*/  FMUL.FTZ R57, R5, R11 ;  /* 0x0000000b05397220 */ /* 0x000fe40000410000 */
[----:B------:R-:W-:Y:S01]  /*18780*/  FFMA.FTZ R56, R12, R52, R56 ;  /* 0x000000340c387223 */ /* 0x000fe20000010038 */
[----:B------:R-:W-:-:S03]  /*18790*/  FADD.FTZ R54, R54, R52 ;  /* 0x0000003436367221 */ /* 0x000fc60000010000 */
[----:B------:R-:W-:Y:S01]  /*187a0*/  FFMA.FTZ R56, R34, R57, R56 ;  /* 0x0000003922387223 */ /* 0x000fe20000010038 */
[----:B------:R-:W-:Y:S02]  /*187b0*/  FADD.FTZ R54, R57, R54 ;  /* 0x0000003639367221 */ /* 0x000fe40000010000 */
[----:B------:R-:W2:Y:S01]  /*187c0*/  LDL.LU R57, [R1+0x668] ;  /* 0x0006680001397983 */ /* 0x000ea20000300800 */
[----:B---3--:R-:W-:Y:S01]  /*187d0*/  FMUL.FTZ R52, R3, R40 ;  /* 0x0000002803347220 */ /* 0x008fe20000410000 */
[----:B------:R-:W-:Y:S02]  /*187e0*/  FADD.FTZ R53, R53, R14 ;  /* 0x0000000e35357221 */ /* 0x000fe40000010000 */
[----:B------:R-:W3:Y:S01]  /*187f0*/  LDL.LU R14, [R1+0x4b8] ;  /* 0x0004b800010e7983 */ /* 0x000ee20000300800 */
[----:B------:R-:W-:Y:S01]  /*18800*/  FADD.FTZ R54, R54, R52 ;  /* 0x0000003436367221 */ /* 0x000fe20000010000 */
[----:B------:R-:W-:Y:S01]  /*18810*/  FFMA.FTZ R55, R32, R8, R55 ;  /* 0x0000000820377223 */ /* 0x000fe20000010037 */
[----:B------:R-:W-:Y:S01]  /*18820*/  FADD.FTZ R50, R50, R8 ;  /* 0x0000000832327221 */ /* 0x000fe20000010000 */
[----:B------:R-:W-:Y:S01]  /*18830*/  FFMA.FTZ R51, R13, R9, R51 ;  /* 0x000000090d337223 */ /* 0x000fe20000010033 */
[----:B------:R-:W4:Y:S04]  /*18840*/  LDL.LU R8, [R1+0x4ac] ;  /* 0x0004ac0001087983 */ /* 0x000f280000300800 */
[----:B------:R-:W4:Y:S01]  /*18850*/  LDL.LU R13, [R1+0x660] ;  /* 0x00066000010d7983 */ /* 0x000f220000300800 */
[----:B------:R-:W-:Y:S01]  /*18860*/  FADD.FTZ R53, R53, R9 ;  /* 0x0000000935357221 */ /* 0x000fe20000010000 */
[----:B------:R-:W-:-:S02]  /*18870*/  FFMA.FTZ R55, R12, R39, R55 ;  /* 0x000000270c377223 */ /* 0x000fc40000010037 */
[----:B------:R-:W4:Y:S04]  /*18880*/  LDL.LU R9, [R1+0x4a8] ;  /* 0x0004a80001097983 */ /* 0x000f280000300800 */
[----:B------:R-:W4:Y:S01]  /*18890*/  LDL.LU R12, [R1+0x65c] ;  /* 0x00065c00010c7983 */ /* 0x000f220000300800 */
[----:B--2---:R-:W-:-:S03]  /*188a0*/  FFMA.FTZ R56, R57, R52, R56 ;  /* 0x0000003439387223 */ /* 0x004fc60000010038 */
[----:B------:R-:W2:Y:S04]  /*188b0*/  LDL.LU R32, [R1+0x658] ;  /* 0x0006580001207983 */ /* 0x000ea80000300800 */
[----:B------:R-:W2:Y:S01]  /*188c0*/  LDL.LU R52, [R1+0x664] ;  /* 0x0006640001347983 */ /* 0x000ea20000300800 */
[----:B------:R-:W-:Y:S01]  /*188d0*/  FADD.FTZ R50, R50, R39 ;  /* 0x0000002732327221 */ /* 0x000fe20000010000 */
[----:B------:R-:W-:Y:S01]  /*188e0*/  FFMA.FTZ R55, R57, R40, R55 ;  /* 0x0000002839377223 */ /* 0x000fe20000010037 */
[----:B------:R-:W-:Y:S01]  /*188f0*/  FFMA.FTZ R51, R34, R11, R51 ;  /* 0x0000000b22337223 */ /* 0x000fe20000010033 */
[----:B---3--:R-:W-:Y:S01]  /*18900*/  FMUL.FTZ R57, R5, R14 ;  /* 0x0000000e05397220 */ /* 0x008fe20000410000 */
[----:B------:R-:W-:Y:S01]  /*18910*/  FADD.FTZ R50, R50, R40 ;  /* 0x0000002832327221 */ /* 0x000fe20000010000 */
[----:B------:R-:W-:Y:S01]  /*18920*/  FADD.FTZ R53, R53, R11 ;  /* 0x0000000b35357221 */ /* 0x000fe20000010000 */
[----:B------:R-:W3:Y:S01]  /*18930*/  LDL.LU R34, [R1+0x4a0] ;  /* 0x0004a00001227983 */ /* 0x000ee20000300800 */
[----:B----4-:R-:W-:Y:S01]  /*18940*/  FFMA.FTZ R55, R13, R8, R55 ;  /* 0x000000080d377223 */ /* 0x010fe20000010037 */
[----:B------:R-:W-:Y:S01]  /*18950*/  FADD.FTZ R50, R50, R8 ;  /* 0x0000000832327221 */ /* 0x000fe20000010000 */
[----:B------:R-:W-:Y:S01]  /*18960*/  FADD.FTZ R53, R53, R14 ;  /* 0x0000000e35357221 */ /* 0x000fe20000010000 */
[----:B------:R-:W4:Y:S01]  /*18970*/  LDL.LU R39, [R1+0x654] ;  /* 0x0006540001277983 */ /* 0x000f220000300800 */
[----:B------:R-:W-:-:S03]  /*18980*/  FADD.FTZ R54, R57, R54 ;  /* 0x0000003639367221 */ /* 0x000fc60000010000 */
[----:B------:R-:W4:Y:S01]  /*18990*/  LDL.LU R11, [R1+0x49c] ;  /* 0x00049c00010b7983 */ /* 0x000f220000300800 */
[----:B------:R-:W-:-:S03]  /*189a0*/  FADD.FTZ R53, R53, R9 ;  /* 0x0000000935357221 */ /* 0x000fc60000010000 */
[----:B------:R-:W4:Y:S01]  /*189b0*/  LDL.LU R40, [R1+0x650] ;  /* 0x0006500001287983 */ /* 0x000f220000300800 */
[C---:B--2---:R-:W-:Y:S01]  /*189c0*/  FFMA.FTZ R51, R52.reuse, R14, R51 ;  /* 0x0000000e34337223 */ /* 0x044fe20000010033 */
[----:B------:R-:W-:Y:S01]  /*189d0*/  FFMA.FTZ R56, R52, R57, R56 ;  /* 0x0000003934387223 */ /* 0x000fe20000010038 */
[----:B------:R-:W-:Y:S01]  /*189e0*/  FMUL.FTZ R52, R3, R8 ;  /* 0x0000000803347220 */ /* 0x000fe20000410000 */
[----:B------:R-:W2:Y:S04]  /*189f0*/  LDL.LU R14, [R1+0x64c] ;  /* 0x00064c00010e7983 */ /* 0x000ea80000300800 */
[----:B------:R-:W2:Y:S01]  /*18a00*/  LDL.LU R8, [R1+0x8fc] ;  /* 0x0008fc0001087983 */ /* 0x000ea20000300800 */
[-C--:B------:R-:W-:Y:S01]  /*18a10*/  FMUL.FTZ R57, R5, R9.reuse ;  /* 0x0000000905397220 */ /* 0x080fe20000410000 */
[----:B------:R-:W-:-:S02]  /*18a20*/  FFMA.FTZ R51, R12, R9, R51 ;  /* 0x000000090c337223 */ /* 0x000fc40000010033 */
[----:B------:R-:W2:Y:S01]  /*18a30*/  LDL.LU R9, [R1+0x8f8] ;  /* 0x0008f80001097983 */ /* 0x000ea20000300800 */
[----:B------:R-:W-:-:S03]  /*18a40*/  FFMA.FTZ R56, R13, R52, R56 ;  /* 0x000000340d387223 */ /* 0x000fc60000010038 */
[----:B------:R-:W2:Y:S01]  /*18a50*/  LDL.LU R13, [R1+0x48c] ;  /* 0x00048c00010d7983 */ /* 0x000ea20000300800 */
[----:B------:R-:W-:-:S03]  /*18a60*/  FFMA.FTZ R56, R12, R57, R56 ;  /* 0x000000390c387223 */ /* 0x000fc60000010038 */
[----:B------:R-:W2:Y:S01]  /*18a70*/  LDL.LU R12, [R1+0x648] ;  /* 0x00064800010c7983 */ /* 0x000ea20000300800 */
[----:B------:R-:W-:-:S04]  /*18a80*/  FADD.FTZ R54, R54, R52 ;  /* 0x0000003436367221 */ /* 0x000fc80000010000 */
[----:B------:R-:W-:Y:S01]  /*18a90*/  FADD.FTZ R54, R57, R54 ;  /* 0x0000003639367221 */ /* 0x000fe20000010000 */
[-C--:B---3--:R-:W-:Y:S01]  /*18aa0*/  FMUL.FTZ R57, R5, R34.reuse ;  /* 0x0000002205397220 */ /* 0x088fe20000410000 */
[----:B----4-:R-:W-:Y:S01]  /*18ab0*/  FFMA.FTZ R51, R39, R34, R51 ;  /* 0x0000002227337223 */ /* 0x010fe20000010033 */
[----:B------:R-:W-:Y:S02]  /*18ac0*/  FADD.FTZ R53, R53, R34 ;  /* 0x0000002235357221 */ /* 0x000fe40000010000 */
[----:B------:R-:W3:Y:S01]  /*18ad0*/  LDL.LU R34, [R1+0x63c] ;  /* 0x00063c0001227983 */ /* 0x000ee20000300800 */
[-C--:B--2---:R-:W-:Y:S01]  /*18ae0*/  FMUL.FTZ R52, R3, R8.reuse ;  /* 0x0000000803347220 */ /* 0x084fe20000410000 */
[----:B------:R-:W-:-:S03]  /*18af0*/  FFMA.FTZ R55, R32, R8, R55 ;  /* 0x0000000820377223 */ /* 0x000fc60000010037 */
[----:B------:R-:W-:Y:S01]  /*18b00*/  FFMA.FTZ R56, R32, R52, R56 ;  /* 0x0000003420387223 */ /* 0x000fe20000010038 */
[----:B------:R-:W-:Y:S01]  /*18b10*/  FADD.FTZ R54, R54, R52 ;  /* 0x0000003436367221 */ /* 0x000fe20000010000 */
[----:B------:R-:W-:Y:S01]  /*18b20*/  FADD.FTZ R50, R50, R8 ;  /* 0x0000000832327221 */ /* 0x000fe20000010000 */
[----:B------:R-:W-:Y:S01]  /*18b30*/  FMUL.FTZ R8, R3, R11 ;  /* 0x0000000b03087220 */ /* 0x000fe20000410000 */
[----:B------:R-:W-:Y:S01]  /*18b40*/  FFMA.FTZ R56, R39, R57, R56 ;  /* 0x0000003927387223 */ /* 0x000fe20000010038 */
[----:B------:R-:W-:Y:S01]  /*18b50*/  FADD.FTZ R54, R57, R54 ;  /* 0x0000003639367221 */ /* 0x000fe20000010000 */
[----:B------:R-:W-:Y:S01]  /*18b60*/  FMUL.FTZ R52, R5, R9 ;  /* 0x0000000905347220 */ /* 0x000fe20000410000 */
[----:B------:R-:W2:Y:S01]  /*18b70*/  LDL.LU R32, [R1+0x484] ;  /* 0x0004840001207983 */ /* 0x000ea20000300800 */
[----:B------:R-:W-:Y:S01]  /*18b80*/  FFMA.FTZ R56, R40, R8, R56 ;  /* 0x0000000828387223 */ /* 0x000fe20000010038 */
[----:B------:R-:W-:Y:S01]  /*18b90*/  FADD.FTZ R54, R54, R8 ;  /* 0x0000000836367221 */ /* 0x000fe20000010000 */
[----:B------:R-:W-:Y:S01]  /*18ba0*/  FMUL.FTZ R8, R3, R13 ;  /* 0x0000000d03087220 */ /* 0x000fe20000410000 */
[----:B------:R-:W4:Y:S01]  /*18bb0*/  LDL.LU R57, [R1+0x640] ;  /* 0x0006400001397983 */ /* 0x000f220000300800 */
[----:B------:R-:W-:Y:S01]  /*18bc0*/  FFMA.FTZ R56, R14, R52, R56 ;  /* 0x000000340e387223 */ /* 0x000fe20000010038 */
[----:B------:R-:W-:-:S02]  /*18bd0*/  FADD.FTZ R54, R52, R54 ;  /* 0x0000003634367221 */ /* 0x000fc40000010000 */
[----:B------:R-:W3:Y:S01]  /*18be0*/  LDL.LU R52, [R1+0x488] ;  /* 0x0004880001347983 */ /* 0x000ee20000300800 */
[----:B------:R-:W-:Y:S01]  /*18bf0*/  FFMA.FTZ R56, R12, R8, R56 ;  /* 0x000000080c387223 */ /* 0x000fe20000010038 */
[----:B------:R-:W-:Y:S02]  /*18c00*/  FADD.FTZ R54, R54, R8 ;  /* 0x0000000836367221 */ /* 0x000fe40000010000 */
[----:B------:R-:W4:Y:S01]  /*18c10*/  LDL.LU R8, [R1+0x644] ;  /* 0x0006440001087983 */ /* 0x000f220000300800 */
[----:B------:R-:W-:Y:S01]  /*18c20*/  FFMA.FTZ R55, R40, R11, R55 ;  /* 0x0000000b28377223 */ /* 0x000fe20000010037 */
[----:B------:R-:W-:Y:S02]  /*18c30*/  FADD.FTZ R50, R50, R11 ;  /* 0x0000000b32327221 */ /* 0x000fe40000010000 */
[----:B------:R-:W4:Y:S04]  /*18c40*/  LDL.LU R11, [R1+0x47c] ;  /* 0x00047c00010b7983 */ /* 0x000f280000300800 */
[----:B------:R-:W4:Y:S01]  /*18c50*/  LDL.LU R39, [R1+0x638] ;  /* 0x0006380001277983 */ /* 0x000f220000300800 */
[----:B------:R-:W-:Y:S01]  /*18c60*/  FFMA.FTZ R51, R14, R9, R51 ;  /* 0x000000090e337223 */ /* 0x000fe20000010033 */
[----:B------:R-:W-:Y:S01]  /*18c70*/  FADD.FTZ R53, R53, R9 ;  /* 0x0000000935357221 */ /* 0x000fe20000010000 */
[----:B------:R-:W-:Y:S01]  /*18c80*/  FFMA.FTZ R55, R12, R13, R55 ;  /* 0x0000000d0c377223 */ /* 0x000fe20000010037 */
[----:B------:R-:W-:Y:S01]  /*18c90*/  FADD.FTZ R50, R50, R13 ;  /* 0x0000000d32327221 */ /* 0x000fe20000010000 */
[----:B------:R-:W4:Y:S04]  /*18ca0*/  LDL.LU R14, [R1+0x478] ;  /* 0x00047800010e7983 */ /* 0x000f280000300800 */
[----:B------:R-:W4:Y:S04]  /*18cb0*/  LDL.LU R40, [R1+0x634] ;  /* 0x0006340001287983 */ /* 0x000f280000300800 */
[----:B------:R-:W4:Y:S04]  /*18cc0*/  LDL.LU R12, [R1+0x474] ;  /* 0x00047400010c7983 */ /* 0x000f280000300800 */
[----:B------:R-:W4:Y:S01]  /*18cd0*/  LDL.LU R13, [R1+0x630] ;  /* 0x00063000010d7983 */ /* 0x000f220000300800 */
[----:B--2---:R-:W-:Y:S01]  /*18ce0*/  FADD.FTZ R50, R50, R32 ;  /* 0x0000002032327221 */ /* 0x004fe20000010000 */
[----:B---3--:R-:W-:Y:S01]  /*18cf0*/  FMUL.FTZ R9, R5, R52 ;  /* 0x0000003405097220 */ /* 0x008fe20000410000 */
[----:B----4-:R-:W-:Y:S01]  /*18d00*/  FFMA.FTZ R55, R57, R32, R55 ;  /* 0x0000002039377223 */ /* 0x010fe20000010037 */
[----:B------:R-:W-:-:S02]  /*18d10*/  FFMA.FTZ R51, R8, R52, R51 ;  /* 0x0000003408337223 */ /* 0x000fc40000010033 */
[----:B------:R-:W-:Y:S01]  /*18d20*/  FFMA.FTZ R56, R8, R9, R56 ;  /* 0x0000000908387223 */ /* 0x000fe20000010038 */
[----:B------:R-:W-:Y:S01]  /*18d30*/  FMUL.FTZ R8, R3, R32 ;  /* 0x0000002003087220 */ /* 0x000fe20000410000 */
[----:B------:R-:W-:Y:S01]  /*18d40*/  FADD.FTZ R54, R9, R54 ;  /* 0x0000003609367221 */ /* 0x000fe20000010000 */
[----:B------:R-:W-:Y:S01]  /*18d50*/  FADD.FTZ R50, R50, R11 ;  /* 0x0000000b32327221 */ /* 0x000fe20000010000 */
[-C--:B------:R-:W-:Y:S01]  /*18d60*/  FFMA.FTZ R55, R39, R11.reuse, R55 ;  /* 0x0000000b27377223 */ /* 0x080fe20000010037 */
[----:B------:R-:W-:Y:S01]  /*18d70*/  FFMA.FTZ R56, R57, R8, R56 ;  /* 0x0000000839387223 */ /* 0x000fe20000010038 */
[----:B------:R-:W-:Y:S01]  /*18d80*/  FADD.FTZ R54, R54, R8 ;  /* 0x0000000836367221 */ /* 0x000fe20000010000 */
[----:B------:R-:W-:Y:S01]  /*18d90*/  FMUL.FTZ R8, R3, R11 ;  /* 0x0000000b03087220 */ /* 0x000fe20000410000 */
[----:B------:R-:W-:Y:S01]  /*18da0*/  FADD.FTZ R53, R53, R52 ;  /* 0x0000003435357221 */ /* 0x000fe20000010000 */
[----:B------:R-:W2:Y:S01]  /*18db0*/  LDL.LU R11, [R1+0x8f0] ;  /* 0x0008f000010b7983 */ /* 0x000ea20000300800 */
[----:B------:R-:W-:-:S03]  /*18dc0*/  FMUL.FTZ R9, R5, R10 ;  /* 0x0000000a05097220 */ /* 0x000fc60000410000 */
[----:B------:R-:W3:Y:S01]  /*18dd0*/  LDL.LU R57, [R1+0x46c] ;  /* 0x00046c0001397983 */ /* 0x000ee20000300800 */
[----:B------:R-:W-:-:S03]  /*18de0*/  FFMA.FTZ R51, R34, R10, R51 ;  /* 0x0000000a22337223 */ /* 0x000fc60000010033 */
[----:B------:R-:W4:Y:S01]  /*18df0*/  LDL.LU R52, [R1+0x62c] ;  /* 0x00062c0001347983 */ /* 0x000f220000300800 */
[----:B------:R-:W-:-:S03]  /*18e00*/  FFMA.FTZ R56, R34, R9, R56 ;  /* 0x0000000922387223 */ /* 0x000fc60000010038 */
[----:B------:R-:W4:Y:S01]  /*18e10*/  LDL.LU R34, [R1+0x628] ;  /* 0x0006280001227983 */ /* 0x000f220000300800 */
[----:B------:R-:W-:Y:S01]  /*18e20*/  FADD.FTZ R54, R9, R54 ;  /* 0x0000003609367221 */ /* 0x000fe20000010000 */
[----:B------:R-:W-:Y:S01]  /*18e30*/  FFMA.FTZ R56, R39, R8, R56 ;  /* 0x0000000827387223 */ /* 0x000fe20000010038 */
[----:B------:R-:W-:Y:S01]  /*18e40*/  FMUL.FTZ R9, R5, R14 ;  /* 0x0000000e05097220 */ /* 0x000fe20000410000 */
[----:B------:R-:W-:Y:S01]  /*18e50*/  FADD.FTZ R53, R53, R10 ;  /* 0x0000000a35357221 */ /* 0x000fe20000010000 */
[----:B------:R-:W-:Y:S01]  /*18e60*/  FADD.FTZ R54, R54, R8 ;  /* 0x0000000836367221 */ /* 0x000fe20000010000 */
[----:B------:R-:W-:Y:S01]  /*18e70*/  FMUL.FTZ R8, R3, R12 ;  /* 0x0000000c03087220 */ /* 0x000fe20000410000 */
[----:B------:R-:W-:Y:S01]  /*18e80*/  FFMA.FTZ R56, R40, R9, R56 ;  /* 0x0000000928387223 */ /* 0x000fe20000010038 */
[----:B------:R-:W4:Y:S01]  /*18e90*/  LDL.LU R10, [R1+0x468] ;  /* 0x00046800010a7983 */ /* 0x000f220000300800 */
[----:B------:R-:W-:Y:S02]  /*18ea0*/  FADD.FTZ R54, R9, R54 ;  /* 0x0000003609367221 */ /* 0x000fe40000010000 */
[C---:B------:R-:W-:Y:S01]  /*18eb0*/  FFMA.FTZ R56, R13.reuse, R8, R56 ;  /* 0x000000080d387223 */ /* 0x040fe20000010038 */
[----:B------:R-:W4:Y:S01]  /*18ec0*/  LDL.LU R39, [R1+0x464] ;  /* 0x0004640001277983 */ /* 0x000f220000300800 */
[----:B------:R-:W-:Y:S01]  /*18ed0*/  FADD.FTZ R54, R54, R8 ;  /* 0x0000000836367221 */ /* 0x000fe20000010000 */
[----:B------:R-:W-:Y:S01]  /*18ee0*/  FFMA.FTZ R51, R40, R14, R51 ;  /* 0x0000000e28337223 */ /* 0x000fe20000010033 */
[----:B------:R-:W-:Y:S01]  /*18ef0*/  FFMA.FTZ R55, R13, R12, R55 ;  /* 0x0000000c0d377223 */ /* 0x000fe20000010037 */
[----:B------:R-:W-:Y:S01]  /*18f00*/  FADD.FTZ R50, R50, R12 ;  /* 0x0000000c32327221 */ /* 0x000fe20000010000 */
[----:B------:R-:W4:Y:S01]  /*18f10*/  LDL.LU R40, [R1+0x620] ;  /* 0x0006200001287983 */ /* 0x000f220000300800 */
[----:B------:R-:W-:-:S03]  /*18f20*/  FADD.FTZ R53, R53, R14 ;  /* 0x0000000e35357221 */ /* 0x000fc60000010000 */
[----:B------:R-:W4:Y:S04]  /*18f30*/  LDL.LU R12, [R1+0x8ec] ;  /* 0x0008ec00010c7983 */ /* 0x000f280000300800 */
[----:B------:R-:W4:Y:S04]  /*18f40*/  LDL.LU R13, [R1+0x45c] ;  /* 0x00045c00010d7983 */ /* 0x000f280000300800 */
[----:B------:R-:W4:Y:S04]  /*18f50*/  LDL.LU R14, [R1+0x61c] ;  /* 0x00061c00010e7983 */ /* 0x000f280000300800 */
[----:B------:R-:W4:Y:S01]  /*18f60*/  LDL.LU R32, [R1+0x8f4] ;  /* 0x0008f40001207983 */ /* 0x000f220000300800 */
[----:B--2---:R-:W-:Y:S01]  /*18f70*/  FMUL.FTZ R9, R5, R11 ;  /* 0x0000000b05097220 */ /* 0x004fe20000410000 */
[----:B---3--:R-:W-:-:S03]  /*18f80*/  FMUL.FTZ R8, R3, R57 ;  /* 0x0000003903087220 */ /* 0x008fc60000410000 */
[----:B------:R-:W-:Y:S01]  /*18f90*/  FADD.FTZ R54, R9, R54 ;  /* 0x0000003609367221 */ /* 0x000fe20000010000 */
[----:B----4-:R-:W-:-:S03]  /*18fa0*/  FFMA.FTZ R56, R52, R9, R56 ;  /* 0x0000000934387223 */ /* 0x010fc60000010038 */
[----:B------:R-:W-:Y:S01]  /*18fb0*/  FADD.FTZ R54, R54, R8 ;  /* 0x0000000836367221 */ /* 0x000fe20000010000 */
[----:B------:R-:W-:Y:S02]  /*18fc0*/  FFMA.FTZ R56, R34, R8, R56 ;  /* 0x0000000822387223 */ /* 0x000fe40000010038 */
[----:B------:R-:W2:Y:S01]  /*18fd0*/  LDL.LU R8, [R1+0x624] ;  /* 0x0006240001087983 */ /* 0x000ea20000300800 */
[----:B------:R-:W-:Y:S01]  /*18fe0*/  FFMA.FTZ R51, R52, R11, R51 ;  /* 0x0000000b34337223 */ /* 0x000fe20000010033 */
[----:B------:R-:W-:Y:S02]  /*18ff0*/  FADD.FTZ R53, R53, R11 ;  /* 0x0000000b35357221 */ /* 0x000fe40000010000 */
[----:B------:R-:W3:Y:S01]  /*19000*/  LDL.LU R11, [R1+0x618] ;  /* 0x00061800010b7983 */ /* 0x000ee20000300800 */
[----:B------:R-:W-:Y:S01]  /*19010*/  FMUL.FTZ R9, R5, R10 ;  /* 0x0000000a05097220 */ /* 0x000fe20000410000 */
[----:B------:R-:W-:Y:S02]  /*19020*/  FFMA.FTZ R55, R34, R57, R55 ;  /* 0x0000003922377223 */ /* 0x000fe40000010037 */
[----:B------:R-:W4:Y:S01]  /*19030*/  LDL.LU R52, [R1+0x458] ;  /* 0x0004580001347983 */ /* 0x000f220000300800 */
[----:B------:R-:W-:Y:S01]  /*19040*/  FADD.FTZ R54, R9, R54 ;  /* 0x0000003609367221 */ /* 0x000fe20000010000 */
[----:B------:R-:W-:-:S02]  /*19050*/  FADD.FTZ R50, R50, R57 ;  /* 0x0000003932327221 */ /* 0x000fc40000010000 */
[----:B------:R-:W4:Y:S01]  /*19060*/  LDL.LU R34, [R1+0x454] ;  /* 0x0004540001227983 */ /* 0x000f220000300800 */
[----:B------:R-:W-:Y:S01]  /*19070*/  FFMA.FTZ R55, R40, R39, R55 ;  /* 0x0000002728377223 */ /* 0x000fe20000010037 */
[----:B------:R-:W-:Y:S02]  /*19080*/  FADD.FTZ R50, R50, R39 ;  /* 0x0000002732327221 */ /* 0x000fe40000010000 */
[----:B------:R-:W4:Y:S01]  /*19090*/  LDL.LU R57, [R1+0x610] ;  /* 0x0006100001397983 */ /* 0x000f220000300800 */
[----:B------:R-:W-:Y:S01]  /*190a0*/  FADD.FTZ R53, R53, R10 ;  /* 0x0000000a35357221 */ /* 0x000fe20000010000 */
[----:B------:R-:W-:-:S03]  /*190b0*/  FADD.FTZ R50, R50, R13 ;  /* 0x0000000d32327221 */ /* 0x000fc60000010000 */
[----:B------:R-:W-:Y:S01]  /*190c0*/  FADD.FTZ R53, R53, R12 ;  /* 0x0000000c35357221 */ /* 0x000fe20000010000 */
[C---:B--2---:R-:W-:Y:S01]  /*190d0*/  FFMA.FTZ R51, R8.reuse, R10, R51 ;  /* 0x0000000a08337223 */ /* 0x044fe20000010033 */
[----:B------:R-:W-:Y:S01]  /*190e0*/  FFMA.FTZ R56, R8, R9, R56 ;  /* 0x0000000908387223 */ /* 0x000fe20000010038 */
[----:B------:R-:W-:Y:S01]  /*190f0*/  FMUL.FTZ R8, R3, R39 ;  /* 0x0000002703087220 */ /* 0x000fe20000410000 */
[----:B------:R-:W-:Y:S01]  /*19100*/  FMUL.FTZ R9, R5, R12 ;  /* 0x0000000c05097220 */ /* 0x000fe20000410000 */
[-C--:B---3--:R-:W-:Y:S01]  /*19110*/  FFMA.FTZ R55, R11, R13.reuse, R55 ;  /* 0x0000000d0b377223 */ /* 0x088fe20000010037 */
[----:B------:R-:W2:Y:S01]  /*19120*/  LDL.LU R10, [R1+0x60c] ;  /* 0x00060c00010a7983 */ /* 0x000ea20000300800 */
[----:B------:R-:W-:Y:S01]  /*19130*/  FFMA.FTZ R56, R40, R8, R56 ;  /* 0x0000000828387223 */ /* 0x000fe20000010038 */
[----:B------:R-:W-:Y:S01]  /*19140*/  FADD.FTZ R54, R54, R8 ;  /* 0x0000000836367221 */ /* 0x000fe20000010000 */
[----:B------:R-:W-:Y:S01]  /*19150*/  FMUL.FTZ R8, R3, R13 ;  /* 0x0000000d03087220 */ /* 0x000fe20000410000 */
[----:B------:R-:W3:Y:S01]  /*19160*/  LDL.LU R40, [R1+0x44c] ;  /* 0x00044c0001287983 */ /* 0x000ee20000300800 */
[----:B------:R-:W-:Y:S01]  /*19170*/  FFMA.FTZ R56, R14, R9, R56 ;  /* 0x000000090e387223 */ /* 0x000fe20000010038 */
[----:B------:R-:W-:-:S02]  /*19180*/  FADD.FTZ R54, R9, R54 ;  /* 0x0000003609367221 */ /* 0x000fc40000010000 */
[----:B------:R-:W2:Y:S01]  /*19190*/  LDL.LU R13, [R1+0x8e4] ;  /* 0x0008e400010d7983 */ /* 0x000ea20000300800 */
[----:B------:R-:W-:Y:S01]  /*191a0*/  FFMA.FTZ R56, R11, R8, R56 ;  /* 0x000000080b387223 */ /* 0x000fe20000010038 */
[----:B------:R-:W-:Y:S02]  /*191b0*/  FADD.FTZ R54, R54, R8 ;  /* 0x0000000836367221 */ /* 0x000fe40000010000 */
[----:B------:R-:W3:Y:S01]  /*191c0*/  LDL.LU R8, [R1+0x614] ;  /* 0x0006140001087983 */ /* 0x000ee20000300800 */
[----:B------:R-:W-:-:S03]  /*191d0*/  FFMA.FTZ R51, R14, R12, R51 ;  /* 0x0000000c0e337223 */ /* 0x000fc60000010033 */
[----:B------:R-:W2:Y:S01]  /*191e0*/  LDL.LU R12, [R1+0x608] ;  /* 0x00060800010c7983 */ /* 0x000ea20000300800 */
[----:B----4-:R-:W-:-:S03]  /*191f0*/  FMUL.FTZ R9, R5, R52 ;  /* 0x0000003405097220 */ /* 0x010fc60000410000 */
[----:B------:R-:W4:Y:S01]  /*19200*/  LDL.LU R14, [R1+0x448] ;  /* 0x00044800010e7983 */ /* 0x000f220000300800 */
[----:B------:R-:W-:Y:S01]  /*19210*/  FADD.FTZ R54, R9, R54 ;  /* 0x0000003609367221 */ /* 0x000fe20000010000 */
[----:B------:R-:W-:Y:S02]  /*19220*/  FADD.FTZ R53, R53, R52 ;  /* 0x0000003435357221 */ /* 0x000fe40000010000 */
[----:B------:R-:W4:Y:S01]  /*19230*/  LDL.LU R11, [R1+0x450] ;  /* 0x00045000010b7983 */ /* 0x000f220000300800 */
[----:B------:R-:W-:-:S03]  /*19240*/  FADD.FTZ R50, R50, R34 ;  /* 0x0000002232327221 */ /* 0x000fc60000010000 */
[----:B------:R-:W4:Y:S01]  /*19250*/  LDL.LU R39, [R1+0x8e8] ;  /* 0x0008e80001277983 */ /* 0x000f220000300800 */
[C---:B---3--:R-:W-:Y:S01]  /*19260*/  FFMA.FTZ R51, R8.reuse, R52, R51 ;  /* 0x0000003408337223 */ /* 0x048fe20000010033 */
[----:B------:R-:W-:Y:S01]  /*19270*/  FFMA.FTZ R56, R8, R9, R56 ;  /* 0x0000000908387223 */ /* 0x000fe20000010038 */
[----:B------:R-:W-:Y:S01]  /*19280*/  FMUL.FTZ R8, R3, R34 ;  /* 0x0000002203087220 */ /* 0x000fe20000410000 */
[----:B--2---:R-:W-:Y:S01]  /*19290*/  FMUL.FTZ R9, R5, R13 ;  /* 0x0000000d05097220 */ /* 0x004fe20000410000 */
[----:B------:R-:W-:Y:S01]  /*192a0*/  FADD.FTZ R53, R53, R13 ;  /* 0x0000000d35357221 */ /* 0x000fe20000010000 */
[----:B------:R-:W2:Y:S01]  /*192b0*/  LDL.LU R52, [R1+0x5e4] ;  /* 0x0005e40001347983 */ /* 0x000ea20000300800 */
[----:B------:R-:W-:Y:S01]  /*192c0*/  FFMA.FTZ R56, R57, R8, R56 ;  /* 0x0000000839387223 */ /* 0x000fe20000010038 */
[----:B------:R-:W-:Y:S01]  /*192d0*/  FADD.FTZ R54, R54, R8 ;  /* 0x0000000836367221 */ /* 0x000fe20000010000 */
[----:B------:R-:W-:Y:S02]  /*192e0*/  FMUL.FTZ R8, R3, R40 ;  /* 0x0000002803087220 */ /* 0x000fe40000410000 */
[----:B------:R-:W-:Y:S01]  /*192f0*/  FFMA.FTZ R56, R10, R9, R56 ;  /* 0x000000090a387223 */ /* 0x000fe20000010038 */
[----:B------:R-:W-:-:S03]  /*19300*/  FADD.FTZ R54, R9, R54 ;  /* 0x0000003609367221 */ /* 0x000fc60000010000 */
[----:B------:R-:W-:Y:S01]  /*19310*/  FFMA.FTZ R56, R12, R8, R56 ;  /* 0x000000080c387223 */ /* 0x000fe20000010038 */
[----:B------:R-:W-:Y:S02]  /*19320*/  FADD.FTZ R54, R54, R8 ;  /* 0x0000000836367221 */ /* 0x000fe40000010000 */
[----:B------:R-:W3:Y:S01]  /*19330*/  LDL.LU R8, [R1+0x5f4] ;  /* 0x0005f40001087983 */ /* 0x000ee20000300800 */
[----:B----4-:R-:W-:Y:S01]  /*19340*/  FMUL.FTZ R9, R5, R14 ;  /* 0x0000000e05097220 */ /* 0x010fe20000410000 */
[----:B------:R-:W-:Y:S01]  /*19350*/  FFMA.FTZ R51, R10, R13, R51 ;  /* 0x0000000d0a337223 */ /* 0x000fe20000010033 */
[----:B------:R-:W-:Y:S01]  /*19360*/  FADD.FTZ R53, R53, R14 ;  /* 0x0000000e35357221 */ /* 0x000fe20000010000 */
[----:B------:R-:W-:Y:S01]  /*19370*/  FFMA.FTZ R55, R57, R34, R55 ;  /* 0x0000002239377223 */ /* 0x000fe20000010037 */
[----:B------:R-:W-:Y:S01]  /*19380*/  FADD.FTZ R54, R9, R54 ;  /* 0x0000003609367221 */ /* 0x000fe20000010000 */
[----:B------:R-:W4:Y:S04]  /*19390*/  LDL.LU R57, [R1+0x470] ;  /* 0x0004700001397983 */ /* 0x000f280000300800 */
[----:B------:R-:W4:Y:S01]  /*193a0*/  LDL.LU R10, [R1+0x480] ;  /* 0x00048000010a7983 */ /* 0x000f220000300800 */
[----:B------:R-:W-:-:S03]  /*193b0*/  FADD.FTZ R50, R50, R40 ;  /* 0x0000002832327221 */ /* 0x000fc60000010000 */
[----:B------:R-:W4:Y:S01]  /*193c0*/  LDL.LU R13, [R1+0x4a4] ;  /* 0x0004a400010d7983 */ /* 0x000f220000300800 */
[C---:B---3--:R-:W-:Y:S01]  /*193d0*/  FFMA.FTZ R56, R8.reuse, R9, R56 ;  /* 0x0000000908387223 */ /* 0x048fe20000010038 */
[----:B------:R-:W-:Y:S02]  /*193e0*/  FFMA.FTZ R51, R8, R14, R51 ;  /* 0x0000000e08337223 */ /* 0x000fe40000010033 */
[----:B------:R-:W3:Y:S04]  /*193f0*/  LDL.LU R9, [R1+0x5f0] ;  /* 0x0005f00001097983 */ /* 0x000ee80000300800 */
[----:B------:R-:W2:Y:S01]  /*19400*/  LDL.LU R14, [R1+0x8d8] ;  /* 0x0008d800010e7983 */ /* 0x000ea20000300800 */
[----:B------:R-:W-:Y:S01]  /*19410*/  FFMA.FTZ R55, R12, R40, R55 ;  /* 0x000000280c377223 */ /* 0x000fe20000010037 */
[----:B------:R-:W-:-:S02]  /*19420*/  FMUL.FTZ R8, R3, R11 ;  /* 0x0000000b03087220 */ /* 0x000fc40000410000 */
[----:B------:R-:W4:Y:S02]  /*19430*/  LDL.LU R12, [R1+0x498] ;  /* 0x00049800010c7983 */ /* 0x000f240000300800 */
[----:B------:R-:W-:Y:S02]  /*19440*/  FADD.FTZ R54, R54, R8 ;  /* 0x0000000836367221 */ /* 0x000fe40000010000 */
[----:B------:R-:W4:Y:S04]  /*19450*/  LDL.LU R40, [R1+0x8dc] ;  /* 0x0008dc0001287983 */ /* 0x000f280000300800 */
[----:B------:R-:W4:Y:S01]  /*19460*/  LDL.LU R34, [R1+0x8e0] ;  /* 0x0008e00001227983 */ /* 0x000f220000300800 */
[C---:B---3--:R-:W-:Y:S01]  /*19470*/  FFMA.FTZ R55, R9.reuse, R11, R55 ;  /* 0x0000000b09377223 */ /* 0x048fe20000010037 */
[----:B------:R-:W-:Y:S01]  /*19480*/  FFMA.FTZ R56, R9, R8, R56 ;  /* 0x0000000809387223 */ /* 0x000fe20000010038 */
[----:B--2---:R-:W-:-:S04]  /*19490*/  FMUL.FTZ R9, R5, R14 ;  /* 0x0000000e05097220 */ /* 0x004fc80000410000 */
[----:B------:R-:W-:Y:S01]  /*194a0*/  FFMA.FTZ R56, R52, R9, R56 ;  /* 0x0000000934387223 */ /* 0x000fe20000010038 */
[----:B------:R-:W-:Y:S02]  /*194b0*/  FADD.FTZ R54, R9, R54 ;  /* 0x0000003609367221 */ /* 0x000fe40000010000 */
[----:B------:R-:W2:Y:S01]  /*194c0*/  LDL.LU R9, [R1+0x5e0] ;  /* 0x0005e00001097983 */ /* 0x000ea20000300800 */
[----:B----4-:R-:W-:-:S04]  /*194d0*/  FMUL.FTZ R8, R3, R57 ;  /* 0x0000003903087220 */ /* 0x010fc80000410000 */
[----:B------:R-:W-:Y:S01]  /*194e0*/  FADD.FTZ R54, R54, R8 ;  /* 0x0000000836367221 */ /* 0x000fe20000010000 */
[C---:B--2---:R-:W-:Y:S02]  /*194f0*/  FFMA.FTZ R56, R9.reuse, R8, R56 ;  /* 0x0000000809387223 */ /* 0x044fe40000010038 */
[----:B------:R-:W2:Y:S01]  /*19500*/  LDL.LU R8, [R1+0x5d4] ;  /* 0x0005d40001087983 */ /* 0x000ea20000300800 */
[----:B------:R-:W-:Y:S01]  /*19510*/  FFMA.FTZ R55, R9, R57, R55 ;  /* 0x0000003909377223 */ /* 0x000fe20000010037 */
[----:B------:R-:W-:-:S04]  /*19520*/  FMUL.FTZ R9, R5, R10 ;  /* 0x0000000a05097220 */ /* 0x000fc80000410000 */
[----:B------:R-:W-:Y:S01]  /*19530*/  FADD.FTZ R54, R9, R54 ;  /* 0x0000003609367221 */ /* 0x000fe20000010000 */
[----:B------:R-:W-:Y:S01]  /*19540*/  FFMA.FTZ R51, R52, R14, R51 ;  /* 0x0000000e34337223 */ /* 0x000fe20000010033 */
[----:B------:R-:W-:Y:S01]  /*19550*/  FADD.FTZ R53, R53, R14 ;  /* 0x0000000e35357221 */ /* 0x000fe20000010000 */
[----:B------:R-:W-:Y:S01]  /*19560*/  FADD.FTZ R50, R50, R11 ;  /* 0x0000000b32327221 */ /* 0x000fe20000010000 */
[----:B------:R-:W3:Y:S04]  /*19570*/  LDL.LU R14, [R1+0x5cc] ;  /* 0x0005cc00010e7983 */ /* 0x000ee80000300800 */
[----:B------:R-:W4:Y:S01]  /*19580*/  LDL.LU R11, [R1+0x5c8] ;  /* 0x0005c800010b7983 */ /* 0x000f220000300800 */
[----:B------:R-:W-:-:S03]  /*19590*/  FADD.FTZ R50, R50, R57 ;  /* 0x0000003932327221 */ /* 0x000fc60000010000 */
[----:B------:R-:W4:Y:S04]  /*195a0*/  LDL.LU R52, [R1+0x5c4] ;  /* 0x0005c40001347983 */ /* 0x000f280000300800 */
[----:B------:R-:W4:Y:S01]  /*195b0*/  LDL.LU R57, [R1+0x5bc] ;  /* 0x0005bc0001397983 */ /* 0x000f220000300800 */
[----:B--2---:R-:W-:-:S03]  /*195c0*/  FFMA.FTZ R56, R8, R9, R56 ;  /* 0x0000000908387223 */ /* 0x004fc60000010038 */
[----:B------:R-:W2:Y:S01]  /*195d0*/  LDL.LU R9, [R1+0x5d0] ;  /* 0x0005d00001097983 */ /* 0x000ea20000300800 */
[----:B------:R-:W-:Y:S01]  /*195e0*/  FFMA.FTZ R51, R8, R10, R51 ;  /* 0x0000000a08337223 */ /* 0x000fe20000010033 */
[----:B------:R-:W-:Y:S01]  /*195f0*/  FADD.FTZ R53, R53, R10 ;  /* 0x0000000a35357221 */ /* 0x000fe20000010000 */
[----:B------:R-:W-:Y:S01]  /*19600*/  FMUL.FTZ R8, R3, R12 ;  /* 0x0000000c03087220 */ /* 0x000fe20000410000 */
[----:B------:R-:W2:Y:S01]  /*19610*/  LDL.LU R10, [R1+0x5b0] ;  /* 0x0005b000010a7983 */ /* 0x000ea20000300800 */
[----:B------:R-:W-:Y:S01]  /*19620*/  FADD.FTZ R50, R50, R12 ;  /* 0x0000000c32327221 */ /* 0x000fe20000010000 */
[----:B------:R-:W-:Y:S01]  /*19630*/  FADD.FTZ R53, R53, R13 ;  /* 0x0000000d35357221 */ /* 0x000fe20000010000 */
[----:B------:R-:W-:Y:S01]  /*19640*/  FADD.FTZ R54, R54, R8 ;  /* 0x0000000836367221 */ /* 0x000fe20000010000 */
[----:B---3--:R-:W-:-:S04]  /*19650*/  FFMA.FTZ R51, R14, R13, R51 ;  /* 0x0000000d0e337223 */ /* 0x008fc80000010033 */
[----:B----4-:R-:W-:Y:S01]  /*19660*/  FFMA.FTZ R51, R52, R34, R51 ;  /* 0x0000002234337223 */ /* 0x010fe20000010033 */
[C---:B--2---:R-:W-:Y:S01]  /*19670*/  FFMA.FTZ R55, R9.reuse, R12, R55 ;  /* 0x0000000c09377223 */ /* 0x044fe20000010037 */
[----:B------:R-:W-:Y:S01]  /*19680*/  FFMA.FTZ R56, R9, R8, R56 ;  /* 0x0000000809387223 */ /* 0x000fe20000010038 */
[----:B------:R-:W2:Y:S01]  /*19690*/  LDL.LU R12, [R1+0x5ac] ;  /* 0x0005ac00010c7983 */ /* 0x000ea20000300800 */
[----:B------:R-:W-:Y:S01]  /*196a0*/  FMUL.FTZ R9, R5, R13 ;  /* 0x0000000d05097220 */ /* 0x000fe20000410000 */
[-C--:B------:R-:W-:Y:S02]  /*196b0*/  FMUL.FTZ R8, R3, R40.reuse ;  /* 0x0000002803087220 */ /* 0x080fe40000410000 */
[----:B------:R-:W3:Y:S01]  /*196c0*/  LDL.LU R13, [R1+0x5a0] ;  /* 0x0005a000010d7983 */ /* 0x000ee20000300800 */
[----:B------:R-:W-:Y:S01]  /*196d0*/  FFMA.FTZ R56, R14, R9, R56 ;  /* 0x000000090e387223 */ /* 0x000fe20000010038 */
[----:B------:R-:W-:Y:S01]  /*196e0*/  FADD.FTZ R54, R9, R54 ;  /* 0x0000003609367221 */ /* 0x000fe20000010000 */
[----:B------:R-:W-:Y:S01]  /*196f0*/  FFMA.FTZ R55, R11, R40, R55 ;  /* 0x000000280b377223 */ /* 0x000fe20000010037 */
[----:B------:R-:W-:Y:S01]  /*19700*/  FMUL.FTZ R9, R5, R34 ;  /* 0x0000002205097220 */ /* 0x000fe20000410000 */
[----:B------:R-:W-:-:S02]  /*19710*/  FFMA.FTZ R56, R11, R8, R56 ;  /* 0x000000080b387223 */ /* 0x000fc40000010038 */
[----:B------:R-:W4:Y:S01]  /*19720*/  LDL.LU R11, [R1+0x590] ;  /* 0x00059000010b7983 */ /* 0x000f220000300800 */
[----:B------:R-:W-:Y:S01]  /*19730*/  FADD.FTZ R54, R54, R8 ;  /* 0x0000000836367221 */ /* 0x000fe20000010000 */
        /* <DEDUP_REMOVED lines=40> */
[-C--:B------:R-:W-:Y:S01]  /*199c0*/  FMUL.FTZ R8, R3, R35.reuse ;  /* 0x0000002303087220 */ /* 0x080fe20000410000 */
[----:B------:R-:W-:Y:S02]  /*199d0*/  FFMA.FTZ R51, R10, R24, R51 ;  /* 0x000000180a337223 */ /* 0x000fe40000010033 */
[----:B------:R-:W4:Y:S01]  /*199e0*/  LDL.LU R10, [R1+0x540] ;  /* 0x00054000010a7983 */ /* 0x000f220000300800 */
[----:B------:R-:W-:Y:S01]  /*199f0*/  FADD.FTZ R54, R9, R54 ;  /* 0x0000003609367221 */ /* 0x000fe20000010000 */
[----:B------:R-:W-:Y:S01]  /*19a00*/  FMUL.FTZ R9, R5, R22 ;  /* 0x0000001605097220 */ /* 0x000fe20000410000 */
[----:B------:R-:W-:Y:S02]  /*19a10*/  FADD.FTZ R50, R50, R40 ;  /* 0x0000002832327221 */ /* 0x000fe40000010000 */
[----:B------:R-:W-:Y:S01]  /*19a20*/  FADD.FTZ R54, R54, R8 ;  /* 0x0000000836367221 */ /* 0x000fe20000010000 */
[----:B------:R-:W4:Y:S03]  /*19a30*/  LDL.LU R40, [R1+0x51c] ;  /* 0x00051c0001287983 */ /* 0x000f260000300800 */
[----:B------:R-:W-:Y:S01]  /*19a40*/  FADD.FTZ R54, R9, R54 ;  /* 0x0000003609367221 */ /* 0x000fe20000010000 */
[C---:B--2---:R-:W-:Y:S01]  /*19a50*/  FFMA.FTZ R55, R12.reuse, R35, R55 ;  /* 0x000000230c377223 */ /* 0x044fe20000010037 */
[----:B------:R-:W-:-:S02]  /*19a60*/  FFMA.FTZ R56, R12, R8, R56 ;  /* 0x000000080c387223 */ /* 0x000fc40000010038 */
[----:B------:R-:W2:Y:S01]  /*19a70*/  LDL.LU R12, [R1+0x530] ;  /* 0x00053000010c7983 */ /* 0x000ea20000300800 */
[----:B------:R-:W-:Y:S01]  /*19a80*/  FMUL.FTZ R8, R3, R33 ;  /* 0x0000002103087220 */ /* 0x000fe20000410000 */
[C---:B---3--:R-:W-:Y:S01]  /*19a90*/  FFMA.FTZ R56, R13.reuse, R9, R56 ;  /* 0x000000090d387223 */ /* 0x048fe20000010038 */
[----:B------:R-:W-:Y:S01]  /*19aa0*/  FFMA.FTZ R51, R13, R22, R51 ;  /* 0x000000160d337223 */ /* 0x000fe20000010033 */
[----:B------:R-:W-:Y:S01]  /*19ab0*/  FMUL.FTZ R9, R5, R20 ;  /* 0x0000001405097220 */ /* 0x000fe20000410000 */
[----:B------:R-:W3:Y:S01]  /*19ac0*/  LDL.LU R13, [R1+0x508] ;  /* 0x00050800010d7983 */ /* 0x000ee20000300800 */
[C---:B----4-:R-:W-:Y:S01]  /*19ad0*/  FFMA.FTZ R56, R11.reuse, R8, R56 ;  /* 0x000000080b387223 */ /* 0x050fe20000010038 */
[----:B------:R-:W-:Y:S01]  /*19ae0*/  FADD.FTZ R54, R54, R8 ;  /* 0x0000000836367221 */ /* 0x000fe20000010000 */
[----:B------:R-:W-:Y:S01]  /*19af0*/  FFMA.FTZ R55, R11, R33, R55 ;  /* 0x000000210b377223 */ /* 0x000fe20000010037 */
[----:B------:R-:W-:Y:S01]  /*19b00*/  FMUL.FTZ R8, R3, R29 ;  /* 0x0000001d03087220 */ /* 0x000fe20000410000 */
[C---:B------:R-:W-:Y:S01]  /*19b10*/  FFMA.FTZ R51, R52.reuse, R20, R51 ;  /* 0x0000001434337223 */ /* 0x040fe20000010033 */
[----:B------:R-:W-:-:S02]  /*19b20*/  FFMA.FTZ R56, R52, R9, R56 ;  /* 0x0000000934387223 */ /* 0x000fc40000010038 */
[----:B------:R-:W4:Y:S01]  /*19b30*/  LDL.LU R52, [R1+0x4f4] ;  /* 0x0004f40001347983 */ /* 0x000f220000300800 */
[C---:B------:R-:W-:Y:S01]  /*19b40*/  FFMA.FTZ R55, R57.reuse, R29, R55 ;  /* 0x0000001d39377223 */ /* 0x040fe20000010037 */
[----:B------:R-:W-:Y:S02]  /*19b50*/  FFMA.FTZ R56, R57, R8, R56 ;  /* 0x0000000839387223 */ /* 0x000fe40000010038 */
[----:B------:R-:W4:Y:S01]  /*19b60*/  LDL.LU R57, [R1+0x4ec] ;  /* 0x0004ec0001397983 */ /* 0x000f220000300800 */
[----:B------:R-:W-:Y:S01]  /*19b70*/  FADD.FTZ R54, R9, R54 ;  /* 0x0000003609367221 */ /* 0x000fe20000010000 */
[----:B------:R-:W-:Y:S01]  /*19b80*/  FADD.FTZ R53, R53, R34 ;  /* 0x0000002235357221 */ /* 0x000fe20000010000 */
[----:B------:R-:W-:Y:S01]  /*19b90*/  FMUL.FTZ R9, R5, R19 ;  /* 0x0000001305097220 */ /* 0x000fe20000410000 */
[----:B------:R-:W-:Y:S01]  /*19ba0*/  FADD.FTZ R50, R50, R39 ;  /* 0x0000002732327221 */ /* 0x000fe20000010000 */
[----:B------:R-:W-:Y:S01]  /*19bb0*/  FADD.FTZ R54, R54, R8 ;  /* 0x0000000836367221 */ /* 0x000fe20000010000 */
[----:B------:R-:W-:Y:S01]  /*19bc0*/  FADD.FTZ R53, R53, R32 ;  /* 0x0000002035357221 */ /* 0x000fe20000010000 */
[C---:B------:R-:W-:Y:S01]  /*19bd0*/  FFMA.FTZ R11, R10.reuse, R9, R56 ;  /* 0x000000090a0b7223 */ /* 0x040fe20000010038 */
[----:B------:R-:W-:Y:S01]  /*19be0*/  FMUL.FTZ R8, R3, R27 ;  /* 0x0000001b03087220 */ /* 0x000fe20000410000 */
[----:B------:R-:W4:Y:S01]  /*19bf0*/  LDL.LU R32, [R1+0x4e8] ;  /* 0x0004e80001207983 */ /* 0x000f220000300800 */
[----:B------:R-:W-:Y:S01]  /*19c00*/  FFMA.FTZ R51, R10, R19, R51 ;  /* 0x000000130a337223 */ /* 0x000fe20000010033 */
[----:B------:R-:W-:-:S02]  /*19c10*/  FADD.FTZ R9, R9, R54 ;  /* 0x0000003609097221 */ /* 0x000fc40000010000 */
[----:B------:R-:W4:Y:S02]  /*19c20*/  LDL.LU R39, [R1+0x4e4] ;  /* 0x0004e40001277983 */ /* 0x000f240000300800 */
[----:B------:R-:W-:Y:S01]  /*19c30*/  FADD.FTZ R14, R9, R8 ;  /* 0x00000008090e7221 */ /* 0x000fe20000010000 */
[----:B------:R-:W-:Y:S01]  /*19c40*/  FMUL.FTZ R9, R3, R25 ;  /* 0x0000001903097220 */ /* 0x000fe20000410000 */
[----:B------:R-:W4:Y:S01]  /*19c50*/  LDL.LU R34, [R1+0x4e0] ;  /* 0x0004e00001227983 */ /* 0x000f220000300800 */
[C---:B--2---:R-:W-:Y:S01]  /*19c60*/  FFMA.FTZ R10, R12.reuse, R27, R55 ;  /* 0x0000001b0c0a7223 */ /* 0x044fe20000010037 */
[----:B------:R-:W-:Y:S01]  /*19c70*/  FFMA.FTZ R12, R12, R8, R11 ;  /* 0x000000080c0c7223 */ /* 0x000fe2000001000b */
[-C--:B------:R-:W-:Y:S01]  /*19c80*/  FMUL.FTZ R11, R5, R18.reuse ;  /* 0x00000012050b7220 */ /* 0x080fe20000410000 */
[----:B------:R-:W-:-:S03]  /*19c90*/  FFMA.FTZ R8, R40, R18, R51 ;  /* 0x0000001228087223 */ /* 0x000fc60000010033 */
[----:B------:R-:W-:Y:S01]  /*19ca0*/  FFMA.FTZ R12, R40, R11, R12 ;  /* 0x0000000b280c7223 */ /* 0x000fe2000001000c */
[----:B------:R-:W-:Y:S01]  /*19cb0*/  FADD.FTZ R14, R11, R14 ;  /* 0x0000000e0b0e7221 */ /* 0x000fe20000010000 */
[----:B------:R-:W2:Y:S01]  /*19cc0*/  LDL.LU R40, [R1+0x4dc] ;  /* 0x0004dc0001287983 */ /* 0x000ea20000300800 */
[----:B------:R-:W-:Y:S01]  /*19cd0*/  FMUL.FTZ R11, R5, R17 ;  /* 0x00000011050b7220 */ /* 0x000fe20000410000 */
[C---:B---3--:R-:W-:Y:S01]  /*19ce0*/  FFMA.FTZ R12, R13.reuse, R9, R12 ;  /* 0x000000090d0c7223 */ /* 0x048fe2000001000c */
[----:B------:R-:W-:Y:S01]  /*19cf0*/  FFMA.FTZ R10, R13, R25, R10 ;  /* 0x000000190d0a7223 */ /* 0x000fe2000001000a */
[----:B------:R-:W-:Y:S01]  /*19d00*/  FADD.FTZ R14, R14, R9 ;  /* 0x000000090e0e7221 */ /* 0x000fe20000010000 */
[----:B------:R-:W-:Y:S01]  /*19d10*/  FMUL.FTZ R13, R3, R23 ;  /* 0x00000017030d7220 */ /* 0x000fe20000410000 */
[C---:B----4-:R-:W-:Y:S01]  /*19d20*/  FFMA.FTZ R9, R52.reuse, R17, R8 ;  /* 0x0000001134097223 */ /* 0x050fe20000010008 */
[----:B------:R-:W-:Y:S02]  /*19d30*/  FFMA.FTZ R12, R52, R11, R12 ;  /* 0x0000000b340c7223 */ /* 0x000fe4000001000c */
[----:B------:R-:W3:Y:S01]  /*19d40*/  LDL.LU R52, [R1+0x4d8] ;  /* 0x0004d80001347983 */ /* 0x000ee20000300800 */
[C---:B------:R-:W-:Y:S01]  /*19d50*/  FFMA.FTZ R10, R57.reuse, R23, R10 ;  /* 0x00000017390a7223 */ /* 0x040fe2000001000a */
[----:B------:R-:W-:-:S02]  /*19d60*/  FFMA.FTZ R12, R57, R13, R12 ;  /* 0x0000000d390c7223 */ /* 0x000fc4000001000c */
[----:B------:R-:W4:Y:S01]  /*19d70*/  LDL.LU R57, [R1+0x4d4] ;  /* 0x0004d40001397983 */ /* 0x000f220000300800 */
[----:B------:R-:W-:-:S04]  /*19d80*/  FADD.FTZ R53, R53, R28 ;  /* 0x0000001c35357221 */ /* 0x000fc80000010000 */
[----:B------:R-:W-:-:S04]  /*19d90*/  FADD.FTZ R53, R53, R26 ;  /* 0x0000001a35357221 */ /* 0x000fc80000010000 */
[----:B------:R-:W-:-:S04]  /*19da0*/  FADD.FTZ R53, R53, R24 ;  /* 0x0000001835357221 */ /* 0x000fc80000010000 */
[----:B------:R-:W-:-:S04]  /*19db0*/  FADD.FTZ R53, R53, R22 ;  /* 0x0000001635357221 */ /* 0x000fc80000010000 */
[----:B------:R-:W-:Y:S01]  /*19dc0*/  FADD.FTZ R53, R53, R20 ;  /* 0x0000001435357221 */ /* 0x000fe20000010000 */
[----:B------:R-:W-:Y:S01]  /*19dd0*/  FADD.FTZ R50, R50, R38 ;  /* 0x0000002632327221 */ /* 0x000fe20000010000 */
[----:B------:R-:W-:Y:S01]  /*19de0*/  FADD.FTZ R14, R11, R14 ;  /* 0x0000000e0b0e7221 */ /* 0x000fe20000010000 */
[-C--:B------:R-:W-:Y:S01]  /*19df0*/  FMUL.FTZ R11, R5, R16.reuse ;  /* 0x00000010050b7220 */ /* 0x080fe20000410000 */
[----:B------:R-:W-:Y:S01]  /*19e00*/  FADD.FTZ R53, R53, R19 ;  /* 0x0000001335357221 */ /* 0x000fe20000010000 */
[----:B------:R-:W4:Y:S01]  /*19e10*/  LDL.LU R38, [R1+0x4d0] ;  /* 0x0004d00001267983 */ /* 0x000f220000300800 */
[----:B------:R-:W-:Y:S01]  /*19e20*/  FADD.FTZ R14, R14, R13 ;  /* 0x0000000d0e0e7221 */ /* 0x000fe20000010000 */
[C---:B------:R-:W-:Y:S01]  /*19e30*/  FFMA.FTZ R8, R32.reuse, R16, R9 ;  /* 0x0000001020087223 */ /* 0x040fe20000010009 */
        /* <DEDUP_REMOVED lines=8> */
[-C--:B------:R-:W-:Y:S01]  /*19ec0*/  FMUL.FTZ R10, R5, R15.reuse ;  /* 0x0000000f050a7220 */ /* 0x080fe20000410000 */
[----:B------:R-:W4:Y:S01]  /*19ed0*/  LDL.LU R39, [R1+0x4c8] ;  /* 0x0004c80001277983 */ /* 0x000f220000300800 */
[----:B------:R-:W-:Y:S01]  /*19ee0*/  FADD.FTZ R16, R17, R16 ;  /* 0x0000001011107221 */ /* 0x000fe20000010000 */
[----:B------:R-:W-:Y:S01]  /*19ef0*/  FADD.FTZ R13, R14, R13 ;  /* 0x0000000d0e0d7221 */ /* 0x000fe20000010000 */
[C---:B------:R-:W-:Y:S01]  /*19f00*/  FFMA.FTZ R11, R34.reuse, R10, R11 ;  /* 0x0000000a220b7223 */ /* 0x040fe2000001000b */
[----:B------:R-:W-:Y:S01]  /*19f10*/  FMUL.FTZ R12, R3, R30 ;  /* 0x0000001e030c7220 */ /* 0x000fe20000410000 */
[----:B------:R-:W-:Y:S01]  /*19f20*/  FFMA.FTZ R8, R34, R15, R8 ;  /* 0x0000000f22087223 */ /* 0x000fe20000010008 */
[----:B------:R-:W-:Y:S01]  /*19f30*/  FADD.FTZ R16, R16, R15 ;  /* 0x0000000f10107221 */ /* 0x000fe20000010000 */
[----:B------:R-:W4:Y:S01]  /*19f40*/  LDL.LU R34, [R1+0x4c4] ;  /* 0x0004c40001227983 */ /* 0x000f220000300800 */
[----:B------:R-:W-:Y:S01]  /*19f50*/  FADD.FTZ R13, R10, R13 ;  /* 0x0000000d0a0d7221 */ /* 0x000fe20000010000 */
[----:B------:R-:W-:-:S03]  /*19f60*/  FMUL.FTZ R10, R5, R41 ;  /* 0x00000029050a7220 */ /* 0x000fc60000410000 */
[----:B------:R-:W-:Y:S01]  /*19f70*/  FADD.FTZ R13, R13, R12 ;  /* 0x0000000c0d0d7221 */ /* 0x000fe20000010000 */
[C---:B--2---:R-:W-:Y:S01]  /*19f80*/  FFMA.FTZ R9, R40.reuse, R30, R9 ;  /* 0x0000001e28097223 */ /* 0x044fe20000010009 */
[----:B------:R-:W-:Y:S02]  /*19f90*/  FFMA.FTZ R15, R40, R12, R11 ;  /* 0x0000000c280f7223 */ /* 0x000fe4000001000b */
[----:B------:R-:W2:Y:S01]  /*19fa0*/  LDL.LU R40, [R1+0x460] ;  /* 0x0004600001287983 */ /* 0x000ea20000300800 */
[----:B------:R-:W-:Y:S01]  /*19fb0*/  FMUL.FTZ R12, R3, R4 ;  /* 0x00000004030c7220 */ /* 0x000fe20000410000 */
[C---:B---3--:R-:W-:Y:S01]  /*19fc0*/  FFMA.FTZ R11, R52.reuse, R41, R8 ;  /* 0x00000029340b7223 */ /* 0x048fe20000010008 */
[----:B------:R-:W-:Y:S02]  /*19fd0*/  FFMA.FTZ R15, R52, R10, R15 ;  /* 0x0000000a340f7223 */ /* 0x000fe4000001000f */
[----:B------:R-:W3:Y:S01]  /*19fe0*/  LDL.LU R52, [R1+0x444] ;  /* 0x0004440001347983 */ /* 0x000ee20000300800 */
[C---:B----4-:R-:W-:Y:S01]  /*19ff0*/  FFMA.FTZ R8, R57.reuse, R4, R9 ;  /* 0x0000000439087223 */ /* 0x050fe20000010009 */
[----:B------:R-:W-:-:S02]  /*1a000*/  FFMA.FTZ R14, R57, R12, R15 ;  /* 0x0000000c390e7223 */ /* 0x000fc4000001000f */
[----:B------:R-:W4:Y:S01]  /*1a010*/  LDL.LU R57, [R1+0x440] ;  /* 0x0004400001397983 */ /* 0x000f220000300800 */
[----:B------:R-:W-:-:S04]  /*1a020*/  FADD.FTZ R50, R50, R37 ;  /* 0x0000002532327221 */ /* 0x000fc80000010000 */
[----:B------:R-:W-:-:S04]  /*1a030*/  FADD.FTZ R50, R50, R36 ;  /* 0x0000002432327221 */ /* 0x000fc80000010000 */
[----:B------:R-:W-:-:S04]  /*1a040*/  FADD.FTZ R50, R50, R35 ;  /* 0x0000002332327221 */ /* 0x000fc80000010000 */
[----:B------:R-:W-:-:S04]  /*1a050*/  FADD.FTZ R50, R50, R33 ;  /* 0x0000002132327221 */ /* 0x000fc80000010000 */
[----:B------:R-:W-:Y:S01]  /*1a060*/  FADD.FTZ R50, R50, R29 ;  /* 0x0000001d32327221 */ /* 0x000fe20000010000 */
[----:B------:R-:W-:-:S03]  /*1a070*/  FADD.FTZ R13, R10, R13 ;  /* 0x0000000d0a0d7221 */ /* 0x000fc60000010000 */
[----:B------:R-:W-:Y:S01]  /*1a080*/  FADD.FTZ R50, R50, R27 ;  /* 0x0000001b32327221 */ /* 0x000fe20000010000 */
[----:B------:R-:W-:-:S03]  /*1a090*/  FMUL.FTZ R9, R5, R42 ;  /* 0x0000002a05097220 */ /* 0x000fc60000410000 */
[----:B------:R-:W-:Y:S01]  /*1a0a0*/  FADD.FTZ R50, R50, R25 ;  /* 0x0000001932327221 */ /* 0x000fe20000010000 */
[----:B------:R-:W-:Y:S01]  /*1a0b0*/  FADD.FTZ R12, R13, R12 ;  /* 0x0000000c0d0c7221 */ /* 0x000fe20000010000 */
[----:B------:R-:W-:Y:S02]  /*1a0c0*/  FFMA.FTZ R10, R38, R42, R11 ;  /* 0x0000002a260a7223 */ /* 0x000fe4000001000b */
        /* <DEDUP_REMOVED lines=19> */
[----:B------:R-:W-:-:S02]  /*1a200*/  FFMA.FTZ R4, R34, R48, R9 ;  /* 0x0000003022047223 */ /* 0x000fc40000010009 */
[----:B------:R-:W-:Y:S01]  /*1a210*/  FADD.FTZ R11, R8, R11 ;  /* 0x0000000b080b7221 */ /* 0x000fe20000010000 */
[----:B------:R-:W-:-:S04]  /*1a220*/  FADD.FTZ R48, R49, R48 ;  /* 0x0000003031307221 */ /* 0x000fc80000010000 */
[----:B------:R-:W-:Y:S01]  /*1a230*/  FADD.FTZ R48, R48, R7 ;  /* 0x0000000730307221 */ /* 0x000fe20000010000 */
[----:B------:R-:W-:Y:S01]  /*1a240*/  FADD.FTZ R41, R16, R41 ;  /* 0x0000002910297221 */ /* 0x000fe20000010000 */
[----:B------:R-:W-:Y:S01]  /*1a250*/  FMUL.FTZ R16, R5, R31 ;  /* 0x0000001f05107220 */ /* 0x000fe20000410000 */
[C---:B--2---:R-:W-:Y:S01]  /*1a260*/  FFMA.FTZ R9, R40.reuse, R47, R10 ;  /* 0x0000002f28097223 */ /* 0x044fe2000001000a */
[----:B------:R-:W-:Y:S01]  /*1a270*/  FFMA.FTZ R13, R40, R8, R13 ;  /* 0x00000008280d7223 */ /* 0x000fe2000001000d */
[----:B------:R-:W-:Y:S01]  /*1a280*/  FMUL.FTZ R10, R3, R7 ;  /* 0x00000007030a7220 */ /* 0x000fe20000410000 */
[----:B------:R-:W-:-:S03]  /*1a290*/  FMUL.FTZ R8, R5, R46 ;  /* 0x0000002e05087220 */ /* 0x000fc60000410000 */
[----:B------:R-:W-:Y:S01]  /*1a2a0*/  FADD.FTZ R11, R11, R10 ;  /* 0x0000000a0b0b7221 */ /* 0x000fe20000010000 */
[----:B---3--:R-:W-:Y:S01]  /*1a2b0*/  FFMA.FTZ R13, R52, R10, R13 ;  /* 0x0000000a340d7223 */ /* 0x008fe2000001000d */
[----:B------:R-:W-:Y:S02]  /*1a2c0*/  FMUL.FTZ R10, R3, R45 ;  /* 0x0000002d030a7220 */ /* 0x000fe40000410000 */
[----:B------:R-:W-:Y:S01]  /*1a2d0*/  FADD.FTZ R11, R8, R11 ;  /* 0x0000000b080b7221 */ /* 0x000fe20000010000 */
[----:B----4-:R-:W-:Y:S01]  /*1a2e0*/  FFMA.FTZ R13, R57, R8, R13 ;  /* 0x00000008390d7223 */ /* 0x010fe2000001000d */
[----:B------:R-:W-:Y:S01]  /*1a2f0*/  FFMA.FTZ R4, R52, R7, R4 ;  /* 0x0000000734047223 */ /* 0x000fe20000010004 */
[----:B------:R-:W-:Y:S01]  /*1a300*/  FMUL.FTZ R8, R5, R44 ;  /* 0x0000002c05087220 */ /* 0x000fe20000410000 */
[----:B------:R-:W-:Y:S01]  /*1a310*/  FADD.FTZ R11, R11, R10 ;  /* 0x0000000a0b0b7221 */ /* 0x000fe20000010000 */
[C---:B------:R-:W-:Y:S01]  /*1a320*/  FFMA.FTZ R13, R61.reuse, R10, R13 ;  /* 0x0000000a3d0d7223 */ /* 0x040fe2000001000d */
[----:B------:R-:W-:Y:S01]  /*1a330*/  FFMA.FTZ R7, R61, R45, R4 ;  /* 0x0000002d3d077223 */ /* 0x000fe20000010004 */
[----:B------:R-:W-:Y:S01]  /*1a340*/  FMUL.FTZ R4, R3, R6 ;  /* 0x0000000603047220 */ /* 0x000fe20000410000 */
[----:B------:R-:W-:Y:S01]  /*1a350*/  FADD.FTZ R11, R8, R11 ;  /* 0x0000000b080b7221 */ /* 0x000fe20000010000 */
[C---:B------:R-:W-:Y:S01]  /*1a360*/  FFMA.FTZ R13, R60.reuse, R8, R13 ;  /* 0x000000083c0d7223 */ /* 0x040fe2000001000d */
[----:B------:R-:W-:Y:S01]  /*1a370*/  FFMA.FTZ R9, R57, R46, R9 ;  /* 0x0000002e39097223 */ /* 0x000fe20000010009 */
[----:B------:R0:W5:Y:S01]  /*1a380*/  LDL.LU R61, [R1+0x8d4] ;  /* 0x0008d400013d7983 */ /* 0x0001620000300800 */
[----:B------:R-:W-:Y:S01]  /*1a390*/  FADD.FTZ R15, R11, R4 ;  /* 0x000000040b0f7221 */ /* 0x000fe20000010000 */
[C---:B------:R-:W-:Y:S01]  /*1a3a0*/  FFMA.FTZ R13, R59.reuse, R4, R13 ;  /* 0x000000043b0d7223 */ /* 0x040fe2000001000d */
[----:B------:R-:W-:Y:S01]  /*1a3b0*/  FFMA.FTZ R4, R60, R44, R9 ;  /* 0x0000002c3c047223 */ /* 0x000fe20000010009 */
[----:B------:R-:W-:Y:S01]  /*1a3c0*/  FFMA.FTZ R28, R59, R6, R7 ;  /* 0x000000063b1c7223 */ /* 0x000fe20000010007 */
[----:B------:R0:W5:Y:S01]  /*1a3d0*/  LDL.LU R60, [R1+0x8d0] ;  /* 0x0008d000013c7983 */ /* 0x0001620000300800 */
[C---:B------:R-:W-:Y:S01]  /*1a3e0*/  FFMA.FTZ R11, R58.reuse, R16, R13 ;  /* 0x000000103a0b7223 */ /* 0x040fe2000001000d */
[----:B------:R-:W-:-:S02]  /*1a3f0*/  FFMA.FTZ R29, R58, R31, R4 ;  /* 0x0000001f3a1d7223 */ /* 0x000fc40000010004 */
[----:B------:R0:W5:Y:S04]  /*1a400*/  LDL.LU R59, [R1+0x8cc] ;  /* 0x0008cc00013b7983 */ /* 0x0001680000300800 */
[----:B------:R0:W5:Y:S01]  /*1a410*/  LDL.LU R58, [R1+0x8c8] ;  /* 0x0008c800013a7983 */ /* 0x0001620000300800 */
[----:B------:R-:W-:-:S04]  /*1a420*/  FADD.FTZ R42, R41, R42 ;  /* 0x0000002a292a7221 */ /* 0x000fc80000010000 */
[----:B------:R-:W-:-:S04]  /*1a430*/  FADD.FTZ R42, R42, R43 ;  /* 0x0000002b2a2a7221 */ /* 0x000fc80000010000 */
[----:B------:R-:W-:-:S04]  /*1a440*/  FADD.FTZ R47, R42, R47 ;  /* 0x0000002f2a2f7221 */ /* 0x000fc80000010000 */
[----:B------:R-:W-:Y:S01]  /*1a450*/  FADD.FTZ R47, R47, R46 ;  /* 0x0000002e2f2f7221 */ /* 0x000fe20000010000 */
[----:B------:R-:W-:-:S03]  /*1a460*/  FADD.FTZ R45, R48, R45 ;  /* 0x0000002d302d7221 */ /* 0x000fc60000010000 */
[----:B------:R-:W-:Y:S01]  /*1a470*/  FADD.FTZ R44, R47, R44 ;  /* 0x0000002c2f2c7221 */ /* 0x000fe20000010000 */
[----:B------:R-:W-:Y:S01]  /*1a480*/  FADD.FTZ R16, R16, R15 ;  /* 0x0000000f10107221 */ /* 0x000fe20000010000 */
[----:B------:R-:W-:Y:S02]  /*1a490*/  FADD.FTZ R30, R45, R6 ;  /* 0x000000062d1e7221 */ /* 0x000fe40000010000 */
[----:B0-----:R-:W-:-:S07]  /*1a4a0*/  FADD.FTZ R31, R44, R31 ;  /* 0x0000001f2c1f7221 */ /* 0x001fce0000010000 */
.L_x_1583:
        /* <DEDUP_REMOVED lines=48> */
.L_x_1585:
[----:B------:R-:W-:Y:S05]  /*1a7b0*/  BSYNC.RECONVERGENT B0 ;  /* 0x0000000000007941 */ /* 0x000fea0003800200 */
.L_x_1584:
[----:B------:R-:W-:Y:S01]  /*1a7c0*/  BAR.SYNC.DEFER_BLOCKING 0x0 ;  /* 0x0000000000007b1d */ /* 0x000fe20000010000 */
[----:B------:R-:W-:-:S05]  /*1a7d0*/  LEA R41, R41, R40, 0x6 ;  /* 0x0000002829297211 */ /* 0x000fca00078e30ff */
[----:B------:R-:W-:Y:S04]  /*1a7e0*/  BSSY.RECONVERGENT B0, `(.L_x_1586) ;  /* 0x0000029000007945 */ /* 0x000fe80003800200 */
[----:B------:R-:W-:Y:S05]  /*1a7f0*/  @P0 BRA `(.L_x_1587) ;  /* 0x00000000009c0947 */ /* 0x000fea0003800000 */
[----:B------:R-:W-:-:S09]  /*1a800*/  ULEA UR5, UR7, UR6, 0x18 ;  /* 0x0000000607057291 */ /* 0x000fd2000f8ec0ff */
[----:B------:R-:W4:Y:S04]  /*1a810*/  LDS.64 R32, [UR5+0x18] ;  /* 0x00001805ff207984 */ /* 0x000f280008000a00 */
[----:B-1-3--:R-:W1:Y:S04]  /*1a820*/  LDS.128 R8, [UR5+0x20] ;  /* 0x00002005ff087984 */ /* 0x00ae680008000c00 */
[----:B--2---:R-:W2:Y:S04]  /*1a830*/  LDS.128 R12, [UR5+0x30] ;  /* 0x00003005ff0c7984 */ /* 0x004ea80008000c00 */
[----:B------:R-:W3:Y:S04]  /*1a840*/  LDS.128 R24, [UR5+0x40] ;  /* 0x00004005ff187984 */ /* 0x000ee80008000c00 */
[----:B------:R-:W3:Y:S04]  /*1a850*/  LDS.128 R20, [UR5+0x50] ;  /* 0x00005005ff147984 */ /* 0x000ee80008000c00 */
[----:B------:R-:W3:Y:S01]  /*1a860*/  LDS.128 R16, [UR5+0x60] ;  /* 0x00006005ff107984 */ /* 0x000ee20008000c00 */
        /* <DEDUP_REMOVED lines=32> */
.L_x_1587:
[----:B------:R-:W-:Y:S05]  /*1aa70*/  BSYNC.RECONVERGENT B0 ;  /* 0x0000000000007941 */ /* 0x000fea0003800200 */
.L_x_1586:
[----:B------:R-:W-:Y:S06]  /*1aa80*/  BAR.SYNC.DEFER_BLOCKING 0x0 ;  /* 0x0000000000007b1d */ /* 0x000fec0000010000 */
[----:B------:R-:W-:Y:S04]  /*1aa90*/  BSSY.RECONVERGENT B0, `(.L_x_1588) ;  /* 0x0000025000007945 */ /* 0x000fe80003800200 */
[----:B------:R-:W-:Y:S05]  /*1aaa0*/  @P3 BRA `(.L_x_1589) ;  /* 0x00000000008c3947 */ /* 0x000fea0003800000 */
[----:B------:R-:W4:Y:S04]  /*1aab0*/  LDS.128 R32, [R4+0x400] ;  /* 0x0004000004207984 */ /* 0x000f280000000c00 */
[----:B------:R-:W0:Y:S04]  /*1aac0*/  LDS.128 R24, [R4+0x800] ;  /* 0x0008000004187984 */ /* 0x000e280000000c00 */
[----:B------:R-:W0:Y:S04]  /*1aad0*/  LDS.128 R20, [R4+0xc00] ;  /* 0x000c000004147984 */ /* 0x000e280000000c00 */
[----:B------:R-:W0:Y:S04]  /*1aae0*/  LDS.128 R16, [R4+0x1000] ;  /* 0x0010000004107984 */ /* 0x000e280000000c00 */
[----:B--2---:R-:W2:Y:S04]  /*1aaf0*/  LDS.128 R12, [R4+0x1400] ;  /* 0x00140000040c7984 */ /* 0x004ea80000000c00 */
[----:B-1-3--:R-:W1:Y:S04]  /*1ab00*/  LDS.128 R8, [R4+0x1800] ;  /* 0x0018000004087984 */ /* 0x00ae680000000c00 */
        /* <DEDUP_REMOVED lines=20> */
[----:B------:R-:W-:Y:S01]  /*1ac50*/  FADD.FTZ R30, R30, R15 ;  /* 0x0000000f1e1e7221 */ /* 0x000fe20000010000 */
[----:B-1----:R-:W-:Y:S01]  /*1ac60*/  FADD.FTZ R43, R43, R8 ;  /* 0x000000082b2b7221 */ /* 0x002fe20000010000 */
[----:B---3--:R-:W-:Y:S01]  /*1ac70*/  FADD.FTZ R4, R28, R9 ;  /* 0x000000091c047221 */ /* 0x008fe20000010000 */
[----:B------:R-:W-:Y:S01]  /*1ac80*/  FADD.FTZ R9, R29, R10 ;  /* 0x0000000a1d097221 */ /* 0x000fe20000010000 */
[----:B------:R-:W-:Y:S01]  /*1ac90*/  FADD.FTZ R8, R30, R11 ;  /* 0x0000000b1e087221 */ /* 0x000fe20000010000 */
[----:B------:R-:W-:Y:S01]  /*1aca0*/  FADD.FTZ R28, R43, R36 ;  /* 0x000000242b1c7221 */ /* 0x000fe20000010000 */
[----:B------:R-:W-:Y:S01]  /*1acb0*/  FADD.FTZ R29, R4, R37 ;  /* 0x00000025041d7221 */ /* 0x000fe20000010000 */
[----:B------:R-:W-:Y:S01]  /*1acc0*/  FADD.FTZ R30, R9, R38 ;  /* 0x00000026091e7221 */ /* 0x000fe20000010000 */
[----:B------:R-:W-:-:S07]  /*1acd0*/  FADD.FTZ R31, R8, R39 ;  /* 0x00000027081f7221 */ /* 0x000fce0000010000 */
.L_x_1589:
[----:B------:R-:W-:Y:S05]  /*1ace0*/  BSYNC.RECONVERGENT B0 ;  /* 0x0000000000007941 */ /* 0x000fea0003800200 */
.L_x_1588:
[----:B------:R-:W-:Y:S04]  /*1acf0*/  BSSY.RECONVERGENT B0, `(.L_x_1590) ;  /* 0x000001c000007945 */ /* 0x000fe80003800200 */
[----:B------:R-:W-:Y:S05]  /*1ad00*/  @P3 BRA `(.L_x_1591) ;  /* 0x0000000000683947 */ /* 0x000fea0003800000 */
[----:B------:R-:W1:Y:S08]  /*1ad10*/  LDC.64 R20, c[0x0][0x3f8] ;  /* 0x0000fe00ff147b82 */ /* 0x000e700000000a00 */
[----:B---3--:R-:W3:Y:S01]  /*1ad20*/  LDC.64 R8, c[0x0][0x3d8] ;  /* 0x0000f600ff087b82 */ /* 0x008ee20000000a00 */
[----:B-1----:R-:W-:Y:S01]  /*1ad30*/  IMAD.WIDE.U32 R10, R20, 0x3, RZ ;  /* 0x00000003140a7825 */ /* 0x002fe200078e00ff */
        /* <DEDUP_REMOVED lines=11> */
[----:B--2---:R-:W-:Y:S02]  /*1adf0*/  LEA R12, P2, R20, R8, 0x2 ;  /* 0x00000008140c7211 */ /* 0x004fe400078410ff */
        /* <DEDUP_REMOVED lines=11> */
.L_x_1591:
[----:B------:R-:W-:Y:S05]  /*1aeb0*/  BSYNC.RECONVERGENT B0 ;  /* 0x0000000000007941 */ /* 0x000fea0003800200 */
.L_x_1590:
        /* <DEDUP_REMOVED lines=9> */
[----:B-1----:R-:W-:-:S05]  /*1af50*/  MOV R11, UR5 ;  /* 0x00000005000b7c02 */ /* 0x002fca0008000f00 */
[----:B---3--:R-:W-:Y:S01]  /*1af60*/  IMAD.WIDE R8, R11, 0x4, R8 ;  /* 0x000000040b087825 */ /* 0x008fe200078e0208 */
[----:B----4-:R-:W-:Y:S06]  /*1af70*/  @P0 BRA `(.L_x_1594) ;  /* 0x0000000000680947 */ /* 0x010fec0003800000 */
[----:B------:R-:W2:Y:S01]  /*1af80*/  LDC.64 R10, c[0x0][0x3c8] ;  /* 0x0000f200ff0a7b82 */ /* 0x000ea20000000a00 */
[----:B------:R-:W-:Y:S02]  /*1af90*/  UIADD3 UR7, UPT, UPT, UR6, UR14, URZ ;  /* 0x0000000e06077290 */ /* 0x000fe4000fffe0ff */
[----:B------:R-:W-:Y:S02]  /*1afa0*/  UIMAD UR13, UR20, UR9, UR14 ;  /* 0x00000009140d72a4 */ /* 0x000fe4000f8e020e */
[----:B------:R-:W-:Y:S02]  /*1afb0*/  ULOP3.LUT UP0, UR5, UR4, 0x2, URZ, 0xc0, !UPT ;  /* 0x0000000204057892 */ /* 0x000fe4000f80c0ff */
[----:B------:R-:W-:Y:S02]  /*1afc0*/  MOV R13, UR7 ;  /* 0x00000007000d7c02 */ /* 0x000fe40008000f00 */
[----:B------:R-:W-:Y:S01]  /*1afd0*/  UIADD3 UR5, UPT, UPT, -UR5, 0x1, URZ ;  /* 0x0000000105057890 */ /* 0x000fe2000fffe1ff */
[----:B------:R-:W-:-:S02]  /*1afe0*/  MOV R15, UR13 ;  /* 0x0000000d000f7c02 */ /* 0x000fc40008000f00 */
[----:B0-----:R-:W-:Y:S01]  /*1aff0*/  MOV R4, 0xffffffff ;  /* 0xffffffff00047802 */ /* 0x001fe20000000f00 */
[----:B--2---:R-:W-:-:S04]  /*1b000*/  IMAD.WIDE.U32 R12, R13, 0x4, R10 ;  /* 0x000000040d0c7825 */ /* 0x004fc800078e000a */
        /* <DEDUP_REMOVED lines=11> */
[----:B-1----:R-:W-:Y:S05]  /*1b0c0*/  BRA.U !UP0, `(.L_x_1594) ;  /* 0x0000000108147547 */ /* 0x002fea000b800000 */
.L_x_1595:
[----:B------:R-:W2:Y:S04]  /*1b0d0*/  LDG.E.STRONG.GPU R4, desc[UR10][R12.64] ;  /* 0x0000000a0c047981 */ /* 0x000ea8000c1ef900 */
[----:B--2---:R-:W-:Y:S04]  /*1b0e0*/  CCTL.IVALL ;  /* 0x00000000ff00798f */ /* 0x004fe80002000000 */
[----:B------:R1:W-:Y:S01]  /*1b0f0*/  STL [R1], R4 ;  /* 0x0000000401007387 */ /* 0x0003e20000100800 */
[----:B------:R-:W-:-:S13]  /*1b100*/  ISETP.NE.AND P0, PT, R4, UR5, PT ;  /* 0x0000000504007c0c */ /* 0x000fda000bf05270 */
[----:B-1----:R-:W-:Y:S05]  /*1b110*/  @P0 BRA `(.L_x_1595) ;  /* 0xfffffffc00ec0947 */ /* 0x002fea000383ffff */
.L_x_1594:
[----:B------:R-:W-:Y:S05]  /*1b120*/  BSYNC.RECONVERGENT B0 ;  /* 0x0000000000007941 */ /* 0x000fea0003800200 */
.L_x_1593:
        /* <DEDUP_REMOVED lines=15> */
.L_x_1597:
        /* <DEDUP_REMOVED lines=15> */
[----:B--2---:R-:W-:Y:S01]  /*1b310*/  MOV R12, UR26 ;  /* 0x0000001a000c7c02 */ /* 0x004fe20008000f00 */
        /* <DEDUP_REMOVED lines=67> */
.L_x_1596:
        /* <DEDUP_REMOVED lines=33> */
[----:B------:R-:W3:Y:S01]  /*1b960*/  @!P0 LDG.E.64 R10, desc[UR10][R10.64] ;  /* 0x0000000a0a0a8981 */ /* 0x000ee2000c1e1b00 */
[----:B--2---:R-:W-:-:S02]  /*1b970*/  @!P1 IMAD.WIDE.U32 R12, R13, 0x8, R8 ;  /* 0x000000080d0c9825 */ /* 0x004fc400078e0008 */
[----:B------:R-:W-:Y:S02]  /*1b980*/  MOV R17, UR6 ;  /* 0x0000000600117c02 */ /* 0x000fe40008000f00 */
[--C-:B------:R-:W-:Y:S02]  /*1b990*/  @!P2 IMAD.WIDE.U32 R14, R15, 0x8, R8.reuse ;  /* 0x000000080f0ea825 */ /* 0x100fe400078e0008 */
[----:B------:R-:W2:Y:S02]  /*1b9a0*/  @!P1 LDG.E.64 R12, desc[UR10][R12.64] ;  /* 0x0000000a0c0c9981 */ /* 0x000ea4000c1e1b00 */
[----:B------:R-:W-:Y:S02]  /*1b9b0*/  @!P3 IMAD.WIDE.U32 R16, R17, 0x8, R8 ;  /* 0x000000081110b825 */ /* 0x000fe400078e0008 */
[----:B------:R-:W4:Y:S04]  /*1b9c0*/  @!P2 LDG.E.64 R14, desc[UR10][R14.64] ;  /* 0x0000000a0e0ea981 */ /* 0x000f28000c1e1b00 */
[----:B------:R-:W4:Y:S01]  /*1b9d0*/  @!P3 LDG.E.64 R16, desc[UR10][R16.64] ;  /* 0x0000000a1010b981 */ /* 0x000f22000c1e1b00 */
        /* <DEDUP_REMOVED lines=8> */
[----:B------:R-:W-:Y:S01]  /*1ba60*/  @!P3 FADD.FTZ R6, R6, R16 ;  /* 0x000000100606b221 */ /* 0x000fe20000010000 */
[----:B------:R-:W-:-:S07]  /*1ba70*/  @!P3 FADD.FTZ R7, R7, R17 ;  /* 0x000000110707b221 */ /* 0x000fce0000010000 */
.L_x_1598:
        /* <DEDUP_REMOVED lines=24> */
.L_x_1599:
        /* <DEDUP_REMOVED lines=14> */
.L_x_1600:
[----:B------:R-:W-:Y:S05]  /*1bce0*/  BSYNC.RECONVERGENT B0 ;  /* 0x0000000000007941 */ /* 0x000fea0003800200 */
.L_x_1592:
        /* <DEDUP_REMOVED lines=11> */
[----:B------:R3:W-:Y:S01]  /*1bda0*/  @!P0 STS.64 [UR5+0x98], R6 ;  /* 0x00009806ff008988 */ /* 0x0007e20008000a05 */
[----:B------:R-:W-:Y:S01]  /*1bdb0*/  BAR.SYNC.DEFER_BLOCKING 0x0 ;  /* 0x0000000000007b1d */ /* 0x000fe20000010000 */
[----:B---3--:R-:W-:-:S05]  /*1bdc0*/  HFMA2 R6, -RZ, RZ, 0, 0 ;  /* 0x00000000ff067431 */ /* 0x008fca00000001ff */
[----:B----4-:R-:W1:Y:S01]  /*1bdd0*/  LDS.64 R8, [UR5+0x98] ;  /* 0x00009805ff087984 */ /* 0x010e620008000a00 */
[----:B------:R-:W1:Y:S02]  /*1bde0*/  LDCU UR5, c[0x0][0x42c] ;  /* 0x00008580ff0577ac */ /* 0x000e640008000800 */
[----:B-1----:R-:W-:Y:S01]  /*1bdf0*/  FMUL.FTZ R4, R8, UR5 ;  /* 0x0000000508047c20 */ /* 0x002fe20008410000 */
[----:B0-----:R-:W-:-:S07]  /*1be00*/  FMUL.FTZ R7, R9, UR5 ;  /* 0x0000000509077c20 */ /* 0x001fce0008410000 */
.L_x_1606:
[----:B------:R-:W-:-:S05]  /*1be10*/  LEA R17, R6, UR15, 0x3 ;  /* 0x0000000f06117c11 */ /* 0x000fca000f8e18ff */
[----:B0-2---:R-:W2:Y:S04]  /*1be20*/  LDL.128 R12, [R17+0x10] ;  /* 0x00001000110c7983 */ /* 0x005ea80000100c00 */
[----:B-1----:R0:W3:Y:S01]  /*1be30*/  LDL.128 R8, [R17+0x210] ;  /* 0x0002100011087983 */ /* 0x0020e20000100c00 */
[----:B------:R-:W-:Y:S01]  /*1be40*/  SHF.R.U32.HI R24, RZ, 0x6, R40 ;  /* 0x00000006ff187819 */ /* 0x000fe20000011628 */
[----:B------:R-:W-:Y:S01]  /*1be50*/  BSSY.RECONVERGENT B0, `(.L_x_1601) ;  /* 0x000003a000007945 */ /* 0x000fe20003800200 */
[----:B------:R-:W-:-:S05]  /*1be60*/  MOV R25, UR13 ;  /* 0x0000000d00197c02 */ /* 0x000fca0008000f00 */
[----:B------:R-:W-:Y:S02]  /*1be70*/  IMAD R25, R25, UR20, R24 ;  /* 0x0000001419197c24 */ /* 0x000fe4000f8e0218 */
[----:B--2---:R-:W-:Y:S01]  /*1be80*/  FADD.FTZ R12, R12, -UR16 ;  /* 0x800000100c0c7e21 */ /* 0x004fe20008010000 */
[----:B------:R-:W-:-:S03]  /*1be90*/  FADD.FTZ R13, R13, -UR16 ;  /* 0x800000100d0d7e21 */ /* 0x000fc60008010000 */
[----:B------:R-:W-:Y:S01]  /*1bea0*/  FMUL.FTZ R22, R12, UR17 ;  /* 0x000000110c167c20 */ /* 0x000fe20008410000 */
[----:B------:R-:W-:-:S03]  /*1beb0*/  FMUL.FTZ R23, R13, UR17 ;  /* 0x000000110d177c20 */ /* 0x000fc60008410000 */
[----:B-----5:R-:W-:Y:S01]  /*1bec0*/  @P2 FFMA.FTZ R12, R3, R22, R0 ;  /* 0x00000016030c2223 */ /* 0x020fe20000010000 */
[----:B------:R-:W-:-:S03]  /*1bed0*/  @P2 FFMA.FTZ R13, R5, R23, R2 ;  /* 0x00000017050d2223 */ /* 0x000fc60000010002 */
[----:B------:R-:W-:Y:S01]  /*1bee0*/  @P2 FMUL.FTZ R16, R12, -1.4426950216293334961 ;  /* 0xbfb8aa3b0c102820 */ /* 0x000fe20000410000 */
[----:B------:R-:W-:-:S05]  /*1bef0*/  @P2 FMUL.FTZ R18, R13, -1.4426950216293334961 ;  /* 0xbfb8aa3b0d122820 */ /* 0x000fca0000410000 */
[----:B------:R-:W0:Y:S04]  /*1bf00*/  @P2 MUFU.EX2 R16, R16 ;  /* 0x0000001000102308 */ /* 0x000e280000000800 */
[----:B------:R-:W1:Y:S01]  /*1bf10*/  @P2 MUFU.EX2 R18, R18 ;  /* 0x0000001200122308 */ /* 0x000e620000000800 */
[----:B0-----:R-:W-:Y:S01]  /*1bf20*/  @P2 FADD.FTZ R17, R16, 1 ;  /* 0x3f80000010112421 */ /* 0x001fe20000010000 */
[----:B------:R-:W-:Y:S01]  /*1bf30*/  FADD.FTZ R16, R14, -UR16 ;  /* 0x800000100e107e21 */ /* 0x000fe20008010000 */
[--C-:B------:R-:W-:Y:S01]  /*1bf40*/  FFMA.FTZ R14, R4, R22, R7.reuse ;  /* 0x00000016040e7223 */ /* 0x100fe20000010007 */
[----:B-1----:R-:W-:Y:S01]  /*1bf50*/  @P2 FADD.FTZ R19, R18, 1 ;  /* 0x3f80000012132421 */ /* 0x002fe20000010000 */
[----:B---3--:R-:W-:Y:S02]  /*1bf60*/  MOV R18, R10 ;  /* 0x0000000a00127202 */ /* 0x008fe40000000f00 */
[----:B------:R-:W0:Y:S01]  /*1bf70*/  @P2 MUFU.RCP R17, R17 ;  /* 0x0000001100112308 */ /* 0x000e220000001000 */
[----:B------:R-:W-:Y:S01]  /*1bf80*/  FMUL.FTZ R26, R16, UR17 ;  /* 0x00000011101a7c20 */ /* 0x000fe20008410000 */
[----:B------:R-:W-:Y:S01]  /*1bf90*/  FFMA.FTZ R10, R4, R23, R7 ;  /* 0x00000017040a7223 */ /* 0x000fe20000010007 */
[----:B------:R-:W-:-:S02]  /*1bfa0*/  MOV R16, R11 ;  /* 0x0000000b00107202 */ /* 0x000fc40000000f00 */
[----:B------:R-:W-:-:S03]  /*1bfb0*/  FFMA.FTZ R22, R4, R26, R7 ;  /* 0x0000001a04167223 */ /* 0x000fc60000010007 */
[----:B------:R1:W2:Y:S02]  /*1bfc0*/  @P2 MUFU.RCP R20, R19 ;  /* 0x0000001300142308 */ /* 0x0002a40000001000 */
[----:B-1----:R-:W-:Y:S01]  /*1bfd0*/  LEA R19, R6, R25, 0x3 ;  /* 0x0000001906137211 */ /* 0x002fe200078e18ff */
[----:B0-----:R-:W-:-:S03]  /*1bfe0*/  @P2 FADD.FTZ R21, -R17, 1 ;  /* 0x3f80000011152421 */ /* 0x001fc60000010100 */
[----:B------:R-:W-:Y:S01]  /*1bff0*/  ISETP.GE.U32.AND P0, PT, R19, UR18, PT ;  /* 0x0000001213007c0c */ /* 0x000fe2000bf06070 */
[----:B------:R-:W-:Y:S01]  /*1c000*/  @P2 FFMA.FTZ R21, R12, R21, 1 ;  /* 0x3f8000000c152423 */ /* 0x000fe20000010015 */
[----:B------:R-:W-:Y:S01]  /*1c010*/  @P2 FMUL.FTZ R12, R8, R17 ;  /* 0x00000011080c2220 */ /* 0x000fe20000410000 */
[----:B------:R-:W-:-:S03]  /*1c020*/  FADD.FTZ R17, R15, -UR16 ;  /* 0x800000100f117e21 */ /* 0x000fc60008010000 */
[----:B------:R-:W-:Y:S01]  /*1c030*/  @P2 FMUL.FTZ R8, R12, R21 ;  /* 0x000000150c082220 */ /* 0x000fe20000410000 */
[----:B--2---:R-:W-:Y:S01]  /*1c040*/  @P2 FADD.FTZ R12, -R20, 1 ;  /* 0x3f800000140c2421 */ /* 0x004fe20000010100 */
[----:B------:R-:W-:Y:S01]  /*1c050*/  @P2 FMUL.FTZ R20, R9, R20 ;  /* 0x0000001409142220 */ /* 0x000fe20000410000 */
[----:B------:R-:W-:Y:S01]  /*1c060*/  FMUL.FTZ R28, R17, UR17 ;  /* 0x00000011111c7c20 */ /* 0x000fe20008410000 */
[----:B------:R-:W-:Y:S01]  /*1c070*/  FFMA.FTZ R15, R3, R8, -R14 ;  /* 0x00000008030f7223 */ /* 0x000fe2000001080e */
[----:B------:R-:W-:Y:S01]  /*1c080*/  SHF.R.S32.HI R14, RZ, 0x1f, R19 ;  /* 0x0000001fff0e7819 */ /* 0x000fe20000011413 */
[----:B------:R-:W-:Y:S01]  /*1c090*/  @P2 FFMA.FTZ R13, R13, R12, 1 ;  /* 0x3f8000000d0d2423 */ /* 0x000fe2000001000c */
[----:B------:R-:W-:Y:S01]  /*1c0a0*/  IADD3 R8, PT, PT, R19, 0x8, RZ ;  /* 0x0000000813087810 */ /* 0x000fe20007ffe0ff */
[----:B------:R-:W-:Y:S01]  /*1c0b0*/  FFMA.FTZ R24, R4, R28, R7 ;  /* 0x0000001c04187223 */ /* 0x000fe20000010007 */
[----:B------:R-:W-:Y:S01]  /*1c0c0*/  ISETP.GE.AND.EX P0, PT, R14, UR19, PT, P0 ;  /* 0x000000130e007c0c */ /* 0x000fe2000bf06300 */
[----:B------:R-:W-:Y:S01]  /*1c0d0*/  @P2 FMUL.FTZ R9, R20, R13 ;  /* 0x0000000d14092220 */ /* 0x000fe20000410000 */
[----:B------:R-:W-:-:S02]  /*1c0e0*/  ISETP.GE.U32.AND P1, PT, R8, UR18, PT ;  /* 0x0000001208007c0c */ /* 0x000fc4000bf26070 */
[----:B------:R-:W-:Y:S01]  /*1c0f0*/  SHF.R.S32.HI R12, RZ, 0x1f, R8 ;  /* 0x0000001fff0c7819 */ /* 0x000fe20000011408 */
[----:B------:R-:W-:Y:S01]  /*1c100*/  FFMA.FTZ R21, R5, R9, -R10 ;  /* 0x0000000905157223 */ /* 0x000fe2000001080a */
[----:B------:R-:W-:Y:S02]  /*1c110*/  ISETP.NE.AND P2, PT, RZ, UR12, PT ;  /* 0x0000000cff007c0c */ /* 0x000fe4000bf45270 */
[----:B------:R-:W-:-:S05]  /*1c120*/  ISETP.GE.AND.EX P1, PT, R12, UR19, PT, P1 ;  /* 0x000000130c007c0c */ /* 0x000fca000bf26310 */
[----:B------:R-:W-:Y:S08]  /*1c130*/  @P0 BRA `(.L_x_1602) ;  /* 0x00000000002c0947 */ /* 0x000ff00003800000 */
        /* <DEDUP_REMOVED lines=11> */
.L_x_1602:
[----:B------:R-:W-:Y:S05]  /*1c1f0*/  BSYNC.RECONVERGENT B0 ;  /* 0x0000000000007941 */ /* 0x000fea0003800200 */
.L_x_1601:
        /* <DEDUP_REMOVED lines=19> */
.L_x_1603:
        /* <DEDUP_REMOVED lines=9> */
[----:B------:R-:W-:Y:S01]  /*1c3c0*/  FMUL.FTZ R23, R23, UR17 ;  /* 0x0000001117177c20 */ /* 0x000fe20008410000 */
[----:B------:R-:W-:-:S05]  /*1c3d0*/  IMAD.WIDE.U32 R8, R8, UR22, R10 ;  /* 0x0000001608087c25 */ /* 0x000fca000f8e000a */
[----:B------:R-:W-:Y:S02]  /*1c3e0*/  IADD3 R9, PT, PT, R9, R13, RZ ;  /* 0x0000000d09097210 */ /* 0x000fe40007ffe0ff */
[----:B------:R-:W-:-:S04]  /*1c3f0*/  LEA R10, P0, R8, UR6, 0x2 ;  /* 0x00000006080a7c11 */ /* 0x000fc8000f8010ff */
[----:B------:R-:W-:-:S05]  /*1c400*/  LEA.HI.X R11, R8, UR7, R9, 0x2, P0 ;  /* 0x00000007080b7c11 */ /* 0x000fca00080f1409 */
[----:B------:R1:W-:Y:S04]  /*1c410*/  STG.E.64 desc[UR10][R10.64], R22 ;  /* 0x000000160a007986 */ /* 0x0003e8000c101b0a */
.L_x_1605:
[----:B------:R-:W-:Y:S05]  /*1c420*/  BSYNC.RECONVERGENT B0 ;  /* 0x0000000000007941 */ /* 0x000fea0003800200 */
.L_x_1604:
        /* <DEDUP_REMOVED lines=10> */
.L_x_1581:
[----:B------:R-:W2:Y:S01]  /*1c4d0*/  S2R R9, SR_TID.X ;  /* 0x0000000000097919 */ /* 0x000ea20000002100 */
[----:B------:R-:W3:Y:S01]  /*1c4e0*/  LDC R4, c[0x0][0x370] ;  /* 0x0000dc00ff047b82 */ /* 0x000ee20000000800 */
[----:B------:R-:W-:Y:S07]  /*1c4f0*/  BSSY.RECONVERGENT B0, `(.L_x_1608) ;  /* 0x000000e000007945 */ /* 0x000fee0003800200 */
[----:B------:R-:W4:Y:S08]  /*1c500*/  LDC R7, c[0x0][0x374] ;  /* 0x0000dd00ff077b82 */ /* 0x000f300000000800 */
[----:B------:R-:W5:Y:S01]  /*1c510*/  LDC.64 R2, c[0x0][0x3c8] ;  /* 0x0000f200ff027b82 */ /* 0x000f620000000a00 */
[----:B---3--:R-:W-:-:S02]  /*1c520*/  ISETP.NE.AND P0, PT, R4, 0x1, PT ;  /* 0x000000010400780c */ /* 0x008fc40003f05270 */
[----:B--2---:R-:W-:Y:S02]  /*1c530*/  ISETP.NE.AND P1, PT, R9, RZ, PT ;  /* 0x000000ff0900720c */ /* 0x004fe40003f25270 */
[----:B----4-:R-:W-:-:S04]  /*1c540*/  SHF.L.U32 R0, R7, 0x1, RZ ;  /* 0x0000000107007819 */ /* 0x010fc800000006ff */
[----:B------:R-:W-:-:S05]  /*1c550*/  SEL R5, R0, RZ, P0 ;  /* 0x000000ff00057207 */ /* 0x000fca0000000000 */
[----:B-----5:R-:W-:Y:S02]  /*1c560*/  IMAD.WIDE.U32 R2, R5, 0x4, R2 ;  /* 0x0000000405027825 */ /* 0x020fe400078e0002 */
[----:B------:R-:W-:Y:S05]  /*1c570*/  @P1 BRA `(.L_x_1609) ;  /* 0x0000000000141947 */ /* 0x000fea0003800000 */
[----:B------:R-:W-:Y:S01]  /*1c580*/  HFMA2 R5, -RZ, RZ, 0, 5.9604644775390625e-08 ;  /* 0x00000001ff057431 */ /* 0x000fe200000001ff */
[----:B------:R-:W-:Y:S06]  /*1c590*/  MEMBAR.ALL.GPU ;  /* 0x0000000000007992 */ /* 0x000fec000000a000 */
[----:B------:R-:W-:-:S00]  /*1c5a0*/  ERRBAR ;  /* 0x00000000000079ab */ /* 0x000fc00000000000 */
[----:B------:R-:W-:Y:S06]  /*1c5b0*/  CGAERRBAR ;  /* 0x00000000000075ab */ /* 0x000fec0000000000 */
[----:B------:R2:W-:Y:S02]  /*1c5c0*/  REDG.E.ADD.S32.STRONG.GPU desc[UR10][R2.64], R5 ;  /* 0x000000050200798e */ /* 0x0005e4000c12e30a */
.L_x_1609:
[----:B------:R-:W-:Y:S05]  /*1c5d0*/  BSYNC.RECONVERGENT B0 ;  /* 0x0000000000007941 */ /* 0x000fea0003800200 */
.L_x_1608:
[----:B------:R-:W3:Y:S01]  /*1c5e0*/  S2UR UR5, SR_CTAID.Y ;  /* 0x00000000000579c3 */ /* 0x000ee20000002600 */
[----:B--2---:R-:W-:Y:S02]  /*1c5f0*/  IADD3 R5, PT, PT, R7, -0x1, RZ ;  /* 0xffffffff07057810 */ /* 0x004fe40007ffe0ff */
[----:B------:R-:W-:-:S05]  /*1c600*/  IADD3 R0, PT, PT, R4, -0x1, RZ ;  /* 0xffffffff04007810 */ /* 0x000fca0007ffe0ff */
[----:B------:R-:W2:Y:S01]  /*1c610*/  S2UR UR4, SR_CTAID.X ;  /* 0x00000000000479c3 */ /* 0x000ea20000002500 */
[----:B---3--:R-:W-:-:S04]  /*1c620*/  ISETP.NE.AND P0, PT, R5, UR5, PT ;  /* 0x0000000505007c0c */ /* 0x008fc8000bf05270 */
[----:B--2---:R-:W-:-:S13]  /*1c630*/  ISETP.NE.OR P0, PT, R0, UR4, P0 ;  /* 0x0000000400007c0c */ /* 0x004fda0008705670 */
[----:B------:R-:W-:Y:S05]  /*1c640*/  @P0 EXIT ;  /* 0x000000000000094d */ /* 0x000fea0003800000 */
[----:B------:R-:W-:Y:S05]  /*1c650*/  @P1 BRA `(.L_x_1610) ;  /* 0x0000000000201947 */ /* 0x000fea0003800000 */
[----:B------:R-:W-:-:S05]  /*1c660*/  IMAD R0, R4, R7, RZ ;  /* 0x0000000704007224 */ /* 0x000fca00078e02ff */
[----:B------:R-:W-:-:S13]  /*1c670*/  ISETP.NE.AND P0, PT, R0, -0x1, PT ;  /* 0xffffffff0000780c */ /* 0x000fda0003f05270 */
[----:B------:R-:W-:Y:S05]  /*1c680*/  @!P0 BRA `(.L_x_1610) ;  /* 0x0000000000148947 */ /* 0x000fea0003800000 */
.L_x_1611:
[----:B------:R-:W2:Y:S04]  /*1c690*/  LDG.E.STRONG.GPU R5, desc[UR10][R2.64] ;  /* 0x0000000a02057981 */ /* 0x000ea8000c1ef900 */
[----:B--2---:R-:W-:Y:S01]  /*1c6a0*/  CCTL.IVALL ;  /* 0x00000000ff00798f */ /* 0x004fe20002000000 */
[----:B------:R-:W-:Y:S05]  /*1c6b0*/  YIELD ;  /* 0x0000000000007946 */ /* 0x000fea0003800000 */
[----:B------:R-:W-:-:S13]  /*1c6c0*/  ISETP.NE.AND P0, PT, R5, R0, PT ;  /* 0x000000000500720c */ /* 0x000fda0003f05270 */
[----:B------:R-:W-:Y:S05]  /*1c6d0*/  @P0 BRA `(.L_x_1611) ;  /* 0xfffffffc00ec0947 */ /* 0x000fea000383ffff */
.L_x_1610:
[----:B------:R-:W-:Y:S05]  /*1c6e0*/  WARPSYNC.ALL ;  /* 0x0000000000007948 */ /* 0x000fea0003800000 */
[----:B0-----:R-:W0:Y:S08]  /*1c6f0*/  LDC.64 R14, c[0x0][0x3f8] ;  /* 0x0000fe00ff0e7b82 */ /* 0x001e300000000a00 */
        /* <DEDUP_REMOVED lines=10> */
[----:B-1----:R-:W-:Y:S01]  /*1c7a0*/  LEA R11, R15, R15, 0x1 ;  /* 0x0000000f0f0b7211 */ /* 0x002fe200078e08ff */
        /* <DEDUP_REMOVED lines=48> */
.L_x_1614:
        /* <DEDUP_REMOVED lines=31> */
.L_x_1613:
[----:B------:R-:W-:Y:S05]  /*1cca0*/  BSYNC.RECONVERGENT B0 ;  /* 0x0000000000007941 */ /* 0x000fea0003800200 */
.L_x_1612:
        /* <DEDUP_REMOVED lines=10> */
.L_x_1615:
        /* <DEDUP_REMOVED lines=87> */
.L_x_1616:
        /* <DEDUP_REMOVED lines=12> */
.L_x_4911:


//--------------------- .text._Z35group_norm_nhwc_bwd_one_pass_kernelI11Fp32IOFp16WLi64ELi128ELi512EEv26Group_norm_nhwc_bwd_params --------------------------
	.section	.text._Z35group_norm_nhwc_bwd_one_pass_kernelI11Fp32IOFp16WLi64ELi128ELi512EEv26Group_norm_nhwc_bwd_params,"ax",@progbits
	.align	128
        .global         _Z35group_norm_nhwc_bwd_one_pass_kernelI11Fp32IOFp16WLi64ELi128ELi512EEv26Group_norm_nhwc_bwd_params
        .type           _Z35group_norm_nhwc_bwd_one_pass_kernelI11Fp32IOFp16WLi64ELi128ELi512EEv26Group_norm_nhwc_bwd_params,@function
        .size           _Z35group_norm_nhwc_bwd_one_pass_kernelI11Fp32IOFp16WLi64ELi128ELi512EEv26Group_norm_nhwc_bwd_params,(.L_x_4912 - _Z35group_norm_nhwc_bwd_one_pass_kernelI11Fp32IOFp16WLi64ELi128ELi512EEv26Group_norm_nhwc_bwd_params)
        .other          _Z35group_norm_nhwc_bwd_one_pass_kernelI11Fp32IOFp16WLi64ELi128ELi512EEv26Group_norm_nhwc_bwd_params,@"STO_CUDA_ENTRY STV_DEFAULT"
_Z35group_norm_nhwc_bwd_one_pass_kernelI11Fp32IOFp16WLi64ELi128ELi512EEv26Group_norm_nhwc_bwd_params:
.text._Z35group_norm_nhwc_bwd_one_pass_kernelI11Fp32IOFp16WLi64ELi128ELi512EEv26Group_norm_nhwc_bwd_params:
        /* <DEDUP_REMOVED lines=9> */
.L_x_1660:
        /* <DEDUP_REMOVED lines=261> */
[----:B--2---:R-:W-:Y:S02]  /*10e0*/  @P6 HADD2.F32 R54, -RZ, R50.H0_H0 ;  /* 0x20000032ff366230 */ /* 0x004fe40000004100 */
[----:B---3--:R-:W-:Y:S02]  /*10f0*/  @P6 HADD2.F32 R55, -RZ, R0.H0_H0 ;  /* 0x20000000ff376230 */ /* 0x008fe40000004100 */
[----:B----4-:R-:W-:Y:S02]  /*1100*/  HADD2.F32 R53, -RZ, R53.H0_H0 ;  /* 0x20000035ff357230 */ /* 0x010fe40000004100 */
[----:B------:R-:W-:Y:S01]  /*1110*/  HADD2.F32 R52, -RZ, R52.H0_H0 ;  /* 0x20000034ff347230 */ /* 0x000fe20000004100 */
        /* <DEDUP_REMOVED lines=114> */
.L_x_1618:
        /* <DEDUP_REMOVED lines=256> */
.L_x_1619:
        /* <DEDUP_REMOVED lines=47> */
.L_x_1621:
[----:B------:R-:W-:Y:S05]  /*2b30*/  BSYNC.RECONVERGENT B0 ;  /* 0x0000000000007941 */ /* 0x000fea0003800200 */
.L_x_1620:
        /* <DEDUP_REMOVED lines=42> */
.L_x_1623:
[----:B------:R-:W-:Y:S05]  /*2de0*/  BSYNC.RECONVERGENT B0 ;  /* 0x0000000000007941 */ /* 0x000fea0003800200 */
.L_x_1622:
        /* <DEDUP_REMOVED lines=38> */
.L_x_1625:
[----:B------:R-:W-:Y:S05]  /*3050*/  BSYNC.RECONVERGENT B0 ;  /* 0x0000000000007941 */ /* 0x000fea0003800200 */
.L_x_1624:
        /* <DEDUP_REMOVED lines=28> */
.L_x_1627:
[----:B------:R-:W-:Y:S05]  /*3220*/  BSYNC.RECONVERGENT B0 ;  /* 0x0000000000007941 */ /* 0x000fea0003800200 */
.L_x_1626:
        /* <DEDUP_REMOVED lines=32> */
.L_x_1630:
[----:B------:R-:W3:Y:S04]  /*3430*/  LDG.E.STRONG.GPU R0, desc[UR10][R24.64] ;  /* 0x0000000a18007981 */ /* 0x000ee8000c1ef900 */
[----:B---3--:R-:W-:Y:S01]  /*3440*/  CCTL.IVALL ;  /* 0x00000000ff00798f */ /* 0x008fe20002000000 */
[----:B------:R-:W-:Y:S05]  /*3450*/  YIELD ;  /* 0x0000000000007946 */ /* 0x000fea0003800000 */
[----:B------:R-:W-:-:S13]  /*3460*/  ISETP.NE.AND P0, PT, R0, R27, PT ;  /* 0x0000001b0000720c */ /* 0x000fda0003f05270 */
[----:B------:R-:W-:Y:S05]  /*3470*/  @P0 BRA `(.L_x_1630) ;  /* 0xfffffffc00ec0947 */ /* 0x000fea000383ffff */
.L_x_1629:
        /* <DEDUP_REMOVED lines=16> */
.L_x_1632:
        /* <DEDUP_REMOVED lines=64> */
.L_x_1631:
        /* <DEDUP_REMOVED lines=41> */
.L_x_1633:
        /* <DEDUP_REMOVED lines=20> */
.L_x_1634:
        /* <DEDUP_REMOVED lines=9> */
.L_x_1635:
[----:B------:R-:W-:Y:S05]  /*3de0*/  BSYNC.RECONVERGENT B0 ;  /* 0x0000000000007941 */ /* 0x000fea0003800200 */
.L_x_1628:
        /* <DEDUP_REMOVED lines=47> */
.L_x_1636:
        /* <DEDUP_REMOVED lines=21> */
.L_x_1638:
[----:B------:R-:W-:Y:S05]  /*4230*/  BSYNC.RECONVERGENT B0 ;  /* 0x0000000000007941 */ /* 0x000fea0003800200 */
.L_x_1637:
        /* <DEDUP_REMOVED lines=21> */
.L_x_1639:
        /* <DEDUP_REMOVED lines=20> */
.L_x_1641:
[----:B------:R-:W-:Y:S05]  /*44d0*/  BSYNC.RECONVERGENT B0 ;  /* 0x0000000000007941 */ /* 0x000fea0003800200 */
.L_x_1640:
        /* <DEDUP_REMOVED lines=75> */
.L_x_1642:
        /* <DEDUP_REMOVED lines=17> */
.L_x_1644:
[----:B------:R-:W-:Y:S05]  /*4aa0*/  BSYNC.RECONVERGENT B0 ;  /* 0x0000000000007941 */ /* 0x000fea0003800200 */
.L_x_1643:
        /* <DEDUP_REMOVED lines=19> */
.L_x_1645:
        /* <DEDUP_REMOVED lines=17> */
.L_x_1647:
[----:B------:R-:W-:Y:S05]  /*4cf0*/  BSYNC.RECONVERGENT B0 ;  /* 0x0000000000007941 */ /* 0x000fea0003800200 */
.L_x_1646:
        /* <DEDUP_REMOVED lines=19> */
.L_x_1648:
        /* <DEDUP_REMOVED lines=17> */
.L_x_1650:
[----:B------:R-:W-:Y:S05]  /*4f40*/  BSYNC.RECONVERGENT B0 ;  /* 0x0000000000007941 */ /* 0x000fea0003800200 */
.L_x_1649:
        /* <DEDUP_REMOVED lines=19> */
.L_x_1651:
        /* <DEDUP_REMOVED lines=17> */
.L_x_1653:
[----:B------:R-:W-:Y:S05]  /*5190*/  BSYNC.RECONVERGENT B0 ;  /* 0x0000000000007941 */ /* 0x000fea0003800200 */
.L_x_1652:
        /* <DEDUP_REMOVED lines=19> */
.L_x_1654:
        /* <DEDUP_REMOVED lines=18> */
.L_x_1656:
[----:B------:R-:W-:Y:S05]  /*53f0*/  BSYNC.RECONVERGENT B0 ;  /* 0x0000000000007941 */ /* 0x000fea0003800200 */
.L_x_1655:
        /* <DEDUP_REMOVED lines=19> */
.L_x_1657:
        /* <DEDUP_REMOVED lines=17> */
.L_x_1659:
[----:B------:R-:W-:Y:S05]  /*5640*/  BSYNC.RECONVERGENT B0 ;  /* 0x0000000000007941 */ /* 0x000fea0003800200 */
.L_x_1658:
        /* <DEDUP_REMOVED lines=8> */
.L_x_1617:
        /* <DEDUP_REMOVED lines=16> */
.L_x_1662:
[----:B------:R-:W-:Y:S05]  /*57d0*/  BSYNC.RECONVERGENT B0 ;  /* 0x0000000000007941 */ /* 0x000fea0003800200 */
.L_x_1661:
        /* <DEDUP_REMOVED lines=11> */
.L_x_1664:
[----:B------:R-:W2:Y:S04]  /*5890*/  LDG.E.STRONG.GPU R5, desc[UR10][R2.64] ;  /* 0x0000000a02057981 */ /* 0x000ea8000c1ef900 */
[----:B--2---:R-:W-:Y:S01]  /*58a0*/  CCTL.IVALL ;  /* 0x00000000ff00798f */ /* 0x004fe20002000000 */
[----:B------:R-:W-:Y:S05]  /*58b0*/  YIELD ;  /* 0x0000000000007946 */ /* 0x000fea0003800000 */
[----:B------:R-:W-:-:S13]  /*58c0*/  ISETP.NE.AND P0, PT, R5, R0, PT ;  /* 0x000000000500720c */ /* 0x000fda0003f05270 */
[----:B------:R-:W-:Y:S05]  /*58d0*/  @P0 BRA `(.L_x_1664) ;  /* 0xfffffffc00ec0947 */ /* 0x000fea000383ffff */
.L_x_1663:
        /* <DEDUP_REMOVED lines=61> */
.L_x_1667:
        /* <DEDUP_REMOVED lines=31> */
.L_x_1666:
[----:B------:R-:W-:Y:S05]  /*5ea0*/  BSYNC.RECONVERGENT B0 ;  /* 0x0000000000007941 */ /* 0x000fea0003800200 */
.L_x_1665:
        /* <DEDUP_REMOVED lines=10> */
.L_x_1668:
        /* <DEDUP_REMOVED lines=87> */
.L_x_1669:
        /* <DEDUP_REMOVED lines=12> */
.L_x_4912:


//--------------------- .text._Z35group_norm_nhwc_bwd_one_pass_kernelI11Fp32IOFp16WLi128ELi128ELi512EEv26Group_norm_nhwc_bwd_params --------------------------
	.section	.text._Z35group_norm_nhwc_bwd_one_pass_kernelI11Fp32IOFp16WLi128ELi128ELi512EEv26Group_norm_nhwc_bwd_params,"ax",@progbits
	.align	128
        .global         _Z35group_norm_nhwc_bwd_one_pass_kernelI11Fp32IOFp16WLi128ELi128ELi512EEv26Group_norm_nhwc_bwd_params
        .type           _Z35group_norm_nhwc_bwd_one_pass_kernelI11Fp32IOFp16WLi128ELi128ELi512EEv26Group_norm_nhwc_bwd_params,@function
        .size           _Z35group_norm_nhwc_bwd_one_pass_kernelI11Fp32IOFp16WLi128ELi128ELi512EEv26Group_norm_nhwc_bwd_params,(.L_x_4913 - _Z35group_norm_nhwc_bwd_one_pass_kernelI11Fp32IOFp16WLi128ELi128ELi512EEv26Group_norm_nhwc_bwd_params)
        .other          _Z35group_norm_nhwc_bwd_one_pass_kernelI11Fp32IOFp16WLi128ELi128ELi512EEv26Group_norm_nhwc_bwd_params,@"STO_CUDA_ENTRY STV_DEFAULT"
_Z35group_norm_nhwc_bwd_one_pass_kernelI11Fp32IOFp16WLi128ELi128ELi512EEv26Group_norm_nhwc_bwd_params:
.text._Z35group_norm_nhwc_bwd_one_pass_kernelI11Fp32IOFp16WLi128ELi128ELi512EEv26Group_norm_nhwc_bwd_params:
        /* <DEDUP_REMOVED lines=44> */
.L_x_1737:
        /* <DEDUP_REMOVED lines=415> */
[----:B---3--:R-:W-:Y:S02]  /*1cb0*/  @P3 HADD2.F32 R115, -RZ, R114.H0_H0 ;  /* 0x20000072ff733230 */ /* 0x008fe40000004100 */
[----:B----4-:R-:W-:Y:S02]  /*1cc0*/  @P3 HADD2.F32 R116, -RZ, R118.H0_H0 ;  /* 0x20000076ff743230 */ /* 0x010fe40000004100 */
[----:B------:R-:W-:Y:S02]  /*1cd0*/  HADD2.F32 R114, -RZ, R119.H0_H0 ;  /* 0x20000077ff727230 */ /* 0x000fe40000004100 */
[----:B------:R-:W-:Y:S01]  /*1ce0*/  HADD2.F32 R113, -RZ, R113.H0_H0 ;  /* 0x20000071ff717230 */ /* 0x000fe20000004100 */
        /* <DEDUP_REMOVED lines=226> */
.L_x_1671:
        /* <DEDUP_REMOVED lines=512> */
.L_x_1672:
        /* <DEDUP_REMOVED lines=44> */
.L_x_1674:
[----:B------:R-:W-:Y:S05]  /*4dd0*/  BSYNC.RECONVERGENT B0 ;  /* 0x0000000000007941 */ /* 0x000fea0003800200 */
.L_x_1673:
        /* <DEDUP_REMOVED lines=43> */
.L_x_1676:
[----:B------:R-:W-:Y:S05]  /*5090*/  BSYNC.RECONVERGENT B0 ;  /* 0x0000000000007941 */ /* 0x000fea0003800200 */
.L_x_1675:
        /* <DEDUP_REMOVED lines=38> */
.L_x_1678:
[----:B------:R-:W-:Y:S05]  /*5300*/  BSYNC.RECONVERGENT B0 ;  /* 0x0000000000007941 */ /* 0x000fea0003800200 */
.L_x_1677:
        /* <DEDUP_REMOVED lines=28> */
.L_x_1680:
[----:B------:R-:W-:Y:S05]  /*54d0*/  BSYNC.RECONVERGENT B0 ;  /* 0x0000000000007941 */ /* 0x000fea0003800200 */
.L_x_1679:
        /* <DEDUP_REMOVED lines=27> */
.L_x_1683:
[----:B------:R-:W3:Y:S04]  /*5690*/  LDG.E.STRONG.GPU R58, desc[UR8][R56.64] ;  /* 0x00000008383a7981 */ /* 0x000ee8000c1ef900 */
[----:B---3--:R-:W-:Y:S01]  /*56a0*/  CCTL.IVALL ;  /* 0x00000000ff00798f */ /* 0x008fe20002000000 */
[----:B------:R-:W-:Y:S05]  /*56b0*/  YIELD ;  /* 0x0000000000007946 */ /* 0x000fea0003800000 */
[----:B------:R-:W-:-:S13]  /*56c0*/  ISETP.NE.AND P0, PT, R58, R63, PT ;  /* 0x0000003f3a00720c */ /* 0x000fda0003f05270 */
[----:B------:R-:W-:Y:S05]  /*56d0*/  @P0 BRA `(.L_x_1683) ;  /* 0xfffffffc00ec0947 */ /* 0x000fea000383ffff */
.L_x_1682:
        /* <DEDUP_REMOVED lines=16> */
.L_x_1685:
        /* <DEDUP_REMOVED lines=62> */
.L_x_1684:
        /* <DEDUP_REMOVED lines=38> */
.L_x_1686:
        /* <DEDUP_REMOVED lines=19> */
.L_x_1687:
        /* <DEDUP_REMOVED lines=9> */
.L_x_1688:
[----:B------:R-:W-:Y:S05]  /*5fe0*/  BSYNC.RECONVERGENT B0 ;  /* 0x0000000000007941 */ /* 0x000fea0003800200 */
.L_x_1681:
        /* <DEDUP_REMOVED lines=45> */
.L_x_1689:
        /* <DEDUP_REMOVED lines=21> */
.L_x_1691:
[----:B------:R-:W-:Y:S05]  /*6410*/  BSYNC.RECONVERGENT B0 ;  /* 0x0000000000007941 */ /* 0x000fea0003800200 */
.L_x_1690:
        /* <DEDUP_REMOVED lines=21> */
.L_x_1692:
        /* <DEDUP_REMOVED lines=21> */
.L_x_1694:
[----:B------:R-:W-:Y:S05]  /*66c0*/  BSYNC.RECONVERGENT B0 ;  /* 0x0000000000007941 */ /* 0x000fea0003800200 */
.L_x_1693:
        /* <DEDUP_REMOVED lines=21> */
.L_x_1695:
        /* <DEDUP_REMOVED lines=20> */
.L_x_1697:
[----:B------:R-:W-:Y:S05]  /*6960*/  BSYNC.RECONVERGENT B0 ;  /* 0x0000000000007941 */ /* 0x000fea0003800200 */
.L_x_1696:
        /* <DEDUP_REMOVED lines=39> */
.L_x_1698:
        /* <DEDUP_REMOVED lines=17> */
.L_x_1700:
[----:B------:R-:W-:Y:S05]  /*6cf0*/  BSYNC.RECONVERGENT B0 ;  /* 0x0000000000007941 */ /* 0x000fea0003800200 */
.L_x_1699:
        /* <DEDUP_REMOVED lines=25> */
.L_x_1701:
        /* <DEDUP_REMOVED lines=23> */
.L_x_1703:
[----:B------:R-:W-:Y:S05]  /*7000*/  BSYNC.RECONVERGENT B0 ;  /* 0x0000000000007941 */ /* 0x000fea0003800200 */
.L_x_1702:
        /* <DEDUP_REMOVED lines=19> */
.L_x_1704:
        /* <DEDUP_REMOVED lines=17> */
.L_x_1706:
[----:B------:R-:W-:Y:S05]  /*7250*/  BSYNC.RECONVERGENT B0 ;  /* 0x0000000000007941 */ /* 0x000fea0003800200 */
.L_x_1705:
        /* <DEDUP_REMOVED lines=25> */
.L_x_1707:
        /* <DEDUP_REMOVED lines=23> */
.L_x_1709:
[----:B------:R-:W-:Y:S05]  /*7560*/  BSYNC.RECONVERGENT B0 ;  /* 0x0000000000007941 */ /* 0x000fea0003800200 */
.L_x_1708:
        /* <DEDUP_REMOVED lines=19> */
.L_x_1710:
        /* <DEDUP_REMOVED lines=18> */
.L_x_1712:
[----:B------:R-:W-:Y:S05]  /*77c0*/  BSYNC.RECONVERGENT B0 ;  /* 0x0000000000007941 */ /* 0x000fea0003800200 */
.L_x_1711:
        /* <DEDUP_REMOVED lines=24> */
.L_x_1713:
        /* <DEDUP_REMOVED lines=20> */
.L_x_1715:
[----:B------:R-:W-:Y:S05]  /*7a90*/  BSYNC.RECONVERGENT B0 ;  /* 0x0000000000007941 */ /* 0x000fea0003800200 */
.L_x_1714:
        /* <DEDUP_REMOVED lines=36> */
.L_x_1716:
        /* <DEDUP_REMOVED lines=17> */
.L_x_1718:
[----:B------:R-:W-:Y:S05]  /*7df0*/  BSYNC.RECONVERGENT B0 ;  /* 0x0000000000007941 */ /* 0x000fea0003800200 */
.L_x_1717:
        /* <DEDUP_REMOVED lines=25> */
.L_x_1719:
        /* <DEDUP_REMOVED lines=23> */
.L_x_1721:
[----:B------:R-:W-:Y:S05]  /*8100*/  BSYNC.RECONVERGENT B0 ;  /* 0x0000000000007941 */ /* 0x000fea0003800200 */
.L_x_1720:
        /* <DEDUP_REMOVED lines=19> */
.L_x_1722:
        /* <DEDUP_REMOVED lines=17> */
.L_x_1724:
[----:B------:R-:W-:Y:S05]  /*8350*/  BSYNC.RECONVERGENT B0 ;  /* 0x0000000000007941 */ /* 0x000fea0003800200 */
.L_x_1723:
        /* <DEDUP_REMOVED lines=25> */
.L_x_1725:
        /* <DEDUP_REMOVED lines=23> */
.L_x_1727:
[----:B------:R-:W-:Y:S05]  /*8660*/  BSYNC.RECONVERGENT B0 ;  /* 0x0000000000007941 */ /* 0x000fea0003800200 */
.L_x_1726:
        /* <DEDUP_REMOVED lines=19> */
.L_x_1728:
        /* <DEDUP_REMOVED lines=17> */
.L_x_1730:
[----:B------:R-:W-:Y:S05]  /*88b0*/  BSYNC.RECONVERGENT B0 ;  /* 0x0000000000007941 */ /* 0x000fea0003800200 */
.L_x_1729:
        /* <DEDUP_REMOVED lines=25> */
.L_x_1731:
        /* <DEDUP_REMOVED lines=23> */
.L_x_1733:
[----:B------:R-:W-:Y:S05]  /*8bc0*/  BSYNC.RECONVERGENT B0 ;  /* 0x0000000000007941 */ /* 0x000fea0003800200 */
.L_x_1732:
        /* <DEDUP_REMOVED lines=19> */
.L_x_1734:
        /* <DEDUP_REMOVED lines=17> */
.L_x_1736:
[----:B------:R-:W-:Y:S05]  /*8e10*/  BSYNC.RECONVERGENT B0 ;  /* 0x0000000000007941 */ /* 0x000fea0003800200 */
.L_x_1735:
[----:B------:R-:W-:Y:S02]  /*8e20*/  IADD3 R98, PT, PT, R95, R98, RZ ;  /* 0x000000625f627210 */ /* 0x000fe40007ffe0ff */
[----:B------:R-:W-:Y:S02]  /*8e30*/  IADD3 R99, PT, PT, R99, 0x1, RZ ;  /* 0x0000000163637810 */ /* 0x000fe40007ffe0ff */
[----:B------:R-:W-:-:S13]  /*8e40*/  ISETP.GE.AND P0, PT, R98, UR4, PT ;  /* 0x0000000462007c0c */ /* 0x000fda000bf06270 */
[----:B------:R-:W-:Y:S05]  /*8e50*/  @!P0 BRA `(.L_x_1737) ;  /* 0xffffff7400188947 */ /* 0x000fea000383ffff */
.L_x_1670:
        /* <DEDUP_REMOVED lines=19> */
.L_x_1739:
[----:B------:R-:W-:Y:S05]  /*8f90*/  BSYNC.RECONVERGENT B0 ;  /* 0x0000000000007941 */ /* 0x000fea0003800200 */
.L_x_1738:
[----:B------:R-:W-:Y:S05]  /*8fa0*/  @P0 EXIT ;  /* 0x000000000000094d */ /* 0x000fea0003800000 */
[----:B------:R-:W-:Y:S05]  /*8fb0*/  @P2 BRA `(.L_x_1740) ;  /* 0x0000000000202947 */ /* 0x000fea0003800000 */
[----:B------:R-:W-:-:S05]  /*8fc0*/  IMAD R0, R4, R7, RZ ;  /* 0x0000000704007224 */ /* 0x000fca00078e02ff */
[----:B------:R-:W-:-:S13]  /*8fd0*/  ISETP.NE.AND P0, PT, R0, -0x1, PT ;  /* 0xffffffff0000780c */ /* 0x000fda0003f05270 */
[----:B------:R-:W-:Y:S05]  /*8fe0*/  @!P0 BRA `(.L_x_1740) ;  /* 0x0000000000148947 */ /* 0x000fea0003800000 */
.L_x_1741:
[----:B0-----:R-:W3:Y:S04]  /*8ff0*/  LDG.E.STRONG.GPU R5, desc[UR8][R2.64] ;  /* 0x0000000802057981 */ /* 0x001ee8000c1ef900 */
[----:B---3--:R-:W-:Y:S01]  /*9000*/  CCTL.IVALL ;  /* 0x00000000ff00798f */ /* 0x008fe20002000000 */
[----:B------:R-:W-:Y:S05]  /*9010*/  YIELD ;  /* 0x0000000000007946 */ /* 0x000fea0003800000 */
[----:B------:R-:W-:-:S13]  /*9020*/  ISETP.NE.AND P0, PT, R5, R0, PT ;  /* 0x000000000500720c */ /* 0x000fda0003f05270 */
[----:B------:R-:W-:Y:S05]  /*9030*/  @P0 BRA `(.L_x_1741) ;  /* 0xfffffffc00ec0947 */ /* 0x000fea000383ffff */
.L_x_1740:
        /* <DEDUP_REMOVED lines=60> */
.L_x_1744:
        /* <DEDUP_REMOVED lines=24> */
[----:B---3--:R-:W-:Y:S02]  /*9580*/  F2FP.F16.F32.PACK_AB R15, R9, R2 ;  /* 0x00000002090f723e */ /* 0x008fe400000000ff */
[-C--:B------:R-:W-:Y:S02]  /*9590*/  MOV R9, R21.reuse ;  /* 0x0000001500097202 */ /* 0x080fe40000000f00 */
[----:B----4-:R-:W-:Y:S01]  /*95a0*/  F2FP.F16.F32.PACK_AB R17, R13, R10 ;  /* 0x0000000a0d11723e */ /* 0x010fe200000000ff */
[----:B------:R0:W-:Y:S04]  /*95b0*/  STG.E desc[UR8][R6.64], R15 ;  /* 0x0000000f06007986 */ /* 0x0001e8000c101908 */
[----:B------:R0:W-:Y:S01]  /*95c0*/  STG.E desc[UR8][R8.64], R17 ;  /* 0x0000001108007986 */ /* 0x0001e2000c101908 */
[----:B------:R-:W-:Y:S01]  /*95d0*/  IADD3.X R21, PT, PT, RZ, R21, RZ, P3, !PT ;  /* 0x00000015ff157210 */ /* 0x000fe20001ffe4ff */
[----:B------:R-:W-:Y:S06]  /*95e0*/  @P1 BRA `(.L_x_1744) ;  /* 0xfffffffc00841947 */ /* 0x000fec000383ffff */
.L_x_1743:
[----:B------:R-:W-:Y:S05]  /*95f0*/  BSYNC.RECONVERGENT B0 ;  /* 0x0000000000007941 */ /* 0x000fea0003800200 */
.L_x_1742:
        /* <DEDUP_REMOVED lines=10> */
.L_x_1745:
        /* <DEDUP_REMOVED lines=22> */
[----:B-----5:R-:W-:-:S02]  /*9800*/  F2FP.F16.F32.PACK_AB R19, R7, R2 ;  /* 0x000000020713723e */ /* 0x020fc400000000ff */
[----:B------:R-:W-:-:S04]  /*9810*/  LOP3.LUT R2, R24, 0x3, RZ, 0xc0, !PT ;  /* 0x0000000318027812 */ /* 0x000fc800078ec0ff */
[----:B------:R-:W-:Y:S02]  /*9820*/  IADD3.X R17, PT, PT, R2, UR5, RZ, P1, !PT ;  /* 0x0000000502117c10 */ /* 0x000fe40008ffe4ff */
[----:B--2---:R-:W-:Y:S02]  /*9830*/  F2FP.F16.F32.PACK_AB R21, R11, R8 ;  /* 0x000000080b15723e */ /* 0x004fe400000000ff */
        /* <DEDUP_REMOVED lines=56> */
[----:B----4-:R-:W-:-:S03]  /*9bc0*/  F2FP.F16.F32.PACK_AB R7, R9, R6 ;  /* 0x000000060907723e */ /* 0x010fc600000000ff */
[----:B------:R1:W-:Y:S04]  /*9bd0*/  STG.E desc[UR8][R12.64], R5 ;  /* 0x000000050c007986 */ /* 0x0003e8000c101908 */
[----:B------:R1:W-:Y:S02]  /*9be0*/  STG.E desc[UR8][R14.64], R7 ;  /* 0x000000070e007986 */ /* 0x0003e4000c101908 */
[----:B------:R-:W-:Y:S05]  /*9bf0*/  @P0 BRA `(.L_x_1745) ;  /* 0xfffffff800a80947 */ /* 0x000fea000383ffff */
[----:B------:R-:W-:Y:S05]  /*9c00*/  EXIT ;  /* 0x000000000000794d */ /* 0x000fea0003800000 */
.L_x_1746:
        /* <DEDUP_REMOVED lines=15> */
.L_x_4913:


//--------------------- .text._Z35group_norm_nhwc_bwd_one_pass_kernelI11Fp32IOFp16WLi256ELi128ELi512EEv26Group_norm_nhwc_bwd_params --------------------------
	.section	.text._Z35group_norm_nhwc_bwd_one_pass_kernelI11Fp32IOFp16WLi256ELi128ELi512EEv26Group_norm_nhwc_bwd_params,"ax",@progbits
	.align	128
        .global         _Z35group_norm_nhwc_bwd_one_pass_kernelI11Fp32IOFp16WLi256ELi128ELi512EEv26Group_norm_nhwc_bwd_params
        .type           _Z35group_norm_nhwc_bwd_one_pass_kernelI11Fp32IOFp16WLi256ELi128ELi512EEv26Group_norm_nhwc_bwd_params,@function
        .size           _Z35group_norm_nhwc_bwd_one_pass_kernelI11Fp32IOFp16WLi256ELi128ELi512EEv26Group_norm_nhwc_bwd_params,(.L_x_4914 - _Z35group_norm_nhwc_bwd_one_pass_kernelI11Fp32IOFp16WLi256ELi128ELi512EEv26Group_norm_nhwc_bwd_params)
        .other          _Z35group_norm_nhwc_bwd_one_pass_kernelI11Fp32IOFp16WLi256ELi128ELi512EEv26Group_norm_nhwc_bwd_params,@"STO_CUDA_ENTRY STV_DEFAULT"
_Z35group_norm_nhwc_bwd_one_pass_kernelI11Fp32IOFp16WLi256ELi128ELi512EEv26Group_norm_nhwc_bwd_params:
.text._Z35group_norm_nhwc_bwd_one_pass_kernelI11Fp32IOFp16WLi256ELi128ELi512EEv26Group_norm_nhwc_bwd_params:
        /* <DEDUP_REMOVED lines=11> */
.L_x_1773:
        /* <DEDUP_REMOVED lines=25> */
[C---:B------:R-:W-:Y:S02]  /*0240*/  ISETP.GE.U32.AND P0, PT, R117.reuse, UR16, PT ;  /* 0x0000001075007c0c */ /* 0x040fe4000bf06070 */
[----:B------:R-:W-:Y:S02]  /*0250*/  SHF.R.S32.HI R3, RZ, 0x1f, R117 ;  /* 0x0000001fff037819 */ /* 0x000fe40000011475 */
[----:B------:R-:W-:Y:S02]  /*0260*/  IADD3 R7, PT, PT, R117, 0x8, RZ ;  /* 0x0000000875077810 */ /* 0x000fe40007ffe0ff */
[----:B------:R-:W-:Y:S02]  /*0270*/  ISETP.GE.AND.EX P3, PT, R3, UR17, PT, P0 ;  /* 0x0000001103007c0c */ /* 0x000fe4000bf66300 */
[----:B------:R-:W-:Y:S02]  /*0280*/  ISETP.GE.U32.AND P0, PT, R7, UR16, PT ;  /* 0x0000001007007c0c */ /* 0x000fe4000bf06070 */
[----:B0-----:R-:W-:-:S02]  /*0290*/  R2UR UR7, R2 ;  /* 0x00000000020772ca */ /* 0x001fc400000e0000 */
[----:B------:R-:W-:Y:S02]  /*02a0*/  SHF.R.S32.HI R5, RZ, 0x1f, R7 ;  /* 0x0000001fff057819 */ /* 0x000fe40000011407 */
[----:B------:R-:W-:Y:S02]  /*02b0*/  LOP3.LUT R0, R0, 0x7e, RZ, 0xc0, !PT ;  /* 0x0000007e00007812 */ /* 0x000fe400078ec0ff */
[----:B------:R-:W-:Y:S02]  /*02c0*/  ISETP.GE.AND.EX P4, PT, R5, UR17, PT, P0 ;  /* 0x0000001105007c0c */ /* 0x000fe4000bf86300 */
[----:B------:R-:W-:Y:S01]  /*02d0*/  IADD3 R9, PT, PT, R117, 0x10, RZ ;  /* 0x0000001075097810 */ /* 0x000fe20007ffe0ff */
[----:B------:R-:W0:Y:S01]  /*02e0*/  @!P3 LDC.64 R14, c[0x0][0x3f8] ;  /* 0x0000fe00ff0ebb82 */ /* 0x000e220000000a00 */
[----:B------:R-:W-:Y:S02]  /*02f0*/  @P3 LOP3.LUT R116, R116, 0x40000, RZ, 0xfc, !PT ;  /* 0x0004000074743812 */ /* 0x000fe400078efcff */
[----:B------:R-:W-:Y:S01]  /*0300*/  ISETP.GE.U32.AND P0, PT, R9, UR16, PT ;  /* 0x0000001009007c0c */ /* 0x000fe2000bf06070 */
[----:B------:R-:W-:Y:S01]  /*0310*/  UIADD3 UR5, UPT, UPT, URZ, -UR7, URZ ;  /* 0x80000007ff057290 */ /* 0x000fe2000fffe0ff */
[----:B------:R-:W-:-:S02]  /*0320*/  LOP3.LUT R116, R116, 0xfffdffff, RZ, 0xc0, !PT ;  /* 0xfffdffff74747812 */ /* 0x000fc400078ec0ff */
[----:B------:R-:W-:Y:S01]  /*0330*/  IADD3 R13, PT, PT, R117, 0x18, RZ ;  /* 0x00000018750d7810 */ /* 0x000fe20007ffe0ff */
[----:B------:R-:W-:Y:S01]  /*0340*/  UIMAD UR5, UR5, UR13, URZ ;  /* 0x0000000d050572a4 */ /* 0x000fe2000f8e02ff */
[----:B------:R-:W1:Y:S01]  /*0350*/  @!P3 LDC.64 R18, c[0x0][0x398] ;  /* 0x0000e600ff12bb82 */ /* 0x000e620000000a00 */
[----:B------:R-:W-:Y:S02]  /*0360*/  @P4 LOP3.LUT R116, R116, 0x20000, RZ, 0xfc, !PT ;  /* 0x0002000074744812 */ /* 0x000fe400078efcff */
[----:B------:R-:W-:Y:S01]  /*0370*/  UIMAD.WIDE.U32 UR6, UR7, UR5, UR6 ;  /* 0x00000005070672a5 */ /* 0x000fe2000f8e0006 */
[----:B------:R-:W-:Y:S02]  /*0380*/  SHF.R.S32.HI R17, RZ, 0x1f, R13 ;  /* 0x0000001fff117819 */ /* 0x000fe4000001140d */
[----:B------:R-:W-:Y:S01]  /*0390*/  LOP3.LUT R116, R116, 0xfffeffff, RZ, 0xc0, !PT ;  /* 0xfffeffff74747812 */ /* 0x000fe200078ec0ff */
[----:B------:R-:W-:Y:S01]  /*03a0*/  UIMAD.WIDE.U32 UR6, UR7, UR9, URZ ;  /* 0x00000009070672a5 */ /* 0x000fe2000f8e00ff */
[----:B------:R-:W2:Y:S03]  /*03b0*/  @!P4 LDC.64 R22, c[0x0][0x3f8] ;  /* 0x0000fe00ff16cb82 */ /* 0x000ea60000000a00 */
[----:B------:R-:W-:-:S04]  /*03c0*/  UIADD3 UR5, UPT, UPT, -UR7, URZ, URZ ;  /* 0x000000ff07057290 */ /* 0x000fc8000fffe1ff */
[----:B------:R-:W-:Y:S01]  /*03d0*/  UIMAD UR5, UR13, UR5, UR9 ;  /* 0x000000050d0572a4 */ /* 0x000fe2000f8e0209 */
[----:B------:R-:W3:Y:S01]  /*03e0*/  @!P3 LDC.64 R110, c[0x0][0x3a0] ;  /* 0x0000e800ff6ebb82 */ /* 0x000ee20000000a00 */
[----:B------:R-:W-:Y:S02]  /*03f0*/  ULOP3.LUT UR9, URZ, UR14, URZ, 0x33, !UPT ;  /* 0x0000000eff097292 */ /* 0x000fe4000f8e33ff */
[----:B------:R-:W-:-:S05]  /*0400*/  UISETP.GT.U32.AND UP2, UPT, UR13, UR5, UPT ;  /* 0x000000050d00728c */ /* 0x000fca000bf44070 */
[----:B------:R-:W4:Y:S06]  /*0410*/  @!P4 LDC.64 R26, c[0x0][0x3a0] ;  /* 0x0000e800ff1acb82 */ /* 0x000f2c0000000a00 */
[----:B------:R-:W-:Y:S02]  /*0420*/  @!UP2 UIADD3 UR5, UPT, UPT, UR5, -UR13, URZ ;  /* 0x8000000d0505a290 */ /* 0x000fe4000fffe0ff */
[----:B------:R-:W-:Y:S02]  /*0430*/  @!UP2 UIADD3 UR7, UPT, UPT, UR7, 0x1, URZ ;  /* 0x000000010707a890 */ /* 0x000fe4000fffe0ff */
[----:B------:R-:W-:-:S02]  /*0440*/  UIADD3 UR6, UPT, UPT, UR5, -UR13, URZ ;  /* 0x8000000d05067290 */ /* 0x000fc4000fffe0ff */
        /* <DEDUP_REMOVED lines=13> */
[----:B------:R-:W-:Y:S01]  /*0520*/  MOV R41, UR6 ;  /* 0x0000000600297c02 */ /* 0x000fe20008000f00 */
[----:B------:R-:W-:Y:S02]  /*0530*/  @!P3 IMAD R15, R117, R15, R0 ;  /* 0x0000000f750fb224 */ /* 0x000fe400078e0200 */
[----:B------:R-:W-:Y:S01]  /*0540*/  UIMAD UR5, UR5, UR18, URZ ;  /* 0x00000012050572a4 */ /* 0x000fe2000f8e02ff */
[----:B--2---:R-:W-:Y:S02]  /*0550*/  @!P4 IMAD R0, R5, R22, RZ ;  /* 0x000000160500c224 */ /* 0x004fe400078e02ff */
[----:B------:R-:W-:Y:S01]  /*0560*/  IMAD.WIDE.U32 R40, R11, UR7, R40 ;  /* 0x000000070b287c25 */ /* 0x000fe2000f8e0028 */
[----:B------:R-:W-:Y:S01]  /*0570*/  UIMAD UR5, UR7, UR19, UR5 ;  /* 0x00000013070572a4 */ /* 0x000fe2000f8e0205 */
[----:B------:R-:W-:Y:S02]  /*0580*/  SHF.R.S32.HI R11, RZ, 0x1f, R9 ;  /* 0x0000001fff0b7819 */ /* 0x000fe40000011409 */
[----:B------:R-:W-:-:S02]  /*0590*/  CS2R R114, SRZ ;  /* 0x0000000000727805 */ /* 0x000fc4000001ff00 */
[----:B------:R-:W-:Y:S02]  /*05a0*/  CS2R R124, SRZ ;  /* 0x00000000007c7805 */ /* 0x000fe4000001ff00 */
[----:B------:R-:W-:Y:S01]  /*05b0*/  @!P3 MOV R38, R40 ;  /* 0x000000280026b202 */ /* 0x000fe20000000f00 */
[----:B------:R-:W-:Y:S01]  /*05c0*/  HFMA2 R118, -RZ, RZ, 0, 0 ;  /* 0x00000000ff767431 */ /* 0x000fe200000001ff */
[----:B------:R-:W-:Y:S01]  /*05d0*/  IADD3 R39, PT, PT, R41, UR5, RZ ;  /* 0x0000000529277c10 */ /* 0x000fe2000fffe0ff */
[----:B------:R-:W-:Y:S01]  /*05e0*/  HFMA2 R120, -RZ, RZ, 0, 0 ;  /* 0x00000000ff787431 */ /* 0x000fe200000001ff */
[----:B------:R-:W-:Y:S01]  /*05f0*/  ISETP.GE.AND.EX P6, PT, R11, UR17, PT, P0 ;  /* 0x000000110b007c0c */ /* 0x000fe2000bfc6300 */
[----:B------:R-:W0:Y:S01]  /*0600*/  LDCU.64 UR6, c[0x0][0x3b8] ;  /* 0x00007700ff0677ac */ /* 0x000e220008000a00 */
[----:B------:R-:W-:Y:S01]  /*0610*/  ISETP.GE.U32.AND P0, PT, R13, UR16, PT ;  /* 0x000000100d007c0c */ /* 0x000fe2000bf06070 */
[----:B------:R-:W-:-:S03]  /*0620*/  @!P3 IMAD.WIDE.U32 R2, R117, R14, R38 ;  /* 0x0000000e7502b225 */ /* 0x000fc600078e0026 */
[----:B------:R-:W-:Y:S02]  /*0630*/  ISETP.GE.AND.EX P5, PT, R17, UR17, PT, P0 ;  /* 0x0000001111007c0c */ /* 0x000fe4000bfa6300 */
[----:B------:R-:W-:Y:S02]  /*0640*/  @!P3 IADD3 R15, PT, PT, R3, R15, RZ ;  /* 0x0000000f030fb210 */ /* 0x000fe40007ffe0ff */
[C---:B------:R-:W-:Y:S02]  /*0650*/  @!P3 SHF.L.U32 R3, R2.reuse, 0x2, RZ ;  /* 0x000000020203b819 */ /* 0x040fe400000006ff */
[----:B------:R-:W-:Y:S01]  /*0660*/  @!P3 SHF.L.U64.HI R2, R2, 0x2, R15 ;  /* 0x000000020202b819 */ /* 0x000fe2000001020f */
[----:B------:R-:W2:Y:S01]  /*0670*/  @!P6 LDC.64 R24, c[0x0][0x3f8] ;  /* 0x0000fe00ff18eb82 */ /* 0x000ea20000000a00 */
[----:B-1----:R-:W-:Y:S02]  /*0680*/  @!P3 IADD3 R4, P2, PT, R3, R18, RZ ;  /* 0x000000120304b210 */ /* 0x002fe40007f5e0ff */
[----:B------:R-:W-:-:S02]  /*0690*/  @P6 LOP3.LUT R116, R116, 0x10000, RZ, 0xfc, !PT ;  /* 0x0001000074746812 */ /* 0x000fc400078efcff */
[----:B------:R-:W-:Y:S02]  /*06a0*/  @!P3 IADD3.X R5, PT, PT, R2, R19, RZ, P2, !PT ;  /* 0x000000130205b210 */ /* 0x000fe400017fe4ff */
[----:B------:R-:W-:Y:S01]  /*06b0*/  LOP3.LUT P2, RZ, R116, 0x20000, RZ, 0xc0, !PT ;  /* 0x0002000074ff7812 */ /* 0x000fe2000784c0ff */
[----:B------:R-:W1:Y:S01]  /*06c0*/  @!P6 LDC.64 R30, c[0x0][0x3a0] ;  /* 0x0000e800ff1eeb82 */ /* 0x000e620000000a00 */
[----:B---3--:R-:W-:Y:S02]  /*06d0*/  @!P3 IADD3 R110, P1, PT, R3, R110, RZ ;  /* 0x0000006e036eb210 */ /* 0x008fe40007f3e0ff */
[----:B------:R-:W-:Y:S02]  /*06e0*/  IADD3 R15, PT, PT, R117, 0x20, RZ ;  /* 0x00000020750f7810 */ /* 0x000fe40007ffe0ff */
[----:B------:R-:W-:Y:S02]  /*06f0*/  @!P3 IADD3.X R111, PT, PT, R2, R111, RZ, P1, !PT ;  /* 0x0000006f026fb210 */ /* 0x000fe40000ffe4ff */
[----:B------:R-:W-:Y:S01]  /*0700*/  ISETP.GE.U32.AND P0, PT, R15, UR16, PT ;  /* 0x000000100f007c0c */ /* 0x000fe2000bf06070 */
[----:B------:R-:W3:Y:S01]  /*0710*/  @!P5 LDC.64 R34, c[0x0][0x3f8] ;  /* 0x0000fe00ff22db82 */ /* 0x000ee20000000a00 */
[----:B------:R-:W-:-:S02]  /*0720*/  SHF.R.S32.HI R21, RZ, 0x1f, R15 ;  /* 0x0000001fff157819 */ /* 0x000fc4000001140f */
[----:B------:R-:W-:Y:S01]  /*0730*/  IADD3 R19, PT, PT, R117, 0x28, RZ ;  /* 0x0000002875137810 */ /* 0x000fe20007ffe0ff */
[----:B------:R-:W-:Y:S01]  /*0740*/  @!P2 IMAD R23, R7, R23, R0 ;  /* 0x000000170717a224 */ /* 0x000fe200078e0200 */
[----:B------:R-:W-:Y:S02]  /*0750*/  @!P2 MOV R2, R40 ;  /* 0x000000280002a202 */ /* 0x000fe40000000f00 */
[----:B------:R-:W-:Y:S01]  /*0760*/  @!P2 MOV R3, R39 ;  /* 0x000000270003a202 */ /* 0x000fe20000000f00 */
[----:B------:R-:W0:Y:S01]  /*0770*/  @!P2 LDC.64 R28, c[0x0][0x398] ;  /* 0x0000e600ff1cab82 */ /* 0x000e220000000a00 */
[----:B------:R-:W-:Y:S01]  /*0780*/  ISETP.GE.AND.EX P4, PT, R21, UR17, PT, P0 ;  /* 0x0000001115007c0c */ /* 0x000fe2000bf86300 */
[----:B--2---:R-:W-:Y:S01]  /*0790*/  @!P6 IMAD R6, R11, R24, RZ ;  /* 0x000000180b06e224 */ /* 0x004fe200078e02ff */
[----:B------:R-:W-:Y:S01]  /*07a0*/  ISETP.GE.U32.AND P1, PT, R19, UR16, PT ;  /* 0x0000001013007c0c */ /* 0x000fe2000bf26070 */
[----:B------:R-:W-:Y:S01]  /*07b0*/  @!P2 IMAD.WIDE.U32 R2, R7, R22, R2 ;  /* 0x000000160702a225 */ /* 0x000fe200078e0002 */
[----:B------:R-:W-:-:S03]  /*07c0*/  LOP3.LUT R116, R116, 0xffff7fff, RZ, 0xc0, !PT ;  /* 0xffff7fff74747812 */ /* 0x000fc600078ec0ff */
        /* <DEDUP_REMOVED lines=8> */
[----:B----4-:R-:W-:-:S02]  /*0850*/  @!P2 IADD3 R6, P0, PT, R11, R26, RZ ;  /* 0x0000001a0b06a210 */ /* 0x010fc40007f1e0ff */
[----:B------:R-:W-:Y:S01]  /*0860*/  SHF.R.S32.HI R23, RZ, 0x1f, R19 ;  /* 0x0000001fff177819 */ /* 0x000fe20000011413 */
[----:B------:R-:W-:Y:S01]  /*0870*/  @!P6 IMAD.WIDE.U32 R2, R9, R24, R2 ;  /* 0x000000180902e225 */ /* 0x000fe200078e0002 */
[----:B------:R-:W-:Y:S02]  /*0880*/  @!P2 IADD3.X R7, PT, PT, R0, R27, RZ, P0, !PT ;  /* 0x0000001b0007a210 */ /* 0x000fe400007fe4ff */
[----:B0-----:R-:W-:Y:S01]  /*0890*/  @!P2 IADD3 R8, P0, PT, R11, R28, RZ ;  /* 0x0000001c0b08a210 */ /* 0x001fe20007f1e0ff */
[----:B------:R-:W0:Y:S01]  /*08a0*/  @!P5 LDC.64 R26, c[0x0][0x398] ;  /* 0x0000e600ff1adb82 */ /* 0x000e220000000a00 */
[----:B------:R-:W-:Y:S02]  /*08b0*/  @!P6 IADD3 R11, PT, PT, R3, R25, RZ ;  /* 0x00000019030be210 */ /* 0x000fe40007ffe0ff */
[----:B------:R-:W-:Y:S02]  /*08c0*/  @!P6 SHF.L.U32 R3, R2, 0x2, RZ ;  /* 0x000000020203e819 */ /* 0x000fe400000006ff */
[----:B------:R-:W-:-:S02]  /*08d0*/  ISETP.GE.AND.EX P3, PT, R23, UR17, PT, P1 ;  /* 0x0000001117007c0c */ /* 0x000fc4000bf66310 */
[----:B------:R-:W-:Y:S01]  /*08e0*/  @!P2 IADD3.X R9, PT, PT, R0, R29, RZ, P0, !PT ;  /* 0x0000001d0009a210 */ /* 0x000fe200007fe4ff */
[----:B------:R-:W4:Y:S01]  /*08f0*/  @!P5 LDC.64 R24, c[0x0][0x3a0] ;  /* 0x0000e800ff18db82 */ /* 0x000f220000000a00 */
[----:B------:R-:W-:Y:S01]  /*0900*/  @!P6 SHF.L.U64.HI R0, R2, 0x2, R11 ;  /* 0x000000020200e819 */ /* 0x000fe2000001020b */
[----:B---3--:R-:W-:Y:S01]  /*0910*/  @!P5 IMAD R2, R17, R34, RZ ;  /* 0x000000221102d224 */ /* 0x008fe200078e02ff */
[----:B-1----:R-:W-:Y:S02]  /*0920*/  @!P6 IADD3 R10, P0, PT, R3, R30, RZ ;  /* 0x0000001e030ae210 */ /* 0x002fe40007f1e0ff */
[----:B------:R-:W-:Y:S01]  /*0930*/  @P5 LOP3.LUT R116, R116, 0x8000, RZ, 0xfc, !PT ;  /* 0x0000800074745812 */ /* 0x000fe200078efcff */
[----:B------:R-:W-:Y:S01]  /*0940*/  @!P5 IMAD R17, R13, R35, R2 ;  /* 0x000000230d11d224 */ /* 0x000fe200078e0202 */
[----:B------:R-:W-:Y:S01]  /*0950*/  @!P6 IADD3.X R11, PT, PT, R0, R31, RZ, P0, !PT ;  /* 0x0000001f000be210 */ /* 0x000fe200007fe4ff */
[----:B------:R-:W1:Y:S01]  /*0960*/  @!P4 LDC.64 R28, c[0x0][0x3a0] ;  /* 0x0000e800ff1ccb82 */ /* 0x000e620000000a00 */
[----:B--2---:R-:W-:Y:S01]  /*0970*/  @!P6 IADD3 R12, P0, PT, R3, R32, RZ ;  /* 0x00000020030ce210 */ /* 0x004fe20007f1e0ff */
[----:B------:R-:W-:Y:S01]  /*0980*/  @!P4 IMAD R14, R21, R36, RZ ;  /* 0x00000024150ec224 */ /* 0x000fe200078e02ff */
[----:B------:R-:W-:-:S02]  /*0990*/  @!P5 MOV R2, R40 ;  /* 0x000000280002d202 */ /* 0x000fc40000000f00 */
[----:B------:R-:W-:Y:S01]  /*09a0*/  @!P5 MOV R3, R39 ;  /* 0x000000270003d202 */ /* 0x000fe20000000f00 */
[----:B------:R-:W-:Y:S01]  /*09b0*/  @!P4 IMAD R21, R15, R37, R14 ;  /* 0x000000250f15c224 */ /* 0x000fe200078e020e */
[----:B------:R-:W-:Y:S01]  /*09c0*/  LOP3.LUT R116, R116, 0xffffbfff, RZ, 0xc0, !PT ;  /* 0xffffbfff74747812 */ /* 0x000fe200078ec0ff */
[----:B------:R-:W2:Y:S01]  /*09d0*/  @!P3 LDC.64 R42, c[0x0][0x3f8] ;  /* 0x0000fe00ff2abb82 */ /* 0x000ea20000000a00 */
[----:B------:R-:W-:Y:S01]  /*09e0*/  @!P5 IMAD.WIDE.U32 R2, R13, R34, R2 ;  /* 0x000000220d02d225 */ /* 0x000fe200078e0002 */
[----:B------:R-:W-:Y:S02]  /*09f0*/  @!P6 IADD3.X R13, PT, PT, R0, R33, RZ, P0, !PT ;  /* 0x00000021000de210 */ /* 0x000fe400007fe4ff */
[----:B------:R-:W-:Y:S02]  /*0a00*/  @P4 LOP3.LUT R116, R116, 0x4000, RZ, 0xfc, !PT ;  /* 0x0000400074744812 */ /* 0x000fe400078efcff */
[----:B------:R-:W-:Y:S02]  /*0a10*/  @!P5 IADD3 R3, PT, PT, R3, R17, RZ ;  /* 0x000000110303d210 */ /* 0x000fe40007ffe0ff */
[----:B------:R-:W3:Y:S01]  /*0a20*/  @!P4 LDC.64 R30, c[0x0][0x398] ;  /* 0x0000e600ff1ecb82 */ /* 0x000ee20000000a00 */
[----:B------:R-:W-:-:S02]  /*0a30*/  @!P5 SHF.L.U32 R17, R2, 0x2, RZ ;  /* 0x000000020211d819 */ /* 0x000fc400000006ff */
[----:B------:R-:W-:Y:S02]  /*0a40*/  @!P5 SHF.L.U64.HI R0, R2, 0x2, R3 ;  /* 0x000000020200d819 */ /* 0x000fe40000010203 */
[----:B------:R-:W-:Y:S02]  /*0a50*/  @!P4 MOV R2, R40 ;  /* 0x000000280002c202 */ /* 0x000fe40000000f00 */
[----:B------:R-:W-:Y:S01]  /*0a60*/  @!P4 MOV R3, R39 ;  /* 0x000000270003c202 */ /* 0x000fe20000000f00 */
[----:B------:R-:W3:Y:S01]  /*0a70*/  @!P3 LDC.64 R32, c[0x0][0x3a0] ;  /* 0x0000e800ff20bb82 */ /* 0x000ee20000000a00 */
[----:B----4-:R-:W-:Y:S02]  /*0a80*/  @!P5 IADD3 R14, P0, PT, R17, R24, RZ ;  /* 0x00000018110ed210 */ /* 0x010fe40007f1e0ff */
        /* <DEDUP_REMOVED lines=17> */
[----:B---3--:R-:W-:Y:S02]  /*0ba0*/  @!P4 IADD3 R20, P0, PT, R21, R30, RZ ;  /* 0x0000001e1514c210 */ /* 0x008fe40007f1e0ff */
        /* <DEDUP_REMOVED lines=670> */
[----:B0-----:R-:W-:-:S07]  /*3590*/  CS2R R30, SRZ ;  /* 0x00000000001e7805 */ /* 0x001fce000001ff00 */
[----:B------:R-:W3:Y:S01]  /*35a0*/  @!P0 LDG.E.64 R30, desc[UR10][R80.64] ;  /* 0x0000000a501e8981 */ /* 0x000ee2000c1e1b00 */
[----:B-1----:R-:W-:-:S06]  /*35b0*/  CS2R R36, SRZ ;  /* 0x0000000000247805 */ /* 0x002fcc000001ff00 */
        /* <DEDUP_REMOVED lines=10> */
[----:B------:R1:W-:Y:S04]  /*3660*/  STL [R1+0x254], R56 ;  /* 0x0002543801007387 */ /* 0x0003e80000100800 */
[----:B------:R0:W-:Y:S01]  /*3670*/  STL [R1+0x28c], R120 ;  /* 0x00028c7801007387 */ /* 0x0001e20000100800 */
[----:B-1----:R-:W-:Y:S01]  /*3680*/  HFMA2 R56, -RZ, RZ, 0, 0 ;  /* 0x00000000ff387431 */ /* 0x002fe200000001ff */
[----:B------:R-:W-:Y:S02]  /*3690*/  @!P1 MOV R56, R34 ;  /* 0x0000002200389202 */ /* 0x000fe40000000f00 */
[----:B------:R1:W-:Y:S01]  /*36a0*/  STL.64 [R1+0x60], R2 ;  /* 0x0000600201007387 */ /* 0x0003e20000100a00 */
[----:B0-----:R-:W-:-:S03]  /*36b0*/  MOV R120, RZ ;  /* 0x000000ff00787202 */ /* 0x001fc60000000f00 */
[----:B------:R0:W-:Y:S01]  /*36c0*/  STL [R1+0x24c], R56 ;  /* 0x00024c3801007387 */ /* 0x0001e20000100800 */
[----:B---3--:R-:W-:Y:S02]  /*36d0*/  @!P0 MOV R121, R30 ;  /* 0x0000001e00798202 */ /* 0x008fe40000000f00 */
[----:B------:R-:W-:Y:S01]  /*36e0*/  @!P0 MOV R120, R31 ;  /* 0x0000001f00788202 */ /* 0x000fe20000000f00 */
[----:B-1----:R-:W-:Y:S02]  /*36f0*/  HFMA2 R2, -RZ, RZ, 0, 0 ;  /* 0x00000000ff027431 */ /* 0x002fe400000001ff */
[----:B0-----:R-:W-:Y:S01]  /*3700*/  HFMA2 R56, -RZ, RZ, 0, 0 ;  /* 0x00000000ff387431 */ /* 0x001fe200000001ff */
[----:B------:R-:W-:Y:S01]  /*3710*/  CS2R R74, SRZ ;  /* 0x00000000004a7805 */ /* 0x000fe2000001ff00 */
[----:B------:R0:W-:Y:S01]  /*3720*/  STL.64 [R1+0x160], R4 ;  /* 0x0001600401007387 */ /* 0x0001e20000100a00 */
[----:B----4-:R-:W-:Y:S02]  /*3730*/  @!P1 MOV R74, R36 ;  /* 0x00000024004a9202 */ /* 0x010fe40000000f00 */
[----:B------:R-:W-:-:S02]  /*3740*/  @!P1 MOV R75, R37 ;  /* 0x00000025004b9202 */ /* 0x000fc40000000f00 */
[----:B------:R-:W-:Y:S02]  /*3750*/  LOP3.LUT P1, RZ, R116, 0x200000, RZ, 0xc0, !PT ;  /* 0x0020000074ff7812 */ /* 0x000fe4000782c0ff */
[----:B0-----:R-:W-:Y:S02]  /*3760*/  CS2R R4, SRZ ;  /* 0x0000000000047805 */ /* 0x001fe4000001ff00 */
[----:B------:R-:W-:-:S09]  /*3770*/  CS2R R58, SRZ ;  /* 0x00000000003a7805 */ /* 0x000fd2000001ff00 */
        /* <DEDUP_REMOVED lines=17> */
[----:B------:R-:W4:Y:S01]  /*3890*/  @!P4 LDG.E.64 R72, desc[UR10][R100.64] ;  /* 0x0000000a6448c981 */ /* 0x000f22000c1e1b00 */
[----:B------:R-:W-:-:S03]  /*38a0*/  CS2R R78, SRZ ;  /* 0x00000000004e7805 */ /* 0x000fc6000001ff00 */
[----:B------:R-:W4:Y:S04]  /*38b0*/  @!P5 LDG.E.64 R76, desc[UR10][R102.64] ;  /* 0x0000000a664cd981 */ /* 0x000f28000c1e1b00 */
[----:B------:R-:W4:Y:S01]  /*38c0*/  @!P5 LDG.E.64 R78, desc[UR10][R104.64] ;  /* 0x0000000a684ed981 */ /* 0x000f22000c1e1b00 */
[----:B------:R-:W-:-:S03]  /*38d0*/  CS2R R80, SRZ ;  /* 0x0000000000507805 */ /* 0x000fc6000001ff00 */
[----:B------:R-:W-:Y:S04]  /*38e0*/  STL.64 [R1+0x68], R6 ;  /* 0x0000680601007387 */ /* 0x000fe80000100a00 */
[----:B------:R-:W4:Y:S04]  /*38f0*/  @!P6 LDG.E.64 R80, desc[UR10][R106.64] ;  /* 0x0000000a6a50e981 */ /* 0x000f28000c1e1b00 */
[----:B------:R-:W-:Y:S01]  /*3900*/  STL.64 [R1+0x88], R22 ;  /* 0x0000881601007387 */ /* 0x000fe20000100a00 */
[----:B--2---:R-:W-:-:S03]  /*3910*/  @!P0 MOV R56, R28 ;  /* 0x0000001c00388202 */ /* 0x004fc60000000f00 */
[----:B------:R-:W-:Y:S01]  /*3920*/  STL.64 [R1+0x70], R10 ;  /* 0x0000700a01007387 */ /* 0x000fe20000100a00 */
[----:B------:R-:W-:Y:S02]  /*3930*/  @!P0 MOV R2, R29 ;  /* 0x0000001d00028202 */ /* 0x000fe40000000f00 */
[----:B------:R-:W-:Y:S01]  /*3940*/  LOP3.LUT P0, RZ, R116, 0x100000, RZ, 0xc0, !PT ;  /* 0x0010000074ff7812 */ /* 0x000fe2000780c0ff */
[----:B------:R-:W-:Y:S04]  /*3950*/  STL.64 [R1+0x98], R34 ;  /* 0x0000982201007387 */ /* 0x000fe80000100a00 */
[----:B------:R0:W-:Y:S04]  /*3960*/  STL [R1+0x2dc], R2 ;  /* 0x0002dc0201007387 */ /* 0x0001e80000100800 */
[----:B------:R1:W-:Y:S04]  /*3970*/  STL [R1+0x248], R56 ;  /* 0x0002483801007387 */ /* 0x0003e80000100800 */
[----:B------:R-:W2:Y:S01]  /*3980*/  @!P0 LDG.E.64 R4, desc[UR10][R84.64] ;  /* 0x0000000a54048981 */ /* 0x000ea2000c1e1b00 */
[----:B0-----:R-:W-:-:S02]  /*3990*/  CS2R R2, SRZ ;  /* 0x0000000000027805 */ /* 0x001fc4000001ff00 */
[C---:B------:R-:W-:Y:S02]  /*39a0*/  IADD3 R6, PT, PT, R117.reuse, 0xd0, RZ ;  /* 0x000000d075067810 */ /* 0x040fe40007ffe0ff */
[----:B------:R-:W-:Y:S02]  /*39b0*/  CS2R R22, SRZ ;  /* 0x0000000000167805 */ /* 0x000fe4000001ff00 */
[----:B------:R-:W-:Y:S02]  /*39c0*/  IADD3 R10, PT, PT, R117, 0xd8, RZ ;  /* 0x000000d8750a7810 */ /* 0x000fe40007ffe0ff */
[----:B-1----:R-:W-:Y:S02]  /*39d0*/  CS2R R56, SRZ ;  /* 0x0000000000387805 */ /* 0x002fe4000001ff00 */
[----:B------:R-:W-:Y:S01]  /*39e0*/  CS2R R34, SRZ ;  /* 0x0000000000227805 */ /* 0x000fe2000001ff00 */
[----:B------:R0:W2:Y:S04]  /*39f0*/  @!P0 LDG.E.64 R2, desc[UR10][R82.64] ;  /* 0x0000000a52028981 */ /* 0x0000a8000c1e1b00 */
[----:B------:R1:W2:Y:S01]  /*3a00*/  @!P1 LDG.E.64 R56, desc[UR10][R86.64] ;  /* 0x0000000a56389981 */ /* 0x0002a2000c1e1b00 */
[----:B------:R-:W-:-:S03]  /*3a10*/  MOV R116, RZ ;  /* 0x000000ff00747202 */ /* 0x000fc60000000f00 */
[----:B------:R-:W-:Y:S01]  /*3a20*/  STL.64 [R1+0x168], R8 ;  /* 0x0001680801007387 */ /* 0x000fe20000100a00 */
[----:B0-----:R-:W-:Y:S02]  /*3a30*/  CS2R R82, SRZ ;  /* 0x0000000000527805 */ /* 0x001fe4000001ff00 */
[----:B------:R-:W-:Y:S02]  /*3a40*/  CS2R R84, SRZ ;  /* 0x0000000000547805 */ /* 0x000fe4000001ff00 */
[----:B------:R-:W-:Y:S01]  /*3a50*/  SHF.R.S32.HI R7, RZ, 0x1f, R6 ;  /* 0x0000001fff077819 */ /* 0x000fe20000011406 */
[----:B------:R0:W-:Y:S04]  /*3a60*/  STL.64 [R1+0x170], R12 ;  /* 0x0001700c01007387 */ /* 0x0001e80000100a00 */
[----:B------:R4:W2:Y:S01]  /*3a70*/  @!P6 LDG.E.64 R82, desc[UR10][R122.64] ;  /* 0x0000000a7a52e981 */ /* 0x0008a2000c1e1b00 */
[----:B-1----:R-:W-:Y:S01]  /*3a80*/  HFMA2 R87, -RZ, RZ, 0, 0 ;  /* 0x00000000ff577431 */ /* 0x002fe200000001ff */
[----:B------:R-:W-:-:S02]  /*3a90*/  SHF.R.S32.HI R11, RZ, 0x1f, R10 ;  /* 0x0000001fff0b7819 */ /* 0x000fc4000001140a */
[----:B------:R1:W-:Y:S04]  /*3aa0*/  STL.64 [R1+0x90], R26 ;  /* 0x0000901a01007387 */ /* 0x0003e80000100a00 */
[----:B------:R-:W-:Y:S01]  /*3ab0*/  STL.64 [R1+0x1a0], R30 ;  /* 0x0001a01e01007387 */ /* 0x000fe20000100a00 */
[----:B---3--:R-:W-:-:S03]  /*3ac0*/  @!P1 MOV R34, R58 ;  /* 0x0000003a00229202 */ /* 0x008fc60000000f00 */
[----:B------:R-:W-:Y:S01]  /*3ad0*/  STL.64 [R1+0x80], R18 ;  /* 0x0000801201007387 */ /* 0x000fe20000100a00 */
[----:B------:R-:W-:Y:S02]  /*3ae0*/  @!P1 MOV R35, R59 ;  /* 0x0000003b00239202 */ /* 0x000fe40000000f00 */
[----:B0-----:R-:W-:Y:S02]  /*3af0*/  CS2R R12, SRZ ;  /* 0x00000000000c7805 */ /* 0x001fe4000001ff00 */
[----:B-1----:R-:W-:Y:S01]  /*3b00*/  CS2R R26, SRZ ;  /* 0x00000000001a7805 */ /* 0x002fe2000001ff00 */
        /* <DEDUP_REMOVED lines=8> */
[----:B------:R0:W-:Y:S01]  /*3b90*/  STL [R1+0x234], R12 ;  /* 0x0002340c01007387 */ /* 0x0001e20000100800 */
[----:B------:R-:W-:Y:S02]  /*3ba0*/  @!P3 MOV R26, R68 ;  /* 0x00000044001ab202 */ /* 0x000fe40000000f00 */
[----:B------:R-:W-:Y:S01]  /*3bb0*/  @!P3 MOV R27, R69 ;  /* 0x00000045001bb202 */ /* 0x000fe20000000f00 */
[----:B------:R-:W-:Y:S04]  /*3bc0*/  STL [R1+0x230], R13 ;  /* 0x0002300d01007387 */ /* 0x000fe80000100800 */
[----:B------:R-:W-:Y:S01]  /*3bd0*/  STL.64 [R1+0x1b0], R58 ;  /* 0x0001b03a01007387 */ /* 0x000fe20000100a00 */
[----:B0-----:R-:W-:-:S02]  /*3be0*/  IADD3 R12, PT, PT, R117, 0xe0, RZ ;  /* 0x000000e0750c7810 */ /* 0x001fc40007ffe0ff */
[----:B------:R-:W-:Y:S02]  /*3bf0*/  CS2R R24, SRZ ;  /* 0x0000000000187805 */ /* 0x000fe4000001ff00 */
[----:B------:R-:W-:Y:S01]  /*3c00*/  IADD3 R18, PT, PT, R117, 0xe8, RZ ;  /* 0x000000e875127810 */ /* 0x000fe20007ffe0ff */
[----:B------:R0:W-:Y:S01]  /*3c10*/  STL.64 [R1+0x198], R36 ;  /* 0x0001982401007387 */ /* 0x0001e20000100a00 */
[----:B------:R-:W-:Y:S02]  /*3c20*/  SHF.R.S32.HI R31, RZ, 0x1f, R12 ;  /* 0x0000001fff1f7819 */ /* 0x000fe4000001140c */
[----:B------:R-:W-:Y:S01]  /*3c30*/  @!P2 MOV R24, R64 ;  /* 0x000000400018a202 */ /* 0x000fe20000000f00 */
[----:B------:R-:W-:Y:S01]  /*3c40*/  STL.64 [R1+0xb8], R60 ;  /* 0x0000b83c01007387 */ /* 0x000fe20000100a00 */
[----:B------:R-:W-:Y:S02]  /*3c50*/  @!P2 MOV R25, R65 ;  /* 0x000000410019a202 */ /* 0x000fe40000000f00 */
[----:B------:R-:W-:Y:S01]  /*3c60*/  ISETP.GE.U32.AND P2, PT, R18, UR16, PT ;  /* 0x0000001012007c0c */ /* 0x000fe2000bf46070 */
[----:B------:R-:W-:Y:S01]  /*3c70*/  UIMAD.WIDE UR6, UR8, 0x8, UR6 ;  /* 0x00000008080678a5 */ /* 0x000fe2000f8e0206 */
[----:B------:R-:W-:Y:S01]  /*3c80*/  SHF.R.S32.HI R30, RZ, 0x1f, R18 ;  /* 0x0000001fff1e7819 */ /* 0x000fe20000011412 */
[----:B------:R-:W-:Y:S03]  /*3c90*/  STL.64 [R1+0x1c0], R68 ;  /* 0x0001c04401007387 */ /* 0x000fe60000100a00 */
[----:B------:R-:W-:-:S02]  /*3ca0*/  ISETP.GE.AND.EX P2, PT, R30, UR17, PT, P2 ;  /* 0x000000111e007c0c */ /* 0x000fc4000bf46320 */
[----:B------:R-:W-:Y:S01]  /*3cb0*/  CS2R R28, SRZ ;  /* 0x00000000001c7805 */ /* 0x000fe2000001ff00 */
[----:B------:R1:W-:Y:S01]  /*3cc0*/  STL.64 [R1+0x1b8], R64 ;  /* 0x0001b84001007387 */ /* 0x0003e20000100a00 */
[----:B------:R-:W-:Y:S02]  /*3cd0*/  @!P4 MOV R29, R72 ;  /* 0x00000048001dc202 */ /* 0x000fe40000000f00 */
[----:B------:R-:W-:Y:S01]  /*3ce0*/  @!P4 MOV R28, R73 ;  /* 0x00000049001cc202 */ /* 0x000fe20000000f00 */
[----:B------:R-:W-:Y:S04]  /*3cf0*/  STL.64 [R1+0xc0], R66 ;  /* 0x0000c04201007387 */ /* 0x000fe80000100a00 */
[----:B------:R-:W-:Y:S02]  /*3d00*/  STL.64 [R1+0xc8], R70 ;  /* 0x0000c84601007387 */ /* 0x000fe40000100a00 */
[----:B------:R-:W3:Y:S01]  /*3d10*/  @!P2 LDC.64 R16, c[0x0][0x3f8] ;  /* 0x0000fe00ff10ab82 */ /* 0x000ee20000000a00 */
[----:B------:R-:W-:-:S02]  /*3d20*/  IADD3 R32, PT, PT, R117, 0xf0, RZ ;  /* 0x000000f075207810 */ /* 0x000fc40007ffe0ff */
[----:B------:R-:W-:Y:S02]  /*3d30*/  CS2R R122, SRZ ;  /* 0x00000000007a7805 */ /* 0x000fe4000001ff00 */
[----:B0-----:R-:W-:Y:S01]  /*3d40*/  CS2R R36, SRZ ;  /* 0x0000000000247805 */ /* 0x001fe2000001ff00 */
[----:B------:R0:W-:Y:S01]  /*3d50*/  STL.64 [R1+0x1d0], R78 ;  /* 0x0001d04e01007387 */ /* 0x0001e20000100a00 */
[----:B------:R-:W-:Y:S02]  /*3d60*/  SHF.R.S32.HI R59, RZ, 0x1f, R32 ;  /* 0x0000001fff3b7819 */ /* 0x000fe40000011420 */
[----:B------:R-:W-:Y:S01]  /*3d70*/  @!P5 MOV R122, R76 ;  /* 0x0000004c007ad202 */ /* 0x000fe20000000f00 */
[----:B------:R-:W-:Y:S01]  /*3d80*/  STL.64 [R1+0xd8], R80 ;  /* 0x0000d85001007387 */ /* 0x000fe20000100a00 */
[----:B------:R-:W-:Y:S02]  /*3d90*/  @!P5 MOV R123, R77 ;  /* 0x0000004d007bd202 */ /* 0x000fe40000000f00 */
[----:B------:R-:W-:Y:S01]  /*3da0*/  @!P5 MOV R36, R78 ;  /* 0x0000004e0024d202 */ /* 0x000fe20000000f00 */
[----:B------:R-:W5:Y:S01]  /*3db0*/  LDL R88, [R1+0x2c8] ;  /* 0x0002c80001587983 */ /* 0x000f620000100800 */
[----:B------:R-:W-:-:S02]  /*3dc0*/  @!P5 MOV R37, R79 ;  /* 0x0000004f0025d202 */ /* 0x000fc40000000f00 */
[----:B------:R-:W-:Y:S01]  /*3dd0*/  IADD3 R117, PT, PT, R117, 0xf8, RZ ;  /* 0x000000f875757810 */ /* 0x000fe20007ffe0ff */
        /* <DEDUP_REMOVED lines=27> */
[----:B------:R-:W-:-:S03]  /*3f90*/  ISETP.GE.U32.AND P0, PT, R6, UR16, PT ;  /* 0x0000001006007c0c */ /* 0x000fc6000bf06070 */
[----:B------:R2:W-:Y:S01]  /*3fa0*/  STL.64 [R1+0x1a8], R4 ;  /* 0x0001a80401007387 */ /* 0x0005e20000100a00 */
[----:B------:R-:W-:Y:S02]  /*3fb0*/  ISETP.GE.AND.EX P0, PT, R7, UR17, PT, P0 ;  /* 0x0000001107007c0c */ /* 0x000fe4000bf06300 */
[----:B------:R-:W-:Y:S01]  /*3fc0*/  ISETP.GE.U32.AND P1, PT, R10, UR16, PT ;  /* 0x000000100a007c0c */ /* 0x000fe2000bf26070 */
[----:B------:R-:W-:Y:S03]  /*3fd0*/  STL.64 [R1+0xb0], R56 ;  /* 0x0000b03801007387 */ /* 0x000fe60000100a00 */
[----:B------:R-:W-:Y:S02]  /*3fe0*/  ISETP.GE.AND.EX P1, PT, R11, UR17, PT, P1 ;  /* 0x000000110b007c0c */ /* 0x000fe4000bf26310 */
[----:B-1----:R-:W-:Y:S01]  /*3ff0*/  CS2R R64, SRZ ;  /* 0x0000000000407805 */ /* 0x002fe2000001ff00 */
[----:B------:R-:W-:Y:S04]  /*4000*/  STL.64 [R1+0x1d8], R82 ;  /* 0x0001d85201007387 */ /* 0x000fe80000100a00 */
[----:B0-----:R-:W5:Y:S01]  /*4010*/  LDL R79, [R1+0x2b0] ;  /* 0x0002b000014f7983 */ /* 0x001f620000100800 */
[----:B------:R-:W0:Y:S01]  /*4020*/  @!P0 LDC.64 R8, c[0x0][0x3f8] ;  /* 0x0000fe00ff088b82 */ /* 0x000e220000000a00 */
[----:B--2---:R-:W-:-:S02]  /*4030*/  CS2R R4, SRZ ;  /* 0x0000000000047805 */ /* 0x004fc4000001ff00 */
[----:B------:R-:W-:-:S05]  /*4040*/  @!P3 MOV R4, R67 ;  /* 0x000000430004b202 */ /* 0x000fca0000000f00 */
[----:B------:R-:W1:Y:S01]  /*4050*/  @!P1 LDC.64 R2, c[0x0][0x3f8] ;  /* 0x0000fe00ff029b82 */ /* 0x000e620000000a00 */
[----:B------:R2:W-:Y:S01]  /*4060*/  STL [R1+0x22c], R4 ;  /* 0x00022c0401007387 */ /* 0x0005e20000100800 */
[----:B------:R-:W-:-:S03]  /*4070*/  @!P4 MOV R5, R70 ;  /* 0x000000460005c202 */ /* 0x000fc60000000f00 */
[----:B------:R4:W-:Y:S01]  /*4080*/  STL [R1+0x244], R116 ;  /* 0x0002447401007387 */ /* 0x0009e20000100800 */
[----:B--2---:R-:W-:Y:S01]  /*4090*/  HFMA2 R4, -RZ, RZ, 0, 0 ;  /* 0x00000000ff047431 */ /* 0x004fe200000001ff */
[----:B------:R-:W-:Y:S02]  /*40a0*/  @!P4 MOV R4, R71 ;  /* 0x000000470004c202 */ /* 0x000fe40000000f00 */
[----:B------:R2:W-:Y:S01]  /*40b0*/  STL [R1+0x224], R5 ;  /* 0x0002240501007387 */ /* 0x0005e20000100800 */
[----:B------:R-:W-:Y:S01]  /*40c0*/  @!P6 MOV R65, R82 ;  /* 0x000000520041e202 */ /* 0x000fe20000000f00 */
[----:B----4-:R-:W-:Y:S01]  /*40d0*/  HFMA2 R116, -RZ, RZ, 0, 0 ;  /* 0x00000000ff747431 */ /* 0x010fe200000001ff */
[----:B------:R-:W-:Y:S01]  /*40e0*/  @!P3 MOV R116, R66 ;  /* 0x000000420074b202 */ /* 0x000fe20000000f00 */
[----:B------:R4:W-:Y:S01]  /*40f0*/  STL [R1+0x228], R4 ;  /* 0x0002280401007387 */ /* 0x0009e20000100800 */
[----:B------:R-:W-:Y:S01]  /*4100*/  ISETP.GE.U32.AND P3, PT, R12, UR16, PT ;  /* 0x000000100c007c0c */ /* 0x000fe2000bf66070 */
[----:B0-----:R-:W-:Y:S01]  /*4110*/  @!P0 IMAD R13, R7, R8, RZ ;  /* 0x00000008070d8224 */ /* 0x001fe200078e02ff */
[----:B------:R-:W-:Y:S01]  /*4120*/  @!P6 MOV R64, R83 ;  /* 0x000000530040e202 */ /* 0x000fe20000000f00 */
[----:B------:R0:W-:Y:S01]  /*4130*/  STL [R1+0x240], R85 ;  /* 0x0002405501007387 */ /* 0x0001e20000100800 */
[----:B------:R-:W3:Y:S01]  /*4140*/  LDC.64 R70, c[0x0][0x3a8] ;  /* 0x0000ea00ff467b82 */ /* 0x000ee20000000a00 */
[----:B--2---:R-:W-:Y:S01]  /*4150*/  @!P0 MOV R5, R39 ;  /* 0x0000002700058202 */ /* 0x004fe20000000f00 */
[----:B-1----:R-:W-:Y:S01]  /*4160*/  @!P1 IMAD R11, R11, R2, RZ ;  /* 0x000000020b0b9224 */ /* 0x002fe200078e02ff */
[----:B------:R-:W-:Y:S01]  /*4170*/  STL [R1+0x238], R87 ;  /* 0x0002385701007387 */ /* 0x000fe20000100800 */
[----:B----4-:R-:W-:Y:S01]  /*4180*/  @!P0 MOV R4, R40 ;  /* 0x0000002800048202 */ /* 0x010fe20000000f00 */
[----:B------:R-:W-:Y:S01]  /*4190*/  @!P0 IMAD R13, R6, R9, R13 ;  /* 0x00000009060d8224 */ /* 0x000fe200078e020d */
[----:B------:R-:W-:-:S02]  /*41a0*/  ISETP.GE.AND.EX P3, PT, R31, UR17, PT, P3 ;  /* 0x000000111f007c0c */ /* 0x000fc4000bf66330 */
[----:B------:R-:W-:Y:S02]  /*41b0*/  CS2R R66, SRZ ;  /* 0x0000000000427805 */ /* 0x000fe4000001ff00 */
[----:B------:R-:W-:Y:S01]  /*41c0*/  @!P1 MOV R7, R39 ;  /* 0x0000002700079202 */ /* 0x000fe20000000f00 */
[----:B------:R-:W-:Y:S01]  /*41d0*/  @!P0 IMAD.WIDE.U32 R8, R6, R8, R4 ;  /* 0x0000000806088225 */ /* 0x000fe200078e0004 */
[----:B------:R1:W-:Y:S01]  /*41e0*/  STL [R1+0x23c], R84 ;  /* 0x00023c5401007387 */ /* 0x0003e20000100800 */
[----:B------:R-:W2:Y:S01]  /*41f0*/  @!P0 LDC.64 R4, c[0x0][0x3a0] ;  /* 0x0000e800ff048b82 */ /* 0x000ea20000000a00 */
[----:B------:R-:W-:Y:S01]  /*4200*/  @!P1 MOV R6, R40 ;  /* 0x0000002800069202 */ /* 0x000fe20000000f00 */
[C---:B------:R-:W-:Y:S01]  /*4210*/  @!P1 IMAD R11, R10.reuse, R3, R11 ;  /* 0x000000030a0b9224 */ /* 0x040fe200078e020b */
[----:B------:R-:W-:Y:S01]  /*4220*/  @!P0 IADD3 R13, PT, PT, R9, R13, RZ ;  /* 0x0000000d090d8210 */ /* 0x000fe20007ffe0ff */
[----:B0-----:R-:W0:Y:S02]  /*4230*/  S2R R85, SR_TID.X ;  /* 0x0000000000557919 */ /* 0x001e240000002100 */
[----:B------:R-:W-:-:S02]  /*4240*/  @!P1 IMAD.WIDE.U32 R2, R10, R2, R6 ;  /* 0x000000020a029225 */ /* 0x000fc400078e0006 */
[----:B------:R-:W4:Y:S01]  /*4250*/  @!P0 LDC.64 R6, c[0x0][0x398] ;  /* 0x0000e600ff068b82 */ /* 0x000f220000000a00 */
[C---:B------:R-:W-:Y:S01]  /*4260*/  @!P0 SHF.L.U32 R20, R8.reuse, 0x2, RZ ;  /* 0x0000000208148819 */ /* 0x040fe200000006ff */
[----:B-1----:R-:W5:Y:S01]  /*4270*/  LDL R84, [R1+0x2c0] ;  /* 0x0002c00001547983 */ /* 0x002f620000100800 */
[----:B------:R-:W-:Y:S02]  /*4280*/  @!P0 SHF.L.U64.HI R21, R8, 0x2, R13 ;  /* 0x0000000208158819 */ /* 0x000fe4000001020d */
[----:B------:R-:W-:Y:S01]  /*4290*/  @!P1 IADD3 R11, PT, PT, R3, R11, RZ ;  /* 0x0000000b030b9210 */ /* 0x000fe20007ffe0ff */
[----:B------:R-:W5:Y:S02]  /*42a0*/  LDL R87, [R1+0x2a0] ;  /* 0x0002a00001577983 */ /* 0x000f640000100800 */
[----:B------:R-:W1:Y:S01]  /*42b0*/  @!P3 LDC.64 R14, c[0x0][0x3f8] ;  /* 0x0000fe00ff0ebb82 */ /* 0x000e620000000a00 */
[----:B------:R-:W-:Y:S01]  /*42c0*/  @!P1 SHF.L.U64.HI R19, R2, 0x2, R11 ;  /* 0x0000000202139819 */ /* 0x000fe2000001020b */
[----:B------:R-:W5:Y:S04]  /*42d0*/  LDL R82, [R1+0x2d0] ;  /* 0x0002d00001527983 */ /* 0x000f680000100800 */
[----:B------:R-:W5:Y:S02]  /*42e0*/  LDL R83, [R1+0x2d4] ;  /* 0x0002d40001537983 */ /* 0x000f640000100800 */
[----:B------:R-:W3:Y:S01]  /*42f0*/  @!P1 LDC.64 R8, c[0x0][0x3a0] ;  /* 0x0000e800ff089b82 */ /* 0x000ee20000000a00 */
[----:B--2---:R-:W-:-:S07]  /*4300*/  @!P0 IADD3 R4, P4, PT, R20, R4, RZ ;  /* 0x0000000414048210 */ /* 0x004fce0007f9e0ff */
[----:B------:R-:W2:Y:S01]  /*4310*/  @!P1 LDC.64 R10, c[0x0][0x398] ;  /* 0x0000e600ff0a9b82 */ /* 0x000ea20000000a00 */
[----:B------:R-:W-:Y:S02]  /*4320*/  @!P0 IADD3.X R5, PT, PT, R21, R5, RZ, P4, !PT ;  /* 0x0000000515058210 */ /* 0x000fe400027fe4ff */
[----:B------:R-:W-:Y:S02]  /*4330*/  ISETP.GE.U32.AND P4, PT, R32, UR16, PT ;  /* 0x0000001020007c0c */ /* 0x000fe4000bf86070 */
[----:B------:R-:W-:Y:S02]  /*4340*/  @!P1 SHF.L.U32 R13, R2, 0x2, RZ ;  /* 0x00000002020d9819 */ /* 0x000fe400000006ff */
[----:B----4-:R-:W-:Y:S01]  /*4350*/  @!P0 IADD3 R6, P5, PT, R20, R6, RZ ;  /* 0x0000000614068210 */ /* 0x010fe20007fbe0ff */
[----:B-1----:R-:W-:Y:S01]  /*4360*/  @!P3 IMAD R20, R31, R14, RZ ;  /* 0x0000000e1f14b224 */ /* 0x002fe200078e02ff */
[----:B------:R-:W-:Y:S02]  /*4370*/  ISETP.GE.AND.EX P4, PT, R59, UR17, PT, P4 ;  /* 0x000000113b007c0c */ /* 0x000fe4000bf86340 */
[----:B------:R-:W-:-:S02]  /*4380*/  @!P3 MOV R2, R40 ;  /* 0x000000280002b202 */ /* 0x000fc40000000f00 */
[----:B------:R-:W-:Y:S01]  /*4390*/  @!P3 MOV R3, R39 ;  /* 0x000000270003b202 */ /* 0x000fe20000000f00 */
[C---:B------:R-:W-:Y:S01]  /*43a0*/  @!P3 IMAD R20, R12.reuse, R15, R20 ;  /* 0x0000000f0c14b224 */ /* 0x040fe200078e0214 */
[----:B------:R-:W-:Y:S02]  /*43b0*/  @!P0 IADD3.X R7, PT, PT, R21, R7, RZ, P5, !PT ;  /* 0x0000000715078210 */ /* 0x000fe40002ffe4ff */
[----:B---3--:R-:W-:Y:S01]  /*43c0*/  @!P1 IADD3 R8, P5, PT, R13, R8, RZ ;  /* 0x000000080d089210 */ /* 0x008fe20007fbe0ff */
[----:B------:R-:W-:Y:S01]  /*43d0*/  @!P3 IMAD.WIDE.U32 R14, R12, R14, R2 ;  /* 0x0000000e0c0eb225 */ /* 0x000fe200078e0002 */
[----:B------:R-:W-:Y:S02]  /*43e0*/  @!P2 MOV R2, R40 ;  /* 0x000000280002a202 */ /* 0x000fe40000000f00 */
[----:B------:R-:W-:Y:S01]  /*43f0*/  @!P2 MOV R3, R39 ;  /* 0x000000270003a202 */ /* 0x000fe20000000f00 */
[----:B------:R-:W-:Y:S01]  /*4400*/  @!P2 IMAD R21, R30, R16, RZ ;  /* 0x000000101e15a224 */ /* 0x000fe200078e02ff */
[----:B------:R-:W-:Y:S01]  /*4410*/  @!P1 IADD3.X R9, PT, PT, R19, R9, RZ, P5, !PT ;  /* 0x0000000913099210 */ /* 0x000fe20002ffe4ff */
[----:B------:R-:W1:Y:S01]  /*4420*/  @!P2 LDC.64 R30, c[0x0][0x3a0] ;  /* 0x0000e800ff1eab82 */ /* 0x000e620000000a00 */
[----:B--2---:R-:W-:Y:S01]  /*4430*/  @!P1 IADD3 R10, P5, PT, R13, R10, RZ ;  /* 0x0000000a0d0a9210 */ /* 0x004fe20007fbe0ff */
[C---:B------:R-:W-:Y:S01]  /*4440*/  @!P2 IMAD R21, R18.reuse, R17, R21 ;  /* 0x000000111215a224 */ /* 0x040fe200078e0215 */
[----:B------:R-:W-:Y:S01]  /*4450*/  @!P3 IADD3 R20, PT, PT, R15, R20, RZ ;  /* 0x000000140f14b210 */ /* 0x000fe20007ffe0ff */
[----:B------:R-:W-:-:S04]  /*4460*/  @!P2 IMAD.WIDE.U32 R16, R18, R16, R2 ;  /* 0x000000101210a225 */ /* 0x000fc800078e0002 */
[----:B------:R-:W2:Y:S01]  /*4470*/  @!P3 LDC.64 R12, c[0x0][0x3a0] ;  /* 0x0000e800ff0cbb82 */ /* 0x000ea20000000a00 */
[C---:B------:R-:W-:Y:S02]  /*4480*/  @!P3 SHF.L.U64.HI R56, R14.reuse, 0x2, R20 ;  /* 0x000000020e38b819 */ /* 0x040fe40000010214 */
[----:B------:R-:W-:-:S05]  /*4490*/  @!P3 SHF.L.U32 R58, R14, 0x2, RZ ;  /* 0x000000020e3ab819 */ /* 0x000fca00000006ff */
[----:B------:R-:W3:Y:S08]  /*44a0*/  @!P4 LDC.64 R2, c[0x0][0x3f8] ;  /* 0x0000fe00ff02cb82 */ /* 0x000ef00000000a00 */
[----:B------:R-:W4:Y:S01]  /*44b0*/  @!P3 LDC.64 R14, c[0x0][0x398] ;  /* 0x0000e600ff0ebb82 */ /* 0x000f220000000a00 */
[----:B------:R-:W-:Y:S02]  /*44c0*/  @!P1 IADD3.X R11, PT, PT, R19, R11, RZ, P5, !PT ;  /* 0x0000000b130b9210 */ /* 0x000fe40002ffe4ff */
[----:B------:R-:W-:-:S05]  /*44d0*/  @!P2 IADD3 R21, PT, PT, R17, R21, RZ ;  /* 0x000000151115a210 */ /* 0x000fca0007ffe0ff */
[----:B------:R-:W0:Y:S01]  /*44e0*/  @!P2 LDC.64 R18, c[0x0][0x398] ;  /* 0x0000e600ff12ab82 */ /* 0x000e220000000a00 */
[----:B------:R-:W-:Y:S02]  /*44f0*/  @!P2 SHF.L.U64.HI R33, R16, 0x2, R21 ;  /* 0x000000021021a819 */ /* 0x000fe40000010215 */
[----:B--2---:R-:W-:-:S05]  /*4500*/  @!P3 IADD3 R12, P5, PT, R58, R12, RZ ;  /* 0x0000000c3a0cb210 */ /* 0x004fca0007fbe0ff */
[----:B------:R-:W2:Y:S01]  /*4510*/  @!P4 LDC.64 R20, c[0x0][0x3a0] ;  /* 0x0000e800ff14cb82 */ /* 0x000ea20000000a00 */
[----:B------:R-:W-:Y:S01]  /*4520*/  @!P2 SHF.L.U32 R57, R16, 0x2, RZ ;  /* 0x000000021039a819 */ /* 0x000fe200000006ff */
[----:B---3--:R-:W-:Y:S01]  /*4530*/  @!P4 IMAD R16, R59, R2, RZ ;  /* 0x000000023b10c224 */ /* 0x008fe200078e02ff */
[----:B------:R-:W-:Y:S02]  /*4540*/  @!P3 IADD3.X R13, PT, PT, R56, R13, RZ, P5, !PT ;  /* 0x0000000d380db210 */ /* 0x000fe40002ffe4ff */
[----:B------:R-:W-:Y:S02]  /*4550*/  @!P4 MOV R17, R39 ;  /* 0x000000270011c202 */ /* 0x000fe40000000f00 */
[----:B----4-:R-:W-:Y:S01]  /*4560*/  @!P3 IADD3 R14, P5, PT, R58, R14, RZ ;  /* 0x0000000e3a0eb210 */ /* 0x010fe20007fbe0ff */
[----:B------:R-:W-:Y:S01]  /*4570*/  @!P4 IMAD R58, R32, R3, R16 ;  /* 0x00000003203ac224 */ /* 0x000fe200078e0210 */
[----:B------:R-:W-:Y:S02]  /*4580*/  @!P4 MOV R16, R40 ;  /* 0x000000280010c202 */ /* 0x000fe40000000f00 */
[----:B------:R-:W-:-:S02]  /*4590*/  @!P3 IADD3.X R15, PT, PT, R56, R15, RZ, P5, !PT ;  /* 0x0000000f380fb210 */ /* 0x000fc40002ffe4ff */
[----:B-1----:R-:W-:Y:S01]  /*45a0*/  @!P2 IADD3 R30, P5, PT, R57, R30, RZ ;  /* 0x0000001e391ea210 */ /* 0x002fe20007fbe0ff */
[----:B------:R-:W-:-:S03]  /*45b0*/  @!P4 IMAD.WIDE.U32 R2, R32, R2, R16 ;  /* 0x000000022002c225 */ /* 0x000fc600078e0010 */
[----:B------:R-:W-:Y:S02]  /*45c0*/  @!P2 IADD3.X R31, PT, PT, R33, R31, RZ, P5, !PT ;  /* 0x0000001f211fa210 */ /* 0x000fe40002ffe4ff */
[----:B0-----:R-:W-:Y:S02]  /*45d0*/  @!P2 IADD3 R18, P5, PT, R57, R18, RZ ;  /* 0x000000123912a210 */ /* 0x001fe40007fbe0ff */
[----:B------:R-:W-:Y:S02]  /*45e0*/  @!P4 IADD3 R58, PT, PT, R3, R58, RZ ;  /* 0x0000003a033ac210 */ /* 0x000fe40007ffe0ff */
[C---:B------:R-:W-:Y:S02]  /*45f0*/  @!P4 SHF.L.U32 R60, R2.reuse, 0x2, RZ ;  /* 0x00000002023cc819 */ /* 0x040fe400000006ff */
[----:B------:R-:W-:Y:S02]  /*4600*/  @!P2 IADD3.X R19, PT, PT, R33, R19, RZ, P5, !PT ;  /* 0x000000132113a210 */ /* 0x000fe40002ffe4ff */
[----:B------:R-:W-:-:S02]  /*4610*/  @!P4 SHF.L.U64.HI R61, R2, 0x2, R58 ;  /* 0x00000002023dc819 */ /* 0x000fc4000001023a */
[----:B--2---:R-:W-:Y:S02]  /*4620*/  @!P4 IADD3 R20, P5, PT, R60, R20, RZ ;  /* 0x000000143c14c210 */ /* 0x004fe40007fbe0ff */
[----:B------:R-:W-:Y:S02]  /*4630*/  SHF.R.S32.HI R32, RZ, 0x1f, R117 ;  /* 0x0000001fff207819 */ /* 0x000fe40000011475 */
[----:B------:R-:W-:Y:S02]  /*4640*/  @!P4 IADD3.X R21, PT, PT, R61, R21, RZ, P5, !PT ;  /* 0x000000153d15c210 */ /* 0x000fe40002ffe4ff */
[----:B------:R-:W-:-:S04]  /*4650*/  ISETP.GE.U32.AND P5, PT, R117, UR16, PT ;  /* 0x0000001075007c0c */ /* 0x000fc8000bfa6070 */
[----:B------:R-:W-:Y:S02]  /*4660*/  ISETP.GE.AND.EX P5, PT, R32, UR17, PT, P5 ;  /* 0x0000001120007c0c */ /* 0x000fe4000bfa6350 */
[----:B------:R-:W-:-:S06]  /*4670*/  CS2R R2, SRZ ;  /* 0x0000000000027805 */ /* 0x000fcc000001ff00 */
[----:B------:R0:W2:Y:S05]  /*4680*/  @!P0 LDG.E.64 R2, desc[UR10][R4.64] ;  /* 0x0000000a04028981 */ /* 0x0000aa000c1e1b00 */
[----:B------:R-:W1:Y:S01]  /*4690*/  @!P5 LDC.64 R16, c[0x0][0x3f8] ;  /* 0x0000fe00ff10db82 */ /* 0x000e620000000a00 */
[----:B0-----:R-:W-:-:S06]  /*46a0*/  CS2R R4, SRZ ;  /* 0x0000000000047805 */ /* 0x001fcc000001ff00 */
[----:B------:R0:W3:Y:S02]  /*46b0*/  @!P0 LDG.E.64 R4, desc[UR10][R6.64] ;  /* 0x0000000a06048981 */ /* 0x0000e4000c1e1b00 */
[----:B0-----:R-:W-:-:S06]  /*46c0*/  CS2R R6, SRZ ;  /* 0x0000000000067805 */ /* 0x001fcc000001ff00 */
[----:B------:R0:W4:Y:S02]  /*46d0*/  @!P1 LDG.E.64 R6, desc[UR10][R8.64] ;  /* 0x0000000a08069981 */ /* 0x000124000c1e1b00 */
[----:B0-----:R-:W-:Y:S01]  /*46e0*/  CS2R R8, SRZ ;  /* 0x0000000000087805 */ /* 0x001fe2000001ff00 */
[----:B-1----:R-:W-:-:S05]  /*46f0*/  @!P5 IMAD R58, R32, R16, RZ ;  /* 0x00000010203ad224 */ /* 0x002fca00078e02ff */
[----:B------:R0:W4:Y:S01]  /*4700*/  @!P1 LDG.E.64 R8, desc[UR10][R10.64] ;  /* 0x0000000a0a089981 */ /* 0x000122000c1e1b00 */
[----:B------:R-:W-:Y:S02]  /*4710*/  @!P5 MOV R32, R40 ;  /* 0x000000280020d202 */ /* 0x000fe40000000f00 */
[----:B------:R-:W-:Y:S02]  /*4720*/  @!P5 MOV R33, R39 ;  /* 0x000000270021d202 */ /* 0x000fe40000000f00 */
[----:B0-----:R-:W-:Y:S02]  /*4730*/  CS2R R10, SRZ ;  /* 0x00000000000a7805 */ /* 0x001fe4000001ff00 */
[----:B------:R-:W-:Y:S01]  /*4740*/  MOV R56, UR6 ;  /* 0x0000000600387c02 */ /* 0x000fe20008000f00 */
[C---:B------:R-:W-:Y:S01]  /*4750*/  @!P5 IMAD R58, R117.reuse, R17, R58 ;  /* 0x00000011753ad224 */ /* 0x040fe200078e023a */
[----:B------:R-:W-:Y:S01]  /*4760*/  MOV R57, UR7 ;  /* 0x0000000700397c02 */ /* 0x000fe20008000f00 */
[----:B------:R-:W-:Y:S01]  /*4770*/  @!P5 IMAD.WIDE.U32 R32, R117, R16, R32 ;  /* 0x000000107520d225 */ /* 0x000fe200078e0020 */
[----:B------:R0:W4:Y:S01]  /*4780*/  @!P3 LDG.E.64 R10, desc[UR10][R12.64] ;  /* 0x0000000a0c0ab981 */ /* 0x000122000c1e1b00 */
[----:B------:R-:W-:-:S02]  /*4790*/  CS2R R16, SRZ ;  /* 0x0000000000107805 */ /* 0x000fc4000001ff00 */
[----:B------:R-:W-:Y:S01]  /*47a0*/  @!P6 MOV R67, R80 ;  /* 0x000000500043e202 */ /* 0x000fe20000000f00 */
[----:B------:R-:W1:Y:S01]  /*47b0*/  LDCU.U8 UR6, c[0x0][0x414] ;  /* 0x00008280ff0677ac */ /* 0x000e620008000000 */
[----:B------:R-:W4:Y:S04]  /*47c0*/  LDG.E.64 R56, desc[UR10][R56.64] ;  /* 0x0000000a38387981 */ /* 0x000f28000c1e1b00 */
[----:B------:R1:W4:Y:S01]  /*47d0*/  @!P2 LDG.E.64 R16, desc[UR10][R18.64] ;  /* 0x0000000a1210a981 */ /* 0x000322000c1e1b00 */
[----:B0-----:R-:W-:Y:S02]  /*47e0*/  CS2R R12, SRZ ;  /* 0x00000000000c7805 */ /* 0x001fe4000001ff00 */
[----:B------:R-:W-:Y:S01]  /*47f0*/  @!P5 IADD3 R58, PT, PT, R33, R58, RZ ;  /* 0x0000003a213ad210 */ /* 0x000fe20007ffe0ff */
[----:B------:R-:W5:Y:S04]  /*4800*/  LDL R117, [R1+0x234] ;  /* 0x0002340001757983 */ /* 0x000f680000100800 */
[----:B------:R0:W4:Y:S01]  /*4810*/  @!P3 LDG.E.64 R12, desc[UR10][R14.64] ;  /* 0x0000000a0e0cb981 */ /* 0x000122000c1e1b00 */
[----:B-1----:R-:W-:-:S02]  /*4820*/  CS2R R18, SRZ ;  /* 0x0000000000127805 */ /* 0x002fc4000001ff00 */
[----:B------:R-:W-:Y:S01]  /*4830*/  @!P5 SHF.L.U64.HI R68, R32, 0x2, R58 ;  /* 0x000000022044d819 */ /* 0x000fe2000001023a */
[----:B------:R-:W5:Y:S01]  /*4840*/  LDL R80, [R1+0x2b8] ;  /* 0x0002b80001507983 */ /* 0x000f620000100800 */
[----:B------:R-:W1:Y:S03]  /*4850*/  @!P5 LDC.64 R58, c[0x0][0x398] ;  /* 0x0000e600ff3adb82 */ /* 0x000e660000000a00 */
[----:B------:R0:W4:Y:S02]  /*4860*/  @!P4 LDG.E.64 R18, desc[UR10][R20.64] ;  /* 0x0000000a1412c981 */ /* 0x000124000c1e1b00 */
[----:B0-----:R-:W-:-:S06]  /*4870*/  CS2R R14, SRZ ;  /* 0x00000000000e7805 */ /* 0x001fcc000001ff00 */
[----:B------:R0:W4:Y:S01]  /*4880*/  @!P2 LDG.E.64 R14, desc[UR10][R30.64] ;  /* 0x0000000a1e0ea981 */ /* 0x000122000c1e1b00 */
[----:B------:R-:W-:Y:S02]  /*4890*/  @!P5 SHF.L.U32 R20, R32, 0x2, RZ ;  /* 0x000000022014d819 */ /* 0x000fe400000006ff */
[----:B------:R-:W1:Y:S08]  /*48a0*/  @!P5 LDC.64 R32, c[0x0][0x3a0] ;  /* 0x0000e800ff20db82 */ /* 0x000e700000000a00 */
[----:B0-----:R-:W0:Y:S01]  /*48b0*/  @!P4 LDC.64 R30, c[0x0][0x398] ;  /* 0x0000e600ff1ecb82 */ /* 0x001e220000000a00 */
[----:B------:R-:W-:-:S02]  /*48c0*/  @!P6 MOV R66, R81 ;  /* 0x000000510042e202 */ /* 0x000fc40000000f00 */
[----:B------:R-:W5:Y:S01]  /*48d0*/  LDL R81, [R1+0x2d8] ;  /* 0x0002d80001517983 */ /* 0x000f620000100800 */
[----:B0-----:R-:W-:-:S04]  /*48e0*/  @!P4 IADD3 R30, P6, PT, R60, R30, RZ ;  /* 0x0000001e3c1ec210 */ /* 0x001fc80007fde0ff */
[----:B------:R-:W-:Y:S02]  /*48f0*/  @!P4 IADD3.X R31, PT, PT, R61, R31, RZ, P6, !PT ;  /* 0x0000001f3d1fc210 */ /* 0x000fe400037fe4ff */
[----:B-1----:R-:W-:-:S04]  /*4900*/  @!P5 IADD3 R32, P6, PT, R20, R32, RZ ;  /* 0x000000201420d210 */ /* 0x002fc80007fde0ff */
        /* <DEDUP_REMOVED lines=24> */
[----:B------:R0:W-:Y:S02]  /*4a90*/  STL.64 [R1+0xe0], R2 ;  /* 0x0000e00201007387 */ /* 0x0001e40000100a00 */
[----:B0-----:R-:W-:Y:S01]  /*4aa0*/  HFMA2 R2, -RZ, RZ, 0, 0 ;  /* 0x00000000ff027431 */ /* 0x001fe200000001ff */
[----:B------:R-:W-:Y:S01]  /*4ab0*/  @!P0 MOV R2, R3 ;  /* 0x0000000300028202 */ /* 0x000fe20000000f00 */
[----:B------:R-:W-:Y:S01]  /*4ac0*/  HFMA2 R3, -RZ, RZ, 0, 0 ;  /* 0x00000000ff037431 */ /* 0x000fe200000001ff */
[----:B---3--:R-:W-:Y:S01]  /*4ad0*/  @!P0 MOV R3, R4 ;  /* 0x0000000400038202 */ /* 0x008fe20000000f00 */
[----:B------:R0:W-:Y:S02]  /*4ae0*/  STL.64 [R1+0x1e0], R4 ;  /* 0x0001e00401007387 */ /* 0x0001e40000100a00 */
[----:B0-----:R-:W-:Y:S01]  /*4af0*/  HFMA2 R4, -RZ, RZ, 0, 0 ;  /* 0x00000000ff047431 */ /* 0x001fe200000001ff */
        /* <DEDUP_REMOVED lines=13> */
[----:B------:R0:W-:Y:S01]  /*4bd0*/  STL.64 [R1+0xf0], R10 ;  /* 0x0000f00a01007387 */ /* 0x0001e20000100a00 */
[----:B------:R-:W-:Y:S01]  /*4be0*/  R2UR UR16, R56 ;  /* 0x00000000381072ca */ /* 0x000fe200000e0000 */
        /* <DEDUP_REMOVED lines=9> */
[----:B------:R0:W-:Y:S02]  /*4c80*/  STL.64 [R1+0xf8], R14 ;  /* 0x0000f80e01007387 */ /* 0x0001e40000100a00 */
[----:B0-----:R-:W-:Y:S01]  /*4c90*/  HFMA2 R14, -RZ, RZ, 0, 0 ;  /* 0x00000000ff0e7431 */ /* 0x001fe200000001ff */
[----:B------:R-:W-:-:S02]  /*4ca0*/  @!P2 MOV R14, R15 ;  /* 0x0000000f000ea202 */ /* 0x000fc40000000f00 */
[----:B------:R-:W-:-:S05]  /*4cb0*/  MOV R15, UR16 ;  /* 0x00000010000f7c02 */ /* 0x000fca0008000f00 */
[----:B------:R-:W-:-:S05]  /*4cc0*/  FFMA.FTZ R57, -R15, UR16, R57 ;  /* 0x000000100f397c23 */ /* 0x000fca0008010139 */
[----:B------:R-:W-:-:S13]  /*4cd0*/  FSETP.GTU.FTZ.AND P0, PT, R57, RZ, PT ;  /* 0x000000ff3900720b */ /* 0x000fda0003f1c000 */
[----:B------:R-:W-:-:S05]  /*4ce0*/  VOTEU.ANY UP0, P0 ;  /* 0x0000000000ff7886 */ /* 0x000fca0000000100 */
[----:B------:R-:W0:Y:S01]  /*4cf0*/  @UP0 LDCU UR5, c[0x0][0x3c0] ;  /* 0x00007800ff0507ac */ /* 0x000e220008000800 */
[----:B------:R-:W-:Y:S01]  /*4d00*/  PLOP3.LUT P0, PT, PT, PT, UP0, 0x80, 0x8 ;  /* 0x000000000008781c */ /* 0x000fe20003f0f008 */
[----:B------:R-:W-:Y:S01]  /*4d10*/  HFMA2 R15, -RZ, RZ, 0, 0 ;  /* 0x00000000ff0f7431 */ /* 0x000fe200000001ff */
[----:B------:R-:W-:Y:S01]  /*4d20*/  STL.64 [R1+0x1c8], R72 ;  /* 0x0001c84801007387 */ /* 0x000fe20000100a00 */
[----:B------:R-:W-:-:S10]  /*4d30*/  @!P2 MOV R15, R16 ;  /* 0x00000010000fa202 */ /* 0x000fd40000000f00 */
[----:B0-----:R-:W-:-:S06]  /*4d40*/  @P0 FADD.FTZ R56, R57, UR5 ;  /* 0x0000000539380e21 */ /* 0x001fcc0008010000 */
[----:B------:R-:W0:Y:S01]  /*4d50*/  @P0 MUFU.RSQ R56, R56 ;  /* 0x0000003800380308 */ /* 0x000e220000001400 */
        /* <DEDUP_REMOVED lines=29> */
[----:B------:R-:W-:-:S02]  /*4f30*/  HFMA2 R33, -RZ, RZ, 0, 0 ;  /* 0x00000000ff217431 */ /* 0x000fc400000001ff */
[----:B------:R-:W-:Y:S02]  /*4f40*/  @P6 HADD2.F32 R33, -RZ, R68.H0_H0 ;  /* 0x20000044ff216230 */ /* 0x000fe40000004100 */
[----:B-1----:R-:W-:Y:S02]  /*4f50*/  HADD2.F32 R60, -RZ, R69.H0_H0 ;  /* 0x20000045ff3c7230 */ /* 0x002fe40000004100 */
[----:B------:R-:W-:Y:S02]  /*4f60*/  @P6 HADD2.F32 R56, -RZ, R59.H0_H0 ;  /* 0x2000003bff386230 */ /* 0x000fe40000004100 */
[----:B------:R-:W-:Y:S01]  /*4f70*/  HADD2.F32 R57, -RZ, R61.H0_H0 ;  /* 0x2000003dff397230 */ /* 0x000fe20000004100 */
        /* <DEDUP_REMOVED lines=260> */
[----:B------:R-:W4:Y:S01]  /*5fc0*/  LDL.LU R125, [R1+0x244] ;  /* 0x00024400017d7983 */ /* 0x000f220000300800 */
[----:B------:R-:W-:Y:S01]  /*5fd0*/  FFMA.FTZ R48, R51, R63, R48 ;  /* 0x0000003f33307223 */ /* 0x000fe20000010030 */
        /* <DEDUP_REMOVED lines=29> */
[----:B----4-:R-:W-:-:S04]  /*61b0*/  FADD.FTZ R0, R80, -UR16 ;  /* 0x8000001050007e21 */ /* 0x010fc80008010000 */
[----:B------:R-:W-:Y:S01]  /*61c0*/  FMUL.FTZ R47, R0, UR17 ;  /* 0x00000011002f7c20 */ /* 0x000fe20008410000 */
[----:B------:R-:W-:Y:S01]  /*61d0*/  FADD.FTZ R0, R43, R120 ;  /* 0x000000782b007221 */ /* 0x000fe20000010000 */
[----:B------:R-:W-:Y:S02]  /*61e0*/  FADD.FTZ R43, R83, -UR16 ;  /* 0x80000010532b7e21 */ /* 0x000fe40008010000 */
[----:B------:R-:W3:Y:S01]  /*61f0*/  LDL.LU R83, [R1+0x22c] ;  /* 0x00022c0001537983 */ /* 0x000ee20000300800 */
[----:B------:R-:W-:-:S03]  /*6200*/  FADD.FTZ R22, R125, -UR16 ;  /* 0x800000107d167e21 */ /* 0x000fc60008010000 */
[----:B------:R-:W4:Y:S01]  /*6210*/  LDL.LU R125, [R1+0x224] ;  /* 0x00022400017d7983 */ /* 0x000f220000300800 */
        /* <DEDUP_REMOVED lines=8> */
[----:B------:R-:W-:-:S04]  /*62a0*/  FMUL.FTZ R42, R60, R34 ;  /* 0x000000223c2a7220 */ /* 0x000fc80000410000 */
        /* <DEDUP_REMOVED lines=29> */
[----:B------:R-:W-:-:S02]  /*6480*/  FMUL.FTZ R34, R60, R29 ;  /* 0x0000001d3c227220 */ /* 0x000fc40000410000 */
[----:B------:R-:W-:Y:S01]  /*6490*/  FADD.FTZ R55, R24, R55 ;  /* 0x0000003718377221 */ /* 0x000fe20000010000 */
[----:B------:R-:W-:Y:S01]  /*64a0*/  FADD.FTZ R122, R122, -UR16 ;  /* 0x800000107a7a7e21 */ /* 0x000fe20008010000 */
[----:B------:R-:W-:Y:S02]  /*64b0*/  FADD.FTZ R0, R0, R25 ;  /* 0x0000001900007221 */ /* 0x000fe40000010000 */
[----:B------:R-:W-:Y:S01]  /*64c0*/  FADD.FTZ R42, R55, R34 ;  /* 0x00000022372a7221 */ /* 0x000fe20000010000 */
[----:B------:R-:W-:Y:S01]  /*64d0*/  FMUL.FTZ R122, R122, UR17 ;  /* 0x000000117a7a7c20 */ /* 0x000fe20008410000 */
[----:B------:R-:W-:Y:S01]  /*64e0*/  FADD.FTZ R123, R123, -UR16 ;  /* 0x800000107b7b7e21 */ /* 0x000fe20008010000 */
[----:B------:R-:W-:Y:S01]  /*64f0*/  FADD.FTZ R25, R0, R27 ;  /* 0x0000001b00197221 */ /* 0x000fe20000010000 */
[----:B------:R-:W-:Y:S02]  /*6500*/  FADD.FTZ R67, R67, -UR16 ;  /* 0x8000001043437e21 */ /* 0x000fe40008010000 */
[----:B------:R-:W-:Y:S01]  /*6510*/  FMUL.FTZ R123, R123, UR17 ;  /* 0x000000117b7b7c20 */ /* 0x000fe20008410000 */
[----:B------:R-:W-:Y:S01]  /*6520*/  FADD.FTZ R0, R25, R28 ;  /* 0x0000001c19007221 */ /* 0x000fe20000010000 */
[----:B------:R-:W-:Y:S01]  /*6530*/  FMUL.FTZ R67, R67, UR17 ;  /* 0x0000001143437c20 */ /* 0x000fe20008410000 */
[----:B------:R-:W-:Y:S01]  /*6540*/  FADD.FTZ R66, R66, -UR16 ;  /* 0x8000001042427e21 */ /* 0x000fe20008010000 */
[----:B------:R-:W-:Y:S01]  /*6550*/  FMUL.FTZ R25, R57, R64 ;  /* 0x0000004039197220 */ /* 0x000fe20000410000 */
[----:B------:R-:W-:-:S02]  /*6560*/  FADD.FTZ R58, R58, -UR16 ;  /* 0x800000103a3a7e21 */ /* 0x000fc40008010000 */
[----:B------:R-:W-:Y:S01]  /*6570*/  FMUL.FTZ R66, R66, UR17 ;  /* 0x0000001142427c20 */ /* 0x000fe20008410000 */
[----:B------:R-:W-:Y:S01]  /*6580*/  FADD.FTZ R2, R2, -UR16 ;  /* 0x8000001002027e21 */ /* 0x000fe20008010000 */
[----:B------:R-:W-:Y:S01]  /*6590*/  FMUL.FTZ R58, R58, UR17 ;  /* 0x000000113a3a7c20 */ /* 0x000fe20008410000 */
[----:B------:R-:W-:Y:S02]  /*65a0*/  FADD.FTZ R5, R5, -UR16 ;  /* 0x8000001005057e21 */ /* 0x000fe40008010000 */
        /* <DEDUP_REMOVED lines=19> */
[----:B------:R-:W-:Y:S01]  /*66e0*/  FADD.FTZ R22, R45, R26 ;  /* 0x0000001a2d167221 */ /* 0x000fe20000010000 */
[----:B------:R-:W-:Y:S01]  /*66f0*/  FFMA.FTZ R26, R35, R26, R51 ;  /* 0x0000001a231a7223 */ /* 0x000fe20000010033 */
[----:B------:R-:W-:Y:S01]  /*6700*/  FMUL.FTZ R35, R57, R28 ;  /* 0x0000001c39237220 */ /* 0x000fe20000410000 */
[----:B------:R-:W-:Y:S01]  /*6710*/  FFMA.FTZ R45, R43, R34, R48 ;  /* 0x000000222b2d7223 */ /* 0x000fe20000010030 */
[----:B------:R-:W-:Y:S02]  /*6720*/  FFMA.FTZ R23, R23, R27, R44 ;  /* 0x0000001b17177223 */ /* 0x000fe4000001002c */
        /* <DEDUP_REMOVED lines=93> */
.L_x_1748:
        /* <DEDUP_REMOVED lines=359> */
[----:B------:R-:W-:Y:S02]  /*8370*/  FMUL.FTZ R69, R125, R69 ;  /* 0x000000457d457220 */ /* 0x000fe40000410000 */
[----:B------:R-:W2:Y:S01]  /*8380*/  LDL.LU R125, [R1+0x2dc] ;  /* 0x0002dc00017d7983 */ /* 0x000ea20000300800 */
        /* <DEDUP_REMOVED lines=25> */
[----:B-1----:R-:W4:Y:S01]  /*8520*/  LDL.LU R61, [R1+0x23c] ;  /* 0x00023c00013d7983 */ /* 0x002f220000300800 */
        /* <DEDUP_REMOVED lines=35> */
[----:B--2---:R-:W-:Y:S02]  /*8760*/  FADD.FTZ R108, R125, -UR16 ;  /* 0x800000107d6c7e21 */ /* 0x004fe40008010000 */
[----:B------:R-:W2:Y:S03]  /*8770*/  LDL.LU R125, [R1+0x240] ;  /* 0x00024000017d7983 */ /* 0x000ea60000300800 */
        /* <DEDUP_REMOVED lines=26> */
[----:B----4-:R-:W-:-:S05]  /*8920*/  FADD.FTZ R112, R61, -UR16 ;  /* 0x800000103d707e21 */ /* 0x010fca0008010000 */
[----:B------:R-:W0:Y:S01]  /*8930*/  MUFU.RCP R107, R107 ;  /* 0x0000006b006b7308 */ /* 0x000e220000001000 */
[----:B------:R-:W4:Y:S01]  /*8940*/  LDL.LU R61, [R1+0x230] ;  /* 0x00023000013d7983 */ /* 0x000f220000300800 */
        /* <DEDUP_REMOVED lines=57> */
[----:B----4-:R-:W-:Y:S02]  /*8ce0*/  FADD.FTZ R115, R61, -UR16 ;  /* 0x800000103d737e21 */ /* 0x010fe40008010000 */
[----:B------:R-:W4:Y:S01]  /*8cf0*/  LDL.LU R61, [R1+0x228] ;  /* 0x00022800013d7983 */ /* 0x000f220000300800 */
        /* <DEDUP_REMOVED lines=32> */
[----:B------:R-:W-:Y:S01]  /*8f00*/  FMUL.FTZ R80, R118, R80 ;  /* 0x0000005076507220 */ /* 0x000fe20000410000 */
[C---:B0-----:R-:W-:Y:S01]  /*8f10*/  FMUL.FTZ R26, R117.reuse, R26 ;  /* 0x0000001a751a7220 */ /* 0x041fe20000410000 */
[----:B------:R-:W-:Y:S01]  /*8f20*/  FADD.FTZ R117, -R117, 1 ;  /* 0x3f80000075757421 */ /* 0x000fe20000010100 */
[----:B--2---:R-:W-:Y:S01]  /*8f30*/  FADD.FTZ R118, R125, -UR16 ;  /* 0x800000107d767e21 */ /* 0x004fe20008010000 */
[----:B------:R-:W-:Y:S01]  /*8f40*/  FMUL.FTZ R82, R119, R82 ;  /* 0x0000005277527220 */ /* 0x000fe20000410000 */
[----:B------:R-:W-:Y:S01]  /*8f50*/  FMUL.FTZ R108, R120, R108 ;  /* 0x0000006c786c7220 */ /* 0x000fe20000410000 */
[----:B------:R-:W-:Y:S01]  /*8f60*/  FFMA.FTZ R117, R116, R117, 1 ;  /* 0x3f80000074757423 */ /* 0x000fe20000010075 */
[----:B------:R-:W-:Y:S01]  /*8f70*/  FMUL.FTZ R116, R118, UR17 ;  /* 0x0000001176747c20 */ /* 0x000fe20008410000 */
[----:B------:R-:W-:Y:S01]  /*8f80*/  FADD.FTZ R122, R122, -UR16 ;  /* 0x800000107a7a7e21 */ /* 0x000fe20008010000 */
[----:B------:R-:W-:Y:S01]  /*8f90*/  FMUL.FTZ R106, R121, R106 ;  /* 0x0000006a796a7220 */ /* 0x000fe20000410000 */
        /* <DEDUP_REMOVED lines=12> */
[----:B------:R-:W2:Y:S01]  /*9060*/  LDL.LU R125, [R1+0x2e4] ;  /* 0x0002e400017d7983 */ /* 0x000ea20000300800 */
[----:B0-----:R-:W-:-:S06]  /*9070*/  FADD.FTZ R118, R118, 1 ;  /* 0x3f80000076767421 */ /* 0x001fcc0000010000 */
[----:B------:R-:W0:Y:S02]  /*9080*/  MUFU.RCP R118, R118 ;  /* 0x0000007600767308 */ /* 0x000e240000001000 */
[C---:B0-----:R-:W-:Y:S01]  /*9090*/  FMUL.FTZ R27, R118.reuse, R27 ;  /* 0x0000001b761b7220 */ /* 0x041fe20000410000 */
[----:B------:R-:W-:Y:S01]  /*90a0*/  FADD.FTZ R118, -R118, 1 ;  /* 0x3f80000076767421 */ /* 0x000fe20000010100 */
[----:B---3--:R-:W-:-:S03]  /*90b0*/  FADD.FTZ R119, R68, -UR16 ;  /* 0x8000001044777e21 */ /* 0x008fc60008010000 */
[----:B------:R-:W-:Y:S01]  /*90c0*/  FFMA.FTZ R118, R117, R118, 1 ;  /* 0x3f80000075767423 */ /* 0x000fe20000010076 */
[----:B----4-:R-:W-:Y:S01]  /*90d0*/  FADD.FTZ R120, R61, -UR16 ;  /* 0x800000103d787e21 */ /* 0x010fe20008010000 */
[----:B------:R-:W-:Y:S02]  /*90e0*/  FMUL.FTZ R117, R119, UR17 ;  /* 0x0000001177757c20 */ /* 0x000fe40008410000 */
        /* <DEDUP_REMOVED lines=9> */
[----:B------:R-:W-:Y:S01]  /*9180*/  FMUL.FTZ R21, R21, UR17 ;  /* 0x0000001115157c20 */ /* 0x000fe20008410000 */
[----:B------:R-:W3:Y:S03]  /*9190*/  LDL.LU R61, [R1+0x2ac] ;  /* 0x0002ac00013d7983 */ /* 0x000ee60000300800 */
[----:B------:R-:W0:Y:S01]  /*91a0*/  MUFU.EX2 R119, R119 ;  /* 0x0000007700777308 */ /* 0x000e220000000800 */
        /* <DEDUP_REMOVED lines=177> */
[----:B------:R-:W4:Y:S01]  /*9cc0*/  LDL.LU R122, [R1+0x2ec] ;  /* 0x0002ec00017a7983 */ /* 0x000f220000300800 */
[----:B------:R-:W-:Y:S01]  /*9cd0*/  FMUL.FTZ R30, R123, R30 ;  /* 0x0000001e7b1e7220 */ /* 0x000fe20000410000 */
[----:B--2---:R-:W-:Y:S02]  /*9ce0*/  FADD.FTZ R125, R0, R125 ;  /* 0x0000007d007d7221 */ /* 0x004fe40000010000 */
[----:B------:R-:W2:Y:S04]  /*9cf0*/  LDL.LU R123, [R1+0x2b4] ;  /* 0x0002b400017b7983 */ /* 0x000ea80000300800 */
[----:B------:R-:W2:Y:S01]  /*9d00*/  LDL.LU R0, [R1+0x2e0] ;  /* 0x0002e00001007983 */ /* 0x000ea20000300800 */
[-C--:B---3--:R-:W-:Y:S01]  /*9d10*/  FFMA.FTZ R121, R124, R59.reuse, R121 ;  /* 0x0000003b7c797223 */ /* 0x088fe20000010079 */
[----:B----4-:R-:W-:Y:S01]  /*9d20*/  FADD.FTZ R122, R122, R59 ;  /* 0x0000003b7a7a7221 */ /* 0x010fe20000010000 */
[----:B------:R-:W-:-:S04]  /*9d30*/  FMUL.FTZ R59, R60, R59 ;  /* 0x0000003b3c3b7220 */ /* 0x000fc80000410000 */
[----:B------:R-:W-:Y:S02]  /*9d40*/  FFMA.FTZ R124, R124, R59, R61 ;  /* 0x0000003b7c7c7223 */ /* 0x000fe4000001003d */
[----:B------:R-:W2:Y:S04]  /*9d50*/  LDL.LU R61, [R1+0x308] ;  /* 0x00030800013d7983 */ /* 0x000ea80000300800 */
[----:B------:R0:W-:Y:S04]  /*9d60*/  STL [R1+0x300], R69 ;  /* 0x0003004501007387 */ /* 0x0001e80000100800 */
[----:B0-----:R-:W3:Y:S01]  /*9d70*/  LDL.LU R69, [R1+0x29c] ;  /* 0x00029c0001457983 */ /* 0x001ee20000300800 */
[----:B--2---:R-:W-:Y:S01]  /*9d80*/  FADD.FTZ R0, R0, R61 ;  /* 0x0000003d00007221 */ /* 0x004fe20000010000 */
[-C--:B------:R-:W-:Y:S01]  /*9d90*/  FFMA.FTZ R123, R68, R61.reuse, R123 ;  /* 0x0000003d447b7223 */ /* 0x080fe2000001007b */
[----:B------:R-:W-:-:S04]  /*9da0*/  FMUL.FTZ R61, R57, R61 ;  /* 0x0000003d393d7220 */ /* 0x000fc80000410000 */
[----:B------:R-:W-:Y:S02]  /*9db0*/  FFMA.FTZ R124, R68, R61, R124 ;  /* 0x0000003d447c7223 */ /* 0x000fe4000001007c */
[----:B------:R-:W2:Y:S01]  /*9dc0*/  LDL.LU R68, [R1+0x304] ;  /* 0x0003040001447983 */ /* 0x000ea20000300800 */
        /* <DEDUP_REMOVED lines=299> */
.L_x_1749:
        /* <DEDUP_REMOVED lines=49> */
.L_x_1751:
[----:B------:R-:W-:Y:S05]  /*b390*/  BSYNC.RECONVERGENT B0 ;  /* 0x0000000000007941 */ /* 0x000fea0003800200 */
.L_x_1750:
        /* <DEDUP_REMOVED lines=43> */
.L_x_1753:
[----:B------:R-:W-:Y:S05]  /*b650*/  BSYNC.RECONVERGENT B0 ;  /* 0x0000000000007941 */ /* 0x000fea0003800200 */
.L_x_1752:
        /* <DEDUP_REMOVED lines=38> */
.L_x_1755:
[----:B------:R-:W-:Y:S05]  /*b8c0*/  BSYNC.RECONVERGENT B0 ;  /* 0x0000000000007941 */ /* 0x000fea0003800200 */
.L_x_1754:
        /* <DEDUP_REMOVED lines=28> */
.L_x_1757:
[----:B------:R-:W-:Y:S05]  /*ba90*/  BSYNC.RECONVERGENT B0 ;  /* 0x0000000000007941 */ /* 0x000fea0003800200 */
.L_x_1756:
        /* <DEDUP_REMOVED lines=33> */
.L_x_1761:
[----:B------:R-:W2:Y:S04]  /*bcb0*/  LDG.E.STRONG.GPU R0, desc[UR10][R8.64] ;  /* 0x0000000a08007981 */ /* 0x000ea8000c1ef900 */
[----:B--2---:R-:W-:Y:S04]  /*bcc0*/  CCTL.IVALL ;  /* 0x00000000ff00798f */ /* 0x004fe80002000000 */
[----:B------:R0:W-:Y:S01]  /*bcd0*/  STL [R1], R0 ;  /* 0x0000000001007387 */ /* 0x0001e20000100800 */
[----:B------:R-:W-:-:S13]  /*bce0*/  ISETP.NE.AND P0, PT, R0, UR5, PT ;  /* 0x0000000500007c0c */ /* 0x000fda000bf05270 */
[----:B0-----:R-:W-:Y:S05]  /*bcf0*/  @P0 BRA `(.L_x_1761) ;  /* 0xfffffffc00ec0947 */ /* 0x001fea000383ffff */
.L_x_1760:
[----:B------:R-:W-:Y:S05]  /*bd00*/  BSYNC.RECONVERGENT B0 ;  /* 0x0000000000007941 */ /* 0x000fea0003800200 */
.L_x_1759:
        /* <DEDUP_REMOVED lines=15> */
.L_x_1763:
        /* <DEDUP_REMOVED lines=83> */
.L_x_1762:
        /* <DEDUP_REMOVED lines=51> */
.L_x_1764:
        /* <DEDUP_REMOVED lines=24> */
.L_x_1765:
        /* <DEDUP_REMOVED lines=14> */
.L_x_1766:
[----:B------:R-:W-:Y:S05]  /*c8c0*/  BSYNC.RECONVERGENT B0 ;  /* 0x0000000000007941 */ /* 0x000fea0003800200 */
.L_x_1758:
        /* <DEDUP_REMOVED lines=18> */
.L_x_1772:
        /* <DEDUP_REMOVED lines=62> */
.L_x_1768:
[----:B------:R-:W-:Y:S05]  /*cdd0*/  BSYNC.RECONVERGENT B0 ;  /* 0x0000000000007941 */ /* 0x000fea0003800200 */
.L_x_1767:
        /* <DEDUP_REMOVED lines=19> */
.L_x_1769:
        /* <DEDUP_REMOVED lines=15> */
.L_x_1771:
[----:B------:R-:W-:Y:S05]  /*d000*/  BSYNC.RECONVERGENT B0 ;  /* 0x0000000000007941 */ /* 0x000fea0003800200 */
.L_x_1770:
        /* <DEDUP_REMOVED lines=10> */
.L_x_1747:
        /* <DEDUP_REMOVED lines=16> */
.L_x_1775:
[----:B------:R-:W-:Y:S05]  /*d1b0*/  BSYNC.RECONVERGENT B0 ;  /* 0x0000000000007941 */ /* 0x000fea0003800200 */
.L_x_1774:
        /* <DEDUP_REMOVED lines=11> */
.L_x_1777:
[----:B------:R-:W2:Y:S04]  /*d270*/  LDG.E.STRONG.GPU R5, desc[UR10][R2.64] ;  /* 0x0000000a02057981 */ /* 0x000ea8000c1ef900 */
[----:B--2---:R-:W-:Y:S01]  /*d280*/  CCTL.IVALL ;  /* 0x00000000ff00798f */ /* 0x004fe20002000000 */
[----:B------:R-:W-:Y:S05]  /*d290*/  YIELD ;  /* 0x0000000000007946 */ /* 0x000fea0003800000 */
[----:B------:R-:W-:-:S13]  /*d2a0*/  ISETP.NE.AND P0, PT, R5, R0, PT ;  /* 0x000000000500720c */ /* 0x000fda0003f05270 */
[----:B------:R-:W-:Y:S05]  /*d2b0*/  @P0 BRA `(.L_x_1777) ;  /* 0xfffffffc00ec0947 */ /* 0x000fea000383ffff */
.L_x_1776:
        /* <DEDUP_REMOVED lines=61> */
.L_x_1780:
        /* <DEDUP_REMOVED lines=31> */
.L_x_1779:
[----:B------:R-:W-:Y:S05]  /*d880*/  BSYNC.RECONVERGENT B0 ;  /* 0x0000000000007941 */ /* 0x000fea0003800200 */
.L_x_1778:
        /* <DEDUP_REMOVED lines=10> */
.L_x_1781:
        /* <DEDUP_REMOVED lines=87> */
.L_x_1782:
        /* <DEDUP_REMOVED lines=14> */
.L_x_4914:


//--------------------- .text._Z35group_norm_nhwc_bwd_one_pass_kernelI11Fp32IOFp16WLi512ELi128ELi512EEv26Group_norm_nhwc_bwd_params --------------------------
	.section	.text._Z35group_norm_nhwc_bwd_one_pass_kernelI11Fp32IOFp16WLi512ELi128ELi512EEv26Group_norm_nhwc_bwd_params,"ax",@progbits
	.align	128
        .global         _Z35group_norm_nhwc_bwd_one_pass_kernelI11Fp32IOFp16WLi512ELi128ELi512EEv26Group_norm_nhwc_bwd_params
        .type           _Z35group_norm_nhwc_bwd_one_pass_kernelI11Fp32IOFp16WLi512ELi128ELi512EEv26Group_norm_nhwc_bwd_params,@function
        .size           _Z35group_norm_nhwc_bwd_one_pass_kernelI11Fp32IOFp16WLi512ELi128ELi512EEv26Group_norm_nhwc_bwd_params,(.L_x_4915 - _Z35group_norm_nhwc_bwd_one_pass_kernelI11Fp32IOFp16WLi512ELi128ELi512EEv26Group_norm_nhwc_bwd_params)
        .other          _Z35group_norm_nhwc_bwd_one_pass_kernelI11Fp32IOFp16WLi512ELi128ELi512EEv26Group_norm_nhwc_bwd_params,@"STO_CUDA_ENTRY STV_DEFAULT"
_Z35group_norm_nhwc_bwd_one_pass_kernelI11Fp32IOFp16WLi512ELi128ELi512EEv26Group_norm_nhwc_bwd_params:
.text._Z35group_norm_nhwc_bwd_one_pass_kernelI11Fp32IOFp16WLi512ELi128ELi512EEv26Group_norm_nhwc_bwd_params:
        /* <DEDUP_REMOVED lines=11> */
.L_x_1809:
        /* <DEDUP_REMOVED lines=177> */
[----:B------:R-:W-:Y:S01]  /*0bc0*/  @!P5 IADD3.X R9, PT, PT, R16, R11, RZ, P0, !PT ;  /* 0x0000000b1009d210 */ /* 0x000fe200007fe4ff */
[----:B------:R2:W-:Y:S01]  /*0bd0*/  STL.64 [R1+0x970], R6 ;  /* 0x0009700601007387 */ /* 0x0005e20000100a00 */
        /* <DEDUP_REMOVED lines=28> */
[----:B------:R-:W3:Y:S01]  /*0da0*/  @!P1 LDC.64 R22, c[0x0][0x3a0] ;  /* 0x0000e800ff169b82 */ /* 0x000ee20000000a00 */
        /* <DEDUP_REMOVED lines=8> */
[----:B---3--:R-:W-:-:S04]  /*0e30*/  @!P1 IADD3 R16, P0, PT, R19, R22, RZ ;  /* 0x0000001613109210 */ /* 0x008fc80007f1e0ff */
        /* <DEDUP_REMOVED lines=20> */
[----:B---3--:R-:W-:-:S04]  /*0f80*/  @!P1 IADD3 R20, P0, PT, R23, R20, RZ ;  /* 0x0000001417149210 */ /* 0x008fc80007f1e0ff */
        /* <DEDUP_REMOVED lines=59> */
[----:B---3--:R-:W-:-:S04]  /*1340*/  @!P1 IADD3 R46, P0, PT, R31, R46, RZ ;  /* 0x0000002e1f2e9210 */ /* 0x008fc80007f1e0ff */
[----:B------:R-:W-:Y:S01]  /*1350*/  @!P1 IADD3.X R47, PT, PT, R32, R47, RZ, P0, !PT ;  /* 0x0000002f202f9210 */ /* 0x000fe200007fe4ff */
[----:B------:R3:W-:Y:S04]  /*1360*/  STL [R1+0x954], R46 ;  /* 0x0009542e01007387 */ /* 0x0007e80000100800 */
[----:B------:R4:W-:Y:S01]  /*1370*/  STL [R1+0x950], R47 ;  /* 0x0009502f01007387 */ /* 0x0009e20000100800 */
        /* <DEDUP_REMOVED lines=40> */
[----:B------:R-:W3:Y:S01]  /*1600*/  @!P1 LDC.64 R30, c[0x0][0x398] ;  /* 0x0000e600ff1e9b82 */ /* 0x000ee20000000a00 */
[----:B0-----:R-:W-:-:S04]  /*1610*/  @!P1 IADD3 R14, P0, PT, R53, R32, RZ ;  /* 0x00000020350e9210 */ /* 0x001fc80007f1e0ff */
[----:B------:R-:W-:-:S05]  /*1620*/  @!P1 IADD3.X R15, PT, PT, R52, R33, RZ, P0, !PT ;  /* 0x00000021340f9210 */ /* 0x000fca00007fe4ff */
[----:B------:R0:W-:Y:S01]  /*1630*/  @!P1 STL.64 [R1+0x780], R14 ;  /* 0x0007800e01009387 */ /* 0x0001e20000100a00 */
[----:B---3--:R-:W-:-:S04]  /*1640*/  @!P1 IADD3 R46, P0, PT, R53, R30, RZ ;  /* 0x0000001e352e9210 */ /* 0x008fc80007f1e0ff */
[----:B----4-:R-:W-:Y:S02]  /*1650*/  @!P1 IADD3.X R47, PT, PT, R52, R31, RZ, P0, !PT ;  /* 0x0000001f342f9210 */ /* 0x010fe400007fe4ff */
        /* <DEDUP_REMOVED lines=316> */
[----:B------:R-:W-:Y:S01]  /*2a20*/  @!P1 IADD3.X R55, PT, PT, R32, R55, RZ, P0, !PT ;  /* 0x0000003720379210 */ /* 0x000fe200007fe4ff */
[----:B------:R-:W-:Y:S04]  /*2a30*/  STL [R1+0x934], R54 ;  /* 0x0009343601007387 */ /* 0x000fe80000100800 */
[----:B------:R-:W-:Y:S01]  /*2a40*/  STL [R1+0x930], R55 ;  /* 0x0009303701007387 */ /* 0x000fe20000100800 */
        /* <DEDUP_REMOVED lines=578> */
[----:B------:R-:W-:Y:S01]  /*4e70*/  ISETP.GE.U32.AND P2, PT, R56, UR16, PT ;  /* 0x0000001038007c0c */ /* 0x000fe2000bf46070 */
[----:B------:R0:W-:Y:S01]  /*4e80*/  @!P1 STL.64 [R1+0x510], R36 ;  /* 0x0005102401009387 */ /* 0x0001e20000100a00 */
[----:B------:R-:W-:Y:S02]  /*4e90*/  LOP3.LUT P1, RZ, R34, 0x20000, RZ, 0xc0, !PT ;  /* 0x0002000022ff7812 */ /* 0x000fe4000782c0ff */
[----:B------:R-:W-:Y:S02]  /*4ea0*/  ISETP.GE.AND.EX P2, PT, R52, UR17, PT, P2 ;  /* 0x0000001134007c0c */ /* 0x000fe4000bf46320 */
[----:B------:R-:W-:-:S11]  /*4eb0*/  LOP3.LUT R34, R34, 0xffdfffff, RZ, 0xc0, !PT ;  /* 0xffdfffff22227812 */ /* 0x000fd600078ec0ff */
        /* <DEDUP_REMOVED lines=37> */
[----:B------:R-:W-:Y:S01]  /*5110*/  ISETP.GE.U32.AND P4, PT, R56, UR16, PT ;  /* 0x0000001038007c0c */ /* 0x000fe2000bf86070 */
[----:B------:R0:W-:Y:S03]  /*5120*/  STL.64 [R1+0x940], R54 ;  /* 0x0009403601007387 */ /* 0x0001e60000100a00 */
[----:B------:R-:W-:Y:S02]  /*5130*/  ISETP.GE.AND.EX P4, PT, R52, UR17, PT, P4 ;  /* 0x0000001134007c0c */ /* 0x000fe4000bf86340 */
[----:B0-----:R-:W-:-:S02]  /*5140*/  MOV R54, R44 ;  /* 0x0000002c00367202 */ /* 0x001fc40000000f00 */
[----:B------:R-:W-:-:S09]  /*5150*/  MOV R55, R45 ;  /* 0x0000002d00377202 */ /* 0x000fd20000000f00 */
        /* <DEDUP_REMOVED lines=33> */
[----:B------:R-:W-:-:S03]  /*5370*/  MOV R60, R36 ;  /* 0x00000024003c7202 */ /* 0x000fc60000000f00 */
[----:B------:R-:W-:Y:S01]  /*5380*/  @!P5 STL.64 [R1+0x4c0], R56 ;  /* 0x0004c0380100d387 */ /* 0x000fe20000100a00 */
[----:B0-----:R-:W-:-:S04]  /*5390*/  @!P5 IADD3 R32, P6, PT, R53, R30, RZ ;  /* 0x0000001e3520d210 */ /* 0x001fc80007fde0ff */
[----:B------:R-:W-:Y:S02]  /*53a0*/  @!P5 IADD3.X R33, PT, PT, R52, R31, RZ, P6, !PT ;  /* 0x0000001f3421d210 */ /* 0x000fe400037fe4ff */
[----:B------:R-:W-:-:S03]  /*53b0*/  IADD3 R52, PT, PT, R0, 0x1c0, RZ ;  /* 0x000001c000347810 */ /* 0x000fc60007ffe0ff */
[----:B------:R0:W-:Y:S01]  /*53c0*/  @!P5 STL.64 [R1+0x4b0], R32 ;  /* 0x0004b0200100d387 */ /* 0x0001e20000100a00 */
[----:B------:R-:W-:Y:S02]  /*53d0*/  ISETP.GE.U32.AND P6, PT, R52, UR16, PT ;  /* 0x0000001034007c0c */ /* 0x000fe4000bfc6070 */
[----:B0-----:R-:W-:-:S04]  /*53e0*/  SHF.R.S32.HI R32, RZ, 0x1f, R52 ;  /* 0x0000001fff207819 */ /* 0x001fc80000011434 */
[----:B------:R-:W-:-:S13]  /*53f0*/  ISETP.GE.AND.EX P6, PT, R32, UR17, PT, P6 ;  /* 0x0000001120007c0c */ /* 0x000fda000bfc6360 */
[----:B------:R-:W0:Y:S01]  /*5400*/  @!P6 LDC.64 R30, c[0x0][0x3f8] ;  /* 0x0000fe00ff1eeb82 */ /* 0x000e220000000a00 */
[----:B------:R-:W-:Y:S02]  /*5410*/  @!P6 MOV R33, R61 ;  /* 0x0000003d0021e202 */ /* 0x000fe40000000f00 */
[----:B------:R-:W-:Y:S02]  /*5420*/  MOV R53, R41 ;  /* 0x0000002900357202 */ /* 0x000fe40000000f00 */
[----:B------:R-:W-:Y:S02]  /*5430*/  MOV R61, R37 ;  /* 0x00000025003d7202 */ /* 0x000fe40000000f00 */
[----:B------:R-:W2:Y:S01]  /*5440*/  LDL.LU.64 R36, [R1+0x988] ;  /* 0x0009880001247983 */ /* 0x000ea20000300a00 */
[----:B------:R-:W1:Y:S01]  /*5450*/  @!P6 LDC.64 R56, c[0x0][0x3a0] ;  /* 0x0000e800ff38eb82 */ /* 0x000e620000000a00 */
[----:B0-----:R-:W-:-:S04]  /*5460*/  @!P6 IMAD R32, R32, R30, RZ ;  /* 0x0000001e2020e224 */ /* 0x001fc800078e02ff */
        /* <DEDUP_REMOVED lines=10> */
[----:B------:R-:W0:Y:S01]  /*5510*/  @!P6 LDC.64 R30, c[0x0][0x398] ;  /* 0x0000e600ff1eeb82 */ /* 0x000e220000000a00 */
[----:B-1----:R-:W-:-:S04]  /*5520*/  @!P6 IADD3 R56, P2, PT, R33, R56, RZ ;  /* 0x000000382138e210 */ /* 0x002fc80007f5e0ff */
[----:B------:R-:W-:Y:S01]  /*5530*/  @!P6 IADD3.X R57, PT, PT, R32, R57, RZ, P2, !PT ;  /* 0x000000392039e210 */ /* 0x000fe200017fe4ff */
[----:B------:R1:W-:Y:S04]  /*5540*/  STL [R1+0x900], R56 ;  /* 0x0009003801007387 */ /* 0x0003e80000100800 */
[----:B------:R1:W-:Y:S02]  /*5550*/  STL [R1+0x8fc], R57 ;  /* 0x0008fc3901007387 */ /* 0x0003e40000100800 */
[----:B-1----:R-:W-:Y:S02]  /*5560*/  MOV R56, R42 ;  /* 0x0000002a00387202 */ /* 0x002fe40000000f00 */
[----:B------:R-:W-:Y:S02]  /*5570*/  MOV R57, R43 ;  /* 0x0000002b00397202 */ /* 0x000fe40000000f00 */
[----:B0-----:R-:W-:-:S04]  /*5580*/  @!P6 IADD3 R42, P2, PT, R33, R30, RZ ;  /* 0x0000001e212ae210 */ /* 0x001fc80007f5e0ff */
[----:B------:R-:W-:Y:S02]  /*5590*/  @!P6 IADD3.X R43, PT, PT, R32, R31, RZ, P2, !PT ;  /* 0x0000001f202be210 */ /* 0x000fe400017fe4ff */
[----:B------:R-:W-:-:S03]  /*55a0*/  CS2R R32, SRZ ;  /* 0x0000000000207805 */ /* 0x000fc6000001ff00 */
[----:B------:R0:W-:Y:S04]  /*55b0*/  @!P6 STL.64 [R1+0x490], R42 ;  /* 0x0004902a0100e387 */ /* 0x0001e80000100a00 */
[----:B0-----:R-:W3:Y:S04]  /*55c0*/  LDL.LU.64 R42, [R1+0x978] ;  /* 0x00097800012a7983 */ /* 0x001ee80000300a00 */
[----:B----4-:R0:W4:Y:S02]  /*55d0*/  @!P1 LDG.E.64 R32, desc[UR10][R40.64] ;  /* 0x0000000a28209981 */ /* 0x010124000c1e1b00 */
[----:B0-----:R-:W-:-:S06]  /*55e0*/  CS2R R40, SRZ ;  /* 0x0000000000287805 */ /* 0x001fcc000001ff00 */
[----:B--2---:R0:W2:Y:S01]  /*55f0*/  @!P0 LDG.E.64 R40, desc[UR10][R36.64] ;  /* 0x0000000a24288981 */ /* 0x0040a2000c1e1b00 */
[----:B------:R-:W-:Y:S02]  /*5600*/  CS2R R30, SRZ ;  /* 0x00000000001e7805 */ /* 0x000fe4000001ff00 */
[----:B------:R-:W-:Y:S02]  /*5610*/  LOP3.LUT P2, RZ, R34, 0x8000, RZ, 0xc0, !PT ;  /* 0x0000800022ff7812 */ /* 0x000fe4000784c0ff */
[----:B0-----:R-:W-:Y:S02]  /*5620*/  CS2R R36, SRZ ;  /* 0x0000000000247805 */ /* 0x001fe4000001ff00 */
[----:B---3--:R-:W3:Y:S01]  /*5630*/  @!P1 LDG.E.64 R30, desc[UR10][R42.64] ;  /* 0x0000000a2a1e9981 */ /* 0x008ee2000c1e1b00 */
[----:B--2---:R-:W-:Y:S02]  /*5640*/  @!P0 MOV R36, R40 ;  /* 0x0000002800248202 */ /* 0x004fe40000000f00 */
[----:B------:R-:W-:-:S03]  /*5650*/  @!P0 MOV R37, R41 ;  /* 0x0000002900258202 */ /* 0x000fc60000000f00 */
[----:B------:R-:W-:Y:S04]  /*5660*/  STL [R1+0x664], R36 ;  /* 0x0006642401007387 */ /* 0x000fe80000100800 */
[----:B------:R0:W-:Y:S02]  /*5670*/  STL [R1+0x684], R37 ;  /* 0x0006842501007387 */ /* 0x0001e40000100800 */
[----:B0-----:R-:W-:-:S06]  /*5680*/  CS2R R36, SRZ ;  /* 0x0000000000247805 */ /* 0x001fcc000001ff00 */
[----:B------:R0:W2:Y:S02]  /*5690*/  @!P2 LDG.E.64 R36, desc[UR10][R2.64] ;  /* 0x0000000a0224a981 */ /* 0x0000a4000c1e1b00 */
[----:B0-----:R-:W-:Y:S02]  /*56a0*/  MOV R2, R6 ;  /* 0x0000000600027202 */ /* 0x001fe40000000f00 */
[----:B------:R-:W-:Y:S02]  /*56b0*/  MOV R3, R7 ;  /* 0x0000000700037202 */ /* 0x000fe40000000f00 */
[----:B------:R-:W2:Y:S01]  /*56c0*/  LDL.LU.64 R6, [R1+0x970] ;  /* 0x0009700001067983 */ /* 0x000ea20000300a00 */
[----:B------:R-:W-:Y:S02]  /*56d0*/  CS2R R42, SRZ ;  /* 0x00000000002a7805 */ /* 0x000fe4000001ff00 */
[----:B---3--:R-:W-:Y:S02]  /*56e0*/  @!P1 MOV R42, R30 ;  /* 0x0000001e002a9202 */ /* 0x008fe40000000f00 */
[----:B------:R-:W-:-:S03]  /*56f0*/  @!P1 MOV R43, R31 ;  /* 0x0000001f002b9202 */ /* 0x000fc60000000f00 */
[----:B------:R-:W-:Y:S04]  /*5700*/  STL [R1+0x640], R42 ;  /* 0x0006402a01007387 */ /* 0x000fe80000100800 */
[----:B------:R0:W-:Y:S01]  /*5710*/  STL [R1+0x648], R43 ;  /* 0x0006482b01007387 */ /* 0x0001e20000100800 */
[----:B------:R-:W-:Y:S01]  /*5720*/  HFMA2 R13, -RZ, RZ, 0, 0 ;  /* 0x00000000ff0d7431 */ /* 0x000fe200000001ff */
[----:B0-----:R-:W-:Y:S02]  /*5730*/  CS2R R42, SRZ ;  /* 0x00000000002a7805 */ /* 0x001fe4000001ff00 */
[----:B------:R-:W-:-:S04]  /*5740*/  MOV R0, RZ ;  /* 0x000000ff00007202 */ /* 0x000fc80000000f00 */
[----:B------:R0:W3:Y:S01]  /*5750*/  @!P0 LDG.E.64 R42, desc[UR10][R38.64] ;  /* 0x0000000a262a8981 */ /* 0x0000e2000c1e1b00 */
[----:B----4-:R-:W-:Y:S02]  /*5760*/  @!P1 MOV R13, R32 ;  /* 0x00000020000d9202 */ /* 0x010fe40000000f00 */
[----:B------:R-:W-:Y:S02]  /*5770*/  @!P1 MOV R0, R33 ;  /* 0x0000002100009202 */ /* 0x000fe40000000f00 */
[----:B------:R-:W-:Y:S02]  /*5780*/  LOP3.LUT P1, RZ, R34, 0x4000, RZ, 0xc0, !PT ;  /* 0x0000400022ff7812 */ /* 0x000fe4000782c0ff */
[----:B0-----:R-:W-:-:S06]  /*5790*/  CS2R R38, SRZ ;  /* 0x0000000000267805 */ /* 0x001fcc000001ff00 */
[----:B------:R0:W4:Y:S02]  /*57a0*/  @!P2 LDG.E.64 R38, desc[UR10][R4.64] ;  /* 0x0000000a0426a981 */ /* 0x000124000c1e1b00 */
[----:B0-----:R-:W-:Y:S02]  /*57b0*/  CS2R R4, SRZ ;  /* 0x0000000000047805 */ /* 0x001fe4000001ff00 */
[----:B--2---:R-:W-:Y:S01]  /*57c0*/  @!P2 MOV R4, R36 ;  /* 0x000000240004a202 */ /* 0x004fe20000000f00 */
[----:B------:R0:W-:Y:S01]  /*57d0*/  STL.64 [R1+0x948], R36 ;  /* 0x0009482401007387 */ /* 0x0001e20000100a00 */
[----:B------:R-:W-:Y:S02]  /*57e0*/  @!P2 MOV R5, R37 ;  /* 0x000000250005a202 */ /* 0x000fe40000000f00 */
[----:B0-----:R-:W-:Y:S02]  /*57f0*/  MOV R36, R2 ;  /* 0x0000000200247202 */ /* 0x001fe40000000f00 */
[----:B------:R-:W-:-:S02]  /*5800*/  MOV R37, R3 ;  /* 0x0000000300257202 */ /* 0x000fc40000000f00 */
[----:B------:R-:W-:-:S06]  /*5810*/  CS2R R2, SRZ ;  /* 0x0000000000027805 */ /* 0x000fcc000001ff00 */
[----:B------:R0:W2:Y:S04]  /*5820*/  @!P1 LDG.E.64 R2, desc[UR10][R6.64] ;  /* 0x0000000a06029981 */ /* 0x0000a8000c1e1b00 */
[----:B------:R1:W-:Y:S04]  /*5830*/  STL [R1+0x540], R13 ;  /* 0x0005400d01007387 */ /* 0x0003e80000100800 */
[----:B------:R1:W-:Y:S01]  /*5840*/  STL [R1+0x53c], R0 ;  /* 0x00053c0001007387 */ /* 0x0003e20000100800 */
[----:B0-----:R-:W-:-:S03]  /*5850*/  CS2R R6, SRZ ;  /* 0x0000000000067805 */ /* 0x001fc6000001ff00 */
[----:B------:R-:W-:Y:S01]  /*5860*/  STL [R1+0x6a0], R4 ;  /* 0x0006a00401007387 */ /* 0x000fe20000100800 */
[----:B-1----:R-:W-:-:S03]  /*5870*/  HFMA2 R13, -RZ, RZ, 0, 0 ;  /* 0x00000000ff0d7431 */ /* 0x002fc600000001ff */
[----:B------:R0:W-:Y:S01]  /*5880*/  STL [R1+0x6bc], R5 ;  /* 0x0006bc0501007387 */ /* 0x0001e20000100800 */
[----:B------:R-:W-:Y:S02]  /*5890*/  MOV R0, RZ ;  /* 0x000000ff00007202 */ /* 0x000fe40000000f00 */
[----:B---3--:R-:W-:Y:S02]  /*58a0*/  @!P0 MOV R13, R42 ;  /* 0x0000002a000d8202 */ /* 0x008fe40000000f00 */
[----:B------:R-:W-:Y:S02]  /*58b0*/  @!P0 MOV R0, R43 ;  /* 0x0000002b00008202 */ /* 0x000fe40000000f00 */
[----:B------:R-:W-:Y:S02]  /*58c0*/  LOP3.LUT P0, RZ, R34, 0x2000, RZ, 0xc0, !PT ;  /* 0x0000200022ff7812 */ /* 0x000fe4000780c0ff */
        /* <DEDUP_REMOVED lines=10> */
[----:B------:R2:W2:Y:S01]  /*5970*/  @!P0 LDG.E.64 R8, desc[UR10][R50.64] ;  /* 0x0000000a32088981 */ /* 0x0004a2000c1e1b00 */
[----:B0-----:R-:W-:Y:S01]  /*5980*/  HFMA2 R13, -RZ, RZ, 0, 0 ;  /* 0x00000000ff0d7431 */ /* 0x001fe200000001ff */
[----:B----4-:R-:W-:-:S05]  /*5990*/  @!P2 MOV R13, R38 ;  /* 0x00000026000da202 */ /* 0x010fca0000000f00 */
[----:B------:R0:W-:Y:S02]  /*59a0*/  STL [R1+0x558], R13 ;  /* 0x0005580d01007387 */ /* 0x0001e40000100800 */
[----:B0-----:R-:W-:Y:S01]  /*59b0*/  HFMA2 R13, -RZ, RZ, 0, 0 ;  /* 0x00000000ff0d7431 */ /* 0x001fe200000001ff */
[----:B---3--:R-:W-:-:S05]  /*59c0*/  @!P1 MOV R13, R4 ;  /* 0x00000004000d9202 */ /* 0x008fca0000000f00 */
[----:B------:R0:W-:Y:S02]  /*59d0*/  STL [R1+0x588], R13 ;  /* 0x0005880d01007387 */ /* 0x0001e40000100800 */
[----:B0-----:R-:W-:Y:S01]  /*59e0*/  HFMA2 R13, -RZ, RZ, 0, 0 ;  /* 0x00000000ff0d7431 */ /* 0x001fe200000001ff */
[----:B-1----:R-:W-:Y:S02]  /*59f0*/  MOV R10, R14 ;  /* 0x0000000e000a7202 */ /* 0x002fe40000000f00 */
[----:B------:R-:W-:Y:S02]  /*5a00*/  MOV R11, R15 ;  /* 0x0000000f000b7202 */ /* 0x000fe40000000f00 */
[----:B------:R-:W3:Y:S01]  /*5a10*/  LDL.LU.64 R14, [R1+0x968] ;  /* 0x00096800010e7983 */ /* 0x000ee20000300a00 */
[----:B--2---:R-:W-:-:S05]  /*5a20*/  @!P0 MOV R13, R6 ;  /* 0x00000006000d8202 */ /* 0x004fca0000000f00 */
[----:B------:R0:W-:Y:S04]  /*5a30*/  STL [R1+0x718], R13 ;  /* 0x0007180d01007387 */ /* 0x0001e80000100800 */
[----:B0-----:R-:W2:Y:S01]  /*5a40*/  LDL.LU R13, [R1+0x960] ;  /* 0x00096000010d7983 */ /* 0x001ea20000300800 */
[----:B------:R-:W-:-:S03]  /*5a50*/  CS2R R50, SRZ ;  /* 0x0000000000327805 */ /* 0x000fc6000001ff00 */
[----:B------:R0:W-:Y:S01]  /*5a60*/  STL [R1+0x55c], R0 ;  /* 0x00055c0001007387 */ /* 0x0001e20000100800 */
[----:B------:R-:W-:Y:S02]  /*5a70*/  @!P0 MOV R50, R7 ;  /* 0x0000000700328202 */ /* 0x000fe40000000f00 */
[----:B------:R-:W-:Y:S02]  /*5a80*/  @!P0 MOV R51, R8 ;  /* 0x0000000800338202 */ /* 0x000fe40000000f00 */
[----:B0-----:R-:W-:Y:S02]  /*5a90*/  MOV R0, RZ ;  /* 0x000000ff00007202 */ /* 0x001fe40000000f00 */
[----:B------:R-:W-:Y:S02]  /*5aa0*/  @!P2 MOV R0, R39 ;  /* 0x000000270000a202 */ /* 0x000fe40000000f00 */
[----:B------:R-:W-:Y:S01]  /*5ab0*/  LOP3.LUT P2, RZ, R34, 0x1000, RZ, 0xc0, !PT ;  /* 0x0000100022ff7812 */ /* 0x000fe2000784c0ff */
[----:B------:R0:W-:Y:S04]  /*5ac0*/  STL [R1+0x71c], R50 ;  /* 0x00071c3201007387 */ /* 0x0001e80000100800 */
[----:B------:R1:W-:Y:S01]  /*5ad0*/  STL [R1+0x5a0], R51 ;  /* 0x0005a03301007387 */ /* 0x0003e20000100800 */
[----:B0-----:R-:W-:-:S02]  /*5ae0*/  MOV R50, R10 ;  /* 0x0000000a00327202 */ /* 0x001fc40000000f00 */
[----:B-1----:R-:W-:Y:S02]  /*5af0*/  MOV R51, R11 ;  /* 0x0000000b00337202 */ /* 0x002fe40000000f00 */
[----:B------:R-:W-:-:S06]  /*5b00*/  CS2R R10, SRZ ;  /* 0x00000000000a7805 */ /* 0x000fcc000001ff00 */
        /* <DEDUP_REMOVED lines=65> */
[----:B------:R-:W-:-:S02]  /*5f20*/  MOV R54, R46 ;  /* 0x0000002e00367202 */ /* 0x000fc40000000f00 */
[----:B------:R-:W-:Y:S02]  /*5f30*/  MOV R55, R47 ;  /* 0x0000002f00377202 */ /* 0x000fe40000000f00 */
[----:B------:R-:W-:Y:S02]  /*5f40*/  CS2R R46, SRZ ;  /* 0x00000000002e7805 */ /* 0x000fe4000001ff00 */
        /* <DEDUP_REMOVED lines=35> */
[----:B------:R-:W3:Y:S04]  /*6180*/  LDL.LU.64 R38, [R1+0x780] ;  /* 0x0007800001267983 */ /* 0x000ee80000300a00 */
[----:B0-----:R-:W3:Y:S01]  /*6190*/  LDL.LU.64 R4, [R1+0x778] ;  /* 0x0007780001047983 */ /* 0x001ee20000300a00 */
[----:B------:R-:W-:Y:S01]  /*61a0*/  HFMA2 R0, -RZ, RZ, 0, 0 ;  /* 0x00000000ff007431 */ /* 0x000fe200000001ff */
[----:B------:R-:W-:Y:S02]  /*61b0*/  @!P2 MOV R0, R25 ;  /* 0x000000190000a202 */ /* 0x000fe40000000f00 */
[----:B------:R-:W3:Y:S01]  /*61c0*/  LDL.LU.64 R44, [R1+0x630] ;  /* 0x00063000012c7983 */ /* 0x000ee20000300a00 */
[----:B------:R-:W-:Y:S02]  /*61d0*/  LOP3.LUT P2, RZ, R34, 0x40, RZ, 0xc0, !PT ;  /* 0x0000004022ff7812 */ /* 0x000fe4000784c0ff */
[----:B--2---:R-:W-:-:S05]  /*61e0*/  @!P0 MOV R41, R31 ;  /* 0x0000001f00298202 */ /* 0x004fca0000000f00 */
[----:B------:R-:W-:Y:S01]  /*61f0*/  STL [R1+0x7ac], R41 ;  /* 0x0007ac2901007387 */ /* 0x000fe20000100800 */
[----:B----4-:R-:W-:-:S05]  /*6200*/  @!P0 MOV R40, R32 ;  /* 0x0000002000288202 */ /* 0x010fca0000000f00 */
[----:B------:R0:W-:Y:S02]  /*6210*/  STL [R1+0x5e4], R40 ;  /* 0x0005e42801007387 */ /* 0x0001e40000100800 */
[----:B0-----:R-:W-:-:S06]  /*6220*/  CS2R R40, SRZ ;  /* 0x0000000000287805 */ /* 0x001fcc000001ff00 */
[----:B---3--:R0:W2:Y:S02]  /*6230*/  @!P2 LDG.E.64 R40, desc[UR10][R42.64] ;  /* 0x0000000a2a28a981 */ /* 0x0080a4000c1e1b00 */
        /* <DEDUP_REMOVED lines=29> */
[----:B------:R1:W-:Y:S01]  /*6410*/  STL.64 [R1+0x238], R12 ;  /* 0x0002380c01007387 */ /* 0x0003e20000100a00 */
[----:B0-----:R-:W-:Y:S01]  /*6420*/  HFMA2 R0, -RZ, RZ, 0, 0 ;  /* 0x00000000ff007431 */ /* 0x001fe200000001ff */
[----:B------:R-:W-:Y:S02]  /*6430*/  @!P0 MOV R0, R33 ;  /* 0x0000002100008202 */ /* 0x000fe40000000f00 */
[----:B------:R-:W-:Y:S01]  /*6440*/  STL.64 [R1+0x38], R10 ;  /* 0x0000380a01007387 */ /* 0x000fe20000100a00 */
[----:B------:R-:W-:-:S03]  /*6450*/  LOP3.LUT P0, RZ, R34, 0x10, RZ, 0xc0, !PT ;  /* 0x0000001022ff7812 */ /* 0x000fc6000780c0ff */
[----:B------:R-:W-:Y:S04]  /*6460*/  STL.64 [R1+0x240], R16 ;  /* 0x0002401001007387 */ /* 0x000fe80000100a00 */
        /* <DEDUP_REMOVED lines=11> */
[----:B------:R-:W4:Y:S01]  /*6520*/  LDL.LU.64 R54, [R1+0x940] ;  /* 0x0009400001367983 */ /* 0x000f220000300a00 */
[----:B--2---:R-:W-:-:S02]  /*6530*/  @!P1 MOV R3, R37 ;  /* 0x0000002500039202 */ /* 0x004fc40000000f00 */
[----:B---3--:R-:W-:-:S03]  /*6540*/  @!P1 MOV R2, R38 ;  /* 0x0000002600029202 */ /* 0x008fc60000000f00 */
[----:B------:R-:W-:Y:S04]  /*6550*/  STL [R1+0x784], R3 ;  /* 0x0007840301007387 */ /* 0x000fe80000100800 */
[----:B------:R0:W-:Y:S04]  /*6560*/  STL [R1+0x618], R2 ;  /* 0x0006180201007387 */ /* 0x0001e80000100800 */
[----:B------:R2:W-:Y:S01]  /*6570*/  STL [R1+0x5f4], R0 ;  /* 0x0005f40001007387 */ /* 0x0005e20000100800 */
[----:B------:R-:W-:-:S03]  /*6580*/  CS2R R6, SRZ ;  /* 0x0000000000067805 */ /* 0x000fc6000001ff00 */
[----:B-1----:R-:W3:Y:S01]  /*6590*/  LDL.LU.64 R12, [R1+0x758] ;  /* 0x00075800010c7983 */ /* 0x002ee20000300a00 */
[----:B0-----:R-:W-:Y:S02]  /*65a0*/  CS2R R2, SRZ ;  /* 0x0000000000027805 */ /* 0x001fe4000001ff00 */
[----:B------:R-:W-:Y:S01]  /*65b0*/  CS2R R10, SRZ ;  /* 0x00000000000a7805 */ /* 0x000fe2000001ff00 */
[----:B------:R-:W3:Y:S04]  /*65c0*/  LDL.LU.64 R16, [R1+0x750] ;  /* 0x0007500001107983 */ /* 0x000ee80000300a00 */
[----:B------:R0:W4:Y:S01]  /*65d0*/  @!P0 LDG.E.64 R2, desc[UR10][R4.64] ;  /* 0x0000000a04028981 */ /* 0x000122000c1e1b00 */
[----:B--2---:R-:W-:Y:S01]  /*65e0*/  HFMA2 R0, -RZ, RZ, 0, 0 ;  /* 0x00000000ff007431 */ /* 0x004fe200000001ff */
[----:B------:R-:W-:-:S02]  /*65f0*/  @!P2 MOV R0, R40 ;  /* 0x000000280000a202 */ /* 0x000fc40000000f00 */
[----:B------:R-:W-:Y:S01]  /*6600*/  CS2R R14, SRZ ;  /* 0x00000000000e7805 */ /* 0x000fe2000001ff00 */
[----:B------:R-:W2:Y:S04]  /*6610*/  LDL.LU.64 R20, [R1+0x738] ;  /* 0x0007380001147983 */ /* 0x000ea80000300a00 */
[----:B------:R1:W-:Y:S01]  /*6620*/  STL [R1+0x788], R0 ;  /* 0x0007880001007387 */ /* 0x0003e20000100800 */
[----:B0-----:R-:W-:Y:S02]  /*6630*/  CS2R R4, SRZ ;  /* 0x0000000000047805 */ /* 0x001fe4000001ff00 */
[----:B------:R-:W-:Y:S01]  /*6640*/  CS2R R18, SRZ ;  /* 0x0000000000127805 */ /* 0x000fe2000001ff00 */
[----:B------:R-:W2:Y:S04]  /*6650*/  LDL.LU.64 R24, [R1+0x730] ;  /* 0x0007300001187983 */ /* 0x000ea80000300a00 */
[----:B------:R-:W3:Y:S01]  /*6660*/  @!P0 LDG.E.64 R4, desc[UR10][R44.64] ;  /* 0x0000000a2c048981 */ /* 0x000ee2000c1e1b00 */
[----:B-1----:R-:W-:Y:S01]  /*6670*/  HFMA2 R0, -RZ, RZ, 0, 0 ;  /* 0x00000000ff007431 */ /* 0x002fe200000001ff */
[----:B------:R-:W-:-:S02]  /*6680*/  @!P2 MOV R0, R43 ;  /* 0x0000002b0000a202 */ /* 0x000fc40000000f00 */
[----:B------:R-:W-:Y:S01]  /*6690*/  CS2R R22, SRZ ;  /* 0x0000000000167805 */ /* 0x000fe2000001ff00 */
[----:B------:R-:W2:Y:S04]  /*66a0*/  LDL.LU.64 R28, [R1+0x720] ;  /* 0x00072000011c7983 */ /* 0x000ea80000300a00 */
[----:B------:R0:W-:Y:S04]  /*66b0*/  STL [R1+0x60c], R0 ;  /* 0x00060c0001007387 */ /* 0x0001e80000100800 */
[----:B------:R-:W2:Y:S01]  /*66c0*/  LDL.LU.64 R44, [R1+0x670] ;  /* 0x00067000012c7983 */ /* 0x000ea20000300a00 */
[----:B------:R-:W-:-:S03]  /*66d0*/  CS2R R26, SRZ ;  /* 0x00000000001a7805 */ /* 0x000fc6000001ff00 */
[----:B------:R-:W2:Y:S01]  /*66e0*/  LDL.LU.64 R32, [R1+0x710] ;  /* 0x0007100001207983 */ /* 0x000ea20000300a00 */
[----:B0-----:R-:W-:Y:S01]  /*66f0*/  HFMA2 R0, -RZ, RZ, 0, 0 ;  /* 0x00000000ff007431 */ /* 0x001fe200000001ff */
[----:B------:R-:W-:Y:S02]  /*6700*/  @!P1 MOV R0, R36 ;  /* 0x0000002400009202 */ /* 0x000fe40000000f00 */
[----:B------:R-:W-:Y:S01]  /*6710*/  CS2R R30, SRZ ;  /* 0x00000000001e7805 */ /* 0x000fe2000001ff00 */
[----:B------:R-:W2:Y:S04]  /*6720*/  LDL.LU.64 R42, [R1+0x700] ;  /* 0x00070000012a7983 */ /* 0x000ea80000300a00 */
[----:B------:R0:W-:Y:S02]  /*6730*/  STL [R1+0x780], R0 ;  /* 0x0007800001007387 */ /* 0x0001e40000100800 */
[----:B0-----:R-:W-:Y:S01]  /*6740*/  HFMA2 R0, -RZ, RZ, 0, 0 ;  /* 0x00000000ff007431 */ /* 0x001fe200000001ff */
[----:B------:R-:W-:-:S05]  /*6750*/  @!P1 MOV R0, R39 ;  /* 0x0000002700009202 */ /* 0x000fca0000000f00 */
[----:B------:R0:W-:Y:S02]  /*6760*/  STL [R1+0x61c], R0 ;  /* 0x00061c0001007387 */ /* 0x0001e40000100800 */
[----:B0-----:R-:W-:Y:S01]  /*6770*/  HFMA2 R0, -RZ, RZ, 0, 0 ;  /* 0x00000000ff007431 */ /* 0x001fe200000001ff */
[----:B----4-:R-:W-:Y:S01]  /*6780*/  @!P0 MOV R0, R2 ;  /* 0x0000000200008202 */ /* 0x010fe20000000f00 */
[----:B------:R0:W-:Y:S01]  /*6790*/  STL.64 [R1+0x938], R2 ;  /* 0x0009380201007387 */ /* 0x0001e20000100a00 */
[----:B------:R-:W-:-:S03]  /*67a0*/  @!P0 MOV R7, R3 ;  /* 0x0000000300078202 */ /* 0x000fc60000000f00 */
[----:B0-----:R-:W4:Y:S01]  /*67b0*/  LDL.LU.64 R2, [R1+0x760] ;  /* 0x0007600001027983 */ /* 0x001f220000300a00 */
[----:B------:R-:W-:Y:S02]  /*67c0*/  LOP3.LUT P2, RZ, R34, 0x8, RZ, 0xc0, !PT ;  /* 0x0000000822ff7812 */ /* 0x000fe4000784c0ff */
[----:B---3--:R-:W-:Y:S01]  /*67d0*/  @!P0 MOV R6, R4 ;  /* 0x0000000400068202 */ /* 0x008fe20000000f00 */
[----:B------:R-:W-:Y:S04]  /*67e0*/  STL [R1+0x77c], R7 ;  /* 0x00077c0701007387 */ /* 0x000fe80000100800 */
[----:B------:R0:W-:Y:S02]  /*67f0*/  STL [R1+0x630], R6 ;  /* 0x0006300601007387 */ /* 0x0001e40000100800 */
[----:B0-----:R-:W-:-:S06]  /*6800*/  CS2R R6, SRZ ;  /* 0x0000000000067805 */ /* 0x001fcc000001ff00 */
[----:B------:R0:W3:Y:S02]  /*6810*/  @!P2 LDG.E.64 R6, desc[UR10][R8.64] ;  /* 0x0000000a0806a981 */ /* 0x0000e4000c1e1b00 */
[----:B0-----:R-:W-:-:S06]  /*6820*/  CS2R R8, SRZ ;  /* 0x0000000000087805 */ /* 0x001fcc000001ff00 */
[----:B----4-:R-:W4:Y:S01]  /*6830*/  @!P2 LDG.E.64 R8, desc[UR10][R2.64] ;  /* 0x0000000a0208a981 */ /* 0x010f22000c1e1b00 */
[----:B------:R-:W-:-:S13]  /*6840*/  LOP3.LUT P1, RZ, R34, 0x4, RZ, 0xc0, !PT ;  /* 0x0000000422ff7812 */ /* 0x000fda000782c0ff */
[----:B------:R0:W4:Y:S02]  /*6850*/  @!P1 LDG.E.64 R10, desc[UR10][R12.64] ;  /* 0x0000000a0c0a9981 */ /* 0x000124000c1e1b00 */
[----:B0-----:R-:W-:Y:S01]  /*6860*/  HFMA2 R12, -RZ, RZ, 0, 0 ;  /* 0x00000000ff0c7431 */ /* 0x001fe200000001ff */
[----:B------:R-:W-:-:S06]  /*6870*/  MOV R13, RZ ;  /* 0x000000ff000d7202 */ /* 0x000fcc0000000f00 */
[----:B--2---:R-:W2:Y:S01]  /*6880*/  @!P1 LDG.E.64 R12, desc[UR10][R44.64] ;  /* 0x0000000a2c0c9981 */ /* 0x004ea2000c1e1b00 */
[----:B------:R-:W-:Y:S02]  /*6890*/  CS2R R2, SRZ ;  /* 0x0000000000027805 */ /* 0x000fe4000001ff00 */
[----:B---3--:R-:W-:-:S05]  /*68a0*/  @!P2 MOV R3, R7 ;  /* 0x000000070003a202 */ /* 0x008fca0000000f00 */
[----:B------:R-:W-:Y:S04]  /*68b0*/  STL [R1+0x764], R3 ;  /* 0x0007640301007387 */ /* 0x000fe80000100800 */
[----:B------:R-:W-:Y:S04]  /*68c0*/  STL [R1+0x778], R0 ;  /* 0x0007780001007387 */ /* 0x000fe80000100800 */
[----:B------:R-:W3:Y:S01]  /*68d0*/  LDL.LU.64 R44, [R1+0x690] ;  /* 0x00069000012c7983 */ /* 0x000ee20000300a00 */
[----:B----4-:R-:W-:-:S05]  /*68e0*/  @!P2 MOV R2, R8 ;  /* 0x000000080002a202 */ /* 0x010fca0000000f00 */
[----:B------:R0:W-:Y:S04]  /*68f0*/  STL [R1+0x644], R2 ;  /* 0x0006440201007387 */ /* 0x0001e80000100800 */
[----:B0-----:R-:W4:Y:S01]  /*6900*/  LDL.LU.64 R2, [R1+0x740] ;  /* 0x0007400001027983 */ /* 0x001f220000300a00 */
[----:B------:R-:W-:Y:S01]  /*6910*/  HFMA2 R0, -RZ, RZ, 0, 0 ;  /* 0x00000000ff007431 */ /* 0x000fe200000001ff */
[----:B------:R-:W-:Y:S02]  /*6920*/  @!P0 MOV R0, R5 ;  /* 0x0000000500008202 */ /* 0x000fe40000000f00 */
[----:B------:R-:W-:Y:S02]  /*6930*/  LOP3.LUT P0, RZ, R34, 0x2, RZ, 0xc0, !PT ;  /* 0x0000000222ff7812 */ /* 0x000fe4000780c0ff */
[----:B------:R-:W-:-:S05]  /*6940*/  @!P1 MOV R15, R11 ;  /* 0x0000000b000f9202 */ /* 0x000fca0000000f00 */
[----:B------:R-:W-:Y:S01]  /*6950*/  STL [R1+0x75c], R15 ;  /* 0x00075c0f01007387 */ /* 0x000fe20000100800 */
[----:B--2---:R-:W-:-:S05]  /*6960*/  @!P1 MOV R14, R12 ;  /* 0x0000000c000e9202 */ /* 0x004fca0000000f00 */
[----:B------:R0:W-:Y:S02]  /*6970*/  STL [R1+0x660], R14 ;  /* 0x0006600e01007387 */ /* 0x0001e40000100800 */
[----:B0-----:R-:W-:-:S06]  /*6980*/  CS2R R14, SRZ ;  /* 0x00000000000e7805 */ /* 0x001fcc000001ff00 */
[----:B------:R0:W2:Y:S02]  /*6990*/  @!P0 LDG.E.64 R14, desc[UR10][R16.64] ;  /* 0x0000000a100e8981 */ /* 0x0000a4000c1e1b00 */
[----:B0-----:R-:W-:-:S06]  /*69a0*/  CS2R R16, SRZ ;  /* 0x0000000000107805 */ /* 0x001fcc000001ff00 */
[----:B----4-:R-:W4:Y:S04]  /*69b0*/  @!P0 LDG.E.64 R16, desc[UR10][R2.64] ;  /* 0x0000000a02108981 */ /* 0x010f28000c1e1b00 */
[----:B------:R0:W-:Y:S02]  /*69c0*/  STL [R1+0x634], R0 ;  /* 0x0006340001007387 */ /* 0x0001e40000100800 */
[----:B0-----:R-:W-:Y:S01]  /*69d0*/  HFMA2 R0, -RZ, RZ, 0, 0 ;  /* 0x00000000ff007431 */ /* 0x001fe200000001ff */
[----:B------:R-:W-:-:S05]  /*69e0*/  @!P2 MOV R0, R6 ;  /* 0x000000060000a202 */ /* 0x000fca0000000f00 */
[----:B------:R0:W-:Y:S02]  /*69f0*/  STL [R1+0x760], R0 ;  /* 0x0007600001007387 */ /* 0x0001e40000100800 */
[----:B0-----:R-:W-:Y:S01]  /*6a00*/  HFMA2 R0, -RZ, RZ, 0, 0 ;  /* 0x00000000ff007431 */ /* 0x001fe200000001ff */
[----:B------:R-:W-:Y:S02]  /*6a10*/  @!P2 MOV R0, R9 ;  /* 0x000000090000a202 */ /* 0x000fe40000000f00 */
[----:B------:R-:W-:-:S13]  /*6a20*/  LOP3.LUT P2, RZ, R34, 0x1, RZ, 0xc0, !PT ;  /* 0x0000000122ff7812 */ /* 0x000fda000784c0ff */
[----:B------:R0:W4:Y:S02]  /*6a30*/  @!P2 LDG.E.64 R18, desc[UR10][R20.64] ;  /* 0x0000000a1412a981 */ /* 0x000124000c1e1b00 */
[----:B0-----:R-:W-:-:S06]  /*6a40*/  CS2R R20, SRZ ;  /* 0x0000000000147805 */ /* 0x001fcc000001ff00 */
[----:B---3--:R-:W3:Y:S01]  /*6a50*/  @!P2 LDG.E.64 R20, desc[UR10][R44.64] ;  /* 0x0000000a2c14a981 */ /* 0x008ee2000c1e1b00 */
[----:B------:R-:W-:Y:S02]  /*6a60*/  CS2R R2, SRZ ;  /* 0x0000000000027805 */ /* 0x000fe4000001ff00 */
[----:B--2---:R-:W-:-:S05]  /*6a70*/  @!P0 MOV R3, R15 ;  /* 0x0000000f00038202 */ /* 0x004fca0000000f00 */
[----:B------:R-:W-:Y:S04]  /*6a80*/  STL [R1+0x744], R3 ;  /* 0x0007440301007387 */ /* 0x000fe80000100800 */
[----:B------:R-:W-:Y:S04]  /*6a90*/  STL [R1+0x64c], R0 ;  /* 0x00064c0001007387 */ /* 0x000fe80000100800 */
[----:B------:R-:W2:Y:S01]  /*6aa0*/  LDL.LU.64 R44, [R1+0x6c8] ;  /* 0x0006c800012c7983 */ /* 0x000ea20000300a00 */
[----:B----4-:R-:W-:-:S05]  /*6ab0*/  @!P0 MOV R2, R16 ;  /* 0x0000001000028202 */ /* 0x010fca0000000f00 */
[----:B------:R0:W-:Y:S04]  /*6ac0*/  STL [R1+0x674], R2 ;  /* 0x0006740201007387 */ /* 0x0001e80000100800 */
[----:B0-----:R-:W4:Y:S01]  /*6ad0*/  LDL.LU.64 R2, [R1+0x728] ;  /* 0x0007280001027983 */ /* 0x001f220000300a00 */
[----:B------:R-:W-:Y:S01]  /*6ae0*/  HFMA2 R0, -RZ, RZ, 0, 0 ;  /* 0x00000000ff007431 */ /* 0x000fe200000001ff */
[----:B------:R-:W-:-:S05]  /*6af0*/  @!P1 MOV R0, R10 ;  /* 0x0000000a00009202 */ /* 0x000fca0000000f00 */
[----:B------:R0:W-:Y:S02]  /*6b00*/  STL [R1+0x758], R0 ;  /* 0x0007580001007387 */ /* 0x0001e40000100800 */
[----:B0-----:R-:W-:Y:S01]  /*6b10*/  HFMA2 R0, -RZ, RZ, 0, 0 ;  /* 0x00000000ff007431 */ /* 0x001fe200000001ff */
[----:B------:R-:W-:Y:S02]  /*6b20*/  @!P1 MOV R0, R13 ;  /* 0x0000000d00009202 */ /* 0x000fe40000000f00 */
[----:B------:R-:W-:Y:S02]  /*6b30*/  LOP3.LUT P1, RZ, R35, 0x80000000, RZ, 0xc0, !PT ;  /* 0x8000000023ff7812 */ /* 0x000fe4000782c0ff */
[----:B------:R-:W-:-:S05]  /*6b40*/  @!P2 MOV R23, R19 ;  /* 0x000000130017a202 */ /* 0x000fca0000000f00 */
[----:B------:R-:W-:Y:S01]  /*6b50*/  STL [R1+0x73c], R23 ;  /* 0x00073c1701007387 */ /* 0x000fe20000100800 */
[----:B---3--:R-:W-:-:S05]  /*6b60*/  @!P2 MOV R22, R20 ;  /* 0x000000140016a202 */ /* 0x008fca0000000f00 */
[----:B------:R0:W-:Y:S02]  /*6b70*/  STL [R1+0x690], R22 ;  /* 0x0006901601007387 */ /* 0x0001e40000100800 */
[----:B0-----:R-:W-:-:S06]  /*6b80*/  CS2R R22, SRZ ;  /* 0x0000000000167805 */ /* 0x001fcc000001ff00 */
[----:B------:R0:W3:Y:S02]  /*6b90*/  @!P1 LDG.E.64 R22, desc[UR10][R24.64] ;  /* 0x0000000a18169981 */ /* 0x0000e4000c1e1b00 */
        /* <DEDUP_REMOVED lines=11> */
[----:B--2---:R-:W2:Y:S01]  /*6c50*/  @!P0 LDG.E.64 R28, desc[UR10][R44.64] ;  /* 0x0000000a2c1c8981 */ /* 0x004ea2000c1e1b00 */
[----:B------:R-:W-:Y:S02]  /*6c60*/  CS2R R2, SRZ ;  /* 0x0000000000027805 */ /* 0x000fe4000001ff00 */
[----:B---3--:R-:W-:Y:S01]  /*6c70*/  @!P1 MOV R3, R23 ;  /* 0x0000001700039202 */ /* 0x008fe20000000f00 */
[----:B------:R0:W-:Y:S04]  /*6c80*/  STL [R1+0x680], R0 ;  /* 0x0006800001007387 */ /* 0x0001e80000100800 */
[----:B------:R-:W-:Y:S01]  /*6c90*/  STL [R1+0x72c], R3 ;  /* 0x00072c0301007387 */ /* 0x000fe20000100800 */
[----:B------:R-:W-:-:S03]  /*6ca0*/  CS2R R40, SRZ ;  /* 0x0000000000287805 */ /* 0x000fc6000001ff00 */
[----:B------:R1:W-:Y:S04]  /*6cb0*/  STL.64 [R1+0x270], R38 ;  /* 0x0002702601007387 */ /* 0x0003e80000100a00 */
[----:B------:R-:W-:Y:S04]  /*6cc0*/  STL.64 [R1+0x70], R36 ;  /* 0x0000702401007387 */ /* 0x000fe80000100a00 */
[----:B------:R-:W3:Y:S01]  /*6cd0*/  LDL.LU.64 R44, [R1+0x6f0] ;  /* 0x0006f000012c7983 */ /* 0x000ee20000300a00 */
[----:B----4-:R-:W-:Y:S01]  /*6ce0*/  @!P1 MOV R2, R24 ;  /* 0x0000001800029202 */ /* 0x010fe20000000f00 */
[----:B0-----:R-:W-:-:S02]  /*6cf0*/  HFMA2 R0, -RZ, RZ, 0, 0 ;  /* 0x00000000ff007431 */ /* 0x001fc400000001ff */
[----:B-1----:R-:W4:Y:S04]  /*6d00*/  LDL.LU.64 R38, [R1+0x6e8] ;  /* 0x0006e80001267983 */ /* 0x002f280000300a00 */
[----:B------:R0:W-:Y:S04]  /*6d10*/  STL [R1+0x6a4], R2 ;  /* 0x0006a40201007387 */ /* 0x0001e80000100800 */
[----:B0-----:R-:W3:Y:S01]  /*6d20*/  LDL.LU.64 R2, [R1+0x708] ;  /* 0x0007080001027983 */ /* 0x001ee20000300a00 */
[----:B------:R-:W-:-:S05]  /*6d30*/  @!P2 MOV R0, R18 ;  /* 0x000000120000a202 */ /* 0x000fca0000000f00 */
[----:B------:R0:W-:Y:S02]  /*6d40*/  STL [R1+0x738], R0 ;  /* 0x0007380001007387 */ /* 0x0001e40000100800 */
[----:B0-----:R-:W-:Y:S01]  /*6d50*/  HFMA2 R0, -RZ, RZ, 0, 0 ;  /* 0x00000000ff007431 */ /* 0x001fe200000001ff */
        /* <DEDUP_REMOVED lines=9> */
[----:B---3--:R0:W3:Y:S04]  /*6df0*/  @!P2 LDG.E.64 R32, desc[UR10][R2.64] ;  /* 0x0000000a0220a981 */ /* 0x0080e8000c1e1b00 */
[----:B------:R1:W-:Y:S02]  /*6e00*/  STL [R1+0x694], R0 ;  /* 0x0006940001007387 */ /* 0x0003e40000100800 */
[----:B-1----:R-:W-:Y:S01]  /*6e10*/  HFMA2 R0, -RZ, RZ, 0, 0 ;  /* 0x00000000ff007431 */ /* 0x002fe200000001ff */
[----:B------:R-:W-:-:S05]  /*6e20*/  @!P1 MOV R0, R22 ;  /* 0x0000001600009202 */ /* 0x000fca0000000f00 */
[----:B------:R1:W-:Y:S02]  /*6e30*/  STL [R1+0x728], R0 ;  /* 0x0007280001007387 */ /* 0x0003e40000100800 */
[----:B-1----:R-:W-:Y:S01]  /*6e40*/  HFMA2 R0, -RZ, RZ, 0, 0 ;  /* 0x00000000ff007431 */ /* 0x002fe200000001ff */
[----:B------:R-:W-:Y:S02]  /*6e50*/  @!P1 MOV R0, R25 ;  /* 0x0000001900009202 */ /* 0x000fe40000000f00 */
[----:B------:R-:W-:Y:S02]  /*6e60*/  LOP3.LUT P1, RZ, R35, 0x10000000, RZ, 0xc0, !PT ;  /* 0x1000000023ff7812 */ /* 0x000fe4000782c0ff */
[----:B0-----:R-:W-:-:S11]  /*6e70*/  CS2R R2, SRZ ;  /* 0x0000000000027805 */ /* 0x001fd6000001ff00 */
[----:B------:R-:W4:Y:S01]  /*6e80*/  @!P1 LDG.E.64 R40, desc[UR10][R42.64] ;  /* 0x0000000a2a289981 */ /* 0x000f22000c1e1b00 */
[----:B--2---:R-:W-:-:S05]  /*6e90*/  @!P2 MOV R3, R31 ;  /* 0x0000001f0003a202 */ /* 0x004fca0000000f00 */
[----:B------:R-:W-:Y:S01]  /*6ea0*/  STL [R1+0x70c], R3 ;  /* 0x00070c0301007387 */ /* 0x000fe20000100800 */
[----:B---3--:R-:W-:-:S05]  /*6eb0*/  @!P2 MOV R2, R32 ;  /* 0x000000200002a202 */ /* 0x008fca0000000f00 */
[----:B------:R0:W-:Y:S04]  /*6ec0*/  STL [R1+0x6e4], R2 ;  /* 0x0006e40201007387 */ /* 0x0001e80000100800 */
[----:B0-----:R-:W2:Y:S04]  /*6ed0*/  LDL.LU.64 R2, [R1+0x6d8] ;  /* 0x0006d80001027983 */ /* 0x001ea80000300a00 */
[----:B------:R0:W-:Y:S01]  /*6ee0*/  STL [R1+0x6b8], R0 ;  /* 0x0006b80001007387 */ /* 0x0001e20000100800 */
[----:B------:R-:W-:Y:S02]  /*6ef0*/  HFMA2 R36, -RZ, RZ, 0, 0 ;  /* 0x00000000ff247431 */ /* 0x000fe400000001ff */
[----:B0-----:R-:W-:Y:S01]  /*6f00*/  HFMA2 R0, -RZ, RZ, 0, 0 ;  /* 0x00000000ff007431 */ /* 0x001fe200000001ff */
[----:B------:R-:W-:-:S05]  /*6f10*/  @!P0 MOV R0, R26 ;  /* 0x0000001a00008202 */ /* 0x000fca0000000f00 */
[----:B------:R0:W-:Y:S02]  /*6f20*/  STL [R1+0x720], R0 ;  /* 0x0007200001007387 */ /* 0x0001e40000100800 */
[----:B0-----:R-:W-:Y:S01]  /*6f30*/  HFMA2 R0, -RZ, RZ, 0, 0 ;  /* 0x00000000ff007431 */ /* 0x001fe200000001ff */
[----:B------:R-:W-:Y:S02]  /*6f40*/  @!P0 MOV R0, R29 ;  /* 0x0000001d00008202 */ /* 0x000fe40000000f00 */
[----:B------:R-:W-:Y:S02]  /*6f50*/  LOP3.LUT P0, RZ, R35, 0x8000000, RZ, 0xc0, !PT ;  /* 0x0800000023ff7812 */ /* 0x000fe4000780c0ff */
[----:B----4-:R-:W-:-:S05]  /*6f60*/  @!P1 MOV R36, R41 ;  /* 0x0000002900249202 */ /* 0x010fca0000000f00 */
[----:B------:R0:W-:Y:S02]  /*6f70*/  STL [R1+0x704], R36 ;  /* 0x0007042401007387 */ /* 0x0001e40000100800 */
[----:B0-----:R-:W-:-:S06]  /*6f80*/  CS2R R36, SRZ ;  /* 0x0000000000247805 */ /* 0x001fcc000001ff00 */
[----:B------:R0:W3:Y:S02]  /*6f90*/  @!P0 LDG.E.64 R36, desc[UR10][R38.64] ;  /* 0x0000000a26248981 */ /* 0x0000e4000c1e1b00 */
[----:B0-----:R-:W-:Y:S02]  /*6fa0*/  CS2R R38, SRZ ;  /* 0x0000000000267805 */ /* 0x001fe4000001ff00 */
[----:B------:R0:W-:Y:S04]  /*6fb0*/  STL.64 [R1+0x278], R4 ;  /* 0x0002780401007387 */ /* 0x0001e80000100a00 */
[----:B0-----:R-:W4:Y:S04]  /*6fc0*/  LDL.LU.64 R4, [R1+0x6d0] ;  /* 0x0006d00001047983 */ /* 0x001f280000300a00 */
[----:B--2---:R-:W2:Y:S04]  /*6fd0*/  @!P0 LDG.E.64 R38, desc[UR10][R2.64] ;  /* 0x0000000a02268981 */ /* 0x004ea8000c1e1b00 */
[----:B------:R-:W3:Y:S01]  /*6fe0*/  LDL.LU.64 R2, [R1+0x938] ;  /* 0x0009380001027983 */ /* 0x000ee20000300a00 */
[----:B------:R-:W-:-:S03]  /*6ff0*/  CS2R R42, SRZ ;  /* 0x00000000002a7805 */ /* 0x000fc6000001ff00 */
[----:B------:R0:W-:Y:S04]  /*7000*/  STL [R1+0x6cc], R0 ;  /* 0x0006cc0001007387 */ /* 0x0001e80000100800 */
[----:B------:R1:W4:Y:S01]  /*7010*/  @!P1 LDG.E.64 R42, desc[UR10][R44.64] ;  /* 0x0000000a2c2a9981 */ /* 0x000322000c1e1b00 */
[----:B0-----:R-:W-:Y:S01]  /*7020*/  HFMA2 R0, -RZ, RZ, 0, 0 ;  /* 0x00000000ff007431 */ /* 0x001fe200000001ff */
[----:B------:R-:W-:-:S05]  /*7030*/  @!P2 MOV R0, R30 ;  /* 0x0000001e0000a202 */ /* 0x000fca0000000f00 */
[----:B------:R0:W-:Y:S01]  /*7040*/  STL [R1+0x708], R0 ;  /* 0x0007080001007387 */ /* 0x0001e20000100800 */
[----:B-1----:R-:W-:Y:S01]  /*7050*/  MOV R44, R46 ;  /* 0x0000002e002c7202 */ /* 0x002fe20000000f00 */
[----:B0-----:R-:W-:Y:S01]  /*7060*/  HFMA2 R0, -RZ, RZ, 0, 0 ;  /* 0x00000000ff007431 */ /* 0x001fe200000001ff */
[----:B------:R-:W-:Y:S02]  /*7070*/  @!P2 MOV R0, R33 ;  /* 0x000000210000a202 */ /* 0x000fe40000000f00 */
[----:B------:R-:W-:Y:S02]  /*7080*/  LOP3.LUT P2, RZ, R35, 0x4000000, RZ, 0xc0, !PT ;  /* 0x0400000023ff7812 */ /* 0x000fe4000784c0ff */
[----:B------:R-:W-:Y:S02]  /*7090*/  MOV R45, R47 ;  /* 0x0000002f002d7202 */ /* 0x000fe40000000f00 */
[----:B------:R-:W-:Y:S02]  /*70a0*/  MOV R46, R50 ;  /* 0x00000032002e7202 */ /* 0x000fe40000000f00 */
[----:B------:R-:W-:-:S02]  /*70b0*/  MOV R47, R51 ;  /* 0x00000033002f7202 */ /* 0x000fc40000000f00 */
[----:B------:R-:W-:Y:S02]  /*70c0*/  MOV R50, R52 ;  /* 0x0000003400327202 */ /* 0x000fe40000000f00 */
[----:B------:R-:W-:Y:S02]  /*70d0*/  MOV R51, R53 ;  /* 0x0000003500337202 */ /* 0x000fe40000000f00 */
[----:B------:R-:W-:Y:S02]  /*70e0*/  MOV R52, R54 ;  /* 0x0000003600347202 */ /* 0x000fe40000000f00 */
[----:B------:R-:W-:Y:S02]  /*70f0*/  MOV R53, R55 ;  /* 0x0000003700357202 */ /* 0x000fe40000000f00 */
[----:B------:R-:W4:Y:S04]  /*7100*/  LDL.LU.64 R54, [R1+0x6c0] ;  /* 0x0006c00001367983 */ /* 0x000f280000300a00 */
[----:B------:R0:W-:Y:S04]  /*7110*/  STL.64 [R1+0x80], R6 ;  /* 0x0000800601007387 */ /* 0x0001e80000100a00 */
[----:B0-----:R-:W4:Y:S04]  /*7120*/  LDL.LU.64 R6, [R1+0x6b0] ;  /* 0x0006b00001067983 */ /* 0x001f280000300a00 */
[----:B---3--:R0:W-:Y:S02]  /*7130*/  STL.64 [R1+0x78], R2 ;  /* 0x0000780201007387 */ /* 0x0081e40000100a00 */
[----:B0-----:R-:W-:-:S02]  /*7140*/  CS2R R2, SRZ ;  /* 0x0000000000027805 */ /* 0x001fc4000001ff00 */
[----:B------:R-:W-:Y:S02]  /*7150*/  @!P0 MOV R3, R37 ;  /* 0x0000002500038202 */ /* 0x000fe40000000f00 */
[----:B--2---:R-:W-:-:S03]  /*7160*/  @!P0 MOV R2, R38 ;  /* 0x0000002600028202 */ /* 0x004fc60000000f00 */
[----:B------:R-:W-:Y:S04]  /*7170*/  STL [R1+0x6ec], R3 ;  /* 0x0006ec0301007387 */ /* 0x000fe80000100800 */
        /* <DEDUP_REMOVED lines=10> */
[----:B0-----:R-:W-:-:S03]  /*7220*/  CS2R R4, SRZ ;  /* 0x0000000000047805 */ /* 0x001fc6000001ff00 */
[----:B------:R0:W-:Y:S04]  /*7230*/  STL [R1+0x904], R34 ;  /* 0x0009042201007387 */ /* 0x0001e80000100800 */
[----:B------:R3:W4:Y:S01]  /*7240*/  @!P2 LDG.E.64 R4, desc[UR10][R54.64] ;  /* 0x0000000a3604a981 */ /* 0x000722000c1e1b00 */
[----:B-1----:R-:W-:Y:S01]  /*7250*/  HFMA2 R0, -RZ, RZ, 0, 0 ;  /* 0x00000000ff007431 */ /* 0x002fe200000001ff */
[----:B------:R-:W-:-:S05]  /*7260*/  @!P0 MOV R0, R36 ;  /* 0x0000002400008202 */ /* 0x000fca0000000f00 */
[----:B------:R1:W-:Y:S01]  /*7270*/  STL [R1+0x6e8], R0 ;  /* 0x0006e80001007387 */ /* 0x0003e20000100800 */
[----:B0-----:R-:W-:Y:S02]  /*7280*/  MOV R34, RZ ;  /* 0x000000ff00227202 */ /* 0x001fe40000000f00 */
[----:B------:R-:W-:Y:S01]  /*7290*/  @!P1 MOV R34, R42 ;  /* 0x0000002a00229202 */ /* 0x000fe20000000f00 */
[----:B---3--:R-:W-:Y:S01]  /*72a0*/  HFMA2 R55, -RZ, RZ, 0, 0 ;  /* 0x00000000ff377431 */ /* 0x008fe200000001ff */
[----:B------:R0:W-:Y:S04]  /*72b0*/  STL.64 [R1+0x280], R8 ;  /* 0x0002800801007387 */ /* 0x0001e80000100a00 */
[----:B------:R-:W-:Y:S01]  /*72c0*/  STL.64 [R1+0x88], R10 ;  /* 0x0000880a01007387 */ /* 0x000fe20000100a00 */
[----:B-1----:R-:W-:Y:S01]  /*72d0*/  HFMA2 R0, -RZ, RZ, 0, 0 ;  /* 0x00000000ff007431 */ /* 0x002fe200000001ff */
[----:B------:R-:W-:-:S02]  /*72e0*/  @!P0 MOV R0, R39 ;  /* 0x0000002700008202 */ /* 0x000fc40000000f00 */
[----:B------:R-:W-:Y:S01]  /*72f0*/  LOP3.LUT P1, RZ, R35, 0x2000000, RZ, 0xc0, !PT ;  /* 0x0200000023ff7812 */ /* 0x000fe2000782c0ff */
[----:B------:R-:W3:Y:S04]  /*7300*/  LDL.LU R54, [R1+0x934] ;  /* 0x0009340001367983 */ /* 0x000ee80000300800 */
[----:B------:R1:W-:Y:S01]  /*7310*/  STL [R1+0x6dc], R0 ;  /* 0x0006dc0001007387 */ /* 0x0003e20000100800 */
[----:B0-----:R-:W-:-:S03]  /*7320*/  CS2R R8, SRZ ;  /* 0x0000000000087805 */ /* 0x001fc6000001ff00 */
[----:B--2---:R0:W-:Y:S01]  /*7330*/  STL.64 [R1+0x928], R2 ;  /* 0x0009280201007387 */ /* 0x0041e20000100a00 */
[----:B-1----:R-:W-:Y:S01]  /*7340*/  HFMA2 R0, -RZ, RZ, 0, 0 ;  /* 0x00000000ff007431 */ /* 0x002fe200000001ff */
[----:B------:R-:W-:Y:S02]  /*7350*/  @!P2 MOV R0, R2 ;  /* 0x000000020000a202 */ /* 0x000fe40000000f00 */
[----:B------:R-:W-:Y:S01]  /*7360*/  @!P2 MOV R55, R3 ;  /* 0x000000030037a202 */ /* 0x000fe20000000f00 */
[----:B------:R1:W2:Y:S04]  /*7370*/  @!P1 LDG.E.64 R8, desc[UR10][R6.64] ;  /* 0x0000000a06089981 */ /* 0x0002a8000c1e1b00 */
[----:B------:R1:W-:Y:S04]  /*7380*/  STL [R1+0x6f0], R34 ;  /* 0x0006f02201007387 */ /* 0x0003e80000100800 */
[----:B0-----:R-:W3:Y:S01]  /*7390*/  LDL.LU.64 R2, [R1+0x6a8] ;  /* 0x0006a80001027983 */ /* 0x001ee20000300a00 */
[----:B-1----:R-:W-:-:S03]  /*73a0*/  CS2R R6, SRZ ;  /* 0x0000000000067805 */ /* 0x002fc6000001ff00 */
[----:B------:R0:W-:Y:S01]  /*73b0*/  STL [R1+0x6d0], R0 ;  /* 0x0006d00001007387 */ /* 0x0001e20000100800 */
[----:B------:R-:W-:-:S03]  /*73c0*/  MOV R34, RZ ;  /* 0x000000ff00227202 */ /* 0x000fc60000000f00 */
[----:B------:R-:W2:Y:S01]  /*73d0*/  LDL.LU.64 R10, [R1+0x688] ;  /* 0x00068800010a7983 */ /* 0x000ea20000300a00 */
[----:B0-----:R-:W-:-:S03]  /*73e0*/  HFMA2 R0, -RZ, RZ, 0, 0 ;  /* 0x00000000ff007431 */ /* 0x001fc600000001ff */
[----:B------:R0:W-:Y:S04]  /*73f0*/  STL [R1+0x6d4], R55 ;  /* 0x0006d43701007387 */ /* 0x0001e80000100800 */
[----:B0-----:R-:W2:Y:S01]  /*7400*/  LDL.LU R55, [R1+0x930] ;  /* 0x0009300001377983 */ /* 0x001ea20000300800 */
[----:B----4-:R-:W-:Y:S02]  /*7410*/  @!P2 MOV R0, R5 ;  /* 0x000000050000a202 */ /* 0x010fe40000000f00 */
[----:B------:R-:W-:-:S03]  /*7420*/  @!P2 MOV R34, R4 ;  /* 0x000000040022a202 */ /* 0x000fc60000000f00 */
[----:B------:R0:W-:Y:S04]  /*7430*/  STL [R1+0x6c4], R0 ;  /* 0x0006c40001007387 */ /* 0x0001e80000100800 */
[----:B------:R-:W-:Y:S01]  /*7440*/  STL [R1+0x6c0], R34 ;  /* 0x0006c02201007387 */ /* 0x000fe20000100800 */
[----:B0-----:R-:W-:-:S03]  /*7450*/  HFMA2 R0, -RZ, RZ, 0, 0 ;  /* 0x00000000ff007431 */ /* 0x001fc600000001ff */
[----:B---3--:R0:W3:Y:S01]  /*7460*/  @!P1 LDG.E.64 R6, desc[UR10][R2.64] ;  /* 0x0000000a02069981 */ /* 0x0080e2000c1e1b00 */
[----:B--2---:R-:W-:-:S03]  /*7470*/  @!P1 MOV R0, R8 ;  /* 0x0000000800009202 */ /* 0x004fc60000000f00 */
[----:B------:R1:W-:Y:S04]  /*7480*/  STL.64 [R1+0x920], R8 ;  /* 0x0009200801007387 */ /* 0x0003e80000100a00 */
[----:B------:R-:W-:Y:S01]  /*7490*/  STL [R1+0x6b0], R0 ;  /* 0x0006b00001007387 */ /* 0x000fe20000100800 */
[----:B0-----:R-:W-:Y:S02]  /*74a0*/  CS2R R2, SRZ ;  /* 0x0000000000027805 */ /* 0x001fe4000001ff00 */
[----:B------:R-:W-:Y:S02]  /*74b0*/  @!P1 MOV R3, R9 ;  /* 0x0000000900039202 */ /* 0x000fe40000000f00 */
[----:B-1----:R-:W2:Y:S01]  /*74c0*/  LDL.LU.64 R8, [R1+0x698] ;  /* 0x0006980001087983 */ /* 0x002ea20000300a00 */
[----:B------:R-:W-:-:S03]  /*74d0*/  LOP3.LUT P0, RZ, R35, 0x1000000, RZ, 0xc0, !PT ;  /* 0x0100000023ff7812 */ /* 0x000fc6000780c0ff */
[----:B------:R0:W-:Y:S04]  /*74e0*/  STL.64 [R1+0x288], R12 ;  /* 0x0002880c01007387 */ /* 0x0001e80000100a00 */
[----:B------:R-:W-:Y:S01]  /*74f0*/  STL [R1+0x6b4], R3 ;  /* 0x0006b40301007387 */ /* 0x000fe20000100800 */
[----:B0-----:R-:W-:Y:S01]  /*7500*/  HFMA2 R12, -RZ, RZ, 0, 0 ;  /* 0x00000000ff0c7431 */ /* 0x001fe200000001ff */
[----:B------:R-:W-:-:S06]  /*7510*/  MOV R13, RZ ;  /* 0x000000ff000d7202 */ /* 0x000fcc0000000f00 */
[----:B------:R0:W4:Y:S02]  /*7520*/  @!P0 LDG.E.64 R12, desc[UR10][R10.64] ;  /* 0x0000000a0a0c8981 */ /* 0x000124000c1e1b00 */
[----:B0-----:R-:W-:Y:S02]  /*7530*/  CS2R R10, SRZ ;  /* 0x00000000000a7805 */ /* 0x001fe4000001ff00 */
[----:B---3--:R-:W-:-:S05]  /*7540*/  @!P1 MOV R2, R6 ;  /* 0x0000000600029202 */ /* 0x008fca0000000f00 */
[----:B------:R0:W-:Y:S04]  /*7550*/  STL [R1+0x6a8], R2 ;  /* 0x0006a80201007387 */ /* 0x0001e80000100800 */
[----:B0-----:R-:W3:Y:S04]  /*7560*/  LDL.LU.64 R2, [R1+0x4d8] ;  /* 0x0004d80001027983 */ /* 0x001ee80000300a00 */
[----:B--2---:R0:W2:Y:S01]  /*7570*/  @!P0 LDG.E.64 R10, desc[UR10][R8.64] ;  /* 0x0000000a080a8981 */ /* 0x0040a2000c1e1b00 */
[----:B------:R-:W-:-:S03]  /*7580*/  LOP3.LUT P2, RZ, R35, 0x800000, RZ, 0xc0, !PT ;  /* 0x0080000023ff7812 */ /* 0x000fc6000784c0ff */
[----:B------:R1:W-:Y:S04]  /*7590*/  STL.64 [R1+0x90], R14 ;  /* 0x0000900e01007387 */ /* 0x0003e80000100a00 */
[----:B------:R0:W-:Y:S01]  /*75a0*/  STL.64 [R1+0x290], R16 ;  /* 0x0002901001007387 */ /* 0x0001e20000100a00 */
[----:B-1----:R-:W-:Y:S02]  /*75b0*/  CS2R R14, SRZ ;  /* 0x00000000000e7805 */ /* 0x002fe4000001ff00 */
[----:B0-----:R-:W-:-:S06]  /*75c0*/  CS2R R16, SRZ ;  /* 0x0000000000107805 */ /* 0x001fcc000001ff00 */
[----:B------:R-:W2:Y:S01]  /*75d0*/  @!P2 LDG.E.64 R16, desc[UR10][R54.64] ;  /* 0x0000000a3610a981 */ /* 0x000ea2000c1e1b00 */
[----:B------:R-:W-:Y:S02]  /*75e0*/  CS2R R8, SRZ ;  /* 0x0000000000087805 */ /* 0x000fe4000001ff00 */
[----:B----4-:R-:W-:-:S05]  /*75f0*/  @!P0 MOV R9, R13 ;  /* 0x0000000d00098202 */ /* 0x010fca0000000f00 */
[----:B------:R-:W-:Y:S04]  /*7600*/  STL [R1+0x69c], R9 ;  /* 0x00069c0901007387 */ /* 0x000fe80000100800 */
[----:B------:R-:W4:Y:S04]  /*7610*/  LDL.LU.64 R54, [R1+0x678] ;  /* 0x0006780001367983 */ /* 0x000f280000300a00 */
[----:B---3--:R0:W3:Y:S01]  /*7620*/  @!P2 LDG.E.64 R14, desc[UR10][R2.64] ;  /* 0x0000000a020ea981 */ /* 0x0080e2000c1e1b00 */
[----:B--2---:R-:W-:-:S05]  /*7630*/  @!P0 MOV R8, R10 ;  /* 0x0000000a00088202 */ /* 0x004fca0000000f00 */
[----:B------:R1:W-:Y:S04]  /*7640*/  STL [R1+0x688], R8 ;  /* 0x0006880801007387 */ /* 0x0003e80000100800 */
[----:B-1----:R-:W2:Y:S01]  /*7650*/  LDL.LU.64 R8, [R1+0x4d0] ;  /* 0x0004d00001087983 */ /* 0x002ea20000300a00 */
[----:B0-----:R-:W-:-:S03]  /*7660*/  CS2R R2, SRZ ;  /* 0x0000000000027805 */ /* 0x001fc6000001ff00 */
[----:B------:R0:W-:Y:S01]  /*7670*/  STL.64 [R1+0xa0], R22 ;  /* 0x0000a01601007387 */ /* 0x0001e20000100a00 */
[----:B------:R-:W-:Y:S01]  /*7680*/  HFMA2 R0, -RZ, RZ, 0, 0 ;  /* 0x00000000ff007431 */ /* 0x000fe200000001ff */
[----:B------:R-:W-:Y:S02]  /*7690*/  @!P1 MOV R0, R7 ;  /* 0x0000000700009202 */ /* 0x000fe40000000f00 */
[----:B------:R-:W-:Y:S02]  /*76a0*/  LOP3.LUT P1, RZ, R35, 0x400000, RZ, 0xc0, !PT ;  /* 0x0040000023ff7812 */ /* 0x000fe4000782c0ff */
[----:B------:R-:W-:Y:S01]  /*76b0*/  @!P2 MOV R3, R17 ;  /* 0x000000110003a202 */ /* 0x000fe20000000f00 */
[----:B0-----:R-:W2:Y:S04]  /*76c0*/  LDL.LU.64 R22, [R1+0x668] ;  /* 0x0006680001167983 */ /* 0x001ea80000300a00 */
[----:B------:R-:W-:Y:S04]  /*76d0*/  STL [R1+0x714], R3 ;  /* 0x0007140301007387 */ /* 0x000fe80000100800 */
[----:B------:R0:W-:Y:S04]  /*76e0*/  STL.64 [R1+0x98], R18 ;  /* 0x0000981201007387 */ /* 0x0001e80000100a00 */
[----:B------:R1:W-:Y:S01]  /*76f0*/  STL.64 [R1+0x298], R20 ;  /* 0x0002981401007387 */ /* 0x0003e20000100a00 */
[----:B0-----:R-:W-:-:S02]  /*7700*/  CS2R R18, SRZ ;  /* 0x0000000000127805 */ /* 0x001fc4000001ff00 */
[----:B-1----:R-:W-:-:S06]  /*7710*/  CS2R R20, SRZ ;  /* 0x0000000000147805 */ /* 0x002fcc000001ff00 */
[----:B----4-:R-:W4:Y:S01]  /*7720*/  @!P1 LDG.E.64 R20, desc[UR10][R54.64] ;  /* 0x0000000a36149981 */ /* 0x010f22000c1e1b00 */
[----:B---3--:R-:W-:-:S03]  /*7730*/  @!P2 MOV R2, R14 ;  /* 0x0000000e0002a202 */ /* 0x008fc60000000f00 */
[----:B------:R-:W-:Y:S04]  /*7740*/  STL [R1+0x6ac], R0 ;  /* 0x0006ac0001007387 */ /* 0x000fe80000100800 */
[----:B------:R0:W-:Y:S04]  /*7750*/  STL [R1+0x4dc], R2 ;  /* 0x0004dc0201007387 */ /* 0x0001e80000100800 */
[----:B------:R1:W-:Y:S04]  /*7760*/  STL.64 [R1+0x2a0], R24 ;  /* 0x0002a01801007387 */ /* 0x0003e80000100a00 */
[----:B------:R-:W3:Y:S04]  /*7770*/  LDL.LU.64 R54, [R1+0x658] ;  /* 0x0006580001367983 */ /* 0x000ee80000300a00 */
[----:B0-----:R-:W3:Y:S04]  /*7780*/  LDL.LU.64 R2, [R1+0x4c8] ;  /* 0x0004c80001027983 */ /* 0x001ee80000300a00 */
[----:B--2---:R-:W2:Y:S01]  /*7790*/  @!P1 LDG.E.64 R18, desc[UR10][R8.64] ;  /* 0x0000000a08129981 */ /* 0x004ea2000c1e1b00 */
[----:B------:R-:W-:Y:S01]  /*77a0*/  HFMA2 R0, -RZ, RZ, 0, 0 ;  /* 0x00000000ff007431 */ /* 0x000fe200000001ff */
[----:B------:R-:W-:-:S05]  /*77b0*/  @!P0 MOV R0, R12 ;  /* 0x0000000c00008202 */ /* 0x000fca0000000f00 */
[----:B------:R0:W-:Y:S01]  /*77c0*/  STL [R1+0x698], R0 ;  /* 0x0006980001007387 */ /* 0x0001e20000100800 */
[----:B-1----:R-:W-:Y:S01]  /*77d0*/  CS2R R24, SRZ ;  /* 0x0000000000187805 */ /* 0x002fe2000001ff00 */
[----:B0-----:R-:W-:Y:S01]  /*77e0*/  HFMA2 R0, -RZ, RZ, 0, 0 ;  /* 0x00000000ff007431 */ /* 0x001fe200000001ff */
[----:B------:R-:W-:Y:S02]  /*77f0*/  @!P0 MOV R0, R11 ;  /* 0x0000000b00008202 */ /* 0x000fe40000000f00 */
[----:B------:R-:W-:-:S13]  /*7800*/  LOP3.LUT P0, RZ, R35, 0x200000, RZ, 0xc0, !PT ;  /* 0x0020000023ff7812 */ /* 0x000fda000780c0ff */
[----:B------:R0:W2:Y:S02]  /*7810*/  @!P0 LDG.E.64 R24, desc[UR10][R22.64] ;  /* 0x0000000a16188981 */ /* 0x0000a4000c1e1b00 */
[----:B0-----:R-:W-:Y:S02]  /*7820*/  CS2R R22, SRZ ;  /* 0x0000000000167805 */ /* 0x001fe4000001ff00 */
[----:B------:R-:W-:Y:S02]  /*7830*/  CS2R R8, SRZ ;  /* 0x0000000000087805 */ /* 0x000fe4000001ff00 */
[----:B----4-:R-:W-:-:S05]  /*7840*/  @!P1 MOV R9, R21 ;  /* 0x0000001500099202 */ /* 0x010fca0000000f00 */
[----:B------:R-:W-:Y:S04]  /*7850*/  STL [R1+0x67c], R9 ;  /* 0x00067c0901007387 */ /* 0x000fe80000100800 */
[----:B---3--:R0:W3:Y:S01]  /*7860*/  @!P0 LDG.E.64 R22, desc[UR10][R2.64] ;  /* 0x0000000a02168981 */ /* 0x0080e2000c1e1b00 */
[----:B--2---:R-:W-:-:S05]  /*7870*/  @!P1 MOV R8, R18 ;  /* 0x0000001200089202 */ /* 0x004fca0000000f00 */
[----:B------:R1:W-:Y:S04]  /*7880*/  STL [R1+0x4d4], R8 ;  /* 0x0004d40801007387 */ /* 0x0003e80000100800 */
[----:B-1----:R-:W2:Y:S04]  /*7890*/  LDL.LU.64 R8, [R1+0x4b8] ;  /* 0x0004b80001087983 */ /* 0x002ea80000300a00 */
[----:B------:R1:W-:Y:S01]  /*78a0*/  STL [R1+0x68c], R0 ;  /* 0x00068c0001007387 */ /* 0x0003e20000100800 */
[----:B0-----:R-:W-:-:S03]  /*78b0*/  CS2R R2, SRZ ;  /* 0x0000000000027805 */ /* 0x001fc6000001ff00 */
[----:B------:R0:W-:Y:S01]  /*78c0*/  STL.64 [R1+0xb0], R30 ;  /* 0x0000b01e01007387 */ /* 0x0001e20000100a00 */
[----:B-1----:R-:W-:Y:S01]  /*78d0*/  HFMA2 R0, -RZ, RZ, 0, 0 ;  /* 0x00000000ff007431 */ /* 0x002fe200000001ff */
[----:B------:R-:W-:Y:S02]  /*78e0*/  @!P2 MOV R0, R16 ;  /* 0x000000100000a202 */ /* 0x000fe40000000f00 */
[----:B------:R-:W-:Y:S01]  /*78f0*/  @!P0 MOV R3, R25 ;  /* 0x0000001900038202 */ /* 0x000fe20000000f00 */
[----:B0-----:R-:W4:Y:S04]  /*7900*/  LDL.LU.64 R30, [R1+0x650] ;  /* 0x00065000011e7983 */ /* 0x001f280000300a00 */
[----:B------:R0:W-:Y:S04]  /*7910*/  STL [R1+0x710], R0 ;  /* 0x0007100001007387 */ /* 0x0001e80000100800 */
[----:B------:R-:W-:Y:S01]  /*7920*/  STL [R1+0x66c], R3 ;  /* 0x00066c0301007387 */ /* 0x000fe20000100800 */
[----:B0-----:R-:W-:Y:S01]  /*7930*/  HFMA2 R0, -RZ, RZ, 0, 0 ;  /* 0x00000000ff007431 */ /* 0x001fe200000001ff */
[----:B------:R-:W-:-:S02]  /*7940*/  @!P2 MOV R0, R15 ;  /* 0x0000000f0000a202 */ /* 0x000fc40000000f00 */
[----:B------:R-:W-:Y:S01]  /*7950*/  LOP3.LUT P2, RZ, R35, 0x100000, RZ, 0xc0, !PT ;  /* 0x0010000023ff7812 */ /* 0x000fe2000784c0ff */
[----:B------:R0:W-:Y:S04]  /*7960*/  STL.64 [R1+0xa8], R26 ;  /* 0x0000a81a01007387 */ /* 0x0001e80000100a00 */
[----:B------:R1:W-:Y:S01]  /*7970*/  STL.64 [R1+0x2a8], R28 ;  /* 0x0002a81c01007387 */ /* 0x0003e20000100a00 */
[----:B0-----:R-:W-:Y:S02]  /*7980*/  CS2R R26, SRZ ;  /* 0x00000000001a7805 */ /* 0x001fe4000001ff00 */
[----:B-1----:R-:W-:-:S06]  /*7990*/  CS2R R28, SRZ ;  /* 0x00000000001c7805 */ /* 0x002fcc000001ff00 */
[----:B------:R-:W4:Y:S01]  /*79a0*/  @!P2 LDG.E.64 R28, desc[UR10][R54.64] ;  /* 0x0000000a361ca981 */ /* 0x000f22000c1e1b00 */
        /* <DEDUP_REMOVED lines=14> */
[----:B----4-:R0:W4:Y:S02]  /*7a90*/  @!P1 LDG.E.64 R32, desc[UR10][R30.64] ;  /* 0x0000000a1e209981 */ /* 0x010124000c1e1b00 */
[----:B0-----:R-:W-:Y:S02]  /*7aa0*/  CS2R R30, SRZ ;  /* 0x00000000001e7805 */ /* 0x001fe4000001ff00 */
[----:B------:R-:W-:Y:S02]  /*7ab0*/  CS2R R8, SRZ ;  /* 0x0000000000087805 */ /* 0x000fe4000001ff00 */
[----:B------:R-:W-:-:S05]  /*7ac0*/  @!P2 MOV R9, R29 ;  /* 0x0000001d0009a202 */ /* 0x000fca0000000f00 */
        /* <DEDUP_REMOVED lines=10> */
[----:B----4-:R-:W-:Y:S01]  /*7b70*/  @!P1 MOV R3, R33 ;  /* 0x0000002100039202 */ /* 0x010fe20000000f00 */
        /* <DEDUP_REMOVED lines=30> */
[----:B---3--:R0:W3:Y:S04]  /*7d60*/  @!P2 LDG.E.64 R36, desc[UR10][R2.64] ;  /* 0x0000000a0224a981 */ /* 0x0080e8000c1e1b00 */
[----:B------:R-:W4:Y:S01]  /*7d70*/  LDL.LU.64 R2, [R1+0x928] ;  /* 0x0009280001027983 */ /* 0x000f220000300a00 */
[----:B--2---:R-:W-:-:S05]  /*7d80*/  @!P0 MOV R8, R40 ;  /* 0x0000002800088202 */ /* 0x004fca0000000f00 */
[----:B------:R1:W-:Y:S04]  /*7d90*/  STL [R1+0x4a4], R8 ;  /* 0x0004a40801007387 */ /* 0x0003e80000100800 */
[----:B-1----:R-:W2:Y:S04]  /*7da0*/  LDL.LU.64 R8, [R1+0x488] ;  /* 0x0004880001087983 */ /* 0x002ea80000300a00 */
[----:B------:R1:W-:Y:S02]  /*7db0*/  STL [R1+0x4b8], R0 ;  /* 0x0004b80001007387 */ /* 0x0003e40000100800 */
[----:B-1----:R-:W-:Y:S01]  /*7dc0*/  HFMA2 R0, -RZ, RZ, 0, 0 ;  /* 0x00000000ff007431 */ /* 0x002fe200000001ff */
[----:B------:R-:W-:-:S05]  /*7dd0*/  @!P1 MOV R0, R32 ;  /* 0x0000002000009202 */ /* 0x000fca0000000f00 */
[----:B------:R1:W-:Y:S02]  /*7de0*/  STL [R1+0x650], R0 ;  /* 0x0006500001007387 */ /* 0x0003e40000100800 */
[----:B-1----:R-:W-:Y:S01]  /*7df0*/  HFMA2 R0, -RZ, RZ, 0, 0 ;  /* 0x00000000ff007431 */ /* 0x002fe200000001ff */
[----:B------:R-:W-:Y:S02]  /*7e00*/  @!P1 MOV R0, R31 ;  /* 0x0000001f00009202 */ /* 0x000fe40000000f00 */
[----:B------:R-:W-:Y:S01]  /*7e10*/  LOP3.LUT P1, RZ, R35, 0x10000, RZ, 0xc0, !PT ;  /* 0x0001000023ff7812 */ /* 0x000fe2000782c0ff */
[----:B------:R1:W-:Y:S02]  /*7e20*/  STL.64 [R1+0x2c8], R4 ;  /* 0x0002c80401007387 */ /* 0x0003e40000100a00 */
[----:B-1----:R-:W-:-:S10]  /*7e30*/  CS2R R4, SRZ ;  /* 0x0000000000047805 */ /* 0x002fd4000001ff00 */
[----:B------:R-:W2:Y:S04]  /*7e40*/  @!P1 LDG.E.64 R4, desc[UR10][R54.64] ;  /* 0x0000000a36049981 */ /* 0x000ea8000c1e1b00 */
[----:B----4-:R0:W-:Y:S04]  /*7e50*/  STL.64 [R1+0xc8], R2 ;  /* 0x0000c80201007387 */ /* 0x0101e80000100a00 */
[----:B------:R-:W-:Y:S04]  /*7e60*/  STL [R1+0x4a8], R0 ;  /* 0x0004a80001007387 */ /* 0x000fe80000100800 */
[----:B------:R-:W4:Y:S01]  /*7e70*/  LDL.LU.64 R54, [R1+0x480] ;  /* 0x0004800001367983 */ /* 0x000f220000300a00 */
[----:B0-----:R-:W-:-:S02]  /*7e80*/  CS2R R2, SRZ ;  /* 0x0000000000027805 */ /* 0x001fc4000001ff00 */
[----:B------:R-:W-:Y:S02]  /*7e90*/  @!P2 MOV R3, R39 ;  /* 0x000000270003a202 */ /* 0x000fe40000000f00 */
[----:B---3--:R-:W-:-:S03]  /*7ea0*/  @!P2 MOV R2, R36 ;  /* 0x000000240002a202 */ /* 0x008fc60000000f00 */
[----:B------:R-:W-:Y:S04]  /*7eb0*/  STL [R1+0x62c], R3 ;  /* 0x00062c0301007387 */ /* 0x000fe80000100800 */
[----:B------:R0:W-:Y:S02]  /*7ec0*/  STL [R1+0x49c], R2 ;  /* 0x00049c0201007387 */ /* 0x0001e40000100800 */
[----:B0-----:R-:W-:-:S06]  /*7ed0*/  CS2R R2, SRZ ;  /* 0x0000000000027805 */ /* 0x001fcc000001ff00 */
[----:B--2---:R-:W2:Y:S04]  /*7ee0*/  @!P1 LDG.E.64 R2, desc[UR10][R8.64] ;  /* 0x0000000a08029981 */ /* 0x004ea8000c1e1b00 */
[----:B------:R-:W3:Y:S01]  /*7ef0*/  LDL.LU.64 R8, [R1+0x920] ;  /* 0x0009200001087983 */ /* 0x000ee20000300a00 */
[----:B------:R-:W-:Y:S01]  /*7f00*/  HFMA2 R0, -RZ, RZ, 0, 0 ;  /* 0x00000000ff007431 */ /* 0x000fe200000001ff */
        /* <DEDUP_REMOVED lines=14> */
[----:B0-----:R-:W-:Y:S02]  /*7ff0*/  HFMA2 R0, -RZ, RZ, 0, 0 ;  /* 0x00000000ff007431 */ /* 0x001fe400000001ff */
[----:B--2---:R-:W-:Y:S01]  /*8000*/  STL [R1+0x908], R2 ;  /* 0x0009080201007387 */ /* 0x004fe20000100800 */
[----:B------:R-:W-:-:S03]  /*8010*/  @!P1 MOV R0, R3 ;  /* 0x0000000300009202 */ /* 0x000fc60000000f00 */
[----:B------:R-:W-:Y:S04]  /*8020*/  STL [R1+0x918], R3 ;  /* 0x0009180301007387 */ /* 0x000fe80000100800 */
[----:B---3--:R0:W-:Y:S02]  /*8030*/  STL.64 [R1+0xd0], R8 ;  /* 0x0000d00801007387 */ /* 0x0081e40000100a00 */
[----:B0-----:R-:W-:Y:S02]  /*8040*/  CS2R R8, SRZ ;  /* 0x0000000000087805 */ /* 0x001fe4000001ff00 */
[----:B------:R-:W-:Y:S02]  /*8050*/  @!P1 MOV R8, R2 ;  /* 0x0000000200089202 */ /* 0x000fe40000000f00 */
[----:B------:R-:W2:Y:S01]  /*8060*/  LDL.LU.64 R2, [R1+0x610] ;  /* 0x0006100001027983 */ /* 0x000ea20000300a00 */
[----:B------:R-:W-:-:S03]  /*8070*/  LOP3.LUT P0, RZ, R35, 0x8000, RZ, 0xc0, !PT ;  /* 0x0000800023ff7812 */ /* 0x000fc6000780c0ff */
[----:B------:R0:W-:Y:S01]  /*8080*/  STL.64 [R1+0x2d8], R10 ;  /* 0x0002d80a01007387 */ /* 0x0001e20000100a00 */
[----:B------:R-:W-:-:S03]  /*8090*/  @!P1 MOV R9, R5 ;  /* 0x0000000500099202 */ /* 0x000fc60000000f00 */
[----:B------:R1:W-:Y:S04]  /*80a0*/  STL.64 [R1+0x910], R4 ;  /* 0x0009100401007387 */ /* 0x0003e80000100a00 */
[----:B0-----:R-:W3:Y:S04]  /*80b0*/  LDL.LU.64 R10, [R1+0x600] ;  /* 0x00060000010a7983 */ /* 0x001ee80000300a00 */
[----:B------:R-:W-:Y:S04]  /*80c0*/  STL [R1+0x624], R9 ;  /* 0x0006240901007387 */ /* 0x000fe80000100800 */
[----:B------:R0:W-:Y:S04]  /*80d0*/  STL [R1+0x48c], R8 ;  /* 0x00048c0801007387 */ /* 0x0001e80000100800 */
[----:B------:R4:W-:Y:S04]  /*80e0*/  STL.64 [R1+0x2d0], R6 ;  /* 0x0002d00601007387 */ /* 0x0009e80000100a00 */
[----:B-1----:R-:W3:Y:S01]  /*80f0*/  LDL.LU.64 R4, [R1+0x478] ;  /* 0x0004780001047983 */ /* 0x002ee20000300a00 */
[----:B0-----:R-:W-:-:S02]  /*8100*/  CS2R R8, SRZ ;  /* 0x0000000000087805 */ /* 0x001fc4000001ff00 */
[----:B----4-:R-:W-:-:S06]  /*8110*/  CS2R R6, SRZ ;  /* 0x0000000000067805 */ /* 0x010fcc000001ff00 */
[----:B------:R-:W4:Y:S01]  /*8120*/  @!P0 LDG.E.64 R6, desc[UR10][R54.64] ;  /* 0x0000000a36068981 */ /* 0x000f22000c1e1b00 */
[----:B------:R-:W-:-:S03]  /*8130*/  LOP3.LUT P2, RZ, R35, 0x4000, RZ, 0xc0, !PT ;  /* 0x0000400023ff7812 */ /* 0x000fc6000784c0ff */
[----:B------:R0:W-:Y:S04]  /*8140*/  STL.64 [R1+0xd8], R12 ;  /* 0x0000d80c01007387 */ /* 0x0001e80000100a00 */
[----:B------:R-:W4:Y:S04]  /*8150*/  LDL.LU.64 R54, [R1+0x470] ;  /* 0x0004700001367983 */ /* 0x000f280000300a00 */
[----:B--2---:R-:W2:Y:S01]  /*8160*/  @!P0 LDG.E.64 R8, desc[UR10][R2.64] ;  /* 0x0000000a02088981 */ /* 0x004ea2000c1e1b00 */
[----:B0-----:R-:W-:Y:S01]  /*8170*/  HFMA2 R12, -RZ, RZ, 0, 0 ;  /* 0x00000000ff0c7431 */ /* 0x001fe200000001ff */
[----:B------:R-:W-:-:S06]  /*8180*/  MOV R13, RZ ;  /* 0x000000ff000d7202 */ /* 0x000fcc0000000f00 */
[----:B---3--:R0:W3:Y:S02]  /*8190*/  @!P2 LDG.E.64 R12, desc[UR10][R10.64] ;  /* 0x0000000a0a0ca981 */ /* 0x0080e4000c1e1b00 */
[----:B0-----:R-:W-:Y:S02]  /*81a0*/  CS2R R10, SRZ ;  /* 0x00000000000a7805 */ /* 0x001fe4000001ff00 */
[----:B------:R-:W-:-:S04]  /*81b0*/  CS2R R2, SRZ ;  /* 0x0000000000027805 */ /* 0x000fc8000001ff00 */
[----:B------:R0:W3:Y:S01]  /*81c0*/  @!P2 LDG.E.64 R10, desc[UR10][R4.64] ;  /* 0x0000000a040aa981 */ /* 0x0000e2000c1e1b00 */
[----:B----4-:R-:W-:-:S05]  /*81d0*/  @!P0 MOV R2, R6 ;  /* 0x0000000600028202 */ /* 0x010fca0000000f00 */
[----:B------:R-:W-:Y:S01]  /*81e0*/  STL [R1+0x484], R2 ;  /* 0x0004840201007387 */ /* 0x000fe20000100800 */
[----:B--2---:R-:W-:-:S05]  /*81f0*/  @!P0 MOV R3, R9 ;  /* 0x0000000900038202 */ /* 0x004fca0000000f00 */
[----:B------:R1:W-:Y:S04]  /*8200*/  STL [R1+0x614], R3 ;  /* 0x0006140301007387 */ /* 0x0003e80000100800 */
[----:B-1----:R-:W2:Y:S01]  /*8210*/  LDL.LU.64 R2, [R1+0x5f8] ;  /* 0x0005f80001027983 */ /* 0x002ea20000300a00 */
[----:B0-----:R-:W-:Y:S02]  /*8220*/  CS2R R4, SRZ ;  /* 0x0000000000047805 */ /* 0x001fe4000001ff00 */
[----:B------:R-:W-:Y:S01]  /*8230*/  LOP3.LUT P1, RZ, R35, 0x2000, RZ, 0xc0, !PT ;  /* 0x0000200023ff7812 */ /* 0x000fe2000782c0ff */
[----:B------:R0:W-:Y:S01]  /*8240*/  STL.64 [R1+0xe8], R20 ;  /* 0x0000e81401007387 */ /* 0x0001e20000100a00 */
[----:B---3--:R-:W-:-:S03]  /*8250*/  @!P2 MOV R5, R13 ;  /* 0x0000000d0005a202 */ /* 0x008fc60000000f00 */
[----:B------:R1:W-:Y:S04]  /*8260*/  STL.64 [R1+0xe0], R16 ;  /* 0x0000e01001007387 */ /* 0x0003e80000100a00 */
[----:B0-----:R-:W3:Y:S01]  /*8270*/  LDL.LU.64 R20, [R1+0x5e8] ;  /* 0x0005e80001147983 */ /* 0x001ee20000300a00 */
[----:B------:R-:W-:-:S03]  /*8280*/  @!P2 MOV R4, R10 ;  /* 0x0000000a0004a202 */ /* 0x000fc60000000f00 */
[----:B------:R-:W-:Y:S01]  /*8290*/  STL [R1+0x734], R5 ;  /* 0x0007340501007387 */ /* 0x000fe20000100800 */
[----:B-1----:R-:W-:-:S03]  /*82a0*/  CS2R R16, SRZ ;  /* 0x0000000000107805 */ /* 0x002fc6000001ff00 */
[----:B------:R0:W-:Y:S04]  /*82b0*/  STL [R1+0x47c], R4 ;  /* 0x00047c0401007387 */ /* 0x0001e80000100800 */
[----:B------:R1:W-:Y:S04]  /*82c0*/  STL.64 [R1+0x2e0], R14 ;  /* 0x0002e00e01007387 */ /* 0x0003e80000100a00 */
[----:B0-----:R-:W4:Y:S01]  /*82d0*/  LDL.LU.64 R4, [R1+0x468] ;  /* 0x0004680001047983 */ /* 0x001f220000300a00 */
[----:B-1----:R-:W-:-:S06]  /*82e0*/  CS2R R14, SRZ ;  /* 0x00000000000e7805 */ /* 0x002fcc000001ff00 */
[----:B------:R-:W4:Y:S04]  /*82f0*/  @!P1 LDG.E.64 R14, desc[UR10][R54.64] ;  /* 0x0000000a360e9981 */ /* 0x000f28000c1e1b00 */
[----:B------:R0:W-:Y:S04]  /*8300*/  STL [R1+0x488], R0 ;  /* 0x0004880001007387 */ /* 0x0001e80000100800 */
[----:B------:R1:W-:Y:S04]  /*8310*/  STL.64 [R1+0x2e8], R18 ;  /* 0x0002e81201007387 */ /* 0x0003e80000100a00 */
[----:B------:R-:W4:Y:S04]  /*8320*/  LDL.LU.64 R54, [R1+0x460] ;  /* 0x0004600001367983 */ /* 0x000f280000300a00 */
[----:B--2---:R2:W4:Y:S01]  /*8330*/  @!P1 LDG.E.64 R16, desc[UR10][R2.64] ;  /* 0x0000000a02109981 */ /* 0x004522000c1e1b00 */
[----:B0-----:R-:W-:Y:S01]  /*8340*/  HFMA2 R0, -RZ, RZ, 0, 0 ;  /* 0x00000000ff007431 */ /* 0x001fe200000001ff */
[----:B------:R-:W-:-:S05]  /*8350*/  @!P0 MOV R0, R8 ;  /* 0x0000000800008202 */ /* 0x000fca0000000f00 */
[----:B------:R0:W-:Y:S01]  /*8360*/  STL [R1+0x610], R0 ;  /* 0x0006100001007387 */ /* 0x0001e20000100800 */
[----:B-1----:R-:W-:Y:S01]  /*8370*/  CS2R R18, SRZ ;  /* 0x0000000000127805 */ /* 0x002fe2000001ff00 */
[----:B0-----:R-:W-:Y:S01]  /*8380*/  HFMA2 R0, -RZ, RZ, 0, 0 ;  /* 0x00000000ff007431 */ /* 0x001fe200000001ff */
[----:B------:R-:W-:Y:S02]  /*8390*/  @!P0 MOV R0, R7 ;  /* 0x0000000700008202 */ /* 0x000fe40000000f00 */
[----:B------:R-:W-:Y:S02]  /*83a0*/  LOP3.LUT P0, RZ, R35, 0x1000, RZ, 0xc0, !PT ;  /* 0x0000100023ff7812 */ /* 0x000fe4000780c0ff */
[----:B--2---:R-:W-:-:S11]  /*83b0*/  CS2R R2, SRZ ;  /* 0x0000000000027805 */ /* 0x004fd6000001ff00 */
[----:B---3--:R0:W2:Y:S02]  /*83c0*/  @!P0 LDG.E.64 R18, desc[UR10][R20.64] ;  /* 0x0000000a14128981 */ /* 0x0080a4000c1e1b00 */
[----:B0-----:R-:W-:-:S06]  /*83d0*/  CS2R R20, SRZ ;  /* 0x0000000000147805 */ /* 0x001fcc000001ff00 */
[----:B----4-:R0:W3:Y:S01]  /*83e0*/  @!P0 LDG.E.64 R20, desc[UR10][R4.64] ;  /* 0x0000000a04148981 */ /* 0x0100e2000c1e1b00 */
[----:B------:R-:W-:-:S05]  /*83f0*/  @!P1 MOV R2, R14 ;  /* 0x0000000e00029202 */ /* 0x000fca0000000f00 */
[----:B------:R-:W-:Y:S01]  /*8400*/  STL [R1+0x474], R2 ;  /* 0x0004740201007387 */ /* 0x000fe20000100800 */
[----:B------:R-:W-:-:S05]  /*8410*/  @!P1 MOV R3, R17 ;  /* 0x0000001100039202 */ /* 0x000fca0000000f00 */
[----:B------:R1:W-:Y:S04]  /*8420*/  STL [R1+0x754], R3 ;  /* 0x0007540301007387 */ /* 0x0003e80000100800 */
[----:B-1----:R-:W4:Y:S04]  /*8430*/  LDL.LU.64 R2, [R1+0x5d8] ;  /* 0x0005d80001027983 */ /* 0x002f280000300a00 */
[----:B------:R1:W-:Y:S01]  /*8440*/  STL [R1+0x480], R0 ;  /* 0x0004800001007387 */ /* 0x0003e20000100800 */
[----:B0-----:R-:W-:Y:S01]  /*8450*/  CS2R R4, SRZ ;  /* 0x0000000000047805 */ /* 0x001fe2000001ff00 */
[----:B-1----:R-:W-:Y:S01]  /*8460*/  HFMA2 R0, -RZ, RZ, 0, 0 ;  /* 0x00000000ff007431 */ /* 0x002fe200000001ff */
[----:B------:R-:W-:Y:S01]  /*8470*/  @!P2 MOV R0, R12 ;  /* 0x0000000c0000a202 */ /* 0x000fe20000000f00 */
[----:B------:R0:W-:Y:S04]  /*8480*/  STL.64 [R1+0xf8], R28 ;  /* 0x0000f81c01007387 */ /* 0x0001e80000100a00 */
[----:B------:R1:W-:Y:S01]  /*8490*/  STL [R1+0x730], R0 ;  /* 0x0007300001007387 */ /* 0x0003e20000100800 */
[----:B--2---:R-:W-:-:S03]  /*84a0*/  @!P0 MOV R5, R19 ;  /* 0x0000001300058202 */ /* 0x004fc60000000f00 */
[----:B0-----:R-:W2:Y:S01]  /*84b0*/  LDL.LU.64 R28, [R1+0x458] ;  /* 0x00045800011c7983 */ /* 0x001ea20000300a00 */
[----:B-1----:R-:W-:Y:S01]  /*84c0*/  HFMA2 R0, -RZ, RZ, 0, 0 ;  /* 0x00000000ff007431 */ /* 0x002fe200000001ff */
[----:B------:R-:W-:Y:S02]  /*84d0*/  @!P2 MOV R0, R11 ;  /* 0x0000000b0000a202 */ /* 0x000fe40000000f00 */
[----:B------:R-:W-:Y:S02]  /*84e0*/  LOP3.LUT P2, RZ, R35, 0x800, RZ, 0xc0, !PT ;  /* 0x0000080023ff7812 */ /* 0x000fe4000784c0ff */
[----:B---3--:R-:W-:Y:S01]  /*84f0*/  @!P0 MOV R4, R20 ;  /* 0x0000001400048202 */ /* 0x008fe20000000f00 */
[----:B------:R0:W-:Y:S04]  /*8500*/  STL.64 [R1+0xf0], R24 ;  /* 0x0000f01801007387 */ /* 0x0001e80000100a00 */
[----:B------:R-:W-:Y:S04]  /*8510*/  STL [R1+0x76c], R5 ;  /* 0x00076c0501007387 */ /* 0x000fe80000100800 */
[----:B------:R1:W-:Y:S04]  /*8520*/  STL [R1+0x46c], R4 ;  /* 0x00046c0401007387 */ /* 0x0003e80000100800 */
[----:B------:R3:W-:Y:S01]  /*8530*/  STL.64 [R1+0x2f0], R22 ;  /* 0x0002f01601007387 */ /* 0x0007e20000100a00 */
[----:B0-----:R-:W-:-:S03]  /*8540*/  CS2R R24, SRZ ;  /* 0x0000000000187805 */ /* 0x001fc6000001ff00 */
[----:B-1----:R-:W2:Y:S04]  /*8550*/  LDL.LU.64 R4, [R1+0x450] ;  /* 0x0004500001047983 */ /* 0x002ea80000300a00 */
[----:B------:R-:W2:Y:S01]  /*8560*/  @!P2 LDG.E.64 R24, desc[UR10][R54.64] ;  /* 0x0000000a3618a981 */ /* 0x000ea2000c1e1b00 */
[----:B---3--:R-:W-:-:S03]  /*8570*/  CS2R R22, SRZ ;  /* 0x0000000000167805 */ /* 0x008fc6000001ff00 */
[----:B------:R0:W-:Y:S04]  /*8580*/  STL [R1+0x478], R0 ;  /* 0x0004780001007387 */ /* 0x0001e80000100800 */
[----:B------:R1:W-:Y:S04]  /*8590*/  STL.64 [R1+0x2f8], R26 ;  /* 0x0002f81a01007387 */ /* 0x0003e80000100a00 */
[----:B------:R-:W3:Y:S04]  /*85a0*/  LDL.LU.64 R54, [R1+0x448] ;  /* 0x0004480001367983 */ /* 0x000ee80000300a00 */
[----:B----4-:R4:W3:Y:S01]  /*85b0*/  @!P2 LDG.E.64 R22, desc[UR10][R2.64] ;  /* 0x0000000a0216a981 */ /* 0x0108e2000c1e1b00 */
[----:B0-----:R-:W-:Y:S01]  /*85c0*/  HFMA2 R0, -RZ, RZ, 0, 0 ;  /* 0x00000000ff007431 */ /* 0x001fe200000001ff */
[----:B------:R-:W-:-:S05]  /*85d0*/  @!P1 MOV R0, R16 ;  /* 0x0000001000009202 */ /* 0x000fca0000000f00 */
[----:B------:R0:W-:Y:S01]  /*85e0*/  STL [R1+0x750], R0 ;  /* 0x0007500001007387 */ /* 0x0001e20000100800 */
[----:B-1----:R-:W-:Y:S01]  /*85f0*/  CS2R R26, SRZ ;  /* 0x00000000001a7805 */ /* 0x002fe2000001ff00 */
[----:B0-----:R-:W-:Y:S01]  /*8600*/  HFMA2 R0, -RZ, RZ, 0, 0 ;  /* 0x00000000ff007431 */ /* 0x001fe200000001ff */
[----:B------:R-:W-:Y:S02]  /*8610*/  @!P1 MOV R0, R15 ;  /* 0x0000000f00009202 */ /* 0x000fe40000000f00 */
[----:B------:R-:W-:Y:S02]  /*8620*/  LOP3.LUT P1, RZ, R35, 0x400, RZ, 0xc0, !PT ;  /* 0x0000040023ff7812 */ /* 0x000fe4000782c0ff */
[----:B----4-:R-:W-:-:S11]  /*8630*/  CS2R R2, SRZ ;  /* 0x0000000000027805 */ /* 0x010fd6000001ff00 */
[----:B--2---:R0:W2:Y:S02]  /*8640*/  @!P1 LDG.E.64 R26, desc[UR10][R28.64] ;  /* 0x0000000a1c1a9981 */ /* 0x0040a4000c1e1b00 */
[----:B0-----:R-:W-:-:S06]  /*8650*/  CS2R R28, SRZ ;  /* 0x00000000001c7805 */ /* 0x001fcc000001ff00 */
[----:B------:R-:W4:Y:S01]  /*8660*/  @!P1 LDG.E.64 R28, desc[UR10][R4.64] ;  /* 0x0000000a041c9981 */ /* 0x000f22000c1e1b00 */
[----:B------:R-:W-:-:S05]  /*8670*/  @!P2 MOV R2, R24 ;  /* 0x000000180002a202 */ /* 0x000fca0000000f00 */
[----:B------:R-:W-:Y:S01]  /*8680*/  STL [R1+0x464], R2 ;  /* 0x0004640201007387 */ /* 0x000fe20000100800 */
[----:B---3--:R-:W-:-:S05]  /*8690*/  @!P2 MOV R3, R23 ;  /* 0x000000170003a202 */ /* 0x008fca0000000f00 */
[----:B------:R0:W-:Y:S04]  /*86a0*/  STL [R1+0x7b4], R3 ;  /* 0x0007b40301007387 */ /* 0x0001e80000100800 */
[----:B0-----:R-:W3:Y:S04]  /*86b0*/  LDL.LU.64 R2, [R1+0x428] ;  /* 0x0004280001027983 */ /* 0x001ee80000300a00 */
[----:B------:R0:W-:Y:S02]  /*86c0*/  STL [R1+0x470], R0 ;  /* 0x0004700001007387 */ /* 0x0001e40000100800 */
[----:B0-----:R-:W-:Y:S01]  /*86d0*/  HFMA2 R0, -RZ, RZ, 0, 0 ;  /* 0x00000000ff007431 */ /* 0x001fe200000001ff */
[----:B------:R-:W-:Y:S01]  /*86e0*/  @!P0 MOV R0, R18 ;  /* 0x0000001200008202 */ /* 0x000fe20000000f00 */
[----:B------:R0:W-:Y:S04]  /*86f0*/  STL.64 [R1+0x100], R32 ;  /* 0x0001002001007387 */ /* 0x0001e80000100a00 */
[----:B------:R1:W-:Y:S01]  /*8700*/  STL [R1+0x768], R0 ;  /* 0x0007680001007387 */ /* 0x0003e20000100800 */
[----:B0-----:R-:W-:Y:S01]  /*8710*/  CS2R R32, SRZ ;  /* 0x0000000000207805 */ /* 0x001fe2000001ff00 */
[----:B-1----:R-:W-:Y:S01]  /*8720*/  HFMA2 R0, -RZ, RZ, 0, 0 ;  /* 0x00000000ff007431 */ /* 0x002fe200000001ff */
[----:B------:R-:W-:-:S02]  /*8730*/  @!P0 MOV R0, R21 ;  /* 0x0000001500008202 */ /* 0x000fc40000000f00 */
[----:B------:R-:W-:Y:S02]  /*8740*/  LOP3.LUT P0, RZ, R35, 0x200, RZ, 0xc0, !PT ;  /* 0x0000020023ff7812 */ /* 0x000fe4000780c0ff */
[----:B--2---:R-:W-:Y:S02]  /*8750*/  @!P1 MOV R33, R27 ;  /* 0x0000001b00219202 */ /* 0x004fe40000000f00 */
[----:B----4-:R-:W-:-:S03]  /*8760*/  @!P1 MOV R32, R28 ;  /* 0x0000001c00209202 */ /* 0x010fc60000000f00 */
[----:B------:R-:W-:Y:S04]  /*8770*/  STL [R1+0x7bc], R33 ;  /* 0x0007bc2101007387 */ /* 0x000fe80000100800 */
[----:B------:R0:W-:Y:S04]  /*8780*/  STL [R1+0x45c], R32 ;  /* 0x00045c2001007387 */ /* 0x0001e80000100800 */
[----:B------:R1:W-:Y:S01]  /*8790*/  STL.64 [R1+0x300], R30 ;  /* 0x0003001e01007387 */ /* 0x0003e20000100a00 */
[----:B0-----:R-:W-:Y:S02]  /*87a0*/  CS2R R32, SRZ ;  /* 0x0000000000207805 */ /* 0x001fe4000001ff00 */
[----:B-1----:R-:W-:-:S06]  /*87b0*/  CS2R R30, SRZ ;  /* 0x00000000001e7805 */ /* 0x002fcc000001ff00 */
[----:B------:R-:W2:Y:S01]  /*87c0*/  @!P0 LDG.E.64 R30, desc[UR10][R54.64] ;  /* 0x0000000a361e8981 */ /* 0x000ea2000c1e1b00 */
[----:B------:R-:W-:Y:S02]  /*87d0*/  MOV R4, R44 ;  /* 0x0000002c00047202 */ /* 0x000fe40000000f00 */
[----:B------:R-:W-:Y:S02]  /*87e0*/  MOV R5, R45 ;  /* 0x0000002d00057202 */ /* 0x000fe40000000f00 */
[----:B------:R-:W-:Y:S02]  /*87f0*/  MOV R44, R50 ;  /* 0x00000032002c7202 */ /* 0x000fe40000000f00 */
[----:B------:R-:W-:Y:S02]  /*8800*/  MOV R45, R51 ;  /* 0x00000033002d7202 */ /* 0x000fe40000000f00 */
[----:B------:R-:W-:Y:S01]  /*8810*/  MOV R50, R56 ;  /* 0x0000003800327202 */ /* 0x000fe20000000f00 */
[----:B------:R0:W-:Y:S01]  /*8820*/  STL [R1+0x468], R0 ;  /* 0x0004680001007387 */ /* 0x0001e20000100800 */
[----:B------:R-:W-:-:S03]  /*8830*/  MOV R51, R57 ;  /* 0x0000003900337202 */ /* 0x000fc60000000f00 */
[----:B------:R-:W4:Y:S04]  /*8840*/  LDL.LU.64 R56, [R1+0x420] ;  /* 0x0004200001387983 */ /* 0x000f280000300a00 */
[----:B------:R-:W4:Y:S04]  /*8850*/  LDL.LU.64 R54, [R1+0x418] ;  /* 0x0004180001367983 */ /* 0x000f280000300a00 */
[----:B---3--:R1:W3:Y:S01]  /*8860*/  @!P0 LDG.E.64 R32, desc[UR10][R2.64] ;  /* 0x0000000a02208981 */ /* 0x0082e2000c1e1b00 */
[----:B0-----:R-:W-:Y:S01]  /*8870*/  HFMA2 R0, -RZ, RZ, 0, 0 ;  /* 0x00000000ff007431 */ /* 0x001fe200000001ff */
[----:B------:R-:W-:-:S05]  /*8880*/  @!P2 MOV R0, R22 ;  /* 0x000000160000a202 */ /* 0x000fca0000000f00 */
[----:B------:R0:W-:Y:S01]  /*8890*/  STL [R1+0x7b0], R0 ;  /* 0x0007b00001007387 */ /* 0x0001e20000100800 */
[----:B-1----:R-:W-:Y:S01]  /*88a0*/  CS2R R2, SRZ ;  /* 0x0000000000027805 */ /* 0x002fe2000001ff00 */
        /* <DEDUP_REMOVED lines=8> */
[----:B----4-:R-:W2:Y:S04]  /*8930*/  @!P2 LDG.E.64 R2, desc[UR10][R56.64] ;  /* 0x0000000a3802a981 */ /* 0x010ea8000c1e1b00 */
        /* <DEDUP_REMOVED lines=13> */
[----:B--2---:R-:W-:Y:S02]  /*8a10*/  MOV R57, R2 ;  /* 0x0000000200397202 */ /* 0x004fe40000000f00 */
[----:B0-----:R-:W-:Y:S02]  /*8a20*/  MOV R0, R3 ;  /* 0x0000000300007202 */ /* 0x001fe40000000f00 */
[----:B------:R-:W-:-:S06]  /*8a30*/  CS2R R2, SRZ ;  /* 0x0000000000027805 */ /* 0x000fcc000001ff00 */
[----:B------:R-:W2:Y:S04]  /*8a40*/  @!P2 LDG.E.64 R2, desc[UR10][R54.64] ;  /* 0x0000000a3602a981 */ /* 0x000ea8000c1e1b00 */
[----:B------:R-:W-:Y:S04]  /*8a50*/  STL [R1+0x7c8], RZ ;  /* 0x0007c8ff01007387 */ /* 0x000fe80000100800 */
[----:B------:R0:W-:Y:S04]  /*8a60*/  STL.64 [R1+0x308], R40 ;  /* 0x0003082801007387 */ /* 0x0001e80000100a00 */
[----:B0-----:R-:W3:Y:S04]  /*8a70*/  LDL.LU.64 R40, [R1+0x410] ;  /* 0x0004100001287983 */ /* 0x001ee80000300a00 */
[----:B------:R0:W-:Y:S02]  /*8a80*/  STL.64 [R1+0x108], R42 ;  /* 0x0001082a01007387 */ /* 0x0001e40000100a00 */
[----:B0-----:R-:W-:-:S02]  /*8a90*/  MOV R42, R4 ;  /* 0x00000004002a7202 */ /* 0x001fc40000000f00 */
[----:B------:R-:W-:Y:S02]  /*8aa0*/  MOV R43, R5 ;  /* 0x00000005002b7202 */ /* 0x000fe40000000f00 */
[----:B------:R-:W4:Y:S04]  /*8ab0*/  LDL.LU.64 R4, [R1+0x440] ;  /* 0x0004400001047983 */ /* 0x000f280000300a00 */
[----:B--2---:R0:W-:Y:S04]  /*8ac0*/  STL [R1+0x420], R2 ;  /* 0x0004200201007387 */ /* 0x0041e80000100800 */
[----:B0-----:R-:W2:Y:S01]  /*8ad0*/  LDL R2, [R1+0x7c8] ;  /* 0x0007c80001027983 */ /* 0x001ea20000100800 */
[----:B------:R-:W-:-:S02]  /*8ae0*/  LOP3.LUT P1, RZ, R35, 0x80, RZ, 0xc0, !PT ;  /* 0x0000008023ff7812 */ /* 0x000fc4000782c0ff */
[----:B------:R-:W-:Y:S02]  /*8af0*/  MOV R56, R3 ;  /* 0x0000000300387202 */ /* 0x000fe40000000f00 */
[----:B------:R-:W-:Y:S02]  /*8b00*/  MOV R54, R46 ;  /* 0x0000002e00367202 */ /* 0x000fe40000000f00 */
[----:B------:R-:W-:Y:S02]  /*8b10*/  MOV R55, R47 ;  /* 0x0000002f00377202 */ /* 0x000fe40000000f00 */
[----:B------:R-:W-:Y:S02]  /*8b20*/  MOV R46, R52 ;  /* 0x00000034002e7202 */ /* 0x000fe40000000f00 */
[----:B------:R-:W-:Y:S02]  /*8b30*/  MOV R47, R53 ;  /* 0x00000035002f7202 */ /* 0x000fe40000000f00 */
[----:B------:R-:W-:-:S02]  /*8b40*/  MOV R52, R58 ;  /* 0x0000003a00347202 */ /* 0x000fc40000000f00 */
[----:B------:R-:W-:Y:S02]  /*8b50*/  MOV R53, R59 ;  /* 0x0000003b00357202 */ /* 0x000fe40000000f00 */
[----:B------:R-:W-:Y:S01]  /*8b60*/  CS2R R58, SRZ ;  /* 0x00000000003a7805 */ /* 0x000fe2000001ff00 */
[----:B------:R-:W-:Y:S04]  /*8b70*/  STL [R1+0x7cc], RZ ;  /* 0x0007ccff01007387 */ /* 0x000fe80000100800 */
[----:B------:R-:W-:Y:S04]  /*8b80*/  STL [R1+0x7d0], RZ ;  /* 0x0007d0ff01007387 */ /* 0x000fe80000100800 */
[----:B------:R-:W2:Y:S04]  /*8b90*/  LDL R3, [R1+0x7cc] ;  /* 0x0007cc0001037983 */ /* 0x000ea80000100800 */
[----:B---3--:R0:W3:Y:S02]  /*8ba0*/  @!P1 LDG.E.64 R58, desc[UR10][R40.64] ;  /* 0x0000000a283a9981 */ /* 0x0080e4000c1e1b00 */
[----:B0-----:R-:W-:-:S02]  /*8bb0*/  MOV R40, R42 ;  /* 0x0000002a00287202 */ /* 0x001fc40000000f00 */
[----:B------:R-:W-:Y:S02]  /*8bc0*/  MOV R41, R43 ;  /* 0x0000002b00297202 */ /* 0x000fe40000000f00 */
[----:B------:R-:W-:Y:S02]  /*8bd0*/  MOV R42, R60 ;  /* 0x0000003c002a7202 */ /* 0x000fe40000000f00 */
[----:B------:R-:W-:Y:S02]  /*8be0*/  MOV R43, R61 ;  /* 0x0000003d002b7202 */ /* 0x000fe40000000f00 */
[----:B------:R-:W-:-:S06]  /*8bf0*/  CS2R R60, SRZ ;  /* 0x00000000003c7805 */ /* 0x000fcc000001ff00 */
[----:B----4-:R-:W4:Y:S04]  /*8c00*/  @!P1 LDG.E.64 R60, desc[UR10][R4.64] ;  /* 0x0000000a043c9981 */ /* 0x010f28000c1e1b00 */
[----:B------:R0:W-:Y:S04]  /*8c10*/  STL [R1+0x91c], R36 ;  /* 0x00091c2401007387 */ /* 0x0001e80000100800 */
[----:B------:R-:W3:Y:S04]  /*8c20*/  LDL.LU.64 R4, [R1+0x910] ;  /* 0x0009100001047983 */ /* 0x000ee80000300a00 */
[----:B0-----:R-:W4:Y:S01]  /*8c30*/  LDL.LU R36, [R1+0x91c] ;  /* 0x00091c0001247983 */ /* 0x001f220000300800 */
[----:B--2---:R-:W-:-:S05]  /*8c40*/  @!P2 MOV R2, R57 ;  /* 0x000000390002a202 */ /* 0x004fca0000000f00 */
[----:B------:R0:W-:Y:S02]  /*8c50*/  @!P2 STL [R1+0x7c8], R2 ;  /* 0x0007c8020100a387 */ /* 0x0001e40000100800 */
[----:B0-----:R-:W-:-:S05]  /*8c60*/  HFMA2 R2, -RZ, RZ, 0, 0 ;  /* 0x00000000ff027431 */ /* 0x001fca00000001ff */
[----:B------:R-:W-:Y:S01]  /*8c70*/  STL [R1+0x44c], R2 ;  /* 0x00044c0201007387 */ /* 0x000fe20000100800 */
[----:B------:R-:W-:-:S03]  /*8c80*/  MOV R34, R2 ;  /* 0x0000000200227202 */ /* 0x000fc60000000f00 */
[----:B------:R0:W-:Y:S02]  /*8c90*/  STL [R1+0x448], R2 ;  /* 0x0004480201007387 */ /* 0x0001e40000100800 */
[----:B0-----:R-:W-:-:S05]  /*8ca0*/  @!P2 MOV R2, R56 ;  /* 0x000000380002a202 */ /* 0x001fca0000000f00 */
[----:B------:R0:W-:Y:S04]  /*8cb0*/  @!P2 STL [R1+0x448], R2 ;  /* 0x000448020100a387 */ /* 0x0001e80000100800 */
[----:B0-----:R-:W2:Y:S01]  /*8cc0*/  LDL R2, [R1+0x7d0] ;  /* 0x0007d00001027983 */ /* 0x001ea20000100800 */
[----:B------:R-:W-:-:S05]  /*8cd0*/  @!P2 MOV R3, R0 ;  /* 0x000000000003a202 */ /* 0x000fca0000000f00 */
[----:B------:R0:W-:Y:S04]  /*8ce0*/  @!P2 STL [R1+0x7cc], R3 ;  /* 0x0007cc030100a387 */ /* 0x0001e80000100800 */
[----:B------:R1:W-:Y:S04]  /*8cf0*/  STL.64 [R1+0x110], R38 ;  /* 0x0001102601007387 */ /* 0x0003e80000100a00 */
[----:B0-----:R-:W2:Y:S04]  /*8d00*/  LDL.LU R3, [R1+0x918] ;  /* 0x0009180001037983 */ /* 0x001ea80000300800 */
[----:B---3--:R0:W-:Y:S04]  /*8d10*/  STL.64 [R1+0x118], R4 ;  /* 0x0001180401007387 */ /* 0x0081e80000100a00 */
[----:B-1----:R-:W3:Y:S04]  /*8d20*/  LDL.LU R39, [R1+0x420] ;  /* 0x0004200001277983 */ /* 0x002ee80000300800 */
[----:B0-----:R-:W3:Y:S04]  /*8d30*/  LDL.LU.64 R4, [R1+0x438] ;  /* 0x0004380001047983 */ /* 0x001ee80000300a00 */
[----:B----4-:R0:W-:Y:S04]  /*8d40*/  STL.64 [R1+0x310], R36 ;  /* 0x0003102401007387 */ /* 0x0101e80000100a00 */
[----:B0-----:R-:W4:Y:S01]  /*8d50*/  LDL.LU.64 R36, [R1+0x5b8] ;  /* 0x0005b80001247983 */ /* 0x001f220000300a00 */
[----:B--2---:R-:W-:-:S05]  /*8d60*/  @!P1 MOV R2, R58 ;  /* 0x0000003a00029202 */ /* 0x004fca0000000f00 */
[----:B------:R0:W-:Y:S04]  /*8d70*/  @!P1 STL [R1+0x7d0], R2 ;  /* 0x0007d00201009387 */ /* 0x0001e80000100800 */
[----:B0-----:R-:W2:Y:S01]  /*8d80*/  LDL.LU R2, [R1+0x908] ;  /* 0x0009080001027983 */ /* 0x001ea20000300800 */
[----:B------:R-:W-:-:S03]  /*8d90*/  LOP3.LUT P0, RZ, R35, 0x40, RZ, 0xc0, !PT ;  /* 0x0000004023ff7812 */ /* 0x000fc6000780c0ff */
[----:B------:R0:W-:Y:S01]  /*8da0*/  STL.64 [R1+0x120], R8 ;  /* 0x0001200801007387 */ /* 0x0001e20000100a00 */
[----:B---3--:R-:W-:-:S03]  /*8db0*/  @!P2 MOV R34, R39 ;  /* 0x000000270022a202 */ /* 0x008fc60000000f00 */
[----:B------:R-:W-:Y:S01]  /*8dc0*/  STL [R1+0x7d4], RZ ;  /* 0x0007d4ff01007387 */ /* 0x000fe20000100800 */
[----:B------:R-:W-:-:S03]  /*8dd0*/  HFMA2 R38, -RZ, RZ, 0, 0 ;  /* 0x00000000ff267431 */ /* 0x000fc600000001ff */
[----:B0-----:R-:W3:Y:S04]  /*8de0*/  LDL.LU.64 R8, [R1+0x5b0] ;  /* 0x0005b00001087983 */ /* 0x001ee80000300a00 */
[----:B------:R0:W-:Y:S04]  /*8df0*/  @!P2 STL [R1+0x44c], R34 ;  /* 0x00044c220100a387 */ /* 0x0001e80000100800 */
[----:B------:R1:W-:Y:S04]  /*8e00*/  STL [R1+0x8e0], R58 ;  /* 0x0008e03a01007387 */ /* 0x0003e80000100800 */
[----:B0-----:R-:W3:Y:S04]  /*8e10*/  LDL R34, [R1+0x7d4] ;  /* 0x0007d40001227983 */ /* 0x001ee80000100800 */
[----:B------:R-:W-:Y:S01]  /*8e20*/  STL [R1+0x444], R38 ;  /* 0x0004442601007387 */ /* 0x000fe20000100800 */
[----:B-1----:R-:W-:-:S02]  /*8e30*/  MOV R58, R38 ;  /* 0x00000026003a7202 */ /* 0x002fc40000000f00 */
[----:B------:R-:W-:Y:S01]  /*8e40*/  @!P1 MOV R58, R60 ;  /* 0x0000003c003a9202 */ /* 0x000fe20000000f00 */
[----:B------:R0:W-:Y:S04]  /*8e50*/  STL [R1+0x440], R38 ;  /* 0x0004402601007387 */ /* 0x0001e80000100800 */
[----:B------:R1:W-:Y:S01]  /*8e60*/  STL.64 [R1+0x8e8], R60 ;  /* 0x0008e83c01007387 */ /* 0x0003e20000100a00 */
[----:B0-----:R-:W-:-:S03]  /*8e70*/  @!P1 MOV R38, R61 ;  /* 0x0000003d00269202 */ /* 0x001fc60000000f00 */
[----:B-1----:R-:W3:Y:S04]  /*8e80*/  LDL.LU.64 R60, [R1+0x430] ;  /* 0x00043000013c7983 */ /* 0x002ee80000300a00 */
[----:B--2---:R0:W-:Y:S02]  /*8e90*/  STL.64 [R1+0x318], R2 ;  /* 0x0003180201007387 */ /* 0x0041e40000100a00 */
[----:B0-----:R-:W-:-:S06]  /*8ea0*/  CS2R R2, SRZ ;  /* 0x0000000000027805 */ /* 0x001fcc000001ff00 */
[----:B------:R0:W2:Y:S02]  /*8eb0*/  @!P0 LDG.E.64 R2, desc[UR10][R4.64] ;  /* 0x0000000a04028981 */ /* 0x0000a4000c1e1b00 */
[----:B0-----:R-:W-:-:S06]  /*8ec0*/  CS2R R4, SRZ ;  /* 0x0000000000047805 */ /* 0x001fcc000001ff00 */
[----:B----4-:R0:W4:Y:S01]  /*8ed0*/  @!P0 LDG.E.64 R4, desc[UR10][R36.64] ;  /* 0x0000000a24048981 */ /* 0x010122000c1e1b00 */
[----:B------:R-:W-:-:S03]  /*8ee0*/  LOP3.LUT P2, RZ, R35, 0x20, RZ, 0xc0, !PT ;  /* 0x0000002023ff7812 */ /* 0x000fc6000784c0ff */
[----:B------:R1:W-:Y:S01]  /*8ef0*/  STL.64 [R1+0x320], R6 ;  /* 0x0003200601007387 */ /* 0x0003e20000100a00 */
[----:B0-----:R-:W-:Y:S02]  /*8f00*/  CS2R R36, SRZ ;  /* 0x0000000000247805 */ /* 0x001fe4000001ff00 */
[----:B-1----:R-:W-:Y:S02]  /*8f10*/  CS2R R6, SRZ ;  /* 0x0000000000067805 */ /* 0x002fe4000001ff00 */
[----:B---3--:R-:W-:Y:S01]  /*8f20*/  @!P1 MOV R34, R59 ;  /* 0x0000003b00229202 */ /* 0x008fe20000000f00 */
[----:B------:R-:W-:Y:S04]  /*8f30*/  STL [R1+0x8e4], R59 ;  /* 0x0008e43b01007387 */ /* 0x000fe80000100800 */
[----:B------:R0:W3:Y:S04]  /*8f40*/  @!P2 LDG.E.64 R6, desc[UR10][R8.64] ;  /* 0x0000000a0806a981 */ /* 0x0000e8000c1e1b00 */
[----:B------:R1:W-:Y:S01]  /*8f50*/  @!P1 STL [R1+0x444], R58 ;  /* 0x0004443a01009387 */ /* 0x0003e20000100800 */
[----:B0-----:R-:W-:-:S03]  /*8f60*/  CS2R R8, SRZ ;  /* 0x0000000000087805 */ /* 0x001fc6000001ff00 */
[----:B-1----:R-:W3:Y:S04]  /*8f70*/  LDL.LU.64 R58, [R1+0x598] ;  /* 0x00059800013a7983 */ /* 0x002ee80000300a00 */
[----:B------:R-:W3:Y:S01]  /*8f80*/  @!P2 LDG.E.64 R8, desc[UR10][R60.64] ;  /* 0x0000000a3c08a981 */ /* 0x000ee2000c1e1b00 */
[----:B--2---:R-:W-:Y:S02]  /*8f90*/  @!P0 MOV R36, R2 ;  /* 0x0000000200248202 */ /* 0x004fe40000000f00 */
[----:B----4-:R-:W-:-:S03]  /*8fa0*/  @!P0 MOV R37, R4 ;  /* 0x0000000400258202 */ /* 0x010fc60000000f00 */
[----:B------:R0:W-:Y:S04]  /*8fb0*/  STL [R1+0x5bc], R36 ;  /* 0x0005bc2401007387 */ /* 0x0001e80000100800 */
[----:B------:R-:W-:Y:S04]  /*8fc0*/  STL [R1+0x43c], R37 ;  /* 0x00043c2501007387 */ /* 0x000fe80000100800 */
[----:B------:R-:W-:Y:S01]  /*8fd0*/  @!P1 STL [R1+0x7d4], R34 ;  /* 0x0007d42201009387 */ /* 0x000fe20000100800 */
[----:B0-----:R-:W-:Y:S02]  /*8fe0*/  MOV R36, RZ ;  /* 0x000000ff00247202 */ /* 0x001fe40000000f00 */
[----:B------:R-:W-:Y:S01]  /*8ff0*/  @!P0 MOV R36, R5 ;  /* 0x0000000500248202 */ /* 0x000fe20000000f00 */
[----:B------:R-:W-:Y:S04]  /*9000*/  @!P1 STL [R1+0x440], R38 ;  /* 0x0004402601009387 */ /* 0x000fe80000100800 */
[----:B------:R0:W-:Y:S04]  /*9010*/  STL [R1+0x438], R36 ;  /* 0x0004382401007387 */ /* 0x0001e80000100800 */
[----:B------:R1:W-:Y:S04]  /*9020*/  STL.64 [R1+0x128], R12 ;  /* 0x0001280c01007387 */ /* 0x0003e80000100a00 */
[----:B------:R2:W-:Y:S04]  /*9030*/  STL.64 [R1+0x328], R10 ;  /* 0x0003280a01007387 */ /* 0x0005e80000100a00 */
[----:B0-----:R-:W4:Y:S01]  /*9040*/  LDL.LU.64 R36, [R1+0x590] ;  /* 0x0005900001247983 */ /* 0x001f220000300a00 */
[----:B------:R-:W-:Y:S01]  /*9050*/  LOP3.LUT P1, RZ, R35, 0x10, RZ, 0xc0, !PT ;  /* 0x0000001023ff7812 */ /* 0x000fe2000782c0ff */
[----:B------:R-:W-:-:S02]  /*9060*/  HFMA2 R38, -RZ, RZ, 0, 0 ;  /* 0x00000000ff267431 */ /* 0x000fc400000001ff */
[----:B-1----:R-:W-:Y:S01]  /*9070*/  HFMA2 R12, -RZ, RZ, 0, 0 ;  /* 0x00000000ff0c7431 */ /* 0x002fe200000001ff */
[----:B---3--:R-:W-:Y:S01]  /*9080*/  @!P2 MOV R12, R7 ;  /* 0x00000007000ca202 */ /* 0x008fe20000000f00 */
[----:B------:R0:W-:Y:S01]  /*9090*/  STL.64 [R1+0x8f0], R2 ;  /* 0x0008f00201007387 */ /* 0x0001e20000100a00 */
[----:B--2---:R-:W-:Y:S02]  /*90a0*/  CS2R R10, SRZ ;  /* 0x00000000000a7805 */ /* 0x004fe4000001ff00 */
[----:B------:R-:W-:Y:S01]  /*90b0*/  @!P0 MOV R38, R3 ;  /* 0x0000000300268202 */ /* 0x000fe20000000f00 */
[----:B------:R1:W-:Y:S04]  /*90c0*/  STL [R1+0x7e4], R12 ;  /* 0x0007e40c01007387 */ /* 0x0003e80000100800 */
[----:B------:R-:W2:Y:S01]  /*90d0*/  @!P1 LDG.E.64 R10, desc[UR10][R58.64] ;  /* 0x0000000a3a0a9981 */ /* 0x000ea2000c1e1b00 */
[----:B0-----:R-:W-:-:S03]  /*90e0*/  CS2R R2, SRZ ;  /* 0x0000000000027805 */ /* 0x001fc6000001ff00 */
[----:B------:R-:W3:Y:S01]  /*90f0*/  LDL.LU.64 R60, [R1+0x578] ;  /* 0x00057800013c7983 */ /* 0x000ee20000300a00 */
[----:B------:R-:W-:Y:S02]  /*9100*/  @!P2 MOV R2, R6 ;  /* 0x000000060002a202 */ /* 0x000fe40000000f00 */
[----:B-1----:R-:W-:Y:S02]  /*9110*/  CS2R R12, SRZ ;  /* 0x00000000000c7805 */ /* 0x002fe4000001ff00 */
[----:B------:R-:W-:Y:S01]  /*9120*/  @!P2 MOV R3, R8 ;  /* 0x000000080003a202 */ /* 0x000fe20000000f00 */
[----:B------:R-:W-:Y:S04]  /*9130*/  STL.64 [R1+0x130], R16 ;  /* 0x0001301001007387 */ /* 0x000fe80000100a00 */
[----:B------:R0:W-:Y:S04]  /*9140*/  STL [R1+0x7dc], R2 ;  /* 0x0007dc0201007387 */ /* 0x0001e80000100800 */
[----:B------:R-:W-:Y:S01]  /*9150*/  STL [R1+0x434], R3 ;  /* 0x0004340301007387 */ /* 0x000fe20000100800 */
[----:B------:R-:W-:-:S03]  /*9160*/  LOP3.LUT P0, RZ, R35, 0x8, RZ, 0xc0, !PT ;  /* 0x0000000823ff7812 */ /* 0x000fc6000780c0ff */
[----:B------:R-:W-:Y:S01]  /*9170*/  STL.64 [R1+0x330], R14 ;  /* 0x0003300e01007387 */ /* 0x000fe20000100a00 */
[----:B0-----:R-:W-:Y:S02]  /*9180*/  MOV R2, RZ ;  /* 0x000000ff00027202 */ /* 0x001fe40000000f00 */
[----:B------:R-:W-:Y:S01]  /*9190*/  @!P2 MOV R2, R9 ;  /* 0x000000090002a202 */ /* 0x000fe20000000f00 */
[----:B------:R-:W-:Y:S04]  /*91a0*/  STL.64 [R1+0x338], R20 ;  /* 0x0003381401007387 */ /* 0x000fe80000100a00 */
[----:B------:R0:W-:Y:S04]  /*91b0*/  STL [R1+0x5b0], R2 ;  /* 0x0005b00201007387 */ /* 0x0001e80000100800 */
[----:B------:R-:W3:Y:S04]  /*91c0*/  LDL.LU.64 R58, [R1+0x570] ;  /* 0x00057000013a7983 */ /* 0x000ee80000300a00 */
[----:B------:R-:W-:Y:S04]  /*91d0*/  STL.64 [R1+0x140], R22 ;  /* 0x0001401601007387 */ /* 0x000fe80000100a00 */
[----:B0-----:R-:W3:Y:S04]  /*91e0*/  LDL.LU.64 R2, [R1+0x580] ;  /* 0x0005800001027983 */ /* 0x001ee80000300a00 */
[----:B------:R-:W-:Y:S04]  /*91f0*/  STL.64 [R1+0x138], R18 ;  /* 0x0001381201007387 */ /* 0x000fe80000100a00 */
[----:B------:R-:W-:Y:S04]  /*9200*/  STL.64 [R1+0x340], R24 ;  /* 0x0003401801007387 */ /* 0x000fe80000100a00 */
[----:B------:R-:W-:Y:S04]  /*9210*/  STL.64 [R1+0x148], R26 ;  /* 0x0001481a01007387 */ /* 0x000fe80000100a00 */
[----:B------:R-:W-:Y:S04]  /*9220*/  STL.64 [R1+0x348], R28 ;  /* 0x0003481c01007387 */ /* 0x000fe80000100a00 */
[----:B------:R-:W3:Y:S04]  /*9230*/  LDL.LU R34, [R1+0x904] ;  /* 0x0009040001227983 */ /* 0x000ee80000300800 */
[----:B----4-:R0:W4:Y:S01]  /*9240*/  @!P1 LDG.E.64 R12, desc[UR10][R36.64] ;  /* 0x0000000a240c9981 */ /* 0x010122000c1e1b00 */
[----:B------:R-:W-:-:S02]  /*9250*/  CS2R R16, SRZ ;  /* 0x0000000000107805 */ /* 0x000fc4000001ff00 */
[----:B------:R-:W-:Y:S01]  /*9260*/  CS2R R14, SRZ ;  /* 0x00000000000e7805 */ /* 0x000fe2000001ff00 */
[----:B0-----:R-:W-:Y:S01]  /*9270*/  HFMA2 R36, -RZ, RZ, 0, 0 ;  /* 0x00000000ff247431 */ /* 0x001fe200000001ff */
[----:B--2---:R-:W-:-:S05]  /*9280*/  @!P1 MOV R36, R10 ;  /* 0x0000000a00249202 */ /* 0x004fca0000000f00 */
[----:B------:R0:W-:Y:S02]  /*9290*/  STL [R1+0x7e8], R36 ;  /* 0x0007e82401007387 */ /* 0x0001e40000100800 */
[----:B0-----:R-:W-:Y:S01]  /*92a0*/  HFMA2 R36, -RZ, RZ, 0, 0 ;  /* 0x00000000ff247431 */ /* 0x001fe200000001ff */
[----:B------:R-:W-:-:S05]  /*92b0*/  @!P1 MOV R36, R11 ;  /* 0x0000000b00249202 */ /* 0x000fca0000000f00 */
[----:B------:R0:W-:Y:S04]  /*92c0*/  STL [R1+0x800], R36 ;  /* 0x0008002401007387 */ /* 0x0001e80000100800 */
[----:B0-----:R-:W2:Y:S04]  /*92d0*/  LDL.LU.64 R36, [R1+0x568] ;  /* 0x0005680001247983 */ /* 0x001ea80000300a00 */
[----:B---3--:R0:W3:Y:S01]  /*92e0*/  @!P0 LDG.E.64 R14, desc[UR10][R2.64] ;  /* 0x0000000a020e8981 */ /* 0x0080e2000c1e1b00 */
[----:B----4-:R-:W-:Y:S02]  /*92f0*/  @!P1 MOV R17, R12 ;  /* 0x0000000c00119202 */ /* 0x010fe40000000f00 */
[----:B------:R-:W-:-:S03]  /*9300*/  @!P1 MOV R16, R13 ;  /* 0x0000000d00109202 */ /* 0x000fc60000000f00 */
[----:B------:R-:W-:Y:S04]  /*9310*/  STL [R1+0x430], R17 ;  /* 0x0004301101007387 */ /* 0x000fe80000100800 */
[----:B------:R1:W-:Y:S02]  /*9320*/  STL [R1+0x590], R16 ;  /* 0x0005901001007387 */ /* 0x0003e40000100800 */
[----:B-1----:R-:W-:-:S06]  /*9330*/  CS2R R16, SRZ ;  /* 0x0000000000107805 */ /* 0x002fcc000001ff00 */
[----:B------:R-:W4:Y:S01]  /*9340*/  @!P0 LDG.E.64 R16, desc[UR10][R60.64] ;  /* 0x0000000a3c108981 */ /* 0x000f22000c1e1b00 */
[C---:B------:R-:W-:Y:S02]  /*9350*/  LOP3.LUT P2, RZ, R35.reuse, 0x4, RZ, 0xc0, !PT ;  /* 0x0000000423ff7812 */ /* 0x040fe4000784c0ff */
[----:B------:R-:W-:Y:S02]  /*9360*/  CS2R R20, SRZ ;  /* 0x0000000000147805 */ /* 0x000fe4000001ff00 */
[----:B0-----:R-:W-:Y:S02]  /*9370*/  CS2R R2, SRZ ;  /* 0x0000000000027805 */ /* 0x001fe4000001ff00 */
[----:B------:R-:W-:Y:S02]  /*9380*/  CS2R R22, SRZ ;  /* 0x0000000000167805 */ /* 0x000fe4000001ff00 */
[----:B------:R-:W-:Y:S01]  /*9390*/  LOP3.LUT P1, RZ, R35, 0x2, RZ, 0xc0, !PT ;  /* 0x0000000223ff7812 */ /* 0x000fe2000782c0ff */
[----:B------:R-:W-:Y:S01]  /*93a0*/  HFMA2 R18, -RZ, RZ, 0, 0 ;  /* 0x00000000ff127431 */ /* 0x000fe200000001ff */
[----:B------:R-:W4:Y:S04]  /*93b0*/  LDL.LU.64 R60, [R1+0x550] ;  /* 0x00055000013c7983 */ /* 0x000f280000300a00 */
[----:B--2---:R-:W2:Y:S04]  /*93c0*/  @!P2 LDG.E.64 R20, desc[UR10][R36.64] ;  /* 0x0000000a2414a981 */ /* 0x004ea8000c1e1b00 */
[----:B------:R-:W2:Y:S01]  /*93d0*/  LDL.LU.64 R36, [R1+0x530] ;  /* 0x0005300001247983 */ /* 0x000ea20000300a00 */
[----:B---3--:R-:W-:-:S05]  /*93e0*/  @!P0 MOV R2, R14 ;  /* 0x0000000e00028202 */ /* 0x008fca0000000f00 */
[----:B------:R0:W-:Y:S02]  /*93f0*/  STL [R1+0x810], R2 ;  /* 0x0008100201007387 */ /* 0x0001e40000100800 */
[----:B0-----:R-:W-:Y:S02]  /*9400*/  MOV R2, RZ ;  /* 0x000000ff00027202 */ /* 0x001fe40000000f00 */
[----:B----4-:R-:W-:Y:S02]  /*9410*/  @!P0 MOV R3, R16 ;  /* 0x0000001000038202 */ /* 0x010fe40000000f00 */
[----:B------:R-:W-:-:S03]  /*9420*/  @!P0 MOV R2, R17 ;  /* 0x0000001100028202 */ /* 0x000fc60000000f00 */
[----:B------:R-:W-:Y:S04]  /*9430*/  STL [R1+0x578], R3 ;  /* 0x0005780301007387 */ /* 0x000fe80000100800 */
[----:B------:R0:W-:Y:S04]  /*9440*/  STL [R1+0x57c], R2 ;  /* 0x00057c0201007387 */ /* 0x0001e80000100800 */
[----:B0-----:R-:W3:Y:S01]  /*9450*/  LDL.LU.64 R2, [R1+0x560] ;  /* 0x0005600001027983 */ /* 0x001ee20000300a00 */
[----:B--2---:R-:W-:Y:S02]  /*9460*/  @!P2 MOV R23, R20 ;  /* 0x000000140017a202 */ /* 0x004fe40000000f00 */
[----:B------:R-:W-:-:S03]  /*9470*/  @!P2 MOV R22, R21 ;  /* 0x000000150016a202 */ /* 0x000fc60000000f00 */
[----:B------:R-:W-:Y:S04]  /*9480*/  STL [R1+0x568], R23 ;  /* 0x0005681701007387 */ /* 0x000fe80000100800 */
[----:B------:R0:W-:Y:S01]  /*9490*/  STL [R1+0x56c], R22 ;  /* 0x00056c1601007387 */ /* 0x0001e20000100800 */
[----:B------:R-:W-:Y:S02]  /*94a0*/  @!P0 MOV R18, R15 ;  /* 0x0000000f00128202 */ /* 0x000fe40000000f00 */
[----:B0-----:R-:W-:-:S03]  /*94b0*/  CS2R R22, SRZ ;  /* 0x0000000000167805 */ /* 0x001fc6000001ff00 */
[----:B------:R0:W-:Y:S02]  /*94c0*/  STL [R1+0x81c], R18 ;  /* 0x00081c1201007387 */ /* 0x0001e40000100800 */
[----:B0-----:R-:W-:-:S06]  /*94d0*/  CS2R R18, SRZ ;  /* 0x0000000000127805 */ /* 0x001fcc000001ff00 */
[----:B------:R-:W2:Y:S04]  /*94e0*/  @!P2 LDG.E.64 R18, desc[UR10][R58.64] ;  /* 0x0000000a3a12a981 */ /* 0x000ea8000c1e1b00 */
[----:B------:R-:W4:Y:S04]  /*94f0*/  LDL.LU.64 R58, [R1+0x548] ;  /* 0x00054800013a7983 */ /* 0x000f280000300a00 */
[----:B---3--:R-:W3:Y:S01]  /*9500*/  @!P1 LDG.E.64 R22, desc[UR10][R2.64] ;  /* 0x0000000a02169981 */ /* 0x008ee2000c1e1b00 */
[----:B------:R-:W-:Y:S02]  /*9510*/  CS2R R24, SRZ ;  /* 0x0000000000187805 */ /* 0x000fe4000001ff00 */
[----:B------:R-:W-:Y:S01]  /*9520*/  LOP3.LUT P0, RZ, R35, 0x1, RZ, 0xc0, !PT ;  /* 0x0000000123ff7812 */ /* 0x000fe2000780c0ff */
[----:B------:R-:W-:-:S03]  /*9530*/  HFMA2 R26, -RZ, RZ, 0, 0 ;  /* 0x00000000ff1a7431 */ /* 0x000fc600000001ff */
[----:B------:R-:W2:Y:S01]  /*9540*/  @!P1 LDG.E.64 R24, desc[UR10][R60.64] ;  /* 0x0000000a3c189981 */ /* 0x000ea2000c1e1b00 */
[----:B------:R-:W-:-:S08]  /*9550*/  CS2R R28, SRZ ;  /* 0x00000000001c7805 */ /* 0x000fd0000001ff00 */
[----:B------:R-:W2:Y:S01]  /*9560*/  @!P0 LDG.E.64 R28, desc[UR10][R36.64] ;  /* 0x0000000a241c8981 */ /* 0x000ea2000c1e1b00 */
[----:B---3--:R-:W-:-:S05]  /*9570*/  @!P1 MOV R26, R23 ;  /* 0x00000017001a9202 */ /* 0x008fca0000000f00 */
[----:B------:R0:W-:Y:S02]  /*9580*/  STL [R1+0x854], R26 ;  /* 0x0008541a01007387 */ /* 0x0001e40000100800 */
[----:B0-----:R-:W-:-:S06]  /*9590*/  CS2R R26, SRZ ;  /* 0x00000000001a7805 */ /* 0x001fcc000001ff00 */
[----:B----4-:R-:W3:Y:S01]  /*95a0*/  @!P0 LDG.E.64 R26, desc[UR10][R58.64] ;  /* 0x0000000a3a1a8981 */ /* 0x010ee2000c1e1b00 */
[----:B------:R-:W-:Y:S02]  /*95b0*/  CS2R R2, SRZ ;  /* 0x0000000000027805 */ /* 0x000fe4000001ff00 */
[----:B------:R-:W-:Y:S02]  /*95c0*/  @!P1 MOV R2, R22 ;  /* 0x0000001600029202 */ /* 0x000fe40000000f00 */
[----:B--2---:R-:W-:-:S03]  /*95d0*/  @!P1 MOV R3, R24 ;  /* 0x0000001800039202 */ /* 0x004fc60000000f00 */
[----:B------:R0:W-:Y:S04]  /*95e0*/  STL [R1+0x848], R2 ;  /* 0x0008480201007387 */ /* 0x0001e80000100800 */
[----:B------:R-:W-:Y:S04]  /*95f0*/  STL [R1+0x550], R3 ;  /* 0x0005500301007387 */ /* 0x000fe80000100800 */
[----:B------:R-:W-:Y:S01]  /*9600*/  STL.64 [R1+0x150], R30 ;  /* 0x0001501e01007387 */ /* 0x000fe20000100a00 */
[----:B0-----:R-:W-:Y:S02]  /*9610*/  MOV R2, RZ ;  /* 0x000000ff00027202 */ /* 0x001fe40000000f00 */
[----:B------:R-:W-:Y:S01]  /*9620*/  @!P1 MOV R2, R25 ;  /* 0x0000001900029202 */ /* 0x000fe20000000f00 */
[----:B------:R-:W2:Y:S04]  /*9630*/  LDL.LU.64 R58, [R1+0x510] ;  /* 0x00051000013a7983 */ /* 0x000ea80000300a00 */
[----:B------:R0:W-:Y:S02]  /*9640*/  STL [R1+0x564], R2 ;  /* 0x0005640201007387 */ /* 0x0001e40000100800 */
[----:B0-----:R-:W-:Y:S01]  /*9650*/  CS2R R2, SRZ ;  /* 0x0000000000027805 */ /* 0x001fe2000001ff00 */
[----:B------:R-:W-:Y:S01]  /*9660*/  HFMA2 R30, -RZ, RZ, 0, 0 ;  /* 0x00000000ff1e7431 */ /* 0x000fe200000001ff */
[----:B------:R-:W-:Y:S01]  /*9670*/  @!P0 MOV R3, R28 ;  /* 0x0000001c00038202 */ /* 0x000fe20000000f00 */
[----:B------:R0:W-:Y:S02]  /*9680*/  STL.64 [R1+0x350], R32 ;  /* 0x0003502001007387 */ /* 0x0001e40000100a00 */
[----:B0-----:R-:W-:-:S02]  /*9690*/  CS2R R32, SRZ ;  /* 0x0000000000207805 */ /* 0x001fc4000001ff00 */
[----:B---3--:R-:W-:Y:S02]  /*96a0*/  @!P0 MOV R2, R26 ;  /* 0x0000001a00028202 */ /* 0x008fe40000000f00 */
[----:B------:R-:W-:-:S03]  /*96b0*/  @!P0 MOV R30, R27 ;  /* 0x0000001b001e8202 */ /* 0x000fc60000000f00 */
[----:B------:R0:W-:Y:S02]  /*96c0*/  STL [R1+0x860], R2 ;  /* 0x0008600201007387 */ /* 0x0001e40000100800 */
[----:B0-----:R-:W-:Y:S02]  /*96d0*/  MOV R2, RZ ;  /* 0x000000ff00027202 */ /* 0x001fe40000000f00 */
[----:B------:R-:W-:Y:S02]  /*96e0*/  @!P0 MOV R2, R29 ;  /* 0x0000001d00028202 */ /* 0x000fe40000000f00 */
[----:B------:R-:W-:-:S13]  /*96f0*/  LOP3.LUT P0, RZ, R34, 0x80000, RZ, 0xc0, !PT ;  /* 0x0008000022ff7812 */ /* 0x000fda000780c0ff */
[----:B------:R-:W3:Y:S01]  /*9700*/  @!P0 LDG.E.64 R32, desc[UR10][R50.64] ;  /* 0x0000000a32208981 */ /* 0x000ee2000c1e1b00 */
[----:B------:R-:W-:Y:S01]  /*9710*/  HFMA2 R35, -RZ, RZ, 0, 0 ;  /* 0x00000000ff237431 */ /* 0x000fe200000001ff */
[----:B------:R-:W-:Y:S02]  /*9720*/  @!P2 MOV R35, R18 ;  /* 0x000000120023a202 */ /* 0x000fe40000000f00 */
[----:B------:R-:W-:-:S03]  /*9730*/  LOP3.LUT P1, RZ, R34, 0x100000, RZ, 0xc0, !PT ;  /* 0x0010000022ff7812 */ /* 0x000fc6000782c0ff */
[----:B------:R0:W-:Y:S04]  /*9740*/  STL [R1+0x828], R35 ;  /* 0x0008282301007387 */ /* 0x0001e80000100800 */
[----:B------:R1:W-:Y:S01]  /*9750*/  STL [R1+0x87c], R30 ;  /* 0x00087c1e01007387 */ /* 0x0003e20000100800 */
[----:B------:R-:W-:Y:S02]  /*9760*/  MOV R61, R0 ;  /* 0x00000000003d7202 */ /* 0x000fe40000000f00 */
[----:B------:R-:W-:Y:S01]  /*9770*/  CS2R R36, SRZ ;  /* 0x0000000000247805 */ /* 0x000fe2000001ff00 */
[----:B------:R-:W4:Y:S01]  /*9780*/  LDL.LU R0, [R1+0x8f8] ;  /* 0x0008f80001007983 */ /* 0x000f220000300800 */
[----:B0-----:R-:W-:Y:S01]  /*9790*/  HFMA2 R35, -RZ, RZ, 0, 0 ;  /* 0x00000000ff237431 */ /* 0x001fe200000001ff */
[----:B------:R-:W-:-:S03]  /*97a0*/  @!P2 MOV R35, R19 ;  /* 0x000000130023a202 */ /* 0x000fc60000000f00 */
[----:B--2---:R0:W2:Y:S01]  /*97b0*/  @!P1 LDG.E.64 R36, desc[UR10][R58.64] ;  /* 0x0000000a3a249981 */ /* 0x0040a2000c1e1b00 */
[----:B------:R-:W-:Y:S02]  /*97c0*/  LOP3.LUT P2, RZ, R34, 0x200000, RZ, 0xc0, !PT ;  /* 0x0020000022ff7812 */ /* 0x000fe4000784c0ff */
[----:B-1----:R-:W-:Y:S01]  /*97d0*/  CS2R R30, SRZ ;  /* 0x00000000001e7805 */ /* 0x002fe2000001ff00 */
[----:B------:R-:W-:Y:S01]  /*97e0*/  HFMA2 R34, -RZ, RZ, 0, 0 ;  /* 0x00000000ff227431 */ /* 0x000fe200000001ff */
[----:B------:R1:W-:Y:S04]  /*97f0*/  STL [R1+0x838], R35 ;  /* 0x0008382301007387 */ /* 0x0003e80000100800 */
[----:B------:R-:W4:Y:S04]  /*9800*/  @!P0 LDG.E.64 R30, desc[UR10][R54.64] ;  /* 0x0000000a361e8981 */ /* 0x000f28000c1e1b00 */
[----:B------:R-:W2:Y:S01]  /*9810*/  LDL.LU.64 R50, [R1+0x4e0] ;  /* 0x0004e00001327983 */ /* 0x000ea20000300a00 */
[----:B-1----:R-:W-:-:S02]  /*9820*/  MOV R35, RZ ;  /* 0x000000ff00237202 */ /* 0x002fc40000000f00 */
[----:B0-----:R-:W-:Y:S02]  /*9830*/  MOV R58, R39 ;  /* 0x00000027003a7202 */ /* 0x001fe40000000f00 */
[----:B------:R-:W-:Y:S01]  /*9840*/  MOV R59, R56 ;  /* 0x00000038003b7202 */ /* 0x000fe20000000f00 */
[----:B------:R-:W2:Y:S04]  /*9850*/  LDL.LU.64 R54, [R1+0x4b0] ;  /* 0x0004b00001367983 */ /* 0x000ea80000300a00 */
[----:B------:R-:W4:Y:S04]  /*9860*/  @!P1 LDG.E.64 R34, desc[UR10][R52.64] ;  /* 0x0000000a34229981 */ /* 0x000f28000c1e1b00 */
[----:B------:R0:W-:Y:S01]  /*9870*/  STL.64 [R1+0x358], R58 ;  /* 0x0003583a01007387 */ /* 0x0001e20000100a00 */
[----:B------:R-:W-:-:S03]  /*9880*/  MOV R60, R57 ;  /* 0x00000039003c7202 */ /* 0x000fc60000000f00 */
[----:B------:R-:W2:Y:S04]  /*9890*/  LDL.LU R56, [R1+0x900] ;  /* 0x0009000001387983 */ /* 0x000ea80000300800 */
[----:B------:R-:W2:Y:S01]  /*98a0*/  LDL.LU.64 R52, [R1+0x4c0] ;  /* 0x0004c00001347983 */ /* 0x000ea20000300a00 */
[----:B0-----:R-:W-:-:S03]  /*98b0*/  HFMA2 R58, -RZ, RZ, 0, 0 ;  /* 0x00000000ff3a7431 */ /* 0x001fc600000001ff */
[----:B------:R-:W2:Y:S04]  /*98c0*/  LDL.LU R59, [R1+0x8e4] ;  /* 0x0008e400013b7983 */ /* 0x000ea80000300800 */
[----:B------:R-:W2:Y:S04]  /*98d0*/  LDL.LU R57, [R1+0x8fc] ;  /* 0x0008fc0001397983 */ /* 0x000ea80000300800 */
[----:B------:R-:W-:Y:S04]  /*98e0*/  STL [R1+0x530], R3 ;  /* 0x0005300301007387 */ /* 0x000fe80000100800 */
[----:B------:R0:W-:Y:S04]  /*98f0*/  STL [R1+0x548], R2 ;  /* 0x0005480201007387 */ /* 0x0001e80000100800 */
[----:B------:R1:W-:Y:S04]  /*9900*/  STL.64 [R1+0x158], R60 ;  /* 0x0001583c01007387 */ /* 0x0003e80000100a00 */
[----:B0-----:R-:W2:Y:S04]  /*9910*/  LDL.LU.64 R2, [R1+0x490] ;  /* 0x0004900001027983 */ /* 0x001ea80000300a00 */
[----:B-1----:R-:W2:Y:S01]  /*9920*/  LDL.LU.64 R60, [R1+0x8e8] ;  /* 0x0008e800013c7983 */ /* 0x002ea20000300a00 */
[----:B---3--:R-:W-:-:S05]  /*9930*/  @!P0 MOV R58, R32 ;  /* 0x00000020003a8202 */ /* 0x008fca0000000f00 */
[----:B------:R0:W-:Y:S04]  /*9940*/  STL [R1+0x4e8], R58 ;  /* 0x0004e83a01007387 */ /* 0x0001e80000100800 */
[----:B0-----:R-:W3:Y:S04]  /*9950*/  LDL.LU R58, [R1+0x8e0] ;  /* 0x0008e000013a7983 */ /* 0x001ee80000300800 */
[----:B------:R0:W-:Y:S02]  /*9960*/  STL [R1+0x7d8], R38 ;  /* 0x0007d82601007387 */ /* 0x0001e40000100800 */
[----:B0-----:R-:W-:-:S06]  /*9970*/  CS2R R38, SRZ ;  /* 0x0000000000267805 */ /* 0x001fcc000001ff00 */
[----:B------:R0:W3:Y:S02]  /*9980*/  @!P2 LDG.E.64 R38, desc[UR10][R40.64] ;  /* 0x0000000a2826a981 */ /* 0x0000e4000c1e1b00 */
[----:B0-----:R-:W-:-:S06]  /*9990*/  CS2R R40, SRZ ;  /* 0x0000000000287805 */ /* 0x001fcc000001ff00 */
[----:B------:R0:W3:Y:S04]  /*99a0*/  @!P2 LDG.E.64 R40, desc[UR10][R42.64] ;  /* 0x0000000a2a28a981 */ /* 0x0000e8000c1e1b00 */
[----:B------:R1:W-:Y:S01]  /*99b0*/  STL [R1+0x8cc], R28 ;  /* 0x0008cc1c01007387 */ /* 0x0003e20000100800 */
[----:B0-----:R-:W-:-:S03]  /*99c0*/  CS2R R42, SRZ ;  /* 0x00000000002a7805 */ /* 0x001fc6000001ff00 */
[----:B----4-:R0:W-:Y:S01]  /*99d0*/  STL [R1+0x8c8], R35 ;  /* 0x0008c82301007387 */ /* 0x0101e20000100800 */
[----:B-1----:R-:W-:-:S03]  /*99e0*/  MOV R28, RZ ;  /* 0x000000ff001c7202 */ /* 0x002fc60000000f00 */
[----:B------:R1:W4:Y:S01]  /*99f0*/  @!P3 LDG.E.64 R42, desc[UR10][R44.64] ;  /* 0x0000000a2c2ab981 */ /* 0x000322000c1e1b00 */
[----:B------:R-:W-:Y:S01]  /*9a00*/  @!P0 MOV R28, R31 ;  /* 0x0000001f001c8202 */ /* 0x000fe20000000f00 */
[----:B0-----:R-:W-:Y:S01]  /*9a10*/  HFMA2 R35, -RZ, RZ, 0, 0 ;  /* 0x00000000ff237431 */ /* 0x001fe200000001ff */
[----:B------:R-:W-:Y:S02]  /*9a20*/  @!P0 MOV R35, R30 ;  /* 0x0000001e00238202 */ /* 0x000fe40000000f00 */
[----:B-1----:R-:W-:Y:S01]  /*9a30*/  CS2R R44, SRZ ;  /* 0x00000000002c7805 */ /* 0x002fe2000001ff00 */
[----:B------:R0:W-:Y:S05]  /*9a40*/  STL [R1+0x878], R28 ;  /* 0x0008781c01007387 */ /* 0x0001ea0000100800 */
[----:B------:R1:W4:Y:S04]  /*9a50*/  @!P3 LDG.E.64 R44, desc[UR10][R46.64] ;  /* 0x0000000a2e2cb981 */ /* 0x000328000c1e1b00 */
[----:B------:R2:W-:Y:S01]  /*9a60*/  STL [R1+0x85c], R35 ;  /* 0x00085c2301007387 */ /* 0x0005e20000100800 */
[----:B0-----:R-:W-:-:S02]  /*9a70*/  IADD3 R28, PT, PT, R0, 0x1c8, RZ ;  /* 0x000001c8001c7810 */ /* 0x001fc40007ffe0ff */
[----:B-1----:R-:W-:Y:S02]  /*9a80*/  CS2R R46, SRZ ;  /* 0x00000000002e7805 */ /* 0x002fe4000001ff00 */
[----:B--2---:R-:W-:Y:S02]  /*9a90*/  MOV R35, RZ ;  /* 0x000000ff00237202 */ /* 0x004fe40000000f00 */
[----:B------:R-:W-:Y:S02]  /*9aa0*/  @!P0 MOV R35, R33 ;  /* 0x0000002100238202 */ /* 0x000fe40000000f00 */
[----:B------:R0:W2:Y:S01]  /*9ab0*/  @!P4 LDG.E.64 R46, desc[UR10][R48.64] ;  /* 0x0000000a302ec981 */ /* 0x0000a2000c1e1b00 */
[----:B------:R-:W-:Y:S02]  /*9ac0*/  ISETP.GE.U32.AND P0, PT, R28, UR16, PT ;  /* 0x000000101c007c0c */ /* 0x000fe4000bf06070 */
[----:B------:R-:W-:-:S04]  /*9ad0*/  SHF.R.S32.HI R28, RZ, 0x1f, R28 ;  /* 0x0000001fff1c7819 */ /* 0x000fc8000001141c */
[----:B------:R-:W-:Y:S02]  /*9ae0*/  ISETP.GE.AND.EX P0, PT, R28, UR17, PT, P0 ;  /* 0x000000111c007c0c */ /* 0x000fe4000bf06300 */
[----:B0-----:R-:W-:-:S06]  /*9af0*/  CS2R R48, SRZ ;  /* 0x0000000000307805 */ /* 0x001fcc000001ff00 */
[----:B------:R0:W2:Y:S02]  /*9b00*/  @!P4 LDG.E.64 R48, desc[UR10][R50.64] ;  /* 0x0000000a3230c981 */ /* 0x0000a4000c1e1b00 */
[----:B0-----:R-:W-:-:S06]  /*9b10*/  CS2R R50, SRZ ;  /* 0x0000000000327805 */ /* 0x001fcc000001ff00 */
[----:B------:R0:W2:Y:S02]  /*9b20*/  @!P5 LDG.E.64 R50, desc[UR10][R52.64] ;  /* 0x0000000a3432d981 */ /* 0x0000a4000c1e1b00 */
[----:B0-----:R-:W-:-:S06]  /*9b30*/  CS2R R52, SRZ ;  /* 0x0000000000347805 */ /* 0x001fcc000001ff00 */
[----:B------:R0:W2:Y:S02]  /*9b40*/  @!P5 LDG.E.64 R52, desc[UR10][R54.64] ;  /* 0x0000000a3634d981 */ /* 0x0000a4000c1e1b00 */
[----:B0-----:R-:W-:Y:S01]  /*9b50*/  HFMA2 R54, -RZ, RZ, 0, 0 ;  /* 0x00000000ff367431 */ /* 0x001fe200000001ff */
[----:B------:R-:W-:-:S06]  /*9b60*/  MOV R55, RZ ;  /* 0x000000ff00377202 */ /* 0x000fcc0000000f00 */
[----:B------:R0:W2:Y:S02]  /*9b70*/  @!P6 LDG.E.64 R54, desc[UR10][R56.64] ;  /* 0x0000000a3836e981 */ /* 0x0000a4000c1e1b00 */
[----:B0-----:R-:W-:Y:S02]  /*9b80*/  CS2R R56, SRZ ;  /* 0x0000000000387805 */ /* 0x001fe4000001ff00 */
[----:B------:R-:W-:Y:S04]  /*9b90*/  STL [R1+0x4f4], R35 ;  /* 0x0004f42301007387 */ /* 0x000fe80000100800 */
[----:B------:R0:W2:Y:S04]  /*9ba0*/  @!P6 LDG.E.64 R56, desc[UR10][R2.64] ;  /* 0x0000000a0238e981 */ /* 0x0000a8000c1e1b00 */
[----:B------:R1:W-:Y:S04]  /*9bb0*/  STL.64 [R1+0x360], R60 ;  /* 0x0003603c01007387 */ /* 0x0003e80000100a00 */
[----:B------:R-:W4:Y:S04]  /*9bc0*/  LDL.LU.64 R2, [R1+0x8f0] ;  /* 0x0008f00001027983 */ /* 0x000f280000300a00 */
[----:B-1----:R-:W2:Y:S04]  /*9bd0*/  LDL.LU.64 R60, [R1+0x8d0] ;  /* 0x0008d000013c7983 */ /* 0x002ea80000300a00 */
[----:B---3--:R1:W-:Y:S02]  /*9be0*/  STL.64 [R1+0x160], R58 ;  /* 0x0001603a01007387 */ /* 0x0083e40000100a00 */
[----:B-1----:R-:W1:Y:S02]  /*9bf0*/  @!P0 LDC.64 R58, c[0x0][0x3f8] ;  /* 0x0000fe00ff3a8b82 */ /* 0x002e640000000a00 */
[----:B-1----:R-:W-:-:S02]  /*9c00*/  MOV R28, R59 ;  /* 0x0000003b001c7202 */ /* 0x002fc40000000f00 */
[----:B------:R-:W-:Y:S02]  /*9c10*/  MOV R35, R58 ;  /* 0x0000003a00237202 */ /* 0x000fe40000000f00 */
[----:B------:R-:W3:Y:S04]  /*9c20*/  LDL.LU.64 R58, [R1+0x8d8] ;  /* 0x0008d800013a7983 */ /* 0x000ee80000300a00 */
[----:B------:R-:W-:Y:S04]  /*9c30*/  STL.64 [R1+0x368], R4 ;  /* 0x0003680401007387 */ /* 0x000fe80000100a00 */
[----:B------:R1:W-:Y:S04]  /*9c40*/  STL.64 [R1+0x170], R6 ;  /* 0x0001700601007387 */ /* 0x0003e80000100a00 */
[----:B------:R-:W-:Y:S01]  /*9c50*/  STL.64 [R1+0x370], R8 ;  /* 0x0003700801007387 */ /* 0x000fe20000100a00 */
[----:B-1----:R-:W-:-:S03]  /*9c60*/  IADD3 R7, PT, PT, R0, 0x1c8, RZ ;  /* 0x000001c800077810 */ /* 0x002fc60007ffe0ff */
[----:B----4-:R0:W-:Y:S01]  /*9c70*/  STL.64 [R1+0x168], R2 ;  /* 0x0001680201007387 */ /* 0x0101e20000100a00 */
[----:B--2---:R-:W-:Y:S02]  /*9c80*/  @!P0 MOV R5, R61 ;  /* 0x0000003d00058202 */ /* 0x004fe40000000f00 */
[----:B0-----:R-:W-:-:S04]  /*9c90*/  IADD3 R3, PT, PT, R0, 0x1c8, RZ ;  /* 0x000001c800037810 */ /* 0x001fc80007ffe0ff */
[----:B------:R-:W-:-:S05]  /*9ca0*/  SHF.R.S32.HI R3, RZ, 0x1f, R3 ;  /* 0x0000001fff037819 */ /* 0x000fca0000011403 */
[----:B------:R-:W-:Y:S02]  /*9cb0*/  @!P0 IMAD R8, R3, R35, RZ ;  /* 0x0000002303088224 */ /* 0x000fe400078e02ff */
[----:B------:R-:W0:Y:S01]  /*9cc0*/  @!P0 LDC.64 R2, c[0x0][0x3a0] ;  /* 0x0000e800ff028b82 */ /* 0x000e220000000a00 */
[----:B---3--:R-:W-:-:S05]  /*9cd0*/  @!P0 MOV R4, R58 ;  /* 0x0000003a00048202 */ /* 0x008fca0000000f00 */
[C---:B------:R-:W-:Y:S02]  /*9ce0*/  @!P0 IMAD.WIDE.U32 R4, R7.reuse, R35, R4 ;  /* 0x0000002307048225 */ /* 0x040fe400078e0004 */
[----:B------:R-:W2:Y:S02]  /*9cf0*/  LDL.LU R35, [R1+0x8c8] ;  /* 0x0008c80001237983 */ /* 0x000ea40000300800 */
[----:B------:R-:W-:Y:S02]  /*9d00*/  @!P0 IMAD R8, R7, R28, R8 ;  /* 0x0000001c07088224 */ /* 0x000fe400078e0208 */
[----:B------:R-:W3:Y:S01]  /*9d10*/  LDL.LU R28, [R1+0x8cc] ;  /* 0x0008cc00011c7983 */ /* 0x000ee20000300800 */
[----:B------:R-:W1:Y:S02]  /*9d20*/  @!P0 LDC.64 R6, c[0x0][0x398] ;  /* 0x0000e600ff068b82 */ /* 0x000e640000000a00 */
[----:B------:R-:W-:Y:S01]  /*9d30*/  @!P0 IADD3 R8, PT, PT, R5, R8, RZ ;  /* 0x0000000805088210 */ /* 0x000fe20007ffe0ff */
[----:B------:R4:W-:Y:S01]  /*9d40*/  STL.64 [R1+0x180], R14 ;  /* 0x0001800e01007387 */ /* 0x0009e20000100a00 */
[----:B------:R-:W-:-:S03]  /*9d50*/  @!P0 SHF.L.U32 R5, R4, 0x2, RZ ;  /* 0x0000000204058819 */ /* 0x000fc600000006ff */
[----:B------:R0:W-:Y:S01]  /*9d60*/  STL.64 [R1+0x380], R16 ;  /* 0x0003801001007387 */ /* 0x0001e20000100a00 */
[----:B------:R-:W-:-:S03]  /*9d70*/  @!P0 SHF.L.U64.HI R8, R4, 0x2, R8 ;  /* 0x0000000204088819 */ /* 0x000fc60000010208 */
[----:B------:R0:W-:Y:S01]  /*9d80*/  STL.64 [R1+0x378], R12 ;  /* 0x0003780c01007387 */ /* 0x0001e20000100a00 */
[----:B------:R-:W-:Y:S02]  /*9d90*/  MOV R9, RZ ;  /* 0x000000ff00097202 */ /* 0x000fe40000000f00 */
[----:B----4-:R-:W-:Y:S01]  /*9da0*/  CS2R R14, SRZ ;  /* 0x00000000000e7805 */ /* 0x010fe2000001ff00 */
[----:B------:R4:W-:Y:S01]  /*9db0*/  STL.64 [R1+0x178], R10 ;  /* 0x0001780a01007387 */ /* 0x0009e20000100a00 */
[----:B------:R-:W-:Y:S02]  /*9dc0*/  @!P1 MOV R15, R36 ;  /* 0x00000024000f9202 */ /* 0x000fe40000000f00 */
[----:B0-----:R-:W-:Y:S02]  /*9dd0*/  CS2R R16, SRZ ;  /* 0x0000000000107805 */ /* 0x001fe4000001ff00 */
[----:B------:R-:W-:Y:S02]  /*9de0*/  @!P1 MOV R14, R37 ;  /* 0x00000025000e9202 */ /* 0x000fe40000000f00 */
[----:B------:R-:W-:-:S02]  /*9df0*/  @!P1 MOV R17, R34 ;  /* 0x0000002200119202 */ /* 0x000fc40000000f00 */
[----:B------:R-:W-:Y:S02]  /*9e00*/  CS2R R12, SRZ ;  /* 0x00000000000c7805 */ /* 0x000fe4000001ff00 */
[----:B------:R-:W-:Y:S02]  /*9e10*/  @!P2 MOV R9, R41 ;  /* 0x000000290009a202 */ /* 0x000fe40000000f00 */
[----:B------:R-:W-:Y:S01]  /*9e20*/  @!P2 MOV R13, R38 ;  /* 0x00000026000da202 */ /* 0x000fe20000000f00 */
[----:B----4-:R-:W-:Y:S01]  /*9e30*/  HFMA2 R11, -RZ, RZ, 0, 0 ;  /* 0x00000000ff0b7431 */ /* 0x010fe200000001ff */
[----:B------:R-:W-:Y:S02]  /*9e40*/  @!P2 MOV R12, R39 ;  /* 0x00000027000ca202 */ /* 0x000fe40000000f00 */
[----:B------:R-:W-:Y:S02]  /*9e50*/  @!P2 MOV R11, R40 ;  /* 0x00000028000ba202 */ /* 0x000fe40000000f00 */
[----:B-1----:R-:W-:-:S04]  /*9e60*/  @!P0 IADD3 R6, P2, PT, R5, R6, RZ ;  /* 0x0000000605068210 */ /* 0x002fc80007f5e0ff */
[----:B------:R-:W-:Y:S02]  /*9e70*/  @!P0 IADD3.X R7, PT, PT, R8, R7, RZ, P2, !PT ;  /* 0x0000000708078210 */ /* 0x000fe400017fe4ff */
[C---:B------:R-:W-:Y:S01]  /*9e80*/  IADD3 R10, PT, PT, R0.reuse, 0x1d0, RZ ;  /* 0x000001d0000a7810 */ /* 0x040fe20007ffe0ff */
[----:B------:R0:W-:Y:S04]  /*9e90*/  STL.64 [R1+0x188], R18 ;  /* 0x0001881201007387 */ /* 0x0001e80000100a00 */
[----:B------:R1:W-:Y:S01]  /*9ea0*/  STL [R1+0x4e4], R11 ;  /* 0x0004e40b01007387 */ /* 0x0003e20000100800 */
[----:B0-----:R-:W-:Y:S02]  /*9eb0*/  SHF.R.S32.HI R18, RZ, 0x1f, R10 ;  /* 0x0000001fff127819 */ /* 0x001fe4000001140a */
[----:B-1----:R-:W-:-:S04]  /*9ec0*/  IADD3 R11, PT, PT, R0, 0x1d8, RZ ;  /* 0x000001d8000b7810 */ /* 0x002fc80007ffe0ff */
[----:B------:R-:W-:Y:S02]  /*9ed0*/  ISETP.GE.U32.AND P2, PT, R11, UR16, PT ;  /* 0x000000100b007c0c */ /* 0x000fe4000bf46070 */
[----:B------:R-:W-:-:S04]  /*9ee0*/  SHF.R.S32.HI R19, RZ, 0x1f, R11 ;  /* 0x0000001fff137819 */ /* 0x000fc8000001140b */
[----:B------:R-:W-:Y:S01]  /*9ef0*/  ISETP.GE.AND.EX P2, PT, R19, UR17, PT, P2 ;  /* 0x0000001113007c0c */ /* 0x000fe2000bf46320 */
[----:B------:R-:W-:Y:S04]  /*9f00*/  STL [R1+0x508], R9 ;  /* 0x0005080901007387 */ /* 0x000fe80000100800 */
[----:B------:R-:W-:Y:S04]  /*9f10*/  STL [R1+0x864], R13 ;  /* 0x0008640d01007387 */ /* 0x000fe80000100800 */
[----:B------:R0:W-:Y:S02]  /*9f20*/  STL [R1+0x88c], R12 ;  /* 0x00088c0c01007387 */ /* 0x0001e40000100800 */
[----:B0-----:R-:W-:-:S02]  /*9f30*/  CS2R R12, SRZ ;  /* 0x00000000000c7805 */ /* 0x001fc4000001ff00 */
[----:B------:R-:W-:Y:S02]  /*9f40*/  @!P3 MOV R13, R42 ;  /* 0x0000002a000db202 */ /* 0x000fe40000000f00 */
[----:B------:R-:W-:-:S03]  /*9f50*/  @!P3 MOV R12, R43 ;  /* 0x0000002b000cb202 */ /* 0x000fc60000000f00 */
[----:B------:R-:W-:Y:S04]  /*9f60*/  STL [R1+0x870], R13 ;  /* 0x0008700d01007387 */ /* 0x000fe80000100800 */
[----:B------:R0:W-:Y:S02]  /*9f70*/  STL [R1+0x888], R12 ;  /* 0x0008880c01007387 */ /* 0x0001e40000100800 */
[----:B0-----:R-:W-:Y:S02]  /*9f80*/  CS2R R12, SRZ ;  /* 0x00000000000c7805 */ /* 0x001fe4000001ff00 */
[----:B------:R-:W-:Y:S02]  /*9f90*/  @!P3 MOV R12, R45 ;  /* 0x0000002d000cb202 */ /* 0x000fe40000000f00 */
[----:B------:R-:W-:-:S03]  /*9fa0*/  @!P4 MOV R13, R46 ;  /* 0x0000002e000dc202 */ /* 0x000fc60000000f00 */
[----:B------:R0:W-:Y:S04]  /*9fb0*/  STL [R1+0x4ec], R12 ;  /* 0x0004ec0c01007387 */ /* 0x0001e80000100800 */
[----:B------:R-:W-:Y:S01]  /*9fc0*/  STL [R1+0x894], R13 ;  /* 0x0008940d01007387 */ /* 0x000fe20000100800 */
[----:B0-----:R-:W-:Y:S01]  /*9fd0*/  HFMA2 R12, -RZ, RZ, 0, 0 ;  /* 0x00000000ff0c7431 */ /* 0x001fe200000001ff */
[----:B------:R-:W-:-:S05]  /*9fe0*/  @!P4 MOV R12, R47 ;  /* 0x0000002f000cc202 */ /* 0x000fca0000000f00 */
[----:B------:R-:W-:Y:S04]  /*9ff0*/  STL [R1+0x8a4], R12 ;  /* 0x0008a40c01007387 */ /* 0x000fe80000100800 */
[----:B------:R-:W-:Y:S04]  /*a000*/  STL [R1+0x4c4], R15 ;  /* 0x0004c40f01007387 */ /* 0x000fe80000100800 */
[----:B------:R0:W-:Y:S02]  /*a010*/  STL [R1+0x4e0], R14 ;  /* 0x0004e00e01007387 */ /* 0x0001e40000100800 */
[----:B0-----:R-:W0:Y:S02]  /*a020*/  @!P2 LDC.64 R14, c[0x0][0x3a0] ;  /* 0x0000e800ff0eab82 */ /* 0x001e240000000a00 */
[----:B------:R-:W-:Y:S04]  /*a030*/  STL [R1+0x51c], R17 ;  /* 0x00051c1101007387 */ /* 0x000fe80000100800 */
[----:B------:R1:W-:Y:S04]  /*a040*/  STL.64 [R1+0x388], R20 ;  /* 0x0003881401007387 */ /* 0x0003e80000100a00 */
[----:B------:R4:W-:Y:S01]  /*a050*/  STL.64 [R1+0x3b0], R40 ;  /* 0x0003b02801007387 */ /* 0x0009e20000100a00 */
[----:B-1----:R-:W-:-:S02]  /*a060*/  CS2R R20, SRZ ;  /* 0x0000000000147805 */ /* 0x002fc4000001ff00 */
[----:B------:R-:W-:Y:S01]  /*a070*/  @!P4 MOV R20, R49 ;  /* 0x000000310014c202 */ /* 0x000fe20000000f00 */
[----:B------:R-:W-:Y:S01]  /*a080*/  STL.64 [R1+0x1c0], R46 ;  /* 0x0001c02e01007387 */ /* 0x000fe20000100a00 */
[----:B----4-:R-:W-:-:S03]  /*a090*/  HFMA2 R41, -RZ, RZ, 0, 0 ;  /* 0x00000000ff297431 */ /* 0x010fc600000001ff */
[----:B------:R-:W-:Y:S01]  /*a0a0*/  STL [R1+0x574], R20 ;  /* 0x0005741401007387 */ /* 0x000fe20000100800 */
[----:B------:R-:W-:Y:S02]  /*a0b0*/  @!P3 MOV R41, R44 ;  /* 0x0000002c0029b202 */ /* 0x000fe40000000f00 */
[----:B--2---:R-:W-:Y:S02]  /*a0c0*/  @!P1 MOV R16, R35 ;  /* 0x0000002300109202 */ /* 0x004fe40000000f00 */
[----:B------:R-:W-:Y:S02]  /*a0d0*/  @!P0 IADD3 R2, P1, PT, R5, R2, RZ ;  /* 0x0000000205028210 */ /* 0x000fe40007f3e0ff */
[----:B------:R-:W-:Y:S02]  /*a0e0*/  CS2R R4, SRZ ;  /* 0x0000000000047805 */ /* 0x000fe4000001ff00 */
[----:B------:R-:W-:-:S05]  /*a0f0*/  @!P0 IADD3.X R3, PT, PT, R8, R3, RZ, P1, !PT ;  /* 0x0000000308038210 */ /* 0x000fca0000ffe4ff */
[----:B------:R1:W2:Y:S02]  /*a100*/  @!P0 LDG.E.64 R4, desc[UR10][R2.64] ;  /* 0x0000000a02048981 */ /* 0x0002a4000c1e1b00 */
[----:B-1----:R-:W-:-:S06]  /*a110*/  CS2R R2, SRZ ;  /* 0x0000000000027805 */ /* 0x002fcc000001ff00 */
[----:B------:R1:W4:Y:S01]  /*a120*/  @!P0 LDG.E.64 R2, desc[UR10][R6.64] ;  /* 0x0000000a06028981 */ /* 0x000322000c1e1b00 */
[----:B------:R-:W-:-:S04]  /*a130*/  ISETP.GE.U32.AND P1, PT, R10, UR16, PT ;  /* 0x000000100a007c0c */ /* 0x000fc8000bf26070 */
[----:B------:R-:W-:Y:S01]  /*a140*/  ISETP.GE.AND.EX P1, PT, R18, UR17, PT, P1 ;  /* 0x0000001112007c0c */ /* 0x000fe2000bf26310 */
[----:B-1----:R-:W1:-:S12]  /*a150*/  @!P2 LDC.64 R6, c[0x0][0x3f8] ;  /* 0x0000fe00ff06ab82 */ /* 0x002e580000000a00 */
[----:B------:R-:W0:Y:S01]  /*a160*/  @!P1 LDC.64 R8, c[0x0][0x3f8] ;  /* 0x0000fe00ff089b82 */ /* 0x000e220000000a00 */
[----:B------:R-:W-:Y:S02]  /*a170*/  @!P1 MOV R12, R58 ;  /* 0x0000003a000c9202 */ /* 0x000fe40000000f00 */
[----:B------:R-:W-:Y:S01]  /*a180*/  @!P1 MOV R13, R61 ;  /* 0x0000003d000d9202 */ /* 0x000fe20000000f00 */
[----:B------:R3:W-:Y:S04]  /*a190*/  STL [R1+0x834], R16 ;  /* 0x0008341001007387 */ /* 0x0007e80000100800 */
[----:B---3--:R-:W3:Y:S01]  /*a1a0*/  @!P2 LDC.64 R16, c[0x0][0x398] ;  /* 0x0000e600ff10ab82 */ /* 0x008ee20000000a00 */
[----:B-1----:R-:W-:Y:S02]  /*a1b0*/  @!P2 IMAD R19, R19, R6, RZ ;  /* 0x000000061313a224 */ /* 0x002fe400078e02ff */
[----:B0-----:R-:W-:-:S04]  /*a1c0*/  @!P1 IMAD R18, R18, R8, RZ ;  /* 0x0000000812129224 */ /* 0x001fc800078e02ff */
[C---:B------:R-:W-:Y:S02]  /*a1d0*/  @!P1 IMAD R18, R10.reuse, R9, R18 ;  /* 0x000000090a129224 */ /* 0x040fe400078e0212 */
[----:B------:R-:W-:Y:S01]  /*a1e0*/  @!P1 IMAD.WIDE.U32 R8, R10, R8, R12 ;  /* 0x000000080a089225 */ /* 0x000fe200078e000c */
[----:B------:R-:W-:Y:S02]  /*a1f0*/  @!P2 MOV R12, R58 ;  /* 0x0000003a000ca202 */ /* 0x000fe40000000f00 */
[----:B------:R-:W-:Y:S01]  /*a200*/  @!P2 MOV R13, R61 ;  /* 0x0000003d000da202 */ /* 0x000fe20000000f00 */
[C---:B------:R-:W-:Y:S02]  /*a210*/  @!P2 IMAD R19, R11.reuse, R7, R19 ;  /* 0x000000070b13a224 */ /* 0x040fe400078e0213 */
[----:B------:R-:W-:-:S03]  /*a220*/  @!P2 IMAD.WIDE.U32 R10, R11, R6, R12 ;  /* 0x000000060b0aa225 */ /* 0x000fc600078e000c */
[----:B------:R-:W0:Y:S08]  /*a230*/  @!P1 LDC.64 R12, c[0x0][0x398] ;  /* 0x0000e600ff0c9b82 */ /* 0x000e300000000a00 */
[----:B------:R-:W1:Y:S01]  /*a240*/  @!P1 LDC.64 R6, c[0x0][0x3a0] ;  /* 0x0000e800ff069b82 */ /* 0x000e620000000a00 */
[----:B------:R-:W-:Y:S01]  /*a250*/  @!P2 IADD3 R19, PT, PT, R11, R19, RZ ;  /* 0x000000130b13a210 */ /* 0x000fe20007ffe0ff */
[----:B------:R-:W-:Y:S01]  /*a260*/  HFMA2 R20, -RZ, RZ, 0, 0 ;  /* 0x00000000ff147431 */ /* 0x000fe200000001ff */
[----:B------:R-:W-:-:S02]  /*a270*/  @!P2 SHF.L.U32 R11, R10, 0x2, RZ ;  /* 0x000000020a0ba819 */ /* 0x000fc400000006ff */
[----:B------:R-:W-:Y:S01]  /*a280*/  @!P5 MOV R20, R51 ;  /* 0x000000330014d202 */ /* 0x000fe20000000f00 */
[----:B------:R3:W-:Y:S01]  /*a290*/  STL.64 [R1+0x390], R24 ;  /* 0x0003901801007387 */ /* 0x0007e20000100a00 */
[----:B------:R-:W-:Y:S02]  /*a2a0*/  CS2R R46, SRZ ;  /* 0x00000000002e7805 */ /* 0x000fe4000001ff00 */
[----:B------:R-:W-:Y:S02]  /*a2b0*/  @!P5 MOV R21, R50 ;  /* 0x000000320015d202 */ /* 0x000fe40000000f00 */
[----:B------:R-:W-:Y:S02]  /*a2c0*/  @!P1 IADD3 R18, PT, PT, R9, R18, RZ ;  /* 0x0000001209129210 */ /* 0x000fe40007ffe0ff */
[----:B------:R-:W-:Y:S02]  /*a2d0*/  @!P2 SHF.L.U64.HI R19, R10, 0x2, R19 ;  /* 0x000000020a13a819 */ /* 0x000fe40000010213 */
[----:B------:R-:W-:Y:S01]  /*a2e0*/  @!P2 IADD3 R14, P3, PT, R11, R14, RZ ;  /* 0x0000000e0b0ea210 */ /* 0x000fe20007f7e0ff */
[----:B------:R3:W-:Y:S01]  /*a2f0*/  STL.64 [R1+0x3c0], R48 ;  /* 0x0003c03001007387 */ /* 0x0007e20000100a00 */
[----:B------:R-:W-:-:S02]  /*a300*/  @!P1 SHF.L.U32 R9, R8, 0x2, RZ ;  /* 0x0000000208099819 */ /* 0x000fc400000006ff */
[----:B---3--:R-:W-:Y:S01]  /*a310*/  IADD3 R25, PT, PT, R0, 0x1e0, RZ ;  /* 0x000001e000197810 */ /* 0x008fe20007ffe0ff */
[----:B------:R3:W-:Y:S01]  /*a320*/  STL [R1+0x8ac], R20 ;  /* 0x0008ac1401007387 */ /* 0x0007e20000100800 */
[----:B------:R-:W-:Y:S02]  /*a330*/  @!P4 MOV R46, R48 ;  /* 0x00000030002ec202 */ /* 0x000fe40000000f00 */
[----:B------:R-:W-:Y:S01]  /*a340*/  @!P2 IADD3.X R15, PT, PT, R19, R15, RZ, P3, !PT ;  /* 0x0000000f130fa210 */ /* 0x000fe20001ffe4ff */
[----:B------:R1:W-:Y:S01]  /*a350*/  STL [R1+0x89c], R21 ;  /* 0x00089c1501007387 */ /* 0x0003e20000100800 */
[----:B------:R-:W-:Y:S02]  /*a360*/  @!P1 SHF.L.U64.HI R18, R8, 0x2, R18 ;  /* 0x0000000208129819 */ /* 0x000fe40000010212 */
[----:B------:R-:W-:Y:S02]  /*a370*/  CS2R R48, SRZ ;  /* 0x0000000000307805 */ /* 0x000fe4000001ff00 */
[----:B0-----:R-:W-:Y:S01]  /*a380*/  @!P1 IADD3 R12, P4, PT, R9, R12, RZ ;  /* 0x0000000c090c9210 */ /* 0x001fe20007f9e0ff */
[----:B---3--:R-:W-:Y:S01]  /*a390*/  HFMA2 R20, -RZ, RZ, 0, 0 ;  /* 0x00000000ff147431 */ /* 0x008fe200000001ff */
[----:B------:R-:W-:-:S02]  /*a3a0*/  @!P5 MOV R49, R52 ;  /* 0x000000340031d202 */ /* 0x000fc40000000f00 */
[----:B------:R-:W-:Y:S02]  /*a3b0*/  @!P5 MOV R20, R53 ;  /* 0x000000350014d202 */ /* 0x000fe40000000f00 */
[----:B------:R-:W-:Y:S02]  /*a3c0*/  ISETP.GE.U32.AND P3, PT, R25, UR16, PT ;  /* 0x0000001019007c0c */ /* 0x000fe4000bf66070 */
[----:B------:R-:W-:Y:S02]  /*a3d0*/  SHF.R.S32.HI R24, RZ, 0x1f, R25 ;  /* 0x0000001fff187819 */ /* 0x000fe40000011419 */
[----:B-1----:R-:W-:Y:S02]  /*a3e0*/  @!P1 IADD3 R8, P5, PT, R9, R6, RZ ;  /* 0x0000000609089210 */ /* 0x002fe40007fbe0ff */
[----:B------:R-:W-:Y:S01]  /*a3f0*/  IADD3 R21, PT, PT, R0, 0x1e8, RZ ;  /* 0x000001e800157810 */ /* 0x000fe20007ffe0ff */
[----:B------:R0:W-:Y:S01]  /*a400*/  STL.64 [R1+0x198], R26 ;  /* 0x0001981a01007387 */ /* 0x0001e20000100a00 */
[----:B------:R-:W-:-:S02]  /*a410*/  @!P1 IADD3.X R13, PT, PT, R18, R13, RZ, P4, !PT ;  /* 0x0000000d120d9210 */ /* 0x000fc400027fe4ff */
[----:B------:R-:W-:Y:S01]  /*a420*/  ISETP.GE.AND.EX P3, PT, R24, UR17, PT, P3 ;  /* 0x0000001118007c0c */ /* 0x000fe2000bf66330 */
[----:B------:R1:W-:Y:S01]  /*a430*/  STL [R1+0x59c], R20 ;  /* 0x00059c1401007387 */ /* 0x0003e20000100800 */
[----:B------:R-:W-:Y:S02]  /*a440*/  @!P1 IADD3.X R9, PT, PT, R18, R7, RZ, P5, !PT ;  /* 0x0000000712099210 */ /* 0x000fe40002ffe4ff */
[----:B------:R-:W-:Y:S02]  /*a450*/  ISETP.GE.U32.AND P4, PT, R21, UR16, PT ;  /* 0x0000001015007c0c */ /* 0x000fe4000bf86070 */
[----:B------:R-:W-:Y:S02]  /*a460*/  @!P2 IADD3 R16, P5, PT, R11, R16, RZ ;  /* 0x000000100b10a210 */ /* 0x000fe40007fbe0ff */
[----:B0-----:R-:W-:Y:S02]  /*a470*/  SHF.R.S32.HI R26, RZ, 0x1f, R21 ;  /* 0x0000001fff1a7819 */ /* 0x001fe40000011415 */
[----:B-1----:R-:W-:Y:S01]  /*a480*/  IADD3 R20, PT, PT, R0, 0x1f0, RZ ;  /* 0x000001f000147810 */ /* 0x002fe20007ffe0ff */
[----:B------:R0:W-:Y:S01]  /*a490*/  STL.64 [R1+0x398], R28 ;  /* 0x0003981c01007387 */ /* 0x0001e20000100a00 */
[----:B------:R-:W-:-:S02]  /*a4a0*/  ISETP.GE.AND.EX P4, PT, R26, UR17, PT, P4 ;  /* 0x000000111a007c0c */ /* 0x000fc4000bf86340 */
[----:B------:R-:W-:Y:S02]  /*a4b0*/  @!P2 IADD3.X R17, PT, PT, R19, R17, RZ, P5, !PT ;  /* 0x000000111311a210 */ /* 0x000fe40002ffe4ff */
[----:B------:R-:W-:Y:S01]  /*a4c0*/  ISETP.GE.U32.AND P5, PT, R20, UR16, PT ;  /* 0x0000001014007c0c */ /* 0x000fe2000bfa6070 */
[----:B------:R-:W1:Y:S01]  /*a4d0*/  @!P3 LDC.64 R18, c[0x0][0x3f8] ;  /* 0x0000fe00ff12bb82 */ /* 0x000e620000000a00 */
[----:B0-----:R-:W-:-:S04]  /*a4e0*/  SHF.R.S32.HI R28, RZ, 0x1f, R20 ;  /* 0x0000001fff1c7819 */ /* 0x001fc80000011414 */
[----:B------:R-:W-:Y:S02]  /*a4f0*/  ISETP.GE.AND.EX P5, PT, R28, UR17, PT, P5 ;  /* 0x000000111c007c0c */ /* 0x000fe4000bfa6350 */
[----:B------:R-:W-:Y:S01]  /*a500*/  CS2R R6, SRZ ;  /* 0x0000000000067805 */ /* 0x000fe2000001ff00 */
[----:B------:R0:W-:Y:S01]  /*a510*/  STL.64 [R1+0x190], R22 ;  /* 0x0001901601007387 */ /* 0x0001e20000100a00 */
[----:B------:R-:W-:Y:S01]  /*a520*/  HFMA2 R10, -RZ, RZ, 0, 0 ;  /* 0x00000000ff0a7431 */ /* 0x000fe200000001ff */
[----:B------:R-:W-:-:S03]  /*a530*/  MOV R11, RZ ;  /* 0x000000ff000b7202 */ /* 0x000fc60000000f00 */
[----:B------:R3:W4:Y:S04]  /*a540*/  @!P1 LDG.E.64 R6, desc[UR10][R8.64] ;  /* 0x0000000a08069981 */ /* 0x000728000c1e1b00 */
[----:B------:R3:W4:Y:S01]  /*a550*/  @!P2 LDG.E.64 R10, desc[UR10][R14.64] ;  /* 0x0000000a0e0aa981 */ /* 0x000722000c1e1b00 */
[----:B0-----:R-:W0:Y:S01]  /*a560*/  @!P4 LDC.64 R22, c[0x0][0x3f8] ;  /* 0x0000fe00ff16cb82 */ /* 0x001e220000000a00 */
[----:B---3--:R-:W-:Y:S01]  /*a570*/  HFMA2 R8, -RZ, RZ, 0, 0 ;  /* 0x00000000ff087431 */ /* 0x008fe200000001ff */
[----:B------:R-:W-:-:S06]  /*a580*/  MOV R9, RZ ;  /* 0x000000ff00097202 */ /* 0x000fcc0000000f00 */
[----:B------:R-:W3:Y:S01]  /*a590*/  @!P5 LDC.64 R14, c[0x0][0x3f8] ;  /* 0x0000fe00ff0edb82 */ /* 0x000ee20000000a00 */
[----:B------:R1:W4:Y:S02]  /*a5a0*/  @!P1 LDG.E.64 R8, desc[UR10][R12.64] ;  /* 0x0000000a0c089981 */ /* 0x000324000c1e1b00 */
[----:B-1----:R-:W-:Y:S01]  /*a5b0*/  @!P3 IMAD R24, R24, R18, RZ ;  /* 0x000000121818b224 */ /* 0x002fe200078e02ff */
[----:B------:R-:W-:-:S06]  /*a5c0*/  CS2R R12, SRZ ;  /* 0x00000000000c7805 */ /* 0x000fcc000001ff00 */
[----:B------:R1:W4:Y:S01]  /*a5d0*/  @!P2 LDG.E.64 R12, desc[UR10][R16.64] ;  /* 0x0000000a100ca981 */ /* 0x000322000c1e1b00 */
[----:B------:R-:W-:Y:S01]  /*a5e0*/  @!P3 IMAD R24, R25, R19, R24 ;  /* 0x000000131918b224 */ /* 0x000fe200078e0218 */
[-C--:B------:R-:W-:Y:S02]  /*a5f0*/  @!P4 MOV R19, R61.reuse ;  /* 0x0000003d0013c202 */ /* 0x080fe40000000f00 */
[----:B-1----:R-:W-:Y:S02]  /*a600*/  @!P3 MOV R16, R58 ;  /* 0x0000003a0010b202 */ /* 0x002fe40000000f00 */
[----:B------:R-:W-:-:S03]  /*a610*/  @!P3 MOV R17, R61 ;  /* 0x0000003d0011b202 */ /* 0x000fc60000000f00 */
[----:B------:R-:W-:Y:S01]  /*a620*/  @!P3 IMAD.WIDE.U32 R16, R25, R18, R16 ;  /* 0x000000121910b225 */ /* 0x000fe200078e0010 */
[----:B------:R-:W-:-:S03]  /*a630*/  @!P4 MOV R18, R58 ;  /* 0x0000003a0012c202 */ /* 0x000fc60000000f00 */
[----:B0-----:R-:W-:Y:S02]  /*a640*/  @!P4 IMAD R25, R26, R22, RZ ;  /* 0x000000161a19c224 */ /* 0x001fe400078e02ff */
[----:B---3--:R-:W-:Y:S02]  /*a650*/  @!P5 IMAD R28, R28, R14, RZ ;  /* 0x0000000e1c1cd224 */ /* 0x008fe400078e02ff */
[C---:B------:R-:W-:Y:S02]  /*a660*/  @!P4 IMAD R25, R21.reuse, R23, R25 ;  /* 0x000000171519c224 */ /* 0x040fe400078e0219 */
[----:B------:R-:W-:Y:S01]  /*a670*/  @!P4 IMAD.WIDE.U32 R22, R21, R22, R18 ;  /* 0x000000161516c225 */ /* 0x000fe200078e0012 */
[----:B------:R-:W-:Y:S02]  /*a680*/  @!P5 MOV R18, R58 ;  /* 0x0000003a0012d202 */ /* 0x000fe40000000f00 */
[----:B------:R-:W-:Y:S01]  /*a690*/  @!P5 MOV R19, R61 ;  /* 0x0000003d0013d202 */ /* 0x000fe20000000f00 */
[----:B------:R-:W-:-:S02]  /*a6a0*/  @!P5 IMAD R28, R20, R15, R28 ;  /* 0x0000000f141cd224 */ /* 0x000fc400078e021c */
[----:B------:R-:W-:-:S04]  /*a6b0*/  @!P5 IMAD.WIDE.U32 R14, R20, R14, R18 ;  /* 0x0000000e140ed225 */ /* 0x000fc800078e0012 */
[----:B------:R-:W-:Y:S01]  /*a6c0*/  HFMA2 R18, -RZ, RZ, 0, 0 ;  /* 0x00000000ff127431 */ /* 0x000fe200000001ff */
[----:B------:R-:W-:Y:S01]  /*a6d0*/  @!P6 MOV R18, R55 ;  /* 0x000000370012e202 */ /* 0x000fe20000000f00 */
[----:B------:R-:W0:Y:S04]  /*a6e0*/  @!P3 LDC.64 R20, c[0x0][0x398] ;  /* 0x0000e600ff14bb82 */ /* 0x000e280000000a00 */
[----:B------:R1:W-:Y:S01]  /*a6f0*/  STL [R1+0x868], R18 ;  /* 0x0008681201007387 */ /* 0x0003e20000100800 */
[----:B------:R-:W-:-:S03]  /*a700*/  @!P4 IADD3 R25, PT, PT, R23, R25, RZ ;  /* 0x000000191719c210 */ /* 0x000fc60007ffe0ff */
[----:B-1----:R-:W1:Y:S01]  /*a710*/  @!P3 LDC.64 R18, c[0x0][0x3a0] ;  /* 0x0000e800ff12bb82 */ /* 0x002e620000000a00 */
[----:B------:R3:W-:Y:S01]  /*a720*/  STL.64 [R1+0x1a0], R30 ;  /* 0x0001a01e01007387 */ /* 0x0007e20000100a00 */
[C---:B------:R-:W-:Y:S01]  /*a730*/  @!P4 SHF.L.U64.HI R29, R22.reuse, 0x2, R25 ;  /* 0x00000002161dc819 */ /* 0x040fe20000010219 */
[----:B------:R-:W-:Y:S01]  /*a740*/  HFMA2 R27, -RZ, RZ, 0, 0 ;  /* 0x00000000ff1b7431 */ /* 0x000fe200000001ff */
[----:B------:R-:W-:Y:S02]  /*a750*/  @!P6 MOV R27, R54 ;  /* 0x00000036001be202 */ /* 0x000fe40000000f00 */
[----:B------:R-:W-:Y:S02]  /*a760*/  @!P3 IADD3 R17, PT, PT, R17, R24, RZ ;  /* 0x000000181111b210 */ /* 0x000fe40007ffe0ff */
[----:B------:R-:W2:Y:S01]  /*a770*/  @!P4 LDC.64 R24, c[0x0][0x398] ;  /* 0x0000e600ff18cb82 */ /* 0x000ea20000000a00 */
[----:B---3--:R-:W-:-:S07]  /*a780*/  @!P4 SHF.L.U32 R30, R22, 0x2, RZ ;  /* 0x00000002161ec819 */ /* 0x008fce00000006ff */
[----:B------:R-:W3:Y:S01]  /*a790*/  @!P4 LDC.64 R22, c[0x0][0x3a0] ;  /* 0x0000e800ff16cb82 */ /* 0x000ee20000000a00 */
[----:B------:R0:W-:Y:S01]  /*a7a0*/  STL [R1+0x840], R27 ;  /* 0x0008401b01007387 */ /* 0x0001e20000100800 */
[C---:B------:R-:W-:Y:S02]  /*a7b0*/  @!P3 SHF.L.U64.HI R17, R16.reuse, 0x2, R17 ;  /* 0x000000021011b819 */ /* 0x040fe40000010211 */
[----:B------:R-:W-:Y:S01]  /*a7c0*/  @!P3 SHF.L.U32 R16, R16, 0x2, RZ ;  /* 0x000000021010b819 */ /* 0x000fe200000006ff */
[----:B------:R0:W-:Y:S03]  /*a7d0*/  STL.64 [R1+0x1b8], R42 ;  /* 0x0001b82a01007387 */ /* 0x0001e60000100a00 */
[----:B0-----:R-:W0:Y:S01]  /*a7e0*/  @!P5 LDC.64 R26, c[0x0][0x3a0] ;  /* 0x0000e800ff1adb82 */ /* 0x001e220000000a00 */
[----:B------:R-:W-:Y:S02]  /*a7f0*/  CS2R R42, SRZ ;  /* 0x00000000002a7805 */ /* 0x000fe4000001ff00 */
[----:B------:R-:W-:-:S02]  /*a800*/  @!P6 MOV R42, R56 ;  /* 0x00000038002ae202 */ /* 0x000fc40000000f00 */
[----:B------:R-:W-:Y:S02]  /*a810*/  @!P6 MOV R43, R57 ;  /* 0x00000039002be202 */ /* 0x000fe40000000f00 */
[----:B-1----:R-:W-:-:S04]  /*a820*/  @!P3 IADD3 R18, P6, PT, R16, R18, RZ ;  /* 0x000000121012b210 */ /* 0x002fc80007fde0ff */
[----:B------:R-:W-:Y:S02]  /*a830*/  @!P3 IADD3.X R19, PT, PT, R17, R19, RZ, P6, !PT ;  /* 0x000000131113b210 */ /* 0x000fe400037fe4ff */
[----:B------:R-:W-:-:S04]  /*a840*/  @!P3 IADD3 R20, P6, PT, R16, R20, RZ ;  /* 0x000000141014b210 */ /* 0x000fc80007fde0ff */
[----:B------:R-:W-:Y:S02]  /*a850*/  @!P3 IADD3.X R21, PT, PT, R17, R21, RZ, P6, !PT ;  /* 0x000000151115b210 */ /* 0x000fe400037fe4ff */
[C---:B---3--:R-:W-:Y:S02]  /*a860*/  @!P4 IADD3 R22, P6, PT, R30.reuse, R22, RZ ;  /* 0x000000161e16c210 */ /* 0x048fe40007fde0ff */
[----:B------:R-:W-:Y:S02]  /*a870*/  @!P5 IADD3 R16, PT, PT, R15, R28, RZ ;  /* 0x0000001c0f10d210 */ /* 0x000fe40007ffe0ff */
[----:B------:R-:W-:Y:S02]  /*a880*/  @!P4 IADD3.X R23, PT, PT, R29, R23, RZ, P6, !PT ;  /* 0x000000171d17c210 */ /* 0x000fe400037fe4ff */
[----:B--2---:R-:W-:Y:S02]  /*a890*/  @!P4 IADD3 R24, P6, PT, R30, R24, RZ ;  /* 0x000000181e18c210 */ /* 0x004fe40007fde0ff */
[----:B------:R-:W-:-:S02]  /*a8a0*/  @!P5 SHF.L.U32 R17, R14, 0x2, RZ ;  /* 0x000000020e11d819 */ /* 0x000fc400000006ff */
[----:B------:R-:W-:Y:S02]  /*a8b0*/  @!P4 IADD3.X R25, PT, PT, R29, R25, RZ, P6, !PT ;  /* 0x000000191d19c210 */ /* 0x000fe400037fe4ff */
[----:B------:R-:W-:Y:S02]  /*a8c0*/  @!P5 SHF.L.U64.HI R16, R14, 0x2, R16 ;  /* 0x000000020e10d819 */ /* 0x000fe40000010210 */
[----:B0-----:R-:W-:Y:S02]  /*a8d0*/  @!P5 IADD3 R26, P6, PT, R17, R26, RZ ;  /* 0x0000001a111ad210 */ /* 0x001fe40007fde0ff */
[----:B------:R-:W-:Y:S02]  /*a8e0*/  IADD3 R0, PT, PT, R0, 0x1f8, RZ ;  /* 0x000001f800007810 */ /* 0x000fe40007ffe0ff */
[----:B------:R-:W-:Y:S02]  /*a8f0*/  @!P5 IADD3.X R27, PT, PT, R16, R27, RZ, P6, !PT ;  /* 0x0000001b101bd210 */ /* 0x000fe400037fe4ff */
[----:B------:R-:W-:-:S02]  /*a900*/  ISETP.GE.U32.AND P6, PT, R0, UR16, PT ;  /* 0x0000001000007c0c */ /* 0x000fc4000bfc6070 */
[----:B------:R-:W-:Y:S02]  /*a910*/  SHF.R.S32.HI R30, RZ, 0x1f, R0 ;  /* 0x0000001fff1e7819 */ /* 0x000fe40000011400 */
[----:B------:R-:W-:Y:S02]  /*a920*/  CS2R R14, SRZ ;  /* 0x00000000000e7805 */ /* 0x000fe4000001ff00 */
[----:B------:R-:W-:-:S04]  /*a930*/  ISETP.GE.AND.EX P6, PT, R30, UR17, PT, P6 ;  /* 0x000000111e007c0c */ /* 0x000fc8000bfc6360 */
[----:B------:R0:W2:Y:S02]  /*a940*/  @!P3 LDG.E.64 R14, desc[UR10][R18.64] ;  /* 0x0000000a120eb981 */ /* 0x0000a4000c1e1b00 */
[----:B0-----:R-:W-:-:S07]  /*a950*/  CS2R R18, SRZ ;  /* 0x0000000000127805 */ /* 0x001fce000001ff00 */
[----:B------:R-:W0:Y:S01]  /*a960*/  @!P6 LDC.64 R28, c[0x0][0x3f8] ;  /* 0x0000fe00ff1ceb82 */ /* 0x000e220000000a00 */
[----:B------:R1:W3:Y:S02]  /*a970*/  @!P3 LDG.E.64 R18, desc[UR10][R20.64] ;  /* 0x0000000a1412b981 */ /* 0x0002e4000c1e1b00 */
[----:B-1----:R-:W-:-:S06]  /*a980*/  CS2R R20, SRZ ;  /* 0x0000000000147805 */ /* 0x002fcc000001ff00 */
[----:B------:R1:W3:Y:S02]  /*a990*/  @!P4 LDG.E.64 R20, desc[UR10][R22.64] ;  /* 0x0000000a1614c981 */ /* 0x0002e4000c1e1b00 */
[----:B-1----:R-:W-:-:S06]  /*a9a0*/  CS2R R22, SRZ ;  /* 0x0000000000167805 */ /* 0x002fcc000001ff00 */
[----:B------:R1:W3:Y:S01]  /*a9b0*/  @!P4 LDG.E.64 R22, desc[UR10][R24.64] ;  /* 0x0000000a1816c981 */ /* 0x0002e2000c1e1b00 */
[----:B------:R-:W-:Y:S01]  /*a9c0*/  UIMAD.WIDE UR6, UR8, 0x8, UR6 ;  /* 0x00000008080678a5 */ /* 0x000fe2000f8e0206 */
[----:B0-----:R-:W-:Y:S01]  /*a9d0*/  @!P6 IMAD R30, R30, R28, RZ ;  /* 0x0000001c1e1ee224 */ /* 0x001fe200078e02ff */
[----:B-1----:R-:W-:Y:S01]  /*a9e0*/  CS2R R24, SRZ ;  /* 0x0000000000187805 */ /* 0x002fe2000001ff00 */
[----:B------:R0:W-:Y:S05]  /*a9f0*/  STL.64 [R1+0x1a8], R34 ;  /* 0x0001a82201007387 */ /* 0x0001ea0000100a00 */
[----:B------:R1:W3:Y:S01]  /*aa00*/  @!P5 LDG.E.64 R24, desc[UR10][R26.64] ;  /* 0x0000000a1a18d981 */ /* 0x0002e2000c1e1b00 */
[----:B------:R-:W-:Y:S01]  /*aa10*/  @!P6 IMAD R30, R0, R29, R30 ;  /* 0x0000001d001ee224 */ /* 0x000fe200078e021e */
[----:B-1----:R-:W-:-:S02]  /*aa20*/  @!P6 MOV R26, R58 ;  /* 0x0000003a001ae202 */ /* 0x002fc40000000f00 */
[----:B------:R-:W-:Y:S02]  /*aa30*/  @!P6 MOV R27, R61 ;  /* 0x0000003d001be202 */ /* 0x000fe40000000f00 */
[----:B0-----:R-:W-:Y:S01]  /*aa40*/  MOV R34, UR6 ;  /* 0x0000000600227c02 */ /* 0x001fe20008000f00 */
[----:B------:R0:W-:Y:S01]  /*aa50*/  STL.64 [R1+0x3a8], R36 ;  /* 0x0003a82401007387 */ /* 0x0001e20000100a00 */
[----:B------:R-:W-:Y:S01]  /*aa60*/  MOV R35, UR7 ;  /* 0x0000000700237c02 */ /* 0x000fe20008000f00 */
[----:B------:R-:W-:Y:S01]  /*aa70*/  @!P6 IMAD.WIDE.U32 R28, R0, R28, R26 ;  /* 0x0000001c001ce225 */ /* 0x000fe200078e001a */
[----:B------:R-:W1:Y:S01]  /*aa80*/  LDCU.U8 UR6, c[0x0][0x414] ;  /* 0x00008280ff0677ac */ /* 0x000e620008000000 */
[----:B------:R-:W1:Y:S03]  /*aa90*/  @!P5 LDC.64 R26, c[0x0][0x398] ;  /* 0x0000e600ff1adb82 */ /* 0x000e660000000a00 */
[----:B------:R-:W-:Y:S01]  /*aaa0*/  @!P6 IADD3 R0, PT, PT, R29, R30, RZ ;  /* 0x0000001e1d00e210 */ /* 0x000fe20007ffe0ff */
[----:B------:R-:W3:Y:S03]  /*aab0*/  LDG.E.64 R34, desc[UR10][R34.64] ;  /* 0x0000000a22227981 */ /* 0x000ee6000c1e1b00 */
[----:B------:R-:W-:-:S02]  /*aac0*/  @!P6 SHF.L.U64.HI R0, R28, 0x2, R0 ;  /* 0x000000021c00e819 */ /* 0x000fc40000010200 */
[----:B0-----:R-:W-:Y:S02]  /*aad0*/  @!P6 SHF.L.U32 R36, R28, 0x2, RZ ;  /* 0x000000021c24e819 */ /* 0x001fe400000006ff */
[----:B------:R-:W0:Y:S01]  /*aae0*/  @!P6 LDC.64 R28, c[0x0][0x3a0] ;  /* 0x0000e800ff1ceb82 */ /* 0x000e220000000a00 */
[----:B------:R4:W-:Y:S01]  /*aaf0*/  STL.64 [R1+0x3a0], R32 ;  /* 0x0003a02001007387 */ /* 0x0009e20000100a00 */
[----:B------:R-:W-:Y:S02]  /*ab00*/  CS2R R30, SRZ ;  /* 0x00000000001e7805 */ /* 0x000fe4000001ff00 */
[----:B------:R-:W-:-:S04]  /*ab10*/  @!P0 MOV R31, R4 ;  /* 0x00000004001f8202 */ /* 0x000fc80000000f00 */
[----:B----4-:R-:W4:Y:S01]  /*ab20*/  @!P6 LDC.64 R32, c[0x0][0x398] ;  /* 0x0000e600ff20eb82 */ /* 0x010f220000000a00 */
[----:B------:R1:W-:Y:S01]  /*ab30*/  STL [R1+0x7f0], R31 ;  /* 0x0007f01f01007387 */ /* 0x0003e20000100800 */
[----:B------:R-:W-:Y:S01]  /*ab40*/  HFMA2 R37, -RZ, RZ, 0, 0 ;  /* 0x00000000ff257431 */ /* 0x000fe200000001ff */
[----:B------:R-:W-:Y:S02]  /*ab50*/  @!P0 MOV R37, R5 ;  /* 0x0000000500258202 */ /* 0x000fe40000000f00 */
[----:B------:R-:W-:Y:S02]  /*ab60*/  @!P0 MOV R30, R2 ;  /* 0x00000002001e8202 */ /* 0x000fe40000000f00 */
[----:B-1----:R-:W-:Y:S02]  /*ab70*/  MOV R31, RZ ;  /* 0x000000ff001f7202 */ /* 0x002fe40000000f00 */
[----:B------:R-:W-:Y:S02]  /*ab80*/  @!P0 MOV R31, R3 ;  /* 0x00000003001f8202 */ /* 0x000fe40000000f00 */
[----:B------:R-:W-:Y:S01]  /*ab90*/  @!P5 IADD3 R26, P0, PT, R17, R26, RZ ;  /* 0x0000001a111ad210 */ /* 0x000fe20007f1e0ff */
[----:B------:R1:W-:Y:S03]  /*aba0*/  STL [R1+0x804], R37 ;  /* 0x0008042501007387 */ /* 0x0003e60000100800 */
[----:B------:R-:W-:Y:S01]  /*abb0*/  @!P5 IADD3.X R27, PT, PT, R16, R27, RZ, P0, !PT ;  /* 0x0000001b101bd210 */ /* 0x000fe200007fe4ff */
[----:B------:R4:W-:Y:S01]  /*abc0*/  STL.64 [R1+0x3b8], R44 ;  /* 0x0003b82c01007387 */ /* 0x0009e20000100a00 */
[----:B0-----:R-:W-:-:S02]  /*abd0*/  @!P6 IADD3 R28, P0, PT, R36, R28, RZ ;  /* 0x0000001c241ce210 */ /* 0x001fc40007f1e0ff */
[----:B------:R-:W-:Y:S01]  /*abe0*/  CS2R R16, SRZ ;  /* 0x0000000000107805 */ /* 0x000fe2000001ff00 */
[----:B------:R-:W-:Y:S01]  /*abf0*/  STL.64 [R1+0x1b0], R38 ;  /* 0x0001b02601007387 */ /* 0x000fe20000100a00 */
[----:B------:R-:W-:Y:S01]  /*ac00*/  @!P6 IADD3.X R29, PT, PT, R0, R29, RZ, P0, !PT ;  /* 0x0000001d001de210 */ /* 0x000fe200007fe4ff */
[----:B-1----:R-:W0:Y:S01]  /*ac10*/  S2R R37, SR_TID.X ;  /* 0x0000000000257919 */ /* 0x002e220000002100 */
[----:B----4-:R-:W-:Y:S02]  /*ac20*/  @!P6 IADD3 R32, P0, PT, R36, R32, RZ ;  /* 0x000000202420e210 */ /* 0x010fe40007f1e0ff */
[----:B------:R1:W4:Y:S02]  /*ac30*/  @!P5 LDG.E.64 R16, desc[UR10][R26.64] ;  /* 0x0000000a1a10d981 */ /* 0x000324000c1e1b00 */
[----:B------:R-:W-:Y:S01]  /*ac40*/  @!P6 IADD3.X R33, PT, PT, R0, R33, RZ, P0, !PT ;  /* 0x000000210021e210 */ /* 0x000fe200007fe4ff */
[----:B------:R-:W0:Y:S01]  /*ac50*/  LDC.64 R44, c[0x0][0x3a8] ;  /* 0x0000ea00ff2c7b82 */ /* 0x000e220000000a00 */
[----:B------:R-:W-:Y:S01]  /*ac60*/  ISETP.NE.AND P0, PT, RZ, UR6, PT ;  /* 0x00000006ff007c0c */ /* 0x000fe2000bf05270 */
[----:B------:R1:W-:Y:S01]  /*ac70*/  STL.64 [R1+0x1d0], R54 ;  /* 0x0001d03601007387 */ /* 0x0003e20000100a00 */
[----:B------:R-:W-:-:S03]  /*ac80*/  @!P1 MOV R47, R6 ;  /* 0x00000006002f9202 */ /* 0x000fc60000000f00 */
[----:B------:R0:W-:Y:S01]  /*ac90*/  STL.64 [R1+0x3d0], R56 ;  /* 0x0003d03801007387 */ /* 0x0001e20000100a00 */
[----:B-1----:R-:W-:Y:S01]  /*aca0*/  HFMA2 R26, -RZ, RZ, 0, 0 ;  /* 0x00000000ff1a7431 */ /* 0x002fe200000001ff */
[----:B------:R-:W-:Y:S02]  /*acb0*/  MOV R27, RZ ;  /* 0x000000ff001b7202 */ /* 0x000fe40000000f00 */
[----:B------:R-:W5:Y:S01]  /*acc0*/  LDL R40, [R1+0x430] ;  /* 0x0004300001287983 */ /* 0x000f620000100800 */
[----:B------:R-:W-:-:S03]  /*acd0*/  MOV R36, UR13 ;  /* 0x0000000d00247c02 */ /* 0x000fc60008000f00 */
[----:B------:R-:W5:Y:S04]  /*ace0*/  LDL R55, [R1+0x53c] ;  /* 0x00053c0001377983 */ /* 0x000f680000100800 */
[----:B------:R1:W4:Y:S04]  /*acf0*/  @!P6 LDG.E.64 R26, desc[UR10][R28.64] ;  /* 0x0000000a1c1ae981 */ /* 0x000328000c1e1b00 */
[----:B0-----:R-:W5:Y:S01]  /*ad00*/  LDL R56, [R1+0x684] ;  /* 0x0006840001387983 */ /* 0x001f620000100800 */
[----:B------:R-:W-:-:S03]  /*ad10*/  SHF.L.U32 R0, R37, 0x1, RZ ;  /* 0x0000000125007819 */ /* 0x000fc600000006ff */
[----:B------:R-:W5:Y:S01]  /*ad20*/  LDL R57, [R1+0x6a0] ;  /* 0x0006a00001397983 */ /* 0x000f620000100800 */
[----:B-1----:R-:W-:-:S03]  /*ad30*/  CS2R R28, SRZ ;  /* 0x00000000001c7805 */ /* 0x002fc6000001ff00 */
[----:B------:R-:W5:Y:S04]  /*ad40*/  LDL R39, [R1+0x578] ;  /* 0x0005780001277983 */ /* 0x000f680000100800 */
[----:B------:R0:W4:Y:S02]  /*ad50*/  @!P6 LDG.E.64 R28, desc[UR10][R32.64] ;  /* 0x0000000a201ce981 */ /* 0x000124000c1e1b00 */
[----:B0-----:R-:W0:Y:S01]  /*ad60*/  @P0 LDC.64 R32, c[0x0][0x3b0] ;  /* 0x0000ec00ff200b82 */ /* 0x001e220000000a00 */
[----:B------:R-:W-:-:S04]  /*ad70*/  LOP3.LUT R0, R0, 0x7e, RZ, 0xc0, !PT ;  /* 0x0000007e00007812 */ /* 0x000fc800078ec0ff */
[----:B------:R-:W-:-:S05]  /*ad80*/  LEA R36, R36, R0, 0x7 ;  /* 0x0000000024247211 */ /* 0x000fca00078e38ff */
[----:B0-----:R-:W-:-:S04]  /*ad90*/  @P0 IMAD.WIDE R32, R36, 0x2, R32 ;  /* 0x0000000224200825 */ /* 0x001fc800078e0220 */
[----:B------:R-:W-:Y:S01]  /*ada0*/  IMAD.WIDE R36, R36, 0x2, R44 ;  /* 0x0000000224247825 */ /* 0x000fe200078e022c */
[----:B------:R-:W4:Y:S04]  /*adb0*/  @P0 LDG.E.U16 R38, desc[UR10][R32.64] ;  /* 0x0000000a20260981 */ /* 0x000f28000c1e1500 */
[----:B------:R-:W4:Y:S04]  /*adc0*/  @P0 LDG.E.U16 R32, desc[UR10][R32.64+0x2] ;  /* 0x0000020a20200981 */ /* 0x000f28000c1e1500 */
[----:B------:R-:W4:Y:S04]  /*add0*/  LDG.E.U16 R33, desc[UR10][R36.64] ;  /* 0x0000000a24217981 */ /* 0x000f28000c1e1500 */
[----:B------:R-:W4:Y:S01]  /*ade0*/  LDG.E.U16 R36, desc[UR10][R36.64+0x2] ;  /* 0x0000020a24247981 */ /* 0x000f22000c1e1500 */
[----:B------:R-:W-:Y:S01]  /*adf0*/  HFMA2 R0, -RZ, RZ, 0, 0 ;  /* 0x00000000ff007431 */ /* 0x000fe200000001ff */
[----:B------:R-:W-:-:S02]  /*ae00*/  @!P1 MOV R0, R7 ;  /* 0x0000000700009202 */ /* 0x000fc40000000f00 */
[----:B------:R0:W5:Y:S04]  /*ae10*/  LDL R37, [R1+0x550] ;  /* 0x0005500001257983 */ /* 0x0001680000100800 */
[----:B------:R-:W-:Y:S04]  /*ae20*/  STL [R1+0x7e0], R47 ;  /* 0x0007e02f01007387 */ /* 0x000fe80000100800 */
[----:B------:R1:W-:Y:S02]  /*ae30*/  STL [R1+0x7f8], R0 ;  /* 0x0007f80001007387 */ /* 0x0003e40000100800 */
[----:B-1----:R-:W-:Y:S01]  /*ae40*/  HFMA2 R0, -RZ, RZ, 0, 0 ;  /* 0x00000000ff007431 */ /* 0x002fe200000001ff */
[----:B------:R-:W-:-:S05]  /*ae50*/  @!P2 MOV R0, R10 ;  /* 0x0000000a0000a202 */ /* 0x000fca0000000f00 */
[----:B------:R1:W-:Y:S02]  /*ae60*/  STL [R1+0x80c], R0 ;  /* 0x00080c0001007387 */ /* 0x0003e40000100800 */
[----:B-1----:R-:W-:Y:S01]  /*ae70*/  HFMA2 R0, -RZ, RZ, 0, 0 ;  /* 0x00000000ff007431 */ /* 0x002fe200000001ff */
[----:B------:R-:W-:-:S05]  /*ae80*/  @!P2 MOV R0, R11 ;  /* 0x0000000b0000a202 */ /* 0x000fca0000000f00 */
[----:B------:R1:W-:Y:S02]  /*ae90*/  STL [R1+0x820], R0 ;  /* 0x0008200001007387 */ /* 0x0003e40000100800 */
[----:B-1----:R-:W-:Y:S01]  /*aea0*/  HFMA2 R0, -RZ, RZ, 0, 0 ;  /* 0x00000000ff007431 */ /* 0x002fe200000001ff */
[----:B--2---:R-:W-:-:S05]  /*aeb0*/  @!P3 MOV R0, R14 ;  /* 0x0000000e0000b202 */ /* 0x004fca0000000f00 */
[----:B------:R1:W-:Y:S02]  /*aec0*/  STL [R1+0x830], R0 ;  /* 0x0008300001007387 */ /* 0x0003e40000100800 */
[----:B-1----:R-:W-:Y:S01]  /*aed0*/  HFMA2 R0, -RZ, RZ, 0, 0 ;  /* 0x00000000ff007431 */ /* 0x002fe200000001ff */
[----:B------:R-:W-:-:S05]  /*aee0*/  @!P3 MOV R0, R15 ;  /* 0x0000000f0000b202 */ /* 0x000fca0000000f00 */
[----:B------:R1:W-:Y:S02]  /*aef0*/  STL [R1+0x850], R0 ;  /* 0x0008500001007387 */ /* 0x0003e40000100800 */
[----:B-1----:R-:W-:Y:S01]  /*af00*/  HFMA2 R0, -RZ, RZ, 0, 0 ;  /* 0x00000000ff007431 */ /* 0x002fe200000001ff */
[----:B---3--:R-:W-:-:S05]  /*af10*/  @!P4 MOV R0, R20 ;  /* 0x000000140000c202 */ /* 0x008fca0000000f00 */
[----:B------:R1:W-:Y:S02]  /*af20*/  STL [R1+0x880], R0 ;  /* 0x0008800001007387 */ /* 0x0003e40000100800 */
[----:B-1----:R-:W-:Y:S01]  /*af30*/  HFMA2 R0, -RZ, RZ, 0, 0 ;  /* 0x00000000ff007431 */ /* 0x002fe200000001ff */
[----:B------:R-:W-:Y:S01]  /*af40*/  @!P4 MOV R0, R21 ;  /* 0x000000150000c202 */ /* 0x000fe20000000f00 */
[----:B------:R-:W-:Y:S04]  /*af50*/  STL.64 [R1+0x1c8], R50 ;  /* 0x0001c83201007387 */ /* 0x000fe80000100a00 */
[----:B------:R-:W-:Y:S04]  /*af60*/  STL [R1+0x890], R0 ;  /* 0x0008900001007387 */ /* 0x000fe80000100800 */
[----:B------:R-:W-:Y:S04]  /*af70*/  STL.64 [R1+0x3c8], R52 ;  /* 0x0003c83401007387 */ /* 0x000fe80000100a00 */
[----:B------:R1:W-:Y:S01]  /*af80*/  STL.64 [R1+0x1d8], R4 ;  /* 0x0001d80401007387 */ /* 0x0003e20000100a00 */
[----:B------:R-:W-:-:S03]  /*af90*/  R2UR UR16, R34 ;  /* 0x00000000221072ca */ /* 0x000fc600000e0000 */
[----:B------:R-:W-:Y:S01]  /*afa0*/  STL.64 [R1+0x3d8], R2 ;  /* 0x0003d80201007387 */ /* 0x000fe20000100a00 */
[----:B-1----:R-:W-:-:S03]  /*afb0*/  HFMA2 R4, -RZ, RZ, 0, 0 ;  /* 0x00000000ff047431 */ /* 0x002fc600000001ff */
[----:B------:R1:W-:Y:S01]  /*afc0*/  STL.64 [R1+0x1e0], R6 ;  /* 0x0001e00601007387 */ /* 0x0003e20000100a00 */
[----:B------:R-:W-:Y:S02]  /*afd0*/  CS2R R44, SRZ ;  /* 0x00000000002c7805 */ /* 0x000fe4000001ff00 */
[----:B------:R-:W-:Y:S01]  /*afe0*/  CS2R R50, SRZ ;  /* 0x0000000000327805 */ /* 0x000fe2000001ff00 */
[----:B------:R0:W5:Y:S02]  /*aff0*/  LDL R34, [R1+0x590] ;  /* 0x0005900001227983 */ /* 0x0001640000100800 */
[----:B------:R-:W-:-:S05]  /*b000*/  MOV R0, UR16 ;  /* 0x0000001000007c02 */ /* 0x000fca0008000f00 */
[----:B------:R-:W-:Y:S01]  /*b010*/  FFMA.FTZ R0, -R0, UR16, R35 ;  /* 0x0000001000007c23 */ /* 0x000fe20008010123 */
[----:B-1----:R-:W-:Y:S02]  /*b020*/  CS2R R6, SRZ ;  /* 0x0000000000067805 */ /* 0x002fe4000001ff00 */
[----:B------:R-:W-:Y:S01]  /*b030*/  @!P1 MOV R4, R8 ;  /* 0x0000000800049202 */ /* 0x000fe20000000f00 */
[----:B------:R-:W-:Y:S01]  /*b040*/  HFMA2 R2, -RZ, RZ, 0, 0 ;  /* 0x00000000ff027431 */ /* 0x000fe200000001ff */
[----:B------:R-:W-:Y:S01]  /*b050*/  @!P1 MOV R6, R9 ;  /* 0x0000000900069202 */ /* 0x000fe20000000f00 */
[----:B------:R1:W-:Y:S01]  /*b060*/  STL.64 [R1+0x1f8], R20 ;  /* 0x0001f81401007387 */ /* 0x0003e20000100a00 */
[----:B------:R-:W-:Y:S02]  /*b070*/  FSETP.GTU.FTZ.AND P1, PT, R0, RZ, PT ;  /* 0x000000ff0000720b */ /* 0x000fe40003f3c000 */
[----:B------:R-:W-:Y:S01]  /*b080*/  @!P5 MOV R2, R24 ;  /* 0x000000180002d202 */ /* 0x000fe20000000f00 */
[----:B------:R-:W-:Y:S04]  /*b090*/  STL.64 [R1+0x3f8], R22 ;  /* 0x0003f81601007387 */ /* 0x000fe80000100a00 */
[----:B------:R2:W-:Y:S01]  /*b0a0*/  STL [R1+0x898], R2 ;  /* 0x0008980201007387 */ /* 0x0005e20000100800 */
[----:B------:R-:W-:-:S02]  /*b0b0*/  @!P4 MOV R45, R22 ;  /* 0x00000016002dc202 */ /* 0x000fc40000000f00 */
[----:B------:R-:W-:Y:S01]  /*b0c0*/  @!P4 MOV R50, R23 ;  /* 0x000000170032c202 */ /* 0x000fe20000000f00 */
[----:B------:R-:W-:Y:S02]  /*b0d0*/  STL.64 [R1+0x200], R24 ;  /* 0x0002001801007387 */ /* 0x000fe40000100a00 */
[----:B------:R-:W-:Y:S02]  /*b0e0*/  VOTEU.ANY UP0, P1 ;  /* 0x0000000000ff7886 */ /* 0x000fe40000800100 */
[----:B-1----:R0:W5:Y:S01]  /*b0f0*/  LDL R20, [R1+0x4e0] ;  /* 0x0004e00001147983 */ /* 0x0021620000100800 */
[----:B--2---:R-:W-:Y:S02]  /*b100*/  HFMA2 R2, -RZ, RZ, 0, 0 ;  /* 0x00000000ff027431 */ /* 0x004fe400000001ff */
[----:B------:R-:W1:Y:S01]  /*b110*/  @UP0 LDCU UR5, c[0x0][0x3c0] ;  /* 0x00007800ff0507ac */ /* 0x000e620008000800 */
[----:B------:R-:W-:Y:S01]  /*b120*/  @!P5 MOV R2, R25 ;  /* 0x000000190002d202 */ /* 0x000fe20000000f00 */
[----:B------:R0:W5:Y:S01]  /*b130*/  LDL R35, [R1+0x4e8] ;  /* 0x0004e80001237983 */ /* 0x0001620000100800 */
[----:B------:R-:W-:-:S03]  /*b140*/  PLOP3.LUT P1, PT, PT, PT, UP0, 0x80, 0x8 ;  /* 0x000000000008781c */ /* 0x000fc60003f2f008 */
[----:B------:R2:W-:Y:S04]  /*b150*/  STL [R1+0x8a8], R2 ;  /* 0x0008a80201007387 */ /* 0x0005e80000100800 */
[----:B------:R0:W5:Y:S04]  /*b160*/  LDL R22, [R1+0x4f4] ;  /* 0x0004f40001167983 */ /* 0x0001680000100800 */
[----:B------:R0:W5:Y:S01]  /*b170*/  LDL R23, [R1+0x89c] ;  /* 0x00089c0001177983 */ /* 0x0001620000100800 */
[----:B--2---:R-:W-:Y:S02]  /*b180*/  HFMA2 R2, -RZ, RZ, 0, 0 ;  /* 0x00000000ff027431 */ /* 0x004fe400000001ff */
[----:B-1----:R-:W-:Y:S01]  /*b190*/  @P1 FADD.FTZ R0, R0, UR5 ;  /* 0x0000000500001e21 */ /* 0x002fe20008010000 */
[----:B------:R0:W5:Y:S04]  /*b1a0*/  LDL R24, [R1+0x548] ;  /* 0x0005480001187983 */ /* 0x0001680000100800 */
[----:B------:R0:W5:Y:S01]  /*b1b0*/  LDL R25, [R1+0x894] ;  /* 0x0008940001197983 */ /* 0x0001620000100800 */
[----:B----4-:R-:W-:-:S05]  /*b1c0*/  @!P6 MOV R2, R26 ;  /* 0x0000001a0002e202 */ /* 0x010fca0000000f00 */
[----:B------:R1:W-:Y:S02]  /*b1d0*/  STL [R1+0x8b0], R2 ;  /* 0x0008b00201007387 */ /* 0x0003e40000100800 */
[----:B-1----:R-:W-:Y:S01]  /*b1e0*/  HFMA2 R2, -RZ, RZ, 0, 0 ;  /* 0x00000000ff027431 */ /* 0x002fe200000001ff */
[----:B------:R-:W-:-:S05]  /*b1f0*/  @!P6 MOV R2, R27 ;  /* 0x0000001b0002e202 */ /* 0x000fca0000000f00 */
[----:B------:R1:W-:Y:S02]  /*b200*/  STL [R1+0x8b4], R2 ;  /* 0x0008b40201007387 */ /* 0x0003e40000100800 */
[----:B-1----:R1:W2:Y:S02]  /*b210*/  @P1 MUFU.RSQ R2, R0 ;  /* 0x0000000000021308 */ /* 0x0022a40000001400 */
[----:B------:R3:W-:Y:S01]  /*b220*/  STL.64 [R1+0x208], R26 ;  /* 0x0002081a01007387 */ /* 0x0007e20000100a00 */
[----:B-1----:R-:W-:-:S03]  /*b230*/  HFMA2 R0, -RZ, RZ, 0, 0 ;  /* 0x00000000ff007431 */ /* 0x002fc600000001ff */
[----:B---3--:R0:W5:Y:S04]  /*b240*/  LDL R26, [R1+0x564] ;  /* 0x00056400011a7983 */ /* 0x0081680000100800 */
[----:B------:R0:W5:Y:S01]  /*b250*/  LDL R27, [R1+0x870] ;  /* 0x00087000011b7983 */ /* 0x0001620000100800 */
[----:B--2---:R-:W-:Y:S02]  /*b260*/  @P1 R2UR UR5, R2 ;  /* 0x00000000020512ca */ /* 0x004fe400000e0000 */
[----:B------:R-:W-:Y:S01]  /*b270*/  MOV R2, RZ ;  /* 0x000000ff00027202 */ /* 0x000fe20000000f00 */
[----:B------:R-:W-:Y:S02]  /*b280*/  @P0 HADD2.F32 R0, -RZ, R38.H0_H0 ;  /* 0x20000026ff000230 */ /* 0x000fe40000004100 */
[----:B------:R0:W5:Y:S01]  /*b290*/  LDL R38, [R1+0x568] ;  /* 0x0005680001267983 */ /* 0x0001620000100800 */
[----:B------:R-:W-:-:S03]  /*b2a0*/  @P0 HADD2.F32 R2, -RZ, R32.H0_H0 ;  /* 0x20000020ff020230 */ /* 0x000fc60000004100 */
[----:B------:R0:W5:Y:S01]  /*b2b0*/  LDL R32, [R1+0x57c] ;  /* 0x00057c0001207983 */ /* 0x0001620000100800 */
[----:B------:R-:W-:-:S03]  /*b2c0*/  HADD2.F32 R3, -RZ, R33.H0_H0 ;  /* 0x20000021ff037230 */ /* 0x000fc60000004100 */
[----:B------:R0:W5:Y:S01]  /*b2d0*/  LDL R33, [R1+0x4c4] ;  /* 0x0004c40001217983 */ /* 0x0001620000100800 */
[----:B------:R-:W-:-:S03]  /*b2e0*/  HADD2.F32 R5, -RZ, R36.H0_H0 ;  /* 0x20000024ff057230 */ /* 0x000fc60000004100 */
[----:B------:R0:W5:Y:S04]  /*b2f0*/  LDL R36, [R1+0x530] ;  /* 0x0005300001247983 */ /* 0x0001680000100800 */
[----:B------:R0:W-:Y:S04]  /*b300*/  STL.64 [R1+0x3e0], R8 ;  /* 0x0003e00801007387 */ /* 0x0001e80000100a00 */
        /* <DEDUP_REMOVED lines=1150> */
.L_x_1784:
        /* <DEDUP_REMOVED lines=2706> */
.L_x_1785:
        /* <DEDUP_REMOVED lines=48> */
.L_x_1787:
[----:B------:R-:W-:Y:S05]  /*1a710*/  BSYNC.RECONVERGENT B0 ;  /* 0x0000000000007941 */ /* 0x000fea0003800200 */
.L_x_1786:
        /* <DEDUP_REMOVED lines=43> */
.L_x_1789:
[----:B------:R-:W-:Y:S05]  /*1a9d0*/  BSYNC.RECONVERGENT B0 ;  /* 0x0000000000007941 */ /* 0x000fea0003800200 */
.L_x_1788:
        /* <DEDUP_REMOVED lines=38> */
.L_x_1791:
[----:B------:R-:W-:Y:S05]  /*1ac40*/  BSYNC.RECONVERGENT B0 ;  /* 0x0000000000007941 */ /* 0x000fea0003800200 */
.L_x_1790:
        /* <DEDUP_REMOVED lines=28> */
.L_x_1793:
[----:B------:R-:W-:Y:S05]  /*1ae10*/  BSYNC.RECONVERGENT B0 ;  /* 0x0000000000007941 */ /* 0x000fea0003800200 */
.L_x_1792:
        /* <DEDUP_REMOVED lines=33> */
.L_x_1797:
[----:B------:R-:W2:Y:S04]  /*1b030*/  LDG.E.STRONG.GPU R4, desc[UR10][R12.64] ;  /* 0x0000000a0c047981 */ /* 0x000ea8000c1ef900 */
[----:B--2---:R-:W-:Y:S04]  /*1b040*/  CCTL.IVALL ;  /* 0x00000000ff00798f */ /* 0x004fe80002000000 */
[----:B------:R1:W-:Y:S01]  /*1b050*/  STL [R1], R4 ;  /* 0x0000000401007387 */ /* 0x0003e20000100800 */
[----:B------:R-:W-:-:S13]  /*1b060*/  ISETP.NE.AND P0, PT, R4, UR5, PT ;  /* 0x0000000504007c0c */ /* 0x000fda000bf05270 */
[----:B-1----:R-:W-:Y:S05]  /*1b070*/  @P0 BRA `(.L_x_1797) ;  /* 0xfffffffc00ec0947 */ /* 0x002fea000383ffff */
.L_x_1796:
[----:B------:R-:W-:Y:S05]  /*1b080*/  BSYNC.RECONVERGENT B0 ;  /* 0x0000000000007941 */ /* 0x000fea0003800200 */
.L_x_1795:
        /* <DEDUP_REMOVED lines=15> */
.L_x_1799:
        /* <DEDUP_REMOVED lines=83> */
.L_x_1798:
        /* <DEDUP_REMOVED lines=51> */
.L_x_1800:
        /* <DEDUP_REMOVED lines=24> */
.L_x_1801:
        /* <DEDUP_REMOVED lines=14> */
.L_x_1802:
[----:B------:R-:W-:Y:S05]  /*1bc40*/  BSYNC.RECONVERGENT B0 ;  /* 0x0000000000007941 */ /* 0x000fea0003800200 */
.L_x_1794:
        /* <DEDUP_REMOVED lines=18> */
.L_x_1808:
        /* <DEDUP_REMOVED lines=62> */
.L_x_1804:
[----:B------:R-:W-:Y:S05]  /*1c150*/  BSYNC.RECONVERGENT B0 ;  /* 0x0000000000007941 */ /* 0x000fea0003800200 */
.L_x_1803:
        /* <DEDUP_REMOVED lines=19> */
.L_x_1805:
        /* <DEDUP_REMOVED lines=15> */
.L_x_1807:
[----:B------:R-:W-:Y:S05]  /*1c380*/  BSYNC.RECONVERGENT B0 ;  /* 0x0000000000007941 */ /* 0x000fea0003800200 */
.L_x_1806:
        /* <DEDUP_REMOVED lines=10> */
.L_x_1783:
        /* <DEDUP_REMOVED lines=16> */
.L_x_1811:
[----:B------:R-:W-:Y:S05]  /*1c530*/  BSYNC.RECONVERGENT B0 ;  /* 0x0000000000007941 */ /* 0x000fea0003800200 */
.L_x_1810:
        /* <DEDUP_REMOVED lines=11> */
.L_x_1813:
[----:B------:R-:W2:Y:S04]  /*1c5f0*/  LDG.E.STRONG.GPU R5, desc[UR10][R2.64] ;  /* 0x0000000a02057981 */ /* 0x000ea8000c1ef900 */
[----:B--2---:R-:W-:Y:S01]  /*1c600*/  CCTL.IVALL ;  /* 0x00000000ff00798f */ /* 0x004fe20002000000 */
[----:B------:R-:W-:Y:S05]  /*1c610*/  YIELD ;  /* 0x0000000000007946 */ /* 0x000fea0003800000 */
[----:B------:R-:W-:-:S13]  /*1c620*/  ISETP.NE.AND P0, PT, R5, R0, PT ;  /* 0x000000000500720c */ /* 0x000fda0003f05270 */
[----:B------:R-:W-:Y:S05]  /*1c630*/  @P0 BRA `(.L_x_1813) ;  /* 0xfffffffc00ec0947 */ /* 0x000fea000383ffff */
.L_x_1812:
        /* <DEDUP_REMOVED lines=61> */
.L_x_1816:
        /* <DEDUP_REMOVED lines=31> */
.L_x_1815:
[----:B------:R-:W-:Y:S05]  /*1cc00*/  BSYNC.RECONVERGENT B0 ;  /* 0x0000000000007941 */ /* 0x000fea0003800200 */
.L_x_1814:
        /* <DEDUP_REMOVED lines=10> */
.L_x_1817:
        /* <DEDUP_REMOVED lines=87> */
.L_x_1818:
        /* <DEDUP_REMOVED lines=14> */
.L_x_4915:


//--------------------- .text._Z35group_norm_nhwc_fwd_one_pass_kernelI11Bf16IOFp32WLi64ELi128ELi512EEv26Group_norm_nhwc_fwd_params --------------------------
	.section	.text._Z35group_norm_nhwc_fwd_one_pass_kernelI11Bf16IOFp32WLi64ELi128ELi512EEv26Group_norm_nhwc_fwd_params,"ax",@progbits
	.align	128
        .global         _Z35group_norm_nhwc_fwd_one_pass_kernelI11Bf16IOFp32WLi64ELi128ELi512EEv26Group_norm_nhwc_fwd_params
        .type           _Z35group_norm_nhwc_fwd_one_pass_kernelI11Bf16IOFp32WLi64ELi128ELi512EEv26Group_norm_nhwc_fwd_params,@function
        .size           _Z35group_norm_nhwc_fwd_one_pass_kernelI11Bf16IOFp32WLi64ELi128ELi512EEv26Group_norm_nhwc_fwd_params,(.L_x_4916 - _Z35group_norm_nhwc_fwd_one_pass_kernelI11Bf16IOFp32WLi64ELi128ELi512EEv26Group_norm_nhwc_fwd_params)
        .other          _Z35group_norm_nhwc_fwd_one_pass_kernelI11Bf16IOFp32WLi64ELi128ELi512EEv26Group_norm_nhwc_fwd_params,@"STO_CUDA_ENTRY STV_DEFAULT"
_Z35group_norm_nhwc_fwd_one_pass_kernelI11Bf16IOFp32WLi64ELi128ELi512EEv26Group_norm_nhwc_fwd_params:
.text._Z35group_norm_nhwc_fwd_one_pass_kernelI11Bf16IOFp32WLi64ELi128ELi512EEv26Group_norm_nhwc_fwd_params:
[----:B------:R-:W-:Y:S01]  /*0000*/  LDC R1, c[0x0][0x37c] ;  /* 0x0000df00ff017b82 */ /* 0x000fe20000000800 */
[----:B------:R-:W0:Y:S01]  /*0010*/  S2R R0, SR_CTAID.Y ;  /* 0x0000000000007919 */ /* 0x000e220000002600 */
[----:B------:R-:W1:Y:S01]  /*0020*/  LDCU UR5, c[0x0][0x3f8] ;  /* 0x00007f00ff0577ac */ /* 0x000e620008000800 */
[----:B------:R-:W1:Y:S02]  /*0030*/  LDCU UR4, c[0x0][0x3c8] ;  /* 0x00007900ff0477ac */ /* 0x000e640008000800 */
[----:B-1----:R-:W-:-:S06]  /*0040*/  UIMAD UR5, UR5, UR4, URZ ;  /* 0x00000004050572a4 */ /* 0x002fcc000f8e02ff */
[----:B0-----:R-:W-:-:S13]  /*0050*/  ISETP.GE.AND P0, PT, R0, UR5, PT ;  /* 0x0000000500007c0c */ /* 0x001fda000bf06270 */
[----:B------:R-:W-:Y:S05]  /*0060*/  @P0 EXIT ;  /* 0x000000000000094d */ /* 0x000fea0003800000 */
[----:B------:R-:W0:Y:S01]  /*0070*/  S2R R2, SR_TID.X ;  /* 0x0000000000027919 */ /* 0x000e220000002100 */
[----:B------:R-:W1:Y:S01]  /*0080*/  LDCU UR7, c[0x0][0x404] ;  /* 0x00008080ff0777ac */ /* 0x000e620008000800 */
[----:B------:R-:W2:Y:S01]  /*0090*/  S2UR UR4, SR_CgaCtaId ;  /* 0x00000000000479c3 */ /* 0x000ea20000008800 */
[----:B------:R-:W-:Y:S01]  /*00a0*/  HFMA2 R45, -RZ, RZ, 0, 0 ;  /* 0x00000000ff2d7431 */ /* 0x000fe200000001ff */
[----:B------:R-:W1:Y:S01]  /*00b0*/  S2R R43, SR_CTAID.X ;  /* 0x00000000002b7919 */ /* 0x000e620000002500 */
[----:B------:R-:W3:Y:S01]  /*00c0*/  LDCU.64 UR8, c[0x0][0x388] ;  /* 0x00007100ff0877ac */ /* 0x000ee20008000a00 */
[----:B------:R-:W-:Y:S01]  /*00d0*/  MOV R44, R0 ;  /* 0x00000000002c7202 */ /* 0x000fe20000000f00 */
[----:B------:R-:W4:Y:S01]  /*00e0*/  S2R R3, SR_LANEID ;  /* 0x0000000000037919 */ /* 0x000f220000000000 */
[----:B------:R-:W5:Y:S02]  /*00f0*/  LDCU.U8 UR10, c[0x0][0x3fc] ;  /* 0x00007f80ff0a77ac */ /* 0x000f640008000000 */
[----:B------:R-:W4:Y:S01]  /*0100*/  LDC R4, c[0x0][0x374] ;  /* 0x0000dd00ff047b82 */ /* 0x000f220000000800 */
[----:B------:R-:W-:-:S07]  /*0110*/  UMOV UR6, 0x400 ;  /* 0x0000040000067882 */ /* 0x000fce0000000000 */
[----:B------:R-:W4:Y:S01]  /*0120*/  LDC R5, c[0x0][0x370] ;  /* 0x0000dc00ff057b82 */ /* 0x000f220000000800 */
[----:B---3--:R-:W-:Y:S01]  /*0130*/  ISETP.NE.U32.AND P1, PT, RZ, UR8, PT ;  /* 0x00000008ff007c0c */ /* 0x008fe2000bf25070 */
[----:B--2---:R-:W-:Y:S02]  /*0140*/  ULEA UR6, UR4, UR6, 0x18 ;  /* 0x0000000604067291 */ /* 0x004fe4000f8ec0ff */
[----:B-----5:R-:W-:Y:S01]  /*0150*/  UISETP.NE.AND UP0, UPT, UR10, URZ, UPT ;  /* 0x000000ff0a00728c */ /* 0x020fe2000bf05270 */
[--C-:B0-----:R-:W-:Y:S02]  /*0160*/  SHF.R.U32.HI R6, RZ, 0x6, R2.reuse ;  /* 0x00000006ff067819 */ /* 0x101fe40000011602 */
[C---:B------:R-:W-:Y:S02]  /*0170*/  SHF.L.U32 R52, R2.reuse, 0x1, RZ ;  /* 0x0000000102347819 */ /* 0x040fe400000006ff */
[----:B------:R-:W-:Y:S01]  /*0180*/  SHF.R.U32.HI R50, RZ, 0x2, R2 ;  /* 0x00000002ff327819 */ /* 0x000fe20000011602 */
[----:B-1----:R-:W-:Y:S01]  /*0190*/  IMAD R51, R43, UR7, R6 ;  /* 0x000000072b337c24 */ /* 0x002fe2000f8e0206 */
[----:B------:R-:W-:-:S02]  /*01a0*/  LOP3.LUT P0, RZ, R2, R43, RZ, 0xfc, !PT ;  /* 0x0000002b02ff7212 */ /* 0x000fc4000780fcff */
[----:B------:R-:W-:Y:S02]  /*01b0*/  LOP3.LUT R52, R52, 0x7e, RZ, 0xc0, !PT ;  /* 0x0000007e34347812 */ /* 0x000fe400078ec0ff */
[C---:B------:R-:W-:Y:S02]  /*01c0*/  IADD3 R49, PT, PT, R51.reuse, 0x20, RZ ;  /* 0x0000002033317810 */ /* 0x040fe40007ffe0ff */
[C---:B------:R-:W-:Y:S02]  /*01d0*/  IADD3 R48, PT, PT, R51.reuse, 0x28, RZ ;  /* 0x0000002833307810 */ /* 0x040fe40007ffe0ff */
[C---:B------:R-:W-:Y:S02]  /*01e0*/  IADD3 R47, PT, PT, R51.reuse, 0x30, RZ ;  /* 0x00000030332f7810 */ /* 0x040fe40007ffe0ff */
[----:B------:R-:W-:Y:S02]  /*01f0*/  IADD3 R46, PT, PT, R51, 0x38, RZ ;  /* 0x00000038332e7810 */ /* 0x000fe40007ffe0ff */
[----:B------:R-:W-:-:S02]  /*0200*/  LOP3.LUT R50, R50, 0xf8, RZ, 0xc0, !PT ;  /* 0x000000f832327812 */ /* 0x000fc400078ec0ff */
[----:B------:R-:W-:Y:S02]  /*0210*/  SHF.R.S32.HI R6, RZ, 0x1f, R51 ;  /* 0x0000001fff067819 */ /* 0x000fe40000011433 */
[----:B------:R-:W-:Y:S02]  /*0220*/  SHF.R.S32.HI R7, RZ, 0x1f, R49 ;  /* 0x0000001fff077819 */ /* 0x000fe40000011431 */
[----:B------:R-:W-:Y:S02]  /*0230*/  SHF.R.S32.HI R8, RZ, 0x1f, R48 ;  /* 0x0000001fff087819 */ /* 0x000fe40000011430 */
[----:B------:R-:W-:Y:S02]  /*0240*/  SHF.R.S32.HI R9, RZ, 0x1f, R47 ;  /* 0x0000001fff097819 */ /* 0x000fe4000001142f */
[----:B------:R-:W-:Y:S02]  /*0250*/  SHF.R.S32.HI R10, RZ, 0x1f, R46 ;  /* 0x0000001fff0a7819 */ /* 0x000fe4000001142e */
[----:B------:R-:W-:Y:S01]  /*0260*/  ISETP.NE.AND.EX P0, PT, RZ, UR9, !P0, P1 ;  /* 0x00000009ff007c0c */ /* 0x000fe2000c705310 */
[----:B------:R-:W0:-:S12]  /*0270*/  LDCU.64 UR8, c[0x0][0x358] ;  /* 0x00006b00ff0877ac */ /* 0x000e180008000a00 */
.L_x_1862:
[----:B012-4-:R-:W1:Y:S01]  /*0280*/  LDC R17, c[0x0][0x3f8] ;  /* 0x0000fe00ff117b82 */ /* 0x017e620000000800 */
[----:B------:R-:W-:Y:S01]  /*0290*/  IABS R16, R44 ;  /* 0x0000002c00107213 */ /* 0x000fe20000000000 */
[----:B------:R-:W2:Y:S01]  /*02a0*/  LDCU.64 UR10, c[0x0][0x3e8] ;  /* 0x00007d00ff0a77ac */ /* 0x000ea20008000a00 */
[C---:B------:R-:W-:Y:S02]  /*02b0*/  IADD3 R27, PT, PT, R51.reuse, 0x18, RZ ;  /* 0x00000018331b7810 */ /* 0x040fe40007ffe0ff */
[----:B------:R-:W-:Y:S01]  /*02c0*/  IADD3 R31, PT, PT, R51, 0x8, RZ ;  /* 0x00000008331f7810 */ /* 0x000fe20007ffe0ff */
[----:B---3--:R-:W3:Y:S01]  /*02d0*/  LDCU.64 UR12, c[0x0][0x3f0] ;  /* 0x00007e00ff0c77ac */ /* 0x008ee20008000a00 */
[----:B------:R-:W-:Y:S02]  /*02e0*/  SHF.R.S32.HI R35, RZ, 0x1f, R27 ;  /* 0x0000001fff237819 */ /* 0x000fe4000001141b */
[----:B------:R-:W-:Y:S02]  /*02f0*/  SHF.R.S32.HI R33, RZ, 0x1f, R31 ;  /* 0x0000001fff217819 */ /* 0x000fe4000001141f */
[----:B--2---:R-:W-:-:S02]  /*0300*/  ISETP.GE.U32.AND P5, PT, R31, UR10, PT ;  /* 0x0000000a1f007c0c */ /* 0x004fc4000bfa6070 */
[----:B-1---5:R-:W-:Y:S02]  /*0310*/  IABS R14, R17 ;  /* 0x00000011000e7213 */ /* 0x022fe40000000000 */
[----:B------:R-:W-:Y:S02]  /*0320*/  ISETP.NE.AND P4, PT, R17, RZ, PT ;  /* 0x000000ff1100720c */ /* 0x000fe40003f85270 */
[----:B------:R-:W1:Y:S01]  /*0330*/  I2F.RP R11, R14 ;  /* 0x0000000e000b7306 */ /* 0x000e620000209400 */
[----:B------:R-:W-:-:S13]  /*0340*/  ISETP.GE.AND.EX P5, PT, R33, UR11, PT, P5 ;  /* 0x0000000b21007c0c */ /* 0x000fda000bfa6350 */
[----:B------:R-:W2:Y:S01]  /*0350*/  @!P5 LDC.64 R24, c[0x0][0x3e0] ;  /* 0x0000f800ff18db82 */ /* 0x000ea20000000a00 */
[----:B-1----:R-:W1:Y:S07]  /*0360*/  MUFU.RCP R11, R11 ;  /* 0x0000000b000b7308 */ /* 0x002e6e0000001000 */
[----:B------:R-:W5:Y:S01]  /*0370*/  @!P5 LDC.64 R20, c[0x0][0x390] ;  /* 0x0000e400ff14db82 */ /* 0x000f620000000a00 */
[----:B-1----:R-:W-:-:S04]  /*0380*/  IADD3 R12, PT, PT, R11, 0xffffffe, RZ ;  /* 0x0ffffffe0b0c7810 */ /* 0x002fc80007ffe0ff */
[----:B------:R1:W4:Y:S02]  /*0390*/  F2I.FTZ.U32.TRUNC.NTZ R13, R12 ;  /* 0x0000000c000d7305 */ /* 0x000324000021f000 */
[----:B-1----:R-:W-:Y:S02]  /*03a0*/  MOV R12, RZ ;  /* 0x000000ff000c7202 */ /* 0x002fe40000000f00 */
[----:B----4-:R-:W-:-:S05]  /*03b0*/  IADD3 R15, PT, PT, RZ, -R13, RZ ;  /* 0x8000000dff0f7210 */ /* 0x010fca0007ffe0ff */
[----:B------:R-:W-:-:S04]  /*03c0*/  IMAD R15, R15, R14, RZ ;  /* 0x0000000e0f0f7224 */ /* 0x000fc800078e02ff */
[----:B------:R-:W-:Y:S01]  /*03d0*/  IMAD.HI.U32 R13, R13, R15, R12 ;  /* 0x0000000f0d0d7227 */ /* 0x000fe200078e000c */
[----:B------:R-:W-:-:S05]  /*03e0*/  MOV R15, R16 ;  /* 0x00000010000f7202 */ /* 0x000fca0000000f00 */
[----:B------:R-:W-:-:S05]  /*03f0*/  IMAD.HI.U32 R13, R13, R15, RZ ;  /* 0x0000000f0d0d7227 */ /* 0x000fca00078e00ff */
[----:B------:R-:W-:-:S05]  /*0400*/  IADD3 R11, PT, PT, -R13, RZ, RZ ;  /* 0x000000ff0d0b7210 */ /* 0x000fca0007ffe1ff */
[----:B------:R-:W-:-:S05]  /*0410*/  IMAD R11, R14, R11, R15 ;  /* 0x0000000b0e0b7224 */ /* 0x000fca00078e020f */
[----:B------:R-:W-:-:S13]  /*0420*/  ISETP.GT.U32.AND P3, PT, R14, R11, PT ;  /* 0x0000000b0e00720c */ /* 0x000fda0003f64070 */
[-C--:B------:R-:W-:Y:S02]  /*0430*/  @!P3 IADD3 R11, PT, PT, R11, -R14.reuse, RZ ;  /* 0x8000000e0b0bb210 */ /* 0x080fe40007ffe0ff */
[----:B------:R-:W-:Y:S02]  /*0440*/  @!P3 IADD3 R13, PT, PT, R13, 0x1, RZ ;  /* 0x000000010d0db810 */ /* 0x000fe40007ffe0ff */
[----:B------:R-:W-:Y:S02]  /*0450*/  ISETP.GE.U32.AND P2, PT, R11, R14, PT ;  /* 0x0000000e0b00720c */ /* 0x000fe40003f46070 */
[----:B------:R-:W-:Y:S02]  /*0460*/  LOP3.LUT R11, R44, R17, RZ, 0x3c, !PT ;  /* 0x000000112c0b7212 */ /* 0x000fe400078e3cff */
[----:B------:R-:W-:Y:S02]  /*0470*/  ISETP.GE.U32.AND P3, PT, R27, UR10, PT ;  /* 0x0000000a1b007c0c */ /* 0x000fe4000bf66070 */
[----:B------:R-:W-:-:S02]  /*0480*/  ISETP.GE.AND P1, PT, R11, RZ, PT ;  /* 0x000000ff0b00720c */ /* 0x000fc40003f26270 */
[----:B------:R-:W-:Y:S02]  /*0490*/  ISETP.GE.AND.EX P3, PT, R35, UR11, PT, P3 ;  /* 0x0000000b23007c0c */ /* 0x000fe4000bf66330 */
[----:B------:R-:W-:-:S03]  /*04a0*/  IADD3 R11, PT, PT, R51, 0x10, RZ ;  /* 0x00000010330b7810 */ /* 0x000fc60007ffe0ff */
[----:B------:R-:W-:Y:S02]  /*04b0*/  @P2 IADD3 R13, PT, PT, R13, 0x1, RZ ;  /* 0x000000010d0d2810 */ /* 0x000fe40007ffe0ff */
[----:B------:R-:W-:Y:S02]  /*04c0*/  ISETP.GE.U32.AND P2, PT, R11, UR10, PT ;  /* 0x0000000a0b007c0c */ /* 0x000fe4000bf46070 */
[----:B------:R-:W-:Y:S02]  /*04d0*/  MOV R15, R13 ;  /* 0x0000000d000f7202 */ /* 0x000fe40000000f00 */
[----:B------:R-:W-:Y:S02]  /*04e0*/  SHF.R.S32.HI R29, RZ, 0x1f, R11 ;  /* 0x0000001fff1d7819 */ /* 0x000fe4000001140b */
[----:B------:R-:W-:Y:S01]  /*04f0*/  @!P1 IADD3 R15, PT, PT, -R15, RZ, RZ ;  /* 0x000000ff0f0f9210 */ /* 0x000fe20007ffe1ff */
[----:B------:R-:W1:Y:S01]  /*0500*/  @!P3 LDC.64 R12, c[0x0][0x3e0] ;  /* 0x0000f800ff0cbb82 */ /* 0x000e620000000a00 */
[----:B------:R-:W-:-:S02]  /*0510*/  @!P4 LOP3.LUT R15, RZ, R17, RZ, 0x33, !PT ;  /* 0x00000011ff0fc212 */ /* 0x000fc400078e33ff */
[----:B------:R-:W-:Y:S02]  /*0520*/  ISETP.GE.AND.EX P2, PT, R29, UR11, PT, P2 ;  /* 0x0000000b1d007c0c */ /* 0x000fe4000bf46320 */
[----:B------:R-:W-:Y:S02]  /*0530*/  IADD3 R53, PT, PT, -R15, RZ, RZ ;  /* 0x000000ff0f357210 */ /* 0x000fe40007ffe1ff */
[----:B------:R-:W-:Y:S01]  /*0540*/  SHF.R.S32.HI R14, RZ, 0x1f, R15 ;  /* 0x0000001fff0e7819 */ /* 0x000fe2000001140f */
[----:B------:R-:W4:Y:S01]  /*0550*/  @!P3 LDC.64 R22, c[0x0][0x390] ;  /* 0x0000e400ff16bb82 */ /* 0x000f220000000a00 */
[----:B------:R-:W-:Y:S01]  /*0560*/  ISETP.GE.U32.AND P1, PT, R51, UR10, PT ;  /* 0x0000000a33007c0c */ /* 0x000fe2000bf26070 */
[----:B------:R-:W-:Y:S02]  /*0570*/  IMAD R53, R17, R53, R44 ;  /* 0x0000003511357224 */ /* 0x000fe400078e022c */
[----:B---3--:R-:W-:Y:S01]  /*0580*/  IMAD R14, R14, UR12, RZ ;  /* 0x0000000c0e0e7c24 */ /* 0x008fe2000f8e02ff */
[----:B------:R-:W-:-:S02]  /*0590*/  ISETP.GE.AND.EX P1, PT, R6, UR11, PT, P1 ;  /* 0x0000000b06007c0c */ /* 0x000fc4000bf26310 */
[----:B------:R-:W-:Y:S01]  /*05a0*/  SHF.L.U32 R53, R53, 0x7, RZ ;  /* 0x0000000735357819 */ /* 0x000fe200000006ff */
[----:B------:R-:W-:Y:S01]  /*05b0*/  IMAD R55, R15, UR13, R14 ;  /* 0x0000000d0f377c24 */ /* 0x000fe2000f8e020e */
[----:B------:R-:W3:Y:S02]  /*05c0*/  @!P2 LDC.64 R18, c[0x0][0x3e0] ;  /* 0x0000f800ff12ab82 */ /* 0x000ee40000000a00 */
[----:B------:R-:W-:Y:S02]  /*05d0*/  SHF.R.S32.HI R57, RZ, 0x1f, R53 ;  /* 0x0000001fff397819 */ /* 0x000fe40000011435 */
[----:B------:R-:W-:Y:S01]  /*05e0*/  LOP3.LUT R56, R53, R52, RZ, 0xfc, !PT ;  /* 0x0000003435387212 */ /* 0x000fe200078efcff */
[----:B-1----:R-:W-:Y:S01]  /*05f0*/  @!P3 IMAD R14, R35, R12, RZ ;  /* 0x0000000c230eb224 */ /* 0x002fe200078e02ff */
[----:B------:R-:W-:-:S03]  /*0600*/  CS2R R34, SRZ ;  /* 0x0000000000227805 */ /* 0x000fc6000001ff00 */
[----:B------:R-:W-:Y:S01]  /*0610*/  IMAD.WIDE.U32 R56, R15, UR12, R56 ;  /* 0x0000000c0f387c25 */ /* 0x000fe2000f8e0038 */
[----:B------:R-:W1:Y:S03]  /*0620*/  @!P1 LDC.64 R16, c[0x0][0x3e0] ;  /* 0x0000f800ff109b82 */ /* 0x000e660000000a00 */
[----:B------:R-:W-:Y:S01]  /*0630*/  @!P3 IMAD R15, R27, R13, R14 ;  /* 0x0000000d1b0fb224 */ /* 0x000fe200078e020e */
[----:B------:R-:W-:Y:S01]  /*0640*/  IADD3 R55, PT, PT, R57, R55, RZ ;  /* 0x0000003739377210 */ /* 0x000fe20007ffe0ff */
[----:B--2---:R-:W-:Y:S01]  /*0650*/  @!P5 IMAD R14, R33, R24, RZ ;  /* 0x00000018210ed224 */ /* 0x004fe200078e02ff */
[-C--:B------:R-:W-:Y:S02]  /*0660*/  @!P3 MOV R54, R56.reuse ;  /* 0x000000380036b202 */ /* 0x080fe40000000f00 */
[----:B------:R-:W-:Y:S01]  /*0670*/  @!P5 MOV R26, R56 ;  /* 0x00000038001ad202 */ /* 0x000fe20000000f00 */
[----:B------:R-:W-:-:S02]  /*0680*/  @!P5 IMAD R33, R31, R25, R14 ;  /* 0x000000191f21d224 */ /* 0x000fc400078e020e */
[----:B------:R-:W-:Y:S01]  /*0690*/  @!P3 IMAD.WIDE.U32 R12, R27, R12, R54 ;  /* 0x0000000c1b0cb225 */ /* 0x000fe200078e0036 */
[----:B------:R-:W-:-:S04]  /*06a0*/  @!P5 MOV R27, R55 ;  /* 0x00000037001bd202 */ /* 0x000fc80000000f00 */
[----:B------:R-:W-:Y:S01]  /*06b0*/  @!P3 IADD3 R13, PT, PT, R13, R15, RZ ;  /* 0x0000000f0d0db210 */ /* 0x000fe20007ffe0ff */
[----:B------:R-:W-:Y:S01]  /*06c0*/  @!P5 IMAD.WIDE.U32 R24, R31, R24, R26 ;  /* 0x000000181f18d225 */ /* 0x000fe200078e001a */
[C---:B----4-:R-:W-:Y:S01]  /*06d0*/  @!P3 LEA R22, P4, R12.reuse, R22, 0x1 ;  /* 0x000000160c16b211 */ /* 0x050fe200078808ff */
[----:B------:R-:W2:Y:S02]  /*06e0*/  @!P2 LDC.64 R14, c[0x0][0x390] ;  /* 0x0000e400ff0eab82 */ /* 0x000ea40000000a00 */
[----:B---3--:R-:W-:Y:S01]  /*06f0*/  @!P2 IMAD R26, R29, R18, RZ ;  /* 0x000000121d1aa224 */ /* 0x008fe200078e02ff */
[----:B------:R-:W-:Y:S02]  /*0700*/  @!P3 LEA.HI.X R23, R12, R23, R13, 0x1, P4 ;  /* 0x000000170c17b211 */ /* 0x000fe400020f0c0d */
[----:B------:R-:W-:Y:S02]  /*0710*/  ISETP.GE.U32.AND P4, PT, R49, UR10, PT ;  /* 0x0000000a31007c0c */ /* 0x000fe4000bf86070 */
[----:B------:R-:W-:Y:S01]  /*0720*/  @!P5 IADD3 R25, PT, PT, R25, R33, RZ ;  /* 0x000000211919d210 */ /* 0x000fe20007ffe0ff */
[----:B0-----:R0:W3:Y:S01]  /*0730*/  @!P3 LDG.E R34, desc[UR8][R22.64] ;  /* 0x000000081622b981 */ /* 0x0010e2000c1e1900 */
[----:B------:R-:W-:Y:S01]  /*0740*/  ISETP.GE.AND.EX P3, PT, R7, UR11, PT, P4 ;  /* 0x0000000b07007c0c */ /* 0x000fe2000bf66340 */
[----:B------:R-:W4:Y:S01]  /*0750*/  @!P1 LDC.64 R12, c[0x0][0x390] ;  /* 0x0000e400ff0c9b82 */ /* 0x000f220000000a00 */
[----:B------:R-:W-:Y:S01]  /*0760*/  @!P2 IMAD R27, R11, R19, R26 ;  /* 0x000000130b1ba224 */ /* 0x000fe200078e021a */
[----:B------:R-:W-:-:S02]  /*0770*/  ISETP.GE.U32.AND P4, PT, R48, UR10, PT ;  /* 0x0000000a30007c0c */ /* 0x000fc4000bf86070 */
[----:B-----5:R-:W-:Y:S02]  /*0780*/  @!P5 LEA R20, P6, R24, R20, 0x1 ;  /* 0x000000141814d211 */ /* 0x020fe400078c08ff */
[----:B0-----:R-:W-:Y:S02]  /*0790*/  @!P2 MOV R22, R56 ;  /* 0x000000380016a202 */ /* 0x001fe40000000f00 */
[----:B------:R-:W-:Y:S02]  /*07a0*/  @!P2 MOV R23, R55 ;  /* 0x000000370017a202 */ /* 0x000fe40000000f00 */
[----:B------:R-:W-:Y:S01]  /*07b0*/  ISETP.GE.AND.EX P4, PT, R8, UR11, PT, P4 ;  /* 0x0000000b08007c0c */ /* 0x000fe2000bf86340 */
[----:B------:R-:W-:Y:S01]  /*07c0*/  @!P2 IMAD.WIDE.U32 R18, R11, R18, R22 ;  /* 0x000000120b12a225 */ /* 0x000fe200078e0016 */
[----:B------:R-:W-:-:S04]  /*07d0*/  @!P5 LEA.HI.X R21, R24, R21, R25, 0x1, P6 ;  /* 0x000000151815d211 */ /* 0x000fc800030f0c19 */
[----:B------:R-:W-:Y:S02]  /*07e0*/  @!P2 IADD3 R11, PT, PT, R19, R27, RZ ;  /* 0x0000001b130ba210 */ /* 0x000fe40007ffe0ff */
[----:B------:R-:W0:Y:S01]  /*07f0*/  @!P3 LDC.64 R26, c[0x0][0x3e0] ;  /* 0x0000f800ff1abb82 */ /* 0x000e220000000a00 */
[----:B-1----:R-:W-:Y:S01]  /*0800*/  @!P1 IMAD R24, R6, R16, RZ ;  /* 0x0000001006189224 */ /* 0x002fe200078e02ff */
[----:B------:R-:W-:Y:S02]  /*0810*/  @!P1 MOV R22, R56 ;  /* 0x0000003800169202 */ /* 0x000fe40000000f00 */
[----:B------:R-:W-:Y:S01]  /*0820*/  @!P1 MOV R23, R55 ;  /* 0x0000003700179202 */ /* 0x000fe20000000f00 */
[C---:B------:R-:W-:Y:S01]  /*0830*/  @!P1 IMAD R25, R51.reuse, R17, R24 ;  /* 0x0000001133199224 */ /* 0x040fe200078e0218 */
[----:B------:R-:W-:Y:S02]  /*0840*/  MOV R29, RZ ;  /* 0x000000ff001d7202 */ /* 0x000fe40000000f00 */
[----:B--2---:R-:W-:Y:S01]  /*0850*/  @!P2 LEA R14, P6, R18, R14, 0x1 ;  /* 0x0000000e120ea211 */ /* 0x004fe200078c08ff */
[----:B------:R-:W-:-:S02]  /*0860*/  @!P1 IMAD.WIDE.U32 R16, R51, R16, R22 ;  /* 0x0000001033109225 */ /* 0x000fc400078e0016 */
[----:B------:R-:W1:Y:S01]  /*0870*/  @!P4 LDC.64 R22, c[0x0][0x3e0] ;  /* 0x0000f800ff16cb82 */ /* 0x000e620000000a00 */
[----:B------:R-:W-:Y:S01]  /*0880*/  @!P2 LEA.HI.X R15, R18, R15, R11, 0x1, P6 ;  /* 0x0000000f120fa211 */ /* 0x000fe200030f0c0b */
[----:B------:R2:W5:Y:S01]  /*0890*/  @!P5 LDG.E R29, desc[UR8][R20.64] ;  /* 0x00000008141dd981 */ /* 0x000562000c1e1900 */
[----:B------:R-:W-:Y:S02]  /*08a0*/  ISETP.GE.U32.AND P6, PT, R47, UR10, PT ;  /* 0x0000000a2f007c0c */ /* 0x000fe4000bfc6070 */
[----:B------:R-:W-:Y:S02]  /*08b0*/  @!P1 IADD3 R11, PT, PT, R17, R25, RZ ;  /* 0x00000019110b9210 */ /* 0x000fe40007ffe0ff */
[C---:B----4-:R-:W-:Y:S02]  /*08c0*/  @!P1 LEA R12, P5, R16.reuse, R12, 0x1 ;  /* 0x0000000c100c9211 */ /* 0x050fe400078a08ff */
[----:B------:R-:W-:Y:S01]  /*08d0*/  ISETP.GE.AND.EX P6, PT, R9, UR11, PT, P6 ;  /* 0x0000000b09007c0c */ /* 0x000fe2000bfc6360 */
[----:B--2---:R-:W2:Y:S01]  /*08e0*/  @!P3 LDC.64 R20, c[0x0][0x390] ;  /* 0x0000e400ff14bb82 */ /* 0x004ea20000000a00 */
[----:B------:R-:W-:-:S02]  /*08f0*/  @!P1 LEA.HI.X R13, R16, R13, R11, 0x1, P5 ;  /* 0x0000000d100d9211 */ /* 0x000fc400028f0c0b */
[----:B------:R-:W-:Y:S02]  /*0900*/  ISETP.GE.U32.AND P5, PT, R46, UR10, PT ;  /* 0x0000000a2e007c0c */ /* 0x000fe4000bfa6070 */
[----:B------:R-:W-:Y:S01]  /*0910*/  MOV R11, RZ ;  /* 0x000000ff000b7202 */ /* 0x000fe20000000f00 */
[----:B0-----:R-:W-:Y:S01]  /*0920*/  @!P3 IMAD R24, R7, R26, RZ ;  /* 0x0000001a0718b224 */ /* 0x001fe200078e02ff */
[----:B------:R-:W-:Y:S02]  /*0930*/  ISETP.GE.AND.EX P5, PT, R10, UR11, PT, P5 ;  /* 0x0000000b0a007c0c */ /* 0x000fe4000bfa6350 */
[----:B------:R-:W-:Y:S01]  /*0940*/  @!P3 MOV R25, R55 ;  /* 0x000000370019b202 */ /* 0x000fe20000000f00 */
[----:B------:R-:W-:Y:S01]  /*0950*/  @!P3 IMAD R31, R49, R27, R24 ;  /* 0x0000001b311fb224 */ /* 0x000fe200078e0218 */
[----:B------:R0:W4:Y:S01]  /*0960*/  @!P1 LDG.E R11, desc[UR8][R12.64] ;  /* 0x000000080c0b9981 */ /* 0x000122000c1e1900 */
[----:B------:R-:W2:Y:S01]  /*0970*/  @!P6 LDC.64 R18, c[0x0][0x3e0] ;  /* 0x0000f800ff12eb82 */ /* 0x000ea20000000a00 */
[----:B------:R-:W-:Y:S01]  /*0980*/  @!P3 MOV R24, R56 ;  /* 0x000000380018b202 */ /* 0x000fe20000000f00 */
[----:B-1----:R-:W-:Y:S01]  /*0990*/  @!P4 IMAD R28, R8, R22, RZ ;  /* 0x00000016081cc224 */ /* 0x002fe200078e02ff */
[----:B------:R-:W-:-:S05]  /*09a0*/  MOV R32, RZ ;  /* 0x000000ff00207202 */ /* 0x000fca0000000f00 */
[----:B------:R-:W1:Y:S01]  /*09b0*/  @!P5 LDC.64 R16, c[0x0][0x3e0] ;  /* 0x0000f800ff10db82 */ /* 0x000e620000000a00 */
[----:B------:R-:W-:Y:S01]  /*09c0*/  @!P3 IMAD.WIDE.U32 R26, R49, R26, R24 ;  /* 0x0000001a311ab225 */ /* 0x000fe200078e0018 */
[----:B------:R2:W4:Y:S06]  /*09d0*/  @!P2 LDG.E R32, desc[UR8][R14.64] ;  /* 0x000000080e20a981 */ /* 0x00052c000c1e1900 */
[----:B0-----:R-:W0:Y:S01]  /*09e0*/  @!P4 LDC.64 R12, c[0x0][0x390] ;  /* 0x0000e400ff0ccb82 */ /* 0x001e220000000a00 */
[----:B------:R-:W-:Y:S01]  /*09f0*/  @!P4 IMAD R33, R48, R23, R28 ;  /* 0x000000173021c224 */ /* 0x000fe200078e021c */
[----:B------:R-:W-:-:S02]  /*0a00*/  @!P3 IADD3 R23, PT, PT, R27, R31, RZ ;  /* 0x0000001f1b17b210 */ /* 0x000fc40007ffe0ff */
[----:B------:R-:W-:Y:S02]  /*0a10*/  @!P4 MOV R24, R56 ;  /* 0x000000380018c202 */ /* 0x000fe40000000f00 */
[----:B------:R-:W-:Y:S02]  /*0a20*/  @!P4 MOV R25, R55 ;  /* 0x000000370019c202 */ /* 0x000fe40000000f00 */
[----:B--2---:R-:W2:Y:S01]  /*0a30*/  @!P6 LDC.64 R14, c[0x0][0x390] ;  /* 0x0000e400ff0eeb82 */ /* 0x004ea20000000a00 */
[----:B------:R-:W-:Y:S01]  /*0a40*/  @!P3 LEA R20, P2, R26, R20, 0x1 ;  /* 0x000000141a14b211 */ /* 0x000fe200078408ff */
[----:B------:R-:W-:-:S03]  /*0a50*/  @!P4 IMAD.WIDE.U32 R24, R48, R22, R24 ;  /* 0x000000163018c225 */ /* 0x000fc600078e0018 */
[----:B------:R-:W-:-:S03]  /*0a60*/  @!P3 LEA.HI.X R21, R26, R21, R23, 0x1, P2 ;  /* 0x000000151a15b211 */ /* 0x000fc600010f0c17 */
[----:B------:R-:W2:Y:S01]  /*0a70*/  @!P5 LDC.64 R22, c[0x0][0x390] ;  /* 0x0000e400ff16db82 */ /* 0x000ea20000000a00 */
[----:B------:R-:W-:Y:S01]  /*0a80*/  @!P4 IADD3 R25, PT, PT, R25, R33, RZ ;  /* 0x000000211919c210 */ /* 0x000fe20007ffe0ff */
[----:B------:R0:W4:Y:S01]  /*0a90*/  @!P3 LDG.E R35, desc[UR8][R20.64] ;  /* 0x000000081423b981 */ /* 0x000122000c1e1900 */
[----:B------:R-:W-:Y:S01]  /*0aa0*/  @!P6 IMAD R26, R9, R18, RZ ;  /* 0x00000012091ae224 */ /* 0x000fe200078e02ff */
[C---:B0-----:R-:W-:Y:S02]  /*0ab0*/  @!P4 LEA R12, P2, R24.reuse, R12, 0x1 ;  /* 0x0000000c180cc211 */ /* 0x041fe400078408ff */
[----:B------:R-:W-:Y:S02]  /*0ac0*/  @!P6 MOV R20, R56 ;  /* 0x000000380014e202 */ /* 0x000fe40000000f00 */
[----:B------:R-:W-:Y:S02]  /*0ad0*/  @!P6 MOV R21, R55 ;  /* 0x000000370015e202 */ /* 0x000fe40000000f00 */
[----:B------:R-:W-:Y:S01]  /*0ae0*/  @!P4 LEA.HI.X R13, R24, R13, R25, 0x1, P2 ;  /* 0x0000000d180dc211 */ /* 0x000fe200010f0c19 */
[C---:B------:R-:W-:Y:S01]  /*0af0*/  @!P6 IMAD R25, R47.reuse, R19, R26 ;  /* 0x000000132f19e224 */ /* 0x040fe200078e021a */
[----:B------:R-:W-:Y:S01]  /*0b00*/  @!P5 MOV R19, R55 ;  /* 0x000000370013d202 */ /* 0x000fe20000000f00 */
[----:B------:R-:W-:Y:S01]  /*0b10*/  @!P6 IMAD.WIDE.U32 R20, R47, R18, R20 ;  /* 0x000000122f14e225 */ /* 0x000fe200078e0014 */
[----:B------:R-:W-:-:S03]  /*0b20*/  @!P5 MOV R18, R56 ;  /* 0x000000380012d202 */ /* 0x000fc60000000f00 */
[-C--:B-1----:R-:W-:Y:S01]  /*0b30*/  @!P5 IMAD R24, R10, R16.reuse, RZ ;  /* 0x000000100a18d224 */ /* 0x082fe200078e02ff */
[----:B------:R-:W-:Y:S01]  /*0b40*/  MOV R38, RZ ;  /* 0x000000ff00267202 */ /* 0x000fe20000000f00 */
[----:B------:R-:W-:Y:S01]  /*0b50*/  @!P5 IMAD.WIDE.U32 R18, R46, R16, R18 ;  /* 0x000000102e12d225 */ /* 0x000fe200078e0012 */
[----:B------:R-:W-:Y:S02]  /*0b60*/  @!P6 IADD3 R16, PT, PT, R21, R25, RZ ;  /* 0x000000191510e210 */ /* 0x000fe40007ffe0ff */
[----:B--2---:R-:W-:Y:S01]  /*0b70*/  @!P6 LEA R14, P2, R20, R14, 0x1 ;  /* 0x0000000e140ee211 */ /* 0x004fe200078408ff */
[----:B------:R-:W-:Y:S01]  /*0b80*/  @!P5 IMAD R17, R46, R17, R24 ;  /* 0x000000112e11d224 */ /* 0x000fe200078e0218 */
[----:B------:R-:W-:Y:S01]  /*0b90*/  MOV R40, RZ ;  /* 0x000000ff00287202 */ /* 0x000fe20000000f00 */
[----:B------:R0:W2:Y:S01]  /*0ba0*/  @!P4 LDG.E R38, desc[UR8][R12.64] ;  /* 0x000000080c26c981 */ /* 0x0000a2000c1e1900 */
[----:B------:R-:W-:Y:S02]  /*0bb0*/  @!P6 LEA.HI.X R15, R20, R15, R16, 0x1, P2 ;  /* 0x0000000f140fe211 */ /* 0x000fe400010f0c10 */
[----:B------:R-:W-:-:S02]  /*0bc0*/  @!P5 IADD3 R16, PT, PT, R19, R17, RZ ;  /* 0x000000111310d210 */ /* 0x000fc40007ffe0ff */
[C---:B------:R-:W-:Y:S01]  /*0bd0*/  @!P5 LEA R22, P2, R18.reuse, R22, 0x1 ;  /* 0x000000161216d211 */ /* 0x040fe200078408ff */
[----:B------:R1:W2:Y:S01]  /*0be0*/  @!P6 LDG.E R40, desc[UR8][R14.64] ;  /* 0x000000080e28e981 */ /* 0x0002a2000c1e1900 */
[----:B------:R-:W-:Y:S02]  /*0bf0*/  MOV R42, RZ ;  /* 0x000000ff002a7202 */ /* 0x000fe40000000f00 */
[----:B------:R-:W-:-:S05]  /*0c00*/  @!P5 LEA.HI.X R23, R18, R23, R16, 0x1, P2 ;  /* 0x000000171217d211 */ /* 0x000fca00010f0c10 */
[----:B------:R-:W2:Y:S01]  /*0c10*/  @!P5 LDG.E R42, desc[UR8][R22.64] ;  /* 0x00000008162ad981 */ /* 0x000ea2000c1e1900 */
[C---:B------:R-:W-:Y:S02]  /*0c20*/  ISETP.GT.AND P2, PT, R3.reuse, 0x1e, PT ;  /* 0x0000001e0300780c */ /* 0x040fe40003f44270 */
[----:B------:R-:W-:Y:S02]  /*0c30*/  ISETP.GT.AND P3, PT, R3, 0xf, PT ;  /* 0x0000000f0300780c */ /* 0x000fe40003f64270 */
[----:B---3--:R-:W-:-:S04]  /*0c40*/  PRMT R33, R34, 0x7632, R33 ;  /* 0x0000763222217816 */ /* 0x008fc80000000021 */
[----:B------:R-:W-:Y:S02]  /*0c50*/  SHF.L.U32 R33, R33, 0x10, RZ ;  /* 0x0000001021217819 */ /* 0x000fe400000006ff */
[----:B------:R-:W-:Y:S02]  /*0c60*/  SHF.L.U32 R34, R34, 0x10, RZ ;  /* 0x0000001022227819 */ /* 0x000fe400000006ff */
[C---:B-----5:R-:W-:Y:S02]  /*0c70*/  PRMT R30, R29.reuse, 0x7632, R30 ;  /* 0x000076321d1e7816 */ /* 0x060fe4000000001e */
[----:B------:R-:W-:Y:S02]  /*0c80*/  SHF.L.U32 R29, R29, 0x10, RZ ;  /* 0x000000101d1d7819 */ /* 0x000fe400000006ff */
[----:B------:R-:W-:Y:S02]  /*0c90*/  SHF.L.U32 R30, R30, 0x10, RZ ;  /* 0x000000101e1e7819 */ /* 0x000fe400000006ff */
[----:B----4-:R-:W-:-:S02]  /*0ca0*/  PRMT R28, R11, 0x7632, R28 ;  /* 0x000076320b1c7816 */ /* 0x010fc4000000001c */
[----:B------:R-:W-:Y:S02]  /*0cb0*/  SHF.L.U32 R11, R11, 0x10, RZ ;  /* 0x000000100b0b7819 */ /* 0x000fe400000006ff */
[----:B------:R-:W-:Y:S01]  /*0cc0*/  SHF.L.U32 R28, R28, 0x10, RZ ;  /* 0x000000101c1c7819 */ /* 0x000fe200000006ff */
[----:B0-----:R-:W-:-:S04]  /*0cd0*/  FADD.FTZ R13, R29, R30 ;  /* 0x0000001e1d0d7221 */ /* 0x001fc80000010000 */
[C---:B------:R-:W-:Y:S01]  /*0ce0*/  FADD.FTZ R12, R11.reuse, R28 ;  /* 0x0000001c0b0c7221 */ /* 0x040fe20000010000 */
[----:B-1----:R-:W-:Y:S01]  /*0cf0*/  FMUL.FTZ R14, R28, R28 ;  /* 0x0000001c1c0e7220 */ /* 0x002fe20000410000 */
[----:B------:R-:W-:Y:S01]  /*0d00*/  PRMT R31, R32, 0x7632, R31 ;  /* 0x00007632201f7816 */ /* 0x000fe2000000001f */
[----:B------:R-:W-:Y:S01]  /*0d10*/  FMUL.FTZ R16, R30, R30 ;  /* 0x0000001e1e107220 */ /* 0x000fe20000410000 */
[----:B------:R-:W-:Y:S01]  /*0d20*/  FADD.FTZ R12, RZ, R12 ;  /* 0x0000000cff0c7221 */ /* 0x000fe20000010000 */
[----:B------:R-:W-:Y:S01]  /*0d30*/  FFMA.FTZ R14, R11, R11, R14 ;  /* 0x0000000b0b0e7223 */ /* 0x000fe2000001000e */
[----:B------:R-:W-:Y:S02]  /*0d40*/  SHF.L.U32 R31, R31, 0x10, RZ ;  /* 0x000000101f1f7819 */ /* 0x000fe400000006ff */
[----:B------:R-:W-:Y:S01]  /*0d50*/  FADD.FTZ R12, R12, R13 ;  /* 0x0000000d0c0c7221 */ /* 0x000fe20000010000 */
[----:B------:R-:W-:Y:S01]  /*0d60*/  SHF.L.U32 R32, R32, 0x10, RZ ;  /* 0x0000001020207819 */ /* 0x000fe200000006ff */
[----:B------:R-:W-:Y:S01]  /*0d70*/  FFMA.FTZ R13, R29, R29, R16 ;  /* 0x0000001d1d0d7223 */ /* 0x000fe20000010010 */
[----:B------:R-:W-:Y:S01]  /*0d80*/  FADD.FTZ R14, RZ, R14 ;  /* 0x0000000eff0e7221 */ /* 0x000fe20000010000 */
[----:B------:R-:W-:-:S03]  /*0d90*/  FMUL.FTZ R17, R31, R31 ;  /* 0x0000001f1f117220 */ /* 0x000fc60000410000 */
[----:B------:R-:W-:Y:S01]  /*0da0*/  FADD.FTZ R13, R14, R13 ;  /* 0x0000000d0e0d7221 */ /* 0x000fe20000010000 */
[C---:B------:R-:W-:Y:S01]  /*0db0*/  FFMA.FTZ R14, R32.reuse, R32, R17 ;  /* 0x00000020200e7223 */ /* 0x040fe20000010011 */
[----:B------:R-:W-:Y:S01]  /*0dc0*/  FMUL.FTZ R17, R33, R33 ;  /* 0x0000002121117220 */ /* 0x000fe20000410000 */
[----:B------:R-:W-:Y:S02]  /*0dd0*/  FADD.FTZ R15, R32, R31 ;  /* 0x0000001f200f7221 */ /* 0x000fe40000010000 */
[----:B------:R-:W-:Y:S01]  /*0de0*/  FADD.FTZ R13, R13, R14 ;  /* 0x0000000e0d0d7221 */ /* 0x000fe20000010000 */
[----:B------:R-:W-:Y:S01]  /*0df0*/  FFMA.FTZ R14, R34, R34, R17 ;  /* 0x00000022220e7223 */ /* 0x000fe20000010011 */
[----:B------:R-:W-:Y:S01]  /*0e00*/  PRMT R36, R35, 0x7632, R36 ;  /* 0x0000763223247816 */ /* 0x000fe20000000024 */
[----:B------:R-:W-:-:S03]  /*0e10*/  FADD.FTZ R12, R12, R15 ;  /* 0x0000000f0c0c7221 */ /* 0x000fc60000010000 */
[----:B------:R-:W-:Y:S01]  /*0e20*/  SHF.L.U32 R36, R36, 0x10, RZ ;  /* 0x0000001024247819 */ /* 0x000fe200000006ff */
[----:B------:R-:W-:Y:S01]  /*0e30*/  FADD.FTZ R15, R34, R33 ;  /* 0x00000021220f7221 */ /* 0x000fe20000010000 */
[----:B------:R-:W-:Y:S01]  /*0e40*/  SHF.L.U32 R35, R35, 0x10, RZ ;  /* 0x0000001023237819 */ /* 0x000fe200000006ff */
[----:B------:R-:W-:Y:S02]  /*0e50*/  FADD.FTZ R13, R13, R14 ;  /* 0x0000000e0d0d7221 */ /* 0x000fe40000010000 */
[----:B------:R-:W-:Y:S01]  /*0e60*/  FMUL.FTZ R14, R36, R36 ;  /* 0x00000024240e7220 */ /* 0x000fe20000410000 */
[----:B------:R-:W-:Y:S01]  /*0e70*/  FADD.FTZ R12, R12, R15 ;  /* 0x0000000f0c0c7221 */ /* 0x000fe20000010000 */
[C---:B------:R-:W-:Y:S02]  /*0e80*/  FADD.FTZ R15, R35.reuse, R36 ;  /* 0x00000024230f7221 */ /* 0x040fe40000010000 */
[----:B------:R-:W-:Y:S02]  /*0e90*/  FFMA.FTZ R14, R35, R35, R14 ;  /* 0x00000023230e7223 */ /* 0x000fe4000001000e */
[----:B------:R-:W-:-:S02]  /*0ea0*/  FADD.FTZ R12, R12, R15 ;  /* 0x0000000f0c0c7221 */ /* 0x000fc40000010000 */
[----:B------:R-:W-:Y:S01]  /*0eb0*/  FADD.FTZ R13, R13, R14 ;  /* 0x0000000e0d0d7221 */ /* 0x000fe20000010000 */
[----:B--2---:R-:W-:-:S04]  /*0ec0*/  PRMT R37, R38, 0x7632, R37 ;  /* 0x0000763226257816 */ /* 0x004fc80000000025 */
[----:B------:R-:W-:Y:S02]  /*0ed0*/  SHF.L.U32 R37, R37, 0x10, RZ ;  /* 0x0000001025257819 */ /* 0x000fe400000006ff */
[----:B------:R-:W-:Y:S02]  /*0ee0*/  PRMT R39, R40, 0x7632, R39 ;  /* 0x0000763228277816 */ /* 0x000fe40000000027 */
[----:B------:R-:W-:Y:S01]  /*0ef0*/  SHF.L.U32 R38, R38, 0x10, RZ ;  /* 0x0000001026267819 */ /* 0x000fe200000006ff */
[----:B------:R-:W-:Y:S01]  /*0f00*/  FMUL.FTZ R17, R37, R37 ;  /* 0x0000002525117220 */ /* 0x000fe20000410000 */
[----:B------:R-:W-:Y:S02]  /*0f10*/  SHF.L.U32 R39, R39, 0x10, RZ ;  /* 0x0000001027277819 */ /* 0x000fe400000006ff */
[----:B------:R-:W-:Y:S01]  /*0f20*/  PRMT R41, R42, 0x7632, R41 ;  /* 0x000076322a297816 */ /* 0x000fe20000000029 */
[C---:B------:R-:W-:Y:S01]  /*0f30*/  FADD.FTZ R15, R38.reuse, R37 ;  /* 0x00000025260f7221 */ /* 0x040fe20000010000 */
[----:B------:R-:W-:Y:S01]  /*0f40*/  FFMA.FTZ R14, R38, R38, R17 ;  /* 0x00000026260e7223 */ /* 0x000fe20000010011 */
[----:B------:R-:W-:Y:S01]  /*0f50*/  SHF.L.U32 R40, R40, 0x10, RZ ;  /* 0x0000001028287819 */ /* 0x000fe200000006ff */
[----:B------:R-:W-:Y:S01]  /*0f60*/  FMUL.FTZ R17, R39, R39 ;  /* 0x0000002727117220 */ /* 0x000fe20000410000 */
[----:B------:R-:W-:Y:S01]  /*0f70*/  SHF.L.U32 R41, R41, 0x10, RZ ;  /* 0x0000001029297819 */ /* 0x000fe200000006ff */
[----:B------:R-:W-:Y:S01]  /*0f80*/  FADD.FTZ R12, R12, R15 ;  /* 0x0000000f0c0c7221 */ /* 0x000fe20000010000 */
[----:B------:R-:W-:Y:S01]  /*0f90*/  FADD.FTZ R13, R13, R14 ;  /* 0x0000000e0d0d7221 */ /* 0x000fe20000010000 */
[----:B------:R-:W-:Y:S01]  /*0fa0*/  SHF.L.U32 R42, R42, 0x10, RZ ;  /* 0x000000102a2a7819 */ /* 0x000fe200000006ff */
[C---:B------:R-:W-:Y:S01]  /*0fb0*/  FADD.FTZ R15, R40.reuse, R39 ;  /* 0x00000027280f7221 */ /* 0x040fe20000010000 */
[----:B------:R-:W-:Y:S01]  /*0fc0*/  FFMA.FTZ R14, R40, R40, R17 ;  /* 0x00000028280e7223 */ /* 0x000fe20000010011 */
[----:B------:R-:W-:-:S02]  /*0fd0*/  FMUL.FTZ R17, R41, R41 ;  /* 0x0000002929117220 */ /* 0x000fc40000410000 */
[----:B------:R-:W-:Y:S01]  /*0fe0*/  FADD.FTZ R12, R12, R15 ;  /* 0x0000000f0c0c7221 */ /* 0x000fe20000010000 */
[----:B------:R-:W-:Y:S01]  /*0ff0*/  FADD.FTZ R13, R13, R14 ;  /* 0x0000000e0d0d7221 */ /* 0x000fe20000010000 */
[C---:B------:R-:W-:Y:S01]  /*1000*/  FADD.FTZ R15, R42.reuse, R41 ;  /* 0x000000292a0f7221 */ /* 0x040fe20000010000 */
[----:B------:R-:W-:-:S03]  /*1010*/  FFMA.FTZ R14, R42, R42, R17 ;  /* 0x0000002a2a0e7223 */ /* 0x000fc60000010011 */
[----:B------:R-:W-:Y:S01]  /*1020*/  FADD.FTZ R12, R12, R15 ;  /* 0x0000000f0c0c7221 */ /* 0x000fe20000010000 */
[----:B------:R-:W-:-:S04]  /*1030*/  FADD.FTZ R13, R13, R14 ;  /* 0x0000000e0d0d7221 */ /* 0x000fc80000010000 */
[----:B------:R-:W0:Y:S04]  /*1040*/  SHFL.DOWN PT, R15, R12, 0x1, 0x1f ;  /* 0x08201f000c0f7f89 */ /* 0x000e2800000e0000 */
[----:B------:R-:W1:Y:S01]  /*1050*/  SHFL.DOWN PT, R14, R13, 0x1, 0x1f ;  /* 0x08201f000d0e7f89 */ /* 0x000e6200000e0000 */
[----:B0-----:R-:W-:Y:S01]  /*1060*/  @!P2 FADD.FTZ R12, R12, R15 ;  /* 0x0000000f0c0ca221 */ /* 0x001fe20000010000 */
[----:B-1----:R-:W-:-:S04]  /*1070*/  @!P2 FADD.FTZ R13, R13, R14 ;  /* 0x0000000e0d0da221 */ /* 0x002fc80000010000 */
[----:B------:R-:W0:Y:S04]  /*1080*/  SHFL.DOWN PT, R15, R12, 0x2, 0x1f ;  /* 0x08401f000c0f7f89 */ /* 0x000e2800000e0000 */
[----:B------:R-:W1:Y:S01]  /*1090*/  SHFL.DOWN PT, R14, R13, 0x2, 0x1f ;  /* 0x08401f000d0e7f89 */ /* 0x000e6200000e0000 */
[----:B------:R-:W-:-:S13]  /*10a0*/  ISETP.GT.AND P2, PT, R3, 0x1d, PT ;  /* 0x0000001d0300780c */ /* 0x000fda0003f44270 */
        /* <DEDUP_REMOVED lines=9> */
[----:B------:R-:W-:Y:S01]  /*1140*/  ISETP.GT.AND P2, PT, R3, 0x17, PT ;  /* 0x000000170300780c */ /* 0x000fe20003f44270 */
[----:B------:R-:W-:Y:S01]  /*1150*/  BSSY.RECONVERGENT B0, `(.L_x_1819) ;  /* 0x000000c000007945 */ /* 0x000fe20003800200 */
        /* <DEDUP_REMOVED lines=10> */
[----:B------:R3:W-:Y:S02]  /*1200*/  @!P2 STS.64 [R50+UR6+0x10], R16 ;  /* 0x000010103200a988 */ /* 0x0007e40008000a06 */
.L_x_1820:
[----:B------:R-:W-:Y:S05]  /*1210*/  BSYNC.RECONVERGENT B0 ;  /* 0x0000000000007941 */ /* 0x000fea0003800200 */
.L_x_1819:
[----:B------:R-:W-:Y:S01]  /*1220*/  BAR.SYNC.DEFER_BLOCKING 0x0 ;  /* 0x0000000000007b1d */ /* 0x000fe20000010000 */
[----:B------:R-:W-:Y:S02]  /*1230*/  ISETP.NE.AND P3, PT, R2, RZ, PT ;  /* 0x000000ff0200720c */ /* 0x000fe40003f65270 */
[----:B------:R-:W-:-:S03]  /*1240*/  ISETP.GE.U32.AND P2, PT, R5, 0x2, PT ;  /* 0x000000020500780c */ /* 0x000fc60003f46070 */
[----:B------:R-:W-:Y:S08]  /*1250*/  BSSY.RECONVERGENT B0, `(.L_x_1821) ;  /* 0x000002b000007945 */ /* 0x000ff00003800200 */
[----:B------:R-:W-:Y:S05]  /*1260*/  @P3 BRA `(.L_x_1822) ;  /* 0x0000000000a43947 */ /* 0x000fea0003800000 */
[----:B------:R-:W4:Y:S01]  /*1270*/  S2UR UR7, SR_CgaCtaId ;  /* 0x00000000000779c3 */ /* 0x000f220000008800 */
[----:B------:R-:W-:Y:S02]  /*1280*/  UMOV UR4, 0x400 ;  /* 0x0000040000047882 */ /* 0x000fe40000000000 */
[----:B----4-:R-:W-:-:S09]  /*1290*/  ULEA UR4, UR7, UR4, 0x18 ;  /* 0x0000000407047291 */ /* 0x010fd2000f8ec0ff */
[----:B-12---:R-:W1:Y:S04]  /*12a0*/  LDS.64 R18, [UR4+0x18] ;  /* 0x00001804ff127984 */ /* 0x006e680008000a00 */
[----:B------:R-:W2:Y:S04]  /*12b0*/  LDS.128 R20, [UR4+0x20] ;  /* 0x00002004ff147984 */ /* 0x000ea80008000c00 */
[----:B------:R-:W4:Y:S04]  /*12c0*/  LDS.128 R24, [UR4+0x30] ;  /* 0x00003004ff187984 */ /* 0x000f280008000c00 */
[----:B------:R-:W5:Y:S01]  /*12d0*/  LDS.128 R12, [UR4+0x40] ;  /* 0x00004004ff0c7984 */ /* 0x000f620008000c00 */
[----:B-1----:R-:W-:Y:S01]  /*12e0*/  FADD.FTZ R59, R16, R18 ;  /* 0x00000012103b7221 */ /* 0x002fe20000010000 */
[----:B0--3--:R-:W-:-:S03]  /*12f0*/  FADD.FTZ R16, R17, R19 ;  /* 0x0000001311107221 */ /* 0x009fc60000010000 */
[----:B--2---:R-:W-:Y:S01]  /*1300*/  FADD.FTZ R59, R59, R20 ;  /* 0x000000143b3b7221 */ /* 0x004fe20000010000 */
[----:B------:R-:W-:Y:S02]  /*1310*/  FADD.FTZ R20, R16, R21 ;  /* 0x0000001510147221 */ /* 0x000fe40000010000 */
[----:B------:R-:W0:Y:S01]  /*1320*/  LDS.128 R16, [UR4+0x50] ;  /* 0x00005004ff107984 */ /* 0x000e220008000c00 */
[----:B------:R-:W-:Y:S01]  /*1330*/  FADD.FTZ R59, R59, R22 ;  /* 0x000000163b3b7221 */ /* 0x000fe20000010000 */
[----:B------:R-:W-:-:S03]  /*1340*/  FADD.FTZ R20, R20, R23 ;  /* 0x0000001714147221 */ /* 0x000fc60000010000 */
[----:B----4-:R-:W-:Y:S01]  /*1350*/  FADD.FTZ R59, R59, R24 ;  /* 0x000000183b3b7221 */ /* 0x010fe20000010000 */
[----:B------:R-:W-:Y:S02]  /*1360*/  FADD.FTZ R24, R20, R25 ;  /* 0x0000001914187221 */ /* 0x000fe40000010000 */
[----:B------:R-:W1:Y:S01]  /*1370*/  LDS.128 R20, [UR4+0x60] ;  /* 0x00006004ff147984 */ /* 0x000e620008000c00 */
[----:B------:R-:W-:Y:S01]  /*1380*/  FADD.FTZ R59, R59, R26 ;  /* 0x0000001a3b3b7221 */ /* 0x000fe20000010000 */
[----:B------:R-:W-:-:S03]  /*1390*/  FADD.FTZ R24, R24, R27 ;  /* 0x0000001b18187221 */ /* 0x000fc60000010000 */
[----:B-----5:R-:W-:Y:S01]  /*13a0*/  FADD.FTZ R59, R59, R12 ;  /* 0x0000000c3b3b7221 */ /* 0x020fe20000010000 */
[----:B------:R-:W-:Y:S02]  /*13b0*/  FADD.FTZ R12, R24, R13 ;  /* 0x0000000d180c7221 */ /* 0x000fe40000010000 */
[----:B------:R-:W2:Y:S01]  /*13c0*/  LDS.128 R24, [UR4+0x70] ;  /* 0x00007004ff187984 */ /* 0x000ea20008000c00 */
[----:B------:R-:W-:Y:S01]  /*13d0*/  FADD.FTZ R59, R59, R14 ;  /* 0x0000000e3b3b7221 */ /* 0x000fe20000010000 */
[----:B------:R-:W-:Y:S02]  /*13e0*/  FADD.FTZ R58, R12, R15 ;  /* 0x0000000f0c3a7221 */ /* 0x000fe40000010000 */
[----:B------:R-:W3:Y:S01]  /*13f0*/  LDS.128 R12, [UR4+0x80] ;  /* 0x00008004ff0c7984 */ /* 0x000ee20008000c00 */
        /* <DEDUP_REMOVED lines=16> */
.L_x_1822:
[----:B------:R-:W-:Y:S05]  /*1500*/  BSYNC.RECONVERGENT B0 ;  /* 0x0000000000007941 */ /* 0x000fea0003800200 */
.L_x_1821:
[----:B------:R-:W-:Y:S05]  /*1510*/  @!P2 BRA `(.L_x_1823) ;  /* 0x00000008009ca947 */ /* 0x000fea0003800000 */
[----:B------:R-:W4:Y:S01]  /*1520*/  LDC.64 R58, c[0x0][0x3b8] ;  /* 0x0000ee00ff3a7b82 */ /* 0x000f220000000a00 */
[----:B------:R-:W-:Y:S02]  /*1530*/  LOP3.LUT R13, R45, 0x1, RZ, 0xc0, !PT ;  /* 0x000000012d0d7812 */ /* 0x000fe400078ec0ff */
[----:B------:R-:W-:-:S03]  /*1540*/  ISETP.GE.U32.AND P2, PT, R5, 0x8, PT ;  /* 0x000000080500780c */ /* 0x000fc60003f46070 */
[----:B------:R-:W-:-:S04]  /*1550*/  IMAD R14, R13, R4, RZ ;  /* 0x000000040d0e7224 */ /* 0x000fc800078e02ff */
[----:B------:R-:W-:-:S05]  /*1560*/  IMAD R12, R14, R5, RZ ;  /* 0x000000050e0c7224 */ /* 0x000fca00078e02ff */
[----:B------:R-:W-:-:S05]  /*1570*/  SHF.L.U32 R13, R12, 0x1, RZ ;  /* 0x000000010c0d7819 */ /* 0x000fca00000006ff */
[----:B----4-:R-:W-:Y:S01]  /*1580*/  IMAD.WIDE R58, R13, 0x4, R58 ;  /* 0x000000040d3a7825 */ /* 0x010fe200078e023a */
[----:B------:R-:W-:Y:S06]  /*1590*/  @P3 BRA `(.L_x_1824) ;  /* 0x0000000000543947 */ /* 0x000fec0003800000 */
[----:B------:R-:W4:Y:S01]  /*15a0*/  LDC.64 R12, c[0x0][0x3b0] ;  /* 0x0000ec00ff0c7b82 */ /* 0x000f220000000a00 */
[----:B-1----:R-:W-:Y:S01]  /*15b0*/  LOP3.LUT P4, R18, R45, 0x2, RZ, 0xc0, !PT ;  /* 0x000000022d127812 */ /* 0x002fe2000788c0ff */
[----:B------:R-:W-:Y:S01]  /*15c0*/  IMAD R15, R43, R4, R0 ;  /* 0x000000042b0f7224 */ /* 0x000fe200078e0200 */
[----:B--2---:R-:W-:Y:S02]  /*15d0*/  IADD3 R19, PT, PT, R14, R0, RZ ;  /* 0x000000000e137210 */ /* 0x004fe40007ffe0ff */
[----:B------:R-:W-:Y:S01]  /*15e0*/  SEL R21, R5, RZ, !P4 ;  /* 0x000000ff05157207 */ /* 0x000fe20006000000 */
[----:B------:R-:W-:-:S03]  /*15f0*/  IMAD.WIDE.U32 R14, R15, 0x8, R58 ;  /* 0x000000080f0e7825 */ /* 0x000fc600078e003a */
[----:B------:R-:W-:Y:S02]  /*1600*/  ISETP.NE.AND P4, PT, R21, -0x1, PT ;  /* 0xffffffff1500780c */ /* 0x000fe40003f85270 */
[----:B------:R1:W-:Y:S01]  /*1610*/  STG.E.64 desc[UR8][R14.64], R16 ;  /* 0x000000100e007986 */ /* 0x0003e2000c101b08 */
[----:B----4-:R-:W-:-:S04]  /*1620*/  LEA R12, P5, R19, R12, 0x2 ;  /* 0x0000000c130c7211 */ /* 0x010fc800078a10ff */
[----:B------:R-:W-:Y:S02]  /*1630*/  LEA.HI.X R13, R19, R13, RZ, 0x2, P5 ;  /* 0x0000000d130d7211 */ /* 0x000fe400028f14ff */
[----:B------:R-:W-:Y:S01]  /*1640*/  IADD3 R19, PT, PT, -R18, 0x1, RZ ;  /* 0x0000000112137810 */ /* 0x000fe20007ffe1ff */
[----:B------:R-:W-:Y:S06]  /*1650*/  MEMBAR.ALL.GPU ;  /* 0x0000000000007992 */ /* 0x000fec000000a000 */
[----:B------:R-:W-:-:S00]  /*1660*/  ERRBAR ;  /* 0x00000000000079ab */ /* 0x000fc00000000000 */
[----:B------:R-:W-:Y:S06]  /*1670*/  CGAERRBAR ;  /* 0x00000000000075ab */ /* 0x000fec0000000000 */
[----:B------:R1:W-:Y:S01]  /*1680*/  REDG.E.ADD.S32.STRONG.GPU desc[UR8][R12.64], R19 ;  /* 0x000000130c00798e */ /* 0x0003e2000c12e308 */
[----:B------:R-:W-:Y:S05]  /*1690*/  @!P4 BRA `(.L_x_1824) ;  /* 0x000000000014c947 */ /* 0x000fea0003800000 */
.L_x_1825:
[----:B-1----:R-:W2:Y:S04]  /*16a0*/  LDG.E.STRONG.GPU R14, desc[UR8][R12.64] ;  /* 0x000000080c0e7981 */ /* 0x002ea8000c1ef900 */
[----:B--2---:R-:W-:Y:S01]  /*16b0*/  CCTL.IVALL ;  /* 0x00000000ff00798f */ /* 0x004fe20002000000 */
[----:B------:R-:W-:Y:S05]  /*16c0*/  YIELD ;  /* 0x0000000000007946 */ /* 0x000fea0003800000 */
[----:B------:R-:W-:-:S13]  /*16d0*/  ISETP.NE.AND P4, PT, R14, R21, PT ;  /* 0x000000150e00720c */ /* 0x000fda0003f85270 */
[----:B------:R-:W-:Y:S05]  /*16e0*/  @P4 BRA `(.L_x_1825) ;  /* 0xfffffffc00ec4947 */ /* 0x000fea000383ffff */
.L_x_1824:
[----:B------:R-:W-:Y:S05]  /*16f0*/  WARPSYNC.ALL ;  /* 0x0000000000007948 */ /* 0x000fea0003800000 */
[----:B------:R-:W-:Y:S01]  /*1700*/  BAR.SYNC.DEFER_BLOCKING 0x0 ;  /* 0x0000000000007b1d */ /* 0x000fe20000010000 */
[----:B------:R-:W-:-:S05]  /*1710*/  HFMA2 R20, -RZ, RZ, 0, 0 ;  /* 0x00000000ff147431 */ /* 0x000fca00000001ff */
[----:B------:R-:W-:Y:S05]  /*1720*/  @!P2 BRA `(.L_x_1826) ;  /* 0x00000004001ca947 */ /* 0x000fea0003800000 */
[CC--:B------:R-:W-:Y:S01]  /*1730*/  LEA R22, R4.reuse, R0.reuse, 0x1 ;  /* 0x0000000004167211 */ /* 0x0c0fe200078e08ff */
[C-C-:B-1----:R-:W-:Y:S01]  /*1740*/  IMAD R18, R4.reuse, 0x7, R0.reuse ;  /* 0x0000000704127824 */ /* 0x142fe200078e0200 */
[C---:B------:R-:W-:Y:S01]  /*1750*/  LEA R26, R4.reuse, R0, 0x2 ;  /* 0x00000000041a7211 */ /* 0x040fe200078e10ff */
[--C-:B------:R-:W-:Y:S01]  /*1760*/  IMAD R21, R4, 0x3, R0.reuse ;  /* 0x0000000304157824 */ /* 0x100fe200078e0200 */
[----:B------:R-:W-:Y:S01]  /*1770*/  IADD3 R25, PT, PT, R0, R4, RZ ;  /* 0x0000000400197210 */ /* 0x000fe20007ffe0ff */
[C-C-:B------:R-:W-:Y:S01]  /*1780*/  IMAD R20, R4.reuse, 0x5, R0.reuse ;  /* 0x0000000504147824 */ /* 0x140fe200078e0200 */
[----:B------:R-:W-:Y:S01]  /*1790*/  IADD3 R24, PT, PT, -R43, RZ, RZ ;  /* 0x000000ff2b187210 */ /* 0x000fe20007ffe1ff */
[----:B------:R-:W-:Y:S01]  /*17a0*/  IMAD R27, R4, 0x6, R0 ;  /* 0x00000006041b7824 */ /* 0x000fe200078e0200 */
[----:B------:R-:W-:Y:S01]  /*17b0*/  MOV R23, R0 ;  /* 0x0000000000177202 */ /* 0x000fe20000000f00 */
[----:B------:R-:W-:Y:S01]  /*17c0*/  UMOV UR4, URZ ;  /* 0x000000ff00047c82 */ /* 0x000fe20008000000 */
[----:B--2---:R-:W-:-:S07]  /*17d0*/  LOP3.LUT R19, R5, 0x7ffffff8, RZ, 0xc0, !PT ;  /* 0x7ffffff805137812 */ /* 0x004fce00078ec0ff */
.L_x_1827:
[----:B------:R-:W-:Y:S01]  /*17e0*/  ISETP.EQ.OR P4, PT, R24, RZ, P3 ;  /* 0x000000ff1800720c */ /* 0x000fe20001f82670 */
[----:B------:R-:W-:-:S06]  /*17f0*/  UIADD3 UR7, UPT, UPT, UR4, 0x1, URZ ;  /* 0x0000000104077890 */ /* 0x000fcc000fffe0ff */
[----:B------:R-:W-:-:S06]  /*1800*/  ISETP.EQ.OR P5, PT, R43, UR7, P3 ;  /* 0x000000072b007c0c */ /* 0x000fcc0009fa2670 */
[----:B------:R-:W-:-:S06]  /*1810*/  @!P4 IMAD.WIDE.U32 R12, R23, 0x8, R58 ;  /* 0x00000008170cc825 */ /* 0x000fcc00078e003a */
[----:B------:R-:W0:Y:S01]  /*1820*/  @!P4 LDG.E.64 R12, desc[UR8][R12.64] ;  /* 0x000000080c0cc981 */ /* 0x000e22000c1e1b00 */
[----:B------:R-:W-:-:S06]  /*1830*/  @!P5 IMAD.WIDE.U32 R14, R25, 0x8, R58 ;  /* 0x00000008190ed825 */ /* 0x000fcc00078e003a */
[----:B------:R-:W2:Y:S01]  /*1840*/  @!P5 LDG.E.64 R14, desc[UR8][R14.64] ;  /* 0x000000080e0ed981 */ /* 0x000ea2000c1e1b00 */
[----:B------:R-:W-:Y:S02]  /*1850*/  UIADD3 UR7, UPT, UPT, UR4, 0x2, URZ ;  /* 0x0000000204077890 */ /* 0x000fe4000fffe0ff */
[----:B------:R-:W-:-:S04]  /*1860*/  UIADD3 UR10, UPT, UPT, UR4, 0x3, URZ ;  /* 0x00000003040a7890 */ /* 0x000fc8000fffe0ff */
[----:B------:R-:W-:Y:S01]  /*1870*/  ISETP.EQ.OR P2, PT, R43, UR7, P3 ;  /* 0x000000072b007c0c */ /* 0x000fe20009f42670 */
[----:B0--3--:R-:W-:Y:S01]  /*1880*/  @!P4 FADD.FTZ R16, R16, R12 ;  /* 0x0000000c1010c221 */ /* 0x009fe20000010000 */
[----:B------:R-:W-:Y:S01]  /*1890*/  @!P4 FADD.FTZ R17, R17, R13 ;  /* 0x0000000d1111c221 */ /* 0x000fe20000010000 */
[----:B------:R-:W-:-:S10]  /*18a0*/  ISETP.EQ.OR P4, PT, R43, UR10, P3 ;  /* 0x0000000a2b007c0c */ /* 0x000fd40009f82670 */
[----:B------:R-:W-:-:S04]  /*18b0*/  @!P2 IMAD.WIDE.U32 R12, R22, 0x8, R58 ;  /* 0x00000008160ca825 */ /* 0x000fc800078e003a */
[----:B--2---:R-:W-:Y:S01]  /*18c0*/  @!P5 FADD.FTZ R16, R16, R14 ;  /* 0x0000000e1010d221 */ /* 0x004fe20000010000 */
[----:B------:R-:W-:Y:S01]  /*18d0*/  @!P5 FADD.FTZ R17, R17, R15 ;  /* 0x0000000f1111d221 */ /* 0x000fe20000010000 */
[----:B------:R-:W2:Y:S01]  /*18e0*/  @!P2 LDG.E.64 R12, desc[UR8][R12.64] ;  /* 0x000000080c0ca981 */ /* 0x000ea2000c1e1b00 */
[----:B------:R-:W-:-:S06]  /*18f0*/  @!P4 IMAD.WIDE.U32 R14, R21, 0x8, R58 ;  /* 0x00000008150ec825 */ /* 0x000fcc00078e003a */
[----:B------:R-:W3:Y:S01]  /*1900*/  @!P4 LDG.E.64 R14, desc[UR8][R14.64] ;  /* 0x000000080e0ec981 */ /* 0x000ee2000c1e1b00 */
[----:B------:R-:W-:-:S06]  /*1910*/  UIADD3 UR7, UPT, UPT, UR4, 0x4, URZ ;  /* 0x0000000404077890 */ /* 0x000fcc000fffe0ff */
[----:B------:R-:W-:Y:S01]  /*1920*/  ISETP.EQ.OR P5, PT, R43, UR7, P3 ;  /* 0x000000072b007c0c */ /* 0x000fe20009fa2670 */
[----:B------:R-:W-:Y:S01]  /*1930*/  UIADD3 UR7, UPT, UPT, UR4, 0x5, URZ ;  /* 0x0000000504077890 */ /* 0x000fe2000fffe0ff */
[----:B--2---:R-:W-:Y:S01]  /*1940*/  @!P2 FADD.FTZ R16, R16, R12 ;  /* 0x0000000c1010a221 */ /* 0x004fe20000010000 */
[----:B------:R-:W-:-:S04]  /*1950*/  @!P2 FADD.FTZ R17, R17, R13 ;  /* 0x0000000d1111a221 */ /* 0x000fc80000010000 */
[----:B------:R-:W-:-:S06]  /*1960*/  ISETP.EQ.OR P2, PT, R43, UR7, P3 ;  /* 0x000000072b007c0c */ /* 0x000fcc0009f42670 */
[----:B------:R-:W-:-:S06]  /*1970*/  @!P5 IMAD.WIDE.U32 R12, R26, 0x8, R58 ;  /* 0x000000081a0cd825 */ /* 0x000fcc00078e003a */
[----:B------:R-:W2:Y:S01]  /*1980*/  @!P5 LDG.E.64 R12, desc[UR8][R12.64] ;  /* 0x000000080c0cd981 */ /* 0x000ea2000c1e1b00 */
[----:B---3--:R-:W-:Y:S01]  /*1990*/  @!P4 FADD.FTZ R16, R16, R14 ;  /* 0x0000000e1010c221 */ /* 0x008fe20000010000 */
[----:B------:R-:W-:Y:S01]  /*19a0*/  @!P4 FADD.FTZ R17, R17, R15 ;  /* 0x0000000f1111c221 */ /* 0x000fe20000010000 */
[----:B------:R-:W-:-:S06]  /*19b0*/  @!P2 IMAD.WIDE.U32 R14, R20, 0x8, R58 ;  /* 0x00000008140ea825 */ /* 0x000fcc00078e003a */
[----:B------:R-:W3:Y:S01]  /*19c0*/  @!P2 LDG.E.64 R14, desc[UR8][R14.64] ;  /* 0x000000080e0ea981 */ /* 0x000ee2000c1e1b00 */
[----:B------:R-:W-:Y:S02]  /*19d0*/  UIADD3 UR7, UPT, UPT, UR4, 0x6, URZ ;  /* 0x0000000604077890 */ /* 0x000fe4000fffe0ff */
[----:B------:R-:W-:-:S04]  /*19e0*/  UIADD3 UR10, UPT, UPT, UR4, 0x7, URZ ;  /* 0x00000007040a7890 */ /* 0x000fc8000fffe0ff */
[----:B------:R-:W-:Y:S01]  /*19f0*/  ISETP.EQ.OR P4, PT, R43, UR7, P3 ;  /* 0x000000072b007c0c */ /* 0x000fe20009f82670 */
[----:B--2---:R-:W-:Y:S01]  /*1a00*/  @!P5 FADD.FTZ R16, R16, R12 ;  /* 0x0000000c1010d221 */ /* 0x004fe20000010000 */
[----:B------:R-:W-:Y:S01]  /*1a10*/  @!P5 FADD.FTZ R17, R17, R13 ;  /* 0x0000000d1111d221 */ /* 0x000fe20000010000 */
[----:B------:R-:W-:-:S10]  /*1a20*/  ISETP.EQ.OR P5, PT, R43, UR10, P3 ;  /* 0x0000000a2b007c0c */ /* 0x000fd40009fa2670 */
[----:B------:R-:W-:-:S06]  /*1a30*/  @!P4 IMAD.WIDE.U32 R12, R27, 0x8, R58 ;  /* 0x000000081b0cc825 */ /* 0x000fcc00078e003a */
[----:B------:R-:W2:Y:S01]  /*1a40*/  @!P4 LDG.E.64 R12, desc[UR8][R12.64] ;  /* 0x000000080c0cc981 */ /* 0x000ea2000c1e1b00 */
[----:B---3--:R-:W-:Y:S01]  /*1a50*/  @!P2 FADD.FTZ R16, R16, R14 ;  /* 0x0000000e1010a221 */ /* 0x008fe20000010000 */
[----:B------:R-:W-:Y:S01]  /*1a60*/  @!P2 FADD.FTZ R17, R17, R15 ;  /* 0x0000000f1111a221 */ /* 0x000fe20000010000 */
[----:B------:R-:W-:-:S06]  /*1a70*/  @!P5 IMAD.WIDE.U32 R14, R18, 0x8, R58 ;  /* 0x00000008120ed825 */ /* 0x000fcc00078e003a */
[----:B------:R-:W3:Y:S01]  /*1a80*/  @!P5 LDG.E.64 R14, desc[UR8][R14.64] ;  /* 0x000000080e0ed981 */ /* 0x000ee2000c1e1b00 */
[----:B------:R-:W-:-:S06]  /*1a90*/  UIADD3 UR4, UPT, UPT, UR4, 0x8, URZ ;  /* 0x0000000804047890 */ /* 0x000fcc000fffe0ff */
[----:B------:R-:W-:Y:S02]  /*1aa0*/  ISETP.NE.AND P2, PT, R19, UR4, PT ;  /* 0x0000000413007c0c */ /* 0x000fe4000bf45270 */
        /* <DEDUP_REMOVED lines=9> */
[----:B--2---:R-:W-:Y:S01]  /*1b40*/  @!P4 FADD.FTZ R16, R16, R12 ;  /* 0x0000000c1010c221 */ /* 0x004fe20000010000 */
[----:B------:R-:W-:-:S03]  /*1b50*/  @!P4 FADD.FTZ R17, R17, R13 ;  /* 0x0000000d1111c221 */ /* 0x000fc60000010000 */
[----:B---3--:R-:W-:Y:S01]  /*1b60*/  @!P5 FADD.FTZ R16, R16, R14 ;  /* 0x0000000e1010d221 */ /* 0x008fe20000010000 */
[----:B------:R-:W-:Y:S01]  /*1b70*/  @!P5 FADD.FTZ R17, R17, R15 ;  /* 0x0000000f1111d221 */ /* 0x000fe20000010000 */
[----:B------:R-:W-:Y:S06]  /*1b80*/  @P2 BRA `(.L_x_1827) ;  /* 0xfffffffc00142947 */ /* 0x000fec000383ffff */
[----:B------:R-:W-:-:S07]  /*1b90*/  MOV R20, R19 ;  /* 0x0000001300147202 */ /* 0x000fce0000000f00 */
.L_x_1826:
[----:B-1----:R-:W-:-:S04]  /*1ba0*/  LOP3.LUT R12, R5, 0x7, RZ, 0xc0, !PT ;  /* 0x00000007050c7812 */ /* 0x002fc800078ec0ff */
[----:B------:R-:W-:-:S13]  /*1bb0*/  ISETP.NE.AND P2, PT, R12, RZ, PT ;  /* 0x000000ff0c00720c */ /* 0x000fda0003f45270 */
[----:B------:R-:W-:Y:S05]  /*1bc0*/  @!P2 BRA `(.L_x_1823) ;  /* 0x0000000000f0a947 */ /* 0x000fea0003800000 */
[----:B------:R-:W-:Y:S02]  /*1bd0*/  IADD3 R12, PT, PT, R12, -0x1, RZ ;  /* 0xffffffff0c0c7810 */ /* 0x000fe40007ffe0ff */
[----:B------:R-:W-:Y:S02]  /*1be0*/  LOP3.LUT P2, R21, R5, 0x3, RZ, 0xc0, !PT ;  /* 0x0000000305157812 */ /* 0x000fe4000784c0ff */
[----:B------:R-:W-:-:S13]  /*1bf0*/  ISETP.GE.U32.AND P4, PT, R12, 0x3, PT ;  /* 0x000000030c00780c */ /* 0x000fda0003f86070 */
[----:B------:R-:W-:Y:S05]  /*1c00*/  @!P4 BRA `(.L_x_1828) ;  /* 0x000000000070c947 */ /* 0x000fea0003800000 */
[----:B------:R-:W-:-:S13]  /*1c10*/  ISETP.EQ.OR P6, PT, R20, R43, P3 ;  /* 0x0000002b1400720c */ /* 0x000fda0001fc2670 */
[----:B------:R-:W-:-:S04]  /*1c20*/  @!P6 IMAD R13, R20, R4, R0 ;  /* 0x00000004140de224 */ /* 0x000fc800078e0200 */
[----:B------:R-:W-:-:S06]  /*1c30*/  @!P6 IMAD.WIDE.U32 R12, R13, 0x8, R58 ;  /* 0x000000080d0ce825 */ /* 0x000fcc00078e003a */
[----:B------:R-:W0:Y:S01]  /*1c40*/  @!P6 LDG.E.64 R12, desc[UR8][R12.64] ;  /* 0x000000080c0ce981 */ /* 0x000e22000c1e1b00 */
[C---:B------:R-:W-:Y:S02]  /*1c50*/  IADD3 R15, PT, PT, R20.reuse, 0x1, RZ ;  /* 0x00000001140f7810 */ /* 0x040fe40007ffe0ff */
[C---:B--2---:R-:W-:Y:S02]  /*1c60*/  IADD3 R19, PT, PT, R20.reuse, 0x2, RZ ;  /* 0x0000000214137810 */ /* 0x044fe40007ffe0ff */
[-C--:B------:R-:W-:Y:S02]  /*1c70*/  ISETP.EQ.OR P5, PT, R15, R43.reuse, P3 ;  /* 0x0000002b0f00720c */ /* 0x080fe40001fa2670 */
[----:B------:R-:W-:Y:S02]  /*1c80*/  IADD3 R23, PT, PT, R20, 0x3, RZ ;  /* 0x0000000314177810 */ /* 0x000fe40007ffe0ff */
[----:B------:R-:W-:-:S09]  /*1c90*/  ISETP.EQ.OR P4, PT, R19, R43, P3 ;  /* 0x0000002b1300720c */ /* 0x000fd20001f82670 */
[----:B------:R-:W-:-:S04]  /*1ca0*/  @!P5 IMAD R15, R15, R4, R0 ;  /* 0x000000040f0fd224 */ /* 0x000fc800078e0200 */
[----:B------:R-:W-:Y:S02]  /*1cb0*/  @!P4 IMAD R19, R19, R4, R0 ;  /* 0x000000041313c224 */ /* 0x000fe400078e0200 */
[----:B0--3--:R-:W-:Y:S01]  /*1cc0*/  @!P6 FADD.FTZ R16, R16, R12 ;  /* 0x0000000c1010e221 */ /* 0x009fe20000010000 */
[----:B------:R-:W-:Y:S01]  /*1cd0*/  @!P6 FADD.FTZ R17, R17, R13 ;  /* 0x0000000d1111e221 */ /* 0x000fe20000010000 */
[----:B------:R-:W-:Y:S01]  /*1ce0*/  ISETP.EQ.OR P6, PT, R23, R43, P3 ;  /* 0x0000002b1700720c */ /* 0x000fe20001fc2670 */
        /* <DEDUP_REMOVED lines=14> */
.L_x_1828:
[----:B------:R-:W-:Y:S05]  /*1dd0*/  @!P2 BRA `(.L_x_1823) ;  /* 0x00000000006ca947 */ /* 0x000fea0003800000 */
[----:B------:R-:W-:Y:S02]  /*1de0*/  ISETP.NE.AND P2, PT, R21, 0x1, PT ;  /* 0x000000011500780c */ /* 0x000fe40003f45270 */
[----:B------:R-:W-:-:S11]  /*1df0*/  LOP3.LUT R18, R5, 0x1, RZ, 0xc0, !PT ;  /* 0x0000000105127812 */ /* 0x000fd600078ec0ff */
[----:B------:R-:W-:Y:S05]  /*1e00*/  @!P2 BRA `(.L_x_1829) ;  /* 0x000000000038a947 */ /* 0x000fea0003800000 */
[C---:B------:R-:W-:Y:S02]  /*1e10*/  IADD3 R15, PT, PT, R20.reuse, 0x1, RZ ;  /* 0x00000001140f7810 */ /* 0x040fe40007ffe0ff */
[-C--:B------:R-:W-:Y:S02]  /*1e20*/  ISETP.EQ.OR P4, PT, R20, R43.reuse, P3 ;  /* 0x0000002b1400720c */ /* 0x080fe40001f82670 */
[----:B------:R-:W-:-:S11]  /*1e30*/  ISETP.EQ.OR P2, PT, R15, R43, P3 ;  /* 0x0000002b0f00720c */ /* 0x000fd60001f42670 */
[-CC-:B------:R-:W-:Y:S02]  /*1e40*/  @!P4 IMAD R13, R20, R4.reuse, R0.reuse ;  /* 0x00000004140dc224 */ /* 0x180fe400078e0200 */
[----:B------:R-:W-:Y:S02]  /*1e50*/  @!P2 IMAD R15, R15, R4, R0 ;  /* 0x000000040f0fa224 */ /* 0x000fe400078e0200 */
[----:B------:R-:W-:-:S04]  /*1e60*/  @!P4 IMAD.WIDE.U32 R12, R13, 0x8, R58 ;  /* 0x000000080d0cc825 */ /* 0x000fc800078e003a */
[----:B------:R-:W-:Y:S02]  /*1e70*/  @!P2 IMAD.WIDE.U32 R14, R15, 0x8, R58 ;  /* 0x000000080f0ea825 */ /* 0x000fe400078e003a */
[----:B------:R-:W0:Y:S04]  /*1e80*/  @!P4 LDG.E.64 R12, desc[UR8][R12.64] ;  /* 0x000000080c0cc981 */ /* 0x000e28000c1e1b00 */
[----:B------:R-:W4:Y:S01]  /*1e90*/  @!P2 LDG.E.64 R14, desc[UR8][R14.64] ;  /* 0x000000080e0ea981 */ /* 0x000f22000c1e1b00 */
[----:B------:R-:W-:Y:S01]  /*1ea0*/  IADD3 R20, PT, PT, R20, 0x2, RZ ;  /* 0x0000000214147810 */ /* 0x000fe20007ffe0ff */
[----:B0--3--:R-:W-:Y:S01]  /*1eb0*/  @!P4 FADD.FTZ R16, R16, R12 ;  /* 0x0000000c1010c221 */ /* 0x009fe20000010000 */
[----:B------:R-:W-:-:S03]  /*1ec0*/  @!P4 FADD.FTZ R17, R17, R13 ;  /* 0x0000000d1111c221 */ /* 0x000fc60000010000 */
[----:B----4-:R-:W-:Y:S01]  /*1ed0*/  @!P2 FADD.FTZ R16, R16, R14 ;  /* 0x0000000e1010a221 */ /* 0x010fe20000010000 */
[----:B------:R-:W-:-:S07]  /*1ee0*/  @!P2 FADD.FTZ R17, R17, R15 ;  /* 0x0000000f1111a221 */ /* 0x000fce0000010000 */
.L_x_1829:
[----:B------:R-:W-:Y:S01]  /*1ef0*/  ISETP.EQ.OR P2, PT, R20, R43, P3 ;  /* 0x0000002b1400720c */ /* 0x000fe20001f42670 */
[----:B------:R-:W-:Y:S03]  /*1f00*/  BSSY.RECONVERGENT B0, `(.L_x_1823) ;  /* 0x0000008000007945 */ /* 0x000fe60003800200 */
[----:B------:R-:W-:-:S13]  /*1f10*/  ISETP.NE.U32.OR P2, PT, R18, 0x1, P2 ;  /* 0x000000011200780c */ /* 0x000fda0001745470 */
[----:B------:R-:W-:Y:S05]  /*1f20*/  @P2 BRA `(.L_x_1830) ;  /* 0x0000000000142947 */ /* 0x000fea0003800000 */
[----:B------:R-:W-:-:S04]  /*1f30*/  IMAD R13, R4, R20, R0 ;  /* 0x00000014040d7224 */ /* 0x000fc800078e0200 */
[----:B------:R-:W-:-:S06]  /*1f40*/  IMAD.WIDE.U32 R12, R13, 0x8, R58 ;  /* 0x000000080d0c7825 */ /* 0x000fcc00078e003a */
[----:B------:R-:W0:Y:S02]  /*1f50*/  LDG.E.64 R12, desc[UR8][R12.64] ;  /* 0x000000080c0c7981 */ /* 0x000e24000c1e1b00 */
[----:B0--3--:R-:W-:Y:S01]  /*1f60*/  FADD.FTZ R16, R16, R12 ;  /* 0x0000000c10107221 */ /* 0x009fe20000010000 */
[----:B------:R-:W-:-:S07]  /*1f70*/  FADD.FTZ R17, R17, R13 ;  /* 0x0000000d11117221 */ /* 0x000fce0000010000 */
.L_x_1830:
[----:B------:R-:W-:Y:S05]  /*1f80*/  BSYNC.RECONVERGENT B0 ;  /* 0x0000000000007941 */ /* 0x000fea0003800200 */
.L_x_1823:
[----:B------:R-:W4:Y:S01]  /*1f90*/  S2UR UR7, SR_CgaCtaId ;  /* 0x00000000000779c3 */ /* 0x000f220000008800 */
[----:B------:R-:W0:Y:S01]  /*1fa0*/  LDCU UR10, c[0x0][0x414] ;  /* 0x00008280ff0a77ac */ /* 0x000e220008000800 */
[----:B------:R-:W-:Y:S01]  /*1fb0*/  IADD3 R53, PT, PT, R52, R53, RZ ;  /* 0x0000003534357210 */ /* 0x000fe20007ffe0ff */
[----:B------:R-:W-:-:S05]  /*1fc0*/  UMOV UR4, 0x400 ;  /* 0x0000040000047882 */ /* 0x000fca0000000000 */
[----:B------:R-:W3:Y:S08]  /*1fd0*/  @P0 LDC.64 R20, c[0x0][0x388] ;  /* 0x0000e200ff140b82 */ /* 0x000ef00000000a00 */
[----:B------:R-:W3:Y:S01]  /*1fe0*/  LDC.64 R14, c[0x0][0x3a0] ;  /* 0x0000e800ff0e7b82 */ /* 0x000ee20000000a00 */
[----:B0-----:R-:W-:Y:S01]  /*1ff0*/  @P0 FMUL.FTZ R12, R16, UR10 ;  /* 0x0000000a100c0c20 */ /* 0x001fe20008410000 */
[----:B------:R-:W-:Y:S01]  /*2000*/  @P0 FMUL.FTZ R13, R17, UR10 ;  /* 0x0000000a110d0c20 */ /* 0x000fe20008410000 */
[----:B----4-:R-:W-:-:S05]  /*2010*/  ULEA UR4, UR7, UR4, 0x18 ;  /* 0x0000000407047291 */ /* 0x010fca000f8ec0ff */
[----:B-12---:R-:W0:Y:S01]  /*2020*/  LDC.64 R18, c[0x0][0x398] ;  /* 0x0000e600ff127b82 */ /* 0x006e220000000a00 */
[----:B---3--:R-:W-:-:S03]  /*2030*/  @P0 IMAD.WIDE R20, R44, 0x8, R20 ;  /* 0x000000082c140825 */ /* 0x008fc600078e0214 */
[----:B------:R-:W-:Y:S04]  /*2040*/  @!P3 STS.64 [UR4+0x98], R16 ;  /* 0x00009810ff00b988 */ /* 0x000fe80008000a04 */
[----:B------:R1:W-:Y:S01]  /*2050*/  @P0 STG.E.64 desc[UR8][R20.64], R12 ;  /* 0x0000000c14000986 */ /* 0x0003e2000c101b08 */
[C---:B------:R-:W-:Y:S01]  /*2060*/  IMAD.WIDE R14, R53.reuse, 0x4, R14 ;  /* 0x00000004350e7825 */ /* 0x040fe200078e020e */
[----:B------:R-:W-:Y:S03]  /*2070*/  BAR.SYNC.DEFER_BLOCKING 0x0 ;  /* 0x0000000000007b1d */ /* 0x000fe60000010000 */
[----:B0-----:R-:W-:-:S05]  /*2080*/  IMAD.WIDE R18, R53, 0x4, R18 ;  /* 0x0000000435127825 */ /* 0x001fca00078e0212 */
[----:B-1----:R0:W5:Y:S04]  /*2090*/  LDG.E.64 R12, desc[UR8][R18.64] ;  /* 0x00000008120c7981 */ /* 0x002168000c1e1b00 */
[----:B------:R-:W5:Y:S01]  /*20a0*/  LDG.E.64 R14, desc[UR8][R14.64] ;  /* 0x000000080e0e7981 */ /* 0x000f62000c1e1b00 */
[----:B------:R-:W-:Y:S01]  /*20b0*/  HFMA2 R21, -RZ, RZ, 1.875, 0 ;  /* 0x3f800000ff157431 */ /* 0x000fe200000001ff */
[----:B------:R-:W-:Y:S02]  /*20c0*/  BSSY.RECONVERGENT B0, `(.L_x_1831) ;  /* 0x00001d2000007945 */ /* 0x000fe40003800200 */
[----:B------:R-:W1:Y:S02]  /*20d0*/  LDS.64 R16, [UR4+0x98] ;  /* 0x00009804ff107984 */ /* 0x000e640008000a00 */
[----:B-1----:R-:W-:-:S04]  /*20e0*/  FMUL.FTZ R20, R16, UR10 ;  /* 0x0000000a10147c20 */ /* 0x002fc80008410000 */
[----:B------:R-:W-:-:S04]  /*20f0*/  FMUL.FTZ R22, R20, R20 ;  /* 0x0000001414167220 */ /* 0x000fc80000410000 */
[----:B------:R-:W-:-:S05]  /*2100*/  FFMA.FTZ R22, R17, UR10, -R22 ;  /* 0x0000000a11167c23 */ /* 0x000fca0008010816 */
[----:B------:R-:W-:-:S13]  /*2110*/  FSETP.GTU.FTZ.AND P2, PT, R22, RZ, PT ;  /* 0x000000ff1600720b */ /* 0x000fda0003f5c000 */
[----:B------:R-:W1:Y:S02]  /*2120*/  @P2 LDC R23, c[0x0][0x3a8] ;  /* 0x0000ea00ff172b82 */ /* 0x000e640000000800 */
[----:B-1----:R-:W-:Y:S01]  /*2130*/  @P2 FADD.FTZ R16, R22, R23 ;  /* 0x0000001716102221 */ /* 0x002fe20000010000 */
[----:B------:R-:W-:-:S03]  /*2140*/  IADD3 R22, PT, PT, R51, 0x8, RZ ;  /* 0x0000000833167810 */ /* 0x000fc60007ffe0ff */
[----:B------:R0:W1:Y:S01]  /*2150*/  @P2 MUFU.RSQ R21, R16 ;  /* 0x0000001000152308 */ /* 0x0000620000001400 */
[----:B------:R-:W-:Y:S05]  /*2160*/  BRA.U UP0, `(.L_x_1832) ;  /* 0x0000000900f47547 */ /* 0x000fea000b800000 */
[----:B------:R-:W2:Y:S01]  /*2170*/  LDCU.64 UR12, c[0x0][0x3e8] ;  /* 0x00007d00ff0c77ac */ /* 0x000ea20008000a00 */
[----:B------:R-:W-:Y:S01]  /*2180*/  SHF.R.S32.HI R25, RZ, 0x1f, R22 ;  /* 0x0000001fff197819 */ /* 0x000fe20000011416 */
[----:B------:R-:W-:Y:S01]  /*2190*/  BSSY.RECONVERGENT B1, `(.L_x_1833) ;  /* 0x000001c000017945 */ /* 0x000fe20003800200 */
[C---:B------:R-:W-:Y:S02]  /*21a0*/  IADD3 R24, PT, PT, R51.reuse, 0x10, RZ ;  /* 0x0000001033187810 */ /* 0x040fe40007ffe0ff */
[C---:B------:R-:W-:Y:S02]  /*21b0*/  IADD3 R23, PT, PT, R51.reuse, 0x18, RZ ;  /* 0x0000001833177810 */ /* 0x040fe40007ffe0ff */
[----:B--2---:R-:W-:Y:S02]  /*21c0*/  ISETP.GE.U32.AND P2, PT, R51, UR12, PT ;  /* 0x0000000c33007c0c */ /* 0x004fe4000bf46070 */
[----:B------:R-:W-:Y:S02]  /*21d0*/  ISETP.GE.U32.AND P3, PT, R22, UR12, PT ;  /* 0x0000000c16007c0c */ /* 0x000fe4000bf66070 */
[----:B------:R-:W-:-:S02]  /*21e0*/  ISETP.GE.AND.EX P2, PT, R6, UR13, PT, P2 ;  /* 0x0000000d06007c0c */ /* 0x000fc4000bf46320 */
[----:B------:R-:W-:Y:S02]  /*21f0*/  ISETP.GE.U32.AND P5, PT, R24, UR12, PT ;  /* 0x0000000c18007c0c */ /* 0x000fe4000bfa6070 */
[----:B------:R-:W-:Y:S02]  /*2200*/  ISETP.GE.U32.AND P1, PT, R23, UR12, PT ;  /* 0x0000000c17007c0c */ /* 0x000fe4000bf26070 */
[----:B------:R-:W-:-:S07]  /*2210*/  ISETP.GE.AND.EX P3, PT, R25, UR13, PT, P3 ;  /* 0x0000000d19007c0c */ /* 0x000fce000bf66330 */
[----:B------:R-:W-:Y:S06]  /*2220*/  @P2 BRA `(.L_x_1834) ;  /* 0x0000000000482947 */ /* 0x000fec0003800000 */
[----:B------:R-:W2:Y:S01]  /*2230*/  LDCU.64 UR14, c[0x0][0x3e0] ;  /* 0x00007c00ff0e77ac */ /* 0x000ea20008000a00 */
[----:B0-----:R-:W-:Y:S01]  /*2240*/  MOV R16, R56 ;  /* 0x0000003800107202 */ /* 0x001fe20000000f00 */
[--C-:B------:R-:W-:Y:S01]  /*2250*/  FADD.FTZ R18, R11, -R20.reuse ;  /* 0x800000140b127221 */ /* 0x100fe20000010000 */
[----:B------:R-:W-:Y:S01]  /*2260*/  MOV R17, R55 ;  /* 0x0000003700117202 */ /* 0x000fe20000000f00 */
[----:B------:R-:W0:Y:S01]  /*2270*/  LDCU.64 UR10, c[0x0][0x380] ;  /* 0x00007000ff0a77ac */ /* 0x000e220008000a00 */
[----:B------:R-:W-:Y:S01]  /*2280*/  FADD.FTZ R28, R28, -R20 ;  /* 0x800000141c1c7221 */ /* 0x000fe20000010000 */
[----:B-1----:R-:W-:-:S03]  /*2290*/  FMUL.FTZ R11, R18, R21 ;  /* 0x00000015120b7220 */ /* 0x002fc60000410000 */
[----:B------:R-:W-:Y:S01]  /*22a0*/  FMUL.FTZ R28, R28, R21 ;  /* 0x000000151c1c7220 */ /* 0x000fe20000410000 */
[----:B-----5:R-:W-:-:S03]  /*22b0*/  FFMA.FTZ R11, R12, R11, R14 ;  /* 0x0000000b0c0b7223 */ /* 0x020fc6000001000e */
[----:B------:R-:W-:Y:S01]  /*22c0*/  FFMA.FTZ R28, R13, R28, R15 ;  /* 0x0000001c0d1c7223 */ /* 0x000fe2000001000f */
[----:B--2---:R-:W-:-:S04]  /*22d0*/  IMAD R26, R6, UR14, RZ ;  /* 0x0000000e061a7c24 */ /* 0x004fc8000f8e02ff */
[----:B------:R-:W-:Y:S01]  /*22e0*/  F2FP.BF16.F32.PACK_AB R11, R28, R11 ;  /* 0x0000000b1c0b723e */ /* 0x000fe200000010ff */
[----:B------:R-:W-:-:S04]  /*22f0*/  IMAD.WIDE.U32 R16, R51, UR14, R16 ;  /* 0x0000000e33107c25 */ /* 0x000fc8000f8e0010 */
[----:B------:R-:W-:Y:S01]  /*2300*/  IMAD R19, R51, UR15, R26 ;  /* 0x0000000f33137c24 */ /* 0x000fe2000f8e021a */
[----:B0-----:R-:W-:-:S04]  /*2310*/  LEA R18, P2, R16, UR10, 0x1 ;  /* 0x0000000a10127c11 */ /* 0x001fc8000f8408ff */
[----:B------:R-:W-:-:S04]  /*2320*/  IADD3 R19, PT, PT, R17, R19, RZ ;  /* 0x0000001311137210 */ /* 0x000fc80007ffe0ff */
[----:B------:R-:W-:-:S05]  /*2330*/  LEA.HI.X R19, R16, UR11, R19, 0x1, P2 ;  /* 0x0000000b10137c11 */ /* 0x000fca00090f0c13 */
[----:B------:R2:W-:Y:S02]  /*2340*/  STG.E desc[UR8][R18.64], R11 ;  /* 0x0000000b12007986 */ /* 0x0005e4000c101908 */
.L_x_1834:
[----:B------:R-:W-:Y:S05]  /*2350*/  BSYNC.RECONVERGENT B1 ;  /* 0x0000000000017941 */ /* 0x000fea0003800200 */
.L_x_1833:
[----:B------:R-:W-:Y:S04]  /*2360*/  BSSY.RECONVERGENT B1, `(.L_x_1835) ;  /* 0x0000014000017945 */ /* 0x000fe80003800200 */
[----:B------:R-:W-:Y:S05]  /*2370*/  @P3 BRA `(.L_x_1836) ;  /* 0x0000000000483947 */ /* 0x000fea0003800000 */
[----:B------:R-:W3:Y:S01]  /*2380*/  LDCU.64 UR10, c[0x0][0x3e0] ;  /* 0x00007c00ff0a77ac */ /* 0x000ee20008000a00 */
[----:B0-----:R-:W-:Y:S01]  /*2390*/  MOV R16, R56 ;  /* 0x0000003800107202 */ /* 0x001fe20000000f00 */
[--C-:B--2---:R-:W-:Y:S01]  /*23a0*/  FADD.FTZ R18, R29, -R20.reuse ;  /* 0x800000141d127221 */ /* 0x104fe20000010000 */
[----:B------:R-:W-:Y:S01]  /*23b0*/  MOV R17, R55 ;  /* 0x0000003700117202 */ /* 0x000fe20000000f00 */
[----:B------:R-:W0:Y:S01]  /*23c0*/  LDCU.64 UR14, c[0x0][0x380] ;  /* 0x00007000ff0e77ac */ /* 0x000e220008000a00 */
[----:B------:R-:W-:Y:S01]  /*23d0*/  FADD.FTZ R30, R30, -R20 ;  /* 0x800000141e1e7221 */ /* 0x000fe20000010000 */
[----:B-1----:R-:W-:-:S03]  /*23e0*/  FMUL.FTZ R11, R18, R21 ;  /* 0x00000015120b7220 */ /* 0x002fc60000410000 */
[----:B------:R-:W-:Y:S01]  /*23f0*/  FMUL.FTZ R30, R30, R21 ;  /* 0x000000151e1e7220 */ /* 0x000fe20000410000 */
[----:B-----5:R-:W-:-:S03]  /*2400*/  FFMA.FTZ R11, R12, R11, R14 ;  /* 0x0000000b0c0b7223 */ /* 0x020fc6000001000e */
[----:B------:R-:W-:Y:S01]  /*2410*/  FFMA.FTZ R30, R13, R30, R15 ;  /* 0x0000001e0d1e7223 */ /* 0x000fe2000001000f */
[----:B---3--:R-:W-:-:S04]  /*2420*/  IMAD R25, R25, UR10, RZ ;  /* 0x0000000a19197c24 */ /* 0x008fc8000f8e02ff */
[----:B------:R-:W-:Y:S01]  /*2430*/  F2FP.BF16.F32.PACK_AB R11, R30, R11 ;  /* 0x0000000b1e0b723e */ /* 0x000fe200000010ff */
[----:B------:R-:W-:-:S04]  /*2440*/  IMAD.WIDE.U32 R16, R22, UR10, R16 ;  /* 0x0000000a16107c25 */ /* 0x000fc8000f8e0010 */
[----:B------:R-:W-:Y:S01]  /*2450*/  IMAD R25, R22, UR11, R25 ;  /* 0x0000000b16197c24 */ /* 0x000fe2000f8e0219 */
[----:B0-----:R-:W-:-:S04]  /*2460*/  LEA R18, P2, R16, UR14, 0x1 ;  /* 0x0000000e10127c11 */ /* 0x001fc8000f8408ff */
[----:B------:R-:W-:-:S04]  /*2470*/  IADD3 R25, PT, PT, R17, R25, RZ ;  /* 0x0000001911197210 */ /* 0x000fc80007ffe0ff */
[----:B------:R-:W-:-:S05]  /*2480*/  LEA.HI.X R19, R16, UR15, R25, 0x1, P2 ;  /* 0x0000000f10137c11 */ /* 0x000fca00090f0c19 */
[----:B------:R3:W-:Y:S02]  /*2490*/  STG.E desc[UR8][R18.64], R11 ;  /* 0x0000000b12007986 */ /* 0x0007e4000c101908 */
.L_x_1836:
[----:B------:R-:W-:Y:S05]  /*24a0*/  BSYNC.RECONVERGENT B1 ;  /* 0x0000000000017941 */ /* 0x000fea0003800200 */
.L_x_1835:
[----:B------:R-:W-:Y:S01]  /*24b0*/  SHF.R.S32.HI R25, RZ, 0x1f, R24 ;  /* 0x0000001fff197819 */ /* 0x000fe20000011418 */
[----:B------:R-:W-:Y:S01]  /*24c0*/  BSSY.RECONVERGENT B1, `(.L_x_1837) ;  /* 0x000001f000017945 */ /* 0x000fe20003800200 */
[----:B------:R-:W-:Y:S02]  /*24d0*/  ISETP.GE.U32.AND P6, PT, R49, UR12, PT ;  /* 0x0000000c31007c0c */ /* 0x000fe4000bfc6070 */
[----:B------:R-:W-:Y:S02]  /*24e0*/  ISETP.GE.AND.EX P5, PT, R25, UR13, PT, P5 ;  /* 0x0000000d19007c0c */ /* 0x000fe4000bfa6350 */
[----:B------:R-:W-:Y:S02]  /*24f0*/  ISETP.GE.U32.AND P2, PT, R48, UR12, PT ;  /* 0x0000000c30007c0c */ /* 0x000fe4000bf46070 */
[----:B--23--:R-:W-:Y:S02]  /*2500*/  SHF.R.S32.HI R11, RZ, 0x1f, R23 ;  /* 0x0000001fff0b7819 */ /* 0x00cfe40000011417 */
[----:B------:R-:W-:-:S02]  /*2510*/  ISETP.GE.U32.AND P3, PT, R47, UR12, PT ;  /* 0x0000000c2f007c0c */ /* 0x000fc4000bf66070 */
[----:B------:R-:W-:Y:S02]  /*2520*/  ISETP.GE.U32.AND P4, PT, R46, UR12, PT ;  /* 0x0000000c2e007c0c */ /* 0x000fe4000bf86070 */
[----:B------:R-:W-:Y:S02]  /*2530*/  ISETP.GE.AND.EX P1, PT, R11, UR13, PT, P1 ;  /* 0x0000000d0b007c0c */ /* 0x000fe4000bf26310 */
[----:B------:R-:W-:Y:S02]  /*2540*/  ISETP.GE.AND.EX P6, PT, R7, UR13, PT, P6 ;  /* 0x0000000d07007c0c */ /* 0x000fe4000bfc6360 */
[----:B------:R-:W-:Y:S02]  /*2550*/  ISETP.GE.AND.EX P2, PT, R8, UR13, PT, P2 ;  /* 0x0000000d08007c0c */ /* 0x000fe4000bf46320 */
[----:B------:R-:W-:Y:S02]  /*2560*/  ISETP.GE.AND.EX P3, PT, R9, UR13, PT, P3 ;  /* 0x0000000d09007c0c */ /* 0x000fe4000bf66330 */
[----:B------:R-:W-:Y:S01]  /*2570*/  ISETP.GE.AND.EX P4, PT, R10, UR13, PT, P4 ;  /* 0x0000000d0a007c0c */ /* 0x000fe2000bf86340 */
[----:B------:R-:W-:-:S12]  /*2580*/  @P5 BRA `(.L_x_1838) ;  /* 0x0000000000485947 */ /* 0x000fd80003800000 */
        /* <DEDUP_REMOVED lines=8> */
[----:B-----5:R-:W-:Y:S01]  /*2610*/  FFMA.FTZ R22, R12, R19, R14 ;  /* 0x000000130c167223 */ /* 0x020fe2000001000e */
[----:B--2---:R-:W-:Y:S02]  /*2620*/  IMAD R25, R25, UR10, RZ ;  /* 0x0000000a19197c24 */ /* 0x004fe4000f8e02ff */
[----:B------:R-:W-:-:S04]  /*2630*/  IMAD.WIDE.U32 R16, R24, UR10, R16 ;  /* 0x0000000a18107c25 */ /* 0x000fc8000f8e0010 */
[----:B------:R-:W-:Y:S02]  /*2640*/  IMAD R27, R24, UR11, R25 ;  /* 0x0000000b181b7c24 */ /* 0x000fe4000f8e0219 */
[----:B------:R-:W-:Y:S01]  /*2650*/  FFMA.FTZ R25, R13, R18, R15 ;  /* 0x000000120d197223 */ /* 0x000fe2000001000f */
[C---:B0-----:R-:W-:Y:S02]  /*2660*/  LEA R18, P5, R16.reuse, UR14, 0x1 ;  /* 0x0000000e10127c11 */ /* 0x041fe4000f8a08ff */
[----:B------:R-:W-:Y:S02]  /*2670*/  IADD3 R27, PT, PT, R17, R27, RZ ;  /* 0x0000001b111b7210 */ /* 0x000fe40007ffe0ff */
[----:B------:R-:W-:Y:S02]  /*2680*/  F2FP.BF16.F32.PACK_AB R17, R25, R22 ;  /* 0x000000161911723e */ /* 0x000fe400000010ff */
[----:B------:R-:W-:-:S05]  /*2690*/  LEA.HI.X R19, R16, UR15, R27, 0x1, P5 ;  /* 0x0000000f10137c11 */ /* 0x000fca000a8f0c1b */
[----:B------:R2:W-:Y:S02]  /*26a0*/  STG.E desc[UR8][R18.64], R17 ;  /* 0x0000001112007986 */ /* 0x0005e4000c101908 */
.L_x_1838:
[----:B------:R-:W-:Y:S05]  /*26b0*/  BSYNC.RECONVERGENT B1 ;  /* 0x0000000000017941 */ /* 0x000fea0003800200 */
.L_x_1837:
[----:B------:R-:W-:Y:S04]  /*26c0*/  BSSY.RECONVERGENT B1, `(.L_x_1839) ;  /* 0x0000014000017945 */ /* 0x000fe80003800200 */
[----:B------:R-:W-:Y:S05]  /*26d0*/  @P1 BRA `(.L_x_1840) ;  /* 0x0000000000481947 */ /* 0x000fea0003800000 */
[----:B------:R-:W3:Y:S01]  /*26e0*/  LDCU.64 UR10, c[0x0][0x3e0] ;  /* 0x00007c00ff0a77ac */ /* 0x000ee20008000a00 */
[----:B0-----:R-:W-:Y:S01]  /*26f0*/  MOV R16, R56 ;  /* 0x0000003800107202 */ /* 0x001fe20000000f00 */
[--C-:B------:R-:W-:Y:S01]  /*2700*/  FADD.FTZ R34, R34, -R20.reuse ;  /* 0x8000001422227221 */ /* 0x100fe20000010000 */
[----:B--2---:R-:W-:Y:S01]  /*2710*/  MOV R17, R55 ;  /* 0x0000003700117202 */ /* 0x004fe20000000f00 */
[----:B------:R-:W0:Y:S01]  /*2720*/  LDCU.64 UR14, c[0x0][0x380] ;  /* 0x00007000ff0e77ac */ /* 0x000e220008000a00 */
[----:B------:R-:W-:-:S04]  /*2730*/  FADD.FTZ R18, R33, -R20 ;  /* 0x8000001421127221 */ /* 0x000fc80000010000 */
[-C--:B-1----:R-:W-:Y:S01]  /*2740*/  FMUL.FTZ R18, R18, R21.reuse ;  /* 0x0000001512127220 */ /* 0x082fe20000410000 */
[----:B---3--:R-:W-:Y:S02]  /*2750*/  IMAD R22, R11, UR10, RZ ;  /* 0x0000000a0b167c24 */ /* 0x008fe4000f8e02ff */
[----:B------:R-:W-:Y:S01]  /*2760*/  FMUL.FTZ R11, R34, R21 ;  /* 0x00000015220b7220 */ /* 0x000fe20000410000 */
[----:B------:R-:W-:-:S04]  /*2770*/  IMAD.WIDE.U32 R16, R23, UR10, R16 ;  /* 0x0000000a17107c25 */ /* 0x000fc8000f8e0010 */
[----:B-----5:R-:W-:Y:S01]  /*2780*/  FFMA.FTZ R11, R12, R11, R14 ;  /* 0x0000000b0c0b7223 */ /* 0x020fe2000001000e */
[----:B------:R-:W-:Y:S02]  /*2790*/  IMAD R23, R23, UR11, R22 ;  /* 0x0000000b17177c24 */ /* 0x000fe4000f8e0216 */
[----:B------:R-:W-:Y:S01]  /*27a0*/  FFMA.FTZ R22, R13, R18, R15 ;  /* 0x000000120d167223 */ /* 0x000fe2000001000f */
[----:B0-----:R-:W-:Y:S02]  /*27b0*/  LEA R18, P1, R16, UR14, 0x1 ;  /* 0x0000000e10127c11 */ /* 0x001fe4000f8208ff */
[----:B------:R-:W-:Y:S02]  /*27c0*/  IADD3 R23, PT, PT, R17, R23, RZ ;  /* 0x0000001711177210 */ /* 0x000fe40007ffe0ff */
[----:B------:R-:W-:Y:S02]  /*27d0*/  F2FP.BF16.F32.PACK_AB R11, R22, R11 ;  /* 0x0000000b160b723e */ /* 0x000fe400000010ff */
[----:B------:R-:W-:-:S05]  /*27e0*/  LEA.HI.X R19, R16, UR15, R23, 0x1, P1 ;  /* 0x0000000f10137c11 */ /* 0x000fca00088f0c17 */
[----:B------:R3:W-:Y:S02]  /*27f0*/  STG.E desc[UR8][R18.64], R11 ;  /* 0x0000000b12007986 */ /* 0x0007e4000c101908 */
.L_x_1840:
[----:B------:R-:W-:Y:S05]  /*2800*/  BSYNC.RECONVERGENT B1 ;  /* 0x0000000000017941 */ /* 0x000fea0003800200 */
.L_x_1839:
[----:B------:R-:W-:Y:S04]  /*2810*/  BSSY.RECONVERGENT B1, `(.L_x_1841) ;  /* 0x0000014000017945 */ /* 0x000fe80003800200 */
[----:B------:R-:W-:Y:S05]  /*2820*/  @P6 BRA `(.L_x_1842) ;  /* 0x0000000000486947 */ /* 0x000fea0003800000 */
[----:B------:R-:W4:Y:S01]  /*2830*/  LDCU.64 UR10, c[0x0][0x3e0] ;  /* 0x00007c00ff0a77ac */ /* 0x000f220008000a00 */
[----:B0-----:R-:W-:Y:S01]  /*2840*/  MOV R16, R56 ;  /* 0x0000003800107202 */ /* 0x001fe20000000f00 */
[--C-:B--23--:R-:W-:Y:S01]  /*2850*/  FADD.FTZ R18, R35, -R20.reuse ;  /* 0x8000001423127221 */ /* 0x10cfe20000010000 */
[----:B------:R-:W-:Y:S01]  /*2860*/  MOV R17, R55 ;  /* 0x0000003700117202 */ /* 0x000fe20000000f00 */
[----:B------:R-:W0:Y:S01]  /*2870*/  LDCU.64 UR14, c[0x0][0x380] ;  /* 0x00007000ff0e77ac */ /* 0x000e220008000a00 */
[----:B------:R-:W-:Y:S01]  /*2880*/  FADD.FTZ R36, R36, -R20 ;  /* 0x8000001424247221 */ /* 0x000fe20000010000 */
[----:B-1----:R-:W-:-:S03]  /*2890*/  FMUL.FTZ R11, R18, R21 ;  /* 0x00000015120b7220 */ /* 0x002fc60000410000 */
[----:B------:R-:W-:Y:S01]  /*28a0*/  FMUL.FTZ R36, R36, R21 ;  /* 0x0000001524247220 */ /* 0x000fe20000410000 */
[----:B-----5:R-:W-:-:S03]  /*28b0*/  FFMA.FTZ R11, R12, R11, R14 ;  /* 0x0000000b0c0b7223 */ /* 0x020fc6000001000e */
[----:B------:R-:W-:Y:S01]  /*28c0*/  FFMA.FTZ R36, R13, R36, R15 ;  /* 0x000000240d247223 */ /* 0x000fe2000001000f */
[----:B----4-:R-:W-:-:S04]  /*28d0*/  IMAD R22, R7, UR10, RZ ;  /* 0x0000000a07167c24 */ /* 0x010fc8000f8e02ff */
[----:B------:R-:W-:Y:S01]  /*28e0*/  F2FP.BF16.F32.PACK_AB R11, R36, R11 ;  /* 0x0000000b240b723e */ /* 0x000fe200000010ff */
[----:B------:R-:W-:-:S04]  /*28f0*/  IMAD.WIDE.U32 R16, R49, UR10, R16 ;  /* 0x0000000a31107c25 */ /* 0x000fc8000f8e0010 */
[----:B------:R-:W-:Y:S01]  /*2900*/  IMAD R19, R49, UR11, R22 ;  /* 0x0000000b31137c24 */ /* 0x000fe2000f8e0216 */
[----:B0-----:R-:W-:-:S04]  /*2910*/  LEA R18, P1, R16, UR14, 0x1 ;  /* 0x0000000e10127c11 */ /* 0x001fc8000f8208ff */
[----:B------:R-:W-:-:S04]  /*2920*/  IADD3 R19, PT, PT, R17, R19, RZ ;  /* 0x0000001311137210 */ /* 0x000fc80007ffe0ff */
[----:B------:R-:W-:-:S05]  /*2930*/  LEA.HI.X R19, R16, UR15, R19, 0x1, P1 ;  /* 0x0000000f10137c11 */ /* 0x000fca00088f0c13 */
[----:B------:R4:W-:Y:S02]  /*2940*/  STG.E desc[UR8][R18.64], R11 ;  /* 0x0000000b12007986 */ /* 0x0009e4000c101908 */
.L_x_1842:
[----:B------:R-:W-:Y:S05]  /*2950*/  BSYNC.RECONVERGENT B1 ;  /* 0x0000000000017941 */ /* 0x000fea0003800200 */
.L_x_1841:
[----:B------:R-:W-:Y:S04]  /*2960*/  BSSY.RECONVERGENT B1, `(.L_x_1843) ;  /* 0x0000014000017945 */ /* 0x000fe80003800200 */
[----:B------:R-:W-:Y:S05]  /*2970*/  @P2 BRA `(.L_x_1844) ;  /* 0x0000000000482947 */ /* 0x000fea0003800000 */
[----:B------:R-:W1:Y:S01]  /*2980*/  LDCU.64 UR10, c[0x0][0x3e0] ;  /* 0x00007c00ff0a77ac */ /* 0x000e620008000a00 */
[----:B0-----:R-:W-:Y:S01]  /*2990*/  MOV R16, R56 ;  /* 0x0000003800107202 */ /* 0x001fe20000000f00 */
[--C-:B------:R-:W-:Y:S01]  /*29a0*/  FADD.FTZ R38, R38, -R20.reuse ;  /* 0x8000001426267221 */ /* 0x100fe20000010000 */
[----:B--2---:R-:W-:Y:S01]  /*29b0*/  MOV R17, R55 ;  /* 0x0000003700117202 */ /* 0x004fe20000000f00 */
[----:B------:R-:W0:Y:S01]  /*29c0*/  LDCU.64 UR14, c[0x0][0x380] ;  /* 0x00007000ff0e77ac */ /* 0x000e220008000a00 */
[----:B---34-:R-:W-:Y:S01]  /*29d0*/  FADD.FTZ R18, R37, -R20 ;  /* 0x8000001425127221 */ /* 0x018fe20000010000 */
[----:B-1----:R-:W-:-:S03]  /*29e0*/  FMUL.FTZ R11, R38, R21 ;  /* 0x00000015260b7220 */ /* 0x002fc60000410000 */
[----:B------:R-:W-:Y:S01]  /*29f0*/  FMUL.FTZ R18, R18, R21 ;  /* 0x0000001512127220 */ /* 0x000fe20000410000 */
[----:B-----5:R-:W-:-:S03]  /*2a00*/  FFMA.FTZ R11, R12, R11, R14 ;  /* 0x0000000b0c0b7223 */ /* 0x020fc6000001000e */
[----:B------:R-:W-:Y:S01]  /*2a10*/  FFMA.FTZ R22, R13, R18, R15 ;  /* 0x000000120d167223 */ /* 0x000fe2000001000f */
[----:B------:R-:W-:-:S04]  /*2a20*/  IMAD R19, R8, UR10, RZ ;  /* 0x0000000a08137c24 */ /* 0x000fc8000f8e02ff */
[----:B------:R-:W-:Y:S01]  /*2a30*/  F2FP.BF16.F32.PACK_AB R11, R22, R11 ;  /* 0x0000000b160b723e */ /* 0x000fe200000010ff */
[----:B------:R-:W-:-:S04]  /*2a40*/  IMAD.WIDE.U32 R16, R48, UR10, R16 ;  /* 0x0000000a30107c25 */ /* 0x000fc8000f8e0010 */
[----:B------:R-:W-:Y:S01]  /*2a50*/  IMAD R19, R48, UR11, R19 ;  /* 0x0000000b30137c24 */ /* 0x000fe2000f8e0213 */
[----:B0-----:R-:W-:-:S04]  /*2a60*/  LEA R18, P1, R16, UR14, 0x1 ;  /* 0x0000000e10127c11 */ /* 0x001fc8000f8208ff */
[----:B------:R-:W-:-:S04]  /*2a70*/  IADD3 R19, PT, PT, R17, R19, RZ ;  /* 0x0000001311137210 */ /* 0x000fc80007ffe0ff */
[----:B------:R-:W-:-:S05]  /*2a80*/  LEA.HI.X R19, R16, UR15, R19, 0x1, P1 ;  /* 0x0000000f10137c11 */ /* 0x000fca00088f0c13 */
[----:B------:R0:W-:Y:S02]  /*2a90*/  STG.E desc[UR8][R18.64], R11 ;  /* 0x0000000b12007986 */ /* 0x0001e4000c101908 */
.L_x_1844:
[----:B------:R-:W-:Y:S05]  /*2aa0*/  BSYNC.RECONVERGENT B1 ;  /* 0x0000000000017941 */ /* 0x000fea0003800200 */
.L_x_1843:
        /* <DEDUP_REMOVED lines=10> */
[----:B-----5:R-:W-:Y:S01]  /*2b50*/  FFMA.FTZ R11, R12, R11, R14 ;  /* 0x0000000b0c0b7223 */ /* 0x020fe2000001000e */
[----:B------:R-:W-:Y:S02]  /*2b60*/  IMAD R22, R9, UR10, RZ ;  /* 0x0000000a09167c24 */ /* 0x000fe4000f8e02ff */
[----:B------:R-:W-:-:S04]  /*2b70*/  IMAD.WIDE.U32 R16, R47, UR10, R16 ;  /* 0x0000000a2f107c25 */ /* 0x000fc8000f8e0010 */
[----:B------:R-:W-:Y:S02]  /*2b80*/  IMAD R19, R47, UR11, R22 ;  /* 0x0000000b2f137c24 */ /* 0x000fe4000f8e0216 */
[----:B------:R-:W-:Y:S01]  /*2b90*/  FFMA.FTZ R22, R13, R18, R15 ;  /* 0x000000120d167223 */ /* 0x000fe2000001000f */
[----:B0-----:R-:W-:Y:S02]  /*2ba0*/  LEA R18, P1, R16, UR14, 0x1 ;  /* 0x0000000e10127c11 */ /* 0x001fe4000f8208ff */
[----:B------:R-:W-:Y:S02]  /*2bb0*/  IADD3 R19, PT, PT, R17, R19, RZ ;  /* 0x0000001311137210 */ /* 0x000fe40007ffe0ff */
[----:B------:R-:W-:Y:S02]  /*2bc0*/  F2FP.BF16.F32.PACK_AB R11, R22, R11 ;  /* 0x0000000b160b723e */ /* 0x000fe400000010ff */
[----:B------:R-:W-:-:S05]  /*2bd0*/  LEA.HI.X R19, R16, UR15, R19, 0x1, P1 ;  /* 0x0000000f10137c11 */ /* 0x000fca00088f0c13 */
[----:B------:R0:W-:Y:S02]  /*2be0*/  STG.E desc[UR8][R18.64], R11 ;  /* 0x0000000b12007986 */ /* 0x0001e4000c101908 */
.L_x_1846:
[----:B------:R-:W-:Y:S05]  /*2bf0*/  BSYNC.RECONVERGENT B1 ;  /* 0x0000000000017941 */ /* 0x000fea0003800200 */
.L_x_1845:
[----:B------:R-:W-:Y:S05]  /*2c00*/  @P4 BRA `(.L_x_1847) ;  /* 0x0000001000744947 */ /* 0x000fea0003800000 */
[----:B------:R-:W1:Y:S01]  /*2c10*/  LDCU.64 UR10, c[0x0][0x3e0] ;  /* 0x00007c00ff0a77ac */ /* 0x000e620008000a00 */
[--C-:B------:R-:W-:Y:S01]  /*2c20*/  FADD.FTZ R42, R42, -R20.reuse ;  /* 0x800000142a2a7221 */ /* 0x100fe20000010000 */
[----:B0-----:R-:W-:Y:S01]  /*2c30*/  MOV R16, R56 ;  /* 0x0000003800107202 */ /* 0x001fe20000000f00 */
[----:B------:R-:W-:Y:S01]  /*2c40*/  FADD.FTZ R20, R41, -R20 ;  /* 0x8000001429147221 */ /* 0x000fe20000010000 */
[----:B------:R-:W0:Y:S01]  /*2c50*/  LDCU.64 UR12, c[0x0][0x380] ;  /* 0x00007000ff0c77ac */ /* 0x000e220008000a00 */
[----:B--2---:R-:W-:Y:S01]  /*2c60*/  MOV R17, R55 ;  /* 0x0000003700117202 */ /* 0x004fe20000000f00 */
[-C--:B-1-34-:R-:W-:Y:S01]  /*2c70*/  FMUL.FTZ R11, R42, R21.reuse ;  /* 0x000000152a0b7220 */ /* 0x09afe20000410000 */
[----:B------:R-:W-:-:S03]  /*2c80*/  FMUL.FTZ R20, R20, R21 ;  /* 0x0000001514147220 */ /* 0x000fc60000410000 */
[----:B-----5:R-:W-:Y:S01]  /*2c90*/  FFMA.FTZ R11, R12, R11, R14 ;  /* 0x0000000b0c0b7223 */ /* 0x020fe2000001000e */
[----:B------:R-:W-:-:S05]  /*2ca0*/  FFMA.FTZ R20, R13, R20, R15 ;  /* 0x000000140d147223 */ /* 0x000fca000001000f */
[----:B------:R-:W-:Y:S01]  /*2cb0*/  F2FP.BF16.F32.PACK_AB R11, R20, R11 ;  /* 0x0000000b140b723e */ /* 0x000fe200000010ff */
[----:B------:R-:W-:Y:S02]  /*2cc0*/  IMAD R19, R10, UR10, RZ ;  /* 0x0000000a0a137c24 */ /* 0x000fe4000f8e02ff */
[----:B------:R-:W-:-:S04]  /*2cd0*/  IMAD.WIDE.U32 R16, R46, UR10, R16 ;  /* 0x0000000a2e107c25 */ /* 0x000fc8000f8e0010 */
[----:B------:R-:W-:Y:S01]  /*2ce0*/  IMAD R19, R46, UR11, R19 ;  /* 0x0000000b2e137c24 */ /* 0x000fe2000f8e0213 */
[----:B0-----:R-:W-:-:S04]  /*2cf0*/  LEA R12, P1, R16, UR12, 0x1 ;  /* 0x0000000c100c7c11 */ /* 0x001fc8000f8208ff */
[----:B------:R-:W-:-:S04]  /*2d00*/  IADD3 R19, PT, PT, R17, R19, RZ ;  /* 0x0000001311137210 */ /* 0x000fc80007ffe0ff */
[----:B------:R-:W-:-:S05]  /*2d10*/  LEA.HI.X R13, R16, UR13, R19, 0x1, P1 ;  /* 0x0000000d100d7c11 */ /* 0x000fca00088f0c13 */
[----:B------:R0:W-:Y:S01]  /*2d20*/  STG.E desc[UR8][R12.64], R11 ;  /* 0x0000000b0c007986 */ /* 0x0001e2000c101908 */
[----:B------:R-:W-:Y:S05]  /*2d30*/  BRA `(.L_x_1847) ;  /* 0x0000001000287947 */ /* 0x000fea0003800000 */
.L_x_1832:
[----:B------:R-:W2:Y:S01]  /*2d40*/  LDCU.64 UR14, c[0x0][0x3e8] ;  /* 0x00007d00ff0e77ac */ /* 0x000ea20008000a00 */
[----:B------:R-:W-:Y:S01]  /*2d50*/  SHF.R.S32.HI R25, RZ, 0x1f, R22 ;  /* 0x0000001fff197819 */ /* 0x000fe20000011416 */
[----:B------:R-:W-:Y:S01]  /*2d60*/  BSSY.RECONVERGENT B1, `(.L_x_1848) ;  /* 0x0000024000017945 */ /* 0x000fe20003800200 */
[C---:B------:R-:W-:Y:S02]  /*2d70*/  IADD3 R24, PT, PT, R51.reuse, 0x10, RZ ;  /* 0x0000001033187810 */ /* 0x040fe40007ffe0ff */
[----:B------:R-:W-:Y:S02]  /*2d80*/  IADD3 R23, PT, PT, R51, 0x18, RZ ;  /* 0x0000001833177810 */ /* 0x000fe40007ffe0ff */
[----:B--2---:R-:W-:Y:S02]  /*2d90*/  ISETP.GE.U32.AND P2, PT, R22, UR14, PT ;  /* 0x0000000e16007c0c */ /* 0x004fe4000bf46070 */
[----:B------:R-:W-:Y:S02]  /*2da0*/  ISETP.GE.U32.AND P5, PT, R24, UR14, PT ;  /* 0x0000000e18007c0c */ /* 0x000fe4000bfa6070 */
[----:B------:R-:W-:-:S02]  /*2db0*/  ISETP.GE.U32.AND P6, PT, R23, UR14, PT ;  /* 0x0000000e17007c0c */ /* 0x000fc4000bfc6070 */
[----:B------:R-:W-:Y:S01]  /*2dc0*/  ISETP.GE.AND.EX P2, PT, R25, UR15, PT, P2 ;  /* 0x0000000f19007c0c */ /* 0x000fe2000bf46320 */
[----:B------:R-:W-:-:S12]  /*2dd0*/  @P1 BRA `(.L_x_1849) ;  /* 0x0000000000701947 */ /* 0x000fd80003800000 */
[--C-:B0-----:R-:W-:Y:S01]  /*2de0*/  FADD.FTZ R16, R11, -R20.reuse ;  /* 0x800000140b107221 */ /* 0x101fe20000010000 */
[----:B------:R-:W-:Y:S01]  /*2df0*/  FADD.FTZ R28, R28, -R20 ;  /* 0x800000141c1c7221 */ /* 0x000fe20000010000 */
[----:B------:R-:W0:Y:S01]  /*2e00*/  LDCU.64 UR10, c[0x0][0x3e0] ;  /* 0x00007c00ff0a77ac */ /* 0x000e220008000a00 */
[----:B------:R-:W-:Y:S01]  /*2e10*/  MOV R18, R56 ;  /* 0x0000003800127202 */ /* 0x000fe20000000f00 */
[-C--:B-1----:R-:W-:Y:S01]  /*2e20*/  FMUL.FTZ R11, R16, R21.reuse ;  /* 0x00000015100b7220 */ /* 0x082fe20000410000 */
[----:B------:R-:W-:Y:S01]  /*2e30*/  FMUL.FTZ R28, R28, R21 ;  /* 0x000000151c1c7220 */ /* 0x000fe20000410000 */
[----:B------:R-:W1:Y:S01]  /*2e40*/  LDCU.64 UR12, c[0x0][0x380] ;  /* 0x00007000ff0c77ac */ /* 0x000e620008000a00 */
[----:B------:R-:W-:Y:S01]  /*2e50*/  MOV R19, R55 ;  /* 0x0000003700137202 */ /* 0x000fe20000000f00 */
[----:B-----5:R-:W-:Y:S01]  /*2e60*/  FFMA.FTZ R16, R12, R11, R14 ;  /* 0x0000000b0c107223 */ /* 0x020fe2000001000e */
[----:B------:R-:W-:-:S03]  /*2e70*/  FFMA.FTZ R11, R13, R28, R15 ;  /* 0x0000001c0d0b7223 */ /* 0x000fc6000001000f */
[----:B------:R-:W-:Y:S01]  /*2e80*/  FMUL.FTZ R17, R16, -1.4426950216293334961 ;  /* 0xbfb8aa3b10117820 */ /* 0x000fe20000410000 */
[----:B------:R-:W-:-:S05]  /*2e90*/  FMUL.FTZ R28, R11, -1.4426950216293334961 ;  /* 0xbfb8aa3b0b1c7820 */ /* 0x000fca0000410000 */
[----:B------:R-:W2:Y:S01]  /*2ea0*/  MUFU.EX2 R17, R17 ;  /* 0x0000001100117308 */ /* 0x000ea20000000800 */
[----:B0-----:R-:W-:-:S03]  /*2eb0*/  IMAD R60, R6, UR10, RZ ;  /* 0x0000000a063c7c24 */ /* 0x001fc6000f8e02ff */
[----:B------:R-:W0:Y:S01]  /*2ec0*/  MUFU.EX2 R28, R28 ;  /* 0x0000001c001c7308 */ /* 0x000e220000000800 */
[----:B------:R-:W-:-:S04]  /*2ed0*/  IMAD.WIDE.U32 R18, R51, UR10, R18 ;  /* 0x0000000a33127c25 */ /* 0x000fc8000f8e0012 */
[----:B--2---:R-:W-:Y:S01]  /*2ee0*/  FADD.FTZ R26, R17, 1 ;  /* 0x3f800000111a7421 */ /* 0x004fe20000010000 */
[----:B------:R-:W-:Y:S02]  /*2ef0*/  IMAD R17, R51, UR11, R60 ;  /* 0x0000000b33117c24 */ /* 0x000fe4000f8e023c */
[----:B0-----:R-:W-:Y:S01]  /*2f00*/  FADD.FTZ R53, R28, 1 ;  /* 0x3f8000001c357421 */ /* 0x001fe20000010000 */
[----:B------:R-:W0:Y:S02]  /*2f10*/  MUFU.RCP R27, R26 ;  /* 0x0000001a001b7308 */ /* 0x000e240000001000 */
[----:B------:R-:W-:-:S06]  /*2f20*/  IADD3 R17, PT, PT, R19, R17, RZ ;  /* 0x0000001113117210 */ /* 0x000fcc0007ffe0ff */
[----:B------:R-:W2:Y:S01]  /*2f30*/  MUFU.RCP R58, R53 ;  /* 0x00000035003a7308 */ /* 0x000ea20000001000 */
[----:B0-----:R-:W-:Y:S01]  /*2f40*/  FMUL.FTZ R27, R16, R27 ;  /* 0x0000001b101b7220 */ /* 0x001fe20000410000 */
[----:B-1----:R-:W-:-:S04]  /*2f50*/  LEA R16, P1, R18, UR12, 0x1 ;  /* 0x0000000c12107c11 */ /* 0x002fc8000f8208ff */
[----:B------:R-:W-:Y:S01]  /*2f60*/  LEA.HI.X R17, R18, UR13, R17, 0x1, P1 ;  /* 0x0000000d12117c11 */ /* 0x000fe200088f0c11 */
[----:B--2---:R-:W-:-:S05]  /*2f70*/  FMUL.FTZ R58, R11, R58 ;  /* 0x0000003a0b3a7220 */ /* 0x004fca0000410000 */
[----:B------:R-:W-:-:S05]  /*2f80*/  F2FP.BF16.F32.PACK_AB R27, R58, R27 ;  /* 0x0000001b3a1b723e */ /* 0x000fca00000010ff */
[----:B------:R2:W-:Y:S02]  /*2f90*/  STG.E desc[UR8][R16.64], R27 ;  /* 0x0000001b10007986 */ /* 0x0005e4000c101908 */
.L_x_1849:
[----:B------:R-:W-:Y:S05]  /*2fa0*/  BSYNC.RECONVERGENT B1 ;  /* 0x0000000000017941 */ /* 0x000fea0003800200 */
.L_x_1848:
[----:B------:R-:W-:Y:S04]  /*2fb0*/  BSSY.RECONVERGENT B1, `(.L_x_1850) ;  /* 0x000001e000017945 */ /* 0x000fe80003800200 */
[----:B------:R-:W-:Y:S05]  /*2fc0*/  @P2 BRA `(.L_x_1851) ;  /* 0x0000000000702947 */ /* 0x000fea0003800000 */
[--C-:B0-2---:R-:W-:Y:S01]  /*2fd0*/  FADD.FTZ R16, R29, -R20.reuse ;  /* 0x800000141d107221 */ /* 0x105fe20000010000 */
        /* <DEDUP_REMOVED lines=15> */
[----:B------:R-:W-:Y:S02]  /*30d0*/  IMAD R25, R22, UR11, R25 ;  /* 0x0000000b16197c24 */ /* 0x000fe4000f8e0219 */
[----:B--2---:R-:W-:-:S03]  /*30e0*/  FADD.FTZ R26, R17, 1 ;  /* 0x3f800000111a7421 */ /* 0x004fc60000010000 */
[----:B------:R-:W-:Y:S01]  /*30f0*/  IADD3 R25, PT, PT, R19, R25, RZ ;  /* 0x0000001913197210 */ /* 0x000fe20007ffe0ff */
[----:B0-----:R-:W-:Y:S02]  /*3100*/  FADD.FTZ R28, R27, 1 ;  /* 0x3f8000001b1c7421 */ /* 0x001fe40000010000 */
[----:B------:R-:W0:Y:S08]  /*3110*/  MUFU.RCP R26, R26 ;  /* 0x0000001a001a7308 */ /* 0x000e300000001000 */
[----:B------:R-:W2:Y:S01]  /*3120*/  MUFU.RCP R29, R28 ;  /* 0x0000001c001d7308 */ /* 0x000ea20000001000 */
[----:B0-----:R-:W-:Y:S01]  /*3130*/  FMUL.FTZ R11, R11, R26 ;  /* 0x0000001a0b0b7220 */ /* 0x001fe20000410000 */
[----:B--2---:R-:W-:Y:S01]  /*3140*/  FMUL.FTZ R22, R16, R29 ;  /* 0x0000001d10167220 */ /* 0x004fe20000410000 */
[----:B-1----:R-:W-:-:S04]  /*3150*/  LEA R16, P1, R18, UR12, 0x1 ;  /* 0x0000000c12107c11 */ /* 0x002fc8000f8208ff */
[----:B------:R-:W-:Y:S02]  /*3160*/  LEA.HI.X R17, R18, UR13, R25, 0x1, P1 ;  /* 0x0000000d12117c11 */ /* 0x000fe400088f0c19 */
[----:B------:R-:W-:-:S05]  /*3170*/  F2FP.BF16.F32.PACK_AB R11, R22, R11 ;  /* 0x0000000b160b723e */ /* 0x000fca00000010ff */
[----:B------:R3:W-:Y:S02]  /*3180*/  STG.E desc[UR8][R16.64], R11 ;  /* 0x0000000b10007986 */ /* 0x0007e4000c101908 */
.L_x_1851:
[----:B------:R-:W-:Y:S05]  /*3190*/  BSYNC.RECONVERGENT B1 ;  /* 0x0000000000017941 */ /* 0x000fea0003800200 */
.L_x_1850:
[----:B--2---:R-:W-:Y:S01]  /*31a0*/  SHF.R.S32.HI R27, RZ, 0x1f, R24 ;  /* 0x0000001fff1b7819 */ /* 0x004fe20000011418 */
[----:B------:R-:W-:Y:S01]  /*31b0*/  BSSY.RECONVERGENT B1, `(.L_x_1852) ;  /* 0x0000029000017945 */ /* 0x000fe20003800200 */
[----:B------:R-:W-:Y:S02]  /*31c0*/  ISETP.GE.U32.AND P1, PT, R49, UR14, PT ;  /* 0x0000000e31007c0c */ /* 0x000fe4000bf26070 */
[----:B------:R-:W-:Y:S02]  /*31d0*/  ISETP.GE.AND.EX P5, PT, R27, UR15, PT, P5 ;  /* 0x0000000f1b007c0c */ /* 0x000fe4000bfa6350 */
[----:B------:R-:W-:Y:S02]  /*31e0*/  ISETP.GE.U32.AND P2, PT, R48, UR14, PT ;  /* 0x0000000e30007c0c */ /* 0x000fe4000bf46070 */
[----:B---3--:R-:W-:Y:S02]  /*31f0*/  SHF.R.S32.HI R11, RZ, 0x1f, R23 ;  /* 0x0000001fff0b7819 */ /* 0x008fe40000011417 */
        /* <DEDUP_REMOVED lines=8> */
[--C-:B------:R-:W-:Y:S01]  /*3280*/  FADD.FTZ R32, R32, -R20.reuse ;  /* 0x8000001420207221 */ /* 0x100fe20000010000 */
[----:B0-----:R-:W-:Y:S01]  /*3290*/  FADD.FTZ R16, R31, -R20 ;  /* 0x800000141f107221 */ /* 0x001fe20000010000 */
[----:B------:R-:W0:Y:S02]  /*32a0*/  LDCU.64 UR10, c[0x0][0x3e0] ;  /* 0x00007c00ff0a77ac */ /* 0x000e240008000a00 */
[-C--:B-1----:R-:W-:Y:S01]  /*32b0*/  FMUL.FTZ R17, R32, R21.reuse ;  /* 0x0000001520117220 */ /* 0x082fe20000410000 */
[----:B------:R-:W-:Y:S01]  /*32c0*/  FMUL.FTZ R22, R16, R21 ;  /* 0x0000001510167220 */ /* 0x000fe20000410000 */
[----:B------:R-:W1:Y:S02]  /*32d0*/  LDCU.64 UR12, c[0x0][0x380] ;  /* 0x00007000ff0c77ac */ /* 0x000e640008000a00 */
[----:B-----5:R-:W-:Y:S01]  /*32e0*/  FFMA.FTZ R18, R12, R17, R14 ;  /* 0x000000110c127223 */ /* 0x020fe2000001000e */
[----:B------:R-:W-:Y:S01]  /*32f0*/  FFMA.FTZ R26, R13, R22, R15 ;  /* 0x000000160d1a7223 */ /* 0x000fe2000001000f */
[----:B------:R-:W-:-:S02]  /*3300*/  MOV R17, R55 ;  /* 0x0000003700117202 */ /* 0x000fc40000000f00 */
[----:B------:R-:W-:Y:S01]  /*3310*/  FMUL.FTZ R16, R18, -1.4426950216293334961 ;  /* 0xbfb8aa3b12107820 */ /* 0x000fe20000410000 */
[----:B------:R-:W-:-:S05]  /*3320*/  FMUL.FTZ R22, R26, -1.4426950216293334961 ;  /* 0xbfb8aa3b1a167820 */ /* 0x000fca0000410000 */
[----:B------:R-:W2:Y:S01]  /*3330*/  MUFU.EX2 R16, R16 ;  /* 0x0000001000107308 */ /* 0x000ea20000000800 */
[----:B0-----:R-:W-:-:S03]  /*3340*/  IMAD R27, R27, UR10, RZ ;  /* 0x0000000a1b1b7c24 */ /* 0x001fc6000f8e02ff */
[----:B------:R-:W0:Y:S01]  /*3350*/  MUFU.EX2 R22, R22 ;  /* 0x0000001600167308 */ /* 0x000e220000000800 */
[----:B------:R-:W-:Y:S02]  /*3360*/  IMAD R29, R24, UR11, R27 ;  /* 0x0000000b181d7c24 */ /* 0x000fe4000f8e021b */
[----:B--2---:R-:W-:Y:S01]  /*3370*/  FADD.FTZ R19, R16, 1 ;  /* 0x3f80000010137421 */ /* 0x004fe20000010000 */
[----:B------:R-:W-:Y:S01]  /*3380*/  MOV R16, R56 ;  /* 0x0000003800107202 */ /* 0x000fe20000000f00 */
[----:B0-----:R-:W-:-:S04]  /*3390*/  FADD.FTZ R25, R22, 1 ;  /* 0x3f80000016197421 */ /* 0x001fc80000010000 */
[----:B------:R-:W0:Y:S01]  /*33a0*/  MUFU.RCP R19, R19 ;  /* 0x0000001300137308 */ /* 0x000e220000001000 */
[----:B------:R-:W-:-:S05]  /*33b0*/  IMAD.WIDE.U32 R16, R24, UR10, R16 ;  /* 0x0000000a18107c25 */ /* 0x000fca000f8e0010 */
[----:B------:R-:W-:Y:S02]  /*33c0*/  IADD3 R29, PT, PT, R17, R29, RZ ;  /* 0x0000001d111d7210 */ /* 0x000fe40007ffe0ff */
[----:B------:R-:W2:Y:S01]  /*33d0*/  MUFU.RCP R25, R25 ;  /* 0x0000001900197308 */ /* 0x000ea20000001000 */
[----:B0-----:R-:W-:Y:S01]  /*33e0*/  FMUL.FTZ R22, R18, R19 ;  /* 0x0000001312167220 */ /* 0x001fe20000410000 */
[----:B-1----:R-:W-:-:S04]  /*33f0*/  LEA R18, P5, R16, UR12, 0x1 ;  /* 0x0000000c10127c11 */ /* 0x002fc8000f8a08ff */
[----:B------:R-:W-:Y:S01]  /*3400*/  LEA.HI.X R19, R16, UR13, R29, 0x1, P5 ;  /* 0x0000000d10137c11 */ /* 0x000fe2000a8f0c1d */
[----:B--2---:R-:W-:-:S05]  /*3410*/  FMUL.FTZ R27, R26, R25 ;  /* 0x000000191a1b7220 */ /* 0x004fca0000410000 */
[----:B------:R-:W-:-:S05]  /*3420*/  F2FP.BF16.F32.PACK_AB R27, R27, R22 ;  /* 0x000000161b1b723e */ /* 0x000fca00000010ff */
[----:B------:R2:W-:Y:S02]  /*3430*/  STG.E desc[UR8][R18.64], R27 ;  /* 0x0000001b12007986 */ /* 0x0005e4000c101908 */
.L_x_1853:
[----:B------:R-:W-:Y:S05]  /*3440*/  BSYNC.RECONVERGENT B1 ;  /* 0x0000000000017941 */ /* 0x000fea0003800200 */
.L_x_1852:
[----:B------:R-:W-:Y:S04]  /*3450*/  BSSY.RECONVERGENT B1, `(.L_x_1854) ;  /* 0x000001e000017945 */ /* 0x000fe80003800200 */
[----:B------:R-:W-:Y:S05]  /*3460*/  @P6 BRA `(.L_x_1855) ;  /* 0x0000000000706947 */ /* 0x000fea0003800000 */
[--C-:B------:R-:W-:Y:S01]  /*3470*/  FADD.FTZ R34, R34, -R20.reuse ;  /* 0x8000001422227221 */ /* 0x100fe20000010000 */
[----:B0-----:R-:W-:Y:S01]  /*3480*/  FADD.FTZ R16, R33, -R20 ;  /* 0x8000001421107221 */ /* 0x001fe20000010000 */
[----:B------:R-:W0:Y:S02]  /*3490*/  LDCU.64 UR10, c[0x0][0x3e0] ;  /* 0x00007c00ff0a77ac */ /* 0x000e240008000a00 */
[-C--:B-1----:R-:W-:Y:S01]  /*34a0*/  FMUL.FTZ R17, R34, R21.reuse ;  /* 0x0000001522117220 */ /* 0x082fe20000410000 */
[----:B--2---:R-:W-:Y:S01]  /*34b0*/  FMUL.FTZ R18, R16, R21 ;  /* 0x0000001510127220 */ /* 0x004fe20000410000 */
        /* <DEDUP_REMOVED lines=9> */
[----:B--2---:R-:W-:Y:S01]  /*3550*/  FADD.FTZ R18, R16, 1 ;  /* 0x3f80000010127421 */ /* 0x004fe20000010000 */
[----:B------:R-:W-:Y:S01]  /*3560*/  MOV R16, R56 ;  /* 0x0000003800107202 */ /* 0x000fe20000000f00 */
[----:B0-----:R-:W-:-:S04]  /*3570*/  FADD.FTZ R22, R19, 1 ;  /* 0x3f80000013167421 */ /* 0x001fc80000010000 */
[----:B------:R-:W0:Y:S01]  /*3580*/  MUFU.RCP R18, R18 ;  /* 0x0000001200127308 */ /* 0x000e220000001000 */
[----:B------:R-:W-:-:S04]  /*3590*/  IMAD.WIDE.U32 R16, R23, UR10, R16 ;  /* 0x0000000a17107c25 */ /* 0x000fc8000f8e0010 */
[----:B------:R-:W-:-:S03]  /*35a0*/  IMAD R23, R23, UR11, R24 ;  /* 0x0000000b17177c24 */ /* 0x000fc6000f8e0218 */
[----:B------:R-:W2:Y:S02]  /*35b0*/  MUFU.RCP R22, R22 ;  /* 0x0000001600167308 */ /* 0x000ea40000001000 */
[----:B------:R-:W-:Y:S01]  /*35c0*/  IADD3 R23, PT, PT, R17, R23, RZ ;  /* 0x0000001711177210 */ /* 0x000fe20007ffe0ff */
[----:B0-----:R-:W-:Y:S01]  /*35d0*/  FMUL.FTZ R11, R25, R18 ;  /* 0x00000012190b7220 */ /* 0x001fe20000410000 */
[----:B-1----:R-:W-:-:S04]  /*35e0*/  LEA R18, P5, R16, UR12, 0x1 ;  /* 0x0000000c10127c11 */ /* 0x002fc8000f8a08ff */
[----:B------:R-:W-:Y:S01]  /*35f0*/  LEA.HI.X R19, R16, UR13, R23, 0x1, P5 ;  /* 0x0000000d10137c11 */ /* 0x000fe2000a8f0c17 */
[----:B--2---:R-:W-:-:S05]  /*3600*/  FMUL.FTZ R24, R27, R22 ;  /* 0x000000161b187220 */ /* 0x004fca0000410000 */
[----:B------:R-:W-:-:S05]  /*3610*/  F2FP.BF16.F32.PACK_AB R11, R24, R11 ;  /* 0x0000000b180b723e */ /* 0x000fca00000010ff */
[----:B------:R3:W-:Y:S02]  /*3620*/  STG.E desc[UR8][R18.64], R11 ;  /* 0x0000000b12007986 */ /* 0x0007e4000c101908 */
.L_x_1855:
[----:B------:R-:W-:Y:S05]  /*3630*/  BSYNC.RECONVERGENT B1 ;  /* 0x0000000000017941 */ /* 0x000fea0003800200 */
.L_x_1854:
[----:B------:R-:W-:Y:S04]  /*3640*/  BSSY.RECONVERGENT B1, `(.L_x_1856) ;  /* 0x000001e000017945 */ /* 0x000fe80003800200 */
[----:B------:R-:W-:Y:S05]  /*3650*/  @P1 BRA `(.L_x_1857) ;  /* 0x0000000000701947 */ /* 0x000fea0003800000 */
[--C-:B0-----:R-:W-:Y:S01]  /*3660*/  FADD.FTZ R16, R35, -R20.reuse ;  /* 0x8000001423107221 */ /* 0x101fe20000010000 */
[----:B------:R-:W-:Y:S01]  /*3670*/  FADD.FTZ R36, R36, -R20 ;  /* 0x8000001424247221 */ /* 0x000fe20000010000 */
[----:B------:R-:W0:Y:S01]  /*3680*/  LDCU.64 UR10, c[0x0][0x3e0] ;  /* 0x00007c00ff0a77ac */ /* 0x000e220008000a00 */
[----:B--23--:R-:W-:Y:S01]  /*3690*/  MOV R18, R56 ;  /* 0x0000003800127202 */ /* 0x00cfe20000000f00 */
        /* <DEDUP_REMOVED lines=19> */
[----:B-1----:R-:W-:-:S04]  /*37d0*/  LEA R16, P1, R18, UR12, 0x1 ;  /* 0x0000000c12107c11 */ /* 0x002fc8000f8208ff */
[----:B------:R-:W-:Y:S01]  /*37e0*/  LEA.HI.X R17, R18, UR13, R27, 0x1, P1 ;  /* 0x0000000d12117c11 */ /* 0x000fe200088f0c1b */
[----:B--2---:R-:W-:-:S05]  /*37f0*/  FMUL.FTZ R24, R25, R22 ;  /* 0x0000001619187220 */ /* 0x004fca0000410000 */
[----:B------:R-:W-:-:S05]  /*3800*/  F2FP.BF16.F32.PACK_AB R11, R24, R11 ;  /* 0x0000000b180b723e */ /* 0x000fca00000010ff */
[----:B------:R4:W-:Y:S02]  /*3810*/  STG.E desc[UR8][R16.64], R11 ;  /* 0x0000000b10007986 */ /* 0x0009e4000c101908 */
.L_x_1857:
[----:B------:R-:W-:Y:S05]  /*3820*/  BSYNC.RECONVERGENT B1 ;  /* 0x0000000000017941 */ /* 0x000fea0003800200 */
.L_x_1856:
[----:B------:R-:W-:Y:S04]  /*3830*/  BSSY.RECONVERGENT B1, `(.L_x_1858) ;  /* 0x000001e000017945 */ /* 0x000fe80003800200 */
[----:B------:R-:W-:Y:S05]  /*3840*/  @P2 BRA `(.L_x_1859) ;  /* 0x0000000000702947 */ /* 0x000fea0003800000 */
[--C-:B------:R-:W-:Y:S01]  /*3850*/  FADD.FTZ R38, R38, -R20.reuse ;  /* 0x8000001426267221 */ /* 0x100fe20000010000 */
[----:B0---4-:R-:W-:Y:S01]  /*3860*/  FADD.FTZ R16, R37, -R20 ;  /* 0x8000001425107221 */ /* 0x011fe20000010000 */
        /* <DEDUP_REMOVED lines=26> */
.L_x_1859:
[----:B------:R-:W-:Y:S05]  /*3a10*/  BSYNC.RECONVERGENT B1 ;  /* 0x0000000000017941 */ /* 0x000fea0003800200 */
.L_x_1858:
[----:B------:R-:W-:Y:S04]  /*3a20*/  BSSY.RECONVERGENT B1, `(.L_x_1860) ;  /* 0x000001e000017945 */ /* 0x000fe80003800200 */
[----:B------:R-:W-:Y:S05]  /*3a30*/  @P3 BRA `(.L_x_1861) ;  /* 0x0000000000703947 */ /* 0x000fea0003800000 */
[--C-:B------:R-:W-:Y:S01]  /*3a40*/  FADD.FTZ R40, R40, -R20.reuse ;  /* 0x8000001428287221 */ /* 0x100fe20000010000 */
[----:B0---4-:R-:W-:Y:S01]  /*3a50*/  FADD.FTZ R16, R39, -R20 ;  /* 0x8000001427107221 */ /* 0x011fe20000010000 */
[----:B------:R-:W0:Y:S01]  /*3a60*/  LDCU.64 UR10, c[0x0][0x3e0] ;  /* 0x00007c00ff0a77ac */ /* 0x000e220008000a00 */
[----:B------:R-:W-:Y:S01]  /*3a70*/  MOV R17, R55 ;  /* 0x0000003700117202 */ /* 0x000fe20000000f00 */
[-C--:B-1-3--:R-:W-:Y:S01]  /*3a80*/  FMUL.FTZ R11, R40, R21.reuse ;  /* 0x00000015280b7220 */ /* 0x08afe20000410000 */
[----:B------:R-:W-:Y:S01]  /*3a90*/  FMUL.FTZ R16, R16, R21 ;  /* 0x0000001510107220 */ /* 0x000fe20000410000 */
[----:B------:R-:W1:Y:S02]  /*3aa0*/  LDCU.64 UR12, c[0x0][0x380] ;  /* 0x00007000ff0c77ac */ /* 0x000e640008000a00 */
[----:B-----5:R-:W-:Y:S01]  /*3ab0*/  FFMA.FTZ R23, R12, R11, R14 ;  /* 0x0000000b0c177223 */ /* 0x020fe2000001000e */
[----:B------:R-:W-:Y:S01]  /*3ac0*/  FFMA.FTZ R25, R13, R16, R15 ;  /* 0x000000100d197223 */ /* 0x000fe2000001000f */
[----:B------:R-:W-:-:S02]  /*3ad0*/  MOV R16, R56 ;  /* 0x0000003800107202 */ /* 0x000fc40000000f00 */
[----:B------:R-:W-:Y:S01]  /*3ae0*/  FMUL.FTZ R11, R23, -1.4426950216293334961 ;  /* 0xbfb8aa3b170b7820 */ /* 0x000fe20000410000 */
[----:B--2---:R-:W-:-:S05]  /*3af0*/  FMUL.FTZ R19, R25, -1.4426950216293334961 ;  /* 0xbfb8aa3b19137820 */ /* 0x004fca0000410000 */
        /* <DEDUP_REMOVED lines=16> */
.L_x_1861:
[----:B------:R-:W-:Y:S05]  /*3c00*/  BSYNC.RECONVERGENT B1 ;  /* 0x0000000000017941 */ /* 0x000fea0003800200 */
.L_x_1860:
[----:B------:R-:W-:Y:S05]  /*3c10*/  @P4 BRA `(.L_x_1847) ;  /* 0x0000000000704947 */ /* 0x000fea0003800000 */
[--C-:B------:R-:W-:Y:S01]  /*3c20*/  FADD.FTZ R42, R42, -R20.reuse ;  /* 0x800000142a2a7221 */ /* 0x100fe20000010000 */
[----:B------:R-:W-:Y:S01]  /*3c30*/  FADD.FTZ R20, R41, -R20 ;  /* 0x8000001429147221 */ /* 0x000fe20000010000 */
[----:B------:R-:W2:Y:S02]  /*3c40*/  LDCU.64 UR10, c[0x0][0x3e0] ;  /* 0x00007c00ff0a77ac */ /* 0x000ea40008000a00 */
[-C--:B01-34-:R-:W-:Y:S01]  /*3c50*/  FMUL.FTZ R11, R42, R21.reuse ;  /* 0x000000152a0b7220 */ /* 0x09bfe20000410000 */
[----:B------:R-:W-:Y:S01]  /*3c60*/  FMUL.FTZ R20, R20, R21 ;  /* 0x0000001514147220 */ /* 0x000fe20000410000 */
[----:B------:R-:W0:Y:S02]  /*3c70*/  LDCU.64 UR12, c[0x0][0x380] ;  /* 0x00007000ff0c77ac */ /* 0x000e240008000a00 */
[----:B-----5:R-:W-:Y:S01]  /*3c80*/  FFMA.FTZ R17, R12, R11, R14 ;  /* 0x0000000b0c117223 */ /* 0x020fe2000001000e */
[----:B--2---:R-:W-:Y:S01]  /*3c90*/  FFMA.FTZ R19, R13, R20, R15 ;  /* 0x000000140d137223 */ /* 0x004fe2000001000f */
[----:B------:R-:W-:-:S02]  /*3ca0*/  MOV R12, R56 ;  /* 0x00000038000c7202 */ /* 0x000fc40000000f00 */
[----:B------:R-:W-:Y:S01]  /*3cb0*/  FMUL.FTZ R11, R17, -1.4426950216293334961 ;  /* 0xbfb8aa3b110b7820 */ /* 0x000fe20000410000 */
[----:B------:R-:W-:Y:S01]  /*3cc0*/  FMUL.FTZ R15, R19, -1.4426950216293334961 ;  /* 0xbfb8aa3b130f7820 */ /* 0x000fe20000410000 */
[----:B------:R-:W-:-:S04]  /*3cd0*/  MOV R13, R55 ;  /* 0x00000037000d7202 */ /* 0x000fc80000000f00 */
[----:B------:R-:W1:Y:S01]  /*3ce0*/  MUFU.EX2 R11, R11 ;  /* 0x0000000b000b7308 */ /* 0x000e620000000800 */
[----:B------:R-:W-:-:S03]  /*3cf0*/  IMAD R21, R10, UR10, RZ ;  /* 0x0000000a0a157c24 */ /* 0x000fc6000f8e02ff */
[----:B------:R-:W2:Y:S01]  /*3d00*/  MUFU.EX2 R15, R15 ;  /* 0x0000000f000f7308 */ /* 0x000ea20000000800 */
[----:B------:R-:W-:-:S04]  /*3d10*/  IMAD.WIDE.U32 R12, R46, UR10, R12 ;  /* 0x0000000a2e0c7c25 */ /* 0x000fc8000f8e000c */
[----:B------:R-:W-:Y:S02]  /*3d20*/  IMAD R21, R46, UR11, R21 ;  /* 0x0000000b2e157c24 */ /* 0x000fe4000f8e0215 */
[----:B-1----:R-:W-:-:S03]  /*3d30*/  FADD.FTZ R14, R11, 1 ;  /* 0x3f8000000b0e7421 */ /* 0x002fc60000010000 */
[----:B------:R-:W-:Y:S01]  /*3d40*/  IADD3 R21, PT, PT, R13, R21, RZ ;  /* 0x000000150d157210 */ /* 0x000fe20007ffe0ff */
[----:B--2---:R-:W-:Y:S02]  /*3d50*/  FADD.FTZ R16, R15, 1 ;  /* 0x3f8000000f107421 */ /* 0x004fe40000010000 */
[----:B------:R-:W1:Y:S08]  /*3d60*/  MUFU.RCP R14, R14 ;  /* 0x0000000e000e7308 */ /* 0x000e700000001000 */
[----:B------:R-:W2:Y:S01]  /*3d70*/  MUFU.RCP R16, R16 ;  /* 0x0000001000107308 */ /* 0x000ea20000001000 */
[----:B-1----:R-:W-:Y:S01]  /*3d80*/  FMUL.FTZ R11, R17, R14 ;  /* 0x0000000e110b7220 */ /* 0x002fe20000410000 */
[----:B0-----:R-:W-:-:S04]  /*3d90*/  LEA R14, P1, R12, UR12, 0x1 ;  /* 0x0000000c0c0e7c11 */ /* 0x001fc8000f8208ff */
[----:B------:R-:W-:Y:S01]  /*3da0*/  LEA.HI.X R15, R12, UR13, R21, 0x1, P1 ;  /* 0x0000000d0c0f7c11 */ /* 0x000fe200088f0c15 */
[----:B--2---:R-:W-:-:S05]  /*3db0*/  FMUL.FTZ R18, R19, R16 ;  /* 0x0000001013127220 */ /* 0x004fca0000410000 */
[----:B------:R-:W-:-:S05]  /*3dc0*/  F2FP.BF16.F32.PACK_AB R11, R18, R11 ;  /* 0x0000000b120b723e */ /* 0x000fca00000010ff */
[----:B------:R0:W-:Y:S02]  /*3dd0*/  STG.E desc[UR8][R14.64], R11 ;  /* 0x0000000b0e007986 */ /* 0x0001e4000c101908 */
.L_x_1847:
[----:B------:R-:W-:Y:S05]  /*3de0*/  BSYNC.RECONVERGENT B0 ;  /* 0x0000000000007941 */ /* 0x000fea0003800200 */
.L_x_1831:
[----:B------:R-:W-:Y:S02]  /*3df0*/  IADD3 R44, PT, PT, R4, R44, RZ ;  /* 0x0000002c042c7210 */ /* 0x000fe40007ffe0ff */
[----:B------:R-:W-:Y:S02]  /*3e00*/  IADD3 R45, PT, PT, R45, 0x1, RZ ;  /* 0x000000012d2d7810 */ /* 0x000fe40007ffe0ff */
[----:B------:R-:W-:-:S13]  /*3e10*/  ISETP.GE.AND P1, PT, R44, UR5, PT ;  /* 0x000000052c007c0c */ /* 0x000fda000bf26270 */
[----:B------:R-:W-:Y:S05]  /*3e20*/  @!P1 BRA `(.L_x_1862) ;  /* 0xffffffc400149947 */ /* 0x000fea000383ffff */
[----:B------:R-:W-:Y:S05]  /*3e30*/  EXIT ;  /* 0x000000000000794d */ /* 0x000fea0003800000 */
.L_x_1863:
        /* <DEDUP_REMOVED lines=12> */
.L_x_4916:


//--------------------- .text._Z35group_norm_nhwc_fwd_one_pass_kernelI11Bf16IOFp32WLi128ELi128ELi512EEv26Group_norm_nhwc_fwd_params --------------------------
	.section	.text._Z35group_norm_nhwc_fwd_one_pass_kernelI11Bf16IOFp32WLi128ELi128ELi512EEv26Group_norm_nhwc_fwd_params,"ax",@progbits
	.align	128
        .global         _Z35group_norm_nhwc_fwd_one_pass_kernelI11Bf16IOFp32WLi128ELi128ELi512EEv26Group_norm_nhwc_fwd_params
        .type           _Z35group_norm_nhwc_fwd_one_pass_kernelI11Bf16IOFp32WLi128ELi128ELi512EEv26Group_norm_nhwc_fwd_params,@function
        .size           _Z35group_norm_nhwc_fwd_one_pass_kernelI11Bf16IOFp32WLi128ELi128ELi512EEv26Group_norm_nhwc_fwd_params,(.L_x_4917 - _Z35group_norm_nhwc_fwd_one_pass_kernelI11Bf16IOFp32WLi128ELi128ELi512EEv26Group_norm_nhwc_fwd_params)
        .other          _Z35group_norm_nhwc_fwd_one_pass_kernelI11Bf16IOFp32WLi128ELi128ELi512EEv26Group_norm_nhwc_fwd_params,@"STO_CUDA_ENTRY STV_DEFAULT"
_Z35group_norm_nhwc_fwd_one_pass_kernelI11Bf16IOFp32WLi128ELi128ELi512EEv26Group_norm_nhwc_fwd_params:
.text._Z35group_norm_nhwc_fwd_one_pass_kernelI11Bf16IOFp32WLi128ELi128ELi512EEv26Group_norm_nhwc_fwd_params:
        /* <DEDUP_REMOVED lines=9> */
[----:B------:R-:W2:Y:S01]  /*0090*/  LDC R5, c[0x0][0x374] ;  /* 0x0000dd00ff057b82 */ /* 0x000ea20000000800 */
[----:B------:R-:W-:Y:S01]  /*00a0*/  HFMA2 R6, -RZ, RZ, 0, 0 ;  /* 0x00000000ff067431 */ /* 0x000fe200000001ff */
[----:B------:R-:W3:Y:S01]  /*00b0*/  S2R R3, SR_CTAID.X ;  /* 0x0000000000037919 */ /* 0x000ee20000002500 */
[----:B------:R-:W4:Y:S01]  /*00c0*/  LDCU.64 UR6, c[0x0][0x388] ;  /* 0x00007100ff0677ac */ /* 0x000f220008000a00 */
[----:B------:R-:W-:Y:S01]  /*00d0*/  MOV R8, R0 ;  /* 0x0000000000087202 */ /* 0x000fe20000000f00 */
[----:B------:R-:W2:Y:S03]  /*00e0*/  S2R R4, SR_LANEID ;  /* 0x0000000000047919 */ /* 0x000ea60000000000 */
[----:B------:R-:W2:Y:S01]  /*00f0*/  LDC R7, c[0x0][0x370] ;  /* 0x0000dc00ff077b82 */ /* 0x000ea20000000800 */
[----:B----4-:R-:W-:-:S02]  /*0100*/  ISETP.NE.U32.AND P1, PT, RZ, UR6, PT ;  /* 0x00000006ff007c0c */ /* 0x010fc4000bf25070 */
[----:B0-----:R-:W-:Y:S02]  /*0110*/  SHF.R.U32.HI R92, RZ, 0x6, R2 ;  /* 0x00000006ff5c7819 */ /* 0x001fe40000011602 */
[----:B---3--:R-:W-:-:S03]  /*0120*/  LOP3.LUT P0, RZ, R2, R3, RZ, 0xfc, !PT ;  /* 0x0000000302ff7212 */ /* 0x008fc6000780fcff */
[----:B-1----:R-:W-:Y:S01]  /*0130*/  IMAD R92, R3, UR4, R92 ;  /* 0x00000004035c7c24 */ /* 0x002fe2000f8e025c */
[----:B------:R-:W-:Y:S01]  /*0140*/  ISETP.NE.AND.EX P0, PT, RZ, UR7, !P0, P1 ;  /* 0x00000007ff007c0c */ /* 0x000fe2000c705310 */
[----:B------:R-:W0:Y:S03]  /*0150*/  LDCU.64 UR6, c[0x0][0x358] ;  /* 0x00006b00ff0677ac */ /* 0x000e260008000a00 */
        /* <DEDUP_REMOVED lines=14> */
[----:B------:R-:W-:Y:S02]  /*0240*/  IADD3 R13, PT, PT, R92, 0x78, RZ ;  /* 0x000000785c0d7810 */ /* 0x000fe40007ffe0ff */
        /* <DEDUP_REMOVED lines=15> */
[----:B0-2---:R-:W-:-:S07]  /*0340*/  SHF.R.S32.HI R67, RZ, 0x1f, R13 ;  /* 0x0000001fff437819 */ /* 0x005fce000001140d */
.L_x_1939:
[----:B0--34-:R-:W0:Y:S01]  /*0350*/  LDC R43, c[0x0][0x3f8] ;  /* 0x0000fe00ff2b7b82 */ /* 0x019e220000000800 */
[----:B------:R-:W1:Y:S01]  /*0360*/  LDCU.64 UR4, c[0x0][0x3e8] ;  /* 0x00007d00ff0477ac */ /* 0x000e620008000a00 */
[----:B------:R-:W-:Y:S01]  /*0370*/  SHF.L.U32 R103, R2, 0x1, RZ ;  /* 0x0000000102677819 */ /* 0x000fe200000006ff */
[----:B--2---:R-:W2:Y:S01]  /*0380*/  LDCU.64 UR8, c[0x0][0x3f0] ;  /* 0x00007e00ff0877ac */ /* 0x004ea20008000a00 */
[----:B-1----:R-:W-:Y:S02]  /*0390*/  ISETP.GE.U32.AND P4, PT, R90, UR4, PT ;  /* 0x000000045a007c0c */ /* 0x002fe4000bf86070 */
[----:B------:R-:W-:Y:S02]  /*03a0*/  ISETP.GE.U32.AND P5, PT, R88, UR4, PT ;  /* 0x0000000458007c0c */ /* 0x000fe4000bfa6070 */
[----:B------:R-:W-:Y:S02]  /*03b0*/  ISETP.GE.AND.EX P4, PT, R15, UR5, PT, P4 ;  /* 0x000000050f007c0c */ /* 0x000fe4000bf86340 */
[----:B0----5:R-:W-:-:S02]  /*03c0*/  IABS R39, R43 ;  /* 0x0000002b00277213 */ /* 0x021fc40000000000 */
[----:B------:R-:W-:Y:S02]  /*03d0*/  ISETP.GE.AND.EX P5, PT, R17, UR5, PT, P5 ;  /* 0x0000000511007c0c */ /* 0x000fe4000bfa6350 */
[----:B------:R-:W0:Y:S07]  /*03e0*/  I2F.RP R14, R39 ;  /* 0x00000027000e7306 */ /* 0x000e2e0000209400 */
[----:B------:R-:W1:Y:S01]  /*03f0*/  @!P4 LDC.64 R44, c[0x0][0x390] ;  /* 0x0000e400ff2ccb82 */ /* 0x000e620000000a00 */
[----:B0-----:R-:W0:Y:S07]  /*0400*/  MUFU.RCP R14, R14 ;  /* 0x0000000e000e7308 */ /* 0x001e2e0000001000 */
[----:B------:R-:W3:Y:S01]  /*0410*/  @!P5 LDC.64 R50, c[0x0][0x390] ;  /* 0x0000e400ff32db82 */ /* 0x000ee20000000a00 */
[----:B0-----:R-:W-:-:S04]  /*0420*/  IADD3 R36, PT, PT, R14, 0xffffffe, RZ ;  /* 0x0ffffffe0e247810 */ /* 0x001fc80007ffe0ff */
[----:B------:R0:W4:Y:S02]  /*0430*/  F2I.FTZ.U32.TRUNC.NTZ R37, R36 ;  /* 0x0000002400257305 */ /* 0x000124000021f000 */
[----:B0-----:R-:W-:Y:S02]  /*0440*/  MOV R36, RZ ;  /* 0x000000ff00247202 */ /* 0x001fe40000000f00 */
[----:B----4-:R-:W-:-:S05]  /*0450*/  IADD3 R16, PT, PT, RZ, -R37, RZ ;  /* 0x80000025ff107210 */ /* 0x010fca0007ffe0ff */
[----:B------:R-:W-:Y:S01]  /*0460*/  IMAD R41, R16, R39, RZ ;  /* 0x0000002710297224 */ /* 0x000fe200078e02ff */
[----:B------:R-:W-:-:S03]  /*0470*/  IABS R16, R8 ;  /* 0x0000000800107213 */ /* 0x000fc60000000000 */
[----:B------:R-:W-:Y:S02]  /*0480*/  IMAD.HI.U32 R37, R37, R41, R36 ;  /* 0x0000002925257227 */ /* 0x000fe400078e0024 */
[----:B------:R-:W0:Y:S04]  /*0490*/  @!P4 LDC.64 R40, c[0x0][0x3e0] ;  /* 0x0000f800ff28cb82 */ /* 0x000e280000000a00 */
        /* <DEDUP_REMOVED lines=8> */
[----:B------:R-:W-:Y:S02]  /*0520*/  ISETP.NE.AND P2, PT, R43, RZ, PT ;  /* 0x000000ff2b00720c */ /* 0x000fe40003f45270 */
[----:B------:R-:W-:-:S07]  /*0530*/  ISETP.GE.AND P3, PT, R14, RZ, PT ;  /* 0x000000ff0e00720c */ /* 0x000fce0003f66270 */
[----:B------:R-:W-:Y:S02]  /*0540*/  @P1 IADD3 R37, PT, PT, R37, 0x1, RZ ;  /* 0x0000000125251810 */ /* 0x000fe40007ffe0ff */
[----:B------:R-:W-:-:S04]  /*0550*/  ISETP.GE.U32.AND P1, PT, R84, UR4, PT ;  /* 0x0000000454007c0c */ /* 0x000fc8000bf26070 */
[----:B------:R-:W-:Y:S02]  /*0560*/  @!P3 IADD3 R37, PT, PT, -R37, RZ, RZ ;  /* 0x000000ff2525b210 */ /* 0x000fe40007ffe1ff */
[----:B------:R-:W-:Y:S02]  /*0570*/  @!P2 LOP3.LUT R37, RZ, R43, RZ, 0x33, !PT ;  /* 0x0000002bff25a212 */ /* 0x000fe400078e33ff */
[----:B------:R-:W-:Y:S02]  /*0580*/  ISETP.GE.U32.AND P3, PT, R86, UR4, PT ;  /* 0x0000000456007c0c */ /* 0x000fe4000bf66070 */
[----:B------:R-:W-:Y:S02]  /*0590*/  IADD3 R39, PT, PT, -R37, RZ, RZ ;  /* 0x000000ff25277210 */ /* 0x000fe40007ffe1ff */
[----:B------:R-:W-:Y:S02]  /*05a0*/  SHF.R.S32.HI R14, RZ, 0x1f, R37 ;  /* 0x0000001fff0e7819 */ /* 0x000fe40000011425 */
[----:B------:R-:W-:Y:S01]  /*05b0*/  ISETP.GE.AND.EX P3, PT, R19, UR5, PT, P3 ;  /* 0x0000000513007c0c */ /* 0x000fe2000bf66330 */
[----:B------:R-:W-:Y:S01]  /*05c0*/  IMAD R94, R43, R39, R8 ;  /* 0x000000272b5e7224 */ /* 0x000fe200078e0208 */
[----:B------:R-:W-:Y:S01]  /*05d0*/  ISETP.GE.U32.AND P2, PT, R82, UR4, PT ;  /* 0x0000000452007c0c */ /* 0x000fe2000bf46070 */
[----:B--2---:R-:W-:Y:S01]  /*05e0*/  IMAD R14, R14, UR8, RZ ;  /* 0x000000080e0e7c24 */ /* 0x004fe2000f8e02ff */
[----:B------:R-:W2:Y:S01]  /*05f0*/  @!P5 LDC.64 R38, c[0x0][0x3e0] ;  /* 0x0000f800ff26db82 */ /* 0x000ea20000000a00 */
[----:B------:R-:W-:-:S02]  /*0600*/  ISETP.GE.AND.EX P1, PT, R21, UR5, PT, P1 ;  /* 0x0000000515007c0c */ /* 0x000fc4000bf26310 */
[----:B------:R-:W-:Y:S01]  /*0610*/  SHF.L.U32 R94, R94, 0x7, RZ ;  /* 0x000000075e5e7819 */ /* 0x000fe200000006ff */
[----:B------:R-:W-:Y:S01]  /*0620*/  IMAD R101, R37, UR9, R14 ;  /* 0x0000000925657c24 */ /* 0x000fe2000f8e020e */
[----:B------:R-:W-:Y:S01]  /*0630*/  ISETP.GE.AND.EX P2, PT, R23, UR5, PT, P2 ;  /* 0x0000000517007c0c */ /* 0x000fe2000bf46320 */
[----:B0-----:R-:W-:Y:S01]  /*0640*/  @!P4 IMAD R14, R15, R40, RZ ;  /* 0x000000280f0ec224 */ /* 0x001fe200078e02ff */
[----:B------:R-:W-:Y:S02]  /*0650*/  LOP3.LUT R102, R94, 0x7e, R103, 0xf8, !PT ;  /* 0x0000007e5e667812 */ /* 0x000fe400078ef867 */
[----:B------:R-:W-:Y:S01]  /*0660*/  SHF.R.S32.HI R103, RZ, 0x1f, R94 ;  /* 0x0000001fff677819 */ /* 0x000fe2000001145e */
[----:B------:R-:W-:Y:S01]  /*0670*/  @!P4 IMAD R43, R90, R41, R14 ;  /* 0x000000295a2bc224 */ /* 0x000fe200078e020e */
[----:B------:R-:W0:Y:S01]  /*0680*/  @!P3 LDC.64 R46, c[0x0][0x390] ;  /* 0x0000e400ff2ebb82 */ /* 0x000e220000000a00 */
[----:B------:R-:W-:-:S05]  /*0690*/  IMAD.WIDE.U32 R102, R37, UR8, R102 ;  /* 0x0000000825667c25 */ /* 0x000fca000f8e0066 */
[----:B------:R-:W-:Y:S02]  /*06a0*/  IADD3 R101, PT, PT, R103, R101, RZ ;  /* 0x0000006567657210 */ /* 0x000fe40007ffe0ff */
[----:B------:R-:W-:Y:S01]  /*06b0*/  @!P4 MOV R100, R102 ;  /* 0x000000660064c202 */ /* 0x000fe20000000f00 */
[----:B--2---:R-:W-:-:S04]  /*06c0*/  @!P5 IMAD R16, R17, R38, RZ ;  /* 0x000000261110d224 */ /* 0x004fc800078e02ff */
[----:B------:R-:W-:Y:S02]  /*06d0*/  @!P4 IMAD.WIDE.U32 R36, R90, R40, R100 ;  /* 0x000000285a24c225 */ /* 0x000fe400078e0064 */
[----:B------:R-:W2:Y:S02]  /*06e0*/  @!P3 LDC.64 R40, c[0x0][0x3e0] ;  /* 0x0000f800ff28bb82 */ /* 0x000ea40000000a00 */
[----:B------:R-:W-:Y:S01]  /*06f0*/  @!P5 IMAD R49, R88, R39, R16 ;  /* 0x000000275831d224 */ /* 0x000fe200078e0210 */
[----:B------:R-:W-:Y:S02]  /*0700*/  @!P4 IADD3 R14, PT, PT, R37, R43, RZ ;  /* 0x0000002b250ec210 */ /* 0x000fe40007ffe0ff */
[C---:B-1----:R-:W-:Y:S02]  /*0710*/  @!P4 LEA R42, P6, R36.reuse, R44, 0x1 ;  /* 0x0000002c242ac211 */ /* 0x042fe400078c08ff */
[----:B------:R-:W-:Y:S02]  /*0720*/  @!P5 MOV R44, R102 ;  /* 0x00000066002cd202 */ /* 0x000fe40000000f00 */
[----:B------:R-:W-:-:S02]  /*0730*/  @!P4 LEA.HI.X R43, R36, R45, R14, 0x1, P6 ;  /* 0x0000002d242bc211 */ /* 0x000fc400030f0c0e */
[----:B------:R-:W-:Y:S01]  /*0740*/  MOV R14, RZ ;  /* 0x000000ff000e7202 */ /* 0x000fe20000000f00 */
[----:B------:R-:W1:Y:S01]  /*0750*/  @!P1 LDC.64 R36, c[0x0][0x3e0] ;  /* 0x0000f800ff249b82 */ /* 0x000e620000000a00 */
[----:B------:R-:W-:-:S04]  /*0760*/  @!P5 MOV R45, R101 ;  /* 0x00000065002dd202 */ /* 0x000fc80000000f00 */
[----:B------:R4:W5:Y:S01]  /*0770*/  @!P4 LDG.E R14, desc[UR6][R42.64] ;  /* 0x000000062a0ec981 */ /* 0x000962000c1e1900 */
[----:B------:R-:W-:Y:S01]  /*0780*/  @!P5 IMAD.WIDE.U32 R38, R88, R38, R44 ;  /* 0x000000265826d225 */ /* 0x000fe200078e002c */
[----:B------:R-:W-:Y:S01]  /*0790*/  ISETP.GE.U32.AND P4, PT, R80, UR4, PT ;  /* 0x0000000450007c0c */ /* 0x000fe2000bf86070 */
[----:B------:R-:W1:Y:S03]  /*07a0*/  @!P2 LDC.64 R44, c[0x0][0x3e0] ;  /* 0x0000f800ff2cab82 */ /* 0x000e660000000a00 */
[----:B------:R-:W-:Y:S02]  /*07b0*/  @!P5 IADD3 R16, PT, PT, R39, R49, RZ ;  /* 0x000000312710d210 */ /* 0x000fe40007ffe0ff */
[C---:B---3--:R-:W-:Y:S02]  /*07c0*/  @!P5 LEA R48, P6, R38.reuse, R50, 0x1 ;  /* 0x000000322630d211 */ /* 0x048fe400078c08ff */
[----:B------:R-:W-:Y:S01]  /*07d0*/  ISETP.GE.AND.EX P4, PT, R25, UR5, PT, P4 ;  /* 0x0000000519007c0c */ /* 0x000fe2000bf86340 */
[----:B--2---:R-:W-:Y:S01]  /*07e0*/  @!P3 IMAD R18, R19, R40, RZ ;  /* 0x000000281312b224 */ /* 0x004fe200078e02ff */
[----:B------:R-:W-:-:S02]  /*07f0*/  @!P5 LEA.HI.X R49, R38, R51, R16, 0x1, P6 ;  /* 0x000000332631d211 */ /* 0x000fc400030f0c10 */
[----:B------:R-:W-:Y:S01]  /*0800*/  @!P3 MOV R50, R102 ;  /* 0x000000660032b202 */ /* 0x000fe20000000f00 */
[C---:B------:R-:W-:Y:S01]  /*0810*/  @!P3 IMAD R53, R86.reuse, R41, R18 ;  /* 0x000000295635b224 */ /* 0x040fe200078e0212 */
[----:B------:R-:W-:Y:S01]  /*0820*/  @!P3 MOV R51, R101 ;  /* 0x000000650033b202 */ /* 0x000fe20000000f00 */
[----:B------:R-:W2:Y:S01]  /*0830*/  @!P1 LDC.64 R38, c[0x0][0x390] ;  /* 0x0000e400ff269b82 */ /* 0x000ea20000000a00 */
[----:B------:R-:W-:Y:S01]  /*0840*/  MOV R18, RZ ;  /* 0x000000ff00127202 */ /* 0x000fe20000000f00 */
[----:B------:R-:W-:-:S05]  /*0850*/  @!P3 IMAD.WIDE.U32 R50, R86, R40, R50 ;  /* 0x000000285632b225 */ /* 0x000fca00078e0032 */
[----:B------:R3:W5:Y:S01]  /*0860*/  @!P5 LDG.E R18, desc[UR6][R48.64] ;  /* 0x000000063012d981 */ /* 0x000762000c1e1900 */
[----:B----4-:R-:W4:Y:S01]  /*0870*/  @!P4 LDC.64 R42, c[0x0][0x3e0] ;  /* 0x0000f800ff2acb82 */ /* 0x010f220000000a00 */
[----:B------:R-:W-:Y:S02]  /*0880*/  @!P3 IADD3 R16, PT, PT, R51, R53, RZ ;  /* 0x000000353310b210 */ /* 0x000fe40007ffe0ff */
[----:B0-----:R-:W-:Y:S02]  /*0890*/  @!P3 LEA R46, P6, R50, R46, 0x1 ;  /* 0x0000002e322eb211 */ /* 0x001fe400078c08ff */
[----:B------:R-:W-:Y:S02]  /*08a0*/  ISETP.GE.U32.AND P5, PT, R78, UR4, PT ;  /* 0x000000044e007c0c */ /* 0x000fe4000bfa6070 */
[----:B------:R-:W-:Y:S01]  /*08b0*/  MOV R75, RZ ;  /* 0x000000ff004b7202 */ /* 0x000fe20000000f00 */
[----:B------:R-:W0:Y:S01]  /*08c0*/  @!P2 LDC.64 R40, c[0x0][0x390] ;  /* 0x0000e400ff28ab82 */ /* 0x000e220000000a00 */
[----:B------:R-:W-:-:S02]  /*08d0*/  @!P3 LEA.HI.X R47, R50, R47, R16, 0x1, P6 ;  /* 0x0000002f322fb211 */ /* 0x000fc400030f0c10 */
[----:B------:R-:W-:Y:S01]  /*08e0*/  ISETP.GE.AND.EX P5, PT, R27, UR5, PT, P5 ;  /* 0x000000051b007c0c */ /* 0x000fe2000bfa6350 */
[----:B-1----:R-:W-:Y:S01]  /*08f0*/  @!P1 IMAD R20, R21, R36, RZ ;  /* 0x0000002415149224 */ /* 0x002fe200078e02ff */
[----:B---3--:R-:W-:Y:S01]  /*0900*/  @!P1 MOV R48, R102 ;  /* 0x0000006600309202 */ /* 0x008fe20000000f00 */
[----:B------:R1:W3:Y:S01]  /*0910*/  @!P3 LDG.E R75, desc[UR6][R46.64] ;  /* 0x000000062e4bb981 */ /* 0x0002e2000c1e1900 */
[----:B------:R-:W-:Y:S01]  /*0920*/  @!P1 MOV R49, R101 ;  /* 0x0000006500319202 */ /* 0x000fe20000000f00 */
[----:B------:R-:W-:Y:S01]  /*0930*/  @!P1 IMAD R37, R84, R37, R20 ;  /* 0x0000002554259224 */ /* 0x000fe200078e0214 */
[----:B------:R-:W-:Y:S01]  /*0940*/  ISETP.GE.U32.AND P3, PT, R92, UR4, PT ;  /* 0x000000045c007c0c */ /* 0x000fe2000bf66070 */
[----:B------:R-:W-:Y:S01]  /*0950*/  @!P2 IMAD R16, R23, R44, RZ ;  /* 0x0000002c1710a224 */ /* 0x000fe200078e02ff */
[----:B------:R-:W-:Y:S01]  /*0960*/  @!P2 MOV R50, R102 ;  /* 0x000000660032a202 */ /* 0x000fe20000000f00 */
[----:B------:R-:W-:Y:S01]  /*0970*/  @!P1 IMAD.WIDE.U32 R48, R84, R36, R48 ;  /* 0x0000002454309225 */ /* 0x000fe200078e0030 */
[----:B------:R-:W-:-:S02]  /*0980*/  @!P2 MOV R51, R101 ;  /* 0x000000650033a202 */ /* 0x000fc40000000f00 */
[----:B------:R-:W-:Y:S01]  /*0990*/  ISETP.GE.AND.EX P3, PT, R9, UR5, PT, P3 ;  /* 0x0000000509007c0c */ /* 0x000fe2000bf66330 */
[C---:B------:R-:W-:Y:S01]  /*09a0*/  @!P2 IMAD R53, R82.reuse, R45, R16 ;  /* 0x0000002d5235a224 */ /* 0x040fe200078e0210 */
[----:B------:R-:W-:Y:S01]  /*09b0*/  @!P1 IADD3 R16, PT, PT, R49, R37, RZ ;  /* 0x0000002531109210 */ /* 0x000fe20007ffe0ff */
[----:B------:R-:W-:Y:S01]  /*09c0*/  @!P2 IMAD.WIDE.U32 R50, R82, R44, R50 ;  /* 0x0000002c5232a225 */ /* 0x000fe200078e0032 */
[C---:B--2---:R-:W-:Y:S01]  /*09d0*/  @!P1 LEA R38, P6, R48.reuse, R38, 0x1 ;  /* 0x0000002630269211 */ /* 0x044fe200078c08ff */
[----:B------:R-:W2:Y:S01]  /*09e0*/  @!P4 LDC.64 R44, c[0x0][0x390] ;  /* 0x0000e400ff2ccb82 */ /* 0x000ea20000000a00 */
[----:B------:R-:W-:Y:S02]  /*09f0*/  @!P4 MOV R49, R101 ;  /* 0x000000650031c202 */ /* 0x000fe40000000f00 */
[----:B------:R-:W-:-:S05]  /*0a00*/  @!P1 LEA.HI.X R39, R48, R39, R16, 0x1, P6 ;  /* 0x0000002730279211 */ /* 0x000fca00030f0c10 */
[----:B------:R-:W2:Y:S01]  /*0a10*/  @!P5 LDC.64 R36, c[0x0][0x3e0] ;  /* 0x0000f800ff24db82 */ /* 0x000ea20000000a00 */
[----:B------:R-:W-:Y:S01]  /*0a20*/  @!P4 MOV R48, R102 ;  /* 0x000000660030c202 */ /* 0x000fe20000000f00 */
[-C--:B----4-:R-:W-:Y:S01]  /*0a30*/  @!P4 IMAD R20, R25, R42.reuse, RZ ;  /* 0x0000002a1914c224 */ /* 0x090fe200078e02ff */
[----:B------:R-:W-:Y:S02]  /*0a40*/  MOV R77, RZ ;  /* 0x000000ff004d7202 */ /* 0x000fe40000000f00 */
[----:B------:R-:W-:Y:S01]  /*0a50*/  @!P2 IADD3 R16, PT, PT, R51, R53, RZ ;  /* 0x000000353310a210 */ /* 0x000fe20007ffe0ff */
[C---:B------:R-:W-:Y:S02]  /*0a60*/  @!P4 IMAD R51, R80.reuse, R43, R20 ;  /* 0x0000002b5033c224 */ /* 0x040fe400078e0214 */
[----:B------:R-:W-:Y:S01]  /*0a70*/  @!P4 IMAD.WIDE.U32 R48, R80, R42, R48 ;  /* 0x0000002a5030c225 */ /* 0x000fe200078e0030 */
[----:B-1----:R-:W1:Y:S01]  /*0a80*/  @!P5 LDC.64 R46, c[0x0][0x390] ;  /* 0x0000e400ff2edb82 */ /* 0x002e620000000a00 */
[----:B0-----:R-:W-:Y:S01]  /*0a90*/  @!P2 LEA R40, P6, R50, R40, 0x1 ;  /* 0x000000283228a211 */ /* 0x001fe200078c08ff */
[----:B------:R0:W4:Y:S01]  /*0aa0*/  @!P1 LDG.E R77, desc[UR6][R38.64] ;  /* 0x00000006264d9981 */ /* 0x000122000c1e1900 */
[----:B------:R-:W-:-:S05]  /*0ab0*/  ISETP.GE.U32.AND P1, PT, R76, UR4, PT ;  /* 0x000000044c007c0c */ /* 0x000fca000bf26070 */
[----:B------:R-:W1:Y:S01]  /*0ac0*/  @!P3 LDC.64 R42, c[0x0][0x3e0] ;  /* 0x0000f800ff2abb82 */ /* 0x000e620000000a00 */
[----:B------:R-:W-:Y:S02]  /*0ad0*/  MOV R24, RZ ;  /* 0x000000ff00187202 */ /* 0x000fe40000000f00 */
[----:B------:R-:W-:Y:S02]  /*0ae0*/  @!P2 LEA.HI.X R41, R50, R41, R16, 0x1, P6 ;  /* 0x000000293229a211 */ /* 0x000fe400030f0c10 */
[----:B------:R-:W-:Y:S02]  /*0af0*/  ISETP.GE.U32.AND P6, PT, R74, UR4, PT ;  /* 0x000000044a007c0c */ /* 0x000fe4000bfc6070 */
[----:B------:R-:W-:Y:S01]  /*0b00*/  ISETP.GE.AND.EX P1, PT, R29, UR5, PT, P1 ;  /* 0x000000051d007c0c */ /* 0x000fe2000bf26310 */
[----:B------:R0:W4:Y:S01]  /*0b10*/  @!P2 LDG.E R24, desc[UR6][R40.64] ;  /* 0x000000062818a981 */ /* 0x000122000c1e1900 */
[----:B------:R-:W-:Y:S01]  /*0b20*/  ISETP.GE.AND.EX P2, PT, R31, UR5, PT, P6 ;  /* 0x000000051f007c0c */ /* 0x000fe2000bf46360 */
[----:B--2---:R-:W-:Y:S01]  /*0b30*/  @!P5 IMAD R20, R27, R36, RZ ;  /* 0x000000241b14d224 */ /* 0x004fe200078e02ff */
[----:B------:R-:W-:Y:S01]  /*0b40*/  @!P4 IADD3 R16, PT, PT, R49, R51, RZ ;  /* 0x000000333110c210 */ /* 0x000fe20007ffe0ff */
[----:B0-----:R-:W0:Y:S01]  /*0b50*/  @!P3 LDC.64 R38, c[0x0][0x390] ;  /* 0x0000e400ff26bb82 */ /* 0x001e220000000a00 */
[----:B------:R-:W-:Y:S01]  /*0b60*/  @!P4 LEA R50, P6, R48, R44, 0x1 ;  /* 0x0000002c3032c211 */ /* 0x000fe200078c08ff */
[----:B------:R-:W-:Y:S01]  /*0b70*/  @!P5 IMAD R49, R78, R37, R20 ;  /* 0x000000254e31d224 */ /* 0x000fe200078e0214 */
[----:B------:R-:W-:-:S02]  /*0b80*/  MOV R26, RZ ;  /* 0x000000ff001a7202 */ /* 0x000fc40000000f00 */
[-C--:B------:R-:W-:Y:S02]  /*0b90*/  @!P5 MOV R40, R102.reuse ;  /* 0x000000660028d202 */ /* 0x080fe40000000f00 */
[----:B------:R-:W-:Y:S02]  /*0ba0*/  @!P5 MOV R41, R101 ;  /* 0x000000650029d202 */ /* 0x000fe40000000f00 */
[----:B------:R-:W-:Y:S02]  /*0bb0*/  @!P4 LEA.HI.X R51, R48, R45, R16, 0x1, P6 ;  /* 0x0000002d3033c211 */ /* 0x000fe400030f0c10 */
[----:B------:R-:W-:Y:S01]  /*0bc0*/  @!P3 MOV R52, R102 ;  /* 0x000000660034b202 */ /* 0x000fe20000000f00 */
[----:B------:R-:W-:Y:S01]  /*0bd0*/  @!P5 IMAD.WIDE.U32 R36, R78, R36, R40 ;  /* 0x000000244e24d225 */ /* 0x000fe200078e0028 */
[----:B------:R-:W-:Y:S01]  /*0be0*/  @!P3 MOV R53, R101 ;  /* 0x000000650035b202 */ /* 0x000fe20000000f00 */
[----:B------:R-:W2:Y:S01]  /*0bf0*/  @!P1 LDC.64 R40, c[0x0][0x3e0] ;  /* 0x0000f800ff289b82 */ /* 0x000ea20000000a00 */
[----:B------:R0:W4:Y:S01]  /*0c00*/  @!P4 LDG.E R26, desc[UR6][R50.64] ;  /* 0x00000006321ac981 */ /* 0x000122000c1e1900 */
[----:B-1----:R-:W-:Y:S01]  /*0c10*/  @!P3 IMAD R20, R9, R42, RZ ;  /* 0x0000002a0914b224 */ /* 0x002fe200078e02ff */
[----:B------:R-:W-:-:S02]  /*0c20*/  @!P5 IADD3 R16, PT, PT, R37, R49, RZ ;  /* 0x000000312510d210 */ /* 0x000fc40007ffe0ff */
[----:B------:R-:W-:Y:S02]  /*0c30*/  @!P5 LEA R48, P6, R36, R46, 0x1 ;  /* 0x0000002e2430d211 */ /* 0x000fe400078c08ff */
[----:B------:R-:W-:Y:S01]  /*0c40*/  ISETP.GE.U32.AND P4, PT, R72, UR4, PT ;  /* 0x0000000448007c0c */ /* 0x000fe2000bf86070 */
[----:B------:R-:W1:Y:S01]  /*0c50*/  @!P2 LDC.64 R44, c[0x0][0x3e0] ;  /* 0x0000f800ff2cab82 */ /* 0x000e620000000a00 */
[----:B------:R-:W-:Y:S01]  /*0c60*/  @!P5 LEA.HI.X R49, R36, R47, R16, 0x1, P6 ;  /* 0x0000002f2431d211 */ /* 0x000fe200030f0c10 */
[C---:B------:R-:W-:Y:S01]  /*0c70*/  @!P3 IMAD R43, R92.reuse, R43, R20 ;  /* 0x0000002b5c2bb224 */ /* 0x040fe200078e0214 */
[----:B------:R-:W-:Y:S01]  /*0c80*/  ISETP.GE.AND.EX P4, PT, R33, UR5, PT, P4 ;  /* 0x0000000521007c0c */ /* 0x000fe2000bf86340 */
[----:B------:R-:W-:Y:S01]  /*0c90*/  @!P3 IMAD.WIDE.U32 R52, R92, R42, R52 ;  /* 0x0000002a5c34b225 */ /* 0x000fe200078e0034 */
[----:B------:R-:W-:-:S03]  /*0ca0*/  MOV R28, RZ ;  /* 0x000000ff001c7202 */ /* 0x000fc60000000f00 */
[----:B------:R-:W1:Y:S01]  /*0cb0*/  @!P1 LDC.64 R46, c[0x0][0x390] ;  /* 0x0000e400ff2e9b82 */ /* 0x000e620000000a00 */
[----:B------:R-:W-:Y:S02]  /*0cc0*/  ISETP.GE.U32.AND P6, PT, R70, UR4, PT ;  /* 0x0000000446007c0c */ /* 0x000fe4000bfc6070 */
[----:B------:R-:W-:Y:S01]  /*0cd0*/  @!P3 IADD3 R16, PT, PT, R53, R43, RZ ;  /* 0x0000002b3510b210 */ /* 0x000fe20007ffe0ff */
[----:B------:R0:W4:Y:S01]  /*0ce0*/  @!P5 LDG.E R28, desc[UR6][R48.64] ;  /* 0x00000006301cd981 */ /* 0x000122000c1e1900 */
[----:B------:R-:W-:-:S03]  /*0cf0*/  ISETP.GE.AND.EX P5, PT, R35, UR5, PT, P6 ;  /* 0x0000000523007c0c */ /* 0x000fc6000bfa6360 */
[----:B------:R-:W1:Y:S01]  /*0d00*/  @!P2 LDC.64 R42, c[0x0][0x390] ;  /* 0x0000e400ff2aab82 */ /* 0x000e620000000a00 */
[C---:B0-----:R-:W-:Y:S02]  /*0d10*/  @!P3 LEA R50, P6, R52.reuse, R38, 0x1 ;  /* 0x000000263432b211 */ /* 0x041fe400078c08ff */
[----:B------:R-:W-:Y:S02]  /*0d20*/  MOV R71, RZ ;  /* 0x000000ff00477202 */ /* 0x000fe40000000f00 */
[----:B------:R-:W-:-:S03]  /*0d30*/  @!P3 LEA.HI.X R51, R52, R39, R16, 0x1, P6 ;  /* 0x000000273433b211 */ /* 0x000fc600030f0c10 */
[----:B------:R-:W0:Y:S01]  /*0d40*/  @!P4 LDC.64 R36, c[0x0][0x3e0] ;  /* 0x0000f800ff24cb82 */ /* 0x000e220000000a00 */
[----:B------:R-:W-:Y:S01]  /*0d50*/  @!P1 MOV R48, R102 ;  /* 0x0000006600309202 */ /* 0x000fe20000000f00 */
[----:B--2---:R-:W-:Y:S01]  /*0d60*/  @!P1 IMAD R20, R29, R40, RZ ;  /* 0x000000281d149224 */ /* 0x004fe200078e02ff */
[----:B------:R-:W-:Y:S01]  /*0d70*/  @!P1 MOV R49, R101 ;  /* 0x0000006500319202 */ /* 0x000fe20000000f00 */
[----:B------:R2:W4:Y:S01]  /*0d80*/  @!P3 LDG.E R71, desc[UR6][R50.64] ;  /* 0x000000063247b981 */ /* 0x000522000c1e1900 */
[----:B-1----:R-:W-:Y:S02]  /*0d90*/  @!P2 IMAD R16, R31, R44, RZ ;  /* 0x0000002c1f10a224 */ /* 0x002fe400078e02ff */
[C---:B------:R-:W-:Y:S01]  /*0da0*/  @!P1 IMAD R53, R76.reuse, R41, R20 ;  /* 0x000000294c359224 */ /* 0x040fe200078e0214 */
[----:B------:R-:W1:Y:S01]  /*0db0*/  @!P5 LDC.64 R38, c[0x0][0x3e0] ;  /* 0x0000f800ff26db82 */ /* 0x000e620000000a00 */
[----:B------:R-:W-:Y:S01]  /*0dc0*/  @!P1 IMAD.WIDE.U32 R48, R76, R40, R48 ;  /* 0x000000284c309225 */ /* 0x000fe200078e0030 */
[----:B--2---:R-:W-:-:S02]  /*0dd0*/  @!P2 MOV R50, R102 ;  /* 0x000000660032a202 */ /* 0x004fc40000000f00 */
[----:B------:R-:W-:-:S04]  /*0de0*/  @!P2 MOV R51, R101 ;  /* 0x000000650033a202 */ /* 0x000fc80000000f00 */
[----:B------:R-:W2:Y:S01]  /*0df0*/  @!P4 LDC.64 R40, c[0x0][0x390] ;  /* 0x0000e400ff28cb82 */ /* 0x000ea20000000a00 */
[----:B------:R-:W-:Y:S01]  /*0e00*/  @!P2 IMAD R55, R74, R45, R16 ;  /* 0x0000002d4a37a224 */ /* 0x000fe200078e0210 */
[----:B------:R-:W-:Y:S02]  /*0e10*/  @!P1 IADD3 R16, PT, PT, R49, R53, RZ ;  /* 0x0000003531109210 */ /* 0x000fe40007ffe0ff */
[----:B------:R-:W-:Y:S01]  /*0e20*/  @!P1 LEA R46, P6, R48, R46, 0x1 ;  /* 0x0000002e302e9211 */ /* 0x000fe200078c08ff */
[----:B------:R-:W-:Y:S01]  /*0e30*/  @!P2 IMAD.WIDE.U32 R44, R74, R44, R50 ;  /* 0x0000002c4a2ca225 */ /* 0x000fe200078e0032 */
[----:B------:R-:W-:Y:S02]  /*0e40*/  MOV R30, RZ ;  /* 0x000000ff001e7202 */ /* 0x000fe40000000f00 */
[----:B------:R-:W-:Y:S02]  /*0e50*/  @!P1 LEA.HI.X R47, R48, R47, R16, 0x1, P6 ;  /* 0x0000002f302f9211 */ /* 0x000fe400030f0c10 */
[----:B------:R-:W-:Y:S01]  /*0e60*/  MOV R32, RZ ;  /* 0x000000ff00207202 */ /* 0x000fe20000000f00 */
[----:B0-----:R-:W-:Y:S01]  /*0e70*/  @!P4 IMAD R20, R33, R36, RZ ;  /* 0x000000242114c224 */ /* 0x001fe200078e02ff */
[----:B------:R-:W-:Y:S01]  /*0e80*/  @!P2 IADD3 R16, PT, PT, R45, R55, RZ ;  /* 0x000000372d10a210 */ /* 0x000fe20007ffe0ff */
[----:B------:R0:W4:Y:S01]  /*0e90*/  @!P1 LDG.E R30, desc[UR6][R46.64] ;  /* 0x000000062e1e9981 */ /* 0x000122000c1e1900 */
[----:B------:R-:W-:Y:S01]  /*0ea0*/  @!P2 LEA R42, P6, R44, R42, 0x1 ;  /* 0x0000002a2c2aa211 */ /* 0x000fe200078c08ff */
[----:B------:R-:W0:Y:S01]  /*0eb0*/  @!P5 LDC.64 R52, c[0x0][0x390] ;  /* 0x0000e400ff34db82 */ /* 0x000e220000000a00 */
[----:B------:R-:W-:-:S02]  /*0ec0*/  ISETP.GE.U32.AND P1, PT, R10, UR4, PT ;  /* 0x000000040a007c0c */ /* 0x000fc4000bf26070 */
[----:B------:R-:W-:Y:S02]  /*0ed0*/  @!P2 LEA.HI.X R43, R44, R43, R16, 0x1, P6 ;  /* 0x0000002b2c2ba211 */ /* 0x000fe400030f0c10 */
[----:B------:R-:W-:Y:S02]  /*0ee0*/  @!P4 MOV R44, R102 ;  /* 0x00000066002cc202 */ /* 0x000fe40000000f00 */
[----:B------:R-:W-:Y:S01]  /*0ef0*/  @!P4 MOV R45, R101 ;  /* 0x00000065002dc202 */ /* 0x000fe20000000f00 */
[----:B------:R0:W4:Y:S01]  /*0f00*/  @!P2 LDG.E R32, desc[UR6][R42.64] ;  /* 0x000000062a20a981 */ /* 0x000122000c1e1900 */
[----:B------:R-:W-:Y:S01]  /*0f10*/  ISETP.GE.AND.EX P2, PT, R61, UR5, PT, P1 ;  /* 0x000000053d007c0c */ /* 0x000fe2000bf46310 */
[C---:B------:R-:W-:Y:S01]  /*0f20*/  @!P4 IMAD R49, R72.reuse, R37, R20 ;  /* 0x000000254831c224 */ /* 0x040fe200078e0214 */
[----:B------:R-:W-:Y:S01]  /*0f30*/  ISETP.GE.U32.AND P1, PT, R11, UR4, PT ;  /* 0x000000040b007c0c */ /* 0x000fe2000bf26070 */
[----:B------:R-:W-:-:S03]  /*0f40*/  @!P4 IMAD.WIDE.U32 R36, R72, R36, R44 ;  /* 0x000000244824c225 */ /* 0x000fc600078e002c */
[----:B------:R-:W-:Y:S02]  /*0f50*/  ISETP.GE.AND.EX P1, PT, R63, UR5, PT, P1 ;  /* 0x000000053f007c0c */ /* 0x000fe4000bf26310 */
[----:B------:R-:W-:Y:S02]  /*0f60*/  @!P4 IADD3 R16, PT, PT, R37, R49, RZ ;  /* 0x000000312510c210 */ /* 0x000fe40007ffe0ff */
[C---:B--2---:R-:W-:Y:S01]  /*0f70*/  @!P4 LEA R40, P6, R36.reuse, R40, 0x1 ;  /* 0x000000282428c211 */ /* 0x044fe200078c08ff */
[----:B-1----:R-:W-:Y:S01]  /*0f80*/  @!P5 IMAD R20, R35, R38, RZ ;  /* 0x000000262314d224 */ /* 0x002fe200078e02ff */
[----:B------:R-:W-:Y:S01]  /*0f90*/  @!P5 MOV R37, R101 ;  /* 0x000000650025d202 */ /* 0x000fe20000000f00 */
[----:B------:R-:W1:Y:S01]  /*0fa0*/  @!P2 LDC.64 R48, c[0x0][0x3e0] ;  /* 0x0000f800ff30ab82 */ /* 0x000e620000000a00 */
[----:B------:R-:W-:Y:S02]  /*0fb0*/  @!P4 LEA.HI.X R41, R36, R41, R16, 0x1, P6 ;  /* 0x000000292429c211 */ /* 0x000fe400030f0c10 */
[----:B------:R-:W-:Y:S01]  /*0fc0*/  @!P5 MOV R36, R102 ;  /* 0x000000660024d202 */ /* 0x000fe20000000f00 */
[----:B------:R-:W-:Y:S01]  /*0fd0*/  @!P5 IMAD R45, R70, R39, R20 ;  /* 0x00000027462dd224 */ /* 0x000fe200078e0214 */
[----:B------:R-:W-:-:S03]  /*0fe0*/  MOV R89, RZ ;  /* 0x000000ff00597202 */ /* 0x000fc60000000f00 */
[----:B------:R-:W-:Y:S01]  /*0ff0*/  @!P5 IMAD.WIDE.U32 R38, R70, R38, R36 ;  /* 0x000000264626d225 */ /* 0x000fe200078e0024 */
[----:B0-----:R-:W0:Y:S01]  /*1000*/  @!P1 LDC.64 R46, c[0x0][0x3e0] ;  /* 0x0000f800ff2e9b82 */ /* 0x001e220000000a00 */
[----:B------:R-:W-:Y:S01]  /*1010*/  ISETP.GE.U32.AND P6, PT, R12, UR4, PT ;  /* 0x000000040c007c0c */ /* 0x000fe2000bfc6070 */
[----:B------:R2:W4:Y:S02]  /*1020*/  @!P4 LDG.E R89, desc[UR6][R40.64] ;  /* 0x000000062859c981 */ /* 0x000524000c1e1900 */
[----:B------:R-:W-:Y:S02]  /*1030*/  @!P5 IADD3 R16, PT, PT, R39, R45, RZ ;  /* 0x0000002d2710d210 */ /* 0x000fe40007ffe0ff */
[C---:B------:R-:W-:Y:S02]  /*1040*/  @!P5 LEA R52, P4, R38.reuse, R52, 0x1 ;  /* 0x000000342634d211 */ /* 0x040fe400078808ff */
[----:B------:R-:W-:Y:S01]  /*1050*/  ISETP.GE.AND.EX P6, PT, R65, UR5, PT, P6 ;  /* 0x0000000541007c0c */ /* 0x000fe2000bfc6360 */
[----:B------:R-:W5:Y:S01]  /*1060*/  @!P2 LDC.64 R42, c[0x0][0x390] ;  /* 0x0000e400ff2aab82 */ /* 0x000f620000000a00 */
[----:B------:R-:W-:-:S02]  /*1070*/  @!P5 LEA.HI.X R53, R38, R53, R16, 0x1, P4 ;  /* 0x000000352635d211 */ /* 0x000fc400020f0c10 */
[----:B------:R-:W-:-:S04]  /*1080*/  ISETP.GE.U32.AND P4, PT, R13, UR4, PT ;  /* 0x000000040d007c0c */ /* 0x000fc8000bf86070 */
[----:B------:R-:W-:Y:S01]  /*1090*/  ISETP.GE.AND.EX P4, PT, R67, UR5, PT, P4 ;  /* 0x0000000543007c0c */ /* 0x000fe2000bf86340 */
[----:B-1----:R-:W-:Y:S01]  /*10a0*/  @!P2 IMAD R16, R61, R48, RZ ;  /* 0x000000303d10a224 */ /* 0x002fe200078e02ff */
[----:B------:R-:W-:Y:S01]  /*10b0*/  @!P2 MOV R44, R102 ;  /* 0x00000066002ca202 */ /* 0x000fe20000000f00 */
[----:B------:R-:W1:Y:S01]  /*10c0*/  @!P1 LDC.64 R36, c[0x0][0x390] ;  /* 0x0000e400ff249b82 */ /* 0x000e620000000a00 */
[----:B------:R-:W-:Y:S01]  /*10d0*/  @!P2 MOV R45, R101 ;  /* 0x00000065002da202 */ /* 0x000fe20000000f00 */
[----:B------:R-:W-:-:S06]  /*10e0*/  @!P2 IMAD R51, R10, R49, R16 ;  /* 0x000000310a33a224 */ /* 0x000fcc00078e0210 */
[----:B------:R-:W3:Y:S01]  /*10f0*/  @!P6 LDC.64 R38, c[0x0][0x3e0] ;  /* 0x0000f800ff26eb82 */ /* 0x000ee20000000a00 */
[----:B0-----:R-:W-:Y:S02]  /*1100*/  @!P1 IMAD R16, R63, R46, RZ ;  /* 0x0000002e3f109224 */ /* 0x001fe400078e02ff */
[----:B------:R-:W-:Y:S01]  /*1110*/  @!P2 IMAD.WIDE.U32 R48, R10, R48, R44 ;  /* 0x000000300a30a225 */ /* 0x000fe200078e002c */
[----:B------:R-:W-:-:S04]  /*1120*/  MOV R91, RZ ;  /* 0x000000ff005b7202 */ /* 0x000fc80000000f00 */
[----:B--2---:R-:W0:Y:S01]  /*1130*/  @!P4 LDC.64 R40, c[0x0][0x3e0] ;  /* 0x0000f800ff28cb82 */ /* 0x004e220000000a00 */
[----:B------:R-:W-:Y:S01]  /*1140*/  @!P1 IMAD R55, R11, R47, R16 ;  /* 0x0000002f0b379224 */ /* 0x000fe200078e0210 */
[----:B------:R-:W-:Y:S01]  /*1150*/  @!P2 IADD3 R16, PT, PT, R49, R51, RZ ;  /* 0x000000333110a210 */ /* 0x000fe20007ffe0ff */
[----:B------:R-:W2:Y:S01]  /*1160*/  @!P5 LDG.E R91, desc[UR6][R52.64] ;  /* 0x00000006345bd981 */ /* 0x000ea2000c1e1900 */
[----:B------:R-:W-:Y:S02]  /*1170*/  @!P1 MOV R50, R102 ;  /* 0x0000006600329202 */ /* 0x000fe40000000f00 */
[----:B------:R-:W-:Y:S02]  /*1180*/  @!P1 MOV R51, R101 ;  /* 0x0000006500339202 */ /* 0x000fe40000000f00 */
[----:B------:R-:W0:Y:S01]  /*1190*/  @!P6 LDC.64 R44, c[0x0][0x390] ;  /* 0x0000e400ff2ceb82 */ /* 0x000e220000000a00 */
[----:B-----5:R-:W-:Y:S01]  /*11a0*/  @!P2 LEA R42, P5, R48, R42, 0x1 ;  /* 0x0000002a302aa211 */ /* 0x020fe200078a08ff */
[----:B------:R-:W-:Y:S01]  /*11b0*/  @!P1 IMAD.WIDE.U32 R50, R11, R46, R50 ;  /* 0x0000002e0b329225 */ /* 0x000fe200078e0032 */
[----:B------:R-:W-:-:S02]  /*11c0*/  MOV R62, RZ ;  /* 0x000000ff003e7202 */ /* 0x000fc40000000f00 */
[----:B------:R-:W-:-:S03]  /*11d0*/  @!P2 LEA.HI.X R43, R48, R43, R16, 0x1, P5 ;  /* 0x0000002b302ba211 */ /* 0x000fc600028f0c10 */
[----:B------:R-:W5:Y:S01]  /*11e0*/  @!P4 LDC.64 R46, c[0x0][0x390] ;  /* 0x0000e400ff2ecb82 */ /* 0x000f620000000a00 */
[----:B---3--:R-:W-:Y:S01]  /*11f0*/  @!P6 IMAD R20, R65, R38, RZ ;  /* 0x000000264114e224 */ /* 0x008fe200078e02ff */
[----:B------:R3:W2:Y:S01]  /*1200*/  @!P2 LDG.E R62, desc[UR6][R42.64] ;  /* 0x000000062a3ea981 */ /* 0x0006a2000c1e1900 */
[----:B------:R-:W-:Y:S02]  /*1210*/  @!P1 IADD3 R16, PT, PT, R51, R55, RZ ;  /* 0x0000003733109210 */ /* 0x000fe40007ffe0ff */
[----:B-1----:R-:W-:Y:S01]  /*1220*/  @!P1 LEA R36, P5, R50, R36, 0x1 ;  /* 0x0000002432249211 */ /* 0x002fe200078a08ff */
[----:B------:R-:W-:Y:S01]  /*1230*/  @!P6 IMAD R49, R12, R39, R20 ;  /* 0x000000270c31e224 */ /* 0x000fe200078e0214 */
[----:B---3--:R-:W-:Y:S02]  /*1240*/  @!P6 MOV R42, R102 ;  /* 0x00000066002ae202 */ /* 0x008fe40000000f00 */
[----:B------:R-:W-:Y:S02]  /*1250*/  @!P6 MOV R43, R101 ;  /* 0x00000065002be202 */ /* 0x000fe40000000f00 */
[----:B------:R-:W-:Y:S01]  /*1260*/  @!P1 LEA.HI.X R37, R50, R37, R16, 0x1, P5 ;  /* 0x0000002532259211 */ /* 0x000fe200028f0c10 */
[----:B0-----:R-:W-:-:S02]  /*1270*/  @!P4 IMAD R16, R67, R40, RZ ;  /* 0x000000284310c224 */ /* 0x001fc400078e02ff */
[----:B------:R-:W-:Y:S01]  /*1280*/  @!P6 IMAD.WIDE.U32 R38, R12, R38, R42 ;  /* 0x000000260c26e225 */ /* 0x000fe200078e002a */
[----:B------:R-:W-:Y:S02]  /*1290*/  @!P4 MOV R42, R102 ;  /* 0x00000066002ac202 */ /* 0x000fe40000000f00 */
[----:B------:R-:W-:Y:S01]  /*12a0*/  @!P4 MOV R43, R101 ;  /* 0x00000065002bc202 */ /* 0x000fe20000000f00 */
[----:B------:R-:W-:Y:S01]  /*12b0*/  @!P4 IMAD R51, R13, R41, R16 ;  /* 0x000000290d33c224 */ /* 0x000fe200078e0210 */
[----:B------:R-:W-:Y:S02]  /*12c0*/  MOV R95, RZ ;  /* 0x000000ff005f7202 */ /* 0x000fe40000000f00 */
[----:B------:R-:W-:Y:S01]  /*12d0*/  @!P6 IADD3 R16, PT, PT, R39, R49, RZ ;  /* 0x000000312710e210 */ /* 0x000fe20007ffe0ff */
[----:B------:R-:W-:Y:S01]  /*12e0*/  @!P4 IMAD.WIDE.U32 R40, R13, R40, R42 ;  /* 0x000000280d28c225 */ /* 0x000fe200078e002a */
[C---:B------:R-:W-:Y:S02]  /*12f0*/  @!P6 LEA R44, P2, R38.reuse, R44, 0x1 ;  /* 0x0000002c262ce211 */ /* 0x040fe400078408ff */
[----:B------:R-:W-:Y:S01]  /*1300*/  MOV R97, RZ ;  /* 0x000000ff00617202 */ /* 0x000fe20000000f00 */
[----:B------:R0:W3:Y:S01]  /*1310*/  @!P1 LDG.E R95, desc[UR6][R36.64] ;  /* 0x00000006245f9981 */ /* 0x0000e2000c1e1900 */
[----:B------:R-:W-:-:S02]  /*1320*/  @!P6 LEA.HI.X R45, R38, R45, R16, 0x1, P2 ;  /* 0x0000002d262de211 */ /* 0x000fc400010f0c10 */
[----:B------:R-:W-:Y:S02]  /*1330*/  @!P4 IADD3 R16, PT, PT, R41, R51, RZ ;  /* 0x000000332910c210 */ /* 0x000fe40007ffe0ff */
[C---:B-----5:R-:W-:Y:S01]  /*1340*/  @!P4 LEA R46, P1, R40.reuse, R46, 0x1 ;  /* 0x0000002e282ec211 */ /* 0x060fe200078208ff */
[----:B------:R-:W5:Y:S01]  /*1350*/  @!P6 LDG.E R97, desc[UR6][R44.64] ;  /* 0x000000062c61e981 */ /* 0x000f62000c1e1900 */
[----:B------:R-:W-:Y:S02]  /*1360*/  MOV R99, RZ ;  /* 0x000000ff00637202 */ /* 0x000fe40000000f00 */
[----:B------:R-:W-:-:S05]  /*1370*/  @!P4 LEA.HI.X R47, R40, R47, R16, 0x1, P1 ;  /* 0x0000002f282fc211 */ /* 0x000fca00008f0c10 */
[----:B------:R-:W5:Y:S01]  /*1380*/  @!P4 LDG.E R99, desc[UR6][R46.64] ;  /* 0x000000062e63c981 */ /* 0x000f62000c1e1900 */
[----:B------:R-:W-:-:S04]  /*1390*/  PRMT R69, R14, 0x7632, R69 ;  /* 0x000076320e457816 */ /* 0x000fc80000000045 */
[----:B------:R-:W-:Y:S02]  /*13a0*/  SHF.L.U32 R69, R69, 0x10, RZ ;  /* 0x0000001045457819 */ /* 0x000fe400000006ff */
[----:B------:R-:W-:-:S03]  /*13b0*/  SHF.L.U32 R14, R14, 0x10, RZ ;  /* 0x000000100e0e7819 */ /* 0x000fc600000006ff */
[----:B------:R-:W-:Y:S02]  /*13c0*/  FMUL.FTZ R39, R69, R69 ;  /* 0x0000004545277220 */ /* 0x000fe40000410000 */
[C---:B0-----:R-:W-:Y:S02]  /*13d0*/  FADD.FTZ R37, R14.reuse, R69 ;  /* 0x000000450e257221 */ /* 0x041fe40000010000 */
[----:B------:R-:W-:Y:S01]  /*13e0*/  FFMA.FTZ R39, R14, R14, R39 ;  /* 0x0000000e0e277223 */ /* 0x000fe20000010027 */
[C---:B------:R-:W-:Y:S02]  /*13f0*/  PRMT R73, R18.reuse, 0x7632, R73 ;  /* 0x0000763212497816 */ /* 0x040fe40000000049 */
[----:B------:R-:W-:Y:S02]  /*1400*/  SHF.L.U32 R18, R18, 0x10, RZ ;  /* 0x0000001012127819 */ /* 0x000fe400000006ff */
[----:B------:R-:W-:-:S05]  /*1410*/  SHF.L.U32 R73, R73, 0x10, RZ ;  /* 0x0000001049497819 */ /* 0x000fca00000006ff */
[----:B------:R-:W-:Y:S01]  /*1420*/  FADD.FTZ R36, R18, R73 ;  /* 0x0000004912247221 */ /* 0x000fe20000010000 */
[C---:B------:R-:W-:Y:S02]  /*1430*/  PRMT R20, R75.reuse, 0x7632, R20 ;  /* 0x000076324b147816 */ /* 0x040fe40000000014 */
[----:B------:R-:W-:Y:S02]  /*1440*/  SHF.L.U32 R75, R75, 0x10, RZ ;  /* 0x000000104b4b7819 */ /* 0x000fe400000006ff */
[----:B------:R-:W-:-:S05]  /*1450*/  SHF.L.U32 R20, R20, 0x10, RZ ;  /* 0x0000001014147819 */ /* 0x000fca00000006ff */
[----:B------:R-:W-:Y:S01]  /*1460*/  FMUL.FTZ R38, R20, R20 ;  /* 0x0000001414267220 */ /* 0x000fe20000410000 */
[C---:B----4-:R-:W-:Y:S02]  /*1470*/  PRMT R79, R24.reuse, 0x7632, R79 ;  /* 0x00007632184f7816 */ /* 0x050fe4000000004f */
[----:B------:R-:W-:Y:S02]  /*1480*/  SHF.L.U32 R24, R24, 0x10, RZ ;  /* 0x0000001018187819 */ /* 0x000fe400000006ff */
[----:B------:R-:W-:Y:S02]  /*1490*/  SHF.L.U32 R79, R79, 0x10, RZ ;  /* 0x000000104f4f7819 */ /* 0x000fe400000006ff */
[----:B------:R-:W-:Y:S02]  /*14a0*/  PRMT R81, R26, 0x7632, R81 ;  /* 0x000076321a517816 */ /* 0x000fe40000000051 */
[----:B------:R-:W-:-:S04]  /*14b0*/  PRMT R16, R71, 0x7632, R16 ;  /* 0x0000763247107816 */ /* 0x000fc80000000010 */
[----:B------:R-:W-:Y:S02]  /*14c0*/  SHF.L.U32 R16, R16, 0x10, RZ ;  /* 0x0000001010107819 */ /* 0x000fe400000006ff */
[----:B------:R-:W-:-:S03]  /*14d0*/  SHF.L.U32 R71, R71, 0x10, RZ ;  /* 0x0000001047477819 */ /* 0x000fc600000006ff */
[----:B------:R-:W-:Y:S02]  /*14e0*/  FMUL.FTZ R34, R16, R16 ;  /* 0x0000001010227220 */ /* 0x000fe40000410000 */
[C---:B------:R-:W-:Y:S02]  /*14f0*/  FADD.FTZ R22, R71.reuse, R16 ;  /* 0x0000001047167221 */ /* 0x040fe40000010000 */
[----:B------:R-:W-:Y:S02]  /*1500*/  FFMA.FTZ R34, R71, R71, R34 ;  /* 0x0000004747227223 */ /* 0x000fe40000010022 */
[----:B------:R-:W-:Y:S02]  /*1510*/  FADD.FTZ R22, RZ, R22 ;  /* 0x00000016ff167221 */ /* 0x000fe40000010000 */
[----:B------:R-:W-:Y:S02]  /*1520*/  FADD.FTZ R34, RZ, R34 ;  /* 0x00000022ff227221 */ /* 0x000fe40000010000 */
[----:B------:R-:W-:Y:S01]  /*1530*/  FADD.FTZ R37, R22, R37 ;  /* 0x0000002516257221 */ /* 0x000fe20000010000 */
[----:B------:R-:W-:Y:S01]  /*1540*/  PRMT R22, R77, 0x7632, R22 ;  /* 0x000076324d167816 */ /* 0x000fe20000000016 */
[----:B------:R-:W-:Y:S01]  /*1550*/  FADD.FTZ R34, R34, R39 ;  /* 0x0000002722227221 */ /* 0x000fe20000010000 */
[----:B------:R-:W-:Y:S01]  /*1560*/  FMUL.FTZ R39, R73, R73 ;  /* 0x0000004949277220 */ /* 0x000fe20000410000 */
[----:B------:R-:W-:Y:S01]  /*1570*/  FADD.FTZ R36, R37, R36 ;  /* 0x0000002425247221 */ /* 0x000fe20000010000 */
[----:B------:R-:W-:Y:S01]  /*1580*/  SHF.L.U32 R22, R22, 0x10, RZ ;  /* 0x0000001016167819 */ /* 0x000fe200000006ff */
[----:B------:R-:W-:Y:S01]  /*1590*/  FADD.FTZ R37, R75, R20 ;  /* 0x000000144b257221 */ /* 0x000fe20000010000 */
[----:B------:R-:W-:Y:S01]  /*15a0*/  SHF.L.U32 R77, R77, 0x10, RZ ;  /* 0x000000104d4d7819 */ /* 0x000fe200000006ff */
[----:B------:R-:W-:-:S02]  /*15b0*/  FFMA.FTZ R39, R18, R18, R39 ;  /* 0x0000001212277223 */ /* 0x000fc40000010027 */
[----:B------:R-:W-:Y:S02]  /*15c0*/  FADD.FTZ R36, R36, R37 ;  /* 0x0000002524247221 */ /* 0x000fe40000010000 */
[----:B------:R-:W-:Y:S01]  /*15d0*/  FADD.FTZ R34, R34, R39 ;  /* 0x0000002722227221 */ /* 0x000fe20000010000 */
[----:B------:R-:W-:Y:S01]  /*15e0*/  FADD.FTZ R37, R77, R22 ;  /* 0x000000164d257221 */ /* 0x000fe20000010000 */
[----:B------:R-:W-:Y:S01]  /*15f0*/  FFMA.FTZ R39, R75, R75, R38 ;  /* 0x0000004b4b277223 */ /* 0x000fe20000010026 */
[----:B------:R-:W-:Y:S01]  /*1600*/  FMUL.FTZ R38, R22, R22 ;  /* 0x0000001616267220 */ /* 0x000fe20000410000 */
[----:B------:R-:W-:Y:S01]  /*1610*/  SHF.L.U32 R26, R26, 0x10, RZ ;  /* 0x000000101a1a7819 */ /* 0x000fe200000006ff */
[----:B------:R-:W-:Y:S01]  /*1620*/  FADD.FTZ R36, R36, R37 ;  /* 0x0000002524247221 */ /* 0x000fe20000010000 */
[----:B------:R-:W-:Y:S01]  /*1630*/  FADD.FTZ R34, R34, R39 ;  /* 0x0000002722227221 */ /* 0x000fe20000010000 */
[----:B------:R-:W-:Y:S01]  /*1640*/  FADD.FTZ R37, R24, R79 ;  /* 0x0000004f18257221 */ /* 0x000fe20000010000 */
[----:B------:R-:W-:Y:S01]  /*1650*/  SHF.L.U32 R81, R81, 0x10, RZ ;  /* 0x0000001051517819 */ /* 0x000fe200000006ff */
[----:B------:R-:W-:Y:S01]  /*1660*/  FFMA.FTZ R39, R77, R77, R38 ;  /* 0x0000004d4d277223 */ /* 0x000fe20000010026 */
[----:B------:R-:W-:Y:S01]  /*1670*/  PRMT R83, R28, 0x7632, R83 ;  /* 0x000076321c537816 */ /* 0x000fe20000000053 */
[----:B------:R-:W-:Y:S01]  /*1680*/  FADD.FTZ R36, R36, R37 ;  /* 0x0000002524247221 */ /* 0x000fe20000010000 */
[----:B------:R-:W-:Y:S01]  /*1690*/  SHF.L.U32 R28, R28, 0x10, RZ ;  /* 0x000000101c1c7819 */ /* 0x000fe200000006ff */
[----:B------:R-:W-:Y:S01]  /*16a0*/  FADD.FTZ R34, R34, R39 ;  /* 0x0000002722227221 */ /* 0x000fe20000010000 */
[----:B------:R-:W-:Y:S01]  /*16b0*/  SHF.L.U32 R83, R83, 0x10, RZ ;  /* 0x0000001053537819 */ /* 0x000fe200000006ff */
[----:B------:R-:W-:Y:S01]  /*16c0*/  FADD.FTZ R37, R26, R81 ;  /* 0x000000511a257221 */ /* 0x000fe20000010000 */
[----:B------:R-:W-:Y:S01]  /*16d0*/  FMUL.FTZ R39, R79, R79 ;  /* 0x0000004f4f277220 */ /* 0x000fe20000410000 */
[----:B------:R-:W-:-:S02]  /*16e0*/  FMUL.FTZ R41, R81, R81 ;  /* 0x0000005151297220 */ /* 0x000fc40000410000 */
[----:B------:R-:W-:Y:S01]  /*16f0*/  FADD.FTZ R36, R36, R37 ;  /* 0x0000002524247221 */ /* 0x000fe20000010000 */
[----:B------:R-:W-:Y:S01]  /*1700*/  FFMA.FTZ R39, R24, R24, R39 ;  /* 0x0000001818277223 */ /* 0x000fe20000010027 */
[----:B------:R-:W-:Y:S01]  /*1710*/  FADD.FTZ R37, R28, R83 ;  /* 0x000000531c257221 */ /* 0x000fe20000010000 */
[----:B------:R-:W-:Y:S01]  /*1720*/  PRMT R85, R30, 0x7632, R85 ;  /* 0x000076321e557816 */ /* 0x000fe20000000055 */
[----:B------:R-:W-:Y:S01]  /*1730*/  FFMA.FTZ R41, R26, R26, R41 ;  /* 0x0000001a1a297223 */ /* 0x000fe20000010029 */
[----:B------:R-:W-:Y:S01]  /*1740*/  FADD.FTZ R34, R34, R39 ;  /* 0x0000002722227221 */ /* 0x000fe20000010000 */
[----:B------:R-:W-:Y:S01]  /*1750*/  FADD.FTZ R36, R36, R37 ;  /* 0x0000002524247221 */ /* 0x000fe20000010000 */
[----:B------:R-:W-:Y:S01]  /*1760*/  SHF.L.U32 R85, R85, 0x10, RZ ;  /* 0x0000001055557819 */ /* 0x000fe200000006ff */
[----:B------:R-:W-:Y:S01]  /*1770*/  FMUL.FTZ R37, R83, R83 ;  /* 0x0000005353257220 */ /* 0x000fe20000410000 */
[----:B------:R-:W-:Y:S01]  /*1780*/  PRMT R87, R32, 0x7632, R87 ;  /* 0x0000763220577816 */ /* 0x000fe20000000057 */
[----:B------:R-:W-:Y:S01]  /*1790*/  FADD.FTZ R41, R34, R41 ;  /* 0x0000002922297221 */ /* 0x000fe20000010000 */
[----:B------:R-:W-:Y:S01]  /*17a0*/  SHF.L.U32 R30, R30, 0x10, RZ ;  /* 0x000000101e1e7819 */ /* 0x000fe200000006ff */
[----:B------:R-:W-:Y:S01]  /*17b0*/  FFMA.FTZ R38, R28, R28, R37 ;  /* 0x0000001c1c267223 */ /* 0x000fe20000010025 */
[----:B------:R-:W-:Y:S01]  /*17c0*/  PRMT R34, R89, 0x7632, R34 ;  /* 0x0000763259227816 */ /* 0x000fe20000000022 */
[----:B------:R-:W-:Y:S01]  /*17d0*/  FMUL.FTZ R39, R85, R85 ;  /* 0x0000005555277220 */ /* 0x000fe20000410000 */
[----:B------:R-:W-:Y:S01]  /*17e0*/  SHF.L.U32 R87, R87, 0x10, RZ ;  /* 0x0000001057577819 */ /* 0x000fe200000006ff */
[----:B------:R-:W-:Y:S01]  /*17f0*/  FADD.FTZ R38, R41, R38 ;  /* 0x0000002629267221 */ /* 0x000fe20000010000 */
[----:B------:R-:W-:Y:S01]  /*1800*/  SHF.L.U32 R32, R32, 0x10, RZ ;  /* 0x0000001020207819 */ /* 0x000fe200000006ff */
[----:B------:R-:W-:Y:S01]  /*1810*/  FFMA.FTZ R39, R30, R30, R39 ;  /* 0x0000001e1e277223 */ /* 0x000fe20000010027 */
[----:B------:R-:W-:Y:S01]  /*1820*/  SHF.L.U32 R34, R34, 0x10, RZ ;  /* 0x0000001022227819 */ /* 0x000fe200000006ff */
[----:B------:R-:W-:Y:S01]  /*1830*/  FMUL.FTZ R41, R87, R87 ;  /* 0x0000005757297220 */ /* 0x000fe20000410000 */
[----:B------:R-:W-:Y:S01]  /*1840*/  FADD.FTZ R37, R30, R85 ;  /* 0x000000551e257221 */ /* 0x000fe20000010000 */
[----:B------:R-:W-:Y:S01]  /*1850*/  SHF.L.U32 R89, R89, 0x10, RZ ;  /* 0x0000001059597819 */ /* 0x000fe200000006ff */
[----:B------:R-:W-:Y:S01]  /*1860*/  FADD.FTZ R38, R38, R39 ;  /* 0x0000002726267221 */ /* 0x000fe20000010000 */
[----:B------:R-:W-:Y:S01]  /*1870*/  FFMA.FTZ R41, R32, R32, R41 ;  /* 0x0000002020297223 */ /* 0x000fe20000010029 */
[----:B------:R-:W-:Y:S01]  /*1880*/  FMUL.FTZ R40, R34, R34 ;  /* 0x0000002222287220 */ /* 0x000fe20000410000 */
[----:B------:R-:W-:Y:S01]  /*1890*/  FADD.FTZ R36, R36, R37 ;  /* 0x0000002524247221 */ /* 0x000fe20000010000 */
[----:B------:R-:W-:Y:S01]  /*18a0*/  FADD.FTZ R37, R32, R87 ;  /* 0x0000005720257221 */ /* 0x000fe20000010000 */
[----:B------:R-:W-:Y:S01]  /*18b0*/  FADD.FTZ R38, R38, R41 ;  /* 0x0000002926267221 */ /* 0x000fe20000010000 */
[----:B------:R-:W-:-:S02]  /*18c0*/  FFMA.FTZ R39, R89, R89, R40 ;  /* 0x0000005959277223 */ /* 0x000fc40000010028 */
[----:B------:R-:W-:Y:S01]  /*18d0*/  FADD.FTZ R36, R36, R37 ;  /* 0x0000002524247221 */ /* 0x000fe20000010000 */
[----:B------:R-:W-:Y:S01]  /*18e0*/  FADD.FTZ R37, R89, R34 ;  /* 0x0000002259257221 */ /* 0x000fe20000010000 */
[----:B------:R-:W-:Y:S01]  /*18f0*/  FADD.FTZ R38, R38, R39 ;  /* 0x0000002726267221 */ /* 0x000fe20000010000 */
[----:B--2---:R-:W-:-:S04]  /*1900*/  PRMT R60, R91, 0x7632, R60 ;  /* 0x000076325b3c7816 */ /* 0x004fc8000000003c */
[----:B------:R-:W-:Y:S02]  /*1910*/  SHF.L.U32 R60, R60, 0x10, RZ ;  /* 0x000000103c3c7819 */ /* 0x000fe400000006ff */
[----:B------:R-:W-:-:S03]  /*1920*/  SHF.L.U32 R91, R91, 0x10, RZ ;  /* 0x000000105b5b7819 */ /* 0x000fc600000006ff */
[----:B------:R-:W-:Y:S01]  /*1930*/  FMUL.FTZ R40, R60, R60 ;  /* 0x0000003c3c287220 */ /* 0x000fe20000410000 */
[----:B------:R-:W-:-:S03]  /*1940*/  PRMT R93, R62, 0x7632, R93 ;  /* 0x000076323e5d7816 */ /* 0x000fc6000000005d */
[----:B------:R-:W-:Y:S01]  /*1950*/  FFMA.FTZ R39, R91, R91, R40 ;  /* 0x0000005b5b277223 */ /* 0x000fe20000010028 */
[----:B------:R-:W-:Y:S01]  /*1960*/  SHF.L.U32 R93, R93, 0x10, RZ ;  /* 0x000000105d5d7819 */ /* 0x000fe200000006ff */
[----:B------:R-:W-:Y:S01]  /*1970*/  FADD.FTZ R36, R36, R37 ;  /* 0x0000002524247221 */ /* 0x000fe20000010000 */
[----:B------:R-:W-:Y:S01]  /*1980*/  SHF.L.U32 R62, R62, 0x10, RZ ;  /* 0x000000103e3e7819 */ /* 0x000fe200000006ff */
[----:B------:R-:W-:Y:S01]  /*1990*/  FADD.FTZ R37, R91, R60 ;  /* 0x0000003c5b257221 */ /* 0x000fe20000010000 */
[----:B------:R-:W-:Y:S01]  /*19a0*/  FADD.FTZ R38, R38, R39 ;  /* 0x0000002726267221 */ /* 0x000fe20000010000 */
[----:B------:R-:W-:Y:S02]  /*19b0*/  FMUL.FTZ R39, R93, R93 ;  /* 0x0000005d5d277220 */ /* 0x000fe40000410000 */
[----:B------:R-:W-:Y:S01]  /*19c0*/  FADD.FTZ R36, R36, R37 ;  /* 0x0000002524247221 */ /* 0x000fe20000010000 */
[C---:B------:R-:W-:Y:S01]  /*19d0*/  FADD.FTZ R37, R62.reuse, R93 ;  /* 0x0000005d3e257221 */ /* 0x040fe20000010000 */
[----:B------:R-:W-:-:S03]  /*19e0*/  FFMA.FTZ R39, R62, R62, R39 ;  /* 0x0000003e3e277223 */ /* 0x000fc60000010027 */
[----:B------:R-:W-:Y:S01]  /*19f0*/  FADD.FTZ R36, R36, R37 ;  /* 0x0000002524247221 */ /* 0x000fe20000010000 */
[----:B------:R-:W-:Y:S01]  /*1a00*/  FADD.FTZ R38, R38, R39 ;  /* 0x0000002726267221 */ /* 0x000fe20000010000 */
[----:B---3--:R-:W-:-:S04]  /*1a10*/  PRMT R64, R95, 0x7632, R64 ;  /* 0x000076325f407816 */ /* 0x008fc80000000040 */
[----:B------:R-:W-:Y:S02]  /*1a20*/  SHF.L.U32 R64, R64, 0x10, RZ ;  /* 0x0000001040407819 */ /* 0x000fe400000006ff */
[----:B-----5:R-:W-:Y:S02]  /*1a30*/  PRMT R66, R97, 0x7632, R66 ;  /* 0x0000763261427816 */ /* 0x020fe40000000042 */
        /* <DEDUP_REMOVED lines=38> */
[C---:B------:R-:W-:Y:S02]  /*1ca0*/  ISETP.GT.AND P2, PT, R4.reuse, 0xf, PT ;  /* 0x0000000f0400780c */ /* 0x040fe40003f44270 */
        /* <DEDUP_REMOVED lines=12> */
[----:B------:R-:W0:Y:S01]  /*1d70*/  @!P1 S2R R38, SR_CgaCtaId ;  /* 0x0000000000269919 */ /* 0x000e220000008800 */
[----:B------:R-:W-:Y:S02]  /*1d80*/  @!P1 MOV R37, 0x400 ;  /* 0x0000040000259802 */ /* 0x000fe40000000f00 */
[----:B------:R-:W-:-:S04]  /*1d90*/  @!P1 SHF.R.U32.HI R36, RZ, 0x2, R2 ;  /* 0x00000002ff249819 */ /* 0x000fc80000011602 */
[----:B------:R-:W-:Y:S02]  /*1da0*/  @!P1 LOP3.LUT R36, R36, 0xf8, RZ, 0xc0, !PT ;  /* 0x000000f824249812 */ /* 0x000fe400078ec0ff */
[----:B0-----:R-:W-:-:S04]  /*1db0*/  @!P1 LEA R37, R38, R37, 0x18 ;  /* 0x0000002526259211 */ /* 0x001fc800078ec0ff */
[----:B------:R-:W-:-:S05]  /*1dc0*/  @!P1 IADD3 R36, PT, PT, R36, R37, RZ ;  /* 0x0000002524249210 */ /* 0x000fca0007ffe0ff */
[----:B------:R3:W-:Y:S02]  /*1dd0*/  @!P1 STS.64 [R36+0x10], R40 ;  /* 0x0000102824009388 */ /* 0x0007e40000000a00 */
.L_x_1865:
[----:B------:R-:W-:Y:S05]  /*1de0*/  BSYNC.RECONVERGENT B0 ;  /* 0x0000000000007941 */ /* 0x000fea0003800200 */
.L_x_1864:
        /* <DEDUP_REMOVED lines=8> */
[----:B-1----:R-:W1:Y:S04]  /*1e70*/  LDS.64 R42, [UR4+0x18] ;  /* 0x00001804ff2a7984 */ /* 0x002e680008000a00 */
[----:B------:R-:W4:Y:S04]  /*1e80*/  LDS.128 R56, [UR4+0x20] ;  /* 0x00002004ff387984 */ /* 0x000f280008000c00 */
[----:B---3--:R-:W3:Y:S04]  /*1e90*/  LDS.128 R36, [UR4+0x30] ;  /* 0x00003004ff247984 */ /* 0x008ee80008000c00 */
[----:B------:R-:W5:Y:S04]  /*1ea0*/  LDS.128 R52, [UR4+0x40] ;  /* 0x00004004ff347984 */ /* 0x000f680008000c00 */
[----:B------:R-:W5:Y:S04]  /*1eb0*/  LDS.128 R48, [UR4+0x50] ;  /* 0x00005004ff307984 */ /* 0x000f680008000c00 */
[----:B--2---:R-:W2:Y:S01]  /*1ec0*/  LDS.128 R44, [UR4+0x60] ;  /* 0x00006004ff2c7984 */ /* 0x004ea20008000c00 */
[----:B-1----:R-:W-:Y:S01]  /*1ed0*/  FADD.FTZ R105, R40, R42 ;  /* 0x0000002a28697221 */ /* 0x002fe20000010000 */
[----:B------:R-:W-:-:S02]  /*1ee0*/  FADD.FTZ R96, R41, R43 ;  /* 0x0000002b29607221 */ /* 0x000fc40000010000 */
[----:B0-----:R-:W0:Y:S01]  /*1ef0*/  LDS.128 R40, [UR4+0x70] ;  /* 0x00007004ff287984 */ /* 0x001e220008000c00 */
[----:B----4-:R-:W-:Y:S01]  /*1f00*/  FADD.FTZ R105, R105, R56 ;  /* 0x0000003869697221 */ /* 0x010fe20000010000 */
[----:B------:R-:W-:-:S03]  /*1f10*/  FADD.FTZ R96, R96, R57 ;  /* 0x0000003960607221 */ /* 0x000fc60000010000 */
[----:B------:R-:W-:Y:S01]  /*1f20*/  FADD.FTZ R105, R105, R58 ;  /* 0x0000003a69697221 */ /* 0x000fe20000010000 */
[----:B------:R-:W-:Y:S02]  /*1f30*/  FADD.FTZ R96, R96, R59 ;  /* 0x0000003b60607221 */ /* 0x000fe40000010000 */
[----:B------:R-:W1:Y:S01]  /*1f40*/  LDS.128 R56, [UR4+0x80] ;  /* 0x00008004ff387984 */ /* 0x000e620008000c00 */
[----:B---3--:R-:W-:Y:S01]  /*1f50*/  FADD.FTZ R105, R105, R36 ;  /* 0x0000002469697221 */ /* 0x008fe20000010000 */
[----:B------:R-:W-:-:S03]  /*1f60*/  FADD.FTZ R96, R96, R37 ;  /* 0x0000002560607221 */ /* 0x000fc60000010000 */
[----:B------:R-:W-:Y:S01]  /*1f70*/  FADD.FTZ R105, R105, R38 ;  /* 0x0000002669697221 */ /* 0x000fe20000010000 */
[----:B------:R-:W-:-:S03]  /*1f80*/  FADD.FTZ R96, R96, R39 ;  /* 0x0000002760607221 */ /* 0x000fc60000010000 */
[----:B-----5:R-:W-:Y:S01]  /*1f90*/  FADD.FTZ R105, R105, R52 ;  /* 0x0000003469697221 */ /* 0x020fe20000010000 */
[----:B------:R-:W-:-:S03]  /*1fa0*/  FADD.FTZ R96, R96, R53 ;  /* 0x0000003560607221 */ /* 0x000fc60000010000 */
[----:B------:R-:W-:Y:S01]  /*1fb0*/  FADD.FTZ R105, R105, R54 ;  /* 0x0000003669697221 */ /* 0x000fe20000010000 */
[----:B------:R-:W-:-:S03]  /*1fc0*/  FADD.FTZ R96, R96, R55 ;  /* 0x0000003760607221 */ /* 0x000fc60000010000 */
[----:B------:R-:W-:Y:S01]  /*1fd0*/  FADD.FTZ R105, R105, R48 ;  /* 0x0000003069697221 */ /* 0x000fe20000010000 */
        /* <DEDUP_REMOVED lines=15> */
.L_x_1867:
[----:B------:R-:W-:Y:S05]  /*20d0*/  BSYNC.RECONVERGENT B0 ;  /* 0x0000000000007941 */ /* 0x000fea0003800200 */
.L_x_1866:
[----:B------:R-:W-:Y:S05]  /*20e0*/  @!P1 BRA `(.L_x_1868) ;  /* 0x0000000800989947 */ /* 0x000fea0003800000 */
[----:B------:R-:W4:Y:S01]  /*20f0*/  LDC.64 R46, c[0x0][0x3b8] ;  /* 0x0000ee00ff2e7b82 */ /* 0x000f220000000a00 */
[----:B------:R-:W-:Y:S02]  /*2100*/  LOP3.LUT R38, R6, 0x1, RZ, 0xc0, !PT ;  /* 0x0000000106267812 */ /* 0x000fe400078ec0ff */
[----:B------:R-:W-:-:S03]  /*2110*/  ISETP.GE.U32.AND P4, PT, R7, 0x8, PT ;  /* 0x000000080700780c */ /* 0x000fc60003f86070 */
[----:B---3--:R-:W-:-:S04]  /*2120*/  IMAD R36, R38, R5, RZ ;  /* 0x0000000526247224 */ /* 0x008fc800078e02ff */
[----:B------:R-:W-:-:S05]  /*2130*/  IMAD R36, R36, R7, RZ ;  /* 0x0000000724247224 */ /* 0x000fca00078e02ff */
[----:B------:R-:W-:-:S05]  /*2140*/  SHF.L.U32 R37, R36, 0x1, RZ ;  /* 0x0000000124257819 */ /* 0x000fca00000006ff */
[----:B----4-:R-:W-:Y:S01]  /*2150*/  IMAD.WIDE R46, R37, 0x4, R46 ;  /* 0x00000004252e7825 */ /* 0x010fe200078e022e */
[----:B------:R-:W-:Y:S06]  /*2160*/  @P2 BRA `(.L_x_1869) ;  /* 0x0000000000502947 */ /* 0x000fec0003800000 */
[----:B------:R-:W3:Y:S01]  /*2170*/  LDC.64 R36, c[0x0][0x3b0] ;  /* 0x0000ec00ff247b82 */ /* 0x000ee20000000a00 */
[----:B-1----:R-:W-:Y:S01]  /*2180*/  LOP3.LUT P1, R42, R6, 0x2, RZ, 0xc0, !PT ;  /* 0x00000002062a7812 */ /* 0x002fe2000782c0ff */
[-CC-:B------:R-:W-:Y:S02]  /*2190*/  IMAD R39, R38, R5.reuse, R0.reuse ;  /* 0x0000000526277224 */ /* 0x180fe400078e0200 */
[----:B------:R-:W-:Y:S01]  /*21a0*/  IMAD R43, R3, R5, R0 ;  /* 0x00000005032b7224 */ /* 0x000fe200078e0200 */
[----:B------:R-:W-:-:S04]  /*21b0*/  SEL R45, R7, RZ, !P1 ;  /* 0x000000ff072d7207 */ /* 0x000fc80004800000 */
[----:B------:R-:W-:Y:S01]  /*21c0*/  ISETP.NE.AND P1, PT, R45, -0x1, PT ;  /* 0xffffffff2d00780c */ /* 0x000fe20003f25270 */
[----:B---3--:R-:W-:-:S04]  /*21d0*/  IMAD.WIDE.U32 R36, R39, 0x4, R36 ;  /* 0x0000000427247825 */ /* 0x008fc800078e0024 */
        /* <DEDUP_REMOVED lines=8> */
.L_x_1870:
[----:B---3--:R-:W3:Y:S04]  /*2260*/  LDG.E.STRONG.GPU R38, desc[UR6][R36.64] ;  /* 0x0000000624267981 */ /* 0x008ee8000c1ef900 */
[----:B---3--:R-:W-:Y:S01]  /*2270*/  CCTL.IVALL ;  /* 0x00000000ff00798f */ /* 0x008fe20002000000 */
[----:B------:R-:W-:Y:S05]  /*2280*/  YIELD ;  /* 0x0000000000007946 */ /* 0x000fea0003800000 */
[----:B------:R-:W-:-:S13]  /*2290*/  ISETP.NE.AND P1, PT, R38, R45, PT ;  /* 0x0000002d2600720c */ /* 0x000fda0003f25270 */
[----:B------:R-:W-:Y:S05]  /*22a0*/  @P1 BRA `(.L_x_1870) ;  /* 0xfffffffc00ec1947 */ /* 0x000fea000383ffff */
.L_x_1869:
[----:B------:R-:W-:Y:S05]  /*22b0*/  WARPSYNC.ALL ;  /* 0x0000000000007948 */ /* 0x000fea0003800000 */
[----:B------:R-:W-:Y:S01]  /*22c0*/  BAR.SYNC.DEFER_BLOCKING 0x0 ;  /* 0x0000000000007b1d */ /* 0x000fe20000010000 */
[----:B--2---:R-:W-:-:S05]  /*22d0*/  HFMA2 R44, -RZ, RZ, 0, 0 ;  /* 0x00000000ff2c7431 */ /* 0x004fca00000001ff */
        /* <DEDUP_REMOVED lines=10> */
[----:B------:R-:W-:Y:S02]  /*2380*/  MOV R56, R0 ;  /* 0x0000000000387202 */ /* 0x000fe40000000f00 */
[----:B------:R-:W-:-:S07]  /*2390*/  LOP3.LUT R57, R7, 0x7ffffff8, RZ, 0xc0, !PT ;  /* 0x7ffffff807397812 */ /* 0x000fce00078ec0ff */
.L_x_1872:
[----:B------:R-:W-:Y:S01]  /*23a0*/  UIADD3 UR5, UPT, UPT, UR4, 0x1, URZ ;  /* 0x0000000104057890 */ /* 0x000fe2000fffe0ff */
[----:B------:R-:W-:Y:S01]  /*23b0*/  ISETP.EQ.OR P5, PT, R55, RZ, P2 ;  /* 0x000000ff3700720c */ /* 0x000fe200017a2670 */
[----:B------:R-:W-:-:S04]  /*23c0*/  UIADD3 UR8, UPT, UPT, UR4, 0x2, URZ ;  /* 0x0000000204087890 */ /* 0x000fc8000fffe0ff */
[C---:B------:R-:W-:Y:S01]  /*23d0*/  ISETP.EQ.OR P6, PT, R3.reuse, UR5, P2 ;  /* 0x0000000503007c0c */ /* 0x040fe200097c2670 */
[----:B------:R-:W-:Y:S01]  /*23e0*/  UIADD3 UR5, UPT, UPT, UR4, 0x3, URZ ;  /* 0x0000000304057890 */ /* 0x000fe2000fffe0ff */
[----:B------:R-:W-:-:S05]  /*23f0*/  ISETP.EQ.OR P1, PT, R3, UR8, P2 ;  /* 0x0000000803007c0c */ /* 0x000fca0009722670 */
[----:B------:R-:W-:Y:S01]  /*2400*/  ISETP.EQ.OR P4, PT, R3, UR5, P2 ;  /* 0x0000000503007c0c */ /* 0x000fe20009782670 */
[----:B---3--:R-:W-:-:S05]  /*2410*/  @!P5 IMAD.WIDE.U32 R36, R56, 0x8, R46 ;  /* 0x000000083824d825 */ /* 0x008fca00078e002e */
[--C-:B------:R-:W-:Y:S01]  /*2420*/  @!P6 IMAD.WIDE.U32 R38, R54, 0x8, R46.reuse ;  /* 0x000000083626e825 */ /* 0x100fe200078e002e */
[----:B------:R-:W0:Y:S03]  /*2430*/  @!P5 LDG.E.64 R36, desc[UR6][R36.64] ;  /* 0x000000062424d981 */ /* 0x000e26000c1e1b00 */
[--C-:B-1----:R-:W-:Y:S02]  /*2440*/  @!P1 IMAD.WIDE.U32 R42, R51, 0x8, R46.reuse ;  /* 0x00000008332a9825 */ /* 0x102fe400078e002e */
[----:B------:R-:W2:Y:S02]  /*2450*/  @!P6 LDG.E.64 R38, desc[UR6][R38.64] ;  /* 0x000000062626e981 */ /* 0x000ea4000c1e1b00 */
[----:B------:R-:W-:Y:S02]  /*2460*/  @!P4 IMAD.WIDE.U32 R44, R48, 0x8, R46 ;  /* 0x00000008302cc825 */ /* 0x000fe400078e002e */
[----:B------:R-:W3:Y:S04]  /*2470*/  @!P1 LDG.E.64 R42, desc[UR6][R42.64] ;  /* 0x000000062a2a9981 */ /* 0x000ee8000c1e1b00 */
[----:B------:R-:W4:Y:S01]  /*2480*/  @!P4 LDG.E.64 R44, desc[UR6][R44.64] ;  /* 0x000000062c2cc981 */ /* 0x000f22000c1e1b00 */
[----:B------:R-:W-:-:S02]  /*2490*/  UIADD3 UR5, UPT, UPT, UR4, 0x4, URZ ;  /* 0x0000000404057890 */ /* 0x000fc4000fffe0ff */
[----:B------:R-:W-:Y:S01]  /*24a0*/  UIADD3 UR8, UPT, UPT, UR4, 0x5, URZ ;  /* 0x0000000504087890 */ /* 0x000fe2000fffe0ff */
[----:B0-----:R-:W-:Y:S01]  /*24b0*/  @!P5 FADD.FTZ R40, R40, R36 ;  /* 0x000000242828d221 */ /* 0x001fe20000010000 */
[----:B------:R-:W-:Y:S02]  /*24c0*/  @!P5 FADD.FTZ R41, R41, R37 ;  /* 0x000000252929d221 */ /* 0x000fe40000010000 */
[----:B------:R-:W-:Y:S01]  /*24d0*/  ISETP.EQ.OR P5, PT, R3, UR5, P2 ;  /* 0x0000000503007c0c */ /* 0x000fe200097a2670 */
[----:B------:R-:W-:Y:S01]  /*24e0*/  UIADD3 UR5, UPT, UPT, UR4, 0x6, URZ ;  /* 0x0000000604057890 */ /* 0x000fe2000fffe0ff */
[----:B--2---:R-:W-:Y:S01]  /*24f0*/  @!P6 FADD.FTZ R40, R40, R38 ;  /* 0x000000262828e221 */ /* 0x004fe20000010000 */
[----:B------:R-:W-:Y:S01]  /*2500*/  @!P6 FADD.FTZ R41, R41, R39 ;  /* 0x000000272929e221 */ /* 0x000fe20000010000 */
[----:B------:R-:W-:Y:S01]  /*2510*/  ISETP.EQ.OR P6, PT, R3, UR8, P2 ;  /* 0x0000000803007c0c */ /* 0x000fe200097c2670 */
[----:B------:R-:W-:Y:S01]  /*2520*/  UIADD3 UR8, UPT, UPT, UR4, 0x7, URZ ;  /* 0x0000000704087890 */ /* 0x000fe2000fffe0ff */
[----:B---3--:R-:W-:Y:S01]  /*2530*/  @!P1 FADD.FTZ R40, R40, R42 ;  /* 0x0000002a28289221 */ /* 0x008fe20000010000 */
[----:B------:R-:W-:Y:S01]  /*2540*/  @!P1 FADD.FTZ R41, R41, R43 ;  /* 0x0000002b29299221 */ /* 0x000fe20000010000 */
[----:B------:R-:W-:-:S02]  /*2550*/  ISETP.EQ.OR P1, PT, R3, UR5, P2 ;  /* 0x0000000503007c0c */ /* 0x000fc40009722670 */
[----:B----4-:R-:W-:Y:S01]  /*2560*/  @!P4 FADD.FTZ R40, R40, R44 ;  /* 0x0000002c2828c221 */ /* 0x010fe20000010000 */
[----:B------:R-:W-:Y:S02]  /*2570*/  @!P4 FADD.FTZ R41, R41, R45 ;  /* 0x0000002d2929c221 */ /* 0x000fe40000010000 */
[----:B------:R-:W-:Y:S01]  /*2580*/  @!P5 IMAD.WIDE.U32 R36, R50, 0x8, R46 ;  /* 0x000000083224d825 */ /* 0x000fe200078e002e */
[----:B------:R-:W-:-:S03]  /*2590*/  ISETP.EQ.OR P4, PT, R3, UR8, P2 ;  /* 0x0000000803007c0c */ /* 0x000fc60009782670 */
[--C-:B------:R-:W-:Y:S02]  /*25a0*/  @!P6 IMAD.WIDE.U32 R38, R49, 0x8, R46.reuse ;  /* 0x000000083126e825 */ /* 0x100fe400078e002e */
[----:B------:R-:W2:Y:S02]  /*25b0*/  @!P5 LDG.E.64 R36, desc[UR6][R36.64] ;  /* 0x000000062424d981 */ /* 0x000ea4000c1e1b00 */
[--C-:B------:R-:W-:Y:S02]  /*25c0*/  @!P1 IMAD.WIDE.U32 R42, R53, 0x8, R46.reuse ;  /* 0x00000008352a9825 */ /* 0x100fe400078e002e */
[----:B------:R-:W3:Y:S04]  /*25d0*/  @!P6 LDG.E.64 R38, desc[UR6][R38.64] ;  /* 0x000000062626e981 */ /* 0x000ee8000c1e1b00 */
[----:B------:R-:W-:Y:S01]  /*25e0*/  @!P4 IMAD.WIDE.U32 R44, R52, 0x8, R46 ;  /* 0x00000008342cc825 */ /* 0x000fe200078e002e */
[----:B------:R-:W4:Y:S05]  /*25f0*/  @!P1 LDG.E.64 R42, desc[UR6][R42.64] ;  /* 0x000000062a2a9981 */ /* 0x000f2a000c1e1b00 */
[----:B------:R-:W5:Y:S01]  /*2600*/  @!P4 LDG.E.64 R44, desc[UR6][R44.64] ;  /* 0x000000062c2cc981 */ /* 0x000f62000c1e1b00 */
[----:B------:R-:W-:Y:S01]  /*2610*/  UIADD3 UR4, UPT, UPT, UR4, 0x8, URZ ;  /* 0x0000000804047890 */ /* 0x000fe2000fffe0ff */
[----:B------:R-:W-:-:S02]  /*2620*/  IADD3 R55, PT, PT, R55, 0x8, RZ ;  /* 0x0000000837377810 */ /* 0x000fc40007ffe0ff */
[C---:B------:R-:W-:Y:S02]  /*2630*/  LEA R56, R5.reuse, R56, 0x3 ;  /* 0x0000003805387211 */ /* 0x040fe400078e18ff */
[C---:B------:R-:W-:Y:S02]  /*2640*/  LEA R54, R5.reuse, R54, 0x3 ;  /* 0x0000003605367211 */ /* 0x040fe400078e18ff */
[C---:B------:R-:W-:Y:S02]  /*2650*/  LEA R51, R5.reuse, R51, 0x3 ;  /* 0x0000003305337211 */ /* 0x040fe400078e18ff */
[C---:B------:R-:W-:Y:S02]  /*2660*/  LEA R48, R5.reuse, R48, 0x3 ;  /* 0x0000003005307211 */ /* 0x040fe400078e18ff */
[C---:B------:R-:W-:Y:S02]  /*2670*/  LEA R50, R5.reuse, R50, 0x3 ;  /* 0x0000003205327211 */ /* 0x040fe400078e18ff */
[----:B------:R-:W-:-:S02]  /*2680*/  LEA R49, R5, R49, 0x3 ;  /* 0x0000003105317211 */ /* 0x000fc400078e18ff */
        /* <DEDUP_REMOVED lines=8> */
[----:B------:R-:W-:Y:S02]  /*2710*/  ISETP.NE.AND P1, PT, R57, UR4, PT ;  /* 0x0000000439007c0c */ /* 0x000fe4000bf25270 */
[----:B-----5:R-:W-:Y:S01]  /*2720*/  @!P4 FADD.FTZ R40, R40, R44 ;  /* 0x0000002c2828c221 */ /* 0x020fe20000010000 */
[----:B------:R-:W-:-:S10]  /*2730*/  @!P4 FADD.FTZ R41, R41, R45 ;  /* 0x0000002d2929c221 */ /* 0x000fd40000010000 */
[----:B------:R-:W-:Y:S05]  /*2740*/  @P1 BRA `(.L_x_1872) ;  /* 0xfffffffc00141947 */ /* 0x000fea000383ffff */
[----:B------:R-:W-:-:S07]  /*2750*/  MOV R44, R57 ;  /* 0x00000039002c7202 */ /* 0x000fce0000000f00 */
.L_x_1871:
[----:B------:R-:W-:-:S13]  /*2760*/  LOP3.LUT P1, RZ, R7, 0x7, RZ, 0xc0, !PT ;  /* 0x0000000707ff7812 */ /* 0x000fda000782c0ff */
[----:B------:R-:W-:Y:S05]  /*2770*/  @!P1 BRA `(.L_x_1868) ;  /* 0x0000000000f49947 */ /* 0x000fea0003800000 */
[C---:B---3--:R-:W-:Y:S02]  /*2780*/  LOP3.LUT R36, R7.reuse, 0x7, RZ, 0xc0, !PT ;  /* 0x0000000707247812 */ /* 0x048fe400078ec0ff */
[----:B------:R-:W-:Y:S02]  /*2790*/  LOP3.LUT P1, R49, R7, 0x3, RZ, 0xc0, !PT ;  /* 0x0000000307317812 */ /* 0x000fe4000782c0ff */
[----:B------:R-:W-:-:S04]  /*27a0*/  IADD3 R36, PT, PT, R36, -0x1, RZ ;  /* 0xffffffff24247810 */ /* 0x000fc80007ffe0ff */
[----:B------:R-:W-:-:S13]  /*27b0*/  ISETP.GE.U32.AND P4, PT, R36, 0x3, PT ;  /* 0x000000032400780c */ /* 0x000fda0003f86070 */
[----:B------:R-:W-:Y:S05]  /*27c0*/  @!P4 BRA `(.L_x_1873) ;  /* 0x000000000070c947 */ /* 0x000fea0003800000 */
[----:B------:R-:W-:-:S13]  /*27d0*/  ISETP.EQ.OR P6, PT, R44, R3, P2 ;  /* 0x000000032c00720c */ /* 0x000fda00017c2670 */
[----:B------:R-:W-:-:S04]  /*27e0*/  @!P6 IMAD R37, R44, R5, R0 ;  /* 0x000000052c25e224 */ /* 0x000fc800078e0200 */
[----:B------:R-:W-:-:S06]  /*27f0*/  @!P6 IMAD.WIDE.U32 R36, R37, 0x8, R46 ;  /* 0x000000082524e825 */ /* 0x000fcc00078e002e */
[----:B------:R-:W0:Y:S01]  /*2800*/  @!P6 LDG.E.64 R36, desc[UR6][R36.64] ;  /* 0x000000062424e981 */ /* 0x000e22000c1e1b00 */
[C---:B------:R-:W-:Y:S02]  /*2810*/  IADD3 R38, PT, PT, R44.reuse, 0x1, RZ ;  /* 0x000000012c267810 */ /* 0x040fe40007ffe0ff */
[----:B-1----:R-:W-:Y:S02]  /*2820*/  IADD3 R42, PT, PT, R44, 0x2, RZ ;  /* 0x000000022c2a7810 */ /* 0x002fe40007ffe0ff */
[-C--:B------:R-:W-:Y:S02]  /*2830*/  ISETP.EQ.OR P5, PT, R38, R3.reuse, P2 ;  /* 0x000000032600720c */ /* 0x080fe400017a2670 */
[----:B------:R-:W-:Y:S02]  /*2840*/  IADD3 R48, PT, PT, R44, 0x3, RZ ;  /* 0x000000032c307810 */ /* 0x000fe40007ffe0ff */
[----:B------:R-:W-:-:S09]  /*2850*/  ISETP.EQ.OR P4, PT, R42, R3, P2 ;  /* 0x000000032a00720c */ /* 0x000fd20001782670 */
[----:B------:R-:W-:-:S04]  /*2860*/  @!P5 IMAD R39, R38, R5, R0 ;  /* 0x000000052627d224 */ /* 0x000fc800078e0200 */
[----:B------:R-:W-:Y:S02]  /*2870*/  @!P4 IMAD R43, R42, R5, R0 ;  /* 0x000000052a2bc224 */ /* 0x000fe400078e0200 */
[----:B0-----:R-:W-:Y:S01]  /*2880*/  @!P6 FADD.FTZ R40, R40, R36 ;  /* 0x000000242828e221 */ /* 0x001fe20000010000 */
        /* <DEDUP_REMOVED lines=16> */
.L_x_1873:
[----:B------:R-:W-:Y:S05]  /*2990*/  @!P1 BRA `(.L_x_1868) ;  /* 0x00000000006c9947 */ /* 0x000fea0003800000 */
[----:B------:R-:W-:Y:S02]  /*29a0*/  ISETP.NE.AND P1, PT, R49, 0x1, PT ;  /* 0x000000013100780c */ /* 0x000fe40003f25270 */
[----:B-1----:R-:W-:-:S11]  /*29b0*/  LOP3.LUT R42, R7, 0x1, RZ, 0xc0, !PT ;  /* 0x00000001072a7812 */ /* 0x002fd600078ec0ff */
        /* <DEDUP_REMOVED lines=15> */
.L_x_1874:
[----:B------:R-:W-:Y:S01]  /*2ab0*/  ISETP.EQ.OR P1, PT, R44, R3, P2 ;  /* 0x000000032c00720c */ /* 0x000fe20001722670 */
        /* <DEDUP_REMOVED lines=8> */
.L_x_1875:
[----:B------:R-:W-:Y:S05]  /*2b40*/  BSYNC.RECONVERGENT B0 ;  /* 0x0000000000007941 */ /* 0x000fea0003800200 */
.L_x_1868:
[----:B------:R-:W4:Y:S01]  /*2b50*/  S2UR UR5, SR_CgaCtaId ;  /* 0x00000000000579c3 */ /* 0x000f220000008800 */
[----:B------:R-:W2:Y:S01]  /*2b60*/  LDCU UR8, c[0x0][0x414] ;  /* 0x00008280ff0877ac */ /* 0x000ea20008000800 */
[----:B-1----:R-:W-:Y:S01]  /*2b70*/  SHF.L.U32 R42, R2, 0x1, RZ ;  /* 0x00000001022a7819 */ /* 0x002fe200000006ff */
[----:B------:R-:W-:-:S03]  /*2b80*/  UMOV UR4, 0x400 ;  /* 0x0000040000047882 */ /* 0x000fc60000000000 */
[----:B---3--:R-:W-:Y:S02]  /*2b90*/  LOP3.LUT R43, R42, 0x7e, RZ, 0xc0, !PT ;  /* 0x0000007e2a2b7812 */ /* 0x008fe400078ec0ff */
[----:B------:R-:W1:Y:S02]  /*2ba0*/  @P0 LDC.64 R46, c[0x0][0x388] ;  /* 0x0000e200ff2e0b82 */ /* 0x000e640000000a00 */
[----:B------:R-:W-:-:S06]  /*2bb0*/  IADD3 R43, PT, PT, R94, R43, RZ ;  /* 0x0000002b5e2b7210 */ /* 0x000fcc0007ffe0ff */
[----:B------:R-:W3:Y:S01]  /*2bc0*/  LDC.64 R38, c[0x0][0x398] ;  /* 0x0000e600ff267b82 */ /* 0x000ee20000000a00 */
[----:B--2---:R-:W-:Y:S01]  /*2bd0*/  @P0 FMUL.FTZ R44, R40, UR8 ;  /* 0x00000008282c0c20 */ /* 0x004fe20008410000 */
[----:B------:R-:W-:Y:S01]  /*2be0*/  @P0 FMUL.FTZ R45, R41, UR8 ;  /* 0x00000008292d0c20 */ /* 0x000fe20008410000 */
[----:B----4-:R-:W-:-:S05]  /*2bf0*/  ULEA UR4, UR5, UR4, 0x18 ;  /* 0x0000000405047291 */ /* 0x010fca000f8ec0ff */
[----:B------:R-:W2:Y:S01]  /*2c00*/  LDC.64 R36, c[0x0][0x3a0] ;  /* 0x0000e800ff247b82 */ /* 0x000ea20000000a00 */
[----:B-1----:R-:W-:-:S03]  /*2c10*/  @P0 IMAD.WIDE R46, R8, 0x8, R46 ;  /* 0x00000008082e0825 */ /* 0x002fc600078e022e */
[----:B------:R-:W-:Y:S04]  /*2c20*/  @!P2 STS.64 [UR4+0x98], R40 ;  /* 0x00009828ff00a988 */ /* 0x000fe80008000a04 */
[----:B------:R1:W-:Y:S01]  /*2c30*/  @P0 STG.E.64 desc[UR6][R46.64], R44 ;  /* 0x0000002c2e000986 */ /* 0x0003e2000c101b06 */
[----:B---3--:R-:W-:-:S04]  /*2c40*/  IMAD.WIDE R48, R43, 0x4, R38 ;  /* 0x000000042b307825 */ /* 0x008fc800078e0226 */
[----:B--2---:R-:W-:Y:S01]  /*2c50*/  IMAD.WIDE R38, R43, 0x4, R36 ;  /* 0x000000042b267825 */ /* 0x004fe200078e0224 */
[----:B------:R-:W-:Y:S06]  /*2c60*/  BAR.SYNC.DEFER_BLOCKING 0x0 ;  /* 0x0000000000007b1d */ /* 0x000fec0000010000 */
[----:B------:R2:W5:Y:S04]  /*2c70*/  LDG.E.64 R36, desc[UR6][R48.64] ;  /* 0x0000000630247981 */ /* 0x000568000c1e1b00 */
[----:B------:R-:W5:Y:S01]  /*2c80*/  LDG.E.64 R38, desc[UR6][R38.64] ;  /* 0x0000000626267981 */ /* 0x000f62000c1e1b00 */
[----:B-1----:R-:W-:Y:S01]  /*2c90*/  HFMA2 R44, -RZ, RZ, 1.875, 0 ;  /* 0x3f800000ff2c7431 */ /* 0x002fe200000001ff */
[----:B------:R-:W-:Y:S02]  /*2ca0*/  BSSY.RECONVERGENT B0, `(.L_x_1876) ;  /* 0x0000387000007945 */ /* 0x000fe40003800200 */
[----:B------:R-:W1:Y:S01]  /*2cb0*/  LDS.64 R42, [UR4+0x98] ;  /* 0x00009804ff2a7984 */ /* 0x000e620008000a00 */
[----:B------:R-:W3:Y:S02]  /*2cc0*/  LDCU.U8 UR4, c[0x0][0x3fc] ;  /* 0x00007f80ff0477ac */ /* 0x000ee40008000000 */
[----:B---3--:R-:W-:Y:S01]  /*2cd0*/  UISETP.NE.AND UP0, UPT, UR4, URZ, UPT ;  /* 0x000000ff0400728c */ /* 0x008fe2000bf05270 */
[----:B-1----:R-:W-:-:S04]  /*2ce0*/  FMUL.FTZ R50, R42, UR8 ;  /* 0x000000082a327c20 */ /* 0x002fc80008410000 */
[----:B------:R-:W-:-:S04]  /*2cf0*/  FMUL.FTZ R42, R50, R50 ;  /* 0x00000032322a7220 */ /* 0x000fc80000410000 */
[----:B------:R-:W-:-:S05]  /*2d00*/  FFMA.FTZ R42, R43, UR8, -R42 ;  /* 0x000000082b2a7c23 */ /* 0x000fca000801082a */
[----:B------:R-:W-:-:S13]  /*2d10*/  FSETP.GTU.FTZ.AND P1, PT, R42, RZ, PT ;  /* 0x000000ff2a00720b */ /* 0x000fda0003f3c000 */
[----:B------:R-:W1:Y:S02]  /*2d20*/  @P1 LDC R43, c[0x0][0x3a8] ;  /* 0x0000ea00ff2b1b82 */ /* 0x000e640000000800 */
[----:B-1----:R-:W-:-:S04]  /*2d30*/  @P1 FADD.FTZ R42, R42, R43 ;  /* 0x0000002b2a2a1221 */ /* 0x002fc80000010000 */
[----:B------:R2:W1:Y:S01]  /*2d40*/  @P1 MUFU.RSQ R44, R42 ;  /* 0x0000002a002c1308 */ /* 0x0004620000001400 */
[----:B------:R-:W-:Y:S05]  /*2d50*/  BRA.U UP0, `(.L_x_1877) ;  /* 0x0000001500bc7547 */ /* 0x000fea000b800000 */
[----:B------:R-:W3:Y:S01]  /*2d60*/  LDCU.64 UR8, c[0x0][0x3e8] ;  /* 0x00007d00ff0877ac */ /* 0x000ee20008000a00 */
[----:B------:R-:W-:Y:S01]  /*2d70*/  BSSY.RECONVERGENT B1, `(.L_x_1878) ;  /* 0x000001a000017945 */ /* 0x000fe20003800200 */
[----:B---3--:R-:W-:Y:S02]  /*2d80*/  ISETP.GE.U32.AND P1, PT, R92, UR8, PT ;  /* 0x000000085c007c0c */ /* 0x008fe4000bf26070 */
[----:B------:R-:W-:Y:S02]  /*2d90*/  ISETP.GE.U32.AND P2, PT, R90, UR8, PT ;  /* 0x000000085a007c0c */ /* 0x000fe4000bf46070 */
[----:B------:R-:W-:Y:S02]  /*2da0*/  ISETP.GE.AND.EX P1, PT, R9, UR9, PT, P1 ;  /* 0x0000000909007c0c */ /* 0x000fe4000bf26310 */
[----:B------:R-:W-:Y:S02]  /*2db0*/  ISETP.GE.U32.AND P5, PT, R88, UR8, PT ;  /* 0x0000000858007c0c */ /* 0x000fe4000bfa6070 */
[----:B------:R-:W-:-:S02]  /*2dc0*/  ISETP.GE.U32.AND P6, PT, R86, UR8, PT ;  /* 0x0000000856007c0c */ /* 0x000fc4000bfc6070 */
[----:B------:R-:W-:-:S07]  /*2dd0*/  ISETP.GE.AND.EX P2, PT, R15, UR9, PT, P2 ;  /* 0x000000090f007c0c */ /* 0x000fce000bf46320 */
[----:B------:R-:W-:Y:S06]  /*2de0*/  @P1 BRA `(.L_x_1879) ;  /* 0x0000000000481947 */ /* 0x000fec0003800000 */
[----:B------:R-:W3:Y:S01]  /*2df0*/  LDCU.64 UR10, c[0x0][0x3e0] ;  /* 0x00007c00ff0a77ac */ /* 0x000ee20008000a00 */
[----:B0-----:R-:W-:Y:S01]  /*2e00*/  MOV R40, R102 ;  /* 0x0000006600287202 */ /* 0x001fe20000000f00 */
[--C-:B------:R-:W-:Y:S01]  /*2e10*/  FADD.FTZ R71, R71, -R50.reuse ;  /* 0x8000003247477221 */ /* 0x100fe20000010000 */
[----:B------:R-:W-:Y:S01]  /*2e20*/  MOV R41, R101 ;  /* 0x0000006500297202 */ /* 0x000fe20000000f00 */
[----:B------:R-:W2:Y:S01]  /*2e30*/  LDCU.64 UR4, c[0x0][0x380] ;  /* 0x00007000ff0477ac */ /* 0x000ea20008000a00 */
[----:B------:R-:W-:Y:S01]  /*2e40*/  FADD.FTZ R43, R16, -R50 ;  /* 0x80000032102b7221 */ /* 0x000fe20000010000 */
[----:B-1----:R-:W-:-:S03]  /*2e50*/  FMUL.FTZ R71, R71, R44 ;  /* 0x0000002c47477220 */ /* 0x002fc60000410000 */
[----:B------:R-:W-:Y:S01]  /*2e60*/  FMUL.FTZ R16, R43, R44 ;  /* 0x0000002c2b107220 */ /* 0x000fe20000410000 */
[----:B-----5:R-:W-:-:S03]  /*2e70*/  FFMA.FTZ R71, R36, R71, R38 ;  /* 0x0000004724477223 */ /* 0x020fc60000010026 */
[----:B------:R-:W-:Y:S01]  /*2e80*/  FFMA.FTZ R16, R37, R16, R39 ;  /* 0x0000001025107223 */ /* 0x000fe20000010027 */
[----:B---3--:R-:W-:Y:S02]  /*2e90*/  IMAD R45, R9, UR10, RZ ;  /* 0x0000000a092d7c24 */ /* 0x008fe4000f8e02ff */
[----:B------:R-:W-:-:S04]  /*2ea0*/  IMAD.WIDE.U32 R40, R92, UR10, R40 ;  /* 0x0000000a5c287c25 */ /* 0x000fc8000f8e0028 */
[----:B------:R-:W-:Y:S01]  /*2eb0*/  IMAD R45, R92, UR11, R45 ;  /* 0x0000000b5c2d7c24 */ /* 0x000fe2000f8e022d */
[----:B--2---:R-:W-:-:S04]  /*2ec0*/  LEA R42, P1, R40, UR4, 0x1 ;  /* 0x00000004282a7c11 */ /* 0x004fc8000f8208ff */
[----:B------:R-:W-:Y:S02]  /*2ed0*/  IADD3 R45, PT, PT, R41, R45, RZ ;  /* 0x0000002d292d7210 */ /* 0x000fe40007ffe0ff */
[----:B------:R-:W-:Y:S02]  /*2ee0*/  F2FP.BF16.F32.PACK_AB R41, R16, R71 ;  /* 0x000000471029723e */ /* 0x000fe400000010ff */
[----:B------:R-:W-:-:S05]  /*2ef0*/  LEA.HI.X R43, R40, UR5, R45, 0x1, P1 ;  /* 0x00000005282b7c11 */ /* 0x000fca00088f0c2d */
[----:B------:R3:W-:Y:S02]  /*2f00*/  STG.E desc[UR6][R42.64], R41 ;  /* 0x000000292a007986 */ /* 0x0007e4000c101906 */
.L_x_1879:
[----:B------:R-:W-:Y:S05]  /*2f10*/  BSYNC.RECONVERGENT B1 ;  /* 0x0000000000017941 */ /* 0x000fea0003800200 */
.L_x_1878:
[----:B------:R-:W-:Y:S04]  /*2f20*/  BSSY.RECONVERGENT B1, `(.L_x_1880) ;  /* 0x0000014000017945 */ /* 0x000fe80003800200 */
[----:B------:R-:W-:Y:S05]  /*2f30*/  @P2 BRA `(.L_x_1881) ;  /* 0x0000000000482947 */ /* 0x000fea0003800000 */
[----:B------:R-:W4:Y:S01]  /*2f40*/  LDCU.64 UR4, c[0x0][0x3e0] ;  /* 0x00007c00ff0477ac */ /* 0x000f220008000a00 */
[----:B0-----:R-:W-:Y:S01]  /*2f50*/  MOV R40, R102 ;  /* 0x0000006600287202 */ /* 0x001fe20000000f00 */
[--C-:B---3--:R-:W-:Y:S01]  /*2f60*/  FADD.FTZ R43, R14, -R50.reuse ;  /* 0x800000320e2b7221 */ /* 0x108fe20000010000 */
[----:B------:R-:W-:Y:S01]  /*2f70*/  MOV R41, R101 ;  /* 0x0000006500297202 */ /* 0x000fe20000000f00 */
[----:B------:R-:W2:Y:S01]  /*2f80*/  LDCU.64 UR10, c[0x0][0x380] ;  /* 0x00007000ff0a77ac */ /* 0x000ea20008000a00 */
[----:B------:R-:W-:Y:S01]  /*2f90*/  FADD.FTZ R69, R69, -R50 ;  /* 0x8000003245457221 */ /* 0x000fe20000010000 */
[----:B-1----:R-:W-:-:S03]  /*2fa0*/  FMUL.FTZ R43, R43, R44 ;  /* 0x0000002c2b2b7220 */ /* 0x002fc60000410000 */
[----:B------:R-:W-:Y:S01]  /*2fb0*/  FMUL.FTZ R14, R69, R44 ;  /* 0x0000002c450e7220 */ /* 0x000fe20000410000 */
[----:B-----5:R-:W-:Y:S01]  /*2fc0*/  FFMA.FTZ R16, R36, R43, R38 ;  /* 0x0000002b24107223 */ /* 0x020fe20000010026 */
[----:B----4-:R-:W-:Y:S02]  /*2fd0*/  IMAD R45, R15, UR4, RZ ;  /* 0x000000040f2d7c24 */ /* 0x010fe4000f8e02ff */
[----:B------:R-:W-:-:S04]  /*2fe0*/  IMAD.WIDE.U32 R40, R90, UR4, R40 ;  /* 0x000000045a287c25 */ /* 0x000fc8000f8e0028 */
[----:B------:R-:W-:Y:S02]  /*2ff0*/  IMAD R47, R90, UR5, R45 ;  /* 0x000000055a2f7c24 */ /* 0x000fe4000f8e022d */
[----:B------:R-:W-:Y:S01]  /*3000*/  FFMA.FTZ R45, R37, R14, R39 ;  /* 0x0000000e252d7223 */ /* 0x000fe20000010027 */
[C---:B--2---:R-:W-:Y:S02]  /*3010*/  LEA R42, P1, R40.reuse, UR10, 0x1 ;  /* 0x0000000a282a7c11 */ /* 0x044fe4000f8208ff */
[----:B------:R-:W-:Y:S02]  /*3020*/  IADD3 R47, PT, PT, R41, R47, RZ ;  /* 0x0000002f292f7210 */ /* 0x000fe40007ffe0ff */
[----:B------:R-:W-:Y:S02]  /*3030*/  F2FP.BF16.F32.PACK_AB R41, R45, R16 ;  /* 0x000000102d29723e */ /* 0x000fe400000010ff */
[----:B------:R-:W-:-:S05]  /*3040*/  LEA.HI.X R43, R40, UR11, R47, 0x1, P1 ;  /* 0x0000000b282b7c11 */ /* 0x000fca00088f0c2f */
[----:B------:R4:W-:Y:S02]  /*3050*/  STG.E desc[UR6][R42.64], R41 ;  /* 0x000000292a007986 */ /* 0x0009e4000c101906 */
.L_x_1881:
[----:B------:R-:W-:Y:S05]  /*3060*/  BSYNC.RECONVERGENT B1 ;  /* 0x0000000000017941 */ /* 0x000fea0003800200 */
.L_x_1880:
[----:B------:R-:W-:Y:S01]  /*3070*/  ISETP.GE.AND.EX P5, PT, R17, UR9, PT, P5 ;  /* 0x0000000911007c0c */ /* 0x000fe2000bfa6350 */
[----:B------:R-:W-:Y:S01]  /*3080*/  BSSY.RECONVERGENT B1, `(.L_x_1882) ;  /* 0x000001b000017945 */ /* 0x000fe20003800200 */
[----:B------:R-:W-:Y:S02]  /*3090*/  ISETP.GE.U32.AND P1, PT, R84, UR8, PT ;  /* 0x0000000854007c0c */ /* 0x000fe4000bf26070 */
[----:B------:R-:W-:Y:S02]  /*30a0*/  ISETP.GE.U32.AND P2, PT, R82, UR8, PT ;  /* 0x0000000852007c0c */ /* 0x000fe4000bf46070 */
[----:B------:R-:W-:Y:S02]  /*30b0*/  ISETP.GE.U32.AND P4, PT, R80, UR8, PT ;  /* 0x0000000850007c0c */ /* 0x000fe4000bf86070 */
[----:B------:R-:W-:Y:S02]  /*30c0*/  ISETP.GE.U32.AND P3, PT, R78, UR8, PT ;  /* 0x000000084e007c0c */ /* 0x000fe4000bf66070 */
[----:B------:R-:W-:-:S02]  /*30d0*/  ISETP.GE.AND.EX P6, PT, R19, UR9, PT, P6 ;  /* 0x0000000913007c0c */ /* 0x000fc4000bfc6360 */
[----:B------:R-:W-:Y:S02]  /*30e0*/  ISETP.GE.AND.EX P1, PT, R21, UR9, PT, P1 ;  /* 0x0000000915007c0c */ /* 0x000fe4000bf26310 */
[----:B------:R-:W-:Y:S01]  /*30f0*/  ISETP.GE.AND.EX P2, PT, R23, UR9, PT, P2 ;  /* 0x0000000917007c0c */ /* 0x000fe2000bf46320 */
[----:B------:R-:W-:-:S12]  /*3100*/  @P5 BRA `(.L_x_1883) ;  /* 0x0000000000485947 */ /* 0x000fd80003800000 */
[----:B------:R-:W2:Y:S01]  /*3110*/  LDCU.64 UR4, c[0x0][0x3e0] ;  /* 0x00007c00ff0477ac */ /* 0x000ea20008000a00 */
[----:B0-----:R-:W-:Y:S01]  /*3120*/  MOV R40, R102 ;  /* 0x0000006600287202 */ /* 0x001fe20000000f00 */
[--C-:B---34-:R-:W-:Y:S01]  /*3130*/  FADD.FTZ R43, R18, -R50.reuse ;  /* 0x80000032122b7221 */ /* 0x118fe20000010000 */
        /* <DEDUP_REMOVED lines=15> */
.L_x_1883:
[----:B------:R-:W-:Y:S05]  /*3230*/  BSYNC.RECONVERGENT B1 ;  /* 0x0000000000017941 */ /* 0x000fea0003800200 */
.L_x_1882:
[----:B------:R-:W-:Y:S04]  /*3240*/  BSSY.RECONVERGENT B1, `(.L_x_1884) ;  /* 0x0000014000017945 */ /* 0x000fe80003800200 */
[----:B------:R-:W-:Y:S05]  /*3250*/  @P6 BRA `(.L_x_1885) ;  /* 0x0000000000486947 */ /* 0x000fea0003800000 */
[----:B------:R-:W2:Y:S01]  /*3260*/  LDCU.64 UR4, c[0x0][0x3e0] ;  /* 0x00007c00ff0477ac */ /* 0x000ea20008000a00 */
[----:B0-----:R-:W-:Y:S01]  /*3270*/  MOV R40, R102 ;  /* 0x0000006600287202 */ /* 0x001fe20000000f00 */
[--C-:B------:R-:W-:Y:S01]  /*3280*/  FADD.FTZ R75, R75, -R50.reuse ;  /* 0x800000324b4b7221 */ /* 0x100fe20000010000 */
[----:B---34-:R-:W-:Y:S01]  /*3290*/  MOV R41, R101 ;  /* 0x0000006500297202 */ /* 0x018fe20000000f00 */
[----:B------:R-:W0:Y:S01]  /*32a0*/  LDCU.64 UR10, c[0x0][0x380] ;  /* 0x00007000ff0a77ac */ /* 0x000e220008000a00 */
[----:B------:R-:W-:Y:S01]  /*32b0*/  FADD.FTZ R43, R20, -R50 ;  /* 0x80000032142b7221 */ /* 0x000fe20000010000 */
[----:B-1----:R-:W-:-:S03]  /*32c0*/  FMUL.FTZ R75, R75, R44 ;  /* 0x0000002c4b4b7220 */ /* 0x002fc60000410000 */
[----:B------:R-:W-:Y:S01]  /*32d0*/  FMUL.FTZ R14, R43, R44 ;  /* 0x0000002c2b0e7220 */ /* 0x000fe20000410000 */
[----:B-----5:R-:W-:-:S03]  /*32e0*/  FFMA.FTZ R75, R36, R75, R38 ;  /* 0x0000004b244b7223 */ /* 0x020fc60000010026 */
[----:B------:R-:W-:Y:S01]  /*32f0*/  FFMA.FTZ R14, R37, R14, R39 ;  /* 0x0000000e250e7223 */ /* 0x000fe20000010027 */
[----:B--2---:R-:W-:Y:S02]  /*3300*/  IMAD R45, R19, UR4, RZ ;  /* 0x00000004132d7c24 */ /* 0x004fe4000f8e02ff */
[----:B------:R-:W-:-:S04]  /*3310*/  IMAD.WIDE.U32 R40, R86, UR4, R40 ;  /* 0x0000000456287c25 */ /* 0x000fc8000f8e0028 */
[----:B------:R-:W-:Y:S01]  /*3320*/  IMAD R45, R86, UR5, R45 ;  /* 0x00000005562d7c24 */ /* 0x000fe2000f8e022d */
[----:B0-----:R-:W-:-:S04]  /*3330*/  LEA R42, P5, R40, UR10, 0x1 ;  /* 0x0000000a282a7c11 */ /* 0x001fc8000f8a08ff */
[----:B------:R-:W-:Y:S02]  /*3340*/  IADD3 R45, PT, PT, R41, R45, RZ ;  /* 0x0000002d292d7210 */ /* 0x000fe40007ffe0ff */
[----:B------:R-:W-:Y:S02]  /*3350*/  F2FP.BF16.F32.PACK_AB R41, R14, R75 ;  /* 0x0000004b0e29723e */ /* 0x000fe400000010ff */
[----:B------:R-:W-:-:S05]  /*3360*/  LEA.HI.X R43, R40, UR11, R45, 0x1, P5 ;  /* 0x0000000b282b7c11 */ /* 0x000fca000a8f0c2d */
[----:B------:R0:W-:Y:S02]  /*3370*/  STG.E desc[UR6][R42.64], R41 ;  /* 0x000000292a007986 */ /* 0x0001e4000c101906 */
.L_x_1885:
[----:B------:R-:W-:Y:S05]  /*3380*/  BSYNC.RECONVERGENT B1 ;  /* 0x0000000000017941 */ /* 0x000fea0003800200 */
.L_x_1884:
        /* <DEDUP_REMOVED lines=20> */
.L_x_1887:
[----:B------:R-:W-:Y:S05]  /*34d0*/  BSYNC.RECONVERGENT B1 ;  /* 0x0000000000017941 */ /* 0x000fea0003800200 */
.L_x_1886:
[----:B------:R-:W-:Y:S04]  /*34e0*/  BSSY.RECONVERGENT B1, `(.L_x_1888) ;  /* 0x0000014000017945 */ /* 0x000fe80003800200 */
[----:B------:R-:W-:Y:S05]  /*34f0*/  @P2 BRA `(.L_x_1889) ;  /* 0x0000000000482947 */ /* 0x000fea0003800000 */
        /* <DEDUP_REMOVED lines=18> */
.L_x_1889:
[----:B------:R-:W-:Y:S05]  /*3620*/  BSYNC.RECONVERGENT B1 ;  /* 0x0000000000017941 */ /* 0x000fea0003800200 */
.L_x_1888:
        /* <DEDUP_REMOVED lines=28> */
.L_x_1891:
[----:B------:R-:W-:Y:S05]  /*37f0*/  BSYNC.RECONVERGENT B1 ;  /* 0x0000000000017941 */ /* 0x000fea0003800200 */
.L_x_1890:
        /* <DEDUP_REMOVED lines=20> */
.L_x_1893:
[----:B------:R-:W-:Y:S05]  /*3940*/  BSYNC.RECONVERGENT B1 ;  /* 0x0000000000017941 */ /* 0x000fea0003800200 */
.L_x_1892:
        /* <DEDUP_REMOVED lines=20> */
.L_x_1895:
[----:B------:R-:W-:Y:S05]  /*3a90*/  BSYNC.RECONVERGENT B1 ;  /* 0x0000000000017941 */ /* 0x000fea0003800200 */
.L_x_1894:
        /* <DEDUP_REMOVED lines=20> */
.L_x_1897:
[----:B------:R-:W-:Y:S05]  /*3be0*/  BSYNC.RECONVERGENT B1 ;  /* 0x0000000000017941 */ /* 0x000fea0003800200 */
.L_x_1896:
        /* <DEDUP_REMOVED lines=30> */
.L_x_1899:
[----:B------:R-:W-:Y:S05]  /*3dd0*/  BSYNC.RECONVERGENT B1 ;  /* 0x0000000000017941 */ /* 0x000fea0003800200 */
.L_x_1898:
        /* <DEDUP_REMOVED lines=20> */
.L_x_1901:
[----:B------:R-:W-:Y:S05]  /*3f20*/  BSYNC.RECONVERGENT B1 ;  /* 0x0000000000017941 */ /* 0x000fea0003800200 */
.L_x_1900:
[----:B------:R-:W-:Y:S04]  /*3f30*/  BSSY.RECONVERGENT B1, `(.L_x_1902) ;  /* 0x0000014000017945 */ /* 0x000fe80003800200 */
[----:B------:R-:W-:Y:S05]  /*3f40*/  @P1 BRA `(.L_x_1903) ;  /* 0x0000000000481947 */ /* 0x000fea0003800000 */
[----:B------:R-:W2:Y:S01]  /*3f50*/  LDCU.64 UR4, c[0x0][0x3e0] ;  /* 0x00007c00ff0477ac */ /* 0x000ea20008000a00 */
[--C-:B0--34-:R-:W-:Y:S01]  /*3f60*/  FADD.FTZ R43, R62, -R50.reuse ;  /* 0x800000323e2b7221 */ /* 0x119fe20000010000 */
[----:B------:R-:W-:Y:S01]  /*3f70*/  MOV R40, R102 ;  /* 0x0000006600287202 */ /* 0x000fe20000000f00 */
[----:B------:R-:W-:Y:S01]  /*3f80*/  FADD.FTZ R93, R93, -R50 ;  /* 0x800000325d5d7221 */ /* 0x000fe20000010000 */
[----:B------:R-:W0:Y:S01]  /*3f90*/  LDCU.64 UR10, c[0x0][0x380] ;  /* 0x00007000ff0a77ac */ /* 0x000e220008000a00 */
[----:B------:R-:W-:Y:S01]  /*3fa0*/  MOV R41, R101 ;  /* 0x0000006500297202 */ /* 0x000fe20000000f00 */
[-C--:B-1----:R-:W-:Y:S01]  /*3fb0*/  FMUL.FTZ R45, R43, R44.reuse ;  /* 0x0000002c2b2d7220 */ /* 0x082fe20000410000 */
[----:B------:R-:W-:-:S03]  /*3fc0*/  FMUL.FTZ R14, R93, R44 ;  /* 0x0000002c5d0e7220 */ /* 0x000fc60000410000 */
[----:B-----5:R-:W-:Y:S01]  /*3fd0*/  FFMA.FTZ R45, R36, R45, R38 ;  /* 0x0000002d242d7223 */ /* 0x020fe20000010026 */
        /* <DEDUP_REMOVED lines=9> */
.L_x_1903:
[----:B------:R-:W-:Y:S05]  /*4070*/  BSYNC.RECONVERGENT B1 ;  /* 0x0000000000017941 */ /* 0x000fea0003800200 */
.L_x_1902:
        /* <DEDUP_REMOVED lines=20> */
.L_x_1905:
[----:B------:R-:W-:Y:S05]  /*41c0*/  BSYNC.RECONVERGENT B1 ;  /* 0x0000000000017941 */ /* 0x000fea0003800200 */
.L_x_1904:
        /* <DEDUP_REMOVED lines=20> */
.L_x_1907:
[----:B------:R-:W-:Y:S05]  /*4310*/  BSYNC.RECONVERGENT B1 ;  /* 0x0000000000017941 */ /* 0x000fea0003800200 */
.L_x_1906:
[----:B------:R-:W-:Y:S05]  /*4320*/  @P4 BRA `(.L_x_1908) ;  /* 0x0000002000784947 */ /* 0x000fea0003800000 */
[----:B------:R-:W2:Y:S01]  /*4330*/  LDCU.64 UR4, c[0x0][0x3e0] ;  /* 0x00007c00ff0477ac */ /* 0x000ea20008000a00 */
[--C-:B------:R-:W-:Y:S01]  /*4340*/  FADD.FTZ R99, R99, -R50.reuse ;  /* 0x8000003263637221 */ /* 0x100fe20000010000 */
[----:B0--34-:R-:W-:Y:S01]  /*4350*/  FADD.FTZ R41, R68, -R50 ;  /* 0x8000003244297221 */ /* 0x019fe20000010000 */
[----:B------:R-:W-:Y:S01]  /*4360*/  MOV R100, R102 ;  /* 0x0000006600647202 */ /* 0x000fe20000000f00 */
[----:B------:R-:W0:Y:S01]  /*4370*/  LDCU.64 UR8, c[0x0][0x380] ;  /* 0x00007000ff0877ac */ /* 0x000e220008000a00 */
[-C--:B-1----:R-:W-:Y:S01]  /*4380*/  FMUL.FTZ R99, R99, R44.reuse ;  /* 0x0000002c63637220 */ /* 0x082fe20000410000 */
[----:B------:R-:W-:-:S03]  /*4390*/  FMUL.FTZ R44, R41, R44 ;  /* 0x0000002c292c7220 */ /* 0x000fc60000410000 */
[----:B-----5:R-:W-:Y:S01]  /*43a0*/  FFMA.FTZ R99, R36, R99, R38 ;  /* 0x0000006324637223 */ /* 0x020fe20000010026 */
[----:B------:R-:W-:-:S05]  /*43b0*/  FFMA.FTZ R44, R37, R44, R39 ;  /* 0x0000002c252c7223 */ /* 0x000fca0000010027 */
[----:B------:R-:W-:Y:S01]  /*43c0*/  F2FP.BF16.F32.PACK_AB R39, R44, R99 ;  /* 0x000000632c27723e */ /* 0x000fe200000010ff */
[----:B--2---:R-:W-:Y:S02]  /*43d0*/  IMAD R14, R67, UR4, RZ ;  /* 0x00000004430e7c24 */ /* 0x004fe4000f8e02ff */
[----:B------:R-:W-:-:S04]  /*43e0*/  IMAD.WIDE.U32 R100, R13, UR4, R100 ;  /* 0x000000040d647c25 */ /* 0x000fc8000f8e0064 */
[----:B------:R-:W-:Y:S01]  /*43f0*/  IMAD R41, R13, UR5, R14 ;  /* 0x000000050d297c24 */ /* 0x000fe2000f8e020e */
[----:B0-----:R-:W-:-:S04]  /*4400*/  LEA R36, P1, R100, UR8, 0x1 ;  /* 0x0000000864247c11 */ /* 0x001fc8000f8208ff */
[----:B------:R-:W-:-:S04]  /*4410*/  IADD3 R41, PT, PT, R101, R41, RZ ;  /* 0x0000002965297210 */ /* 0x000fc80007ffe0ff */
[----:B------:R-:W-:-:S05]  /*4420*/  LEA.HI.X R37, R100, UR9, R41, 0x1, P1 ;  /* 0x0000000964257c11 */ /* 0x000fca00088f0c29 */
[----:B------:R0:W-:Y:S01]  /*4430*/  STG.E desc[UR6][R36.64], R39 ;  /* 0x0000002724007986 */ /* 0x0001e2000c101906 */
[----:B------:R-:W-:Y:S05]  /*4440*/  BRA `(.L_x_1908) ;  /* 0x0000002000307947 */ /* 0x000fea0003800000 */
.L_x_1877:
[----:B------:R-:W3:Y:S01]  /*4450*/  LDCU.64 UR10, c[0x0][0x3e8] ;  /* 0x00007d00ff0a77ac */ /* 0x000ee20008000a00 */
[----:B------:R-:W-:Y:S01]  /*4460*/  BSSY.RECONVERGENT B1, `(.L_x_1909) ;  /* 0x0000022000017945 */ /* 0x000fe20003800200 */
[----:B---3--:R-:W-:Y:S02]  /*4470*/  ISETP.GE.U32.AND P4, PT, R90, UR10, PT ;  /* 0x0000000a5a007c0c */ /* 0x008fe4000bf86070 */
[----:B------:R-:W-:Y:S02]  /*4480*/  ISETP.GE.U32.AND P2, PT, R88, UR10, PT ;  /* 0x0000000a58007c0c */ /* 0x000fe4000bf46070 */
[----:B------:R-:W-:Y:S02]  /*4490*/  ISETP.GE.U32.AND P1, PT, R86, UR10, PT ;  /* 0x0000000a56007c0c */ /* 0x000fe4000bf26070 */
[----:B------:R-:W-:Y:S01]  /*44a0*/  ISETP.GE.AND.EX P4, PT, R15, UR11, PT, P4 ;  /* 0x0000000b0f007c0c */ /* 0x000fe2000bf86340 */
[----:B------:R-:W-:-:S12]  /*44b0*/  @P3 BRA `(.L_x_1910) ;  /* 0x0000000000703947 */ /* 0x000fd80003800000 */
[--C-:B------:R-:W-:Y:S01]  /*44c0*/  FADD.FTZ R71, R71, -R50.reuse ;  /* 0x8000003247477221 */ /* 0x100fe20000010000 */
[----:B0-----:R-:W-:Y:S01]  /*44d0*/  FADD.FTZ R41, R16, -R50 ;  /* 0x8000003210297221 */ /* 0x001fe20000010000 */
[----:B------:R-:W0:Y:S01]  /*44e0*/  LDCU.64 UR4, c[0x0][0x3e0] ;  /* 0x00007c00ff0477ac */ /* 0x000e220008000a00 */
[----:B--2---:R-:W-:Y:S01]  /*44f0*/  MOV R42, R102 ;  /* 0x00000066002a7202 */ /* 0x004fe20000000f00 */
        /* <DEDUP_REMOVED lines=24> */
.L_x_1910:
[----:B------:R-:W-:Y:S05]  /*4680*/  BSYNC.RECONVERGENT B1 ;  /* 0x0000000000017941 */ /* 0x000fea0003800200 */
.L_x_1909:
[----:B------:R-:W-:Y:S04]  /*4690*/  BSSY.RECONVERGENT B1, `(.L_x_1911) ;  /* 0x000001e000017945 */ /* 0x000fe80003800200 */
[----:B------:R-:W-:Y:S05]  /*46a0*/  @P4 BRA `(.L_x_1912) ;  /* 0x0000000000704947 */ /* 0x000fea0003800000 */
[--C-:B0--3--:R-:W-:Y:S01]  /*46b0*/  FADD.FTZ R41, R14, -R50.reuse ;  /* 0x800000320e297221 */ /* 0x109fe20000010000 */
[----:B------:R-:W-:Y:S01]  /*46c0*/  FADD.FTZ R69, R69, -R50 ;  /* 0x8000003245457221 */ /* 0x000fe20000010000 */
        /* <DEDUP_REMOVED lines=17> */
[----:B0-----:R-:W-:Y:S01]  /*47e0*/  FADD.FTZ R45, R40, 1 ;  /* 0x3f800000282d7421 */ /* 0x001fe20000010000 */
[C---:B-1----:R-:W-:Y:S01]  /*47f0*/  LEA R40, P3, R42.reuse, UR8, 0x1 ;  /* 0x000000082a287c11 */ /* 0x042fe2000f8608ff */
[----:B------:R-:W0:Y:S08]  /*4800*/  MUFU.RCP R16, R16 ;  /* 0x0000001000107308 */ /* 0x000e300000001000 */
[----:B------:R-:W1:Y:S01]  /*4810*/  MUFU.RCP R45, R45 ;  /* 0x0000002d002d7308 */ /* 0x000e620000001000 */
[----:B0-----:R-:W-:Y:S01]  /*4820*/  FMUL.FTZ R14, R41, R16 ;  /* 0x00000010290e7220 */ /* 0x001fe20000410000 */
[----:B------:R-:W-:Y:S01]  /*4830*/  LEA.HI.X R41, R42, UR9, R49, 0x1, P3 ;  /* 0x000000092a297c11 */ /* 0x000fe200098f0c31 */
[----:B-1----:R-:W-:-:S05]  /*4840*/  FMUL.FTZ R47, R46, R45 ;  /* 0x0000002d2e2f7220 */ /* 0x002fca0000410000 */
[----:B------:R-:W-:-:S05]  /*4850*/  F2FP.BF16.F32.PACK_AB R47, R47, R14 ;  /* 0x0000000e2f2f723e */ /* 0x000fca00000010ff */
[----:B------:R4:W-:Y:S02]  /*4860*/  STG.E desc[UR6][R40.64], R47 ;  /* 0x0000002f28007986 */ /* 0x0009e4000c101906 */
.L_x_1912:
[----:B------:R-:W-:Y:S05]  /*4870*/  BSYNC.RECONVERGENT B1 ;  /* 0x0000000000017941 */ /* 0x000fea0003800200 */
.L_x_1911:
        /* <DEDUP_REMOVED lines=10> */
[--C-:B0--34-:R-:W-:Y:S01]  /*4920*/  FADD.FTZ R41, R18, -R50.reuse ;  /* 0x8000003212297221 */ /* 0x119fe20000010000 */
        /* <DEDUP_REMOVED lines=27> */
.L_x_1914:
[----:B------:R-:W-:Y:S05]  /*4ae0*/  BSYNC.RECONVERGENT B1 ;  /* 0x0000000000017941 */ /* 0x000fea0003800200 */
.L_x_1913:
[----:B------:R-:W-:Y:S04]  /*4af0*/  BSSY.RECONVERGENT B1, `(.L_x_1915) ;  /* 0x000001e000017945 */ /* 0x000fe80003800200 */
[----:B------:R-:W-:Y:S05]  /*4b00*/  @P1 BRA `(.L_x_1916) ;  /* 0x0000000000701947 */ /* 0x000fea0003800000 */
[--C-:B------:R-:W-:Y:S01]  /*4b10*/  FADD.FTZ R75, R75, -R50.reuse ;  /* 0x800000324b4b7221 */ /* 0x100fe20000010000 */
[----:B0--34-:R-:W-:Y:S01]  /*4b20*/  FADD.FTZ R41, R20, -R50 ;  /* 0x8000003214297221 */ /* 0x019fe20000010000 */
        /* <DEDUP_REMOVED lines=14> */
[----:B------:R-:W-:Y:S01]  /*4c10*/  IMAD R41, R86, UR5, R41 ;  /* 0x0000000556297c24 */ /* 0x000fe2000f8e0229 */
[----:B-1----:R-:W-:Y:S01]  /*4c20*/  LEA R40, P1, R42, UR8, 0x1 ;  /* 0x000000082a287c11 */ /* 0x002fe2000f8208ff */
[----:B--2---:R-:W-:-:S03]  /*4c30*/  FADD.FTZ R16, R14, 1 ;  /* 0x3f8000000e107421 */ /* 0x004fc60000010000 */
[----:B------:R-:W-:Y:S01]  /*4c40*/  IADD3 R41, PT, PT, R43, R41, RZ ;  /* 0x000000292b297210 */ /* 0x000fe20007ffe0ff */
[----:B0-----:R-:W-:-:S03]  /*4c50*/  FADD.FTZ R20, R18, 1 ;  /* 0x3f80000012147421 */ /* 0x001fc60000010000 */
[----:B------:R-:W-:Y:S01]  /*4c60*/  LEA.HI.X R41, R42, UR9, R41, 0x1, P1 ;  /* 0x000000092a297c11 */ /* 0x000fe200088f0c29 */
[----:B------:R-:W0:Y:S08]  /*4c70*/  MUFU.RCP R16, R16 ;  /* 0x0000001000107308 */ /* 0x000e300000001000 */
[----:B------:R-:W1:Y:S01]  /*4c80*/  MUFU.RCP R20, R20 ;  /* 0x0000001400147308 */ /* 0x000e620000001000 */
[----:B0-----:R-:W-:Y:S01]  /*4c90*/  FMUL.FTZ R14, R75, R16 ;  /* 0x000000104b0e7220 */ /* 0x001fe20000410000 */
[----:B-1----:R-:W-:-:S05]  /*4ca0*/  FMUL.FTZ R45, R45, R20 ;  /* 0x000000142d2d7220 */ /* 0x002fca0000410000 */
[----:B------:R-:W-:-:S05]  /*4cb0*/  F2FP.BF16.F32.PACK_AB R45, R45, R14 ;  /* 0x0000000e2d2d723e */ /* 0x000fca00000010ff */
[----:B------:R0:W-:Y:S02]  /*4cc0*/  STG.E desc[UR6][R40.64], R45 ;  /* 0x0000002d28007986 */ /* 0x0001e4000c101906 */
.L_x_1916:
[----:B------:R-:W-:Y:S05]  /*4cd0*/  BSYNC.RECONVERGENT B1 ;  /* 0x0000000000017941 */ /* 0x000fea0003800200 */
.L_x_1915:
        /* <DEDUP_REMOVED lines=30> */
.L_x_1918:
[----:B------:R-:W-:Y:S05]  /*4ec0*/  BSYNC.RECONVERGENT B1 ;  /* 0x0000000000017941 */ /* 0x000fea0003800200 */
.L_x_1917:
[----:B------:R-:W-:Y:S04]  /*4ed0*/  BSSY.RECONVERGENT B1, `(.L_x_1919) ;  /* 0x000001e000017945 */ /* 0x000fe80003800200 */
[----:B------:R-:W-:Y:S05]  /*4ee0*/  @P6 BRA `(.L_x_1920) ;  /* 0x0000000000706947 */ /* 0x000fea0003800000 */
        /* <DEDUP_REMOVED lines=20> */
[----:B0-----:R-:W-:Y:S02]  /*5030*/  FADD.FTZ R20, R18, 1 ;  /* 0x3f80000012147421 */ /* 0x001fe40000010000 */
[----:B------:R-:W0:Y:S08]  /*5040*/  MUFU.RCP R16, R16 ;  /* 0x0000001000107308 */ /* 0x000e300000001000 */
[----:B------:R-:W1:Y:S01]  /*5050*/  MUFU.RCP R20, R20 ;  /* 0x0000001400147308 */ /* 0x000e620000001000 */
[----:B0-----:R-:W-:Y:S01]  /*5060*/  FMUL.FTZ R14, R41, R16 ;  /* 0x00000010290e7220 */ /* 0x001fe20000410000 */
[----:B------:R-:W-:Y:S01]  /*5070*/  LEA.HI.X R41, R42, UR9, R47, 0x1, P1 ;  /* 0x000000092a297c11 */ /* 0x000fe200088f0c2f */
[----:B-1----:R-:W-:-:S05]  /*5080*/  FMUL.FTZ R45, R45, R20 ;  /* 0x000000142d2d7220 */ /* 0x002fca0000410000 */
[----:B------:R-:W-:-:S05]  /*5090*/  F2FP.BF16.F32.PACK_AB R45, R45, R14 ;  /* 0x0000000e2d2d723e */ /* 0x000fca00000010ff */
[----:B------:R0:W-:Y:S02]  /*50a0*/  STG.E desc[UR6][R40.64], R45 ;  /* 0x0000002d28007986 */ /* 0x0001e4000c101906 */
.L_x_1920:
[----:B------:R-:W-:Y:S05]  /*50b0*/  BSYNC.RECONVERGENT B1 ;  /* 0x0000000000017941 */ /* 0x000fea0003800200 */
.L_x_1919:
        /* <DEDUP_REMOVED lines=38> */
.L_x_1922:
[----:B------:R-:W-:Y:S05]  /*5320*/  BSYNC.RECONVERGENT B1 ;  /* 0x0000000000017941 */ /* 0x000fea0003800200 */
.L_x_1921:
        /* <DEDUP_REMOVED lines=30> */
.L_x_1924:
[----:B------:R-:W-:Y:S05]  /*5510*/  BSYNC.RECONVERGENT B1 ;  /* 0x0000000000017941 */ /* 0x000fea0003800200 */
.L_x_1923:
[----:B------:R-:W-:Y:S04]  /*5520*/  BSSY.RECONVERGENT B1, `(.L_x_1925) ;  /* 0x000001e000017945 */ /* 0x000fe80003800200 */
[----:B------:R-:W-:Y:S05]  /*5530*/  @P5 BRA `(.L_x_1926) ;  /* 0x0000000000705947 */ /* 0x000fea0003800000 */
[--C-:B0--34-:R-:W-:Y:S01]  /*5540*/  FADD.FTZ R41, R30, -R50.reuse ;  /* 0x800000321e297221 */ /* 0x119fe20000010000 */
[----:B------:R-:W-:Y:S01]  /*5550*/  FADD.FTZ R85, R85, -R50 ;  /* 0x8000003255557221 */ /* 0x000fe20000010000 */
[----:B------:R-:W0:Y:S01]  /*5560*/  LDCU.64 UR4, c[0x0][0x3e0] ;  /* 0x00007c00ff0477ac */ /* 0x000e220008000a00 */
[----:B------:R-:W-:Y:S01]  /*5570*/  MOV R40, R102 ;  /* 0x0000006600287202 */ /* 0x000fe20000000f00 */
[-C--:B-1----:R-:W-:Y:S01]  /*5580*/  FMUL.FTZ R41, R41, R44.reuse ;  /* 0x0000002c29297220 */ /* 0x082fe20000410000 */
[----:B------:R-:W-:Y:S01]  /*5590*/  FMUL.FTZ R16, R85, R44 ;  /* 0x0000002c55107220 */ /* 0x000fe20000410000 */
[----:B------:R-:W2:Y:S02]  /*55a0*/  LDCU.64 UR8, c[0x0][0x380] ;  /* 0x00007000ff0877ac */ /* 0x000ea40008000a00 */
[----:B-----5:R-:W-:Y:S01]  /*55b0*/  FFMA.FTZ R43, R36, R41, R38 ;  /* 0x00000029242b7223 */ /* 0x020fe20000010026 */
[----:B------:R-:W-:Y:S01]  /*55c0*/  FFMA.FTZ R45, R37, R16, R39 ;  /* 0x00000010252d7223 */ /* 0x000fe20000010027 */
[----:B------:R-:W-:-:S02]  /*55d0*/  MOV R41, R101 ;  /* 0x0000006500297202 */ /* 0x000fc40000000f00 */
[----:B------:R-:W-:Y:S01]  /*55e0*/  FMUL.FTZ R14, R43, -1.4426950216293334961 ;  /* 0xbfb8aa3b2b0e7820 */ /* 0x000fe20000410000 */
[----:B------:R-:W-:-:S05]  /*55f0*/  FMUL.FTZ R18, R45, -1.4426950216293334961 ;  /* 0xbfb8aa3b2d127820 */ /* 0x000fca0000410000 */
[----:B------:R-:W1:Y:S01]  /*5600*/  MUFU.EX2 R14, R14 ;  /* 0x0000000e000e7308 */ /* 0x000e620000000800 */
[----:B0-----:R-:W-:-:S03]  /*5610*/  IMAD R47, R29, UR4, RZ ;  /* 0x000000041d2f7c24 */ /* 0x001fc6000f8e02ff */
[----:B------:R-:W0:Y:S01]  /*5620*/  MUFU.EX2 R18, R18 ;  /* 0x0000001200127308 */ /* 0x000e220000000800 */
[----:B------:R-:W-:-:S04]  /*5630*/  IMAD.WIDE.U32 R40, R76, UR4, R40 ;  /* 0x000000044c287c25 */ /* 0x000fc8000f8e0028 */
[----:B------:R-:W-:Y:S01]  /*5640*/  IMAD R47, R76, UR5, R47 ;  /* 0x000000054c2f7c24 */ /* 0x000fe2000f8e022f */
[----:B--2---:R-:W-:Y:S01]  /*5650*/  LEA R42, P3, R40, UR8, 0x1 ;  /* 0x00000008282a7c11 */ /* 0x004fe2000f8608ff */
[----:B-1----:R-:W-:-:S03]  /*5660*/  FADD.FTZ R16, R14, 1 ;  /* 0x3f8000000e107421 */ /* 0x002fc60000010000 */
        /* <DEDUP_REMOVED lines=9> */
.L_x_1926:
[----:B------:R-:W-:Y:S05]  /*5700*/  BSYNC.RECONVERGENT B1 ;  /* 0x0000000000017941 */ /* 0x000fea0003800200 */
.L_x_1925:
        /* <DEDUP_REMOVED lines=30> */
.L_x_1928:
[----:B------:R-:W-:Y:S05]  /*58f0*/  BSYNC.RECONVERGENT B1 ;  /* 0x0000000000017941 */ /* 0x000fea0003800200 */
.L_x_1927:
        /* <DEDUP_REMOVED lines=12> */
[--C-:B------:R-:W-:Y:S01]  /*59c0*/  FADD.FTZ R89, R89, -R50.reuse ;  /* 0x8000003259597221 */ /* 0x100fe20000010000 */
[----:B0--34-:R-:W-:Y:S01]  /*59d0*/  FADD.FTZ R41, R34, -R50 ;  /* 0x8000003222297221 */ /* 0x019fe20000010000 */
[----:B------:R-:W0:Y:S01]  /*59e0*/  LDCU.64 UR4, c[0x0][0x3e0] ;  /* 0x00007c00ff0477ac */ /* 0x000e220008000a00 */
[----:B------:R-:W-:Y:S01]  /*59f0*/  MOV R40, R102 ;  /* 0x0000006600287202 */ /* 0x000fe20000000f00 */
[-C--:B-1----:R-:W-:Y:S01]  /*5a00*/  FMUL.FTZ R89, R89, R44.reuse ;  /* 0x0000002c59597220 */ /* 0x082fe20000410000 */
[----:B------:R-:W-:Y:S01]  /*5a10*/  FMUL.FTZ R16, R41, R44 ;  /* 0x0000002c29107220 */ /* 0x000fe20000410000 */
[----:B------:R-:W2:Y:S01]  /*5a20*/  LDCU.64 UR8, c[0x0][0x380] ;  /* 0x00007000ff0877ac */ /* 0x000ea20008000a00 */
[----:B------:R-:W-:Y:S01]  /*5a30*/  MOV R41, R101 ;  /* 0x0000006500297202 */ /* 0x000fe20000000f00 */
[----:B-----5:R-:W-:Y:S01]  /*5a40*/  FFMA.FTZ R89, R36, R89, R38 ;  /* 0x0000005924597223 */ /* 0x020fe20000010026 */
[----:B------:R-:W-:-:S03]  /*5a50*/  FFMA.FTZ R45, R37, R16, R39 ;  /* 0x00000010252d7223 */ /* 0x000fc60000010027 */
        /* <DEDUP_REMOVED lines=18> */
.L_x_1930:
[----:B------:R-:W-:Y:S05]  /*5b80*/  BSYNC.RECONVERGENT B1 ;  /* 0x0000000000017941 */ /* 0x000fea0003800200 */
.L_x_1929:
[----:B------:R-:W-:Y:S04]  /*5b90*/  BSSY.RECONVERGENT B1, `(.L_x_1931) ;  /* 0x000001e000017945 */ /* 0x000fe80003800200 */
[----:B------:R-:W-:Y:S05]  /*5ba0*/  @P2 BRA `(.L_x_1932) ;  /* 0x0000000000702947 */ /* 0x000fea0003800000 */
        /* <DEDUP_REMOVED lines=28> */
.L_x_1932:
[----:B------:R-:W-:Y:S05]  /*5d70*/  BSYNC.RECONVERGENT B1 ;  /* 0x0000000000017941 */ /* 0x000fea0003800200 */
.L_x_1931:
        /* <DEDUP_REMOVED lines=30> */
.L_x_1934:
[----:B------:R-:W-:Y:S05]  /*5f60*/  BSYNC.RECONVERGENT B1 ;  /* 0x0000000000017941 */ /* 0x000fea0003800200 */
.L_x_1933:
        /* <DEDUP_REMOVED lines=30> */
.L_x_1936:
[----:B------:R-:W-:Y:S05]  /*6150*/  BSYNC.RECONVERGENT B1 ;  /* 0x0000000000017941 */ /* 0x000fea0003800200 */
.L_x_1935:
        /* <DEDUP_REMOVED lines=30> */
.L_x_1938:
[----:B------:R-:W-:Y:S05]  /*6340*/  BSYNC.RECONVERGENT B1 ;  /* 0x0000000000017941 */ /* 0x000fea0003800200 */
.L_x_1937:
[----:B------:R-:W-:Y:S05]  /*6350*/  @P6 BRA `(.L_x_1908) ;  /* 0x00000000006c6947 */ /* 0x000fea0003800000 */
[--C-:B------:R-:W-:Y:S01]  /*6360*/  FADD.FTZ R99, R99, -R50.reuse ;  /* 0x8000003263637221 */ /* 0x100fe20000010000 */
[----:B0--34-:R-:W-:Y:S01]  /*6370*/  FADD.FTZ R41, R68, -R50 ;  /* 0x8000003244297221 */ /* 0x019fe20000010000 */
[----:B------:R-:W0:Y:S01]  /*6380*/  LDCU.64 UR4, c[0x0][0x3e0] ;  /* 0x00007c00ff0477ac */ /* 0x000e220008000a00 */
[----:B------:R-:W-:Y:S01]  /*6390*/  MOV R100, R102 ;  /* 0x0000006600647202 */ /* 0x000fe20000000f00 */
[-C--:B-1----:R-:W-:Y:S01]  /*63a0*/  FMUL.FTZ R99, R99, R44.reuse ;  /* 0x0000002c63637220 */ /* 0x082fe20000410000 */
[----:B------:R-:W-:Y:S01]  /*63b0*/  FMUL.FTZ R44, R41, R44 ;  /* 0x0000002c292c7220 */ /* 0x000fe20000410000 */
[----:B------:R-:W1:Y:S02]  /*63c0*/  LDCU.64 UR8, c[0x0][0x380] ;  /* 0x00007000ff0877ac */ /* 0x000e640008000a00 */
[----:B-----5:R-:W-:Y:S01]  /*63d0*/  FFMA.FTZ R99, R36, R99, R38 ;  /* 0x0000006324637223 */ /* 0x020fe20000010026 */
[----:B------:R-:W-:-:S03]  /*63e0*/  FFMA.FTZ R39, R37, R44, R39 ;  /* 0x0000002c25277223 */ /* 0x000fc60000010027 */
[----:B------:R-:W-:Y:S01]  /*63f0*/  FMUL.FTZ R14, R99, -1.4426950216293334961 ;  /* 0xbfb8aa3b630e7820 */ /* 0x000fe20000410000 */
[----:B------:R-:W-:-:S05]  /*6400*/  FMUL.FTZ R18, R39, -1.4426950216293334961 ;  /* 0xbfb8aa3b27127820 */ /* 0x000fca0000410000 */
[----:B------:R-:W3:Y:S01]  /*6410*/  MUFU.EX2 R14, R14 ;  /* 0x0000000e000e7308 */ /* 0x000ee20000000800 */
[----:B0-----:R-:W-:-:S03]  /*6420*/  IMAD R22, R67, UR4, RZ ;  /* 0x0000000443167c24 */ /* 0x001fc6000f8e02ff */
[----:B------:R-:W0:Y:S01]  /*6430*/  MUFU.EX2 R18, R18 ;  /* 0x0000001200127308 */ /* 0x000e220000000800 */
[----:B------:R-:W-:-:S04]  /*6440*/  IMAD.WIDE.U32 R100, R13, UR4, R100 ;  /* 0x000000040d647c25 */ /* 0x000fc8000f8e0064 */
[----:B------:R-:W-:Y:S01]  /*6450*/  IMAD R37, R13, UR5, R22 ;  /* 0x000000050d257c24 */ /* 0x000fe2000f8e0216 */
[----:B-1----:R-:W-:Y:S01]  /*6460*/  LEA R36, P1, R100, UR8, 0x1 ;  /* 0x0000000864247c11 */ /* 0x002fe2000f8208ff */
[----:B---3--:R-:W-:-:S03]  /*6470*/  FADD.FTZ R16, R14, 1 ;  /* 0x3f8000000e107421 */ /* 0x008fc60000010000 */
        /* <DEDUP_REMOVED lines=9> */
.L_x_1908:
[----:B------:R-:W-:Y:S05]  /*6510*/  BSYNC.RECONVERGENT B0 ;  /* 0x0000000000007941 */ /* 0x000fea0003800200 */
.L_x_1876:
[----:B------:R-:W1:Y:S01]  /*6520*/  LDCU UR4, c[0x0][0x3f8] ;  /* 0x00007f00ff0477ac */ /* 0x000e620008000800 */
[----:B------:R-:W-:Y:S02]  /*6530*/  IADD3 R8, PT, PT, R5, R8, RZ ;  /* 0x0000000805087210 */ /* 0x000fe40007ffe0ff */
[----:B------:R-:W-:Y:S01]  /*6540*/  IADD3 R6, PT, PT, R6, 0x1, RZ ;  /* 0x0000000106067810 */ /* 0x000fe20007ffe0ff */
[----:B------:R-:W1:Y:S02]  /*6550*/  LDCU UR5, c[0x0][0x3c8] ;  /* 0x00007900ff0577ac */ /* 0x000e640008000800 */
[----:B-1----:R-:W-:-:S06]  /*6560*/  UIMAD UR4, UR4, UR5, URZ ;  /* 0x00000005040472a4 */ /* 0x002fcc000f8e02ff */
[----:B------:R-:W-:-:S13]  /*6570*/  ISETP.GE.AND P1, PT, R8, UR4, PT ;  /* 0x0000000408007c0c */ /* 0x000fda000bf26270 */
[----:B------:R-:W-:Y:S05]  /*6580*/  @!P1 BRA `(.L_x_1939) ;  /* 0xffffff9c00709947 */ /* 0x000fea000383ffff */
[----:B------:R-:W-:Y:S05]  /*6590*/  EXIT ;  /* 0x000000000000794d */ /* 0x000fea0003800000 */
.L_x_1940:
        /* <DEDUP_REMOVED lines=14> */
.L_x_4917:


//--------------------- .text._Z35group_norm_nhwc_fwd_one_pass_kernelI11Bf16IOFp32WLi256ELi128ELi512EEv26Group_norm_nhwc_fwd_params --------------------------
	.section	.text._Z35group_norm_nhwc_fwd_one_pass_kernelI11Bf16IOFp32WLi256ELi128ELi512EEv26Group_norm_nhwc_fwd_params,"ax",@progbits
	.align	128
        .global         _Z35group_norm_nhwc_fwd_one_pass_kernelI11Bf16IOFp32WLi256ELi128ELi512EEv26Group_norm_nhwc_fwd_params
        .type           _Z35group_norm_nhwc_fwd_one_pass_kernelI11Bf16IOFp32WLi256ELi128ELi512EEv26Group_norm_nhwc_fwd_params,@function
        .size           _Z35group_norm_nhwc_fwd_one_pass_kernelI11Bf16IOFp32WLi256ELi128ELi512EEv26Group_norm_nhwc_fwd_params,(.L_x_4918 - _Z35group_norm_nhwc_fwd_one_pass_kernelI11Bf16IOFp32WLi256ELi128ELi512EEv26Group_norm_nhwc_fwd_params)
        .other          _Z35group_norm_nhwc_fwd_one_pass_kernelI11Bf16IOFp32WLi256ELi128ELi512EEv26Group_norm_nhwc_fwd_params,@"STO_CUDA_ENTRY STV_DEFAULT"
_Z35group_norm_nhwc_fwd_one_pass_kernelI11Bf16IOFp32WLi256ELi128ELi512EEv26Group_norm_nhwc_fwd_params:
.text._Z35group_norm_nhwc_fwd_one_pass_kernelI11Bf16IOFp32WLi256ELi128ELi512EEv26Group_norm_nhwc_fwd_params:
        /* <DEDUP_REMOVED lines=14> */
[----:B------:R-:W2:Y:S01]  /*00e0*/  S2R R88, SR_LANEID ;  /* 0x0000000000587919 */ /* 0x000ea20000000000 */
[----:B----4-:R-:W-:Y:S02]  /*00f0*/  ISETP.NE.U32.AND P1, PT, RZ, UR6, PT ;  /* 0x00000006ff007c0c */ /* 0x010fe4000bf25070 */
[----:B0-----:R-:W-:-:S02]  /*0100*/  SHF.R.U32.HI R0, RZ, 0x6, R92 ;  /* 0x00000006ff007819 */ /* 0x001fc4000001165c */
        /* <DEDUP_REMOVED lines=9> */
[----:B------:R-:W-:Y:S02]  /*01a0*/  IADD3 R96, PT, PT, R0, 0xd8, RZ ;  /* 0x000000d800607810 */ /* 0x000fe40007ffe0ff */
[----:B------:R-:W-:Y:S02]  /*01b0*/  SHF.R.S32.HI R101, RZ, 0x1f, R106 ;  /* 0x0000001fff657819 */ /* 0x000fe4000001146a */
[----:B------:R-:W-:Y:S02]  /*01c0*/  SHF.R.S32.HI R99, RZ, 0x1f, R104 ;  /* 0x0000001fff637819 */ /* 0x000fe40000011468 */
[----:B------:R-:W-:Y:S02]  /*01d0*/  SHF.R.S32.HI R97, RZ, 0x1f, R102 ;  /* 0x0000001fff617819 */ /* 0x000fe40000011466 */
[----:B------:R-:W-:-:S02]  /*01e0*/  SHF.R.S32.HI R95, RZ, 0x1f, R100 ;  /* 0x0000001fff5f7819 */ /* 0x000fc40000011464 */
[----:B------:R-:W-:Y:S02]  /*01f0*/  SHF.R.S32.HI R93, RZ, 0x1f, R98 ;  /* 0x0000001fff5d7819 */ /* 0x000fe40000011462 */
[----:B0-2---:R-:W-:-:S07]  /*0200*/  SHF.R.S32.HI R91, RZ, 0x1f, R96 ;  /* 0x0000001fff5b7819 */ /* 0x005fce0000011460 */
.L_x_2080:
[----:B0-----:R-:W0:Y:S01]  /*0210*/  LDC R8, c[0x0][0x3f8] ;  /* 0x0000fe00ff087b82 */ /* 0x001e220000000800 */
[----:B------:R-:W-:Y:S01]  /*0220*/  IABS R6, R107 ;  /* 0x0000006b00067213 */ /* 0x000fe20000000000 */
[----:B------:R-:W1:Y:S01]  /*0230*/  LDCU UR8, c[0x0][0x404] ;  /* 0x00008080ff0877ac */ /* 0x000e620008000800 */
[----:B------:R-:W-:Y:S02]  /*0240*/  SHF.L.U32 R111, R92, 0x1, RZ ;  /* 0x000000015c6f7819 */ /* 0x000fe400000006ff */
[----:B------:R-:W-:Y:S01]  /*0250*/  MOV R89, RZ ;  /* 0x000000ff00597202 */ /* 0x000fe20000000f00 */
[----:B--2---:R-:W2:Y:S01]  /*0260*/  LDCU.64 UR4, c[0x0][0x3e8] ;  /* 0x00007d00ff0477ac */ /* 0x004ea20008000a00 */
[----:B0-----:R-:W-:-:S04]  /*0270*/  IABS R5, R8 ;  /* 0x0000000800057213 */ /* 0x001fc80000000000 */
[----:B------:R-:W0:Y:S08]  /*0280*/  I2F.RP R0, R5 ;  /* 0x0000000500007306 */ /* 0x000e300000209400 */
[----:B0-----:R-:W0:Y:S02]  /*0290*/  MUFU.RCP R0, R0 ;  /* 0x0000000000007308 */ /* 0x001e240000001000 */
[----:B0-----:R-:W-:-:S06]  /*02a0*/  IADD3 R2, PT, PT, R0, 0xffffffe, RZ ;  /* 0x0ffffffe00027810 */ /* 0x001fcc0007ffe0ff */
[----:B---34-:R0:W3:Y:S02]  /*02b0*/  F2I.FTZ.U32.TRUNC.NTZ R3, R2 ;  /* 0x0000000200037305 */ /* 0x0180e4000021f000 */
[----:B0-----:R-:W-:Y:S02]  /*02c0*/  MOV R2, RZ ;  /* 0x000000ff00027202 */ /* 0x001fe40000000f00 */
[----:B---3--:R-:W-:-:S05]  /*02d0*/  IADD3 R4, PT, PT, RZ, -R3, RZ ;  /* 0x80000003ff047210 */ /* 0x008fca0007ffe0ff */
[----:B------:R-:W-:-:S04]  /*02e0*/  IMAD R7, R4, R5, RZ ;  /* 0x0000000504077224 */ /* 0x000fc800078e02ff */
[----:B------:R-:W-:Y:S01]  /*02f0*/  IMAD.HI.U32 R3, R3, R7, R2 ;  /* 0x0000000703037227 */ /* 0x000fe200078e0002 */
[----:B------:R-:W-:-:S04]  /*0300*/  LOP3.LUT R2, R107, R8, RZ, 0x3c, !PT ;  /* 0x000000086b027212 */ /* 0x000fc800078e3cff */
[----:B------:R-:W-:Y:S01]  /*0310*/  ISETP.GE.AND P4, PT, R2, RZ, PT ;  /* 0x000000ff0200720c */ /* 0x000fe20003f86270 */
[----:B------:R-:W-:-:S05]  /*0320*/  IMAD.HI.U32 R4, R3, R6, RZ ;  /* 0x0000000603047227 */ /* 0x000fca00078e00ff */
[----:B------:R-:W-:-:S05]  /*0330*/  IADD3 R0, PT, PT, -R4, RZ, RZ ;  /* 0x000000ff04007210 */ /* 0x000fca0007ffe1ff */
[----:B------:R-:W-:-:S05]  /*0340*/  IMAD R0, R5, R0, R6 ;  /* 0x0000000005007224 */ /* 0x000fca00078e0206 */
[----:B------:R-:W-:-:S13]  /*0350*/  ISETP.GT.U32.AND P1, PT, R5, R0, PT ;  /* 0x000000000500720c */ /* 0x000fda0003f24070 */
[-C--:B------:R-:W-:Y:S02]  /*0360*/  @!P1 IADD3 R0, PT, PT, R0, -R5.reuse, RZ ;  /* 0x8000000500009210 */ /* 0x080fe40007ffe0ff */
[----:B------:R-:W-:Y:S02]  /*0370*/  @!P1 IADD3 R4, PT, PT, R4, 0x1, RZ ;  /* 0x0000000104049810 */ /* 0x000fe40007ffe0ff */
[----:B------:R-:W-:Y:S02]  /*0380*/  ISETP.GE.U32.AND P3, PT, R0, R5, PT ;  /* 0x000000050000720c */ /* 0x000fe40003f66070 */
[----:B------:R-:W-:Y:S02]  /*0390*/  SHF.R.U32.HI R0, RZ, 0x6, R92 ;  /* 0x00000006ff007819 */ /* 0x000fe4000001165c */
[----:B------:R-:W-:-:S03]  /*03a0*/  ISETP.NE.AND P1, PT, R8, RZ, PT ;  /* 0x000000ff0800720c */ /* 0x000fc60003f25270 */
[----:B-1----:R-:W-:Y:S01]  /*03b0*/  IMAD R3, R103, UR8, R0 ;  /* 0x0000000867037c24 */ /* 0x002fe2000f8e0200 */
[----:B------:R-:W0:Y:S04]  /*03c0*/  LDCU.64 UR8, c[0x0][0x3f0] ;  /* 0x00007e00ff0877ac */ /* 0x000e280008000a00 */
[C---:B--2---:R-:W-:Y:S02]  /*03d0*/  ISETP.GE.U32.AND P2, PT, R3.reuse, UR4, PT ;  /* 0x0000000403007c0c */ /* 0x044fe4000bf46070 */
[----:B------:R-:W-:Y:S02]  /*03e0*/  SHF.R.S32.HI R5, RZ, 0x1f, R3 ;  /* 0x0000001fff057819 */ /* 0x000fe40000011403 */
[----:B------:R-:W-:Y:S02]  /*03f0*/  IADD3 R7, PT, PT, R3, 0x10, RZ ;  /* 0x0000001003077810 */ /* 0x000fe40007ffe0ff */
[----:B------:R-:W-:-:S02]  /*0400*/  @P3 IADD3 R4, PT, PT, R4, 0x1, RZ ;  /* 0x0000000104043810 */ /* 0x000fc40007ffe0ff */
[----:B------:R-:W-:Y:S02]  /*0410*/  ISETP.GE.AND.EX P2, PT, R5, UR5, PT, P2 ;  /* 0x0000000505007c0c */ /* 0x000fe4000bf46320 */
[----:B------:R-:W-:Y:S02]  /*0420*/  ISETP.GE.U32.AND P3, PT, R7, UR4, PT ;  /* 0x0000000407007c0c */ /* 0x000fe4000bf66070 */
[----:B------:R-:W-:Y:S02]  /*0430*/  SHF.R.S32.HI R9, RZ, 0x1f, R7 ;  /* 0x0000001fff097819 */ /* 0x000fe40000011407 */
[----:B------:R-:W-:Y:S02]  /*0440*/  @!P4 IADD3 R4, PT, PT, -R4, RZ, RZ ;  /* 0x000000ff0404c210 */ /* 0x000fe40007ffe1ff */
[----:B------:R-:W-:Y:S02]  /*0450*/  ISETP.GE.AND.EX P3, PT, R9, UR5, PT, P3 ;  /* 0x0000000509007c0c */ /* 0x000fe4000bf66330 */
[----:B------:R-:W-:-:S02]  /*0460*/  @!P1 LOP3.LUT R4, RZ, R8, RZ, 0x33, !PT ;  /* 0x00000008ff049212 */ /* 0x000fc400078e33ff */
[----:B------:R-:W-:Y:S01]  /*0470*/  IADD3 R11, PT, PT, R3, 0x18, RZ ;  /* 0x00000018030b7810 */ /* 0x000fe20007ffe0ff */
[----:B------:R-:W1:Y:S01]  /*0480*/  @!P2 LDC.64 R22, c[0x0][0x3e0] ;  /* 0x0000f800ff16ab82 */ /* 0x000e620000000a00 */
[----:B------:R-:W-:Y:S02]  /*0490*/  IADD3 R108, PT, PT, -R4, RZ, RZ ;  /* 0x000000ff046c7210 */ /* 0x000fe40007ffe1ff */
[----:B------:R-:W-:Y:S02]  /*04a0*/  ISETP.GE.U32.AND P4, PT, R11, UR4, PT ;  /* 0x000000040b007c0c */ /* 0x000fe4000bf86070 */
[----:B------:R-:W-:Y:S01]  /*04b0*/  SHF.R.S32.HI R17, RZ, 0x1f, R11 ;  /* 0x0000001fff117819 */ /* 0x000fe2000001140b */
[----:B------:R-:W-:Y:S01]  /*04c0*/  IMAD R108, R8, R108, R107 ;  /* 0x0000006c086c7224 */ /* 0x000fe200078e026b */
[----:B------:R-:W-:Y:S01]  /*04d0*/  IADD3 R13, PT, PT, R3, 0x20, RZ ;  /* 0x00000020030d7810 */ /* 0x000fe20007ffe0ff */
[----:B------:R-:W2:Y:S01]  /*04e0*/  @!P3 LDC.64 R24, c[0x0][0x3e0] ;  /* 0x0000f800ff18bb82 */ /* 0x000ea20000000a00 */
[----:B------:R-:W-:-:S02]  /*04f0*/  ISETP.GE.AND.EX P4, PT, R17, UR5, PT, P4 ;  /* 0x0000000511007c0c */ /* 0x000fc4000bf86340 */
[----:B------:R-:W-:Y:S02]  /*0500*/  ISETP.GE.U32.AND P5, PT, R13, UR4, PT ;  /* 0x000000040d007c0c */ /* 0x000fe4000bfa6070 */
[----:B------:R-:W-:Y:S02]  /*0510*/  SHF.R.S32.HI R19, RZ, 0x1f, R13 ;  /* 0x0000001fff137819 */ /* 0x000fe4000001140d */
[----:B------:R-:W-:Y:S01]  /*0520*/  SHF.L.U32 R108, R108, 0x7, RZ ;  /* 0x000000076c6c7819 */ /* 0x000fe200000006ff */
[----:B------:R-:W3:Y:S01]  /*0530*/  @!P2 LDC.64 R26, c[0x0][0x390] ;  /* 0x0000e400ff1aab82 */ /* 0x000ee20000000a00 */
[----:B------:R-:W-:Y:S02]  /*0540*/  SHF.R.S32.HI R0, RZ, 0x1f, R4 ;  /* 0x0000001fff007819 */ /* 0x000fe40000011404 */
[----:B------:R-:W-:Y:S02]  /*0550*/  ISETP.GE.AND.EX P5, PT, R19, UR5, PT, P5 ;  /* 0x0000000513007c0c */ /* 0x000fe4000bfa6350 */
[----:B------:R-:W-:Y:S01]  /*0560*/  LOP3.LUT R110, R108, 0x7e, R111, 0xf8, !PT ;  /* 0x0000007e6c6e7812 */ /* 0x000fe200078ef86f */
[----:B0-----:R-:W-:Y:S01]  /*0570*/  IMAD R15, R0, UR8, RZ ;  /* 0x00000008000f7c24 */ /* 0x001fe2000f8e02ff */
[----:B------:R-:W-:Y:S01]  /*0580*/  SHF.R.S32.HI R111, RZ, 0x1f, R108 ;  /* 0x0000001fff6f7819 */ /* 0x000fe2000001146c */
[----:B-----5:R-:W0:Y:S01]  /*0590*/  @!P3 LDC.64 R28, c[0x0][0x390] ;  /* 0x0000e400ff1cbb82 */ /* 0x020e220000000a00 */
[----:B-1----:R-:W-:-:S02]  /*05a0*/  @!P2 IMAD R0, R5, R22, RZ ;  /* 0x000000160500a224 */ /* 0x002fc400078e02ff */
[C---:B------:R-:W-:Y:S02]  /*05b0*/  IMAD R15, R4.reuse, UR9, R15 ;  /* 0x00000009040f7c24 */ /* 0x040fe4000f8e020f */
[----:B------:R-:W-:-:S03]  /*05c0*/  IMAD.WIDE.U32 R110, R4, UR8, R110 ;  /* 0x00000008046e7c25 */ /* 0x000fc6000f8e006e */
[----:B------:R-:W1:Y:S01]  /*05d0*/  @!P4 LDC.64 R30, c[0x0][0x3e0] ;  /* 0x0000f800ff1ecb82 */ /* 0x000e620000000a00 */
[----:B------:R-:W-:Y:S01]  /*05e0*/  @!P2 IMAD R23, R3, R23, R0 ;  /* 0x000000170317a224 */ /* 0x000fe200078e0200 */
[----:B------:R-:W-:Y:S01]  /*05f0*/  IADD3 R113, PT, PT, R111, R15, RZ ;  /* 0x0000000f6f717210 */ /* 0x000fe20007ffe0ff */
[----:B--2---:R-:W-:Y:S01]  /*0600*/  @!P3 IMAD R0, R9, R24, RZ ;  /* 0x000000180900b224 */ /* 0x004fe200078e02ff */
[----:B------:R-:W-:Y:S02]  /*0610*/  @!P2 MOV R112, R110 ;  /* 0x0000006e0070a202 */ /* 0x000fe40000000f00 */
[----:B------:R-:W-:Y:S01]  /*0620*/  IADD3 R15, PT, PT, R3, 0x28, RZ ;  /* 0x00000028030f7810 */ /* 0x000fe20007ffe0ff */
[----:B------:R-:W-:Y:S01]  /*0630*/  @!P3 IMAD R25, R7, R25, R0 ;  /* 0x000000190719b224 */ /* 0x000fe200078e0200 */
[----:B------:R-:W2:Y:S01]  /*0640*/  @!P5 LDC.64 R34, c[0x0][0x3e0] ;  /* 0x0000f800ff22db82 */ /* 0x000ea20000000a00 */
[----:B------:R-:W-:Y:S01]  /*0650*/  @!P2 IMAD.WIDE.U32 R4, R3, R22, R112 ;  /* 0x000000160304a225 */ /* 0x000fe200078e0070 */
[----:B------:R-:W-:-:S02]  /*0660*/  @!P3 MOV R8, R110 ;  /* 0x0000006e0008b202 */ /* 0x000fc40000000f00 */
[----:B------:R-:W-:Y:S02]  /*0670*/  @!P3 MOV R9, R113 ;  /* 0x000000710009b202 */ /* 0x000fe40000000f00 */
[----:B------:R-:W-:Y:S02]  /*0680*/  ISETP.GE.U32.AND P1, PT, R15, UR4, PT ;  /* 0x000000040f007c0c */ /* 0x000fe4000bf26070 */
[----:B------:R-:W4:Y:S01]  /*0690*/  @!P4 LDC.64 R32, c[0x0][0x390] ;  /* 0x0000e400ff20cb82 */ /* 0x000f220000000a00 */
[----:B------:R-:W-:Y:S01]  /*06a0*/  SHF.R.S32.HI R21, RZ, 0x1f, R15 ;  /* 0x0000001fff157819 */ /* 0x000fe2000001140f */
[----:B------:R-:W-:Y:S01]  /*06b0*/  @!P3 IMAD.WIDE.U32 R8, R7, R24, R8 ;  /* 0x000000180708b225 */ /* 0x000fe200078e0008 */
[----:B------:R-:W-:Y:S02]  /*06c0*/  @!P2 IADD3 R0, PT, PT, R5, R23, RZ ;  /* 0x000000170500a210 */ /* 0x000fe40007ffe0ff */
[C---:B---3--:R-:W-:Y:S02]  /*06d0*/  @!P2 LEA R6, P6, R4.reuse, R26, 0x1 ;  /* 0x0000001a0406a211 */ /* 0x048fe400078c08ff */
[----:B------:R-:W-:Y:S01]  /*06e0*/  ISETP.GE.AND.EX P1, PT, R21, UR5, PT, P1 ;  /* 0x0000000515007c0c */ /* 0x000fe2000bf26310 */
[----:B-1----:R-:W-:Y:S01]  /*06f0*/  @!P4 IMAD R2, R17, R30, RZ ;  /* 0x0000001e1102c224 */ /* 0x002fe200078e02ff */
[----:B------:R-:W-:-:S02]  /*0700*/  @!P2 LEA.HI.X R7, R4, R27, R0, 0x1, P6 ;  /* 0x0000001b0407a211 */ /* 0x000fc400030f0c00 */
[----:B------:R-:W-:Y:S02]  /*0710*/  @!P3 IADD3 R0, PT, PT, R9, R25, RZ ;  /* 0x000000190900b210 */ /* 0x000fe40007ffe0ff */
[C---:B0-----:R-:W-:Y:S01]  /*0720*/  @!P3 LEA R4, P6, R8.reuse, R28, 0x1 ;  /* 0x0000001c0804b211 */ /* 0x041fe200078c08ff */
[----:B------:R0:W3:Y:S01]  /*0730*/  @!P2 LDG.E R89, desc[UR6][R6.64] ;  /* 0x000000060659a981 */ /* 0x0000e2000c1e1900 */
[----:B------:R-:W-:Y:S01]  /*0740*/  IADD3 R17, PT, PT, R3, 0x38, RZ ;  /* 0x0000003803117810 */ /* 0x000fe20007ffe0ff */
[----:B------:R-:W-:Y:S01]  /*0750*/  @!P4 IMAD R23, R11, R31, R2 ;  /* 0x0000001f0b17c224 */ /* 0x000fe200078e0202 */
[----:B------:R-:W-:Y:S01]  /*0760*/  @!P3 LEA.HI.X R5, R8, R29, R0, 0x1, P6 ;  /* 0x0000001d0805b211 */ /* 0x000fe200030f0c00 */
[----:B--2---:R-:W-:Y:S01]  /*0770*/  @!P5 IMAD R0, R19, R34, RZ ;  /* 0x000000221300d224 */ /* 0x004fe200078e02ff */
[----:B------:R-:W-:Y:S01]  /*0780*/  @!P4 MOV R8, R110 ;  /* 0x0000006e0008c202 */ /* 0x000fe20000000f00 */
[----:B------:R-:W1:Y:S01]  /*0790*/  @!P5 LDC.64 R28, c[0x0][0x390] ;  /* 0x0000e400ff1cdb82 */ /* 0x000e620000000a00 */
[----:B------:R-:W-:-:S02]  /*07a0*/  @!P4 MOV R9, R113 ;  /* 0x000000710009c202 */ /* 0x000fc40000000f00 */
[----:B------:R-:W-:Y:S02]  /*07b0*/  ISETP.GE.U32.AND P2, PT, R17, UR4, PT ;  /* 0x0000000411007c0c */ /* 0x000fe4000bf46070 */
[----:B------:R-:W-:Y:S01]  /*07c0*/  SHF.R.S32.HI R25, RZ, 0x1f, R17 ;  /* 0x0000001fff197819 */ /* 0x000fe20000011411 */
[----:B------:R-:W-:Y:S01]  /*07d0*/  @!P4 IMAD.WIDE.U32 R8, R11, R30, R8 ;  /* 0x0000001e0b08c225 */ /* 0x000fe200078e0008 */
[----:B------:R-:W-:Y:S01]  /*07e0*/  MOV R85, RZ ;  /* 0x000000ff00557202 */ /* 0x000fe20000000f00 */
[----:B------:R-:W2:Y:S01]  /*07f0*/  @!P1 LDC.64 R36, c[0x0][0x3e0] ;  /* 0x0000f800ff249b82 */ /* 0x000ea20000000a00 */
[----:B------:R-:W-:Y:S01]  /*0800*/  ISETP.GE.AND.EX P2, PT, R25, UR5, PT, P2 ;  /* 0x0000000519007c0c */ /* 0x000fe2000bf46320 */
[----:B------:R-:W-:Y:S01]  /*0810*/  @!P5 IMAD R27, R13, R35, R0 ;  /* 0x000000230d1bd224 */ /* 0x000fe200078e0200 */
[----:B0-----:R-:W-:Y:S02]  /*0820*/  @!P5 MOV R6, R110 ;  /* 0x0000006e0006d202 */ /* 0x001fe40000000f00 */
[----:B------:R-:W-:Y:S01]  /*0830*/  @!P5 MOV R7, R113 ;  /* 0x000000710007d202 */ /* 0x000fe20000000f00 */
[----:B------:R1:W5:Y:S01]  /*0840*/  @!P3 LDG.E R85, desc[UR6][R4.64] ;  /* 0x000000060455b981 */ /* 0x000362000c1e1900 */
[----:B------:R-:W-:-:S02]  /*0850*/  @!P4 IADD3 R0, PT, PT, R9, R23, RZ ;  /* 0x000000170900c210 */ /* 0x000fc40007ffe0ff */
[C---:B----4-:R-:W-:Y:S01]  /*0860*/  @!P4 LEA R12, P6, R8.reuse, R32, 0x1 ;  /* 0x00000020080cc211 */ /* 0x050fe200078c08ff */
[----:B------:R-:W-:Y:S01]  /*0870*/  @!P5 IMAD.WIDE.U32 R6, R13, R34, R6 ;  /* 0x000000220d06d225 */ /* 0x000fe200078e0006 */
[----:B------:R-:W-:Y:S02]  /*0880*/  IADD3 R11, PT, PT, R3, 0x40, RZ ;  /* 0x00000040030b7810 */ /* 0x000fe40007ffe0ff */
[----:B------:R-:W-:Y:S01]  /*0890*/  @!P4 LEA.HI.X R13, R8, R33, R0, 0x1, P6 ;  /* 0x00000021080dc211 */ /* 0x000fe200030f0c00 */
[----:B------:R-:W0:Y:S01]  /*08a0*/  @!P2 LDC.64 R34, c[0x0][0x3e0] ;  /* 0x0000f800ff22ab82 */ /* 0x000e220000000a00 */
[----:B------:R-:W-:Y:S02]  /*08b0*/  ISETP.GE.U32.AND P3, PT, R11, UR4, PT ;  /* 0x000000040b007c0c */ /* 0x000fe4000bf66070 */
[----:B------:R-:W-:-:S05]  /*08c0*/  SHF.R.S32.HI R19, RZ, 0x1f, R11 ;  /* 0x0000001fff137819 */ /* 0x000fca000001140b */
[----:B------:R-:W4:Y:S01]  /*08d0*/  @!P1 LDC.64 R32, c[0x0][0x390] ;  /* 0x0000e400ff209b82 */ /* 0x000f220000000a00 */
[----:B------:R-:W-:Y:S02]  /*08e0*/  ISETP.GE.AND.EX P3, PT, R19, UR5, PT, P3 ;  /* 0x0000000513007c0c */ /* 0x000fe4000bf66330 */
[----:B------:R-:W-:Y:S02]  /*08f0*/  @!P5 IADD3 R0, PT, PT, R7, R27, RZ ;  /* 0x0000001b0700d210 */ /* 0x000fe40007ffe0ff */
[----:B-1----:R-:W-:Y:S02]  /*0900*/  @!P5 LEA R4, P6, R6, R28, 0x1 ;  /* 0x0000001c0604d211 */ /* 0x002fe400078c08ff */
[----:B------:R-:W-:Y:S01]  /*0910*/  MOV R10, RZ ;  /* 0x000000ff000a7202 */ /* 0x000fe20000000f00 */
[----:B--2---:R-:W-:Y:S01]  /*0920*/  @!P1 IMAD R2, R21, R36, RZ ;  /* 0x0000002415029224 */ /* 0x004fe200078e02ff */
[----:B------:R-:W-:Y:S01]  /*0930*/  @!P1 MOV R8, R110 ;  /* 0x0000006e00089202 */ /* 0x000fe20000000f00 */
[----:B------:R-:W1:Y:S01]  /*0940*/  @!P2 LDC.64 R26, c[0x0][0x390] ;  /* 0x0000e400ff1aab82 */ /* 0x000e620000000a00 */
[----:B------:R-:W-:-:S02]  /*0950*/  @!P1 MOV R9, R113 ;  /* 0x0000007100099202 */ /* 0x000fc40000000f00 */
[----:B------:R-:W-:Y:S01]  /*0960*/  @!P5 LEA.HI.X R5, R6, R29, R0, 0x1, P6 ;  /* 0x0000001d0605d211 */ /* 0x000fe200030f0c00 */
[----:B------:R4:W2:Y:S01]  /*0970*/  @!P4 LDG.E R10, desc[UR6][R12.64] ;  /* 0x000000060c0ac981 */ /* 0x0008a2000c1e1900 */
[----:B------:R-:W-:Y:S02]  /*0980*/  IADD3 R21, PT, PT, R3, 0x48, RZ ;  /* 0x0000004803157810 */ /* 0x000fe40007ffe0ff */
[----:B------:R-:W-:Y:S01]  /*0990*/  MOV R6, RZ ;  /* 0x000000ff00067202 */ /* 0x000fe20000000f00 */
[----:B------:R-:W1:Y:S01]  /*09a0*/  @!P3 LDC.64 R38, c[0x0][0x3e0] ;  /* 0x0000f800ff26bb82 */ /* 0x000e620000000a00 */
[----:B------:R-:W-:Y:S01]  /*09b0*/  @!P1 IMAD R7, R15, R37, R2 ;  /* 0x000000250f079224 */ /* 0x000fe200078e0202 */
[----:B------:R-:W-:Y:S01]  /*09c0*/  ISETP.GE.U32.AND P4, PT, R21, UR4, PT ;  /* 0x0000000415007c0c */ /* 0x000fe2000bf86070 */
[----:B------:R-:W-:Y:S01]  /*09d0*/  @!P1 IMAD.WIDE.U32 R8, R15, R36, R8 ;  /* 0x000000240f089225 */ /* 0x000fe200078e0008 */
[----:B------:R-:W-:Y:S01]  /*09e0*/  SHF.R.S32.HI R29, RZ, 0x1f, R21 ;  /* 0x0000001fff1d7819 */ /* 0x000fe20000011415 */
[----:B------:R1:W2:Y:S01]  /*09f0*/  @!P5 LDG.E R6, desc[UR6][R4.64] ;  /* 0x000000060406d981 */ /* 0x0002a2000c1e1900 */
[----:B------:R-:W-:-:S02]  /*0a00*/  IADD3 R23, PT, PT, R3, 0x58, RZ ;  /* 0x0000005803177810 */ /* 0x000fc40007ffe0ff */
[----:B------:R-:W-:Y:S02]  /*0a10*/  ISETP.GE.AND.EX P4, PT, R29, UR5, PT, P4 ;  /* 0x000000051d007c0c */ /* 0x000fe4000bf86340 */
[----:B------:R-:W-:Y:S02]  /*0a20*/  ISETP.GE.U32.AND P5, PT, R23, UR4, PT ;  /* 0x0000000417007c0c */ /* 0x000fe4000bfa6070 */
[----:B------:R-:W-:Y:S02]  /*0a30*/  SHF.R.S32.HI R31, RZ, 0x1f, R23 ;  /* 0x0000001fff1f7819 */ /* 0x000fe40000011417 */
[----:B------:R-:W-:Y:S02]  /*0a40*/  @!P1 IADD3 R0, PT, PT, R9, R7, RZ ;  /* 0x0000000709009210 */ /* 0x000fe40007ffe0ff */
[----:B----4-:R-:W-:Y:S02]  /*0a50*/  @!P1 LEA R12, P6, R8, R32, 0x1 ;  /* 0x00000020080c9211 */ /* 0x010fe400078c08ff */
[----:B------:R-:W-:-:S02]  /*0a60*/  ISETP.GE.AND.EX P5, PT, R31, UR5, PT, P5 ;  /* 0x000000051f007c0c */ /* 0x000fc4000bfa6350 */
[----:B------:R-:W-:Y:S01]  /*0a70*/  @!P1 LEA.HI.X R13, R8, R33, R0, 0x1, P6 ;  /* 0x00000021080d9211 */ /* 0x000fe200030f0c00 */
[----:B0-----:R-:W-:Y:S01]  /*0a80*/  @!P2 IMAD R2, R25, R34, RZ ;  /* 0x000000221902a224 */ /* 0x001fe200078e02ff */
[----:B------:R-:W-:Y:S01]  /*0a90*/  @!P2 MOV R8, R110 ;  /* 0x0000006e0008a202 */ /* 0x000fe20000000f00 */
[----:B------:R-:W0:Y:S01]  /*0aa0*/  @!P4 LDC.64 R36, c[0x0][0x3e0] ;  /* 0x0000f800ff24cb82 */ /* 0x000e220000000a00 */
[----:B------:R-:W-:Y:S01]  /*0ab0*/  @!P2 MOV R9, R113 ;  /* 0x000000710009a202 */ /* 0x000fe20000000f00 */
[C---:B------:R-:W-:Y:S02]  /*0ac0*/  @!P2 IMAD R15, R17.reuse, R35, R2 ;  /* 0x00000023110fa224 */ /* 0x040fe400078e0202 */
[----:B------:R-:W-:-:S04]  /*0ad0*/  @!P2 IMAD.WIDE.U32 R8, R17, R34, R8 ;  /* 0x000000221108a225 */ /* 0x000fc800078e0008 */
[----:B------:R-:W4:Y:S01]  /*0ae0*/  @!P3 LDC.64 R34, c[0x0][0x390] ;  /* 0x0000e400ff22bb82 */ /* 0x000f220000000a00 */
[----:B------:R-:W-:Y:S01]  /*0af0*/  @!P3 MOV R16, R110 ;  /* 0x0000006e0010b202 */ /* 0x000fe20000000f00 */
[----:B-1----:R-:W-:Y:S01]  /*0b00*/  @!P3 IMAD R2, R19, R38, RZ ;  /* 0x000000261302b224 */ /* 0x002fe200078e02ff */
[----:B------:R-:W-:-:S05]  /*0b10*/  @!P3 MOV R17, R113 ;  /* 0x000000710011b202 */ /* 0x000fca0000000f00 */
[----:B------:R-:W1:Y:S01]  /*0b20*/  @!P5 LDC.64 R4, c[0x0][0x3e0] ;  /* 0x0000f800ff04db82 */ /* 0x000e620000000a00 */
[----:B------:R-:W-:Y:S01]  /*0b30*/  MOV R7, RZ ;  /* 0x000000ff00077202 */ /* 0x000fe20000000f00 */
[----:B------:R-:W-:Y:S01]  /*0b40*/  @!P3 IMAD R19, R11, R39, R2 ;  /* 0x000000270b13b224 */ /* 0x000fe200078e0202 */
[----:B------:R-:W-:Y:S01]  /*0b50*/  IADD3 R25, PT, PT, R3, 0x60, RZ ;  /* 0x0000006003197810 */ /* 0x000fe20007ffe0ff */
[----:B------:R-:W-:Y:S01]  /*0b60*/  @!P3 IMAD.WIDE.U32 R16, R11, R38, R16 ;  /* 0x000000260b10b225 */ /* 0x000fe200078e0010 */
[----:B------:R-:W-:Y:S02]  /*0b70*/  @!P2 IADD3 R0, PT, PT, R9, R15, RZ ;  /* 0x0000000f0900a210 */ /* 0x000fe40007ffe0ff */
[----:B------:R-:W-:Y:S01]  /*0b80*/  @!P2 LEA R14, P6, R8, R26, 0x1 ;  /* 0x0000001a080ea211 */ /* 0x000fe200078c08ff */
[----:B------:R-:W1:Y:S01]  /*0b90*/  @!P4 LDC.64 R38, c[0x0][0x390] ;  /* 0x0000e400ff26cb82 */ /* 0x000e620000000a00 */
[----:B------:R-:W2:Y:S01]  /*0ba0*/  @!P1 LDG.E R7, desc[UR6][R12.64] ;  /* 0x000000060c079981 */ /* 0x000ea2000c1e1900 */
[----:B------:R-:W-:-:S02]  /*0bb0*/  ISETP.GE.U32.AND P1, PT, R25, UR4, PT ;  /* 0x0000000419007c0c */ /* 0x000fc4000bf26070 */
[----:B------:R-:W-:Y:S02]  /*0bc0*/  SHF.R.S32.HI R33, RZ, 0x1f, R25 ;  /* 0x0000001fff217819 */ /* 0x000fe40000011419 */
[----:B------:R-:W-:Y:S02]  /*0bd0*/  MOV R11, RZ ;  /* 0x000000ff000b7202 */ /* 0x000fe40000000f00 */
[----:B------:R-:W-:Y:S02]  /*0be0*/  @!P2 LEA.HI.X R15, R8, R27, R0, 0x1, P6 ;  /* 0x0000001b080fa211 */ /* 0x000fe400030f0c00 */
[----:B------:R-:W-:Y:S01]  /*0bf0*/  ISETP.GE.AND.EX P1, PT, R33, UR5, PT, P1 ;  /* 0x0000000521007c0c */ /* 0x000fe2000bf26310 */
[----:B0-----:R-:W-:Y:S01]  /*0c00*/  @!P4 IMAD R2, R29, R36, RZ ;  /* 0x000000241d02c224 */ /* 0x001fe200078e02ff */
[----:B------:R-:W-:Y:S01]  /*0c10*/  IADD3 R27, PT, PT, R3, 0x68, RZ ;  /* 0x00000068031b7810 */ /* 0x000fe20007ffe0ff */
[----:B------:R0:W2:Y:S01]  /*0c20*/  @!P2 LDG.E R11, desc[UR6][R14.64] ;  /* 0x000000060e0ba981 */ /* 0x0000a2000c1e1900 */
[----:B------:R-:W-:Y:S01]  /*0c30*/  @!P3 IADD3 R0, PT, PT, R17, R19, RZ ;  /* 0x000000131100b210 */ /* 0x000fe20007ffe0ff */
[----:B------:R-:W1:Y:S01]  /*0c40*/  @!P5 LDC.64 R8, c[0x0][0x390] ;  /* 0x0000e400ff08db82 */ /* 0x000e620000000a00 */
[----:B----4-:R-:W-:-:S02]  /*0c50*/  @!P3 LEA R18, P6, R16, R34, 0x1 ;  /* 0x000000221012b211 */ /* 0x010fc400078c08ff */
[----:B------:R-:W-:Y:S02]  /*0c60*/  ISETP.GE.U32.AND P2, PT, R27, UR4, PT ;  /* 0x000000041b007c0c */ /* 0x000fe4000bf46070 */
[----:B------:R-:W-:Y:S02]  /*0c70*/  SHF.R.S32.HI R29, RZ, 0x1f, R27 ;  /* 0x0000001fff1d7819 */ /* 0x000fe4000001141b */
[----:B0-----:R-:W-:Y:S02]  /*0c80*/  @!P4 MOV R14, R110 ;  /* 0x0000006e000ec202 */ /* 0x001fe40000000f00 */
[----:B------:R-:W-:Y:S01]  /*0c90*/  @!P4 MOV R15, R113 ;  /* 0x00000071000fc202 */ /* 0x000fe20000000f00 */
[----:B------:R-:W-:Y:S01]  /*0ca0*/  @!P4 IMAD R17, R21, R37, R2 ;  /* 0x000000251511c224 */ /* 0x000fe200078e0202 */
[----:B------:R-:W-:Y:S02]  /*0cb0*/  @!P3 LEA.HI.X R19, R16, R35, R0, 0x1, P6 ;  /* 0x000000231013b211 */ /* 0x000fe400030f0c00 */
[----:B------:R-:W-:Y:S01]  /*0cc0*/  CS2R R12, SRZ ;  /* 0x00000000000c7805 */ /* 0x000fe2000001ff00 */
[----:B-1----:R-:W-:Y:S01]  /*0cd0*/  @!P5 IMAD R0, R31, R4, RZ ;  /* 0x000000041f00d224 */ /* 0x002fe200078e02ff */
[----:B------:R-:W-:Y:S01]  /*0ce0*/  ISETP.GE.AND.EX P2, PT, R29, UR5, PT, P2 ;  /* 0x000000051d007c0c */ /* 0x000fe2000bf46320 */
[----:B------:R-:W-:-:S02]  /*0cf0*/  @!P4 IMAD.WIDE.U32 R14, R21, R36, R14 ;  /* 0x00000024150ec225 */ /* 0x000fc400078e000e */
[----:B------:R-:W0:Y:S01]  /*0d00*/  @!P1 LDC.64 R36, c[0x0][0x3e0] ;  /* 0x0000f800ff249b82 */ /* 0x000e220000000a00 */
[----:B------:R1:W4:Y:S01]  /*0d10*/  @!P3 LDG.E R13, desc[UR6][R18.64] ;  /* 0x00000006120db981 */ /* 0x000322000c1e1900 */
[----:B------:R-:W-:Y:S01]  /*0d20*/  @!P5 IMAD R35, R23, R5, R0 ;  /* 0x000000051723d224 */ /* 0x000fe200078e0200 */
[----:B------:R-:W-:Y:S02]  /*0d30*/  @!P4 IADD3 R0, PT, PT, R15, R17, RZ ;  /* 0x000000110f00c210 */ /* 0x000fe40007ffe0ff */
[----:B------:R-:W-:Y:S02]  /*0d40*/  @!P5 MOV R16, R110 ;  /* 0x0000006e0010d202 */ /* 0x000fe40000000f00 */
[----:B------:R-:W-:Y:S02]  /*0d50*/  @!P5 MOV R17, R113 ;  /* 0x000000710011d202 */ /* 0x000fe40000000f00 */
[C---:B------:R-:W-:Y:S01]  /*0d60*/  @!P4 LEA R20, P3, R14.reuse, R38, 0x1 ;  /* 0x000000260e14c211 */ /* 0x040fe200078608ff */
[----:B------:R-:W0:Y:S01]  /*0d70*/  @!P2 LDC.64 R40, c[0x0][0x3e0] ;  /* 0x0000f800ff28ab82 */ /* 0x000e220000000a00 */
[----:B------:R-:W-:Y:S01]  /*0d80*/  IADD3 R31, PT, PT, R3, 0x78, RZ ;  /* 0x00000078031f7810 */ /* 0x000fe20007ffe0ff */
[----:B------:R-:W-:Y:S01]  /*0d90*/  @!P5 IMAD.WIDE.U32 R4, R23, R4, R16 ;  /* 0x000000041704d225 */ /* 0x000fe200078e0010 */
[----:B------:R-:W-:-:S02]  /*0da0*/  @!P4 LEA.HI.X R21, R14, R39, R0, 0x1, P3 ;  /* 0x000000270e15c211 */ /* 0x000fc400018f0c00 */
[----:B------:R-:W-:Y:S02]  /*0db0*/  ISETP.GE.U32.AND P3, PT, R31, UR4, PT ;  /* 0x000000041f007c0c */ /* 0x000fe4000bf66070 */
[----:B------:R-:W-:Y:S01]  /*0dc0*/  SHF.R.S32.HI R23, RZ, 0x1f, R31 ;  /* 0x0000001fff177819 */ /* 0x000fe2000001141f */
[----:B------:R-:W0:Y:S03]  /*0dd0*/  @!P1 LDC.64 R38, c[0x0][0x390] ;  /* 0x0000e400ff269b82 */ /* 0x000e260000000a00 */
[----:B------:R-:W-:Y:S02]  /*0de0*/  ISETP.GE.AND.EX P3, PT, R23, UR5, PT, P3 ;  /* 0x0000000517007c0c */ /* 0x000fe4000bf66330 */
[----:B------:R-:W-:Y:S02]  /*0df0*/  @!P5 IADD3 R0, PT, PT, R5, R35, RZ ;  /* 0x000000230500d210 */ /* 0x000fe40007ffe0ff */
[----:B------:R-:W-:Y:S01]  /*0e00*/  @!P5 LEA R8, P6, R4, R8, 0x1 ;  /* 0x000000080408d211 */ /* 0x000fe200078c08ff */
[----:B------:R-:W0:Y:S01]  /*0e10*/  @!P2 LDC.64 R46, c[0x0][0x390] ;  /* 0x0000e400ff2eab82 */ /* 0x000e220000000a00 */
[----:B-1----:R-:W-:-:S02]  /*0e20*/  MOV R19, RZ ;  /* 0x000000ff00137202 */ /* 0x002fc40000000f00 */
[----:B------:R-:W-:Y:S01]  /*0e30*/  @!P5 LEA.HI.X R9, R4, R9, R0, 0x1, P6 ;  /* 0x000000090409d211 */ /* 0x000fe200030f0c00 */
[----:B0-----:R-:W-:Y:S01]  /*0e40*/  @!P1 IMAD R0, R33, R36, RZ ;  /* 0x0000002421009224 */ /* 0x001fe200078e02ff */
[----:B------:R-:W-:Y:S02]  /*0e50*/  IADD3 R35, PT, PT, R3, 0x80, RZ ;  /* 0x0000008003237810 */ /* 0x000fe40007ffe0ff */
[----:B------:R-:W-:Y:S01]  /*0e60*/  MOV R15, RZ ;  /* 0x000000ff000f7202 */ /* 0x000fe20000000f00 */
[----:B------:R-:W0:Y:S01]  /*0e70*/  @!P3 LDC.64 R16, c[0x0][0x3e0] ;  /* 0x0000f800ff10bb82 */ /* 0x000e220000000a00 */
[----:B------:R1:W4:Y:S01]  /*0e80*/  @!P5 LDG.E R19, desc[UR6][R8.64] ;  /* 0x000000060813d981 */ /* 0x000322000c1e1900 */
[----:B------:R-:W-:Y:S01]  /*0e90*/  @!P1 IMAD R33, R25, R37, R0 ;  /* 0x0000002519219224 */ /* 0x000fe200078e0200 */
[----:B------:R-:W-:Y:S02]  /*0ea0*/  ISETP.GE.U32.AND P5, PT, R35, UR4, PT ;  /* 0x0000000423007c0c */ /* 0x000fe4000bfa6070 */
[----:B------:R-:W-:Y:S01]  /*0eb0*/  SHF.R.S32.HI R43, RZ, 0x1f, R35 ;  /* 0x0000001fff2b7819 */ /* 0x000fe20000011423 */
[----:B------:R1:W4:Y:S01]  /*0ec0*/  @!P4 LDG.E R15, desc[UR6][R20.64] ;  /* 0x00000006140fc981 */ /* 0x000322000c1e1900 */
[----:B------:R-:W-:-:S02]  /*0ed0*/  @!P1 MOV R4, R110 ;  /* 0x0000006e00049202 */ /* 0x000fc40000000f00 */
[----:B------:R-:W-:Y:S02]  /*0ee0*/  @!P1 MOV R5, R113 ;  /* 0x0000007100059202 */ /* 0x000fe40000000f00 */
[----:B------:R-:W-:Y:S02]  /*0ef0*/  IADD3 R37, PT, PT, R3, 0x88, RZ ;  /* 0x0000008803257810 */ /* 0x000fe40007ffe0ff */
[----:B------:R-:W-:Y:S01]  /*0f00*/  ISETP.GE.AND.EX P5, PT, R43, UR5, PT, P5 ;  /* 0x000000052b007c0c */ /* 0x000fe2000bfa6350 */
[----:B------:R-:W-:Y:S01]  /*0f10*/  @!P2 IMAD R0, R29, R40, RZ ;  /* 0x000000281d00a224 */ /* 0x000fe200078e02ff */
[----:B------:R-:W-:Y:S01]  /*0f20*/  ISETP.GE.U32.AND P4, PT, R37, UR4, PT ;  /* 0x0000000425007c0c */ /* 0x000fe2000bf86070 */
[----:B------:R-:W-:Y:S01]  /*0f30*/  @!P1 IMAD.WIDE.U32 R4, R25, R36, R4 ;  /* 0x0000002419049225 */ /* 0x000fe200078e0004 */
[----:B------:R-:W-:Y:S02]  /*0f40*/  SHF.R.S32.HI R45, RZ, 0x1f, R37 ;  /* 0x0000001fff2d7819 */ /* 0x000fe40000011425 */
[----:B-1----:R-:W-:-:S02]  /*0f50*/  @!P2 MOV R8, R110 ;  /* 0x0000006e0008a202 */ /* 0x002fc40000000f00 */
[----:B------:R-:W-:Y:S01]  /*0f60*/  @!P2 MOV R9, R113 ;  /* 0x000000710009a202 */ /* 0x000fe20000000f00 */
[----:B------:R-:W-:Y:S01]  /*0f70*/  @!P2 IMAD R29, R27, R41, R0 ;  /* 0x000000291b1da224 */ /* 0x000fe200078e0200 */
[----:B------:R-:W-:Y:S02]  /*0f80*/  ISETP.GE.AND.EX P4, PT, R45, UR5, PT, P4 ;  /* 0x000000052d007c0c */ /* 0x000fe4000bf86340 */
[----:B------:R-:W-:Y:S01]  /*0f90*/  @!P1 IADD3 R0, PT, PT, R5, R33, RZ ;  /* 0x0000002105009210 */ /* 0x000fe20007ffe0ff */
[----:B------:R-:W-:Y:S01]  /*0fa0*/  @!P2 IMAD.WIDE.U32 R8, R27, R40, R8 ;  /* 0x000000281b08a225 */ /* 0x000fe200078e0008 */
[C---:B------:R-:W-:Y:S01]  /*0fb0*/  @!P1 LEA R24, P6, R4.reuse, R38, 0x1 ;  /* 0x0000002604189211 */ /* 0x040fe200078c08ff */
[----:B------:R-:W1:Y:S01]  /*0fc0*/  @!P3 LDC.64 R26, c[0x0][0x390] ;  /* 0x0000e400ff1abb82 */ /* 0x000e620000000a00 */
[----:B------:R-:W-:Y:S02]  /*0fd0*/  MOV R21, RZ ;  /* 0x000000ff00157202 */ /* 0x000fe40000000f00 */
[----:B------:R-:W-:-:S02]  /*0fe0*/  @!P1 LEA.HI.X R25, R4, R39, R0, 0x1, P6 ;  /* 0x0000002704199211 */ /* 0x000fc400030f0c00 */
[----:B------:R-:W-:Y:S02]  /*0ff0*/  @!P2 IADD3 R0, PT, PT, R9, R29, RZ ;  /* 0x0000001d0900a210 */ /* 0x000fe40007ffe0ff */
[C---:B------:R-:W-:Y:S01]  /*1000*/  @!P2 LEA R28, P6, R8.reuse, R46, 0x1 ;  /* 0x0000002e081ca211 */ /* 0x040fe200078c08ff */
[----:B------:R-:W3:Y:S01]  /*1010*/  @!P5 LDC.64 R4, c[0x0][0x3e0] ;  /* 0x0000f800ff04db82 */ /* 0x000ee20000000a00 */
[----:B------:R0:W4:Y:S02]  /*1020*/  @!P1 LDG.E R21, desc[UR6][R24.64] ;  /* 0x0000000618159981 */ /* 0x000124000c1e1900 */
[----:B0-----:R-:W-:Y:S01]  /*1030*/  @!P3 IMAD R2, R23, R16, RZ ;  /* 0x000000101702b224 */ /* 0x001fe200078e02ff */
[----:B------:R-:W-:-:S04]  /*1040*/  @!P2 LEA.HI.X R29, R8, R47, R0, 0x1, P6 ;  /* 0x0000002f081da211 */ /* 0x000fc800030f0c00 */
[----:B------:R-:W0:Y:S01]  /*1050*/  @!P4 LDC.64 R8, c[0x0][0x3e0] ;  /* 0x0000f800ff08cb82 */ /* 0x000e220000000a00 */
[----:B------:R-:W-:Y:S02]  /*1060*/  @!P3 MOV R24, R110 ;  /* 0x0000006e0018b202 */ /* 0x000fe40000000f00 */
[----:B------:R-:W-:Y:S01]  /*1070*/  @!P3 MOV R25, R113 ;  /* 0x000000710019b202 */ /* 0x000fe20000000f00 */
[----:B------:R-:W-:Y:S01]  /*1080*/  @!P3 IMAD R33, R31, R17, R2 ;  /* 0x000000111f21b224 */ /* 0x000fe200078e0202 */
[----:B------:R-:W-:Y:S01]  /*1090*/  IADD3 R39, PT, PT, R3, 0x90, RZ ;  /* 0x0000009003277810 */ /* 0x000fe20007ffe0ff */
[----:B------:R-:W-:-:S03]  /*10a0*/  @!P3 IMAD.WIDE.U32 R16, R31, R16, R24 ;  /* 0x000000101f10b225 */ /* 0x000fc600078e0018 */
[----:B------:R-:W5:Y:S01]  /*10b0*/  @!P5 LDC.64 R24, c[0x0][0x390] ;  /* 0x0000e400ff18db82 */ /* 0x000f620000000a00 */
[----:B------:R-:W-:Y:S02]  /*10c0*/  MOV R23, RZ ;  /* 0x000000ff00177202 */ /* 0x000fe40000000f00 */
[----:B------:R-:W-:Y:S02]  /*10d0*/  ISETP.GE.U32.AND P1, PT, R39, UR4, PT ;  /* 0x0000000427007c0c */ /* 0x000fe4000bf26070 */
[----:B------:R-:W-:Y:S02]  /*10e0*/  SHF.R.S32.HI R47, RZ, 0x1f, R39 ;  /* 0x0000001fff2f7819 */ /* 0x000fe40000011427 */
[----:B------:R-:W-:Y:S01]  /*10f0*/  IADD3 R41, PT, PT, R3, 0x98, RZ ;  /* 0x0000009803297810 */ /* 0x000fe20007ffe0ff */
[----:B------:R3:W4:Y:S01]  /*1100*/  @!P2 LDG.E R23, desc[UR6][R28.64] ;  /* 0x000000061c17a981 */ /* 0x000722000c1e1900 */
[----:B------:R-:W-:Y:S02]  /*1110*/  ISETP.GE.AND.EX P1, PT, R47, UR5, PT, P1 ;  /* 0x000000052f007c0c */ /* 0x000fe4000bf26310 */
[----:B------:R-:W-:-:S02]  /*1120*/  @!P3 IADD3 R0, PT, PT, R17, R33, RZ ;  /* 0x000000211100b210 */ /* 0x000fc40007ffe0ff */
[C---:B-1----:R-:W-:Y:S02]  /*1130*/  @!P3 LEA R32, P6, R16.reuse, R26, 0x1 ;  /* 0x0000001a1020b211 */ /* 0x042fe400078c08ff */
[----:B------:R-:W-:Y:S02]  /*1140*/  ISETP.GE.U32.AND P2, PT, R41, UR4, PT ;  /* 0x0000000429007c0c */ /* 0x000fe4000bf46070 */
[----:B------:R-:W-:Y:S02]  /*1150*/  SHF.R.S32.HI R49, RZ, 0x1f, R41 ;  /* 0x0000001fff317819 */ /* 0x000fe40000011429 */
[----:B------:R-:W-:Y:S01]  /*1160*/  @!P3 LEA.HI.X R33, R16, R27, R0, 0x1, P6 ;  /* 0x0000001b1021b211 */ /* 0x000fe200030f0c00 */
[----:B---3--:R-:W-:Y:S01]  /*1170*/  @!P5 IMAD R0, R43, R4, RZ ;  /* 0x000000042b00d224 */ /* 0x008fe200078e02ff */
[----:B------:R-:W-:Y:S01]  /*1180*/  ISETP.GE.AND.EX P2, PT, R49, UR5, PT, P2 ;  /* 0x0000000531007c0c */ /* 0x000fe2000bf46320 */
[----:B------:R-:W1:Y:S01]  /*1190*/  @!P4 LDC.64 R16, c[0x0][0x390] ;  /* 0x0000e400ff10cb82 */ /* 0x000e620000000a00 */
[----:B------:R-:W-:-:S02]  /*11a0*/  @!P5 MOV R28, R110 ;  /* 0x0000006e001cd202 */ /* 0x000fc40000000f00 */
[----:B------:R-:W-:Y:S02]  /*11b0*/  @!P5 MOV R29, R113 ;  /* 0x00000071001dd202 */ /* 0x000fe40000000f00 */
[----:B------:R-:W-:Y:S01]  /*11c0*/  CS2R R26, SRZ ;  /* 0x00000000001a7805 */ /* 0x000fe2000001ff00 */
[----:B------:R-:W-:Y:S02]  /*11d0*/  @!P5 IMAD R51, R35, R5, R0 ;  /* 0x000000052333d224 */ /* 0x000fe400078e0200 */
[----:B0-----:R-:W-:Y:S01]  /*11e0*/  @!P4 IMAD R0, R45, R8, RZ ;  /* 0x000000082d00c224 */ /* 0x001fe200078e02ff */
[----:B------:R-:W0:Y:S01]  /*11f0*/  @!P1 LDC.64 R30, c[0x0][0x3e0] ;  /* 0x0000f800ff1e9b82 */ /* 0x000e220000000a00 */
[----:B------:R-:W-:Y:S01]  /*1200*/  @!P5 IMAD.WIDE.U32 R28, R35, R4, R28 ;  /* 0x00000004231cd225 */ /* 0x000fe200078e001c */
[----:B------:R5:W3:Y:S01]  /*1210*/  @!P3 LDG.E R27, desc[UR6][R32.64] ;  /* 0x00000006201bb981 */ /* 0x000ae2000c1e1900 */
[----:B------:R-:W-:Y:S02]  /*1220*/  IADD3 R43, PT, PT, R3, 0xa0, RZ ;  /* 0x000000a0032b7810 */ /* 0x000fe40007ffe0ff */
[----:B------:R-:W-:Y:S01]  /*1230*/  @!P4 IMAD R55, R37, R9, R0 ;  /* 0x000000092537c224 */ /* 0x000fe200078e0200 */
[----:B------:R-:W-:-:S02]  /*1240*/  @!P5 IADD3 R0, PT, PT, R29, R51, RZ ;  /* 0x000000331d00d210 */ /* 0x000fc40007ffe0ff */
[----:B------:R-:W-:Y:S01]  /*1250*/  ISETP.GE.U32.AND P3, PT, R43, UR4, PT ;  /* 0x000000042b007c0c */ /* 0x000fe2000bf66070 */
[----:B------:R-:W0:Y:S01]  /*1260*/  @!P2 LDC.64 R4, c[0x0][0x3e0] ;  /* 0x0000f800ff04ab82 */ /* 0x000e220000000a00 */
[C---:B-----5:R-:W-:Y:S02]  /*1270*/  @!P5 LEA R32, P6, R28.reuse, R24, 0x1 ;  /* 0x000000181c20d211 */ /* 0x060fe400078c08ff */
[----:B------:R-:W-:Y:S02]  /*1280*/  SHF.R.S32.HI R45, RZ, 0x1f, R43 ;  /* 0x0000001fff2d7819 */ /* 0x000fe4000001142b */
[----:B------:R-:W-:Y:S02]  /*1290*/  MOV R53, RZ ;  /* 0x000000ff00357202 */ /* 0x000fe40000000f00 */
[----:B------:R-:W-:Y:S02]  /*12a0*/  @!P5 LEA.HI.X R33, R28, R25, R0, 0x1, P6 ;  /* 0x000000191c21d211 */ /* 0x000fe400030f0c00 */
[----:B------:R-:W-:Y:S01]  /*12b0*/  @!P4 MOV R34, R110 ;  /* 0x0000006e0022c202 */ /* 0x000fe20000000f00 */
[----:B------:R-:W5:Y:S01]  /*12c0*/  @!P1 LDC.64 R24, c[0x0][0x390] ;  /* 0x0000e400ff189b82 */ /* 0x000f620000000a00 */
[----:B------:R-:W-:Y:S01]  /*12d0*/  @!P4 MOV R35, R113 ;  /* 0x000000710023c202 */ /* 0x000fe20000000f00 */
[----:B------:R-:W3:Y:S01]  /*12e0*/  @!P5 LDG.E R53, desc[UR6][R32.64] ;  /* 0x000000062035d981 */ /* 0x000ee2000c1e1900 */
[----:B------:R-:W-:-:S02]  /*12f0*/  ISETP.GE.AND.EX P3, PT, R45, UR5, PT, P3 ;  /* 0x000000052d007c0c */ /* 0x000fc4000bf66330 */
[----:B------:R-:W-:Y:S01]  /*1300*/  ISETP.GE.U32.AND P5, PT, R106, UR4, PT ;  /* 0x000000046a007c0c */ /* 0x000fe2000bfa6070 */
[----:B------:R-:W-:Y:S02]  /*1310*/  @!P4 IMAD.WIDE.U32 R8, R37, R8, R34 ;  /* 0x000000082508c225 */ /* 0x000fe400078e0022 */
[----:B------:R-:W5:Y:S01]  /*1320*/  @!P2 LDC.64 R28, c[0x0][0x390] ;  /* 0x0000e400ff1cab82 */ /* 0x000f620000000a00 */
[----:B------:R-:W-:Y:S02]  /*1330*/  ISETP.GE.AND.EX P5, PT, R101, UR5, PT, P5 ;  /* 0x0000000565007c0c */ /* 0x000fe4000bfa6350 */
[----:B------:R-:W-:Y:S02]  /*1340*/  @!P4 IADD3 R0, PT, PT, R9, R55, RZ ;  /* 0x000000370900c210 */ /* 0x000fe40007ffe0ff */
[----:B-1----:R-:W-:Y:S02]  /*1350*/  @!P4 LEA R34, P6, R8, R16, 0x1 ;  /* 0x000000100822c211 */ /* 0x002fe400078c08ff */
[----:B------:R-:W-:-:S02]  /*1360*/  MOV R55, RZ ;  /* 0x000000ff00377202 */ /* 0x000fc40000000f00 */
[----:B------:R-:W-:Y:S01]  /*1370*/  @!P4 LEA.HI.X R35, R8, R17, R0, 0x1, P6 ;  /* 0x000000110823c211 */ /* 0x000fe200030f0c00 */
[----:B0-----:R-:W-:Y:S01]  /*1380*/  @!P1 IMAD R0, R47, R30, RZ ;  /* 0x0000001e2f009224 */ /* 0x001fe200078e02ff */
[----:B------:R-:W0:Y:S01]  /*1390*/  @!P3 LDC.64 R16, c[0x0][0x3e0] ;  /* 0x0000f800ff10bb82 */ /* 0x000e220000000a00 */
[----:B------:R-:W-:Y:S02]  /*13a0*/  @!P1 MOV R8, R110 ;  /* 0x0000006e00089202 */ /* 0x000fe40000000f00 */
[----:B------:R-:W-:Y:S01]  /*13b0*/  @!P1 MOV R9, R113 ;  /* 0x0000007100099202 */ /* 0x000fe20000000f00 */
[----:B------:R-:W-:Y:S01]  /*13c0*/  @!P1 IMAD R47, R39, R31, R0 ;  /* 0x0000001f272f9224 */ /* 0x000fe200078e0200 */
[----:B------:R1:W3:Y:S01]  /*13d0*/  @!P4 LDG.E R55, desc[UR6][R34.64] ;  /* 0x000000062237c981 */ /* 0x0002e2000c1e1900 */
[----:B------:R-:W-:Y:S02]  /*13e0*/  @!P2 IMAD R2, R49, R4, RZ ;  /* 0x000000043102a224 */ /* 0x000fe400078e02ff */
[----:B------:R-:W-:-:S02]  /*13f0*/  @!P1 IMAD.WIDE.U32 R30, R39, R30, R8 ;  /* 0x0000001e271e9225 */ /* 0x000fc400078e0008 */
[----:B------:R-:W2:Y:S01]  /*1400*/  @!P5 LDC.64 R8, c[0x0][0x3e0] ;  /* 0x0000f800ff08db82 */ /* 0x000ea20000000a00 */
[----:B------:R-:W-:Y:S02]  /*1410*/  IADD3 R37, PT, PT, R3, 0xa8, RZ ;  /* 0x000000a803257810 */ /* 0x000fe40007ffe0ff */
[----:B-1----:R-:W-:Y:S02]  /*1420*/  @!P2 MOV R34, R110 ;  /* 0x0000006e0022a202 */ /* 0x002fe40000000f00 */
[----:B------:R-:W-:Y:S01]  /*1430*/  @!P2 MOV R35, R113 ;  /* 0x000000710023a202 */ /* 0x000fe20000000f00 */
[----:B------:R-:W-:Y:S01]  /*1440*/  @!P2 IMAD R39, R41, R5, R2 ;  /* 0x000000052927a224 */ /* 0x000fe200078e0202 */
[----:B------:R-:W-:Y:S01]  /*1450*/  ISETP.GE.U32.AND P4, PT, R37, UR4, PT ;  /* 0x0000000425007c0c */ /* 0x000fe2000bf86070 */
[----:B------:R-:W-:Y:S01]  /*1460*/  @!P2 IMAD.WIDE.U32 R4, R41, R4, R34 ;  /* 0x000000042904a225 */ /* 0x000fe200078e0022 */
[----:B------:R-:W-:Y:S02]  /*1470*/  SHF.R.S32.HI R35, RZ, 0x1f, R37 ;  /* 0x0000001fff237819 */ /* 0x000fe40000011425 */
[----:B------:R-:W-:-:S02]  /*1480*/  @!P1 IADD3 R0, PT, PT, R31, R47, RZ ;  /* 0x0000002f1f009210 */ /* 0x000fc40007ffe0ff */
[C---:B-----5:R-:W-:Y:S02]  /*1490*/  @!P1 LEA R32, P6, R30.reuse, R24, 0x1 ;  /* 0x000000181e209211 */ /* 0x060fe400078c08ff */
[----:B------:R-:W-:Y:S02]  /*14a0*/  ISETP.GE.AND.EX P4, PT, R35, UR5, PT, P4 ;  /* 0x0000000523007c0c */ /* 0x000fe4000bf86340 */
[----:B------:R-:W-:Y:S02]  /*14b0*/  @!P1 LEA.HI.X R33, R30, R25, R0, 0x1, P6 ;  /* 0x000000191e219211 */ /* 0x000fe400030f0c00 */
[----:B------:R-:W1:Y:S01]  /*14c0*/  @!P3 LDC.64 R24, c[0x0][0x390] ;  /* 0x0000e400ff18bb82 */ /* 0x000e620000000a00 */
[----:B------:R-:W-:Y:S02]  /*14d0*/  @!P2 IADD3 R0, PT, PT, R5, R39, RZ ;  /* 0x000000270500a210 */ /* 0x000fe40007ffe0ff */
[----:B------:R-:W-:Y:S01]  /*14e0*/  @!P2 LEA R28, P6, R4, R28, 0x1 ;  /* 0x0000001c041ca211 */ /* 0x000fe200078c08ff */
[----:B0-----:R-:W-:Y:S01]  /*14f0*/  @!P3 IMAD R2, R45, R16, RZ ;  /* 0x000000102d02b224 */ /* 0x001fe200078e02ff */
[----:B------:R-:W-:-:S02]  /*1500*/  MOV R56, RZ ;  /* 0x000000ff00387202 */ /* 0x000fc40000000f00 */
[----:B------:R-:W-:Y:S01]  /*1510*/  @!P2 LEA.HI.X R29, R4, R29, R0, 0x1, P6 ;  /* 0x0000001d041da211 */ /* 0x000fe200030f0c00 */
[----:B------:R-:W0:Y:S01]  /*1520*/  @!P5 LDC.64 R30, c[0x0][0x390] ;  /* 0x0000e400ff1edb82 */ /* 0x000e220000000a00 */
[----:B------:R-:W-:Y:S02]  /*1530*/  @!P3 MOV R4, R110 ;  /* 0x0000006e0004b202 */ /* 0x000fe40000000f00 */
[----:B------:R-:W-:Y:S01]  /*1540*/  @!P3 MOV R5, R113 ;  /* 0x000000710005b202 */ /* 0x000fe20000000f00 */
[C---:B------:R-:W-:Y:S01]  /*1550*/  @!P3 IMAD R41, R43.reuse, R17, R2 ;  /* 0x000000112b29b224 */ /* 0x040fe200078e0202 */
[----:B------:R-:W-:Y:S01]  /*1560*/  MOV R59, RZ ;  /* 0x000000ff003b7202 */ /* 0x000fe20000000f00 */
[----:B------:R5:W3:Y:S01]  /*1570*/  @!P1 LDG.E R56, desc[UR6][R32.64] ;  /* 0x0000000620389981 */ /* 0x000ae2000c1e1900 */
[----:B------:R-:W-:Y:S01]  /*1580*/  @!P3 IMAD.WIDE.U32 R16, R43, R16, R4 ;  /* 0x000000102b10b225 */ /* 0x000fe200078e0004 */
[----:B------:R-:W-:Y:S01]  /*1590*/  ISETP.GE.U32.AND P1, PT, R104, UR4, PT ;  /* 0x0000000468007c0c */ /* 0x000fe2000bf26070 */
[----:B------:R-:W0:Y:S01]  /*15a0*/  @!P4 LDC.64 R4, c[0x0][0x3e0] ;  /* 0x0000f800ff04cb82 */ /* 0x000e220000000a00 */
[----:B------:R-:W-:Y:S01]  /*15b0*/  IADD3 R39, PT, PT, R3, 0xb0, RZ ;  /* 0x000000b003277810 */ /* 0x000fe20007ffe0ff */
[----:B--2---:R-:W-:Y:S01]  /*15c0*/  @!P5 IMAD R0, R101, R8, RZ ;  /* 0x000000086500d224 */ /* 0x004fe200078e02ff */
[----:B------:R-:W-:Y:S01]  /*15d0*/  ISETP.GE.AND.EX P1, PT, R99, UR5, PT, P1 ;  /* 0x0000000563007c0c */ /* 0x000fe2000bf26310 */
[----:B------:R2:W3:Y:S02]  /*15e0*/  @!P2 LDG.E R59, desc[UR6][R28.64] ;  /* 0x000000061c3ba981 */ /* 0x0004e4000c1e1900 */
[----:B-----5:R-:W-:Y:S01]  /*15f0*/  @!P5 IMAD R33, R106, R9, R0 ;  /* 0x000000096a21d224 */ /* 0x020fe200078e0200 */
[----:B------:R-:W-:-:S02]  /*1600*/  @!P3 IADD3 R0, PT, PT, R17, R41, RZ ;  /* 0x000000291100b210 */ /* 0x000fc40007ffe0ff */
[----:B------:R-:W-:Y:S02]  /*1610*/  ISETP.GE.U32.AND P2, PT, R39, UR4, PT ;  /* 0x0000000427007c0c */ /* 0x000fe4000bf46070 */
[----:B------:R-:W-:Y:S02]  /*1620*/  SHF.R.S32.HI R41, RZ, 0x1f, R39 ;  /* 0x0000001fff297819 */ /* 0x000fe40000011427 */
[----:B--2---:R-:W-:Y:S02]  /*1630*/  @!P5 MOV R28, R110 ;  /* 0x0000006e001cd202 */ /* 0x004fe40000000f00 */
[----:B------:R-:W-:Y:S02]  /*1640*/  @!P5 MOV R29, R113 ;  /* 0x00000071001dd202 */ /* 0x000fe40000000f00 */
[----:B------:R-:W-:Y:S01]  /*1650*/  ISETP.GE.AND.EX P2, PT, R41, UR5, PT, P2 ;  /* 0x0000000529007c0c */ /* 0x000fe2000bf46320 */
[----:B------:R-:W-:Y:S01]  /*1660*/  @!P5 IMAD.WIDE.U32 R8, R106, R8, R28 ;  /* 0x000000086a08d225 */ /* 0x000fe200078e001c */
[----:B-1----:R-:W-:-:S02]  /*1670*/  @!P3 LEA R24, P6, R16, R24, 0x1 ;  /* 0x000000181018b211 */ /* 0x002fc400078c08ff */
[----:B------:R-:W1:Y:S02]  /*1680*/  @!P4 LDC.64 R28, c[0x0][0x390] ;  /* 0x0000e400ff1ccb82 */ /* 0x000e640000000a00 */
[----:B------:R-:W-:Y:S02]  /*1690*/  @!P3 LEA.HI.X R25, R16, R25, R0, 0x1, P6 ;  /* 0x000000191019b211 */ /* 0x000fe400030f0c00 */
[----:B------:R-:W-:Y:S02]  /*16a0*/  @!P5 IADD3 R0, PT, PT, R9, R33, RZ ;  /* 0x000000210900d210 */ /* 0x000fe40007ffe0ff */
[C---:B0-----:R-:W-:Y:S02]  /*16b0*/  @!P5 LEA R32, P6, R8.reuse, R30, 0x1 ;  /* 0x0000001e0820d211 */ /* 0x041fe400078c08ff */
[----:B------:R-:W0:Y:S01]  /*16c0*/  @!P1 LDC.64 R16, c[0x0][0x3e0] ;  /* 0x0000f800ff109b82 */ /* 0x000e220000000a00 */
[----:B------:R-:W-:Y:S02]  /*16d0*/  MOV R87, RZ ;  /* 0x000000ff00577202 */ /* 0x000fe40000000f00 */
[----:B------:R-:W-:Y:S01]  /*16e0*/  @!P5 LEA.HI.X R33, R8, R31, R0, 0x1, P6 ;  /* 0x0000001f0821d211 */ /* 0x000fe200030f0c00 */
[----:B------:R-:W-:Y:S01]  /*16f0*/  @!P4 IMAD R0, R35, R4, RZ ;  /* 0x000000042300c224 */ /* 0x000fe200078e02ff */
[----:B------:R-:W-:-:S02]  /*1700*/  @!P4 MOV R34, R110 ;  /* 0x0000006e0022c202 */ /* 0x000fc40000000f00 */
[----:B------:R-:W-:Y:S01]  /*1710*/  @!P4 MOV R35, R113 ;  /* 0x000000710023c202 */ /* 0x000fe20000000f00 */
[----:B------:R-:W2:Y:S01]  /*1720*/  @!P2 LDC.64 R8, c[0x0][0x3e0] ;  /* 0x0000f800ff08ab82 */ /* 0x000ea20000000a00 */
[----:B------:R-:W-:Y:S01]  /*1730*/  MOV R61, RZ ;  /* 0x000000ff003d7202 */ /* 0x000fe20000000f00 */
[----:B------:R-:W5:Y:S01]  /*1740*/  @!P5 LDG.E R87, desc[UR6][R32.64] ;  /* 0x000000062057d981 */ /* 0x000f62000c1e1900 */
[C---:B------:R-:W-:Y:S01]  /*1750*/  @!P4 IMAD R5, R37.reuse, R5, R0 ;  /* 0x000000052505c224 */ /* 0x040fe200078e0200 */
[----:B------:R-:W-:Y:S01]  /*1760*/  ISETP.GE.U32.AND P5, PT, R102, UR4, PT ;  /* 0x0000000466007c0c */ /* 0x000fe2000bfa6070 */
[----:B------:R-:W-:Y:S02]  /*1770*/  @!P4 IMAD.WIDE.U32 R34, R37, R4, R34 ;  /* 0x000000042522c225 */ /* 0x000fe400078e0022 */
[----:B------:R0:W3:Y:S01]  /*1780*/  @!P3 LDG.E R61, desc[UR6][R24.64] ;  /* 0x00000006183db981 */ /* 0x0000e2000c1e1900 */
[----:B------:R-:W2:Y:S01]  /*1790*/  @!P1 LDC.64 R30, c[0x0][0x390] ;  /* 0x0000e400ff1e9b82 */ /* 0x000ea20000000a00 */
[----:B------:R-:W-:-:S02]  /*17a0*/  ISETP.GE.AND.EX P3, PT, R97, UR5, PT, P5 ;  /* 0x0000000561007c0c */ /* 0x000fc4000bf66350 */
[----:B------:R-:W-:Y:S02]  /*17b0*/  @!P4 IADD3 R0, PT, PT, R35, R5, RZ ;  /* 0x000000052300c210 */ /* 0x000fe40007ffe0ff */
[C---:B-1----:R-:W-:Y:S02]  /*17c0*/  @!P4 LEA R28, P5, R34.reuse, R28, 0x1 ;  /* 0x0000001c221cc211 */ /* 0x042fe400078a08ff */
[----:B------:R-:W-:Y:S01]  /*17d0*/  IADD3 R37, PT, PT, R3, 0xb8, RZ ;  /* 0x000000b803257810 */ /* 0x000fe20007ffe0ff */
[----:B------:R-:W1:Y:S01]  /*17e0*/  @!P2 LDC.64 R4, c[0x0][0x390] ;  /* 0x0000e400ff04ab82 */ /* 0x000e620000000a00 */
[----:B------:R-:W-:Y:S01]  /*17f0*/  @!P4 LEA.HI.X R29, R34, R29, R0, 0x1, P5 ;  /* 0x0000001d221dc211 */ /* 0x000fe200028f0c00 */
[----:B0-----:R-:W-:Y:S01]  /*1800*/  @!P1 IMAD R2, R99, R16, RZ ;  /* 0x0000001063029224 */ /* 0x001fe200078e02ff */
[----:B------:R-:W-:Y:S02]  /*1810*/  ISETP.GE.U32.AND P5, PT, R37, UR4, PT ;  /* 0x0000000425007c0c */ /* 0x000fe4000bfa6070 */
[----:B------:R-:W-:-:S02]  /*1820*/  SHF.R.S32.HI R43, RZ, 0x1f, R37 ;  /* 0x0000001fff2b7819 */ /* 0x000fc40000011425 */
[----:B------:R-:W-:Y:S02]  /*1830*/  @!P1 MOV R24, R110 ;  /* 0x0000006e00189202 */ /* 0x000fe40000000f00 */
[----:B------:R-:W-:Y:S02]  /*1840*/  @!P1 MOV R25, R113 ;  /* 0x0000007100199202 */ /* 0x000fe40000000f00 */
[----:B------:R-:W-:Y:S01]  /*1850*/  MOV R62, RZ ;  /* 0x000000ff003e7202 */ /* 0x000fe20000000f00 */
[C---:B------:R-:W-:Y:S01]  /*1860*/  @!P1 IMAD R33, R104.reuse, R17, R2 ;  /* 0x0000001168219224 */ /* 0x040fe200078e0202 */
[----:B------:R-:W-:Y:S01]  /*1870*/  ISETP.GE.AND.EX P5, PT, R43, UR5, PT, P5 ;  /* 0x000000052b007c0c */ /* 0x000fe2000bfa6350 */
[----:B------:R-:W-:Y:S02]  /*1880*/  @!P1 IMAD.WIDE.U32 R24, R104, R16, R24 ;  /* 0x0000001068189225 */ /* 0x000fe400078e0018 */
[----:B------:R-:W0:Y:S01]  /*1890*/  @!P3 LDC.64 R16, c[0x0][0x3e0] ;  /* 0x0000f800ff10bb82 */ /* 0x000e220000000a00 */
[----:B------:R1:W3:Y:S01]  /*18a0*/  @!P4 LDG.E R62, desc[UR6][R28.64] ;  /* 0x000000061c3ec981 */ /* 0x0002e2000c1e1900 */
[----:B--2---:R-:W-:Y:S01]  /*18b0*/  @!P2 IMAD R0, R41, R8, RZ ;  /* 0x000000082900a224 */ /* 0x004fe200078e02ff */
[----:B------:R-:W-:-:S03]  /*18c0*/  @!P1 LEA R34, P4, R24, R30, 0x1 ;  /* 0x0000001e18229211 */ /* 0x000fc600078808ff */
[----:B------:R-:W-:Y:S01]  /*18d0*/  @!P2 IMAD R41, R39, R9, R0 ;  /* 0x000000092729a224 */ /* 0x000fe200078e0200 */
[----:B------:R-:W-:Y:S02]  /*18e0*/  @!P1 IADD3 R0, PT, PT, R25, R33, RZ ;  /* 0x0000002119009210 */ /* 0x000fe40007ffe0ff */
[----:B------:R-:W2:Y:S01]  /*18f0*/  @!P3 LDC.64 R32, c[0x0][0x390] ;  /* 0x0000e400ff20bb82 */ /* 0x000ea20000000a00 */
[----:B-1----:R-:W-:Y:S02]  /*1900*/  @!P2 MOV R28, R110 ;  /* 0x0000006e001ca202 */ /* 0x002fe40000000f00 */
[----:B------:R-:W-:Y:S02]  /*1910*/  @!P2 MOV R29, R113 ;  /* 0x00000071001da202 */ /* 0x000fe40000000f00 */
[----:B------:R-:W-:-:S03]  /*1920*/  @!P1 LEA.HI.X R35, R24, R31, R0, 0x1, P4 ;  /* 0x0000001f18239211 */ /* 0x000fc600020f0c00 */
[----:B------:R-:W1:Y:S01]  /*1930*/  @!P5 LDC.64 R30, c[0x0][0x3e0] ;  /* 0x0000f800ff1edb82 */ /* 0x000e620000000a00 */
[----:B------:R-:W-:Y:S01]  /*1940*/  @!P2 IMAD.WIDE.U32 R8, R39, R8, R28 ;  /* 0x000000082708a225 */ /* 0x000fe200078e001c */
[----:B------:R-:W-:Y:S01]  /*1950*/  IADD3 R39, PT, PT, R3, 0xc8, RZ ;  /* 0x000000c803277810 */ /* 0x000fe20007ffe0ff */
[----:B------:R0:W4:Y:S03]  /*1960*/  @!P1 LDG.E R12, desc[UR6][R34.64] ;  /* 0x00000006220c9981 */ /* 0x000126000c1e1900 */
[----:B------:R-:W-:Y:S02]  /*1970*/  @!P2 IADD3 R0, PT, PT, R9, R41, RZ ;  /* 0x000000290900a210 */ /* 0x000fe40007ffe0ff */
[----:B------:R-:W-:Y:S01]  /*1980*/  @!P2 LEA R24, P4, R8, R4, 0x1 ;  /* 0x000000040818a211 */ /* 0x000fe200078808ff */
[----:B------:R-:W2:Y:S01]  /*1990*/  @!P5 LDC.64 R28, c[0x0][0x390] ;  /* 0x0000e400ff1cdb82 */ /* 0x000ea20000000a00 */
[----:B------:R-:W-:-:S02]  /*19a0*/  ISETP.GE.U32.AND P1, PT, R39, UR4, PT ;  /* 0x0000000427007c0c */ /* 0x000fc4000bf26070 */
[----:B------:R-:W-:Y:S02]  /*19b0*/  SHF.R.S32.HI R41, RZ, 0x1f, R39 ;  /* 0x0000001fff297819 */ /* 0x000fe40000011427 */
[----:B------:R-:W-:Y:S02]  /*19c0*/  @!P2 LEA.HI.X R25, R8, R5, R0, 0x1, P4 ;  /* 0x000000050819a211 */ /* 0x000fe400020f0c00 */
[----:B------:R-:W-:Y:S02]  /*19d0*/  ISETP.GE.U32.AND P4, PT, R100, UR4, PT ;  /* 0x0000000464007c0c */ /* 0x000fe4000bf86070 */
[----:B------:R-:W-:Y:S02]  /*19e0*/  ISETP.GE.AND.EX P1, PT, R41, UR5, PT, P1 ;  /* 0x0000000529007c0c */ /* 0x000fe4000bf26310 */
[----:B------:R-:W-:Y:S01]  /*19f0*/  ISETP.GE.AND.EX P4, PT, R95, UR5, PT, P4 ;  /* 0x000000055f007c0c */ /* 0x000fe2000bf86340 */
[----:B0-----:R-:W-:Y:S01]  /*1a00*/  @!P3 IMAD R0, R97, R16, RZ ;  /* 0x000000106100b224 */ /* 0x001fe200078e02ff */
[----:B------:R-:W-:-:S02]  /*1a10*/  @!P3 MOV R4, R110 ;  /* 0x0000006e0004b202 */ /* 0x000fc40000000f00 */
[----:B------:R-:W-:Y:S01]  /*1a20*/  @!P3 MOV R5, R113 ;  /* 0x000000710005b202 */ /* 0x000fe20000000f00 */
[C---:B------:R-:W-:Y:S02]  /*1a30*/  @!P3 IMAD R9, R102.reuse, R17, R0 ;  /* 0x000000116609b224 */ /* 0x040fe400078e0200 */
[----:B------:R-:W-:Y:S01]  /*1a40*/  @!P3 IMAD.WIDE.U32 R16, R102, R16, R4 ;  /* 0x000000106610b225 */ /* 0x000fe200078e0004 */
[----:B------:R-:W-:-:S03]  /*1a50*/  @!P5 MOV R34, R110 ;  /* 0x0000006e0022d202 */ /* 0x000fc60000000f00 */
[----:B------:R-:W0:Y:S01]  /*1a60*/  @!P1 LDC.64 R4, c[0x0][0x3e0] ;  /* 0x0000f800ff049b82 */ /* 0x000e220000000a00 */
[----:B------:R-:W-:Y:S01]  /*1a70*/  @!P5 MOV R35, R113 ;  /* 0x000000710023d202 */ /* 0x000fe20000000f00 */
[----:B-1----:R-:W-:Y:S01]  /*1a80*/  @!P5 IMAD R2, R43, R30, RZ ;  /* 0x0000001e2b02d224 */ /* 0x002fe200078e02ff */
[----:B------:R-:W-:Y:S02]  /*1a90*/  @!P3 IADD3 R0, PT, PT, R17, R9, RZ ;  /* 0x000000091100b210 */ /* 0x000fe40007ffe0ff */
[----:B------:R-:W-:-:S03]  /*1aa0*/  MOV R64, RZ ;  /* 0x000000ff00407202 */ /* 0x000fc60000000f00 */
[----:B------:R-:W1:Y:S01]  /*1ab0*/  @!P4 LDC.64 R8, c[0x0][0x3e0] ;  /* 0x0000f800ff08cb82 */ /* 0x000e620000000a00 */
[C---:B--2---:R-:W-:Y:S01]  /*1ac0*/  @!P3 LEA R32, P6, R16.reuse, R32, 0x1 ;  /* 0x000000201020b211 */ /* 0x044fe200078c08ff */
[C---:B------:R-:W-:Y:S01]  /*1ad0*/  @!P5 IMAD R31, R37.reuse, R31, R2 ;  /* 0x0000001f251fd224 */ /* 0x040fe200078e0202 */
[----:B------:R2:W3:Y:S01]  /*1ae0*/  @!P2 LDG.E R64, desc[UR6][R24.64] ;  /* 0x000000061840a981 */ /* 0x0004e2000c1e1900 */
[----:B------:R-:W-:Y:S01]  /*1af0*/  @!P5 IMAD.WIDE.U32 R34, R37, R30, R34 ;  /* 0x0000001e2522d225 */ /* 0x000fe200078e0022 */
[----:B------:R-:W-:Y:S02]  /*1b00*/  @!P3 LEA.HI.X R33, R16, R33, R0, 0x1, P6 ;  /* 0x000000211021b211 */ /* 0x000fe400030f0c00 */
[----:B------:R-:W-:Y:S02]  /*1b10*/  IADD3 R17, PT, PT, R3, 0xd0, RZ ;  /* 0x000000d003117810 */ /* 0x000fe40007ffe0ff */
[----:B------:R-:W-:Y:S02]  /*1b20*/  @!P5 IADD3 R0, PT, PT, R35, R31, RZ ;  /* 0x0000001f2300d210 */ /* 0x000fe40007ffe0ff */
[----:B------:R-:W-:Y:S01]  /*1b30*/  @!P5 LEA R36, P2, R34, R28, 0x1 ;  /* 0x0000001c2224d211 */ /* 0x000fe200078408ff */
[----:B------:R-:W2:Y:S01]  /*1b40*/  @!P4 LDC.64 R30, c[0x0][0x390] ;  /* 0x0000e400ff1ecb82 */ /* 0x000ea20000000a00 */
[----:B------:R-:W-:-:S02]  /*1b50*/  SHF.R.S32.HI R43, RZ, 0x1f, R17 ;  /* 0x0000001fff2b7819 */ /* 0x000fc40000011411 */
[----:B------:R-:W-:Y:S02]  /*1b60*/  @!P5 LEA.HI.X R37, R34, R29, R0, 0x1, P2 ;  /* 0x0000001d2225d211 */ /* 0x000fe400010f0c00 */
[----:B------:R-:W-:-:S03]  /*1b70*/  ISETP.GE.U32.AND P2, PT, R17, UR4, PT ;  /* 0x0000000411007c0c */ /* 0x000fc6000bf46070 */
[----:B------:R-:W2:Y:S01]  /*1b80*/  @!P1 LDC.64 R28, c[0x0][0x390] ;  /* 0x0000e400ff1c9b82 */ /* 0x000ea20000000a00 */
[----:B------:R-:W-:Y:S02]  /*1b90*/  ISETP.GE.AND.EX P2, PT, R43, UR5, PT, P2 ;  /* 0x000000052b007c0c */ /* 0x000fe4000bf46320 */
[----:B------:R-:W-:Y:S01]  /*1ba0*/  MOV R66, RZ ;  /* 0x000000ff00427202 */ /* 0x000fe20000000f00 */
[----:B0-----:R-:W-:Y:S01]  /*1bb0*/  @!P1 IMAD R2, R41, R4, RZ ;  /* 0x0000000429029224 */ /* 0x001fe200078e02ff */
[----:B------:R-:W-:Y:S01]  /*1bc0*/  IADD3 R41, PT, PT, R3, 0xe0, RZ ;  /* 0x000000e003297810 */ /* 0x000fe20007ffe0ff */
[----:B-1----:R-:W-:Y:S01]  /*1bd0*/  @!P4 IMAD R0, R95, R8, RZ ;  /* 0x000000085f00c224 */ /* 0x002fe200078e02ff */
[----:B--2---:R-:W-:Y:S02]  /*1be0*/  @!P4 MOV R24, R110 ;  /* 0x0000006e0018c202 */ /* 0x004fe40000000f00 */
[----:B------:R-:W-:Y:S01]  /*1bf0*/  @!P4 MOV R25, R113 ;  /* 0x000000710019c202 */ /* 0x000fe20000000f00 */
[----:B------:R-:W2:Y:S01]  /*1c00*/  @!P5 LDG.E R66, desc[UR6][R36.64] ;  /* 0x000000062442d981 */ /* 0x000ea2000c1e1900 */
[----:B------:R-:W-:Y:S01]  /*1c10*/  MOV R16, RZ ;  /* 0x000000ff00107202 */ /* 0x000fe20000000f00 */
[----:B------:R-:W-:Y:S01]  /*1c20*/  @!P1 IMAD R47, R39, R5, R2 ;  /* 0x00000005272f9224 */ /* 0x000fe200078e0202 */
[----:B------:R-:W-:Y:S01]  /*1c30*/  ISETP.GE.U32.AND P5, PT, R41, UR4, PT ;  /* 0x0000000429007c0c */ /* 0x000fe2000bfa6070 */
[C---:B------:R-:W-:Y:S01]  /*1c40*/  @!P4 IMAD R5, R100.reuse, R9, R0 ;  /* 0x000000096405c224 */ /* 0x040fe200078e0200 */
[----:B------:R-:W-:Y:S01]  /*1c50*/  SHF.R.S32.HI R45, RZ, 0x1f, R41 ;  /* 0x0000001fff2d7819 */ /* 0x000fe20000011429 */
[----:B------:R-:W-:Y:S01]  /*1c60*/  @!P4 IMAD.WIDE.U32 R24, R100, R8, R24 ;  /* 0x000000086418c225 */ /* 0x000fe200078e0018 */
[----:B------:R-:W-:Y:S01]  /*1c70*/  @!P1 MOV R34, R110 ;  /* 0x0000006e00229202 */ /* 0x000fe20000000f00 */
[----:B------:R-:W0:Y:S01]  /*1c80*/  @!P2 LDC.64 R8, c[0x0][0x3e0] ;  /* 0x0000f800ff08ab82 */ /* 0x000e220000000a00 */
[----:B------:R-:W-:Y:S01]  /*1c90*/  @!P1 MOV R35, R113 ;  /* 0x0000007100239202 */ /* 0x000fe20000000f00 */
[----:B------:R1:W3:Y:S01]  /*1ca0*/  @!P3 LDG.E R16, desc[UR6][R32.64] ;  /* 0x000000062010b981 */ /* 0x0002e2000c1e1900 */
[----:B------:R-:W-:-:S02]  /*1cb0*/  ISETP.GE.AND.EX P5, PT, R45, UR5, PT, P5 ;  /* 0x000000052d007c0c */ /* 0x000fc4000bfa6350 */
[----:B------:R-:W-:Y:S01]  /*1cc0*/  @!P4 IADD3 R0, PT, PT, R25, R5, RZ ;  /* 0x000000051900c210 */ /* 0x000fe20007ffe0ff */
[----:B------:R-:W-:Y:S02]  /*1cd0*/  @!P1 IMAD.WIDE.U32 R4, R39, R4, R34 ;  /* 0x0000000427049225 */ /* 0x000fe400078e0022 */
[----:B------:R-:W0:Y:S01]  /*1ce0*/  @!P2 LDC.64 R34, c[0x0][0x390] ;  /* 0x0000e400ff22ab82 */ /* 0x000e220000000a00 */
[----:B-1----:R-:W-:-:S04]  /*1cf0*/  @!P4 LEA R32, P6, R24, R30, 0x1 ;  /* 0x0000001e1820c211 */ /* 0x002fc800078c08ff */
[----:B------:R-:W-:Y:S02]  /*1d00*/  @!P4 LEA.HI.X R33, R24, R31, R0, 0x1, P6 ;  /* 0x0000001f1821c211 */ /* 0x000fe400030f0c00 */
[----:B------:R-:W-:Y:S01]  /*1d10*/  @!P1 IADD3 R0, PT, PT, R5, R47, RZ ;  /* 0x0000002f05009210 */ /* 0x000fe20007ffe0ff */
[----:B------:R-:W1:Y:S01]  /*1d20*/  @!P5 LDC.64 R24, c[0x0][0x390] ;  /* 0x0000e400ff18db82 */ /* 0x000e620000000a00 */
[----:B------:R-:W-:Y:S01]  /*1d30*/  @!P1 LEA R30, P6, R4, R28, 0x1 ;  /* 0x0000001c041e9211 */ /* 0x000fe200078c08ff */
[----:B------:R0:W2:Y:S01]  /*1d40*/  @!P4 LDG.E R26, desc[UR6][R32.64] ;  /* 0x00000006201ac981 */ /* 0x0000a2000c1e1900 */
[----:B------:R-:W-:Y:S02]  /*1d50*/  ISETP.GE.U32.AND P4, PT, R98, UR4, PT ;  /* 0x0000000462007c0c */ /* 0x000fe4000bf86070 */
[----:B------:R-:W-:-:S03]  /*1d60*/  @!P1 LEA.HI.X R31, R4, R29, R0, 0x1, P6 ;  /* 0x0000001d041f9211 */ /* 0x000fc600030f0c00 */
[----:B------:R-:W1:Y:S01]  /*1d70*/  @!P5 LDC.64 R28, c[0x0][0x3e0] ;  /* 0x0000f800ff1cdb82 */ /* 0x000e620000000a00 */
[----:B------:R-:W-:Y:S01]  /*1d80*/  ISETP.GE.AND.EX P4, PT, R93, UR5, PT, P4 ;  /* 0x000000055d007c0c */ /* 0x000fe2000bf86340 */
[----:B0-----:R-:W-:Y:S01]  /*1d90*/  @!P2 IMAD R0, R43, R8, RZ ;  /* 0x000000082b00a224 */ /* 0x001fe200078e02ff */
[----:B------:R-:W-:Y:S02]  /*1da0*/  @!P2 MOV R32, R110 ;  /* 0x0000006e0020a202 */ /* 0x000fe40000000f00 */
[----:B------:R-:W-:Y:S01]  /*1db0*/  @!P2 MOV R33, R113 ;  /* 0x000000710021a202 */ /* 0x000fe20000000f00 */
[C---:B------:R-:W-:Y:S01]  /*1dc0*/  @!P2 IMAD R37, R17.reuse, R9, R0 ;  /* 0x000000091125a224 */ /* 0x040fe200078e0200 */
[----:B------:R-:W-:Y:S01]  /*1dd0*/  MOV R70, RZ ;  /* 0x000000ff00467202 */ /* 0x000fe20000000f00 */
[----:B------:R-:W-:-:S06]  /*1de0*/  @!P2 IMAD.WIDE.U32 R8, R17, R8, R32 ;  /* 0x000000081108a225 */ /* 0x000fcc00078e0020 */
[----:B------:R-:W0:Y:S01]  /*1df0*/  @!P4 LDC.64 R4, c[0x0][0x3e0] ;  /* 0x0000f800ff04cb82 */ /* 0x000e220000000a00 */
[----:B------:R1:W2:Y:S01]  /*1e00*/  @!P1 LDG.E R70, desc[UR6][R30.64] ;  /* 0x000000061e469981 */ /* 0x0002a2000c1e1900 */
[----:B------:R-:W-:Y:S02]  /*1e10*/  @!P2 IADD3 R0, PT, PT, R9, R37, RZ ;  /* 0x000000250900a210 */ /* 0x000fe40007ffe0ff */
[C---:B------:R-:W-:Y:S02]  /*1e20*/  @!P2 LEA R34, P1, R8.reuse, R34, 0x1 ;  /* 0x000000220822a211 */ /* 0x040fe400078208ff */
[----:B------:R-:W-:Y:S02]  /*1e30*/  MOV R73, RZ ;  /* 0x000000ff00497202 */ /* 0x000fe40000000f00 */
[----:B------:R-:W-:Y:S01]  /*1e40*/  @!P2 LEA.HI.X R35, R8, R35, R0, 0x1, P1 ;  /* 0x000000230823a211 */ /* 0x000fe200008f0c00 */
[----:B-1----:R-:W-:Y:S01]  /*1e50*/  @!P5 IMAD R2, R45, R28, RZ ;  /* 0x0000001c2d02d224 */ /* 0x002fe200078e02ff */
[----:B------:R-:W-:Y:S01]  /*1e60*/  @!P5 MOV R30, R110 ;  /* 0x0000006e001ed202 */ /* 0x000fe20000000f00 */
[----:B------:R-:W1:Y:S01]  /*1e70*/  @!P4 LDC.64 R8, c[0x0][0x390] ;  /* 0x0000e400ff08cb82 */ /* 0x000e620000000a00 */
[----:B------:R-:W-:Y:S01]  /*1e80*/  @!P5 MOV R31, R113 ;  /* 0x00000071001fd202 */ /* 0x000fe20000000f00 */
[C---:B------:R-:W-:Y:S01]  /*1e90*/  @!P5 IMAD R17, R41.reuse, R29, R2 ;  /* 0x0000001d2911d224 */ /* 0x040fe200078e0202 */
[----:B------:R-:W-:Y:S01]  /*1ea0*/  ISETP.GE.U32.AND P1, PT, R96, UR4, PT ;  /* 0x0000000460007c0c */ /* 0x000fe2000bf26070 */
[----:B------:R1:W2:Y:S01]  /*1eb0*/  @!P2 LDG.E R73, desc[UR6][R34.64] ;  /* 0x000000062249a981 */ /* 0x0002a2000c1e1900 */
[----:B------:R-:W-:-:S02]  /*1ec0*/  @!P5 IMAD.WIDE.U32 R28, R41, R28, R30 ;  /* 0x0000001c291cd225 */ /* 0x000fc400078e001e */
[----:B------:R-:W-:-:S03]  /*1ed0*/  ISETP.GE.AND.EX P2, PT, R91, UR5, PT, P1 ;  /* 0x000000055b007c0c */ /* 0x000fc6000bf46310 */
[----:B------:R-:W-:Y:S02]  /*1ee0*/  @!P5 IADD3 R0, PT, PT, R29, R17, RZ ;  /* 0x000000111d00d210 */ /* 0x000fe40007ffe0ff */
[C---:B------:R-:W-:Y:S02]  /*1ef0*/  @!P5 LEA R24, P1, R28.reuse, R24, 0x1 ;  /* 0x000000181c18d211 */ /* 0x040fe400078208ff */
[----:B------:R-:W-:Y:S02]  /*1f00*/  IADD3 R17, PT, PT, R3, 0xe8, RZ ;  /* 0x000000e803117810 */ /* 0x000fe40007ffe0ff */
[----:B------:R-:W-:Y:S02]  /*1f10*/  @!P5 LEA.HI.X R25, R28, R25, R0, 0x1, P1 ;  /* 0x000000191c19d211 */ /* 0x000fe400008f0c00 */
[----:B------:R-:W-:Y:S02]  /*1f20*/  ISETP.GE.U32.AND P1, PT, R17, UR4, PT ;  /* 0x0000000411007c0c */ /* 0x000fe4000bf26070 */
[----:B------:R-:W-:Y:S01]  /*1f30*/  SHF.R.S32.HI R41, RZ, 0x1f, R17 ;  /* 0x0000001fff297819 */ /* 0x000fe20000011411 */
[----:B0-----:R-:W-:Y:S01]  /*1f40*/  @!P4 IMAD R2, R93, R4, RZ ;  /* 0x000000045d02c224 */ /* 0x001fe200078e02ff */
[----:B------:R-:W-:-:S02]  /*1f50*/  @!P4 MOV R28, R110 ;  /* 0x0000006e001cc202 */ /* 0x000fc40000000f00 */
[----:B------:R-:W-:Y:S02]  /*1f60*/  @!P4 MOV R29, R113 ;  /* 0x00000071001dc202 */ /* 0x000fe40000000f00 */
[----:B------:R-:W-:Y:S02]  /*1f70*/  ISETP.GE.AND.EX P1, PT, R41, UR5, PT, P1 ;  /* 0x0000000529007c0c */ /* 0x000fe4000bf26310 */
[----:B------:R-:W-:Y:S01]  /*1f80*/  MOV R76, RZ ;  /* 0x000000ff004c7202 */ /* 0x000fe20000000f00 */
[C---:B------:R-:W-:Y:S02]  /*1f90*/  @!P4 IMAD R31, R98.reuse, R5, R2 ;  /* 0x00000005621fc224 */ /* 0x040fe400078e0202 */
[----:B------:R-:W-:Y:S02]  /*1fa0*/  @!P4 IMAD.WIDE.U32 R28, R98, R4, R28 ;  /* 0x00000004621cc225 */ /* 0x000fe400078e001c */
[----:B------:R-:W0:Y:S01]  /*1fb0*/  @!P2 LDC.64 R4, c[0x0][0x3e0] ;  /* 0x0000f800ff04ab82 */ /* 0x000e220000000a00 */
[----:B------:R5:W2:Y:S02]  /*1fc0*/  @!P5 LDG.E R76, desc[UR6][R24.64] ;  /* 0x00000006184cd981 */ /* 0x000aa4000c1e1900 */
[----:B------:R-:W-:-:S02]  /*1fd0*/  @!P4 IADD3 R0, PT, PT, R29, R31, RZ ;  /* 0x0000001f1d00c210 */ /* 0x000fc40007ffe0ff */
[C---:B-1----:R-:W-:Y:S02]  /*1fe0*/  @!P4 LEA R34, P5, R28.reuse, R8, 0x1 ;  /* 0x000000081c22c211 */ /* 0x042fe400078a08ff */
[----:B------:R-:W-:Y:S01]  /*1ff0*/  IADD3 R37, PT, PT, R3, 0xf0, RZ ;  /* 0x000000f003257810 */ /* 0x000fe20007ffe0ff */
[----:B------:R-:W1:Y:S01]  /*2000*/  @!P2 LDC.64 R30, c[0x0][0x390] ;  /* 0x0000e400ff1eab82 */ /* 0x000e620000000a00 */
[----:B------:R-:W-:Y:S02]  /*2010*/  @!P4 LEA.HI.X R35, R28, R9, R0, 0x1, P5 ;  /* 0x000000091c23c211 */ /* 0x000fe400028f0c00 */
[----:B------:R-:W-:Y:S02]  /*2020*/  ISETP.GE.U32.AND P5, PT, R37, UR4, PT ;  /* 0x0000000425007c0c */ /* 0x000fe4000bfa6070 */
[----:B------:R-:W-:-:S03]  /*2030*/  SHF.R.S32.HI R43, RZ, 0x1f, R37 ;  /* 0x0000001fff2b7819 */ /* 0x000fc60000011425 */
[----:B------:R-:W1:Y:S01]  /*2040*/  @!P1 LDC.64 R28, c[0x0][0x3e0] ;  /* 0x0000f800ff1c9b82 */ /* 0x000e620000000a00 */
[----:B------:R-:W-:Y:S02]  /*2050*/  IADD3 R39, PT, PT, R3, 0xf8, RZ ;  /* 0x000000f803277810 */ /* 0x000fe40007ffe0ff */
[----:B------:R-:W-:Y:S02]  /*2060*/  ISETP.GE.AND.EX P5, PT, R43, UR5, PT, P5 ;  /* 0x000000052b007c0c */ /* 0x000fe4000bfa6350 */
[----:B------:R-:W-:Y:S02]  /*2070*/  ISETP.GE.U32.AND P6, PT, R39, UR4, PT ;  /* 0x0000000427007c0c */ /* 0x000fe4000bfc6070 */
[----:B------:R-:W-:Y:S01]  /*2080*/  SHF.R.S32.HI R45, RZ, 0x1f, R39 ;  /* 0x0000001fff2d7819 */ /* 0x000fe20000011427 */
[----:B0-----:R-:W-:Y:S01]  /*2090*/  @!P2 IMAD R0, R91, R4, RZ ;  /* 0x000000045b00a224 */ /* 0x001fe200078e02ff */
[----:B------:R-:W-:Y:S01]  /*20a0*/  @!P2 MOV R32, R110 ;  /* 0x0000006e0020a202 */ /* 0x000fe20000000f00 */
[----:B-----5:R-:W0:Y:S01]  /*20b0*/  @!P1 LDC.64 R24, c[0x0][0x390] ;  /* 0x0000e400ff189b82 */ /* 0x020e220000000a00 */
[----:B------:R-:W-:-:S02]  /*20c0*/  ISETP.GE.AND.EX P6, PT, R45, UR5, PT, P6 ;  /* 0x000000052d007c0c */ /* 0x000fc4000bfc6360 */
[----:B------:R-:W-:Y:S02]  /*20d0*/  @!P2 MOV R33, R113 ;  /* 0x000000710021a202 */ /* 0x000fe40000000f00 */
[----:B------:R-:W-:Y:S01]  /*20e0*/  MOV R68, RZ ;  /* 0x000000ff00447202 */ /* 0x000fe20000000f00 */
[C---:B------:R-:W-:Y:S02]  /*20f0*/  @!P2 IMAD R3, R96.reuse, R5, R0 ;  /* 0x000000056003a224 */ /* 0x040fe400078e0200 */
[----:B------:R-:W5:Y:S01]  /*2100*/  @!P5 LDC.64 R8, c[0x0][0x3e0] ;  /* 0x0000f800ff08db82 */ /* 0x000f620000000a00 */
[----:B------:R-:W-:Y:S02]  /*2110*/  @!P2 IMAD.WIDE.U32 R32, R96, R4, R32 ;  /* 0x000000046020a225 */ /* 0x000fe400078e0020 */
[----:B------:R-:W2:Y:S02]  /*2120*/  @!P4 LDG.E R68, desc[UR6][R34.64] ;  /* 0x000000062244c981 */ /* 0x000ea4000c1e1900 */
[----:B-1----:R-:W-:Y:S01]  /*2130*/  @!P1 IMAD R2, R41, R28, RZ ;  /* 0x0000001c29029224 */ /* 0x002fe200078e02ff */
[----:B------:R-:W-:-:S02]  /*2140*/  @!P2 IADD3 R0, PT, PT, R33, R3, RZ ;  /* 0x000000032100a210 */ /* 0x000fc40007ffe0ff */
[----:B------:R-:W1:Y:S01]  /*2150*/  @!P6 LDC.64 R4, c[0x0][0x3e0] ;  /* 0x0000f800ff04eb82 */ /* 0x000e620000000a00 */
[C---:B------:R-:W-:Y:S01]  /*2160*/  @!P2 LEA R30, P4, R32.reuse, R30, 0x1 ;  /* 0x0000001e201ea211 */ /* 0x040fe200078808ff */
[----:B------:R-:W-:Y:S01]  /*2170*/  @!P1 IMAD R41, R17, R29, R2 ;  /* 0x0000001d11299224 */ /* 0x000fe200078e0202 */
[----:B------:R-:W-:Y:S02]  /*2180*/  @!P1 MOV R33, R113 ;  /* 0x0000007100219202 */ /* 0x000fe40000000f00 */
[----:B------:R-:W-:Y:S02]  /*2190*/  @!P2 LEA.HI.X R31, R32, R31, R0, 0x1, P4 ;  /* 0x0000001f201fa211 */ /* 0x000fe400020f0c00 */
[----:B------:R-:W-:Y:S01]  /*21a0*/  @!P1 MOV R32, R110 ;  /* 0x0000006e00209202 */ /* 0x000fe20000000f00 */
[----:B------:R-:W4:Y:S01]  /*21b0*/  @!P5 LDC.64 R2, c[0x0][0x390] ;  /* 0x0000e400ff02db82 */ /* 0x000f220000000a00 */
[----:B------:R-:W-:-:S03]  /*21c0*/  MOV R75, RZ ;  /* 0x000000ff004b7202 */ /* 0x000fc60000000f00 */
[----:B------:R-:W-:-:S03]  /*21d0*/  @!P1 IMAD.WIDE.U32 R32, R17, R28, R32 ;  /* 0x0000001c11209225 */ /* 0x000fc600078e0020 */
[----:B------:R0:W2:Y:S01]  /*21e0*/  @!P2 LDG.E R75, desc[UR6][R30.64] ;  /* 0x000000061e4ba981 */ /* 0x0000a2000c1e1900 */
[----:B------:R-:W4:Y:S01]  /*21f0*/  @!P6 LDC.64 R28, c[0x0][0x390] ;  /* 0x0000e400ff1ceb82 */ /* 0x000f220000000a00 */
[----:B-----5:R-:W-:Y:S01]  /*2200*/  @!P5 IMAD R14, R43, R8, RZ ;  /* 0x000000082b0ed224 */ /* 0x020fe200078e02ff */
[----:B------:R-:W-:Y:S02]  /*2210*/  @!P1 IADD3 R0, PT, PT, R33, R41, RZ ;  /* 0x0000002921009210 */ /* 0x000fe40007ffe0ff */
[C---:B0-----:R-:W-:Y:S01]  /*2220*/  @!P1 LEA R24, P2, R32.reuse, R24, 0x1 ;  /* 0x0000001820189211 */ /* 0x041fe200078408ff */
[----:B------:R-:W-:Y:S01]  /*2230*/  @!P5 IMAD R17, R37, R9, R14 ;  /* 0x000000092511d224 */ /* 0x000fe200078e020e */
[----:B------:R-:W-:Y:S02]  /*2240*/  @!P5 MOV R30, R110 ;  /* 0x0000006e001ed202 */ /* 0x000fe40000000f00 */
[----:B------:R-:W-:Y:S02]  /*2250*/  @!P5 MOV R31, R113 ;  /* 0x00000071001fd202 */ /* 0x000fe40000000f00 */
[----:B------:R-:W-:Y:S01]  /*2260*/  @!P1 LEA.HI.X R25, R32, R25, R0, 0x1, P2 ;  /* 0x0000001920199211 */ /* 0x000fe200010f0c00 */
[----:B-1----:R-:W-:-:S02]  /*2270*/  @!P6 IMAD R0, R45, R4, RZ ;  /* 0x000000042d00e224 */ /* 0x002fc400078e02ff */
[----:B------:R-:W-:Y:S01]  /*2280*/  @!P5 IMAD.WIDE.U32 R8, R37, R8, R30 ;  /* 0x000000082508d225 */ /* 0x000fe200078e001e */
[----:B------:R-:W-:Y:S02]  /*2290*/  @!P6 MOV R30, R110 ;  /* 0x0000006e001ee202 */ /* 0x000fe40000000f00 */
[----:B------:R-:W-:Y:S01]  /*22a0*/  @!P6 MOV R31, R113 ;  /* 0x00000071001fe202 */ /* 0x000fe20000000f00 */
[----:B------:R-:W-:Y:S01]  /*22b0*/  @!P6 IMAD R33, R39, R5, R0 ;  /* 0x000000052721e224 */ /* 0x000fe200078e0200 */
[----:B------:R-:W-:Y:S02]  /*22c0*/  MOV R79, RZ ;  /* 0x000000ff004f7202 */ /* 0x000fe40000000f00 */
[----:B------:R-:W-:Y:S01]  /*22d0*/  @!P5 IADD3 R0, PT, PT, R9, R17, RZ ;  /* 0x000000110900d210 */ /* 0x000fe20007ffe0ff */
[----:B------:R-:W-:Y:S01]  /*22e0*/  @!P6 IMAD.WIDE.U32 R4, R39, R4, R30 ;  /* 0x000000042704e225 */ /* 0x000fe200078e001e */
[C---:B----4-:R-:W-:Y:S02]  /*22f0*/  @!P5 LEA R2, P2, R8.reuse, R2, 0x1 ;  /* 0x000000020802d211 */ /* 0x050fe400078408ff */
[----:B------:R-:W-:Y:S01]  /*2300*/  MOV R81, RZ ;  /* 0x000000ff00517202 */ /* 0x000fe20000000f00 */
[----:B------:R-:W4:Y:S01]  /*2310*/  @!P1 LDG.E R79, desc[UR6][R24.64] ;  /* 0x00000006184f9981 */ /* 0x000f22000c1e1900 */
[----:B------:R-:W-:-:S02]  /*2320*/  @!P5 LEA.HI.X R3, R8, R3, R0, 0x1, P2 ;  /* 0x000000030803d211 */ /* 0x000fc400010f0c00 */
[----:B------:R-:W-:Y:S02]  /*2330*/  @!P6 IADD3 R0, PT, PT, R5, R33, RZ ;  /* 0x000000210500e210 */ /* 0x000fe40007ffe0ff */
[C---:B------:R-:W-:Y:S01]  /*2340*/  @!P6 LEA R28, P1, R4.reuse, R28, 0x1 ;  /* 0x0000001c041ce211 */ /* 0x040fe200078208ff */
[----:B------:R0:W5:Y:S01]  /*2350*/  @!P5 LDG.E R81, desc[UR6][R2.64] ;  /* 0x000000060251d981 */ /* 0x000162000c1e1900 */
[----:B------:R-:W-:Y:S02]  /*2360*/  MOV R83, RZ ;  /* 0x000000ff00537202 */ /* 0x000fe40000000f00 */
[----:B------:R-:W-:-:S05]  /*2370*/  @!P6 LEA.HI.X R29, R4, R29, R0, 0x1, P1 ;  /* 0x0000001d041de211 */ /* 0x000fca00008f0c00 */
[----:B------:R1:W5:Y:S01]  /*2380*/  @!P6 LDG.E R83, desc[UR6][R28.64] ;  /* 0x000000061c53e981 */ /* 0x000362000c1e1900 */
[----:B------:R-:W-:Y:S02]  /*2390*/  PRMT R86, R89, 0x7632, R86 ;  /* 0x0000763259567816 */ /* 0x000fe40000000056 */
[----:B------:R-:W-:Y:S02]  /*23a0*/  PRMT R84, R87, 0x7632, R84 ;  /* 0x0000763257547816 */ /* 0x000fe40000000054 */
[----:B------:R-:W-:Y:S02]  /*23b0*/  SHF.L.U32 R86, R86, 0x10, RZ ;  /* 0x0000001056567819 */ /* 0x000fe400000006ff */
[----:B------:R-:W-:Y:S02]  /*23c0*/  SHF.L.U32 R89, R89, 0x10, RZ ;  /* 0x0000001059597819 */ /* 0x000fe400000006ff */
[----:B------:R-:W-:Y:S01]  /*23d0*/  SHF.L.U32 R84, R84, 0x10, RZ ;  /* 0x0000001054547819 */ /* 0x000fe200000006ff */
[----:B------:R-:W-:Y:S01]  /*23e0*/  FMUL.FTZ R4, R86, R86 ;  /* 0x0000005656047220 */ /* 0x000fe20000410000 */
[----:B------:R-:W-:Y:S01]  /*23f0*/  PRMT R0, R85, 0x7632, R0 ;  /* 0x0000763255007816 */ /* 0x000fe20000000000 */
[----:B0-----:R-:W-:Y:S01]  /*2400*/  FADD.FTZ R3, R89, R86 ;  /* 0x0000005659037221 */ /* 0x001fe20000010000 */
[----:B------:R-:W-:Y:S01]  /*2410*/  SHF.L.U32 R87, R87, 0x10, RZ ;  /* 0x0000001057577819 */ /* 0x000fe200000006ff */
[----:B------:R-:W-:Y:S01]  /*2420*/  FMUL.FTZ R14, R84, R84 ;  /* 0x00000054540e7220 */ /* 0x000fe20000410000 */
[----:B------:R-:W-:Y:S01]  /*2430*/  SHF.L.U32 R0, R0, 0x10, RZ ;  /* 0x0000001000007819 */ /* 0x000fe200000006ff */
[----:B------:R-:W-:Y:S01]  /*2440*/  FFMA.FTZ R4, R89, R89, R4 ;  /* 0x0000005959047223 */ /* 0x000fe20000010004 */
[----:B------:R-:W-:Y:S01]  /*2450*/  SHF.L.U32 R85, R85, 0x10, RZ ;  /* 0x0000001055557819 */ /* 0x000fe200000006ff */
[C---:B------:R-:W-:Y:S01]  /*2460*/  FADD.FTZ R8, R87.reuse, R84 ;  /* 0x0000005457087221 */ /* 0x040fe20000010000 */
[----:B------:R-:W-:Y:S01]  /*2470*/  FADD.FTZ R3, RZ, R3 ;  /* 0x00000003ff037221 */ /* 0x000fe20000010000 */
[----:B------:R-:W-:Y:S01]  /*2480*/  FFMA.FTZ R5, R87, R87, R14 ;  /* 0x0000005757057223 */ /* 0x000fe2000001000e */
[----:B------:R-:W-:Y:S01]  /*2490*/  PRMT R2, R10, 0x7632, R2 ;  /* 0x000076320a027816 */ /* 0x000fe20000000002 */
[----:B------:R-:W-:Y:S01]  /*24a0*/  FADD.FTZ R4, RZ, R4 ;  /* 0x00000004ff047221 */ /* 0x000fe20000010000 */
[----:B------:R-:W-:Y:S01]  /*24b0*/  FMUL.FTZ R14, R0, R0 ;  /* 0x00000000000e7220 */ /* 0x000fe20000410000 */
[----:B------:R-:W-:Y:S01]  /*24c0*/  FADD.FTZ R8, R3, R8 ;  /* 0x0000000803087221 */ /* 0x000fe20000010000 */
[----:B------:R-:W-:Y:S01]  /*24d0*/  SHF.L.U32 R2, R2, 0x10, RZ ;  /* 0x0000001002027819 */ /* 0x000fe200000006ff */
[----:B------:R-:W-:Y:S01]  /*24e0*/  FADD.FTZ R5, R4, R5 ;  /* 0x0000000504057221 */ /* 0x000fe20000010000 */
[C---:B------:R-:W-:Y:S01]  /*24f0*/  FADD.FTZ R9, R85.reuse, R0 ;  /* 0x0000000055097221 */ /* 0x040fe20000010000 */
[----:B------:R-:W-:Y:S01]  /*2500*/  SHF.L.U32 R3, R10, 0x10, RZ ;  /* 0x000000100a037819 */ /* 0x000fe200000006ff */
[----:B------:R-:W-:Y:S01]  /*2510*/  FFMA.FTZ R14, R85, R85, R14 ;  /* 0x00000055550e7223 */ /* 0x000fe2000001000e */
[----:B------:R-:W-:Y:S01]  /*2520*/  PRMT R4, R6, 0x7632, R4 ;  /* 0x0000763206047816 */ /* 0x000fe20000000004 */
[----:B------:R-:W-:Y:S01]  /*2530*/  FADD.FTZ R8, R8, R9 ;  /* 0x0000000908087221 */ /* 0x000fe20000010000 */
[----:B------:R-:W-:Y:S01]  /*2540*/  FMUL.FTZ R10, R2, R2 ;  /* 0x00000002020a7220 */ /* 0x000fe20000410000 */
[----:B------:R-:W-:Y:S01]  /*2550*/  FADD.FTZ R14, R5, R14 ;  /* 0x0000000e050e7221 */ /* 0x000fe20000010000 */
[----:B------:R-:W-:Y:S01]  /*2560*/  SHF.L.U32 R4, R4, 0x10, RZ ;  /* 0x0000001004047819 */ /* 0x000fe200000006ff */
[----:B------:R-:W-:Y:S01]  /*2570*/  FADD.FTZ R9, R3, R2 ;  /* 0x0000000203097221 */ /* 0x000fe20000010000 */
[----:B------:R-:W-:-:S02]  /*2580*/  SHF.L.U32 R5, R6, 0x10, RZ ;  /* 0x0000001006057819 */ /* 0x000fc400000006ff */
[----:B------:R-:W-:Y:S01]  /*2590*/  PRMT R6, R7, 0x7632, R6 ;  /* 0x0000763207067816 */ /* 0x000fe20000000006 */
[----:B------:R-:W-:Y:S01]  /*25a0*/  FFMA.FTZ R17, R3, R3, R10 ;  /* 0x0000000303117223 */ /* 0x000fe2000001000a */
[----:B------:R-:W-:Y:S01]  /*25b0*/  FADD.FTZ R8, R8, R9 ;  /* 0x0000000908087221 */ /* 0x000fe20000010000 */
[----:B------:R-:W-:Y:S01]  /*25c0*/  FMUL.FTZ R10, R4, R4 ;  /* 0x00000004040a7220 */ /* 0x000fe20000410000 */
[C---:B------:R-:W-:Y:S01]  /*25d0*/  FADD.FTZ R9, R5.reuse, R4 ;  /* 0x0000000405097221 */ /* 0x040fe20000010000 */
[----:B------:R-:W-:Y:S01]  /*25e0*/  SHF.L.U32 R6, R6, 0x10, RZ ;  /* 0x0000001006067819 */ /* 0x000fe200000006ff */
[----:B------:R-:W-:Y:S01]  /*25f0*/  FADD.FTZ R14, R14, R17 ;  /* 0x000000110e0e7221 */ /* 0x000fe20000010000 */
[--C-:B------:R-:W-:Y:S01]  /*2600*/  FFMA.FTZ R25, R5, R5, R10.reuse ;  /* 0x0000000505197223 */ /* 0x100fe2000001000a */
[--C-:B------:R-:W-:Y:S01]  /*2610*/  FADD.FTZ R17, R8, R9.reuse ;  /* 0x0000000908117221 */ /* 0x100fe20000010000 */
[----:B------:R-:W-:Y:S01]  /*2620*/  SHF.L.U32 R7, R7, 0x10, RZ ;  /* 0x0000001007077819 */ /* 0x000fe200000006ff */
[----:B------:R-:W-:Y:S01]  /*2630*/  FMUL.FTZ R18, R6, R6 ;  /* 0x0000000606127220 */ /* 0x000fe20000410000 */
[----:B------:R-:W-:Y:S01]  /*2640*/  PRMT R9, R12, 0x7632, R9 ;  /* 0x000076320c097816 */ /* 0x000fe20000000009 */
[----:B------:R-:W-:Y:S01]  /*2650*/  FADD.FTZ R14, R14, R25 ;  /* 0x000000190e0e7221 */ /* 0x000fe20000010000 */
[----:B------:R-:W-:Y:S01]  /*2660*/  PRMT R10, R11, 0x7632, R10 ;  /* 0x000076320b0a7816 */ /* 0x000fe2000000000a */
[----:B------:R-:W-:Y:S01]  /*2670*/  FFMA.FTZ R25, R7, R7, R18 ;  /* 0x0000000707197223 */ /* 0x000fe20000010012 */
[----:B------:R-:W-:-:S02]  /*2680*/  SHF.L.U32 R9, R9, 0x10, RZ ;  /* 0x0000001009097819 */ /* 0x000fc400000006ff */
[----:B------:R-:W-:Y:S01]  /*2690*/  SHF.L.U32 R8, R12, 0x10, RZ ;  /* 0x000000100c087819 */ /* 0x000fe200000006ff */
[----:B------:R-:W-:Y:S01]  /*26a0*/  FADD.FTZ R14, R14, R25 ;  /* 0x000000190e0e7221 */ /* 0x000fe20000010000 */
[----:B------:R-:W-:Y:S01]  /*26b0*/  SHF.L.U32 R10, R10, 0x10, RZ ;  /* 0x000000100a0a7819 */ /* 0x000fe200000006ff */
[----:B------:R-:W-:Y:S01]  /*26c0*/  FMUL.FTZ R25, R9, R9 ;  /* 0x0000000909197220 */ /* 0x000fe20000410000 */
[----:B------:R-:W-:Y:S01]  /*26d0*/  FADD.FTZ R12, R7, R6 ;  /* 0x00000006070c7221 */ /* 0x000fe20000010000 */
[----:B------:R-:W-:Y:S02]  /*26e0*/  SHF.L.U32 R11, R11, 0x10, RZ ;  /* 0x000000100b0b7819 */ /* 0x000fe400000006ff */
[----:B------:R-:W-:Y:S01]  /*26f0*/  FFMA.FTZ R25, R8, R8, R25 ;  /* 0x0000000808197223 */ /* 0x000fe20000010019 */
[----:B------:R-:W-:Y:S01]  /*2700*/  FMUL.FTZ R20, R10, R10 ;  /* 0x0000000a0a147220 */ /* 0x000fe20000410000 */
[--C-:B------:R-:W-:Y:S01]  /*2710*/  FADD.FTZ R17, R17, R12.reuse ;  /* 0x0000000c11117221 */ /* 0x100fe20000010000 */
[----:B------:R-:W-:Y:S01]  /*2720*/  FADD.FTZ R18, R8, R9 ;  /* 0x0000000908127221 */ /* 0x000fe20000010000 */
[----:B------:R-:W-:Y:S01]  /*2730*/  PRMT R12, R13, 0x7632, R12 ;  /* 0x000076320d0c7816 */ /* 0x000fe2000000000c */
[----:B------:R-:W-:Y:S01]  /*2740*/  FADD.FTZ R14, R14, R25 ;  /* 0x000000190e0e7221 */ /* 0x000fe20000010000 */
[----:B------:R-:W-:Y:S01]  /*2750*/  FFMA.FTZ R25, R11, R11, R20 ;  /* 0x0000000b0b197223 */ /* 0x000fe20000010014 */
[----:B------:R-:W-:Y:S01]  /*2760*/  FADD.FTZ R17, R17, R18 ;  /* 0x0000001211117221 */ /* 0x000fe20000010000 */
[----:B------:R-:W-:Y:S01]  /*2770*/  SHF.L.U32 R12, R12, 0x10, RZ ;  /* 0x000000100c0c7819 */ /* 0x000fe200000006ff */
[----:B------:R-:W-:Y:S01]  /*2780*/  FADD.FTZ R18, R11, R10 ;  /* 0x0000000a0b127221 */ /* 0x000fe20000010000 */
[----:B------:R-:W-:Y:S01]  /*2790*/  SHF.L.U32 R13, R13, 0x10, RZ ;  /* 0x000000100d0d7819 */ /* 0x000fe200000006ff */
[----:B------:R-:W-:Y:S01]  /*27a0*/  FADD.FTZ R25, R14, R25 ;  /* 0x000000190e197221 */ /* 0x000fe20000010000 */
[----:B------:R-:W-:Y:S01]  /*27b0*/  PRMT R14, R15, 0x7632, R14 ;  /* 0x000076320f0e7816 */ /* 0x000fe2000000000e */
[----:B------:R-:W-:Y:S01]  /*27c0*/  FADD.FTZ R17, R17, R18 ;  /* 0x0000001211117221 */ /* 0x000fe20000010000 */
[----:B------:R-:W-:Y:S01]  /*27d0*/  FMUL.FTZ R20, R12, R12 ;  /* 0x0000000c0c147220 */ /* 0x000fe20000410000 */
[----:B------:R-:W-:Y:S01]  /*27e0*/  FADD.FTZ R18, R13, R12 ;  /* 0x0000000c0d127221 */ /* 0x000fe20000010000 */
[----:B------:R-:W-:-:S02]  /*27f0*/  SHF.L.U32 R14, R14, 0x10, RZ ;  /* 0x000000100e0e7819 */ /* 0x000fc400000006ff */
[----:B------:R-:W-:Y:S01]  /*2800*/  FFMA.FTZ R22, R13, R13, R20 ;  /* 0x0000000d0d167223 */ /* 0x000fe20000010014 */
[----:B------:R-:W-:Y:S01]  /*2810*/  FADD.FTZ R20, R17, R18 ;  /* 0x0000001211147221 */ /* 0x000fe20000010000 */
[----:B------:R-:W-:Y:S01]  /*2820*/  SHF.L.U32 R15, R15, 0x10, RZ ;  /* 0x000000100f0f7819 */ /* 0x000fe200000006ff */
[----:B------:R-:W-:Y:S01]  /*2830*/  FMUL.FTZ R24, R14, R14 ;  /* 0x0000000e0e187220 */ /* 0x000fe20000410000 */
[----:B------:R-:W-:Y:S01]  /*2840*/  FADD.FTZ R22, R25, R22 ;  /* 0x0000001619167221 */ /* 0x000fe20000010000 */
[----:B------:R-:W-:Y:S02]  /*2850*/  PRMT R18, R19, 0x7632, R18 ;  /* 0x0000763213127816 */ /* 0x000fe40000000012 */
[C---:B-1----:R-:W-:Y:S01]  /*2860*/  FFMA.FTZ R29, R15.reuse, R15, R24 ;  /* 0x0000000f0f1d7223 */ /* 0x042fe20000010018 */
[----:B------:R-:W-:Y:S01]  /*2870*/  FADD.FTZ R25, R15, R14 ;  /* 0x0000000e0f197221 */ /* 0x000fe20000010000 */
[----:B------:R-:W-:Y:S02]  /*2880*/  SHF.L.U32 R18, R18, 0x10, RZ ;  /* 0x0000001012127819 */ /* 0x000fe400000006ff */
[----:B------:R-:W-:Y:S01]  /*2890*/  FADD.FTZ R22, R22, R29 ;  /* 0x0000001d16167221 */ /* 0x000fe20000010000 */
[----:B------:R-:W-:Y:S01]  /*28a0*/  FADD.FTZ R25, R20, R25 ;  /* 0x0000001914197221 */ /* 0x000fe20000010000 */
[----:B------:R-:W-:Y:S01]  /*28b0*/  SHF.L.U32 R19, R19, 0x10, RZ ;  /* 0x0000001013137819 */ /* 0x000fe200000006ff */
[----:B------:R-:W-:Y:S01]  /*28c0*/  FMUL.FTZ R28, R18, R18 ;  /* 0x00000012121c7220 */ /* 0x000fe20000410000 */
[----:B------:R-:W-:-:S02]  /*28d0*/  PRMT R20, R21, 0x7632, R20 ;  /* 0x0000763215147816 */ /* 0x000fc40000000014 */
[----:B------:R-:W-:Y:S02]  /*28e0*/  SHF.L.U32 R21, R21, 0x10, RZ ;  /* 0x0000001015157819 */ /* 0x000fe400000006ff */
[----:B---3--:R-:W-:-:S04]  /*28f0*/  PRMT R17, R16, 0x7632, R17 ;  /* 0x0000763210117816 */ /* 0x008fc80000000011 */
[----:B------:R-:W-:Y:S02]  /*2900*/  SHF.L.U32 R17, R17, 0x10, RZ ;  /* 0x0000001011117819 */ /* 0x000fe400000006ff */
[----:B------:R-:W-:-:S03]  /*2910*/  SHF.L.U32 R16, R16, 0x10, RZ ;  /* 0x0000001010107819 */ /* 0x000fc600000006ff */
[----:B------:R-:W-:Y:S02]  /*2920*/  FMUL.FTZ R29, R17, R17 ;  /* 0x00000011111d7220 */ /* 0x000fe40000410000 */
[C---:B------:R-:W-:Y:S02]  /*2930*/  FADD.FTZ R24, R16.reuse, R17 ;  /* 0x0000001110187221 */ /* 0x040fe40000010000 */
[----:B------:R-:W-:Y:S01]  /*2940*/  FFMA.FTZ R29, R16, R16, R29 ;  /* 0x00000010101d7223 */ /* 0x000fe2000001001d */
[----:B------:R-:W-:Y:S01]  /*2950*/  SHF.L.U32 R20, R20, 0x10, RZ ;  /* 0x0000001014147819 */ /* 0x000fe200000006ff */
[----:B------:R-:W-:Y:S01]  /*2960*/  FADD.FTZ R24, R25, R24 ;  /* 0x0000001819187221 */ /* 0x000fe20000010000 */
[C---:B------:R-:W-:Y:S01]  /*2970*/  FADD.FTZ R25, R19.reuse, R18 ;  /* 0x0000001213197221 */ /* 0x040fe20000010000 */
[----:B------:R-:W-:Y:S01]  /*2980*/  FADD.FTZ R22, R22, R29 ;  /* 0x0000001d16167221 */ /* 0x000fe20000010000 */
[----:B------:R-:W-:Y:S02]  /*2990*/  FFMA.FTZ R29, R19, R19, R28 ;  /* 0x00000013131d7223 */ /* 0x000fe4000001001c */
[----:B------:R-:W-:Y:S01]  /*29a0*/  FADD.FTZ R24, R24, R25 ;  /* 0x0000001918187221 */ /* 0x000fe20000010000 */
[----:B------:R-:W-:Y:S01]  /*29b0*/  FADD.FTZ R25, R21, R20 ;  /* 0x0000001415197221 */ /* 0x000fe20000010000 */
[----:B------:R-:W-:Y:S01]  /*29c0*/  FADD.FTZ R29, R22, R29 ;  /* 0x0000001d161d7221 */ /* 0x000fe20000010000 */
[----:B------:R-:W-:Y:S01]  /*29d0*/  FMUL.FTZ R28, R20, R20 ;  /* 0x00000014141c7220 */ /* 0x000fe20000410000 */
[----:B------:R-:W-:Y:S01]  /*29e0*/  PRMT R22, R23, 0x7632, R22 ;  /* 0x0000763217167816 */ /* 0x000fe20000000016 */
[--C-:B------:R-:W-:Y:S01]  /*29f0*/  FADD.FTZ R30, R24, R25.reuse ;  /* 0x00000019181e7221 */ /* 0x100fe20000010000 */
[----:B--2---:R-:W-:Y:S01]  /*2a00*/  PRMT R25, R26, 0x7632, R25 ;  /* 0x000076321a197816 */ /* 0x004fe20000000019 */
[----:B------:R-:W-:Y:S01]  /*2a10*/  FFMA.FTZ R28, R21, R21, R28 ;  /* 0x00000015151c7223 */ /* 0x000fe2000001001c */
[----:B------:R-:W-:-:S02]  /*2a20*/  SHF.L.U32 R22, R22, 0x10, RZ ;  /* 0x0000001016167819 */ /* 0x000fc400000006ff */
[----:B------:R-:W-:Y:S01]  /*2a30*/  SHF.L.U32 R23, R23, 0x10, RZ ;  /* 0x0000001017177819 */ /* 0x000fe200000006ff */
[--C-:B------:R-:W-:Y:S01]  /*2a40*/  FADD.FTZ R29, R29, R28.reuse ;  /* 0x0000001c1d1d7221 */ /* 0x100fe20000010000 */
[----:B------:R-:W-:Y:S01]  /*2a50*/  SHF.L.U32 R25, R25, 0x10, RZ ;  /* 0x0000001019197819 */ /* 0x000fe200000006ff */
[----:B------:R-:W-:Y:S01]  /*2a60*/  FMUL.FTZ R32, R22, R22 ;  /* 0x0000001616207220 */ /* 0x000fe20000410000 */
[----:B------:R-:W-:Y:S01]  /*2a70*/  PRMT R28, R27, 0x7632, R28 ;  /* 0x000076321b1c7816 */ /* 0x000fe2000000001c */
[C---:B------:R-:W-:Y:S01]  /*2a80*/  FADD.FTZ R31, R23.reuse, R22 ;  /* 0x00000016171f7221 */ /* 0x040fe20000010000 */
[----:B------:R-:W-:Y:S01]  /*2a90*/  SHF.L.U32 R24, R26, 0x10, RZ ;  /* 0x000000101a187819 */ /* 0x000fe200000006ff */
[----:B------:R-:W-:Y:S01]  /*2aa0*/  FFMA.FTZ R32, R23, R23, R32 ;  /* 0x0000001717207223 */ /* 0x000fe20000010020 */
[----:B------:R-:W-:Y:S01]  /*2ab0*/  SHF.L.U32 R26, R28, 0x10, RZ ;  /* 0x000000101c1a7819 */ /* 0x000fe200000006ff */
[----:B------:R-:W-:Y:S01]  /*2ac0*/  FMUL.FTZ R33, R25, R25 ;  /* 0x0000001919217220 */ /* 0x000fe20000410000 */
[----:B------:R-:W-:Y:S01]  /*2ad0*/  PRMT R52, R53, 0x7632, R52 ;  /* 0x0000763235347816 */ /* 0x000fe20000000034 */
[----:B------:R-:W-:Y:S01]  /*2ae0*/  FADD.FTZ R30, R30, R31 ;  /* 0x0000001f1e1e7221 */ /* 0x000fe20000010000 */
[----:B------:R-:W-:Y:S01]  /*2af0*/  FADD.FTZ R29, R29, R32 ;  /* 0x000000201d1d7221 */ /* 0x000fe20000010000 */
[C---:B------:R-:W-:Y:S01]  /*2b00*/  FADD.FTZ R31, R24.reuse, R25 ;  /* 0x00000019181f7221 */ /* 0x040fe20000010000 */
[----:B------:R-:W-:Y:S01]  /*2b10*/  SHF.L.U32 R27, R27, 0x10, RZ ;  /* 0x000000101b1b7819 */ /* 0x000fe200000006ff */
[----:B------:R-:W-:Y:S01]  /*2b20*/  FFMA.FTZ R28, R24, R24, R33 ;  /* 0x00000018181c7223 */ /* 0x000fe20000010021 */
[----:B------:R-:W-:Y:S01]  /*2b30*/  FMUL.FTZ R32, R26, R26 ;  /* 0x0000001a1a207220 */ /* 0x000fe20000410000 */
[----:B------:R-:W-:-:S02]  /*2b40*/  SHF.L.U32 R52, R52, 0x10, RZ ;  /* 0x0000001034347819 */ /* 0x000fc400000006ff */
[----:B------:R-:W-:Y:S01]  /*2b50*/  PRMT R54, R55, 0x7632, R54 ;  /* 0x0000763237367816 */ /* 0x000fe20000000036 */
[----:B------:R-:W-:Y:S01]  /*2b60*/  FADD.FTZ R30, R30, R31 ;  /* 0x0000001f1e1e7221 */ /* 0x000fe20000010000 */
[----:B------:R-:W-:Y:S01]  /*2b70*/  FADD.FTZ R28, R29, R28 ;  /* 0x0000001c1d1c7221 */ /* 0x000fe20000010000 */
[C---:B------:R-:W-:Y:S01]  /*2b80*/  FADD.FTZ R31, R27.reuse, R26 ;  /* 0x0000001a1b1f7221 */ /* 0x040fe20000010000 */
[----:B------:R-:W-:Y:S01]  /*2b90*/  FFMA.FTZ R29, R27, R27, R32 ;  /* 0x0000001b1b1d7223 */ /* 0x000fe20000010020 */
[----:B------:R-:W-:Y:S01]  /*2ba0*/  SHF.L.U32 R53, R53, 0x10, RZ ;  /* 0x0000001035357819 */ /* 0x000fe200000006ff */
[----:B------:R-:W-:Y:S01]  /*2bb0*/  FMUL.FTZ R32, R52, R52 ;  /* 0x0000003434207220 */ /* 0x000fe20000410000 */
[----:B------:R-:W-:Y:S01]  /*2bc0*/  SHF.L.U32 R54, R54, 0x10, RZ ;  /* 0x0000001036367819 */ /* 0x000fe200000006ff */
[----:B------:R-:W-:Y:S01]  /*2bd0*/  FADD.FTZ R30, R30, R31 ;  /* 0x0000001f1e1e7221 */ /* 0x000fe20000010000 */
[----:B------:R-:W-:Y:S01]  /*2be0*/  FADD.FTZ R28, R28, R29 ;  /* 0x0000001d1c1c7221 */ /* 0x000fe20000010000 */
[----:B------:R-:W-:Y:S01]  /*2bf0*/  FFMA.FTZ R31, R53, R53, R32 ;  /* 0x00000035351f7223 */ /* 0x000fe20000010020 */
[----:B------:R-:W-:Y:S01]  /*2c00*/  SHF.L.U32 R55, R55, 0x10, RZ ;  /* 0x0000001037377819 */ /* 0x000fe200000006ff */
[----:B------:R-:W-:Y:S01]  /*2c10*/  FMUL.FTZ R32, R54, R54 ;  /* 0x0000003636207220 */ /* 0x000fe20000410000 */
[----:B------:R-:W-:Y:S01]  /*2c20*/  PRMT R57, R56, 0x7632, R57 ;  /* 0x0000763238397816 */ /* 0x000fe20000000039 */
[----:B------:R-:W-:Y:S01]  /*2c30*/  FADD.FTZ R28, R28, R31 ;  /* 0x0000001f1c1c7221 */ /* 0x000fe20000010000 */
[----:B------:R-:W-:Y:S01]  /*2c40*/  PRMT R58, R59, 0x7632, R58 ;  /* 0x000076323b3a7816 */ /* 0x000fe2000000003a */
[----:B------:R-:W-:Y:S01]  /*2c50*/  FFMA.FTZ R31, R55, R55, R32 ;  /* 0x00000037371f7223 */ /* 0x000fe20000010020 */
[----:B------:R-:W-:Y:S01]  /*2c60*/  SHF.L.U32 R57, R57, 0x10, RZ ;  /* 0x0000001039397819 */ /* 0x000fe200000006ff */
[----:B------:R-:W-:Y:S01]  /*2c70*/  FADD.FTZ R29, R53, R52 ;  /* 0x00000034351d7221 */ /* 0x000fe20000010000 */
[----:B------:R-:W-:Y:S01]  /*2c80*/  SHF.L.U32 R56, R56, 0x10, RZ ;  /* 0x0000001038387819 */ /* 0x000fe200000006ff */
[----:B------:R-:W-:Y:S01]  /*2c90*/  FADD.FTZ R28, R28, R31 ;  /* 0x0000001f1c1c7221 */ /* 0x000fe20000010000 */
[----:B------:R-:W-:Y:S01]  /*2ca0*/  SHF.L.U32 R58, R58, 0x10, RZ ;  /* 0x000000103a3a7819 */ /* 0x000fe200000006ff */
[----:B------:R-:W-:Y:S01]  /*2cb0*/  FMUL.FTZ R31, R57, R57 ;  /* 0x00000039391f7220 */ /* 0x000fe20000410000 */
[----:B------:R-:W-:Y:S01]  /*2cc0*/  PRMT R60, R61, 0x7632, R60 ;  /* 0x000076323d3c7816 */ /* 0x000fe2000000003c */
[----:B------:R-:W-:Y:S01]  /*2cd0*/  FADD.FTZ R29, R30, R29 ;  /* 0x0000001d1e1d7221 */ /* 0x000fe20000010000 */
[----:B------:R-:W-:Y:S01]  /*2ce0*/  SHF.L.U32 R59, R59, 0x10, RZ ;  /* 0x000000103b3b7819 */ /* 0x000fe200000006ff */
[----:B------:R-:W-:Y:S01]  /*2cf0*/  FFMA.FTZ R31, R56, R56, R31 ;  /* 0x00000038381f7223 */ /* 0x000fe2000001001f */
[----:B------:R-:W-:Y:S01]  /*2d00*/  FADD.FTZ R30, R55, R54 ;  /* 0x00000036371e7221 */ /* 0x000fe20000010000 */
[----:B------:R-:W-:Y:S01]  /*2d10*/  FMUL.FTZ R32, R58, R58 ;  /* 0x0000003a3a207220 */ /* 0x000fe20000410000 */
[----:B------:R-:W-:Y:S01]  /*2d20*/  SHF.L.U32 R60, R60, 0x10, RZ ;  /* 0x000000103c3c7819 */ /* 0x000fe200000006ff */
[----:B------:R-:W-:Y:S01]  /*2d30*/  FADD.FTZ R28, R28, R31 ;  /* 0x0000001f1c1c7221 */ /* 0x000fe20000010000 */
[----:B------:R-:W-:Y:S01]  /*2d40*/  FADD.FTZ R29, R29, R30 ;  /* 0x0000001e1d1d7221 */ /* 0x000fe20000010000 */
[----:B------:R-:W-:Y:S01]  /*2d50*/  FFMA.FTZ R31, R59, R59, R32 ;  /* 0x0000003b3b1f7223 */ /* 0x000fe20000010020 */
[----:B------:R-:W-:Y:S01]  /*2d60*/  SHF.L.U32 R61, R61, 0x10, RZ ;  /* 0x000000103d3d7819 */ /* 0x000fe200000006ff */
[----:B------:R-:W-:Y:S01]  /*2d70*/  FADD.FTZ R30, R56, R57 ;  /* 0x00000039381e7221 */ /* 0x000fe20000010000 */
[----:B------:R-:W-:Y:S01]  /*2d80*/  FMUL.FTZ R32, R60, R60 ;  /* 0x0000003c3c207220 */ /* 0x000fe20000410000 */
[----:B------:R-:W-:Y:S01]  /*2d90*/  PRMT R63, R62, 0x7632, R63 ;  /* 0x000076323e3f7816 */ /* 0x000fe2000000003f */
[----:B------:R-:W-:Y:S01]  /*2da0*/  FADD.FTZ R28, R28, R31 ;  /* 0x0000001f1c1c7221 */ /* 0x000fe20000010000 */
[----:B------:R-:W-:Y:S01]  /*2db0*/  FADD.FTZ R29, R29, R30 ;  /* 0x0000001e1d1d7221 */ /* 0x000fe20000010000 */
[----:B------:R-:W-:Y:S01]  /*2dc0*/  FFMA.FTZ R31, R61, R61, R32 ;  /* 0x0000003d3d1f7223 */ /* 0x000fe20000010020 */
[----:B------:R-:W-:Y:S01]  /*2dd0*/  SHF.L.U32 R63, R63, 0x10, RZ ;  /* 0x000000103f3f7819 */ /* 0x000fe200000006ff */
[----:B------:R-:W-:Y:S01]  /*2de0*/  FADD.FTZ R30, R59, R58 ;  /* 0x0000003a3b1e7221 */ /* 0x000fe20000010000 */
[----:B------:R-:W-:Y:S01]  /*2df0*/  PRMT R65, R64, 0x7632, R65 ;  /* 0x0000763240417816 */ /* 0x000fe20000000041 */
[----:B------:R-:W-:Y:S01]  /*2e00*/  FADD.FTZ R28, R28, R31 ;  /* 0x0000001f1c1c7221 */ /* 0x000fe20000010000 */
[----:B------:R-:W-:Y:S01]  /*2e10*/  SHF.L.U32 R62, R62, 0x10, RZ ;  /* 0x000000103e3e7819 */ /* 0x000fe200000006ff */
[----:B------:R-:W-:Y:S01]  /*2e20*/  FADD.FTZ R29, R29, R30 ;  /* 0x0000001e1d1d7221 */ /* 0x000fe20000010000 */
[----:B------:R-:W-:Y:S01]  /*2e30*/  PRMT R67, R66, 0x7632, R67 ;  /* 0x0000763242437816 */ /* 0x000fe20000000043 */
[----:B------:R-:W-:Y:S01]  /*2e40*/  FMUL.FTZ R31, R63, R63 ;  /* 0x0000003f3f1f7220 */ /* 0x000fe20000410000 */
[----:B------:R-:W-:Y:S01]  /*2e50*/  SHF.L.U32 R65, R65, 0x10, RZ ;  /* 0x0000001041417819 */ /* 0x000fe200000006ff */
[----:B------:R-:W-:Y:S01]  /*2e60*/  FADD.FTZ R30, R61, R60 ;  /* 0x0000003c3d1e7221 */ /* 0x000fe20000010000 */
[----:B------:R-:W-:Y:S01]  /*2e70*/  SHF.L.U32 R64, R64, 0x10, RZ ;  /* 0x0000001040407819 */ /* 0x000fe200000006ff */
[C---:B------:R-:W-:Y:S01]  /*2e80*/  FFMA.FTZ R31, R62.reuse, R62, R31 ;  /* 0x0000003e3e1f7223 */ /* 0x040fe2000001001f */
[----:B------:R-:W-:Y:S01]  /*2e90*/  SHF.L.U32 R67, R67, 0x10, RZ ;  /* 0x0000001043437819 */ /* 0x000fe200000006ff */
[----:B------:R-:W-:Y:S01]  /*2ea0*/  FADD.FTZ R29, R29, R30 ;  /* 0x0000001e1d1d7221 */ /* 0x000fe20000010000 */
[----:B------:R-:W-:Y:S01]  /*2eb0*/  FMUL.FTZ R33, R65, R65 ;  /* 0x0000004141217220 */ /* 0x000fe20000410000 */
[----:B------:R-:W-:Y:S01]  /*2ec0*/  FADD.FTZ R30, R62, R63 ;  /* 0x0000003f3e1e7221 */ /* 0x000fe20000010000 */
[----:B------:R-:W-:Y:S01]  /*2ed0*/  SHF.L.U32 R66, R66, 0x10, RZ ;  /* 0x0000001042427819 */ /* 0x000fe200000006ff */
[----:B------:R-:W-:Y:S01]  /*2ee0*/  FADD.FTZ R28, R28, R31 ;  /* 0x0000001f1c1c7221 */ /* 0x000fe20000010000 */
[----:B------:R-:W-:Y:S01]  /*2ef0*/  FFMA.FTZ R33, R64, R64, R33 ;  /* 0x0000004040217223 */ /* 0x000fe20000010021 */
[----:B------:R-:W-:Y:S01]  /*2f00*/  FMUL.FTZ R31, R67, R67 ;  /* 0x00000043431f7220 */ /* 0x000fe20000410000 */
[----:B------:R-:W-:Y:S01]  /*2f10*/  PRMT R71, R70, 0x7632, R71 ;  /* 0x0000763246477816 */ /* 0x000fe20000000047 */
[----:B------:R-:W-:Y:S01]  /*2f20*/  FADD.FTZ R29, R29, R30 ;  /* 0x0000001e1d1d7221 */ /* 0x000fe20000010000 */
[----:B------:R-:W-:Y:S01]  /*2f30*/  FADD.FTZ R30, R64, R65 ;  /* 0x00000041401e7221 */ /* 0x000fe20000010000 */
[----:B------:R-:W-:Y:S01]  /*2f40*/  FADD.FTZ R28, R28, R33 ;  /* 0x000000211c1c7221 */ /* 0x000fe20000010000 */
[----:B------:R-:W-:Y:S01]  /*2f50*/  FFMA.FTZ R31, R66, R66, R31 ;  /* 0x00000042421f7223 */ /* 0x000fe2000001001f */
[----:B------:R-:W-:-:S02]  /*2f60*/  SHF.L.U32 R71, R71, 0x10, RZ ;  /* 0x0000001047477819 */ /* 0x000fc400000006ff */
[----:B------:R-:W-:-:S04]  /*2f70*/  PRMT R69, R68, 0x7632, R69 ;  /* 0x0000763244457816 */ /* 0x000fc80000000045 */
[----:B------:R-:W-:Y:S02]  /*2f80*/  SHF.L.U32 R69, R69, 0x10, RZ ;  /* 0x0000001045457819 */ /* 0x000fe400000006ff */
[----:B------:R-:W-:Y:S01]  /*2f90*/  SHF.L.U32 R68, R68, 0x10, RZ ;  /* 0x0000001044447819 */ /* 0x000fe200000006ff */
[----:B------:R-:W-:Y:S01]  /*2fa0*/  FADD.FTZ R29, R29, R30 ;  /* 0x0000001e1d1d7221 */ /* 0x000fe20000010000 */
[----:B------:R-:W-:Y:S01]  /*2fb0*/  PRMT R72, R73, 0x7632, R72 ;  /* 0x0000763249487816 */ /* 0x000fe20000000048 */
[----:B------:R-:W-:Y:S01]  /*2fc0*/  FMUL.FTZ R33, R69, R69 ;  /* 0x0000004545217220 */ /* 0x000fe20000410000 */
[----:B------:R-:W-:Y:S01]  /*2fd0*/  FADD.FTZ R30, R66, R67 ;  /* 0x00000043421e7221 */ /* 0x000fe20000010000 */
[----:B------:R-:W-:Y:S01]  /*2fe0*/  SHF.L.U32 R70, R70, 0x10, RZ ;  /* 0x0000001046467819 */ /* 0x000fe200000006ff */
[----:B------:R-:W-:Y:S01]  /*2ff0*/  FADD.FTZ R28, R28, R31 ;  /* 0x0000001f1c1c7221 */ /* 0x000fe20000010000 */
[----:B------:R-:W-:Y:S01]  /*3000*/  FFMA.FTZ R33, R68, R68, R33 ;  /* 0x0000004444217223 */ /* 0x000fe20000010021 */
[----:B------:R-:W-:Y:S01]  /*3010*/  SHF.L.U32 R72, R72, 0x10, RZ ;  /* 0x0000001048487819 */ /* 0x000fe200000006ff */
[----:B------:R-:W-:Y:S01]  /*3020*/  FMUL.FTZ R31, R71, R71 ;  /* 0x00000047471f7220 */ /* 0x000fe20000410000 */
[----:B------:R-:W-:Y:S01]  /*3030*/  FADD.FTZ R29, R29, R30 ;  /* 0x0000001e1d1d7221 */ /* 0x000fe20000010000 */
[----:B------:R-:W-:Y:S01]  /*3040*/  FADD.FTZ R30, R68, R69 ;  /* 0x00000045441e7221 */ /* 0x000fe20000010000 */
[----:B------:R-:W-:Y:S01]  /*3050*/  PRMT R74, R75, 0x7632, R74 ;  /* 0x000076324b4a7816 */ /* 0x000fe2000000004a */
[----:B------:R-:W-:Y:S01]  /*3060*/  FADD.FTZ R28, R28, R33 ;  /* 0x000000211c1c7221 */ /* 0x000fe20000010000 */
[----:B------:R-:W-:Y:S01]  /*3070*/  SHF.L.U32 R73, R73, 0x10, RZ ;  /* 0x0000001049497819 */ /* 0x000fe200000006ff */
[----:B------:R-:W-:Y:S01]  /*3080*/  FFMA.FTZ R31, R70, R70, R31 ;  /* 0x00000046461f7223 */ /* 0x000fe2000001001f */
[----:B------:R-:W-:Y:S01]  /*3090*/  FMUL.FTZ R32, R72, R72 ;  /* 0x0000004848207220 */ /* 0x000fe20000410000 */
[----:B------:R-:W-:Y:S01]  /*30a0*/  SHF.L.U32 R74, R74, 0x10, RZ ;  /* 0x000000104a4a7819 */ /* 0x000fe200000006ff */
[----:B------:R-:W-:Y:S01]  /*30b0*/  FADD.FTZ R29, R29, R30 ;  /* 0x0000001e1d1d7221 */ /* 0x000fe20000010000 */
[----:B------:R-:W-:Y:S01]  /*30c0*/  FADD.FTZ R30, R70, R71 ;  /* 0x00000047461e7221 */ /* 0x000fe20000010000 */
[----:B------:R-:W-:Y:S01]  /*30d0*/  FADD.FTZ R28, R28, R31 ;  /* 0x0000001f1c1c7221 */ /* 0x000fe20000010000 */
[----:B------:R-:W-:Y:S01]  /*30e0*/  FFMA.FTZ R31, R73, R73, R32 ;  /* 0x00000049491f7223 */ /* 0x000fe20000010020 */
[----:B------:R-:W-:Y:S01]  /*30f0*/  SHF.L.U32 R75, R75, 0x10, RZ ;  /* 0x000000104b4b7819 */ /* 0x000fe200000006ff */
[----:B------:R-:W-:Y:S01]  /*3100*/  FMUL.FTZ R32, R74, R74 ;  /* 0x0000004a4a207220 */ /* 0x000fe20000410000 */
[----:B------:R-:W-:Y:S01]  /*3110*/  PRMT R77, R76, 0x7632, R77 ;  /* 0x000076324c4d7816 */ /* 0x000fe2000000004d */
[----:B------:R-:W-:Y:S01]  /*3120*/  FADD.FTZ R29, R29, R30 ;  /* 0x0000001e1d1d7221 */ /* 0x000fe20000010000 */
[----:B------:R-:W-:Y:S01]  /*3130*/  FADD.FTZ R30, R73, R72 ;  /* 0x00000048491e7221 */ /* 0x000fe20000010000 */
[----:B------:R-:W-:Y:S01]  /*3140*/  FADD.FTZ R28, R28, R31 ;  /* 0x0000001f1c1c7221 */ /* 0x000fe20000010000 */
[----:B------:R-:W-:Y:S01]  /*3150*/  SHF.L.U32 R77, R77, 0x10, RZ ;  /* 0x000000104d4d7819 */ /* 0x000fe200000006ff */
[----:B------:R-:W-:Y:S01]  /*3160*/  FFMA.FTZ R31, R75, R75, R32 ;  /* 0x0000004b4b1f7223 */ /* 0x000fe20000010020 */
[----:B------:R-:W-:Y:S01]  /*3170*/  FADD.FTZ R29, R29, R30 ;  /* 0x0000001e1d1d7221 */ /* 0x000fe20000010000 */
[----:B------:R-:W-:Y:S01]  /*3180*/  SHF.L.U32 R76, R76, 0x10, RZ ;  /* 0x000000104c4c7819 */ /* 0x000fe200000006ff */
[----:B------:R-:W-:Y:S01]  /*3190*/  FADD.FTZ R30, R75, R74 ;  /* 0x0000004a4b1e7221 */ /* 0x000fe20000010000 */
[----:B------:R-:W-:Y:S01]  /*31a0*/  FADD.FTZ R28, R28, R31 ;  /* 0x0000001f1c1c7221 */ /* 0x000fe20000010000 */
[----:B------:R-:W-:Y:S01]  /*31b0*/  FMUL.FTZ R31, R77, R77 ;  /* 0x0000004d4d1f7220 */ /* 0x000fe20000410000 */
[----:B----4-:R-:W-:Y:S01]  /*31c0*/  PRMT R78, R79, 0x7632, R78 ;  /* 0x000076324f4e7816 */ /* 0x010fe2000000004e */
[----:B------:R-:W-:-:S03]  /*31d0*/  FADD.FTZ R29, R29, R30 ;  /* 0x0000001e1d1d7221 */ /* 0x000fc60000010000 */
[----:B------:R-:W-:Y:S02]  /*31e0*/  SHF.L.U32 R78, R78, 0x10, RZ ;  /* 0x000000104e4e7819 */ /* 0x000fe400000006ff */
[----:B-----5:R-:W-:Y:S01]  /*31f0*/  PRMT R80, R81, 0x7632, R80 ;  /* 0x0000763251507816 */ /* 0x020fe20000000050 */
[C---:B------:R-:W-:Y:S01]  /*3200*/  FADD.FTZ R30, R76.reuse, R77 ;  /* 0x0000004d4c1e7221 */ /* 0x040fe20000010000 */
[----:B------:R-:W-:Y:S01]  /*3210*/  SHF.L.U32 R79, R79, 0x10, RZ ;  /* 0x000000104f4f7819 */ /* 0x000fe200000006ff */
[----:B------:R-:W-:Y:S01]  /*3220*/  FFMA.FTZ R31, R76, R76, R31 ;  /* 0x0000004c4c1f7223 */ /* 0x000fe2000001001f */
[----:B------:R-:W-:Y:S01]  /*3230*/  FMUL.FTZ R32, R78, R78 ;  /* 0x0000004e4e207220 */ /* 0x000fe20000410000 */
[----:B------:R-:W-:Y:S01]  /*3240*/  SHF.L.U32 R80, R80, 0x10, RZ ;  /* 0x0000001050507819 */ /* 0x000fe200000006ff */
[----:B------:R-:W-:Y:S01]  /*3250*/  FADD.FTZ R29, R29, R30 ;  /* 0x0000001e1d1d7221 */ /* 0x000fe20000010000 */
[----:B------:R-:W-:Y:S01]  /*3260*/  PRMT R82, R83, 0x7632, R82 ;  /* 0x0000763253527816 */ /* 0x000fe20000000052 */
        /* <DEDUP_REMOVED lines=38> */
[----:B------:R-:W-:Y:S01]  /*34d0*/  ISETP.NE.AND P2, PT, R92, RZ, PT ;  /* 0x000000ff5c00720c */ /* 0x000fe20003f45270 */
        /* <DEDUP_REMOVED lines=17> */
.L_x_1942:
[----:B------:R-:W-:Y:S05]  /*35f0*/  BSYNC.RECONVERGENT B0 ;  /* 0x0000000000007941 */ /* 0x000fea0003800200 */
.L_x_1941:
[----:B------:R-:W-:Y:S06]  /*3600*/  BAR.SYNC.DEFER_BLOCKING 0x0 ;  /* 0x0000000000007b1d */ /* 0x000fec0000010000 */
[----:B------:R-:W-:Y:S04]  /*3610*/  BSSY.RECONVERGENT B0, `(.L_x_1943) ;  /* 0x000002b000007945 */ /* 0x000fe80003800200 */
        /* <DEDUP_REMOVED lines=42> */
.L_x_1944:
[----:B------:R-:W-:Y:S05]  /*38c0*/  BSYNC.RECONVERGENT B0 ;  /* 0x0000000000007941 */ /* 0x000fea0003800200 */
.L_x_1943:
[----:B------:R-:W4:Y:S02]  /*38d0*/  LDCU UR4, c[0x0][0x370] ;  /* 0x00006e00ff0477ac */ /* 0x000f240008000800 */
[----:B----4-:R-:W-:-:S09]  /*38e0*/  UISETP.GE.U32.AND UP0, UPT, UR4, 0x2, UPT ;  /* 0x000000020400788c */ /* 0x010fd2000bf06070 */
[----:B------:R-:W-:Y:S05]  /*38f0*/  BRA.U !UP0, `(.L_x_1945) ;  /* 0x0000000908b87547 */ /* 0x000fea000b800000 */
[----:B------:R-:W4:Y:S01]  /*3900*/  LDC R29, c[0x0][0x370] ;  /* 0x0000dc00ff1d7b82 */ /* 0x000f220000000800 */
[----:B------:R-:W-:-:S05]  /*3910*/  LOP3.LUT R31, R94, 0x1, RZ, 0xc0, !PT ;  /* 0x000000015e1f7812 */ /* 0x000fca00078ec0ff */
[----:B---3--:R-:W-:Y:S02]  /*3920*/  IMAD R28, R31, R90, RZ ;  /* 0x0000005a1f1c7224 */ /* 0x008fe400078e02ff */
[----:B------:R-:W3:Y:S02]  /*3930*/  LDC.64 R38, c[0x0][0x3b8] ;  /* 0x0000ee00ff267b82 */ /* 0x000ee40000000a00 */
[----:B----4-:R-:W-:-:S05]  /*3940*/  IMAD R28, R28, R29, RZ ;  /* 0x0000001d1c1c7224 */ /* 0x010fca00078e02ff */
[----:B------:R-:W-:-:S05]  /*3950*/  SHF.L.U32 R29, R28, 0x1, RZ ;  /* 0x000000011c1d7819 */ /* 0x000fca00000006ff */
[----:B---3--:R-:W-:Y:S01]  /*3960*/  IMAD.WIDE R38, R29, 0x4, R38 ;  /* 0x000000041d267825 */ /* 0x008fe200078e0226 */
[----:B------:R-:W-:Y:S06]  /*3970*/  @P2 BRA `(.L_x_1946) ;  /* 0x0000000000542947 */ /* 0x000fec0003800000 */
[----:B------:R-:W3:Y:S01]  /*3980*/  LDC.64 R28, c[0x0][0x3b0] ;  /* 0x0000ec00ff1c7b82 */ /* 0x000ee20000000a00 */
[-CC-:B------:R-:W-:Y:S01]  /*3990*/  IMAD R31, R31, R90.reuse, R105.reuse ;  /* 0x0000005a1f1f7224 */ /* 0x180fe200078e0269 */
[----:B------:R-:W-:Y:S01]  /*39a0*/  LOP3.LUT P1, R34, R94, 0x2, RZ, 0xc0, !PT ;  /* 0x000000025e227812 */ /* 0x000fe2000782c0ff */
[----:B-1----:R-:W-:Y:S02]  /*39b0*/  IMAD R35, R103, R90, R105 ;  /* 0x0000005a67237224 */ /* 0x002fe400078e0269 */
[----:B---3--:R-:W-:-:S04]  /*39c0*/  IMAD.WIDE.U32 R28, R31, 0x4, R28 ;  /* 0x000000041f1c7825 */ /* 0x008fc800078e001c */
        /* <DEDUP_REMOVED lines=11> */
.L_x_1947:
[----:B------:R-:W3:Y:S04]  /*3a80*/  LDG.E.STRONG.GPU R30, desc[UR6][R28.64] ;  /* 0x000000061c1e7981 */ /* 0x000ee8000c1ef900 */
[----:B---3--:R-:W-:Y:S01]  /*3a90*/  CCTL.IVALL ;  /* 0x00000000ff00798f */ /* 0x008fe20002000000 */
[----:B------:R-:W-:Y:S05]  /*3aa0*/  YIELD ;  /* 0x0000000000007946 */ /* 0x000fea0003800000 */
[----:B------:R-:W-:-:S13]  /*3ab0*/  ISETP.NE.AND P1, PT, R30, R37, PT ;  /* 0x000000251e00720c */ /* 0x000fda0003f25270 */
[----:B------:R-:W-:Y:S05]  /*3ac0*/  @P1 BRA `(.L_x_1947) ;  /* 0xfffffffc00ec1947 */ /* 0x000fea000383ffff */
.L_x_1946:
[----:B------:R-:W3:Y:S01]  /*3ad0*/  LDC R28, c[0x0][0x370] ;  /* 0x0000dc00ff1c7b82 */ /* 0x000ee20000000800 */
[----:B------:R-:W-:Y:S05]  /*3ae0*/  WARPSYNC.ALL ;  /* 0x0000000000007948 */ /* 0x000fea0003800000 */
[----:B---3--:R-:W-:Y:S02]  /*3af0*/  ISETP.GE.U32.AND P1, PT, R28, 0x8, PT ;  /* 0x000000081c00780c */ /* 0x008fe40003f26070 */
        /* <DEDUP_REMOVED lines=13> */
.L_x_1949:
[----:B------:R-:W-:Y:S01]  /*3bd0*/  UIADD3 UR5, UPT, UPT, UR4, 0x1, URZ ;  /* 0x0000000104057890 */ /* 0x000fe2000fffe0ff */
[----:B------:R-:W-:Y:S01]  /*3be0*/  ISETP.EQ.OR P5, PT, R40, RZ, P2 ;  /* 0x000000ff2800720c */ /* 0x000fe200017a2670 */
[----:B------:R-:W-:-:S04]  /*3bf0*/  UIADD3 UR8, UPT, UPT, UR4, 0x2, URZ ;  /* 0x0000000204087890 */ /* 0x000fc8000fffe0ff */
[C---:B------:R-:W-:Y:S01]  /*3c00*/  ISETP.EQ.OR P6, PT, R103.reuse, UR5, P2 ;  /* 0x0000000567007c0c */ /* 0x040fe200097c2670 */
[----:B------:R-:W-:Y:S01]  /*3c10*/  UIADD3 UR5, UPT, UPT, UR4, 0x3, URZ ;  /* 0x0000000304057890 */ /* 0x000fe2000fffe0ff */
[----:B------:R-:W-:-:S05]  /*3c20*/  ISETP.EQ.OR P1, PT, R103, UR8, P2 ;  /* 0x0000000867007c0c */ /* 0x000fca0009722670 */
[----:B------:R-:W-:Y:S01]  /*3c30*/  ISETP.EQ.OR P4, PT, R103, UR5, P2 ;  /* 0x0000000567007c0c */ /* 0x000fe20009782670 */
[----:B------:R-:W-:-:S05]  /*3c40*/  @!P5 IMAD.WIDE.U32 R28, R109, 0x8, R38 ;  /* 0x000000086d1cd825 */ /* 0x000fca00078e0026 */
[--C-:B------:R-:W-:Y:S01]  /*3c50*/  @!P6 IMAD.WIDE.U32 R30, R115, 0x8, R38.reuse ;  /* 0x00000008731ee825 */ /* 0x100fe200078e0026 */
[----:B------:R-:W0:Y:S03]  /*3c60*/  @!P5 LDG.E.64 R28, desc[UR6][R28.64] ;  /* 0x000000061c1cd981 */ /* 0x000e26000c1e1b00 */
[--C-:B-1----:R-:W-:Y:S02]  /*3c70*/  @!P1 IMAD.WIDE.U32 R34, R51, 0x8, R38.reuse ;  /* 0x0000000833229825 */ /* 0x102fe400078e0026 */
[----:B------:R-:W3:Y:S02]  /*3c80*/  @!P6 LDG.E.64 R30, desc[UR6][R30.64] ;  /* 0x000000061e1ee981 */ /* 0x000ee4000c1e1b00 */
[----:B--2---:R-:W-:Y:S02]  /*3c90*/  @!P4 IMAD.WIDE.U32 R36, R47, 0x8, R38 ;  /* 0x000000082f24c825 */ /* 0x004fe400078e0026 */
[----:B------:R-:W2:Y:S04]  /*3ca0*/  @!P1 LDG.E.64 R34, desc[UR6][R34.64] ;  /* 0x0000000622229981 */ /* 0x000ea8000c1e1b00 */
[----:B------:R-:W4:Y:S01]  /*3cb0*/  @!P4 LDG.E.64 R36, desc[UR6][R36.64] ;  /* 0x000000062424c981 */ /* 0x000f22000c1e1b00 */
[----:B------:R-:W-:-:S02]  /*3cc0*/  UIADD3 UR5, UPT, UPT, UR4, 0x4, URZ ;  /* 0x0000000404057890 */ /* 0x000fc4000fffe0ff */
[----:B------:R-:W-:Y:S01]  /*3cd0*/  UIADD3 UR8, UPT, UPT, UR4, 0x5, URZ ;  /* 0x0000000504087890 */ /* 0x000fe2000fffe0ff */
[----:B0-----:R-:W-:Y:S01]  /*3ce0*/  @!P5 FADD.FTZ R32, R32, R28 ;  /* 0x0000001c2020d221 */ /* 0x001fe20000010000 */
[----:B------:R-:W-:Y:S02]  /*3cf0*/  @!P5 FADD.FTZ R33, R33, R29 ;  /* 0x0000001d2121d221 */ /* 0x000fe40000010000 */
[----:B------:R-:W-:Y:S01]  /*3d00*/  ISETP.EQ.OR P5, PT, R103, UR5, P2 ;  /* 0x0000000567007c0c */ /* 0x000fe200097a2670 */
[----:B------:R-:W-:Y:S01]  /*3d10*/  UIADD3 UR5, UPT, UPT, UR4, 0x6, URZ ;  /* 0x0000000604057890 */ /* 0x000fe2000fffe0ff */
[----:B---3--:R-:W-:Y:S01]  /*3d20*/  @!P6 FADD.FTZ R32, R32, R30 ;  /* 0x0000001e2020e221 */ /* 0x008fe20000010000 */
[----:B------:R-:W-:Y:S01]  /*3d30*/  @!P6 FADD.FTZ R33, R33, R31 ;  /* 0x0000001f2121e221 */ /* 0x000fe20000010000 */
[----:B------:R-:W-:Y:S01]  /*3d40*/  ISETP.EQ.OR P6, PT, R103, UR8, P2 ;  /* 0x0000000867007c0c */ /* 0x000fe200097c2670 */
[----:B------:R-:W-:Y:S01]  /*3d50*/  UIADD3 UR8, UPT, UPT, UR4, 0x7, URZ ;  /* 0x0000000704087890 */ /* 0x000fe2000fffe0ff */
[----:B--2---:R-:W-:Y:S01]  /*3d60*/  @!P1 FADD.FTZ R32, R32, R34 ;  /* 0x0000002220209221 */ /* 0x004fe20000010000 */
        /* <DEDUP_REMOVED lines=13> */
[----:B------:R-:W0:Y:S01]  /*3e40*/  LDC R42, c[0x0][0x370] ;  /* 0x0000dc00ff2a7b82 */ /* 0x000e220000000800 */
        /* <DEDUP_REMOVED lines=11> */
[----:B------:R-:W-:Y:S01]  /*3f00*/  @!P5 FADD.FTZ R33, R33, R29 ;  /* 0x0000001d2121d221 */ /* 0x000fe20000010000 */
[----:B0-----:R-:W-:Y:S02]  /*3f10*/  LOP3.LUT R28, R42, 0x7ffffff8, RZ, 0xc0, !PT ;  /* 0x7ffffff82a1c7812 */ /* 0x001fe400078ec0ff */
        /* <DEDUP_REMOVED lines=9> */
.L_x_1948:
[----:B------:R-:W3:Y:S02]  /*3fb0*/  LDCU UR4, c[0x0][0x370] ;  /* 0x00006e00ff0477ac */ /* 0x000ee40008000800 */
[----:B---3--:R-:W-:-:S09]  /*3fc0*/  ULOP3.LUT UP0, URZ, UR4, 0x7, URZ, 0xc0, !UPT ;  /* 0x0000000704ff7892 */ /* 0x008fd2000f80c0ff */
[----:B------:R-:W-:Y:S05]  /*3fd0*/  BRA.U !UP0, `(.L_x_1945) ;  /* 0x0000000508007547 */ /* 0x000fea000b800000 */
[----:B------:R-:W3:Y:S01]  /*3fe0*/  LDCU UR4, c[0x0][0x370] ;  /* 0x00006e00ff0477ac */ /* 0x000ee20008000800 */
[----:B------:R-:W4:Y:S01]  /*3ff0*/  LDCU UR5, c[0x0][0x370] ;  /* 0x00006e00ff0577ac */ /* 0x000f220008000800 */
[----:B---3--:R-:W-:-:S04]  /*4000*/  ULOP3.LUT UR4, UR4, 0x7, URZ, 0xc0, !UPT ;  /* 0x0000000704047892 */ /* 0x008fc8000f8ec0ff */
        /* <DEDUP_REMOVED lines=8> */
[----:B------:R-:W-:Y:S02]  /*4090*/  IADD3 R34, PT, PT, R40, 0x3, RZ ;  /* 0x0000000328227810 */ /* 0x000fe40007ffe0ff */
[----:B------:R-:W-:-:S02]  /*40a0*/  ISETP.EQ.OR P5, PT, R30, R103, P2 ;  /* 0x000000671e00720c */ /* 0x000fc400017a2670 */
[----:B------:R-:W-:-:S03]  /*40b0*/  ISETP.EQ.OR P6, PT, R34, R103, P2 ;  /* 0x000000672200720c */ /* 0x000fc600017c2670 */
[----:B------:R-:W-:-:S04]  /*40c0*/  @!P1 IMAD R29, R40, R90, R105 ;  /* 0x0000005a281d9224 */ /* 0x000fc800078e0269 */
[----:B------:R-:W-:Y:S02]  /*40d0*/  @!P4 IMAD R31, R28, R90, R105 ;  /* 0x0000005a1c1fc224 */ /* 0x000fe400078e0269 */
[----:B------:R-:W-:-:S04]  /*40e0*/  @!P1 IMAD.WIDE.U32 R28, R29, 0x8, R38 ;  /* 0x000000081d1c9825 */ /* 0x000fc800078e0026 */
[-C--:B-1----:R-:W-:Y:S02]  /*40f0*/  @!P5 IMAD R35, R30, R90.reuse, R105 ;  /* 0x0000005a1e23d224 */ /* 0x082fe400078e0269 */
[----:B------:R-:W-:Y:S01]  /*4100*/  @!P4 IMAD.WIDE.U32 R30, R31, 0x8, R38 ;  /* 0x000000081f1ec825 */ /* 0x000fe200078e0026 */
[----:B------:R-:W0:Y:S03]  /*4110*/  @!P1 LDG.E.64 R28, desc[UR6][R28.64] ;  /* 0x000000061c1c9981 */ /* 0x000e26000c1e1b00 */
[----:B------:R-:W-:Y:S02]  /*4120*/  @!P6 IMAD R37, R34, R90, R105 ;  /* 0x0000005a2225e224 */ /* 0x000fe400078e0269 */
[--C-:B------:R-:W-:Y:S01]  /*4130*/  @!P5 IMAD.WIDE.U32 R34, R35, 0x8, R38.reuse ;  /* 0x000000082322d825 */ /* 0x100fe200078e0026 */
[----:B------:R-:W3:Y:S03]  /*4140*/  @!P4 LDG.E.64 R30, desc[UR6][R30.64] ;  /* 0x000000061e1ec981 */ /* 0x000ee6000c1e1b00 */
[----:B--2---:R-:W-:-:S02]  /*4150*/  @!P6 IMAD.WIDE.U32 R36, R37, 0x8, R38 ;  /* 0x000000082524e825 */ /* 0x004fc400078e0026 */
[----:B------:R-:W2:Y:S04]  /*4160*/  @!P5 LDG.E.64 R34, desc[UR6][R34.64] ;  /* 0x000000062222d981 */ /* 0x000ea8000c1e1b00 */
[----:B------:R-:W4:Y:S01]  /*4170*/  @!P6 LDG.E.64 R36, desc[UR6][R36.64] ;  /* 0x000000062424e981 */ /* 0x000f22000c1e1b00 */
[----:B------:R-:W-:Y:S01]  /*4180*/  IADD3 R40, PT, PT, R40, 0x4, RZ ;  /* 0x0000000428287810 */ /* 0x000fe20007ffe0ff */
[----:B0-----:R-:W-:Y:S01]  /*4190*/  @!P1 FADD.FTZ R32, R32, R28 ;  /* 0x0000001c20209221 */ /* 0x001fe20000010000 */
[----:B------:R-:W-:-:S03]  /*41a0*/  @!P1 FADD.FTZ R33, R33, R29 ;  /* 0x0000001d21219221 */ /* 0x000fc60000010000 */
[----:B---3--:R-:W-:Y:S01]  /*41b0*/  @!P4 FADD.FTZ R32, R32, R30 ;  /* 0x0000001e2020c221 */ /* 0x008fe20000010000 */
[----:B------:R-:W-:-:S03]  /*41c0*/  @!P4 FADD.FTZ R33, R33, R31 ;  /* 0x0000001f2121c221 */ /* 0x000fc60000010000 */
[----:B--2---:R-:W-:Y:S01]  /*41d0*/  @!P5 FADD.FTZ R32, R32, R34 ;  /* 0x000000222020d221 */ /* 0x004fe20000010000 */
[----:B------:R-:W-:-:S03]  /*41e0*/  @!P5 FADD.FTZ R33, R33, R35 ;  /* 0x000000232121d221 */ /* 0x000fc60000010000 */
[----:B----4-:R-:W-:Y:S01]  /*41f0*/  @!P6 FADD.FTZ R32, R32, R36 ;  /* 0x000000242020e221 */ /* 0x010fe20000010000 */
[----:B------:R-:W-:-:S07]  /*4200*/  @!P6 FADD.FTZ R33, R33, R37 ;  /* 0x000000252121e221 */ /* 0x000fce0000010000 */
.L_x_1950:
[----:B------:R-:W-:Y:S05]  /*4210*/  BRA.U !UP1, `(.L_x_1945) ;  /* 0x0000000109707547 */ /* 0x000fea000b800000 */
[----:B------:R-:W3:Y:S01]  /*4220*/  LDC R34, c[0x0][0x370] ;  /* 0x0000dc00ff227b82 */ /* 0x000ee20000000800 */
[----:B------:R-:W-:Y:S01]  /*4230*/  UISETP.NE.AND UP0, UPT, UR5, 0x1, UPT ;  /* 0x000000010500788c */ /* 0x000fe2000bf05270 */
[----:B---3--:R-:W-:-:S08]  /*4240*/  LOP3.LUT R34, R34, 0x1, RZ, 0xc0, !PT ;  /* 0x0000000122227812 */ /* 0x008fd000078ec0ff */
        /* <DEDUP_REMOVED lines=9> */
[----:B------:R-:W3:Y:S01]  /*42e0*/  @!P1 LDG.E.64 R30, desc[UR6][R30.64] ;  /* 0x000000061e1e9981 */ /* 0x000ee2000c1e1b00 */
[----:B------:R-:W-:Y:S01]  /*42f0*/  IADD3 R40, PT, PT, R40, 0x2, RZ ;  /* 0x0000000228287810 */ /* 0x000fe20007ffe0ff */
[----:B0-----:R-:W-:Y:S01]  /*4300*/  @!P4 FADD.FTZ R32, R32, R28 ;  /* 0x0000001c2020c221 */ /* 0x001fe20000010000 */
[----:B------:R-:W-:-:S03]  /*4310*/  @!P4 FADD.FTZ R33, R33, R29 ;  /* 0x0000001d2121c221 */ /* 0x000fc60000010000 */
[----:B---3--:R-:W-:Y:S01]  /*4320*/  @!P1 FADD.FTZ R32, R32, R30 ;  /* 0x0000001e20209221 */ /* 0x008fe20000010000 */
[----:B------:R-:W-:-:S07]  /*4330*/  @!P1 FADD.FTZ R33, R33, R31 ;  /* 0x0000001f21219221 */ /* 0x000fce0000010000 */
.L_x_1951:
        /* <DEDUP_REMOVED lines=9> */
.L_x_1952:
[----:B------:R-:W-:Y:S05]  /*43d0*/  BSYNC.RECONVERGENT B0 ;  /* 0x0000000000007941 */ /* 0x000fea0003800200 */
.L_x_1945:
[----:B------:R-:W4:Y:S01]  /*43e0*/  S2UR UR5, SR_CgaCtaId ;  /* 0x00000000000579c3 */ /* 0x000f220000008800 */
[----:B------:R-:W2:Y:S01]  /*43f0*/  LDCU UR8, c[0x0][0x414] ;  /* 0x00008280ff0877ac */ /* 0x000ea20008000800 */
[----:B------:R-:W-:Y:S01]  /*4400*/  SHF.L.U32 R34, R92, 0x1, RZ ;  /* 0x000000015c227819 */ /* 0x000fe200000006ff */
[----:B------:R-:W-:-:S03]  /*4410*/  UMOV UR4, 0x400 ;  /* 0x0000040000047882 */ /* 0x000fc60000000000 */
[----:B-1----:R-:W-:Y:S02]  /*4420*/  LOP3.LUT R35, R34, 0x7e, RZ, 0xc0, !PT ;  /* 0x0000007e22237812 */ /* 0x002fe400078ec0ff */
[----:B------:R-:W1:Y:S02]  /*4430*/  @P0 LDC.64 R40, c[0x0][0x388] ;  /* 0x0000e200ff280b82 */ /* 0x000e640000000a00 */
[----:B------:R-:W-:-:S06]  /*4440*/  IADD3 R35, PT, PT, R108, R35, RZ ;  /* 0x000000236c237210 */ /* 0x000fcc0007ffe0ff */
[----:B------:R-:W0:Y:S01]  /*4450*/  LDC.64 R30, c[0x0][0x398] ;  /* 0x0000e600ff1e7b82 */ /* 0x000e220000000a00 */
[----:B--2---:R-:W-:Y:S01]  /*4460*/  @P0 FMUL.FTZ R36, R32, UR8 ;  /* 0x0000000820240c20 */ /* 0x004fe20008410000 */
[----:B------:R-:W-:Y:S01]  /*4470*/  @P0 FMUL.FTZ R37, R33, UR8 ;  /* 0x0000000821250c20 */ /* 0x000fe20008410000 */
[----:B----4-:R-:W-:-:S05]  /*4480*/  ULEA UR4, UR5, UR4, 0x18 ;  /* 0x0000000405047291 */ /* 0x010fca000f8ec0ff */
[----:B---3--:R-:W2:Y:S01]  /*4490*/  LDC.64 R28, c[0x0][0x3a0] ;  /* 0x0000e800ff1c7b82 */ /* 0x008ea20000000a00 */
[----:B------:R-:W3:Y:S01]  /*44a0*/  LDCU UR5, c[0x0][0x404] ;  /* 0x00008080ff0577ac */ /* 0x000ee20008000800 */
[----:B-1----:R-:W-:Y:S02]  /*44b0*/  @P0 IMAD.WIDE R40, R107, 0x8, R40 ;  /* 0x000000086b280825 */ /* 0x002fe400078e0228 */
[----:B------:R-:W-:Y:S04]  /*44c0*/  @!P2 STS.64 [UR4+0x98], R32 ;  /* 0x00009820ff00a988 */ /* 0x000fe80008000a04 */
[----:B------:R1:W-:Y:S01]  /*44d0*/  @P0 STG.E.64 desc[UR6][R40.64], R36 ;  /* 0x0000002428000986 */ /* 0x0003e2000c101b06 */
[----:B0-----:R-:W-:-:S04]  /*44e0*/  IMAD.WIDE R42, R35, 0x4, R30 ;  /* 0x00000004232a7825 */ /* 0x001fc800078e021e */
[----:B--2---:R-:W-:Y:S01]  /*44f0*/  IMAD.WIDE R30, R35, 0x4, R28 ;  /* 0x00000004231e7825 */ /* 0x004fe200078e021c */
[----:B------:R-:W-:Y:S06]  /*4500*/  BAR.SYNC.DEFER_BLOCKING 0x0 ;  /* 0x0000000000007b1d */ /* 0x000fec0000010000 */
[----:B------:R-:W5:Y:S04]  /*4510*/  LDG.E.64 R30, desc[UR6][R30.64] ;  /* 0x000000061e1e7981 */ /* 0x000f68000c1e1b00 */
[----:B------:R-:W0:Y:S01]  /*4520*/  LDS.64 R34, [UR4+0x98] ;  /* 0x00009804ff227984 */ /* 0x000e220008000a00 */
[----:B------:R-:W2:Y:S01]  /*4530*/  LDCU.U8 UR4, c[0x0][0x3fc] ;  /* 0x00007f80ff0477ac */ /* 0x000ea20008000000 */
[----:B-1----:R-:W-:Y:S01]  /*4540*/  HFMA2 R36, -RZ, RZ, 1.875, 0 ;  /* 0x3f800000ff247431 */ /* 0x002fe200000001ff */
[----:B------:R-:W-:Y:S01]  /*4550*/  SHF.R.U32.HI R32, RZ, 0x6, R92 ;  /* 0x00000006ff207819 */ /* 0x000fe2000001165c */
[----:B------:R1:W5:Y:S01]  /*4560*/  LDG.E.64 R28, desc[UR6][R42.64] ;  /* 0x000000062a1c7981 */ /* 0x000362000c1e1b00 */
[----:B0-----:R-:W-:-:S04]  /*4570*/  FMUL.FTZ R38, R34, UR8 ;  /* 0x0000000822267c20 */ /* 0x001fc80008410000 */
[----:B------:R-:W-:-:S04]  /*4580*/  FMUL.FTZ R34, R38, R38 ;  /* 0x0000002626227220 */ /* 0x000fc80000410000 */
[----:B------:R-:W-:-:S05]  /*4590*/  FFMA.FTZ R34, R35, UR8, -R34 ;  /* 0x0000000823227c23 */ /* 0x000fca0008010822 */
[----:B------:R-:W-:-:S13]  /*45a0*/  FSETP.GTU.FTZ.AND P1, PT, R34, RZ, PT ;  /* 0x000000ff2200720b */ /* 0x000fda0003f3c000 */
[----:B------:R-:W0:Y:S01]  /*45b0*/  @P1 LDC R35, c[0x0][0x3a8] ;  /* 0x0000ea00ff231b82 */ /* 0x000e220000000800 */
[----:B--2---:R-:W-:Y:S01]  /*45c0*/  UISETP.NE.AND UP0, UPT, UR4, URZ, UPT ;  /* 0x000000ff0400728c */ /* 0x004fe2000bf05270 */
[----:B---3--:R-:W-:Y:S01]  /*45d0*/  IMAD R37, R103, UR5, R32 ;  /* 0x0000000567257c24 */ /* 0x008fe2000f8e0220 */
[----:B------:R-:W-:Y:S04]  /*45e0*/  BSSY.RECONVERGENT B0, `(.L_x_1953) ;  /* 0x000075b000007945 */ /* 0x000fe80003800200 */
[C---:B------:R-:W-:Y:S02]  /*45f0*/  IADD3 R39, PT, PT, R37.reuse, 0x28, RZ ;  /* 0x0000002825277810 */ /* 0x040fe40007ffe0ff */
[C---:B------:R-:W-:Y:S02]  /*4600*/  IADD3 R40, PT, PT, R37.reuse, 0x10, RZ ;  /* 0x0000001025287810 */ /* 0x040fe40007ffe0ff */
[----:B------:R-:W-:Y:S01]  /*4610*/  IADD3 R41, PT, PT, R37, 0xd0, RZ ;  /* 0x000000d025297810 */ /* 0x000fe20007ffe0ff */
[----:B0-----:R-:W-:-:S04]  /*4620*/  @P1 FADD.FTZ R34, R34, R35 ;  /* 0x0000002322221221 */ /* 0x001fc80000010000 */
[----:B------:R0:W2:Y:S01]  /*4630*/  @P1 MUFU.RSQ R36, R34 ;  /* 0x0000002200241308 */ /* 0x0000a20000001400 */
[C---:B-1----:R-:W-:Y:S02]  /*4640*/  IADD3 R42, PT, PT, R37.reuse, 0x48, RZ ;  /* 0x00000048252a7810 */ /* 0x042fe40007ffe0ff */
[----:B------:R-:W-:Y:S02]  /*4650*/  IADD3 R43, PT, PT, R37, 0xa0, RZ ;  /* 0x000000a0252b7810 */ /* 0x000fe40007ffe0ff */
[----:B------:R-:W-:Y:S02]  /*4660*/  SHF.R.S32.HI R44, RZ, 0x1f, R39 ;  /* 0x0000001fff2c7819 */ /* 0x000fe40000011427 */
[----:B------:R-:W-:Y:S02]  /*4670*/  SHF.R.S32.HI R45, RZ, 0x1f, R40 ;  /* 0x0000001fff2d7819 */ /* 0x000fe40000011428 */
[----:B------:R-:W-:Y:S02]  /*4680*/  SHF.R.S32.HI R46, RZ, 0x1f, R41 ;  /* 0x0000001fff2e7819 */ /* 0x000fe40000011429 */
[----:B------:R-:W-:-:S02]  /*4690*/  SHF.R.S32.HI R47, RZ, 0x1f, R42 ;  /* 0x0000001fff2f7819 */ /* 0x000fc4000001142a */
[----:B------:R-:W-:Y:S01]  /*46a0*/  SHF.R.S32.HI R48, RZ, 0x1f, R43 ;  /* 0x0000001fff307819 */ /* 0x000fe2000001142b */
[----:B0-----:R-:W-:Y:S06]  /*46b0*/  BRA.U UP0, `(.L_x_1954) ;  /* 0x0000003100207547 */ /* 0x001fec000b800000 */
[----:B------:R-:W0:Y:S01]  /*46c0*/  LDCU.64 UR4, c[0x0][0x3e8] ;  /* 0x00007d00ff0477ac */ /* 0x000e220008000a00 */
[----:B------:R-:W-:Y:S01]  /*46d0*/  SHF.R.S32.HI R34, RZ, 0x1f, R37 ;  /* 0x0000001fff227819 */ /* 0x000fe20000011425 */
[----:B------:R-:W-:Y:S01]  /*46e0*/  BSSY.RECONVERGENT B1, `(.L_x_1955) ;  /* 0x000001a000017945 */ /* 0x000fe20003800200 */
[C---:B------:R-:W-:Y:S02]  /*46f0*/  IADD3 R50, PT, PT, R37.reuse, 0x18, RZ ;  /* 0x0000001825327810 */ /* 0x040fe40007ffe0ff */
[C---:B------:R-:W-:Y:S02]  /*4700*/  IADD3 R49, PT, PT, R37.reuse, 0x20, RZ ;  /* 0x0000002025317810 */ /* 0x040fe40007ffe0ff */
[----:B0-----:R-:W-:Y:S02]  /*4710*/  ISETP.GE.U32.AND P1, PT, R37, UR4, PT ;  /* 0x0000000425007c0c */ /* 0x001fe4000bf26070 */
[----:B------:R-:W-:Y:S02]  /*4720*/  ISETP.GE.U32.AND P2, PT, R106, UR4, PT ;  /* 0x000000046a007c0c */ /* 0x000fe4000bf46070 */
[----:B------:R-:W-:-:S02]  /*4730*/  ISETP.GE.AND.EX P1, PT, R34, UR5, PT, P1 ;  /* 0x0000000522007c0c */ /* 0x000fc4000bf26310 */
[----:B------:R-:W-:-:S11]  /*4740*/  ISETP.GE.AND.EX P2, PT, R101, UR5, PT, P2 ;  /* 0x0000000565007c0c */ /* 0x000fd6000bf46320 */
[----:B------:R-:W-:Y:S05]  /*4750*/  @P1 BRA `(.L_x_1956) ;  /* 0x0000000000481947 */ /* 0x000fea0003800000 */
[----:B------:R-:W0:Y:S01]  /*4760*/  LDCU.64 UR10, c[0x0][0x3e0] ;  /* 0x00007c00ff0a77ac */ /* 0x000e220008000a00 */
[--C-:B------:R-:W-:Y:S01]  /*4770*/  FADD.FTZ R35, R86, -R38.reuse ;  /* 0x8000002656237221 */ /* 0x100fe20000010000 */
[----:B------:R-:W-:Y:S01]  /*4780*/  MOV R32, R110 ;  /* 0x0000006e00207202 */ /* 0x000fe20000000f00 */
[----:B------:R-:W-:Y:S01]  /*4790*/  FADD.FTZ R89, R89, -R38 ;  /* 0x8000002659597221 */ /* 0x000fe20000010000 */
[----:B------:R-:W1:Y:S01]  /*47a0*/  LDCU.64 UR8, c[0x0][0x380] ;  /* 0x00007000ff0877ac */ /* 0x000e620008000a00 */
[----:B------:R-:W-:Y:S02]  /*47b0*/  MOV R33, R113 ;  /* 0x0000007100217202 */ /* 0x000fe40000000f00 */
[----:B--2---:R-:W-:-:S04]  /*47c0*/  FMUL.FTZ R89, R89, R36 ;  /* 0x0000002459597220 */ /* 0x004fc80000410000 */
[----:B-----5:R-:W-:Y:S01]  /*47d0*/  FFMA.FTZ R89, R28, R89, R30 ;  /* 0x000000591c597223 */ /* 0x020fe2000001001e */
[----:B0-----:R-:W-:Y:S02]  /*47e0*/  IMAD R86, R34, UR10, RZ ;  /* 0x0000000a22567c24 */ /* 0x001fe4000f8e02ff */
[----:B------:R-:W-:Y:S01]  /*47f0*/  FMUL.FTZ R34, R35, R36 ;  /* 0x0000002423227220 */ /* 0x000fe20000410000 */
[----:B------:R-:W-:-:S04]  /*4800*/  IMAD.WIDE.U32 R32, R37, UR10, R32 ;  /* 0x0000000a25207c25 */ /* 0x000fc8000f8e0020 */
[----:B------:R-:W-:Y:S02]  /*4810*/  IMAD R35, R37, UR11, R86 ;  /* 0x0000000b25237c24 */ /* 0x000fe4000f8e0256 */
[----:B------:R-:W-:Y:S01]  /*4820*/  FFMA.FTZ R86, R29, R34, R31 ;  /* 0x000000221d567223 */ /* 0x000fe2000001001f */
[----:B-1----:R-:W-:Y:S02]  /*4830*/  LEA R34, P1, R32, UR8, 0x1 ;  /* 0x0000000820227c11 */ /* 0x002fe4000f8208ff */
[----:B------:R-:W-:Y:S02]  /*4840*/  IADD3 R35, PT, PT, R33, R35, RZ ;  /* 0x0000002321237210 */ /* 0x000fe40007ffe0ff */
[----:B------:R-:W-:Y:S02]  /*4850*/  F2FP.BF16.F32.PACK_AB R33, R86, R89 ;  /* 0x000000595621723e */ /* 0x000fe400000010ff */
[----:B------:R-:W-:-:S05]  /*4860*/  LEA.HI.X R35, R32, UR9, R35, 0x1, P1 ;  /* 0x0000000920237c11 */ /* 0x000fca00088f0c23 */
[----:B------:R0:W-:Y:S02]  /*4870*/  STG.E desc[UR6][R34.64], R33 ;  /* 0x0000002122007986 */ /* 0x0001e4000c101906 */
.L_x_1956:
[----:B------:R-:W-:Y:S05]  /*4880*/  BSYNC.RECONVERGENT B1 ;  /* 0x0000000000017941 */ /* 0x000fea0003800200 */
.L_x_1955:
[----:B------:R-:W-:Y:S04]  /*4890*/  BSSY.RECONVERGENT B1, `(.L_x_1957) ;  /* 0x0000014000017945 */ /* 0x000fe80003800200 */
[----:B------:R-:W-:Y:S05]  /*48a0*/  @P2 BRA `(.L_x_1958) ;  /* 0x0000000000482947 */ /* 0x000fea0003800000 */
[----:B------:R-:W1:Y:S01]  /*48b0*/  LDCU.64 UR8, c[0x0][0x3e0] ;  /* 0x00007c00ff0877ac */ /* 0x000e620008000a00 */
[----:B------:R-:W-:Y:S01]  /*48c0*/  MOV R32, R110 ;  /* 0x0000006e00207202 */ /* 0x000fe20000000f00 */
[--C-:B------:R-:W-:Y:S01]  /*48d0*/  FADD.FTZ R87, R87, -R38.reuse ;  /* 0x8000002657577221 */ /* 0x100fe20000010000 */
[----:B0-----:R-:W-:Y:S01]  /*48e0*/  MOV R33, R113 ;  /* 0x0000007100217202 */ /* 0x001fe20000000f00 */
[----:B------:R-:W0:Y:S01]  /*48f0*/  LDCU.64 UR10, c[0x0][0x380] ;  /* 0x00007000ff0a77ac */ /* 0x000e220008000a00 */
[----:B------:R-:W-:Y:S01]  /*4900*/  FADD.FTZ R35, R84, -R38 ;  /* 0x8000002654237221 */ /* 0x000fe20000010000 */
[----:B--2---:R-:W-:-:S03]  /*4910*/  FMUL.FTZ R87, R87, R36 ;  /* 0x0000002457577220 */ /* 0x004fc60000410000 */
[----:B------:R-:W-:Y:S01]  /*4920*/  FMUL.FTZ R34, R35, R36 ;  /* 0x0000002423227220 */ /* 0x000fe20000410000 */
[----:B-----5:R-:W-:-:S03]  /*4930*/  FFMA.FTZ R87, R28, R87, R30 ;  /* 0x000000571c577223 */ /* 0x020fc6000001001e */
[----:B------:R-:W-:Y:S01]  /*4940*/  FFMA.FTZ R84, R29, R34, R31 ;  /* 0x000000221d547223 */ /* 0x000fe2000001001f */
        /* <DEDUP_REMOVED lines=8> */
.L_x_1958:
[----:B------:R-:W-:Y:S05]  /*49d0*/  BSYNC.RECONVERGENT B1 ;  /* 0x0000000000017941 */ /* 0x000fea0003800200 */
.L_x_1957:
[----:B------:R-:W-:Y:S01]  /*49e0*/  ISETP.GE.U32.AND P5, PT, R40, UR4, PT ;  /* 0x0000000428007c0c */ /* 0x000fe2000bfa6070 */
[----:B------:R-:W-:Y:S01]  /*49f0*/  BSSY.RECONVERGENT B1, `(.L_x_1959) ;  /* 0x0000025000017945 */ /* 0x000fe20003800200 */
[----:B------:R-:W-:Y:S02]  /*4a00*/  IADD3 R51, PT, PT, R37, 0x38, RZ ;  /* 0x0000003825337810 */ /* 0x000fe40007ffe0ff */
[----:B------:R-:W-:Y:S02]  /*4a10*/  ISETP.GE.AND.EX P5, PT, R45, UR5, PT, P5 ;  /* 0x000000052d007c0c */ /* 0x000fe4000bfa6350 */
[----:B------:R-:W-:Y:S02]  /*4a20*/  ISETP.GE.U32.AND P2, PT, R50, UR4, PT ;  /* 0x0000000432007c0c */ /* 0x000fe4000bf46070 */
[----:B------:R-:W-:Y:S02]  /*4a30*/  ISETP.GE.U32.AND P1, PT, R49, UR4, PT ;  /* 0x0000000431007c0c */ /* 0x000fe4000bf26070 */
[----:B------:R-:W-:-:S02]  /*4a40*/  ISETP.GE.U32.AND P6, PT, R39, UR4, PT ;  /* 0x0000000427007c0c */ /* 0x000fc4000bfc6070 */
[----:B------:R-:W-:Y:S02]  /*4a50*/  ISETP.GE.U32.AND P3, PT, R104, UR4, PT ;  /* 0x0000000468007c0c */ /* 0x000fe4000bf66070 */
[----:B------:R-:W-:Y:S02]  /*4a60*/  ISETP.GE.U32.AND P4, PT, R51, UR4, PT ;  /* 0x0000000433007c0c */ /* 0x000fe4000bf86070 */
[----:B------:R-:W-:Y:S02]  /*4a70*/  SHF.R.S32.HI R108, RZ, 0x1f, R50 ;  /* 0x0000001fff6c7819 */ /* 0x000fe40000011432 */
[----:B------:R-:W-:Y:S02]  /*4a80*/  SHF.R.S32.HI R89, RZ, 0x1f, R49 ;  /* 0x0000001fff597819 */ /* 0x000fe40000011431 */
[----:B------:R-:W-:Y:S02]  /*4a90*/  SHF.R.S32.HI R84, RZ, 0x1f, R51 ;  /* 0x0000001fff547819 */ /* 0x000fe40000011433 */
[----:B------:R-:W-:-:S02]  /*4aa0*/  ISETP.GE.AND.EX P2, PT, R108, UR5, PT, P2 ;  /* 0x000000056c007c0c */ /* 0x000fc4000bf46320 */
[----:B------:R-:W-:Y:S02]  /*4ab0*/  ISETP.GE.AND.EX P1, PT, R89, UR5, PT, P1 ;  /* 0x0000000559007c0c */ /* 0x000fe4000bf26310 */
[----:B------:R-:W-:Y:S02]  /*4ac0*/  ISETP.GE.AND.EX P6, PT, R44, UR5, PT, P6 ;  /* 0x000000052c007c0c */ /* 0x000fe4000bfc6360 */
[----:B------:R-:W-:Y:S02]  /*4ad0*/  ISETP.GE.AND.EX P3, PT, R99, UR5, PT, P3 ;  /* 0x0000000563007c0c */ /* 0x000fe4000bf66330 */
[----:B------:R-:W-:Y:S02]  /*4ae0*/  ISETP.GE.AND.EX P4, PT, R84, UR5, PT, P4 ;  /* 0x0000000554007c0c */ /* 0x000fe4000bf86340 */
[C---:B------:R-:W-:Y:S02]  /*4af0*/  IADD3 R86, PT, PT, R37.reuse, 0x40, RZ ;  /* 0x0000004025567810 */ /* 0x040fe40007ffe0ff */
[----:B------:R-:W-:Y:S01]  /*4b00*/  IADD3 R87, PT, PT, R37, 0x58, RZ ;  /* 0x0000005825577810 */ /* 0x000fe20007ffe0ff */
[----:B------:R-:W-:Y:S08]  /*4b10*/  @P5 BRA `(.L_x_1960) ;  /* 0x0000000000485947 */ /* 0x000ff00003800000 */
[----:B------:R-:W3:Y:S01]  /*4b20*/  LDCU.64 UR8, c[0x0][0x3e0] ;  /* 0x00007c00ff0877ac */ /* 0x000ee20008000a00 */
[----:B------:R-:W-:Y:S01]  /*4b30*/  MOV R32, R110 ;  /* 0x0000006e00207202 */ /* 0x000fe20000000f00 */
[--C-:B------:R-:W-:Y:S01]  /*4b40*/  FADD.FTZ R85, R85, -R38.reuse ;  /* 0x8000002655557221 */ /* 0x100fe20000010000 */
[----:B01----:R-:W-:Y:S01]  /*4b50*/  MOV R33, R113 ;  /* 0x0000007100217202 */ /* 0x003fe20000000f00 */
[----:B------:R-:W0:Y:S01]  /*4b60*/  LDCU.64 UR10, c[0x0][0x380] ;  /* 0x00007000ff0a77ac */ /* 0x000e220008000a00 */
[----:B------:R-:W-:Y:S01]  /*4b70*/  FADD.FTZ R35, R0, -R38 ;  /* 0x8000002600237221 */ /* 0x000fe20000010000 */
[----:B--2---:R-:W-:-:S03]  /*4b80*/  FMUL.FTZ R85, R85, R36 ;  /* 0x0000002455557220 */ /* 0x004fc60000410000 */
[----:B------:R-:W-:Y:S01]  /*4b90*/  FMUL.FTZ R0, R35, R36 ;  /* 0x0000002423007220 */ /* 0x000fe20000410000 */
[----:B-----5:R-:W-:-:S03]  /*4ba0*/  FFMA.FTZ R85, R28, R85, R30 ;  /* 0x000000551c557223 */ /* 0x020fc6000001001e */
[----:B------:R-:W-:Y:S01]  /*4bb0*/  FFMA.FTZ R0, R29, R0, R31 ;  /* 0x000000001d007223 */ /* 0x000fe2000001001f */
[----:B---3--:R-:W-:Y:S02]  /*4bc0*/  IMAD R45, R45, UR8, RZ ;  /* 0x000000082d2d7c24 */ /* 0x008fe4000f8e02ff */
[----:B------:R-:W-:-:S04]  /*4bd0*/  IMAD.WIDE.U32 R32, R40, UR8, R32 ;  /* 0x0000000828207c25 */ /* 0x000fc8000f8e0020 */
[----:B------:R-:W-:Y:S01]  /*4be0*/  IMAD R45, R40, UR9, R45 ;  /* 0x00000009282d7c24 */ /* 0x000fe2000f8e022d */
[----:B0-----:R-:W-:-:S04]  /*4bf0*/  LEA R34, P5, R32, UR10, 0x1 ;  /* 0x0000000a20227c11 */ /* 0x001fc8000f8a08ff */
[----:B------:R-:W-:Y:S02]  /*4c00*/  IADD3 R45, PT, PT, R33, R45, RZ ;  /* 0x0000002d212d7210 */ /* 0x000fe40007ffe0ff */
[----:B------:R-:W-:Y:S02]  /*4c10*/  F2FP.BF16.F32.PACK_AB R33, R0, R85 ;  /* 0x000000550021723e */ /* 0x000fe400000010ff */
[----:B------:R-:W-:-:S05]  /*4c20*/  LEA.HI.X R35, R32, UR11, R45, 0x1, P5 ;  /* 0x0000000b20237c11 */ /* 0x000fca000a8f0c2d */
[----:B------:R3:W-:Y:S02]  /*4c30*/  STG.E desc[UR6][R34.64], R33 ;  /* 0x0000002122007986 */ /* 0x0007e4000c101906 */
.L_x_1960:
[----:B------:R-:W-:Y:S05]  /*4c40*/  BSYNC.RECONVERGENT B1 ;  /* 0x0000000000017941 */ /* 0x000fea0003800200 */
.L_x_1959:
[----:B------:R-:W-:Y:S04]  /*4c50*/  BSSY.RECONVERGENT B1, `(.L_x_1961) ;  /* 0x0000014000017945 */ /* 0x000fe80003800200 */
[----:B------:R-:W-:Y:S05]  /*4c60*/  @P2 BRA `(.L_x_1962) ;  /* 0x0000000000482947 */ /* 0x000fea0003800000 */
[----:B------:R-:W4:Y:S01]  /*4c70*/  LDCU.64 UR8, c[0x0][0x3e0] ;  /* 0x00007c00ff0877ac */ /* 0x000f220008000a00 */
[--C-:B01-3--:R-:W-:Y:S01]  /*4c80*/  FADD.FTZ R33, R3, -R38.reuse ;  /* 0x8000002603217221 */ /* 0x10bfe20000010000 */
[----:B------:R-:W-:Y:S01]  /*4c90*/  FADD.FTZ R35, R2, -R38 ;  /* 0x8000002602237221 */ /* 0x000fe20000010000 */
[----:B------:R-:W-:Y:S01]  /*4ca0*/  MOV R2, R110 ;  /* 0x0000006e00027202 */ /* 0x000fe20000000f00 */
[----:B------:R-:W0:Y:S01]  /*4cb0*/  LDCU.64 UR10, c[0x0][0x380] ;  /* 0x00007000ff0a77ac */ /* 0x000e220008000a00 */
[----:B------:R-:W-:Y:S01]  /*4cc0*/  MOV R3, R113 ;  /* 0x0000007100037202 */ /* 0x000fe20000000f00 */
[-C--:B--2---:R-:W-:Y:S01]  /*4cd0*/  FMUL.FTZ R33, R33, R36.reuse ;  /* 0x0000002421217220 */ /* 0x084fe20000410000 */
[----:B------:R-:W-:-:S03]  /*4ce0*/  FMUL.FTZ R0, R35, R36 ;  /* 0x0000002423007220 */ /* 0x000fc60000410000 */
[----:B-----5:R-:W-:Y:S01]  /*4cf0*/  FFMA.FTZ R34, R28, R33, R30 ;  /* 0x000000211c227223 */ /* 0x020fe2000001001e */
[----:B------:R-:W-:Y:S01]  /*4d00*/  FFMA.FTZ R35, R29, R0, R31 ;  /* 0x000000001d237223 */ /* 0x000fe2000001001f */
[----:B----4-:R-:W-:Y:S02]  /*4d10*/  IMAD R45, R108, UR8, RZ ;  /* 0x000000086c2d7c24 */ /* 0x010fe4000f8e02ff */
[----:B------:R-:W-:-:S04]  /*4d20*/  IMAD.WIDE.U32 R2, R50, UR8, R2 ;  /* 0x0000000832027c25 */ /* 0x000fc8000f8e0002 */
[----:B------:R-:W-:Y:S01]  /*4d30*/  IMAD R45, R50, UR9, R45 ;  /* 0x00000009322d7c24 */ /* 0x000fe2000f8e022d */
[----:B0-----:R-:W-:-:S04]  /*4d40*/  LEA R32, P2, R2, UR10, 0x1 ;  /* 0x0000000a02207c11 */ /* 0x001fc8000f8408ff */
[----:B------:R-:W-:Y:S02]  /*4d50*/  IADD3 R45, PT, PT, R3, R45, RZ ;  /* 0x0000002d032d7210 */ /* 0x000fe40007ffe0ff */
[----:B------:R-:W-:Y:S02]  /*4d60*/  F2FP.BF16.F32.PACK_AB R3, R35, R34 ;  /* 0x000000222303723e */ /* 0x000fe400000010ff */
[----:B------:R-:W-:-:S05]  /*4d70*/  LEA.HI.X R33, R2, UR11, R45, 0x1, P2 ;  /* 0x0000000b02217c11 */ /* 0x000fca00090f0c2d */
[----:B------:R4:W-:Y:S02]  /*4d80*/  STG.E desc[UR6][R32.64], R3 ;  /* 0x0000000320007986 */ /* 0x0009e4000c101906 */
.L_x_1962:
[----:B------:R-:W-:Y:S05]  /*4d90*/  BSYNC.RECONVERGENT B1 ;  /* 0x0000000000017941 */ /* 0x000fea0003800200 */
.L_x_1961:
[----:B------:R-:W-:Y:S04]  /*4da0*/  BSSY.RECONVERGENT B1, `(.L_x_1963) ;  /* 0x0000014000017945 */ /* 0x000fe80003800200 */
[----:B------:R-:W-:Y:S05]  /*4db0*/  @P1 BRA `(.L_x_1964) ;  /* 0x0000000000481947 */ /* 0x000fea0003800000 */
[----:B------:R-:W2:Y:S01]  /*4dc0*/  LDCU.64 UR8, c[0x0][0x3e0] ;  /* 0x00007c00ff0877ac */ /* 0x000ea20008000a00 */
[----:B------:R-:W-:Y:S01]  /*4dd0*/  MOV R2, R110 ;  /* 0x0000006e00027202 */ /* 0x000fe20000000f00 */
[--C-:B01-34-:R-:W-:Y:S01]  /*4de0*/  FADD.FTZ R33, R4, -R38.reuse ;  /* 0x8000002604217221 */ /* 0x11bfe20000010000 */
[----:B------:R-:W-:Y:S01]  /*4df0*/  MOV R3, R113 ;  /* 0x0000007100037202 */ /* 0x000fe20000000f00 */
[----:B------:R-:W0:Y:S01]  /*4e00*/  LDCU.64 UR10, c[0x0][0x380] ;  /* 0x00007000ff0a77ac */ /* 0x000e220008000a00 */
[----:B------:R-:W-:Y:S01]  /*4e10*/  FADD.FTZ R5, R5, -R38 ;  /* 0x8000002605057221 */ /* 0x000fe20000010000 */
[----:B--2---:R-:W-:-:S03]  /*4e20*/  FMUL.FTZ R0, R33, R36 ;  /* 0x0000002421007220 */ /* 0x004fc60000410000 */
[----:B------:R-:W-:Y:S01]  /*4e30*/  FMUL.FTZ R5, R5, R36 ;  /* 0x0000002405057220 */ /* 0x000fe20000410000 */
[----:B-----5:R-:W-:-:S03]  /*4e40*/  FFMA.FTZ R33, R29, R0, R31 ;  /* 0x000000001d217223 */ /* 0x020fc6000001001f */
[----:B------:R-:W-:Y:S01]  /*4e50*/  FFMA.FTZ R32, R28, R5, R30 ;  /* 0x000000051c207223 */ /* 0x000fe2000001001e */
[----:B------:R-:W-:Y:S02]  /*4e60*/  IMAD R4, R89, UR8, RZ ;  /* 0x0000000859047c24 */ /* 0x000fe4000f8e02ff */
[----:B------:R-:W-:-:S04]  /*4e70*/  IMAD.WIDE.U32 R2, R49, UR8, R2 ;  /* 0x0000000831027c25 */ /* 0x000fc8000f8e0002 */
[----:B------:R-:W-:Y:S01]  /*4e80*/  IMAD R49, R49, UR9, R4 ;  /* 0x0000000931317c24 */ /* 0x000fe2000f8e0204 */
[----:B0-----:R-:W-:-:S04]  /*4e90*/  LEA R4, P1, R2, UR10, 0x1 ;  /* 0x0000000a02047c11 */ /* 0x001fc8000f8208ff */
[----:B------:R-:W-:Y:S02]  /*4ea0*/  IADD3 R49, PT, PT, R3, R49, RZ ;  /* 0x0000003103317210 */ /* 0x000fe40007ffe0ff */
[----:B------:R-:W-:Y:S02]  /*4eb0*/  F2FP.BF16.F32.PACK_AB R3, R33, R32 ;  /* 0x000000202103723e */ /* 0x000fe400000010ff */
[----:B------:R-:W-:-:S05]  /*4ec0*/  LEA.HI.X R5, R2, UR11, R49, 0x1, P1 ;  /* 0x0000000b02057c11 */ /* 0x000fca00088f0c31 */
[----:B------:R0:W-:Y:S02]  /*4ed0*/  STG.E desc[UR6][R4.64], R3 ;  /* 0x0000000304007986 */ /* 0x0001e4000c101906 */
.L_x_1964:
[----:B------:R-:W-:Y:S05]  /*4ee0*/  BSYNC.RECONVERGENT B1 ;  /* 0x0000000000017941 */ /* 0x000fea0003800200 */
.L_x_1963:
[----:B------:R-:W-:Y:S04]  /*4ef0*/  BSSY.RECONVERGENT B1, `(.L_x_1965) ;  /* 0x0000014000017945 */ /* 0x000fe80003800200 */
[----:B------:R-:W-:Y:S05]  /*4f00*/  @P6 BRA `(.L_x_1966) ;  /* 0x0000000000486947 */ /* 0x000fea0003800000 */
[----:B------:R-:W1:Y:S01]  /*4f10*/  LDCU.64 UR8, c[0x0][0x3e0] ;  /* 0x00007c00ff0877ac */ /* 0x000e620008000a00 */
[----:B------:R-:W-:Y:S01]  /*4f20*/  MOV R2, R110 ;  /* 0x0000006e00027202 */ /* 0x000fe20000000f00 */
[--C-:B------:R-:W-:Y:S01]  /*4f30*/  FADD.FTZ R7, R7, -R38.reuse ;  /* 0x8000002607077221 */ /* 0x100fe20000010000 */
[----:B0---4-:R-:W-:Y:S01]  /*4f40*/  MOV R3, R113 ;  /* 0x0000007100037202 */ /* 0x011fe20000000f00 */
        /* <DEDUP_REMOVED lines=14> */
.L_x_1966:
[----:B------:R-:W-:Y:S05]  /*5030*/  BSYNC.RECONVERGENT B1 ;  /* 0x0000000000017941 */ /* 0x000fea0003800200 */
.L_x_1965:
[----:B------:R-:W-:Y:S04]  /*5040*/  BSSY.RECONVERGENT B1, `(.L_x_1967) ;  /* 0x0000014000017945 */ /* 0x000fe80003800200 */
[----:B------:R-:W-:Y:S05]  /*5050*/  @P3 BRA `(.L_x_1968) ;  /* 0x0000000000483947 */ /* 0x000fea0003800000 */
[----:B------:R-:W1:Y:S01]  /*5060*/  LDCU.64 UR8, c[0x0][0x3e0] ;  /* 0x00007c00ff0877ac */ /* 0x000e620008000a00 */
[--C-:B------:R-:W-:Y:S01]  /*5070*/  FADD.FTZ R9, R9, -R38.reuse ;  /* 0x8000002609097221 */ /* 0x100fe20000010000 */
[----:B------:R-:W-:Y:S01]  /*5080*/  MOV R2, R110 ;  /* 0x0000006e00027202 */ /* 0x000fe20000000f00 */
[----:B0-----:R-:W-:Y:S01]  /*5090*/  FADD.FTZ R5, R8, -R38 ;  /* 0x8000002608057221 */ /* 0x001fe20000010000 */
[----:B------:R-:W0:Y:S01]  /*50a0*/  LDCU.64 UR10, c[0x0][0x380] ;  /* 0x00007000ff0a77ac */ /* 0x000e220008000a00 */
[----:B----4-:R-:W-:Y:S01]  /*50b0*/  MOV R3, R113 ;  /* 0x0000007100037202 */ /* 0x010fe20000000f00 */
[-C--:B--2---:R-:W-:Y:S01]  /*50c0*/  FMUL.FTZ R0, R9, R36.reuse ;  /* 0x0000002409007220 */ /* 0x084fe20000410000 */
[----:B------:R-:W-:-:S04]  /*50d0*/  FMUL.FTZ R5, R5, R36 ;  /* 0x0000002405057220 */ /* 0x000fc80000410000 */
[----:B-----5:R-:W-:Y:S01]  /*50e0*/  FFMA.FTZ R6, R28, R5, R30 ;  /* 0x000000051c067223 */ /* 0x020fe2000001001e */
[----:B-1----:R-:W-:Y:S02]  /*50f0*/  IMAD R7, R99, UR8, RZ ;  /* 0x0000000863077c24 */ /* 0x002fe4000f8e02ff */
        /* <DEDUP_REMOVED lines=8> */
.L_x_1968:
[----:B------:R-:W-:Y:S05]  /*5180*/  BSYNC.RECONVERGENT B1 ;  /* 0x0000000000017941 */ /* 0x000fea0003800200 */
.L_x_1967:
        /* <DEDUP_REMOVED lines=20> */
.L_x_1970:
[----:B------:R-:W-:Y:S05]  /*52d0*/  BSYNC.RECONVERGENT B1 ;  /* 0x0000000000017941 */ /* 0x000fea0003800200 */
.L_x_1969:
[----:B------:R-:W-:Y:S01]  /*52e0*/  ISETP.GE.U32.AND P5, PT, R86, UR4, PT ;  /* 0x0000000456007c0c */ /* 0x000fe2000bfa6070 */
[----:B------:R-:W-:Y:S01]  /*52f0*/  BSSY.RECONVERGENT B1, `(.L_x_1971) ;  /* 0x0000027000017945 */ /* 0x000fe20003800200 */
[----:B0-----:R-:W-:Y:S02]  /*5300*/  SHF.R.S32.HI R4, RZ, 0x1f, R86 ;  /* 0x0000001fff047819 */ /* 0x001fe40000011456 */
[C---:B------:R-:W-:Y:S02]  /*5310*/  IADD3 R9, PT, PT, R37.reuse, 0x60, RZ ;  /* 0x0000006025097810 */ /* 0x040fe40007ffe0ff */
[----:B------:R-:W-:Y:S02]  /*5320*/  ISETP.GE.AND.EX P5, PT, R4, UR5, PT, P5 ;  /* 0x0000000504007c0c */ /* 0x000fe4000bfa6350 */
[----:B------:R-:W-:Y:S02]  /*5330*/  IADD3 R7, PT, PT, R37, 0x68, RZ ;  /* 0x0000006825077810 */ /* 0x000fe40007ffe0ff */
[----:B------:R-:W-:-:S02]  /*5340*/  ISETP.GE.U32.AND P2, PT, R42, UR4, PT ;  /* 0x000000042a007c0c */ /* 0x000fc4000bf46070 */
[----:B------:R-:W-:Y:S02]  /*5350*/  ISETP.GE.U32.AND P1, PT, R102, UR4, PT ;  /* 0x0000000466007c0c */ /* 0x000fe4000bf26070 */
[----:B------:R-:W-:Y:S02]  /*5360*/  ISETP.GE.U32.AND P6, PT, R87, UR4, PT ;  /* 0x0000000457007c0c */ /* 0x000fe4000bfc6070 */
[----:B------:R-:W-:Y:S02]  /*5370*/  ISETP.GE.U32.AND P3, PT, R9, UR4, PT ;  /* 0x0000000409007c0c */ /* 0x000fe4000bf66070 */
[----:B------:R-:W-:Y:S02]  /*5380*/  ISETP.GE.U32.AND P4, PT, R7, UR4, PT ;  /* 0x0000000407007c0c */ /* 0x000fe4000bf86070 */
        /* <DEDUP_REMOVED lines=8> */
[C---:B------:R-:W-:Y:S02]  /*5410*/  IADD3 R0, PT, PT, R37.reuse, 0x78, RZ ;  /* 0x0000007825007810 */ /* 0x040fe40007ffe0ff */
[----:B------:R-:W-:Y:S01]  /*5420*/  IADD3 R6, PT, PT, R37, 0x80, RZ ;  /* 0x0000008025067810 */ /* 0x000fe20007ffe0ff */
[----:B------:R-:W-:Y:S08]  /*5430*/  @P5 BRA `(.L_x_1972) ;  /* 0x0000000000485947 */ /* 0x000ff00003800000 */
[----:B------:R-:W1:Y:S01]  /*5440*/  LDCU.64 UR8, c[0x0][0x3e0] ;  /* 0x00007c00ff0877ac */ /* 0x000e620008000a00 */
[----:B------:R-:W-:Y:S01]  /*5450*/  MOV R2, R110 ;  /* 0x0000006e00027202 */ /* 0x000fe20000000f00 */
[--C-:B------:R-:W-:Y:S01]  /*5460*/  FADD.FTZ R13, R13, -R38.reuse ;  /* 0x800000260d0d7221 */ /* 0x100fe20000010000 */
[----:B----4-:R-:W-:Y:S01]  /*5470*/  MOV R3, R113 ;  /* 0x0000007100037202 */ /* 0x010fe20000000f00 */
[----:B------:R-:W0:Y:S01]  /*5480*/  LDCU.64 UR10, c[0x0][0x380] ;  /* 0x00007000ff0a77ac */ /* 0x000e220008000a00 */
[----:B------:R-:W-:Y:S01]  /*5490*/  FADD.FTZ R5, R12, -R38 ;  /* 0x800000260c057221 */ /* 0x000fe20000010000 */
[----:B--2---:R-:W-:-:S04]  /*54a0*/  FMUL.FTZ R13, R13, R36 ;  /* 0x000000240d0d7220 */ /* 0x004fc80000410000 */
[----:B-----5:R-:W-:Y:S01]  /*54b0*/  FFMA.FTZ R13, R28, R13, R30 ;  /* 0x0000000d1c0d7223 */ /* 0x020fe2000001001e */
[----:B-1-3--:R-:W-:Y:S02]  /*54c0*/  IMAD R33, R4, UR8, RZ ;  /* 0x0000000804217c24 */ /* 0x00afe4000f8e02ff */
[----:B------:R-:W-:Y:S01]  /*54d0*/  FMUL.FTZ R4, R5, R36 ;  /* 0x0000002405047220 */ /* 0x000fe20000410000 */
[----:B------:R-:W-:-:S04]  /*54e0*/  IMAD.WIDE.U32 R2, R86, UR8, R2 ;  /* 0x0000000856027c25 */ /* 0x000fc8000f8e0002 */
[----:B------:R-:W-:Y:S01]  /*54f0*/  FFMA.FTZ R12, R29, R4, R31 ;  /* 0x000000041d0c7223 */ /* 0x000fe2000001001f */
[----:B------:R-:W-:Y:S01]  /*5500*/  IMAD R33, R86, UR9, R33 ;  /* 0x0000000956217c24 */ /* 0x000fe2000f8e0221 */
[----:B0-----:R-:W-:-:S04]  /*5510*/  LEA R4, P5, R2, UR10, 0x1 ;  /* 0x0000000a02047c11 */ /* 0x001fc8000f8a08ff */
[----:B------:R-:W-:Y:S02]  /*5520*/  IADD3 R33, PT, PT, R3, R33, RZ ;  /* 0x0000002103217210 */ /* 0x000fe40007ffe0ff */
[----:B------:R-:W-:Y:S02]  /*5530*/  F2FP.BF16.F32.PACK_AB R3, R12, R13 ;  /* 0x0000000d0c03723e */ /* 0x000fe400000010ff */
[----:B------:R-:W-:-:S05]  /*5540*/  LEA.HI.X R5, R2, UR11, R33, 0x1, P5 ;  /* 0x0000000b02057c11 */ /* 0x000fca000a8f0c21 */
[----:B------:R0:W-:Y:S02]  /*5550*/  STG.E desc[UR6][R4.64], R3 ;  /* 0x0000000304007986 */ /* 0x0001e4000c101906 */
.L_x_1972:
[----:B------:R-:W-:Y:S05]  /*5560*/  BSYNC.RECONVERGENT B1 ;  /* 0x0000000000017941 */ /* 0x000fea0003800200 */
.L_x_1971:
        /* <DEDUP_REMOVED lines=20> */
.L_x_1974:
[----:B------:R-:W-:Y:S05]  /*56b0*/  BSYNC.RECONVERGENT B1 ;  /* 0x0000000000017941 */ /* 0x000fea0003800200 */
.L_x_1973:
[----:B------:R-:W-:Y:S04]  /*56c0*/  BSSY.RECONVERGENT B1, `(.L_x_1975) ;  /* 0x0000014000017945 */ /* 0x000fe80003800200 */
[----:B------:R-:W-:Y:S05]  /*56d0*/  @P1 BRA `(.L_x_1976) ;  /* 0x0000000000481947 */ /* 0x000fea0003800000 */
[----:B------:R-:W1:Y:S01]  /*56e0*/  LDCU.64 UR8, c[0x0][0x3e0] ;  /* 0x00007c00ff0877ac */ /* 0x000e620008000a00 */
[----:B------:R-:W-:Y:S01]  /*56f0*/  MOV R2, R110 ;  /* 0x0000006e00027202 */ /* 0x000fe20000000f00 */
[--C-:B0-----:R-:W-:Y:S01]  /*5700*/  FADD.FTZ R5, R16, -R38.reuse ;  /* 0x8000002610057221 */ /* 0x101fe20000010000 */
[----:B----4-:R-:W-:Y:S01]  /*5710*/  MOV R3, R113 ;  /* 0x0000007100037202 */ /* 0x010fe20000000f00 */
[----:B------:R-:W0:Y:S01]  /*5720*/  LDCU.64 UR10, c[0x0][0x380] ;  /* 0x00007000ff0a77ac */ /* 0x000e220008000a00 */
[----:B------:R-:W-:Y:S01]  /*5730*/  FADD.FTZ R17, R17, -R38 ;  /* 0x8000002611117221 */ /* 0x000fe20000010000 */
[----:B--2---:R-:W-:-:S03]  /*5740*/  FMUL.FTZ R5, R5, R36 ;  /* 0x0000002405057220 */ /* 0x004fc60000410000 */
[----:B------:R-:W-:Y:S01]  /*5750*/  FMUL.FTZ R4, R17, R36 ;  /* 0x0000002411047220 */ /* 0x000fe20000410000 */
        /* <DEDUP_REMOVED lines=10> */
.L_x_1976:
[----:B------:R-:W-:Y:S05]  /*5800*/  BSYNC.RECONVERGENT B1 ;  /* 0x0000000000017941 */ /* 0x000fea0003800200 */
.L_x_1975:
        /* <DEDUP_REMOVED lines=20> */
.L_x_1978:
[----:B------:R-:W-:Y:S05]  /*5950*/  BSYNC.RECONVERGENT B1 ;  /* 0x0000000000017941 */ /* 0x000fea0003800200 */
.L_x_1977:
        /* <DEDUP_REMOVED lines=20> */
.L_x_1980:
[----:B------:R-:W-:Y:S05]  /*5aa0*/  BSYNC.RECONVERGENT B1 ;  /* 0x0000000000017941 */ /* 0x000fea0003800200 */
.L_x_1979:
        /* <DEDUP_REMOVED lines=20> */
.L_x_1982:
[----:B------:R-:W-:Y:S05]  /*5bf0*/  BSYNC.RECONVERGENT B1 ;  /* 0x0000000000017941 */ /* 0x000fea0003800200 */
.L_x_1981:
[----:B------:R-:W-:Y:S01]  /*5c00*/  ISETP.GE.U32.AND P5, PT, R100, UR4, PT ;  /* 0x0000000464007c0c */ /* 0x000fe2000bfa6070 */
[----:B------:R-:W-:Y:S01]  /*5c10*/  BSSY.RECONVERGENT B1, `(.L_x_1983) ;  /* 0x0000029000017945 */ /* 0x000fe20003800200 */
[----:B------:R-:W-:Y:S02]  /*5c20*/  IADD3 R13, PT, PT, R37, 0x88, RZ ;  /* 0x00000088250d7810 */ /* 0x000fe40007ffe0ff */
[----:B------:R-:W-:Y:S02]  /*5c30*/  ISETP.GE.AND.EX P5, PT, R95, UR5, PT, P5 ;  /* 0x000000055f007c0c */ /* 0x000fe4000bfa6350 */
[C---:B------:R-:W-:Y:S02]  /*5c40*/  IADD3 R11, PT, PT, R37.reuse, 0x90, RZ ;  /* 0x00000090250b7810 */ /* 0x040fe40007ffe0ff */
        /* <DEDUP_REMOVED lines=16> */
[C---:B------:R-:W-:Y:S02]  /*5d50*/  IADD3 R7, PT, PT, R37.reuse, 0xa8, RZ ;  /* 0x000000a825077810 */ /* 0x040fe40007ffe0ff */
[----:B------:R-:W-:Y:S01]  /*5d60*/  IADD3 R8, PT, PT, R37, 0xb0, RZ ;  /* 0x000000b025087810 */ /* 0x000fe20007ffe0ff */
[----:B------:R-:W-:Y:S08]  /*5d70*/  @P5 BRA `(.L_x_1984) ;  /* 0x0000000000485947 */ /* 0x000ff00003800000 */
[----:B------:R-:W1:Y:S01]  /*5d80*/  LDCU.64 UR8, c[0x0][0x3e0] ;  /* 0x00007c00ff0877ac */ /* 0x000e620008000a00 */
[----:B------:R-:W-:Y:S01]  /*5d90*/  MOV R2, R110 ;  /* 0x0000006e00027202 */ /* 0x000fe20000000f00 */
[--C-:B0-----:R-:W-:Y:S01]  /*5da0*/  FADD.FTZ R5, R24, -R38.reuse ;  /* 0x8000002618057221 */ /* 0x101fe20000010000 */
[----:B----4-:R-:W-:Y:S01]  /*5db0*/  MOV R3, R113 ;  /* 0x0000007100037202 */ /* 0x010fe20000000f00 */
[----:B------:R-:W0:Y:S01]  /*5dc0*/  LDCU.64 UR10, c[0x0][0x380] ;  /* 0x00007000ff0a77ac */ /* 0x000e220008000a00 */
[----:B------:R-:W-:Y:S01]  /*5dd0*/  FADD.FTZ R25, R25, -R38 ;  /* 0x8000002619197221 */ /* 0x000fe20000010000 */
[----:B--2---:R-:W-:-:S03]  /*5de0*/  FMUL.FTZ R5, R5, R36 ;  /* 0x0000002405057220 */ /* 0x004fc60000410000 */
[----:B------:R-:W-:-:S04]  /*5df0*/  FMUL.FTZ R4, R25, R36 ;  /* 0x0000002419047220 */ /* 0x000fc80000410000 */
        /* <DEDUP_REMOVED lines=10> */
.L_x_1984:
[----:B------:R-:W-:Y:S05]  /*5ea0*/  BSYNC.RECONVERGENT B1 ;  /* 0x0000000000017941 */ /* 0x000fea0003800200 */
.L_x_1983:
        /* <DEDUP_REMOVED lines=20> */
.L_x_1986:
[----:B------:R-:W-:Y:S05]  /*5ff0*/  BSYNC.RECONVERGENT B1 ;  /* 0x0000000000017941 */ /* 0x000fea0003800200 */
.L_x_1985:
        /* <DEDUP_REMOVED lines=20> */
.L_x_1988:
[----:B------:R-:W-:Y:S05]  /*6140*/  BSYNC.RECONVERGENT B1 ;  /* 0x0000000000017941 */ /* 0x000fea0003800200 */
.L_x_1987:
        /* <DEDUP_REMOVED lines=20> */
.L_x_1990:
[----:B------:R-:W-:Y:S05]  /*6290*/  BSYNC.RECONVERGENT B1 ;  /* 0x0000000000017941 */ /* 0x000fea0003800200 */
.L_x_1989:
        /* <DEDUP_REMOVED lines=20> */
.L_x_1992:
[----:B------:R-:W-:Y:S05]  /*63e0*/  BSYNC.RECONVERGENT B1 ;  /* 0x0000000000017941 */ /* 0x000fea0003800200 */
.L_x_1991:
        /* <DEDUP_REMOVED lines=20> */
.L_x_1994:
[----:B------:R-:W-:Y:S05]  /*6530*/  BSYNC.RECONVERGENT B1 ;  /* 0x0000000000017941 */ /* 0x000fea0003800200 */
.L_x_1993:
[----:B------:R-:W-:Y:S01]  /*6540*/  ISETP.GE.U32.AND P5, PT, R43, UR4, PT ;  /* 0x000000042b007c0c */ /* 0x000fe2000bfa6070 */
[----:B------:R-:W-:Y:S01]  /*6550*/  BSSY.RECONVERGENT B1, `(.L_x_1995) ;  /* 0x0000027000017945 */ /* 0x000fe20003800200 */
[C---:B------:R-:W-:Y:S02]  /*6560*/  IADD3 R15, PT, PT, R37.reuse, 0xb8, RZ ;  /* 0x000000b8250f7810 */ /* 0x040fe40007ffe0ff */
[----:B------:R-:W-:Y:S02]  /*6570*/  ISETP.GE.AND.EX P5, PT, R48, UR5, PT, P5 ;  /* 0x0000000530007c0c */ /* 0x000fe4000bfa6350 */
[----:B0-----:R-:W-:Y:S02]  /*6580*/  IADD3 R5, PT, PT, R37, 0xc8, RZ ;  /* 0x000000c825057810 */ /* 0x001fe40007ffe0ff */
[----:B------:R-:W-:Y:S02]  /*6590*/  ISETP.GE.U32.AND P2, PT, R7, UR4, PT ;  /* 0x0000000407007c0c */ /* 0x000fe4000bf46070 */
[----:B------:R-:W-:-:S02]  /*65a0*/  ISETP.GE.U32.AND P1, PT, R8, UR4, PT ;  /* 0x0000000408007c0c */ /* 0x000fc4000bf26070 */
[----:B------:R-:W-:Y:S02]  /*65b0*/  ISETP.GE.U32.AND P6, PT, R15, UR4, PT ;  /* 0x000000040f007c0c */ /* 0x000fe4000bfc6070 */
[----:B------:R-:W-:Y:S02]  /*65c0*/  ISETP.GE.U32.AND P3, PT, R98, UR4, PT ;  /* 0x0000000462007c0c */ /* 0x000fe4000bf66070 */
[----:B------:R-:W-:Y:S02]  /*65d0*/  ISETP.GE.U32.AND P4, PT, R5, UR4, PT ;  /* 0x0000000405007c0c */ /* 0x000fe4000bf86070 */
        /* <DEDUP_REMOVED lines=12> */
[----:B------:R-:W0:Y:S01]  /*66a0*/  LDCU.64 UR8, c[0x0][0x3e0] ;  /* 0x00007c00ff0877ac */ /* 0x000e220008000a00 */
[----:B------:R-:W-:Y:S01]  /*66b0*/  MOV R2, R110 ;  /* 0x0000006e00027202 */ /* 0x000fe20000000f00 */
[--C-:B------:R-:W-:Y:S01]  /*66c0*/  FADD.FTZ R61, R61, -R38.reuse ;  /* 0x800000263d3d7221 */ /* 0x100fe20000010000 */
[----:B----4-:R-:W-:Y:S01]  /*66d0*/  MOV R3, R113 ;  /* 0x0000007100037202 */ /* 0x010fe20000000f00 */
[----:B------:R-:W4:Y:S01]  /*66e0*/  LDCU.64 UR10, c[0x0][0x380] ;  /* 0x00007000ff0a77ac */ /* 0x000f220008000a00 */
[----:B------:R-:W-:Y:S01]  /*66f0*/  FADD.FTZ R9, R60, -R38 ;  /* 0x800000263c097221 */ /* 0x000fe20000010000 */
[----:B--2---:R-:W-:-:S03]  /*6700*/  FMUL.FTZ R61, R61, R36 ;  /* 0x000000243d3d7220 */ /* 0x004fc60000410000 */
[----:B------:R-:W-:Y:S01]  /*6710*/  FMUL.FTZ R10, R9, R36 ;  /* 0x00000024090a7220 */ /* 0x000fe20000410000 */
[----:B-----5:R-:W-:-:S03]  /*6720*/  FFMA.FTZ R61, R28, R61, R30 ;  /* 0x0000003d1c3d7223 */ /* 0x020fc6000001001e */
[----:B------:R-:W-:Y:S01]  /*6730*/  FFMA.FTZ R12, R29, R10, R31 ;  /* 0x0000000a1d0c7223 */ /* 0x000fe2000001001f */
[----:B0-----:R-:W-:Y:S02]  /*6740*/  IMAD R48, R48, UR8, RZ ;  /* 0x0000000830307c24 */ /* 0x001fe4000f8e02ff */
[----:B------:R-:W-:-:S04]  /*6750*/  IMAD.WIDE.U32 R2, R43, UR8, R2 ;  /* 0x000000082b027c25 */ /* 0x000fc8000f8e0002 */
[----:B------:R-:W-:Y:S01]  /*6760*/  IMAD R43, R43, UR9, R48 ;  /* 0x000000092b2b7c24 */ /* 0x000fe2000f8e0230 */
[----:B----4-:R-:W-:-:S04]  /*6770*/  LEA R10, P5, R2, UR10, 0x1 ;  /* 0x0000000a020a7c11 */ /* 0x010fc8000f8a08ff */
[----:B------:R-:W-:Y:S02]  /*6780*/  IADD3 R43, PT, PT, R3, R43, RZ ;  /* 0x0000002b032b7210 */ /* 0x000fe40007ffe0ff */
[----:B------:R-:W-:Y:S02]  /*6790*/  F2FP.BF16.F32.PACK_AB R3, R12, R61 ;  /* 0x0000003d0c03723e */ /* 0x000fe400000010ff */
[----:B------:R-:W-:-:S05]  /*67a0*/  LEA.HI.X R11, R2, UR11, R43, 0x1, P5 ;  /* 0x0000000b020b7c11 */ /* 0x000fca000a8f0c2b */
[----:B------:R0:W-:Y:S02]  /*67b0*/  STG.E desc[UR6][R10.64], R3 ;  /* 0x000000030a007986 */ /* 0x0001e4000c101906 */
.L_x_1996:
[----:B------:R-:W-:Y:S05]  /*67c0*/  BSYNC.RECONVERGENT B1 ;  /* 0x0000000000017941 */ /* 0x000fea0003800200 */
.L_x_1995:
        /* <DEDUP_REMOVED lines=20> */
.L_x_1998:
[----:B------:R-:W-:Y:S05]  /*6910*/  BSYNC.RECONVERGENT B1 ;  /* 0x0000000000017941 */ /* 0x000fea0003800200 */
.L_x_1997:
        /* <DEDUP_REMOVED lines=12> */
[----:B-1----:R-:W-:-:S04]  /*69e0*/  IMAD R9, R14, UR8, RZ ;  /* 0x000000080e097c24 */ /* 0x002fc8000f8e02ff */
[----:B------:R-:W-:Y:S01]  /*69f0*/  F2FP.BF16.F32.PACK_AB R7, R12, R7 ;  /* 0x000000070c07723e */ /* 0x000fe200000010ff */
[----:B------:R-:W-:-:S04]  /*6a00*/  IMAD.WIDE.U32 R10, R8, UR8, R2 ;  /* 0x00000008080a7c25 */ /* 0x000fc8000f8e0002 */
[----:B------:R-:W-:Y:S01]  /*6a10*/  IMAD R9, R8, UR9, R9 ;  /* 0x0000000908097c24 */ /* 0x000fe2000f8e0209 */
[----:B0-----:R-:W-:-:S04]  /*6a20*/  LEA R2, P1, R10, UR10, 0x1 ;  /* 0x0000000a0a027c11 */ /* 0x001fc8000f8208ff */
[----:B------:R-:W-:-:S04]  /*6a30*/  IADD3 R9, PT, PT, R11, R9, RZ ;  /* 0x000000090b097210 */ /* 0x000fc80007ffe0ff */
[----:B------:R-:W-:-:S05]  /*6a40*/  LEA.HI.X R3, R10, UR11, R9, 0x1, P1 ;  /* 0x0000000b0a037c11 */ /* 0x000fca00088f0c09 */
[----:B------:R0:W-:Y:S02]  /*6a50*/  STG.E desc[UR6][R2.64], R7 ;  /* 0x0000000702007986 */ /* 0x0001e4000c101906 */
.L_x_2000:
[----:B------:R-:W-:Y:S05]  /*6a60*/  BSYNC.RECONVERGENT B1 ;  /* 0x0000000000017941 */ /* 0x000fea0003800200 */
.L_x_1999:
[----:B------:R-:W-:Y:S04]  /*6a70*/  BSSY.RECONVERGENT B1, `(.L_x_2001) ;  /* 0x0000014000017945 */ /* 0x000fe80003800200 */
[----:B------:R-:W-:Y:S05]  /*6a80*/  @P6 BRA `(.L_x_2002) ;  /* 0x0000000000486947 */ /* 0x000fea0003800000 */
[----:B------:R-:W1:Y:S01]  /*6a90*/  LDCU.64 UR8, c[0x0][0x3e0] ;  /* 0x00007c00ff0877ac */ /* 0x000e620008000a00 */
[----:B0-----:R-:W-:Y:S01]  /*6aa0*/  MOV R2, R110 ;  /* 0x0000006e00027202 */ /* 0x001fe20000000f00 */
[--C-:B------:R-:W-:Y:S01]  /*6ab0*/  FADD.FTZ R7, R66, -R38.reuse ;  /* 0x8000002642077221 */ /* 0x100fe20000010000 */
[----:B----4-:R-:W-:Y:S01]  /*6ac0*/  MOV R3, R113 ;  /* 0x0000007100037202 */ /* 0x010fe20000000f00 */
        /* <DEDUP_REMOVED lines=14> */
.L_x_2002:
[----:B------:R-:W-:Y:S05]  /*6bb0*/  BSYNC.RECONVERGENT B1 ;  /* 0x0000000000017941 */ /* 0x000fea0003800200 */
.L_x_2001:
        /* <DEDUP_REMOVED lines=20> */
.L_x_2004:
[----:B------:R-:W-:Y:S05]  /*6d00*/  BSYNC.RECONVERGENT B1 ;  /* 0x0000000000017941 */ /* 0x000fea0003800200 */
.L_x_2003:
[----:B------:R-:W-:Y:S04]  /*6d10*/  BSSY.RECONVERGENT B1, `(.L_x_2005) ;  /* 0x0000014000017945 */ /* 0x000fe80003800200 */
[----:B------:R-:W-:Y:S05]  /*6d20*/  @P4 BRA `(.L_x_2006) ;  /* 0x0000000000484947 */ /* 0x000fea0003800000 */
[----:B------:R-:W1:Y:S01]  /*6d30*/  LDCU.64 UR8, c[0x0][0x3e0] ;  /* 0x00007c00ff0877ac */ /* 0x000e620008000a00 */
[--C-:B0-----:R-:W-:Y:S01]  /*6d40*/  FADD.FTZ R7, R70, -R38.reuse ;  /* 0x8000002646077221 */ /* 0x101fe20000010000 */
[----:B------:R-:W-:Y:S01]  /*6d50*/  MOV R2, R110 ;  /* 0x0000006e00027202 */ /* 0x000fe20000000f00 */
[----:B------:R-:W-:Y:S01]  /*6d60*/  FADD.FTZ R71, R71, -R38 ;  /* 0x8000002647477221 */ /* 0x000fe20000010000 */
        /* <DEDUP_REMOVED lines=14> */
.L_x_2006:
[----:B------:R-:W-:Y:S05]  /*6e50*/  BSYNC.RECONVERGENT B1 ;  /* 0x0000000000017941 */ /* 0x000fea0003800200 */
.L_x_2005:
[----:B------:R-:W-:Y:S01]  /*6e60*/  ISETP.GE.U32.AND P5, PT, R41, UR4, PT ;  /* 0x0000000429007c0c */ /* 0x000fe2000bfa6070 */
[----:B------:R-:W-:Y:S01]  /*6e70*/  BSSY.RECONVERGENT B1, `(.L_x_2007) ;  /* 0x0000025000017945 */ /* 0x000fe20003800200 */
[C---:B------:R-:W-:Y:S02]  /*6e80*/  IADD3 R13, PT, PT, R37.reuse, 0xf0, RZ ;  /* 0x000000f0250d7810 */ /* 0x040fe40007ffe0ff */
[----:B------:R-:W-:Y:S02]  /*6e90*/  ISETP.GE.AND.EX P5, PT, R46, UR5, PT, P5 ;  /* 0x000000052e007c0c */ /* 0x000fe4000bfa6350 */
[----:B------:R-:W-:Y:S02]  /*6ea0*/  IADD3 R37, PT, PT, R37, 0xf8, RZ ;  /* 0x000000f825257810 */ /* 0x000fe40007ffe0ff */
[----:B------:R-:W-:Y:S02]  /*6eb0*/  ISETP.GE.U32.AND P2, PT, R96, UR4, PT ;  /* 0x0000000460007c0c */ /* 0x000fe4000bf46070 */
[----:B------:R-:W-:-:S02]  /*6ec0*/  ISETP.GE.U32.AND P1, PT, R4, UR4, PT ;  /* 0x0000000404007c0c */ /* 0x000fc4000bf26070 */
[----:B------:R-:W-:Y:S02]  /*6ed0*/  ISETP.GE.U32.AND P6, PT, R0, UR4, PT ;  /* 0x0000000400007c0c */ /* 0x000fe4000bfc6070 */
[----:B------:R-:W-:Y:S02]  /*6ee0*/  ISETP.GE.U32.AND P3, PT, R13, UR4, PT ;  /* 0x000000040d007c0c */ /* 0x000fe4000bf66070 */
[----:B------:R-:W-:Y:S02]  /*6ef0*/  ISETP.GE.U32.AND P4, PT, R37, UR4, PT ;  /* 0x0000000425007c0c */ /* 0x000fe4000bf86070 */
[----:B0-----:R-:W-:Y:S02]  /*6f00*/  SHF.R.S32.HI R11, RZ, 0x1f, R4 ;  /* 0x0000001fff0b7819 */ /* 0x001fe40000011404 */
[----:B------:R-:W-:Y:S02]  /*6f10*/  SHF.R.S32.HI R12, RZ, 0x1f, R0 ;  /* 0x0000001fff0c7819 */ /* 0x000fe40000011400 */
[----:B------:R-:W-:-:S02]  /*6f20*/  SHF.R.S32.HI R14, RZ, 0x1f, R13 ;  /* 0x0000001fff0e7819 */ /* 0x000fc4000001140d */
[----:B------:R-:W-:Y:S02]  /*6f30*/  SHF.R.S32.HI R2, RZ, 0x1f, R37 ;  /* 0x0000001fff027819 */ /* 0x000fe40000011425 */
[----:B------:R-:W-:Y:S02]  /*6f40*/  ISETP.GE.AND.EX P2, PT, R91, UR5, PT, P2 ;  /* 0x000000055b007c0c */ /* 0x000fe4000bf46320 */
[----:B------:R-:W-:Y:S02]  /*6f50*/  ISETP.GE.AND.EX P1, PT, R11, UR5, PT, P1 ;  /* 0x000000050b007c0c */ /* 0x000fe4000bf26310 */
[----:B------:R-:W-:Y:S02]  /*6f60*/  ISETP.GE.AND.EX P6, PT, R12, UR5, PT, P6 ;  /* 0x000000050c007c0c */ /* 0x000fe4000bfc6360 */
[----:B------:R-:W-:Y:S02]  /*6f70*/  ISETP.GE.AND.EX P3, PT, R14, UR5, PT, P3 ;  /* 0x000000050e007c0c */ /* 0x000fe4000bf66330 */
[----:B------:R-:W-:Y:S01]  /*6f80*/  ISETP.GE.AND.EX P4, PT, R2, UR5, PT, P4 ;  /* 0x0000000502007c0c */ /* 0x000fe2000bf86340 */
[----:B------:R-:W-:-:S12]  /*6f90*/  @P5 BRA `(.L_x_2008) ;  /* 0x0000000000485947 */ /* 0x000fd80003800000 */
[----:B------:R-:W0:Y:S01]  /*6fa0*/  LDCU.64 UR8, c[0x0][0x3e0] ;  /* 0x00007c00ff0877ac */ /* 0x000e220008000a00 */
[----:B------:R-:W-:Y:S01]  /*6fb0*/  MOV R6, R110 ;  /* 0x0000006e00067202 */ /* 0x000fe20000000f00 */
[--C-:B------:R-:W-:Y:S01]  /*6fc0*/  FADD.FTZ R73, R73, -R38.reuse ;  /* 0x8000002649497221 */ /* 0x100fe20000010000 */
[----:B------:R-:W-:Y:S01]  /*6fd0*/  MOV R7, R113 ;  /* 0x0000007100077202 */ /* 0x000fe20000000f00 */
[----:B------:R-:W1:Y:S01]  /*6fe0*/  LDCU.64 UR10, c[0x0][0x380] ;  /* 0x00007000ff0a77ac */ /* 0x000e620008000a00 */
[----:B----4-:R-:W-:Y:S01]  /*6ff0*/  FADD.FTZ R3, R72, -R38 ;  /* 0x8000002648037221 */ /* 0x010fe20000010000 */
[----:B--2---:R-:W-:-:S03]  /*7000*/  FMUL.FTZ R73, R73, R36 ;  /* 0x0000002449497220 */ /* 0x004fc60000410000 */
[----:B------:R-:W-:Y:S01]  /*7010*/  FMUL.FTZ R10, R3, R36 ;  /* 0x00000024030a7220 */ /* 0x000fe20000410000 */
[----:B-----5:R-:W-:-:S03]  /*7020*/  FFMA.FTZ R3, R28, R73, R30 ;  /* 0x000000491c037223 */ /* 0x020fc6000001001e */
[----:B------:R-:W-:Y:S01]  /*7030*/  FFMA.FTZ R10, R29, R10, R31 ;  /* 0x0000000a1d0a7223 */ /* 0x000fe2000001001f */
[----:B0-----:R-:W-:-:S04]  /*7040*/  IMAD R46, R46, UR8, RZ ;  /* 0x000000082e2e7c24 */ /* 0x001fc8000f8e02ff */
[----:B------:R-:W-:Y:S01]  /*7050*/  F2FP.BF16.F32.PACK_AB R3, R10, R3 ;  /* 0x000000030a03723e */ /* 0x000fe200000010ff */
[----:B------:R-:W-:-:S04]  /*7060*/  IMAD.WIDE.U32 R8, R41, UR8, R6 ;  /* 0x0000000829087c25 */ /* 0x000fc8000f8e0006 */
[----:B------:R-:W-:Y:S01]  /*7070*/  IMAD R41, R41, UR9, R46 ;  /* 0x0000000929297c24 */ /* 0x000fe2000f8e022e */
[----:B-1----:R-:W-:-:S04]  /*7080*/  LEA R6, P5, R8, UR10, 0x1 ;  /* 0x0000000a08067c11 */ /* 0x002fc8000f8a08ff */
[----:B------:R-:W-:-:S04]  /*7090*/  IADD3 R41, PT, PT, R9, R41, RZ ;  /* 0x0000002909297210 */ /* 0x000fc80007ffe0ff */
[----:B------:R-:W-:-:S05]  /*70a0*/  LEA.HI.X R7, R8, UR11, R41, 0x1, P5 ;  /* 0x0000000b08077c11 */ /* 0x000fca000a8f0c29 */
[----:B------:R0:W-:Y:S02]  /*70b0*/  STG.E desc[UR6][R6.64], R3 ;  /* 0x0000000306007986 */ /* 0x0001e4000c101906 */
.L_x_2008:
[----:B------:R-:W-:Y:S05]  /*70c0*/  BSYNC.RECONVERGENT B1 ;  /* 0x0000000000017941 */ /* 0x000fea0003800200 */
.L_x_2007:
[----:B------:R-:W-:Y:S04]  /*70d0*/  BSSY.RECONVERGENT B1, `(.L_x_2009) ;  /* 0x0000014000017945 */ /* 0x000fe80003800200 */
[----:B------:R-:W-:Y:S05]  /*70e0*/  @P2 BRA `(.L_x_2010) ;  /* 0x0000000000482947 */ /* 0x000fea0003800000 */
[----:B------:R-:W1:Y:S01]  /*70f0*/  LDCU.64 UR8, c[0x0][0x3e0] ;  /* 0x00007c00ff0877ac */ /* 0x000e620008000a00 */
[----:B0-----:R-:W-:Y:S01]  /*7100*/  MOV R6, R110 ;  /* 0x0000006e00067202 */ /* 0x001fe20000000f00 */
[--C-:B------:R-:W-:Y:S01]  /*7110*/  FADD.FTZ R75, R75, -R38.reuse ;  /* 0x800000264b4b7221 */ /* 0x100fe20000010000 */
[----:B------:R-:W-:Y:S01]  /*7120*/  MOV R7, R113 ;  /* 0x0000007100077202 */ /* 0x000fe20000000f00 */
[----:B------:R-:W0:Y:S01]  /*7130*/  LDCU.64 UR10, c[0x0][0x380] ;  /* 0x00007000ff0a77ac */ /* 0x000e220008000a00 */
[----:B----4-:R-:W-:Y:S01]  /*7140*/  FADD.FTZ R3, R74, -R38 ;  /* 0x800000264a037221 */ /* 0x010fe20000010000 */
        /* <DEDUP_REMOVED lines=12> */
.L_x_2010:
[----:B------:R-:W-:Y:S05]  /*7210*/  BSYNC.RECONVERGENT B1 ;  /* 0x0000000000017941 */ /* 0x000fea0003800200 */
.L_x_2009:
[----:B------:R-:W-:Y:S04]  /*7220*/  BSSY.RECONVERGENT B1, `(.L_x_2011) ;  /* 0x0000014000017945 */ /* 0x000fe80003800200 */
[----:B------:R-:W-:Y:S05]  /*7230*/  @P1 BRA `(.L_x_2012) ;  /* 0x0000000000481947 */ /* 0x000fea0003800000 */
[----:B------:R-:W1:Y:S01]  /*7240*/  LDCU.64 UR8, c[0x0][0x3e0] ;  /* 0x00007c00ff0877ac */ /* 0x000e620008000a00 */
[----:B0-----:R-:W-:Y:S01]  /*7250*/  MOV R6, R110 ;  /* 0x0000006e00067202 */ /* 0x001fe20000000f00 */
[--C-:B----4-:R-:W-:Y:S01]  /*7260*/  FADD.FTZ R3, R76, -R38.reuse ;  /* 0x800000264c037221 */ /* 0x110fe20000010000 */
[----:B------:R-:W-:Y:S01]  /*7270*/  MOV R7, R113 ;  /* 0x0000007100077202 */ /* 0x000fe20000000f00 */
        /* <DEDUP_REMOVED lines=14> */
.L_x_2012:
[----:B------:R-:W-:Y:S05]  /*7360*/  BSYNC.RECONVERGENT B1 ;  /* 0x0000000000017941 */ /* 0x000fea0003800200 */
.L_x_2011:
        /* <DEDUP_REMOVED lines=20> */
.L_x_2014:
[----:B------:R-:W-:Y:S05]  /*74b0*/  BSYNC.RECONVERGENT B1 ;  /* 0x0000000000017941 */ /* 0x000fea0003800200 */
.L_x_2013:
        /* <DEDUP_REMOVED lines=20> */
.L_x_2016:
[----:B------:R-:W-:Y:S05]  /*7600*/  BSYNC.RECONVERGENT B1 ;  /* 0x0000000000017941 */ /* 0x000fea0003800200 */
.L_x_2015:
[----:B------:R-:W-:Y:S05]  /*7610*/  @P4 BRA `(.L_x_2017) ;  /* 0x00000044005c4947 */ /* 0x000fea0003800000 */
[----:B------:R-:W1:Y:S01]  /*7620*/  LDCU.64 UR4, c[0x0][0x3e0] ;  /* 0x00007c00ff0477ac */ /* 0x000e620008000a00 */
[----:B------:R-:W-:Y:S01]  /*7630*/  MOV R111, R113 ;  /* 0x00000071006f7202 */ /* 0x000fe20000000f00 */
[--C-:B------:R-:W-:Y:S01]  /*7640*/  FADD.FTZ R83, R83, -R38.reuse ;  /* 0x8000002653537221 */ /* 0x100fe20000010000 */
[----:B0---4-:R-:W-:Y:S01]  /*7650*/  FADD.FTZ R3, R82, -R38 ;  /* 0x8000002652037221 */ /* 0x011fe20000010000 */
[----:B------:R-:W0:Y:S02]  /*7660*/  LDCU.64 UR8, c[0x0][0x380] ;  /* 0x00007000ff0877ac */ /* 0x000e240008000a00 */
[-C--:B--2---:R-:W-:Y:S01]  /*7670*/  FMUL.FTZ R83, R83, R36.reuse ;  /* 0x0000002453537220 */ /* 0x084fe20000410000 */
[----:B------:R-:W-:-:S03]  /*7680*/  FMUL.FTZ R36, R3, R36 ;  /* 0x0000002403247220 */ /* 0x000fc60000410000 */
[----:B-----5:R-:W-:Y:S01]  /*7690*/  FFMA.FTZ R5, R28, R83, R30 ;  /* 0x000000531c057223 */ /* 0x020fe2000001001e */
[----:B------:R-:W-:-:S05]  /*76a0*/  FFMA.FTZ R36, R29, R36, R31 ;  /* 0x000000241d247223 */ /* 0x000fca000001001f */
[----:B------:R-:W-:Y:S01]  /*76b0*/  F2FP.BF16.F32.PACK_AB R5, R36, R5 ;  /* 0x000000052405723e */ /* 0x000fe200000010ff */
[----:B-1----:R-:W-:Y:S02]  /*76c0*/  IMAD R2, R2, UR4, RZ ;  /* 0x0000000402027c24 */ /* 0x002fe4000f8e02ff */
[----:B------:R-:W-:-:S04]  /*76d0*/  IMAD.WIDE.U32 R110, R37, UR4, R110 ;  /* 0x00000004256e7c25 */ /* 0x000fc8000f8e006e */
[----:B------:R-:W-:Y:S01]  /*76e0*/  IMAD R37, R37, UR5, R2 ;  /* 0x0000000525257c24 */ /* 0x000fe2000f8e0202 */
[----:B0-----:R-:W-:-:S04]  /*76f0*/  LEA R2, P1, R110, UR8, 0x1 ;  /* 0x000000086e027c11 */ /* 0x001fc8000f8208ff */
[----:B------:R-:W-:-:S04]  /*7700*/  IADD3 R37, PT, PT, R111, R37, RZ ;  /* 0x000000256f257210 */ /* 0x000fc80007ffe0ff */
[----:B------:R-:W-:-:S05]  /*7710*/  LEA.HI.X R3, R110, UR9, R37, 0x1, P1 ;  /* 0x000000096e037c11 */ /* 0x000fca00088f0c25 */
[----:B------:R0:W-:Y:S01]  /*7720*/  STG.E desc[UR6][R2.64], R5 ;  /* 0x0000000502007986 */ /* 0x0001e2000c101906 */
[----:B------:R-:W-:Y:S05]  /*7730*/  BRA `(.L_x_2017) ;  /* 0x0000004400147947 */ /* 0x000fea0003800000 */
.L_x_1954:
        /* <DEDUP_REMOVED lines=8> */
[----:B------:R-:W-:Y:S02]  /*77c0*/  ISETP.GE.U32.AND P4, PT, R40, UR4, PT ;  /* 0x0000000428007c0c */ /* 0x000fe4000bf86070 */
[----:B------:R-:W-:Y:S02]  /*77d0*/  ISETP.GE.AND.EX P2, PT, R101, UR5, PT, P2 ;  /* 0x0000000565007c0c */ /* 0x000fe4000bf46320 */
[----:B------:R-:W-:-:S07]  /*77e0*/  ISETP.GE.AND.EX P4, PT, R45, UR5, PT, P4 ;  /* 0x000000052d007c0c */ /* 0x000fce000bf86340 */
[----:B------:R-:W-:Y:S06]  /*77f0*/  @P1 BRA `(.L_x_2019) ;  /* 0x0000000000701947 */ /* 0x000fec0003800000 */
[--C-:B------:R-:W-:Y:S01]  /*7800*/  FADD.FTZ R89, R89, -R38.reuse ;  /* 0x8000002659597221 */ /* 0x100fe20000010000 */
[----:B------:R-:W-:Y:S01]  /*7810*/  FADD.FTZ R33, R86, -R38 ;  /* 0x8000002656217221 */ /* 0x000fe20000010000 */
[----:B------:R-:W0:Y:S01]  /*7820*/  LDCU.64 UR8, c[0x0][0x3e0] ;  /* 0x00007c00ff0877ac */ /* 0x000e220008000a00 */
[----:B------:R-:W-:Y:S01]  /*7830*/  MOV R35, R113 ;  /* 0x0000007100237202 */ /* 0x000fe20000000f00 */
[-C--:B--2---:R-:W-:Y:S01]  /*7840*/  FMUL.FTZ R89, R89, R36.reuse ;  /* 0x0000002459597220 */ /* 0x084fe20000410000 */
[----:B------:R-:W-:Y:S01]  /*7850*/  FMUL.FTZ R86, R33, R36 ;  /* 0x0000002421567220 */ /* 0x000fe20000410000 */
[----:B------:R-:W1:Y:S02]  /*7860*/  LDCU.64 UR10, c[0x0][0x380] ;  /* 0x00007000ff0a77ac */ /* 0x000e640008000a00 */
[----:B-----5:R-:W-:Y:S01]  /*7870*/  FFMA.FTZ R108, R28, R89, R30 ;  /* 0x000000591c6c7223 */ /* 0x020fe2000001001e */
[----:B------:R-:W-:-:S03]  /*7880*/  FFMA.FTZ R89, R29, R86, R31 ;  /* 0x000000561d597223 */ /* 0x000fc6000001001f */
[----:B------:R-:W-:Y:S01]  /*7890*/  FMUL.FTZ R32, R108, -1.4426950216293334961 ;  /* 0xbfb8aa3b6c207820 */ /* 0x000fe20000410000 */
[----:B------:R-:W-:-:S05]  /*78a0*/  FMUL.FTZ R51, R89, -1.4426950216293334961 ;  /* 0xbfb8aa3b59337820 */ /* 0x000fca0000410000 */
[----:B------:R-:W2:Y:S01]  /*78b0*/  MUFU.EX2 R32, R32 ;  /* 0x0000002000207308 */ /* 0x000ea20000000800 */
[----:B0-----:R-:W-:Y:S01]  /*78c0*/  IMAD R114, R34, UR8, RZ ;  /* 0x0000000822727c24 */ /* 0x001fe2000f8e02ff */
[----:B------:R-:W-:Y:S02]  /*78d0*/  MOV R34, R110 ;  /* 0x0000006e00227202 */ /* 0x000fe40000000f00 */
[----:B------:R-:W0:Y:S01]  /*78e0*/  MUFU.EX2 R51, R51 ;  /* 0x0000003300337308 */ /* 0x000e220000000800 */
[C---:B------:R-:W-:Y:S02]  /*78f0*/  IMAD R109, R37.reuse, UR9, R114 ;  /* 0x00000009256d7c24 */ /* 0x040fe4000f8e0272 */
[----:B------:R-:W-:-:S05]  /*7900*/  IMAD.WIDE.U32 R34, R37, UR8, R34 ;  /* 0x0000000825227c25 */ /* 0x000fca000f8e0022 */
[----:B------:R-:W-:Y:S01]  /*7910*/  IADD3 R109, PT, PT, R35, R109, RZ ;  /* 0x0000006d236d7210 */ /* 0x000fe20007ffe0ff */
[----:B--2---:R-:W-:Y:S01]  /*7920*/  FADD.FTZ R33, R32, 1 ;  /* 0x3f80000020217421 */ /* 0x004fe20000010000 */
[----:B-1----:R-:W-:Y:S01]  /*7930*/  LEA R32, P1, R34, UR10, 0x1 ;  /* 0x0000000a22207c11 */ /* 0x002fe2000f8208ff */
[----:B0-----:R-:W-:-:S04]  /*7940*/  FADD.FTZ R86, R51, 1 ;  /* 0x3f80000033567421 */ /* 0x001fc80000010000 */
[----:B------:R-:W0:Y:S08]  /*7950*/  MUFU.RCP R33, R33 ;  /* 0x0000002100217308 */ /* 0x000e300000001000 */
[----:B------:R-:W1:Y:S01]  /*7960*/  MUFU.RCP R86, R86 ;  /* 0x0000005600567308 */ /* 0x000e620000001000 */
[----:B0-----:R-:W-:Y:S01]  /*7970*/  FMUL.FTZ R51, R108, R33 ;  /* 0x000000216c337220 */ /* 0x001fe20000410000 */
[----:B------:R-:W-:Y:S01]  /*7980*/  LEA.HI.X R33, R34, UR11, R109, 0x1, P1 ;  /* 0x0000000b22217c11 */ /* 0x000fe200088f0c6d */
[----:B-1----:R-:W-:-:S05]  /*7990*/  FMUL.FTZ R108, R89, R86 ;  /* 0x00000056596c7220 */ /* 0x002fca0000410000 */
[----:B------:R-:W-:-:S05]  /*79a0*/  F2FP.BF16.F32.PACK_AB R51, R108, R51 ;  /* 0x000000336c33723e */ /* 0x000fca00000010ff */
[----:B------:R0:W-:Y:S02]  /*79b0*/  STG.E desc[UR6][R32.64], R51 ;  /* 0x0000003320007986 */ /* 0x0001e4000c101906 */
.L_x_2019:
[----:B------:R-:W-:Y:S05]  /*79c0*/  BSYNC.RECONVERGENT B1 ;  /* 0x0000000000017941 */ /* 0x000fea0003800200 */
.L_x_2018:
[----:B------:R-:W-:Y:S04]  /*79d0*/  BSSY.RECONVERGENT B1, `(.L_x_2020) ;  /* 0x000001e000017945 */ /* 0x000fe80003800200 */
[----:B------:R-:W-:Y:S05]  /*79e0*/  @P2 BRA `(.L_x_2021) ;  /* 0x0000000000702947 */ /* 0x000fea0003800000 */
[--C-:B------:R-:W-:Y:S01]  /*79f0*/  FADD.FTZ R87, R87, -R38.reuse ;  /* 0x8000002657577221 */ /* 0x100fe20000010000 */
[----:B0-----:R-:W-:Y:S01]  /*7a00*/  FADD.FTZ R33, R84, -R38 ;  /* 0x8000002654217221 */ /* 0x001fe20000010000 */
[----:B------:R-:W0:Y:S01]  /*7a10*/  LDCU.64 UR8, c[0x0][0x3e0] ;  /* 0x00007c00ff0877ac */ /* 0x000e220008000a00 */
[----:B------:R-:W-:Y:S01]  /*7a20*/  MOV R35, R113 ;  /* 0x0000007100237202 */ /* 0x000fe20000000f00 */
[-C--:B--2---:R-:W-:Y:S01]  /*7a30*/  FMUL.FTZ R87, R87, R36.reuse ;  /* 0x0000002457577220 */ /* 0x084fe20000410000 */
        /* <DEDUP_REMOVED lines=10> */
[----:B------:R-:W-:-:S04]  /*7ae0*/  IMAD.WIDE.U32 R34, R106, UR8, R34 ;  /* 0x000000086a227c25 */ /* 0x000fc8000f8e0022 */
[----:B------:R-:W-:Y:S02]  /*7af0*/  IMAD R89, R106, UR9, R89 ;  /* 0x000000096a597c24 */ /* 0x000fe4000f8e0259 */
[----:B--2---:R-:W-:Y:S01]  /*7b00*/  FADD.FTZ R33, R32, 1 ;  /* 0x3f80000020217421 */ /* 0x004fe20000010000 */
[----:B-1----:R-:W-:Y:S02]  /*7b10*/  LEA R32, P1, R34, UR10, 0x1 ;  /* 0x0000000a22207c11 */ /* 0x002fe4000f8208ff */
        /* <DEDUP_REMOVED lines=9> */
.L_x_2021:
[----:B------:R-:W-:Y:S05]  /*7bb0*/  BSYNC.RECONVERGENT B1 ;  /* 0x0000000000017941 */ /* 0x000fea0003800200 */
.L_x_2020:
[----:B------:R-:W-:Y:S04]  /*7bc0*/  BSSY.RECONVERGENT B1, `(.L_x_2022) ;  /* 0x000001e000017945 */ /* 0x000fe80003800200 */
[----:B------:R-:W-:Y:S05]  /*7bd0*/  @P4 BRA `(.L_x_2023) ;  /* 0x0000000000704947 */ /* 0x000fea0003800000 */
[--C-:B------:R-:W-:Y:S01]  /*7be0*/  FADD.FTZ R85, R85, -R38.reuse ;  /* 0x8000002655557221 */ /* 0x100fe20000010000 */
[----:B01----:R-:W-:Y:S01]  /*7bf0*/  FADD.FTZ R33, R0, -R38 ;  /* 0x8000002600217221 */ /* 0x003fe20000010000 */
[----:B------:R-:W0:Y:S02]  /*7c00*/  LDCU.64 UR8, c[0x0][0x3e0] ;  /* 0x00007c00ff0877ac */ /* 0x000e240008000a00 */
[-C--:B--2---:R-:W-:Y:S01]  /*7c10*/  FMUL.FTZ R85, R85, R36.reuse ;  /* 0x0000002455557220 */ /* 0x084fe20000410000 */
[----:B------:R-:W-:Y:S01]  /*7c20*/  FMUL.FTZ R32, R33, R36 ;  /* 0x0000002421207220 */ /* 0x000fe20000410000 */
[----:B------:R-:W1:Y:S01]  /*7c30*/  LDCU.64 UR10, c[0x0][0x380] ;  /* 0x00007000ff0a77ac */ /* 0x000e620008000a00 */
[----:B------:R-:W-:Y:S01]  /*7c40*/  MOV R33, R113 ;  /* 0x0000007100217202 */ /* 0x000fe20000000f00 */
        /* <DEDUP_REMOVED lines=21> */
.L_x_2023:
[----:B------:R-:W-:Y:S05]  /*7da0*/  BSYNC.RECONVERGENT B1 ;  /* 0x0000000000017941 */ /* 0x000fea0003800200 */
.L_x_2022:
[----:B------:R-:W-:Y:S01]  /*7db0*/  ISETP.GE.U32.AND P5, PT, R50, UR4, PT ;  /* 0x0000000432007c0c */ /* 0x000fe2000bfa6070 */
[----:B------:R-:W-:Y:S01]  /*7dc0*/  BSSY.RECONVERGENT B1, `(.L_x_2024) ;  /* 0x000002d000017945 */ /* 0x000fe20003800200 */
[----:B------:R-:W-:Y:S02]  /*7dd0*/  SHF.R.S32.HI R84, RZ, 0x1f, R50 ;  /* 0x0000001fff547819 */ /* 0x000fe40000011432 */
[----:B------:R-:W-:Y:S02]  /*7de0*/  IADD3 R0, PT, PT, R37, 0x38, RZ ;  /* 0x0000003825007810 */ /* 0x000fe40007ffe0ff */
[----:B------:R-:W-:Y:S02]  /*7df0*/  ISETP.GE.AND.EX P5, PT, R84, UR5, PT, P5 ;  /* 0x0000000554007c0c */ /* 0x000fe4000bfa6350 */
[----:B------:R-:W-:Y:S02]  /*7e00*/  ISETP.GE.U32.AND P1, PT, R49, UR4, PT ;  /* 0x0000000431007c0c */ /* 0x000fe4000bf26070 */
[----:B------:R-:W-:-:S02]  /*7e10*/  ISETP.GE.U32.AND P6, PT, R39, UR4, PT ;  /* 0x0000000427007c0c */ /* 0x000fc4000bfc6070 */
[----:B------:R-:W-:Y:S02]  /*7e20*/  ISETP.GE.U32.AND P2, PT, R104, UR4, PT ;  /* 0x0000000468007c0c */ /* 0x000fe4000bf46070 */
[----:B---3--:R-:W-:Y:S02]  /*7e30*/  SHF.R.S32.HI R45, RZ, 0x1f, R49 ;  /* 0x0000001fff2d7819 */ /* 0x008fe40000011431 */
[----:B------:R-:W-:Y:S02]  /*7e40*/  ISETP.GE.U32.AND P4, PT, R0, UR4, PT ;  /* 0x0000000400007c0c */ /* 0x000fe4000bf86070 */
[----:B------:R-:W-:Y:S02]  /*7e50*/  SHF.R.S32.HI R34, RZ, 0x1f, R0 ;  /* 0x0000001fff227819 */ /* 0x000fe40000011400 */
[----:B------:R-:W-:Y:S02]  /*7e60*/  ISETP.GE.AND.EX P1, PT, R45, UR5, PT, P1 ;  /* 0x000000052d007c0c */ /* 0x000fe4000bf26310 */
[----:B------:R-:W-:-:S02]  /*7e70*/  ISETP.GE.AND.EX P6, PT, R44, UR5, PT, P6 ;  /* 0x000000052c007c0c */ /* 0x000fc4000bfc6360 */
[----:B------:R-:W-:Y:S02]  /*7e80*/  ISETP.GE.AND.EX P2, PT, R99, UR5, PT, P2 ;  /* 0x0000000563007c0c */ /* 0x000fe4000bf46320 */
[----:B------:R-:W-:Y:S02]  /*7e90*/  ISETP.GE.AND.EX P4, PT, R34, UR5, PT, P4 ;  /* 0x0000000522007c0c */ /* 0x000fe4000bf86340 */
[C---:B------:R-:W-:Y:S02]  /*7ea0*/  IADD3 R35, PT, PT, R37.reuse, 0x40, RZ ;  /* 0x0000004025237810 */ /* 0x040fe40007ffe0ff */
[----:B------:R-:W-:Y:S01]  /*7eb0*/  IADD3 R40, PT, PT, R37, 0x58, RZ ;  /* 0x0000005825287810 */ /* 0x000fe20007ffe0ff */
[----:B------:R-:W-:Y:S08]  /*7ec0*/  @P5 BRA `(.L_x_2025) ;  /* 0x0000000000705947 */ /* 0x000ff00003800000 */
[--C-:B------:R-:W-:Y:S01]  /*7ed0*/  FADD.FTZ R3, R3, -R38.reuse ;  /* 0x8000002603037221 */ /* 0x100fe20000010000 */
[----:B01----:R-:W-:Y:S01]  /*7ee0*/  FADD.FTZ R33, R2, -R38 ;  /* 0x8000002602217221 */ /* 0x003fe20000010000 */
[----:B------:R-:W0:Y:S02]  /*7ef0*/  LDCU.64 UR8, c[0x0][0x3e0] ;  /* 0x00007c00ff0877ac */ /* 0x000e240008000a00 */
        /* <DEDUP_REMOVED lines=25> */
.L_x_2025:
[----:B------:R-:W-:Y:S05]  /*8090*/  BSYNC.RECONVERGENT B1 ;  /* 0x0000000000017941 */ /* 0x000fea0003800200 */
.L_x_2024:
[----:B------:R-:W-:Y:S04]  /*80a0*/  BSSY.RECONVERGENT B1, `(.L_x_2026) ;  /* 0x000001e000017945 */ /* 0x000fe80003800200 */
[----:B------:R-:W-:Y:S05]  /*80b0*/  @P1 BRA `(.L_x_2027) ;  /* 0x0000000000701947 */ /* 0x000fea0003800000 */
[--C-:B------:R-:W-:Y:S01]  /*80c0*/  FADD.FTZ R5, R5, -R38.reuse ;  /* 0x8000002605057221 */ /* 0x100fe20000010000 */
[----:B------:R-:W-:Y:S01]  /*80d0*/  FADD.FTZ R3, R4, -R38 ;  /* 0x8000002604037221 */ /* 0x000fe20000010000 */
[----:B------:R-:W3:Y:S02]  /*80e0*/  LDCU.64 UR8, c[0x0][0x3e0] ;  /* 0x00007c00ff0877ac */ /* 0x000ee40008000a00 */
[-C--:B--2---:R-:W-:Y:S01]  /*80f0*/  FMUL.FTZ R5, R5, R36.reuse ;  /* 0x0000002405057220 */ /* 0x084fe20000410000 */
[----:B------:R-:W-:Y:S01]  /*8100*/  FMUL.FTZ R4, R3, R36 ;  /* 0x0000002403047220 */ /* 0x000fe20000410000 */
[----:B------:R-:W2:Y:S01]  /*8110*/  LDCU.64 UR10, c[0x0][0x380] ;  /* 0x00007000ff0a77ac */ /* 0x000ea20008000a00 */
[----:B------:R-:W-:Y:S01]  /*8120*/  MOV R3, R113 ;  /* 0x0000007100037202 */ /* 0x000fe20000000f00 */
[----:B01---5:R-:W-:Y:S01]  /*8130*/  FFMA.FTZ R51, R28, R5, R30 ;  /* 0x000000051c337223 */ /* 0x023fe2000001001e */
[----:B------:R-:W-:-:S03]  /*8140*/  FFMA.FTZ R50, R29, R4, R31 ;  /* 0x000000041d327223 */ /* 0x000fc6000001001f */
[----:B------:R-:W-:Y:S01]  /*8150*/  FMUL.FTZ R2, R51, -1.4426950216293334961 ;  /* 0xbfb8aa3b33027820 */ /* 0x000fe20000410000 */
[----:B------:R-:W-:-:S05]  /*8160*/  FMUL.FTZ R5, R50, -1.4426950216293334961 ;  /* 0xbfb8aa3b32057820 */ /* 0x000fca0000410000 */
[----:B------:R-:W0:Y:S01]  /*8170*/  MUFU.EX2 R2, R2 ;  /* 0x0000000200027308 */ /* 0x000e220000000800 */
[----:B---3--:R-:W-:-:S03]  /*8180*/  IMAD R32, R45, UR8, RZ ;  /* 0x000000082d207c24 */ /* 0x008fc6000f8e02ff */
[----:B------:R-:W1:Y:S01]  /*8190*/  MUFU.EX2 R5, R5 ;  /* 0x0000000500057308 */ /* 0x000e620000000800 */
[----:B0-----:R-:W-:Y:S01]  /*81a0*/  FADD.FTZ R4, R2, 1 ;  /* 0x3f80000002047421 */ /* 0x001fe20000010000 */
[----:B------:R-:W-:Y:S01]  /*81b0*/  MOV R2, R110 ;  /* 0x0000006e00027202 */ /* 0x000fe20000000f00 */
[----:B-1----:R-:W-:-:S04]  /*81c0*/  FADD.FTZ R33, R5, 1 ;  /* 0x3f80000005217421 */ /* 0x002fc80000010000 */
[----:B------:R-:W0:Y:S01]  /*81d0*/  MUFU.RCP R4, R4 ;  /* 0x0000000400047308 */ /* 0x000e220000001000 */
[----:B------:R-:W-:-:S04]  /*81e0*/  IMAD.WIDE.U32 R2, R49, UR8, R2 ;  /* 0x0000000831027c25 */ /* 0x000fc8000f8e0002 */
[----:B------:R-:W-:-:S03]  /*81f0*/  IMAD R49, R49, UR9, R32 ;  /* 0x0000000931317c24 */ /* 0x000fc6000f8e0220 */
[----:B------:R-:W1:Y:S02]  /*8200*/  MUFU.RCP R33, R33 ;  /* 0x0000002100217308 */ /* 0x000e640000001000 */
[----:B------:R-:W-:Y:S01]  /*8210*/  IADD3 R49, PT, PT, R3, R49, RZ ;  /* 0x0000003103317210 */ /* 0x000fe20007ffe0ff */
[----:B0-----:R-:W-:Y:S01]  /*8220*/  FMUL.FTZ R32, R51, R4 ;  /* 0x0000000433207220 */ /* 0x001fe20000410000 */
[----:B--2---:R-:W-:-:S04]  /*8230*/  LEA R4, P1, R2, UR10, 0x1 ;  /* 0x0000000a02047c11 */ /* 0x004fc8000f8208ff */
[----:B------:R-:W-:Y:S01]  /*8240*/  LEA.HI.X R5, R2, UR11, R49, 0x1, P1 ;  /* 0x0000000b02057c11 */ /* 0x000fe200088f0c31 */
[----:B-1----:R-:W-:-:S05]  /*8250*/  FMUL.FTZ R45, R50, R33 ;  /* 0x00000021322d7220 */ /* 0x002fca0000410000 */
[----:B------:R-:W-:-:S05]  /*8260*/  F2FP.BF16.F32.PACK_AB R45, R45, R32 ;  /* 0x000000202d2d723e */ /* 0x000fca00000010ff */
[----:B------:R4:W-:Y:S02]  /*8270*/  STG.E desc[UR6][R4.64], R45 ;  /* 0x0000002d04007986 */ /* 0x0009e4000c101906 */
.L_x_2027:
[----:B------:R-:W-:Y:S05]  /*8280*/  BSYNC.RECONVERGENT B1 ;  /* 0x0000000000017941 */ /* 0x000fea0003800200 */
.L_x_2026:
[----:B------:R-:W-:Y:S04]  /*8290*/  BSSY.RECONVERGENT B1, `(.L_x_2028) ;  /* 0x000001e000017945 */ /* 0x000fe80003800200 */
[----:B------:R-:W-:Y:S05]  /*82a0*/  @P6 BRA `(.L_x_2029) ;  /* 0x0000000000706947 */ /* 0x000fea0003800000 */
[--C-:B------:R-:W-:Y:S01]  /*82b0*/  FADD.FTZ R7, R7, -R38.reuse ;  /* 0x8000002607077221 */ /* 0x100fe20000010000 */
[----:B------:R-:W-:Y:S01]  /*82c0*/  FADD.FTZ R3, R6, -R38 ;  /* 0x8000002606037221 */ /* 0x000fe20000010000 */
[----:B------:R-:W0:Y:S02]  /*82d0*/  LDCU.64 UR8, c[0x0][0x3e0] ;  /* 0x00007c00ff0877ac */ /* 0x000e240008000a00 */
[-C--:B--2---:R-:W-:Y:S01]  /*82e0*/  FMUL.FTZ R7, R7, R36.reuse ;  /* 0x0000002407077220 */ /* 0x084fe20000410000 */
[----:B----4-:R-:W-:Y:S01]  /*82f0*/  FMUL.FTZ R4, R3, R36 ;  /* 0x0000002403047220 */ /* 0x010fe20000410000 */
[----:B------:R-:W2:Y:S01]  /*8300*/  LDCU.64 UR10, c[0x0][0x380] ;  /* 0x00007000ff0a77ac */ /* 0x000ea20008000a00 */
[----:B------:R-:W-:Y:S01]  /*8310*/  MOV R3, R113 ;  /* 0x0000007100037202 */ /* 0x000fe20000000f00 */
[----:B01-3-5:R-:W-:Y:S01]  /*8320*/  FFMA.FTZ R33, R28, R7, R30 ;  /* 0x000000071c217223 */ /* 0x02bfe2000001001e */
[----:B------:R-:W-:-:S03]  /*8330*/  FFMA.FTZ R32, R29, R4, R31 ;  /* 0x000000041d207223 */ /* 0x000fc6000001001f */
[----:B------:R-:W-:Y:S01]  /*8340*/  FMUL.FTZ R2, R33, -1.4426950216293334961 ;  /* 0xbfb8aa3b21027820 */ /* 0x000fe20000410000 */
[----:B------:R-:W-:-:S05]  /*8350*/  FMUL.FTZ R5, R32, -1.4426950216293334961 ;  /* 0xbfb8aa3b20057820 */ /* 0x000fca0000410000 */
[----:B------:R-:W0:Y:S01]  /*8360*/  MUFU.EX2 R2, R2 ;  /* 0x0000000200027308 */ /* 0x000e220000000800 */
[----:B------:R-:W-:-:S03]  /*8370*/  IMAD R44, R44, UR8, RZ ;  /* 0x000000082c2c7c24 */ /* 0x000fc6000f8e02ff */
        /* <DEDUP_REMOVED lines=15> */
.L_x_2029:
[----:B------:R-:W-:Y:S05]  /*8470*/  BSYNC.RECONVERGENT B1 ;  /* 0x0000000000017941 */ /* 0x000fea0003800200 */
.L_x_2028:
[----:B------:R-:W-:Y:S04]  /*8480*/  BSSY.RECONVERGENT B1, `(.L_x_2030) ;  /* 0x000001e000017945 */ /* 0x000fe80003800200 */
[----:B------:R-:W-:Y:S05]  /*8490*/  @P2 BRA `(.L_x_2031) ;  /* 0x0000000000702947 */ /* 0x000fea0003800000 */
[--C-:B------:R-:W-:Y:S01]  /*84a0*/  FADD.FTZ R3, R8, -R38.reuse ;  /* 0x8000002608037221 */ /* 0x100fe20000010000 */
[----:B------:R-:W-:Y:S01]  /*84b0*/  FADD.FTZ R9, R9, -R38 ;  /* 0x8000002609097221 */ /* 0x000fe20000010000 */
[----:B------:R-:W1:Y:S01]  /*84c0*/  LDCU.64 UR8, c[0x0][0x3e0] ;  /* 0x00007c00ff0877ac */ /* 0x000e620008000a00 */
[----:B0---4-:R-:W-:Y:S01]  /*84d0*/  MOV R5, R113 ;  /* 0x0000007100057202 */ /* 0x011fe20000000f00 */
[-C--:B--2---:R-:W-:Y:S01]  /*84e0*/  FMUL.FTZ R3, R3, R36.reuse ;  /* 0x0000002403037220 */ /* 0x084fe20000410000 */
[----:B------:R-:W-:Y:S01]  /*84f0*/  FMUL.FTZ R4, R9, R36 ;  /* 0x0000002409047220 */ /* 0x000fe20000410000 */
[----:B------:R-:W0:Y:S02]  /*8500*/  LDCU.64 UR10, c[0x0][0x380] ;  /* 0x00007000ff0a77ac */ /* 0x000e240008000a00 */
[----:B-----5:R-:W-:Y:S01]  /*8510*/  FFMA.FTZ R8, R28, R3, R30 ;  /* 0x000000031c087223 */ /* 0x020fe2000001001e */
[----:B-1-3--:R-:W-:Y:S01]  /*8520*/  FFMA.FTZ R32, R29, R4, R31 ;  /* 0x000000041d207223 */ /* 0x00afe2000001001f */
[----:B------:R-:W-:-:S02]  /*8530*/  MOV R4, R110 ;  /* 0x0000006e00047202 */ /* 0x000fc40000000f00 */
[----:B------:R-:W-:Y:S01]  /*8540*/  FMUL.FTZ R2, R8, -1.4426950216293334961 ;  /* 0xbfb8aa3b08027820 */ /* 0x000fe20000410000 */
[----:B------:R-:W-:-:S05]  /*8550*/  FMUL.FTZ R6, R32, -1.4426950216293334961 ;  /* 0xbfb8aa3b20067820 */ /* 0x000fca0000410000 */
[----:B------:R-:W1:Y:S01]  /*8560*/  MUFU.EX2 R2, R2 ;  /* 0x0000000200027308 */ /* 0x000e620000000800 */
[----:B------:R-:W-:-:S03]  /*8570*/  IMAD R9, R99, UR8, RZ ;  /* 0x0000000863097c24 */ /* 0x000fc6000f8e02ff */
[----:B------:R-:W2:Y:S01]  /*8580*/  MUFU.EX2 R6, R6 ;  /* 0x0000000600067308 */ /* 0x000ea20000000800 */
[----:B------:R-:W-:-:S04]  /*8590*/  IMAD.WIDE.U32 R4, R104, UR8, R4 ;  /* 0x0000000868047c25 */ /* 0x000fc8000f8e0004 */
[----:B------:R-:W-:Y:S02]  /*85a0*/  IMAD R33, R104, UR9, R9 ;  /* 0x0000000968217c24 */ /* 0x000fe4000f8e0209 */
[----:B-1----:R-:W-:Y:S01]  /*85b0*/  FADD.FTZ R3, R2, 1 ;  /* 0x3f80000002037421 */ /* 0x002fe20000010000 */
[----:B0-----:R-:W-:Y:S02]  /*85c0*/  LEA R2, P1, R4, UR10, 0x1 ;  /* 0x0000000a04027c11 */ /* 0x001fe4000f8208ff */
[----:B------:R-:W-:Y:S01]  /*85d0*/  IADD3 R33, PT, PT, R5, R33, RZ ;  /* 0x0000002105217210 */ /* 0x000fe20007ffe0ff */
[----:B--2---:R-:W-:Y:S02]  /*85e0*/  FADD.FTZ R7, R6, 1 ;  /* 0x3f80000006077421 */ /* 0x004fe40000010000 */
[----:B------:R-:W0:Y:S08]  /*85f0*/  MUFU.RCP R3, R3 ;  /* 0x0000000300037308 */ /* 0x000e300000001000 */
[----:B------:R-:W1:Y:S01]  /*8600*/  MUFU.RCP R7, R7 ;  /* 0x0000000700077308 */ /* 0x000e620000001000 */
[----:B0-----:R-:W-:Y:S01]  /*8610*/  FMUL.FTZ R6, R8, R3 ;  /* 0x0000000308067220 */ /* 0x001fe20000410000 */
[----:B------:R-:W-:Y:S01]  /*8620*/  LEA.HI.X R3, R4, UR11, R33, 0x1, P1 ;  /* 0x0000000b04037c11 */ /* 0x000fe200088f0c21 */
[----:B-1----:R-:W-:-:S05]  /*8630*/  FMUL.FTZ R9, R32, R7 ;  /* 0x0000000720097220 */ /* 0x002fca0000410000 */
[----:B------:R-:W-:-:S05]  /*8640*/  F2FP.BF16.F32.PACK_AB R9, R9, R6 ;  /* 0x000000060909723e */ /* 0x000fca00000010ff */
[----:B------:R0:W-:Y:S02]  /*8650*/  STG.E desc[UR6][R2.64], R9 ;  /* 0x0000000902007986 */ /* 0x0001e4000c101906 */
.L_x_2031:
[----:B------:R-:W-:Y:S05]  /*8660*/  BSYNC.RECONVERGENT B1 ;  /* 0x0000000000017941 */ /* 0x000fea0003800200 */
.L_x_2030:
[----:B------:R-:W-:Y:S04]  /*8670*/  BSSY.RECONVERGENT B1, `(.L_x_2032) ;  /* 0x000001e000017945 */ /* 0x000fe80003800200 */
[----:B------:R-:W-:Y:S05]  /*8680*/  @P4 BRA `(.L_x_2033) ;  /* 0x0000000000704947 */ /* 0x000fea0003800000 */
[--C-:B------:R-:W-:Y:S01]  /*8690*/  FADD.FTZ R11, R11, -R38.reuse ;  /* 0x800000260b0b7221 */ /* 0x100fe20000010000 */
[----:B0-----:R-:W-:Y:S01]  /*86a0*/  FADD.FTZ R3, R10, -R38 ;  /* 0x800000260a037221 */ /* 0x001fe20000010000 */
[----:B------:R-:W0:Y:S02]  /*86b0*/  LDCU.64 UR8, c[0x0][0x3e0] ;  /* 0x00007c00ff0877ac */ /* 0x000e240008000a00 */
[-C--:B--2---:R-:W-:Y:S01]  /*86c0*/  FMUL.FTZ R11, R11, R36.reuse ;  /* 0x000000240b0b7220 */ /* 0x084fe20000410000 */
[----:B----4-:R-:W-:Y:S01]  /*86d0*/  FMUL.FTZ R4, R3, R36 ;  /* 0x0000002403047220 */ /* 0x010fe20000410000 */
[----:B------:R-:W2:Y:S01]  /*86e0*/  LDCU.64 UR10, c[0x0][0x380] ;  /* 0x00007000ff0a77ac */ /* 0x000ea20008000a00 */
[----:B------:R-:W-:Y:S01]  /*86f0*/  MOV R3, R113 ;  /* 0x0000007100037202 */ /* 0x000fe20000000f00 */
[----:B-----5:R-:W-:Y:S01]  /*8700*/  FFMA.FTZ R11, R28, R11, R30 ;  /* 0x0000000b1c0b7223 */ /* 0x020fe2000001001e */
[----:B------:R-:W-:-:S03]  /*8710*/  FFMA.FTZ R7, R29, R4, R31 ;  /* 0x000000041d077223 */ /* 0x000fc6000001001f */
[----:B------:R-:W-:Y:S01]  /*8720*/  FMUL.FTZ R2, R11, -1.4426950216293334961 ;  /* 0xbfb8aa3b0b027820 */ /* 0x000fe20000410000 */
[----:B------:R-:W-:-:S05]  /*8730*/  FMUL.FTZ R5, R7, -1.4426950216293334961 ;  /* 0xbfb8aa3b07057820 */ /* 0x000fca0000410000 */
[----:B------:R-:W4:Y:S01]  /*8740*/  MUFU.EX2 R2, R2 ;  /* 0x0000000200027308 */ /* 0x000f220000000800 */
[----:B0-----:R-:W-:-:S03]  /*8750*/  IMAD R9, R34, UR8, RZ ;  /* 0x0000000822097c24 */ /* 0x001fc6000f8e02ff */
[----:B------:R-:W0:Y:S01]  /*8760*/  MUFU.EX2 R5, R5 ;  /* 0x0000000500057308 */ /* 0x000e220000000800 */
[----:B------:R-:W-:Y:S02]  /*8770*/  IMAD R9, R0, UR9, R9 ;  /* 0x0000000900097c24 */ /* 0x000fe4000f8e0209 */
[----:B----4-:R-:W-:Y:S01]  /*8780*/  FADD.FTZ R4, R2, 1 ;  /* 0x3f80000002047421 */ /* 0x010fe20000010000 */
[----:B------:R-:W-:Y:S01]  /*8790*/  MOV R2, R110 ;  /* 0x0000006e00027202 */ /* 0x000fe20000000f00 */
[----:B0-----:R-:W-:-:S04]  /*87a0*/  FADD.FTZ R6, R5, 1 ;  /* 0x3f80000005067421 */ /* 0x001fc80000010000 */
[----:B------:R-:W0:Y:S01]  /*87b0*/  MUFU.RCP R4, R4 ;  /* 0x0000000400047308 */ /* 0x000e220000001000 */
[----:B------:R-:W-:-:S05]  /*87c0*/  IMAD.WIDE.U32 R2, R0, UR8, R2 ;  /* 0x0000000800027c25 */ /* 0x000fca000f8e0002 */
[----:B------:R-:W-:Y:S02]  /*87d0*/  IADD3 R9, PT, PT, R3, R9, RZ ;  /* 0x0000000903097210 */ /* 0x000fe40007ffe0ff */
[----:B------:R-:W4:Y:S01]  /*87e0*/  MUFU.RCP R6, R6 ;  /* 0x0000000600067308 */ /* 0x000f220000001000 */
[----:B0-----:R-:W-:Y:S01]  /*87f0*/  FMUL.FTZ R0, R11, R4 ;  /* 0x000000040b007220 */ /* 0x001fe20000410000 */
[----:B--2---:R-:W-:-:S04]  /*8800*/  LEA R4, P1, R2, UR10, 0x1 ;  /* 0x0000000a02047c11 */ /* 0x004fc8000f8208ff */
[----:B------:R-:W-:Y:S01]  /*8810*/  LEA.HI.X R5, R2, UR11, R9, 0x1, P1 ;  /* 0x0000000b02057c11 */ /* 0x000fe200088f0c09 */
[----:B----4-:R-:W-:-:S05]  /*8820*/  FMUL.FTZ R7, R7, R6 ;  /* 0x0000000607077220 */ /* 0x010fca0000410000 */
[----:B------:R-:W-:-:S05]  /*8830*/  F2FP.BF16.F32.PACK_AB R7, R7, R0 ;  /* 0x000000000707723e */ /* 0x000fca00000010ff */
[----:B------:R0:W-:Y:S02]  /*8840*/  STG.E desc[UR6][R4.64], R7 ;  /* 0x0000000704007986 */ /* 0x0001e4000c101906 */
.L_x_2033:
[----:B------:R-:W-:Y:S05]  /*8850*/  BSYNC.RECONVERGENT B1 ;  /* 0x0000000000017941 */ /* 0x000fea0003800200 */
.L_x_2032:
[----:B------:R-:W-:Y:S01]  /*8860*/  ISETP.GE.U32.AND P5, PT, R35, UR4, PT ;  /* 0x0000000423007c0c */ /* 0x000fe2000bfa6070 */
[----:B------:R-:W-:Y:S01]  /*8870*/  BSSY.RECONVERGENT B1, `(.L_x_2034) ;  /* 0x000002f000017945 */ /* 0x000fe20003800200 */
[----:B0-----:R-:W-:Y:S02]  /*8880*/  SHF.R.S32.HI R3, RZ, 0x1f, R35 ;  /* 0x0000001fff037819 */ /* 0x001fe40000011423 */
[----:B------:R-:W-:Y:S02]  /*8890*/  IADD3 R9, PT, PT, R37, 0x60, RZ ;  /* 0x0000006025097810 */ /* 0x000fe40007ffe0ff */
[----:B------:R-:W-:Y:S02]  /*88a0*/  ISETP.GE.AND.EX P5, PT, R3, UR5, PT, P5 ;  /* 0x0000000503007c0c */ /* 0x000fe4000bfa6350 */
[----:B------:R-:W-:Y:S02]  /*88b0*/  IADD3 R7, PT, PT, R37, 0x68, RZ ;  /* 0x0000006825077810 */ /* 0x000fe40007ffe0ff */
[----:B------:R-:W-:-:S02]  /*88c0*/  ISETP.GE.U32.AND P1, PT, R42, UR4, PT ;  /* 0x000000042a007c0c */ /* 0x000fc4000bf26070 */
[----:B------:R-:W-:Y:S02]  /*88d0*/  ISETP.GE.U32.AND P6, PT, R40, UR4, PT ;  /* 0x0000000428007c0c */ /* 0x000fe4000bfc6070 */
[----:B------:R-:W-:Y:S02]  /*88e0*/  ISETP.GE.U32.AND P2, PT, R9, UR4, PT ;  /* 0x0000000409007c0c */ /* 0x000fe4000bf46070 */
[----:B------:R-:W-:Y:S02]  /*88f0*/  ISETP.GE.U32.AND P4, PT, R7, UR4, PT ;  /* 0x0000000407007c0c */ /* 0x000fe4000bf86070 */
[----:B------:R-:W-:Y:S02]  /*8900*/  SHF.R.S32.HI R11, RZ, 0x1f, R40 ;  /* 0x0000001fff0b7819 */ /* 0x000fe40000011428 */
[----:B------:R-:W-:Y:S02]  /*8910*/  SHF.R.S32.HI R10, RZ, 0x1f, R9 ;  /* 0x0000001fff0a7819 */ /* 0x000fe40000011409 */
[----:B------:R-:W-:-:S02]  /*8920*/  SHF.R.S32.HI R8, RZ, 0x1f, R7 ;  /* 0x0000001fff087819 */ /* 0x000fc40000011407 */
[----:B------:R-:W-:Y:S02]  /*8930*/  ISETP.GE.AND.EX P1, PT, R47, UR5, PT, P1 ;  /* 0x000000052f007c0c */ /* 0x000fe4000bf26310 */
[----:B------:R-:W-:Y:S02]  /*8940*/  ISETP.GE.AND.EX P6, PT, R11, UR5, PT, P6 ;  /* 0x000000050b007c0c */ /* 0x000fe4000bfc6360 */
[----:B------:R-:W-:Y:S02]  /*8950*/  ISETP.GE.AND.EX P2, PT, R10, UR5, PT, P2 ;  /* 0x000000050a007c0c */ /* 0x000fe4000bf46320 */
[----:B------:R-:W-:Y:S02]  /*8960*/  ISETP.GE.AND.EX P4, PT, R8, UR5, PT, P4 ;  /* 0x0000000508007c0c */ /* 0x000fe4000bf86340 */
[C---:B------:R-:W-:Y:S02]  /*8970*/  IADD3 R0, PT, PT, R37.reuse, 0x78, RZ ;  /* 0x0000007825007810 */ /* 0x040fe40007ffe0ff */
[----:B------:R-:W-:Y:S01]  /*8980*/  IADD3 R6, PT, PT, R37, 0x80, RZ ;  /* 0x0000008025067810 */ /* 0x000fe20007ffe0ff */
[----:B------:R-:W-:Y:S08]  /*8990*/  @P5 BRA `(.L_x_2035) ;  /* 0x0000000000705947 */ /* 0x000ff00003800000 */
[--C-:B------:R-:W-:Y:S01]  /*89a0*/  FADD.FTZ R13, R13, -R38.reuse ;  /* 0x800000260d0d7221 */ /* 0x100fe20000010000 */
[----:B----4-:R-:W-:Y:S01]  /*89b0*/  FADD.FTZ R5, R12, -R38 ;  /* 0x800000260c057221 */ /* 0x010fe20000010000 */
[----:B------:R-:W0:Y:S02]  /*89c0*/  LDCU.64 UR8, c[0x0][0x3e0] ;  /* 0x00007c00ff0877ac */ /* 0x000e240008000a00 */
[-C--:B--2---:R-:W-:Y:S01]  /*89d0*/  FMUL.FTZ R13, R13, R36.reuse ;  /* 0x000000240d0d7220 */ /* 0x084fe20000410000 */
[----:B------:R-:W-:Y:S01]  /*89e0*/  FMUL.FTZ R4, R5, R36 ;  /* 0x0000002405047220 */ /* 0x000fe20000410000 */
[----:B------:R-:W2:Y:S02]  /*89f0*/  LDCU.64 UR10, c[0x0][0x380] ;  /* 0x00007000ff0a77ac */ /* 0x000ea40008000a00 */
[----:B-1-3-5:R-:W-:Y:S01]  /*8a00*/  FFMA.FTZ R33, R28, R13, R30 ;  /* 0x0000000d1c217223 */ /* 0x02afe2000001001e */
[----:B------:R-:W-:-:S03]  /*8a10*/  FFMA.FTZ R32, R29, R4, R31 ;  /* 0x000000041d207223 */ /* 0x000fc6000001001f */
[----:B------:R-:W-:Y:S01]  /*8a20*/  FMUL.FTZ R2, R33, -1.4426950216293334961 ;  /* 0xbfb8aa3b21027820 */ /* 0x000fe20000410000 */
[----:B------:R-:W-:-:S05]  /*8a30*/  FMUL.FTZ R5, R32, -1.4426950216293334961 ;  /* 0xbfb8aa3b20057820 */ /* 0x000fca0000410000 */
[----:B------:R-:W1:Y:S01]  /*8a40*/  MUFU.EX2 R2, R2 ;  /* 0x0000000200027308 */ /* 0x000e620000000800 */
[----:B0-----:R-:W-:Y:S01]  /*8a50*/  IMAD R12, R3, UR8, RZ ;  /* 0x00000008030c7c24 */ /* 0x001fe2000f8e02ff */
[----:B------:R-:W-:Y:S02]  /*8a60*/  MOV R3, R113 ;  /* 0x0000007100037202 */ /* 0x000fe40000000f00 */
[----:B------:R-:W0:Y:S01]  /*8a70*/  MUFU.EX2 R5, R5 ;  /* 0x0000000500057308 */ /* 0x000e220000000800 */
[----:B-1----:R-:W-:Y:S01]  /*8a80*/  FADD.FTZ R4, R2, 1 ;  /* 0x3f80000002047421 */ /* 0x002fe20000010000 */
[----:B------:R-:W-:Y:S01]  /*8a90*/  MOV R2, R110 ;  /* 0x0000006e00027202 */ /* 0x000fe20000000f00 */
[----:B0-----:R-:W-:-:S04]  /*8aa0*/  FADD.FTZ R13, R5, 1 ;  /* 0x3f800000050d7421 */ /* 0x001fc80000010000 */
        /* <DEDUP_REMOVED lines=11> */
.L_x_2035:
[----:B------:R-:W-:Y:S05]  /*8b60*/  BSYNC.RECONVERGENT B1 ;  /* 0x0000000000017941 */ /* 0x000fea0003800200 */
.L_x_2034:
[----:B------:R-:W-:Y:S04]  /*8b70*/  BSSY.RECONVERGENT B1, `(.L_x_2036) ;  /* 0x000001e000017945 */ /* 0x000fe80003800200 */
[----:B------:R-:W-:Y:S05]  /*8b80*/  @P1 BRA `(.L_x_2037) ;  /* 0x0000000000701947 */ /* 0x000fea0003800000 */
[--C-:B------:R-:W-:Y:S01]  /*8b90*/  FADD.FTZ R15, R15, -R38.reuse ;  /* 0x800000260f0f7221 */ /* 0x100fe20000010000 */
[----:B------:R-:W-:Y:S01]  /*8ba0*/  FADD.FTZ R3, R14, -R38 ;  /* 0x800000260e037221 */ /* 0x000fe20000010000 */
[----:B------:R-:W1:Y:S02]  /*8bb0*/  LDCU.64 UR8, c[0x0][0x3e0] ;  /* 0x00007c00ff0877ac */ /* 0x000e640008000a00 */
[-C--:B--2---:R-:W-:Y:S01]  /*8bc0*/  FMUL.FTZ R15, R15, R36.reuse ;  /* 0x000000240f0f7220 */ /* 0x084fe20000410000 */
[----:B0---4-:R-:W-:Y:S01]  /*8bd0*/  FMUL.FTZ R4, R3, R36 ;  /* 0x0000002403047220 */ /* 0x011fe20000410000 */
[----:B------:R-:W0:Y:S01]  /*8be0*/  LDCU.64 UR10, c[0x0][0x380] ;  /* 0x00007000ff0a77ac */ /* 0x000e220008000a00 */
[----:B------:R-:W-:Y:S01]  /*8bf0*/  MOV R3, R113 ;  /* 0x0000007100037202 */ /* 0x000fe20000000f00 */
[----:B-----5:R-:W-:Y:S01]  /*8c00*/  FFMA.FTZ R15, R28, R15, R30 ;  /* 0x0000000f1c0f7223 */ /* 0x020fe2000001001e */
[----:B------:R-:W-:-:S03]  /*8c10*/  FFMA.FTZ R14, R29, R4, R31 ;  /* 0x000000041d0e7223 */ /* 0x000fc6000001001f */
[----:B------:R-:W-:Y:S01]  /*8c20*/  FMUL.FTZ R2, R15, -1.4426950216293334961 ;  /* 0xbfb8aa3b0f027820 */ /* 0x000fe20000410000 */
[----:B------:R-:W-:-:S05]  /*8c30*/  FMUL.FTZ R5, R14, -1.4426950216293334961 ;  /* 0xbfb8aa3b0e057820 */ /* 0x000fca0000410000 */
[----:B------:R-:W2:Y:S01]  /*8c40*/  MUFU.EX2 R2, R2 ;  /* 0x0000000200027308 */ /* 0x000ea20000000800 */
[----:B-1----:R-:W-:-:S03]  /*8c50*/  IMAD R47, R47, UR8, RZ ;  /* 0x000000082f2f7c24 */ /* 0x002fc6000f8e02ff */
[----:B------:R-:W1:Y:S01]  /*8c60*/  MUFU.EX2 R5, R5 ;  /* 0x0000000500057308 */ /* 0x000e620000000800 */
[----:B------:R-:W-:Y:S02]  /*8c70*/  IMAD R47, R42, UR9, R47 ;  /* 0x000000092a2f7c24 */ /* 0x000fe4000f8e022f */
[----:B--2---:R-:W-:Y:S01]  /*8c80*/  FADD.FTZ R4, R2, 1 ;  /* 0x3f80000002047421 */ /* 0x004fe20000010000 */
[----:B------:R-:W-:Y:S01]  /*8c90*/  MOV R2, R110 ;  /* 0x0000006e00027202 */ /* 0x000fe20000000f00 */
[----:B-1----:R-:W-:-:S04]  /*8ca0*/  FADD.FTZ R13, R5, 1 ;  /* 0x3f800000050d7421 */ /* 0x002fc80000010000 */
[----:B------:R-:W1:Y:S01]  /*8cb0*/  MUFU.RCP R4, R4 ;  /* 0x0000000400047308 */ /* 0x000e620000001000 */
[----:B------:R-:W-:-:S05]  /*8cc0*/  IMAD.WIDE.U32 R2, R42, UR8, R2 ;  /* 0x000000082a027c25 */ /* 0x000fca000f8e0002 */
[----:B------:R-:W-:Y:S02]  /*8cd0*/  IADD3 R47, PT, PT, R3, R47, RZ ;  /* 0x0000002f032f7210 */ /* 0x000fe40007ffe0ff */
[----:B------:R-:W2:Y:S01]  /*8ce0*/  MUFU.RCP R13, R13 ;  /* 0x0000000d000d7308 */ /* 0x000ea20000001000 */
[----:B-1----:R-:W-:Y:S01]  /*8cf0*/  FMUL.FTZ R12, R15, R4 ;  /* 0x000000040f0c7220 */ /* 0x002fe20000410000 */
[----:B0-----:R-:W-:-:S04]  /*8d00*/  LEA R4, P1, R2, UR10, 0x1 ;  /* 0x0000000a02047c11 */ /* 0x001fc8000f8208ff */
[----:B------:R-:W-:Y:S01]  /*8d10*/  LEA.HI.X R5, R2, UR11, R47, 0x1, P1 ;  /* 0x0000000b02057c11 */ /* 0x000fe200088f0c2f */
[----:B--2---:R-:W-:-:S05]  /*8d20*/  FMUL.FTZ R15, R14, R13 ;  /* 0x0000000d0e0f7220 */ /* 0x004fca0000410000 */
[----:B------:R-:W-:-:S05]  /*8d30*/  F2FP.BF16.F32.PACK_AB R15, R15, R12 ;  /* 0x0000000c0f0f723e */ /* 0x000fca00000010ff */
[----:B------:R0:W-:Y:S02]  /*8d40*/  STG.E desc[UR6][R4.64], R15 ;  /* 0x0000000f04007986 */ /* 0x0001e4000c101906 */
.L_x_2037:
[----:B------:R-:W-:Y:S05]  /*8d50*/  BSYNC.RECONVERGENT B1 ;  /* 0x0000000000017941 */ /* 0x000fea0003800200 */
.L_x_2036:
        /* <DEDUP_REMOVED lines=10> */
[----:B------:R-:W-:Y:S01]  /*8e00*/  FFMA.FTZ R16, R29, R4, R31 ;  /* 0x000000041d107223 */ /* 0x000fe2000001001f */
[----:B------:R-:W-:-:S02]  /*8e10*/  MOV R4, R110 ;  /* 0x0000006e00047202 */ /* 0x000fc40000000f00 */
[----:B------:R-:W-:Y:S01]  /*8e20*/  FMUL.FTZ R2, R14, -1.4426950216293334961 ;  /* 0xbfb8aa3b0e027820 */ /* 0x000fe20000410000 */
[----:B------:R-:W-:-:S05]  /*8e30*/  FMUL.FTZ R12, R16, -1.4426950216293334961 ;  /* 0xbfb8aa3b100c7820 */ /* 0x000fca0000410000 */
[----:B------:R-:W2:Y:S01]  /*8e40*/  MUFU.EX2 R2, R2 ;  /* 0x0000000200027308 */ /* 0x000ea20000000800 */
[----:B-1----:R-:W-:-:S03]  /*8e50*/  IMAD R15, R97, UR8, RZ ;  /* 0x00000008610f7c24 */ /* 0x002fc6000f8e02ff */
[----:B------:R-:W1:Y:S01]  /*8e60*/  MUFU.EX2 R12, R12 ;  /* 0x0000000c000c7308 */ /* 0x000e620000000800 */
[----:B------:R-:W-:-:S04]  /*8e70*/  IMAD.WIDE.U32 R4, R102, UR8, R4 ;  /* 0x0000000866047c25 */ /* 0x000fc8000f8e0004 */
[----:B------:R-:W-:Y:S02]  /*8e80*/  IMAD R17, R102, UR9, R15 ;  /* 0x0000000966117c24 */ /* 0x000fe4000f8e020f */
[----:B--2---:R-:W-:Y:S01]  /*8e90*/  FADD.FTZ R3, R2, 1 ;  /* 0x3f80000002037421 */ /* 0x004fe20000010000 */
[----:B0-----:R-:W-:Y:S02]  /*8ea0*/  LEA R2, P1, R4, UR10, 0x1 ;  /* 0x0000000a04027c11 */ /* 0x001fe4000f8208ff */
[----:B------:R-:W-:Y:S01]  /*8eb0*/  IADD3 R17, PT, PT, R5, R17, RZ ;  /* 0x0000001105117210 */ /* 0x000fe20007ffe0ff */
[----:B-1----:R-:W-:Y:S02]  /*8ec0*/  FADD.FTZ R13, R12, 1 ;  /* 0x3f8000000c0d7421 */ /* 0x002fe40000010000 */
[----:B------:R-:W0:Y:S08]  /*8ed0*/  MUFU.RCP R3, R3 ;  /* 0x0000000300037308 */ /* 0x000e300000001000 */
[----:B------:R-:W1:Y:S01]  /*8ee0*/  MUFU.RCP R13, R13 ;  /* 0x0000000d000d7308 */ /* 0x000e620000001000 */
[----:B0-----:R-:W-:Y:S01]  /*8ef0*/  FMUL.FTZ R12, R14, R3 ;  /* 0x000000030e0c7220 */ /* 0x001fe20000410000 */
[----:B------:R-:W-:Y:S01]  /*8f00*/  LEA.HI.X R3, R4, UR11, R17, 0x1, P1 ;  /* 0x0000000b04037c11 */ /* 0x000fe200088f0c11 */
[----:B-1----:R-:W-:-:S05]  /*8f10*/  FMUL.FTZ R15, R16, R13 ;  /* 0x0000000d100f7220 */ /* 0x002fca0000410000 */
[----:B------:R-:W-:-:S05]  /*8f20*/  F2FP.BF16.F32.PACK_AB R15, R15, R12 ;  /* 0x0000000c0f0f723e */ /* 0x000fca00000010ff */
[----:B------:R0:W-:Y:S02]  /*8f30*/  STG.E desc[UR6][R2.64], R15 ;  /* 0x0000000f02007986 */ /* 0x0001e4000c101906 */
.L_x_2039:
[----:B------:R-:W-:Y:S05]  /*8f40*/  BSYNC.RECONVERGENT B1 ;  /* 0x0000000000017941 */ /* 0x000fea0003800200 */
.L_x_2038:
        /* <DEDUP_REMOVED lines=30> */
.L_x_2041:
[----:B------:R-:W-:Y:S05]  /*9130*/  BSYNC.RECONVERGENT B1 ;  /* 0x0000000000017941 */ /* 0x000fea0003800200 */
.L_x_2040:
[----:B------:R-:W-:Y:S04]  /*9140*/  BSSY.RECONVERGENT B1, `(.L_x_2042) ;  /* 0x000001e000017945 */ /* 0x000fe80003800200 */
[----:B------:R-:W-:Y:S05]  /*9150*/  @P2 BRA `(.L_x_2043) ;  /* 0x0000000000702947 */ /* 0x000fea0003800000 */
[--C-:B------:R-:W-:Y:S01]  /*9160*/  FADD.FTZ R21, R21, -R38.reuse ;  /* 0x8000002615157221 */ /* 0x100fe20000010000 */
[----:B0-----:R-:W-:Y:S01]  /*9170*/  FADD.FTZ R3, R20, -R38 ;  /* 0x8000002614037221 */ /* 0x001fe20000010000 */
[----:B------:R-:W0:Y:S01]  /*9180*/  LDCU.64 UR8, c[0x0][0x3e0] ;  /* 0x00007c00ff0877ac */ /* 0x000e220008000a00 */
[----:B----4-:R-:W-:Y:S01]  /*9190*/  MOV R5, R113 ;  /* 0x0000007100057202 */ /* 0x010fe20000000f00 */
[-C--:B--2---:R-:W-:Y:S01]  /*91a0*/  FMUL.FTZ R21, R21, R36.reuse ;  /* 0x0000002415157220 */ /* 0x084fe20000410000 */
[----:B------:R-:W-:Y:S01]  /*91b0*/  FMUL.FTZ R4, R3, R36 ;  /* 0x0000002403047220 */ /* 0x000fe20000410000 */
[----:B------:R-:W2:Y:S02]  /*91c0*/  LDCU.64 UR10, c[0x0][0x380] ;  /* 0x00007000ff0a77ac */ /* 0x000ea40008000a00 */
[----:B-----5:R-:W-:Y:S01]  /*91d0*/  FFMA.FTZ R14, R28, R21, R30 ;  /* 0x000000151c0e7223 */ /* 0x020fe2000001001e */
[----:B------:R-:W-:Y:S01]  /*91e0*/  FFMA.FTZ R13, R29, R4, R31 ;  /* 0x000000041d0d7223 */ /* 0x000fe2000001001f */
[----:B------:R-:W-:-:S02]  /*91f0*/  MOV R4, R110 ;  /* 0x0000006e00047202 */ /* 0x000fc40000000f00 */
[----:B------:R-:W-:Y:S01]  /*9200*/  FMUL.FTZ R2, R14, -1.4426950216293334961 ;  /* 0xbfb8aa3b0e027820 */ /* 0x000fe20000410000 */
[----:B------:R-:W-:-:S05]  /*9210*/  FMUL.FTZ R11, R13, -1.4426950216293334961 ;  /* 0xbfb8aa3b0d0b7820 */ /* 0x000fca0000410000 */
[----:B------:R-:W4:Y:S01]  /*9220*/  MUFU.EX2 R2, R2 ;  /* 0x0000000200027308 */ /* 0x000f220000000800 */
[----:B0-----:R-:W-:-:S03]  /*9230*/  IMAD R10, R10, UR8, RZ ;  /* 0x000000080a0a7c24 */ /* 0x001fc6000f8e02ff */
[----:B------:R-:W0:Y:S01]  /*9240*/  MUFU.EX2 R11, R11 ;  /* 0x0000000b000b7308 */ /* 0x000e220000000800 */
[----:B------:R-:W-:-:S04]  /*9250*/  IMAD.WIDE.U32 R4, R9, UR8, R4 ;  /* 0x0000000809047c25 */ /* 0x000fc8000f8e0004 */
[----:B------:R-:W-:Y:S02]  /*9260*/  IMAD R15, R9, UR9, R10 ;  /* 0x00000009090f7c24 */ /* 0x000fe4000f8e020a */
[----:B----4-:R-:W-:Y:S01]  /*9270*/  FADD.FTZ R3, R2, 1 ;  /* 0x3f80000002037421 */ /* 0x010fe20000010000 */
[----:B--2---:R-:W-:Y:S02]  /*9280*/  LEA R2, P1, R4, UR10, 0x1 ;  /* 0x0000000a04027c11 */ /* 0x004fe4000f8208ff */
[----:B------:R-:W-:Y:S01]  /*9290*/  IADD3 R15, PT, PT, R5, R15, RZ ;  /* 0x0000000f050f7210 */ /* 0x000fe20007ffe0ff */
[----:B0-----:R-:W-:Y:S02]  /*92a0*/  FADD.FTZ R12, R11, 1 ;  /* 0x3f8000000b0c7421 */ /* 0x001fe40000010000 */
[----:B------:R-:W0:Y:S08]  /*92b0*/  MUFU.RCP R3, R3 ;  /* 0x0000000300037308 */ /* 0x000e300000001000 */
[----:B------:R-:W2:Y:S01]  /*92c0*/  MUFU.RCP R12, R12 ;  /* 0x0000000c000c7308 */ /* 0x000ea20000001000 */
[----:B0-----:R-:W-:Y:S01]  /*92d0*/  FMUL.FTZ R9, R14, R3 ;  /* 0x000000030e097220 */ /* 0x001fe20000410000 */
[----:B------:R-:W-:Y:S01]  /*92e0*/  LEA.HI.X R3, R4, UR11, R15, 0x1, P1 ;  /* 0x0000000b04037c11 */ /* 0x000fe200088f0c0f */
[----:B--2---:R-:W-:-:S05]  /*92f0*/  FMUL.FTZ R10, R13, R12 ;  /* 0x0000000c0d0a7220 */ /* 0x004fca0000410000 */
[----:B------:R-:W-:-:S05]  /*9300*/  F2FP.BF16.F32.PACK_AB R9, R10, R9 ;  /* 0x000000090a09723e */ /* 0x000fca00000010ff */
[----:B------:R0:W-:Y:S02]  /*9310*/  STG.E desc[UR6][R2.64], R9 ;  /* 0x0000000902007986 */ /* 0x0001e4000c101906 */
.L_x_2043:
[----:B------:R-:W-:Y:S05]  /*9320*/  BSYNC.RECONVERGENT B1 ;  /* 0x0000000000017941 */ /* 0x000fea0003800200 */
.L_x_2042:
        /* <DEDUP_REMOVED lines=30> */
.L_x_2045:
[----:B------:R-:W-:Y:S05]  /*9510*/  BSYNC.RECONVERGENT B1 ;  /* 0x0000000000017941 */ /* 0x000fea0003800200 */
.L_x_2044:
[----:B------:R-:W-:Y:S01]  /*9520*/  ISETP.GE.U32.AND P5, PT, R100, UR4, PT ;  /* 0x0000000464007c0c */ /* 0x000fe2000bfa6070 */
[----:B------:R-:W-:Y:S01]  /*9530*/  BSSY.RECONVERGENT B1, `(.L_x_2046) ;  /* 0x0000033000017945 */ /* 0x000fe20003800200 */
[----:B------:R-:W-:Y:S02]  /*9540*/  IADD3 R13, PT, PT, R37, 0x88, RZ ;  /* 0x00000088250d7810 */ /* 0x000fe40007ffe0ff */
[----:B------:R-:W-:Y:S02]  /*9550*/  ISETP.GE.AND.EX P5, PT, R95, UR5, PT, P5 ;  /* 0x000000055f007c0c */ /* 0x000fe4000bfa6350 */
[C---:B0-----:R-:W-:Y:S02]  /*9560*/  IADD3 R11, PT, PT, R37.reuse, 0x90, RZ ;  /* 0x00000090250b7810 */ /* 0x041fe40007ffe0ff */
        /* <DEDUP_REMOVED lines=20> */
[----:B------:R-:W-:Y:S01]  /*96b0*/  FADD.FTZ R25, R25, -R38 ;  /* 0x8000002619197221 */ /* 0x000fe20000010000 */
        /* <DEDUP_REMOVED lines=26> */
.L_x_2047:
[----:B------:R-:W-:Y:S05]  /*9860*/  BSYNC.RECONVERGENT B1 ;  /* 0x0000000000017941 */ /* 0x000fea0003800200 */
.L_x_2046:
        /* <DEDUP_REMOVED lines=30> */
.L_x_2049:
[----:B------:R-:W-:Y:S05]  /*9a50*/  BSYNC.RECONVERGENT B1 ;  /* 0x0000000000017941 */ /* 0x000fea0003800200 */
.L_x_2048:
[----:B------:R-:W-:Y:S04]  /*9a60*/  BSSY.RECONVERGENT B1, `(.L_x_2050) ;  /* 0x000001e000017945 */ /* 0x000fe80003800200 */
[----:B------:R-:W-:Y:S05]  /*9a70*/  @P1 BRA `(.L_x_2051) ;  /* 0x0000000000701947 */ /* 0x000fea0003800000 */
[--C-:B------:R-:W-:Y:S01]  /*9a80*/  FADD.FTZ R53, R53, -R38.reuse ;  /* 0x8000002635357221 */ /* 0x100fe20000010000 */
[----:B0-----:R-:W-:Y:S01]  /*9a90*/  FADD.FTZ R3, R52, -R38 ;  /* 0x8000002634037221 */ /* 0x001fe20000010000 */
[----:B------:R-:W0:Y:S02]  /*9aa0*/  LDCU.64 UR8, c[0x0][0x3e0] ;  /* 0x00007c00ff0877ac */ /* 0x000e240008000a00 */
[-C--:B--2---:R-:W-:Y:S01]  /*9ab0*/  FMUL.FTZ R53, R53, R36.reuse ;  /* 0x0000002435357220 */ /* 0x084fe20000410000 */
[----:B------:R-:W-:Y:S01]  /*9ac0*/  FMUL.FTZ R2, R3, R36 ;  /* 0x0000002403027220 */ /* 0x000fe20000410000 */
[----:B------:R-:W2:Y:S01]  /*9ad0*/  LDCU.64 UR10, c[0x0][0x380] ;  /* 0x00007000ff0a77ac */ /* 0x000ea20008000a00 */
[----:B------:R-:W-:Y:S01]  /*9ae0*/  MOV R3, R113 ;  /* 0x0000007100037202 */ /* 0x000fe20000000f00 */
[----:B-----5:R-:W-:Y:S01]  /*9af0*/  FFMA.FTZ R53, R28, R53, R30 ;  /* 0x000000351c357223 */ /* 0x020fe2000001001e */
[----:B------:R-:W-:Y:S01]  /*9b00*/  FFMA.FTZ R17, R29, R2, R31 ;  /* 0x000000021d117223 */ /* 0x000fe2000001001f */
[----:B------:R-:W-:-:S02]  /*9b10*/  MOV R2, R110 ;  /* 0x0000006e00027202 */ /* 0x000fc40000000f00 */
[----:B------:R-:W-:Y:S01]  /*9b20*/  FMUL.FTZ R0, R53, -1.4426950216293334961 ;  /* 0xbfb8aa3b35007820 */ /* 0x000fe20000410000 */
[----:B----4-:R-:W-:-:S05]  /*9b30*/  FMUL.FTZ R5, R17, -1.4426950216293334961 ;  /* 0xbfb8aa3b11057820 */ /* 0x010fca0000410000 */
[----:B------:R-:W4:Y:S01]  /*9b40*/  MUFU.EX2 R0, R0 ;  /* 0x0000000000007308 */ /* 0x000f220000000800 */
[----:B0-----:R-:W-:-:S03]  /*9b50*/  IMAD R15, R15, UR8, RZ ;  /* 0x000000080f0f7c24 */ /* 0x001fc6000f8e02ff */
[----:B------:R-:W0:Y:S01]  /*9b60*/  MUFU.EX2 R5, R5 ;  /* 0x0000000500057308 */ /* 0x000e220000000800 */
[----:B------:R-:W-:-:S04]  /*9b70*/  IMAD.WIDE.U32 R2, R6, UR8, R2 ;  /* 0x0000000806027c25 */ /* 0x000fc8000f8e0002 */
[----:B------:R-:W-:Y:S02]  /*9b80*/  IMAD R19, R6, UR9, R15 ;  /* 0x0000000906137c24 */ /* 0x000fe4000f8e020f */
[----:B----4-:R-:W-:-:S03]  /*9b90*/  FADD.FTZ R4, R0, 1 ;  /* 0x3f80000000047421 */ /* 0x010fc60000010000 */
[----:B------:R-:W-:Y:S01]  /*9ba0*/  IADD3 R19, PT, PT, R3, R19, RZ ;  /* 0x0000001303137210 */ /* 0x000fe20007ffe0ff */
[----:B0-----:R-:W-:Y:S02]  /*9bb0*/  FADD.FTZ R16, R5, 1 ;  /* 0x3f80000005107421 */ /* 0x001fe40000010000 */
[----:B------:R-:W0:Y:S08]  /*9bc0*/  MUFU.RCP R4, R4 ;  /* 0x0000000400047308 */ /* 0x000e300000001000 */
[----:B------:R-:W4:Y:S01]  /*9bd0*/  MUFU.RCP R16, R16 ;  /* 0x0000001000107308 */ /* 0x000f220000001000 */
[----:B0-----:R-:W-:Y:S01]  /*9be0*/  FMUL.FTZ R0, R53, R4 ;  /* 0x0000000435007220 */ /* 0x001fe20000410000 */
[----:B--2---:R-:W-:-:S04]  /*9bf0*/  LEA R4, P1, R2, UR10, 0x1 ;  /* 0x0000000a02047c11 */ /* 0x004fc8000f8208ff */
[----:B------:R-:W-:Y:S01]  /*9c00*/  LEA.HI.X R5, R2, UR11, R19, 0x1, P1 ;  /* 0x0000000b02057c11 */ /* 0x000fe200088f0c13 */
[----:B----4-:R-:W-:-:S05]  /*9c10*/  FMUL.FTZ R15, R17, R16 ;  /* 0x00000010110f7220 */ /* 0x010fca0000410000 */
[----:B------:R-:W-:-:S05]  /*9c20*/  F2FP.BF16.F32.PACK_AB R15, R15, R0 ;  /* 0x000000000f0f723e */ /* 0x000fca00000010ff */
[----:B------:R0:W-:Y:S02]  /*9c30*/  STG.E desc[UR6][R4.64], R15 ;  /* 0x0000000f04007986 */ /* 0x0001e4000c101906 */
.L_x_2051:
[----:B------:R-:W-:Y:S05]  /*9c40*/  BSYNC.RECONVERGENT B1 ;  /* 0x0000000000017941 */ /* 0x000fea0003800200 */
.L_x_2050:
        /* <DEDUP_REMOVED lines=30> */
.L_x_2053:
[----:B------:R-:W-:Y:S05]  /*9e30*/  BSYNC.RECONVERGENT B1 ;  /* 0x0000000000017941 */ /* 0x000fea0003800200 */
.L_x_2052:
[----:B------:R-:W-:Y:S04]  /*9e40*/  BSSY.RECONVERGENT B1, `(.L_x_2054) ;  /* 0x000001e000017945 */ /* 0x000fe80003800200 */
[----:B------:R-:W-:Y:S05]  /*9e50*/  @P3 BRA `(.L_x_2055) ;  /* 0x0000000000703947 */ /* 0x000fea0003800000 */
[--C-:B0-----:R-:W-:Y:S01]  /*9e60*/  FADD.FTZ R3, R56, -R38.reuse ;  /* 0x8000002638037221 */ /* 0x101fe20000010000 */
[----:B------:R-:W-:Y:S01]  /*9e70*/  FADD.FTZ R57, R57, -R38 ;  /* 0x8000002639397221 */ /* 0x000fe20000010000 */
[----:B------:R-:W0:Y:S02]  /*9e80*/  LDCU.64 UR8, c[0x0][0x3e0] ;  /* 0x00007c00ff0877ac */ /* 0x000e240008000a00 */
[-C--:B--2---:R-:W-:Y:S01]  /*9e90*/  FMUL.FTZ R3, R3, R36.reuse ;  /* 0x0000002403037220 */ /* 0x084fe20000410000 */
[----:B------:R-:W-:Y:S01]  /*9ea0*/  FMUL.FTZ R2, R57, R36 ;  /* 0x0000002439027220 */ /* 0x000fe20000410000 */
[----:B------:R-:W2:Y:S02]  /*9eb0*/  LDCU.64 UR10, c[0x0][0x380] ;  /* 0x00007000ff0a77ac */ /* 0x000ea40008000a00 */
[----:B-----5:R-:W-:Y:S01]  /*9ec0*/  FFMA.FTZ R13, R28, R3, R30 ;  /* 0x000000031c0d7223 */ /* 0x020fe2000001001e */
[----:B------:R-:W-:Y:S01]  /*9ed0*/  FFMA.FTZ R15, R29, R2, R31 ;  /* 0x000000021d0f7223 */ /* 0x000fe2000001001f */
[----:B------:R-:W-:-:S02]  /*9ee0*/  MOV R2, R110 ;  /* 0x0000006e00027202 */ /* 0x000fc40000000f00 */
[----:B------:R-:W-:Y:S01]  /*9ef0*/  FMUL.FTZ R0, R13, -1.4426950216293334961 ;  /* 0xbfb8aa3b0d007820 */ /* 0x000fe20000410000 */
[----:B----4-:R-:W-:Y:S01]  /*9f00*/  FMUL.FTZ R5, R15, -1.4426950216293334961 ;  /* 0xbfb8aa3b0f057820 */ /* 0x010fe20000410000 */
[----:B------:R-:W-:-:S04]  /*9f10*/  MOV R3, R113 ;  /* 0x0000007100037202 */ /* 0x000fc80000000f00 */
        /* <DEDUP_REMOVED lines=16> */
.L_x_2055:
[----:B------:R-:W-:Y:S05]  /*a020*/  BSYNC.RECONVERGENT B1 ;  /* 0x0000000000017941 */ /* 0x000fea0003800200 */
.L_x_2054:
        /* <DEDUP_REMOVED lines=30> */
.L_x_2057:
[----:B------:R-:W-:Y:S05]  /*a210*/  BSYNC.RECONVERGENT B1 ;  /* 0x0000000000017941 */ /* 0x000fea0003800200 */
.L_x_2056:
[----:B------:R-:W-:Y:S01]  /*a220*/  ISETP.GE.U32.AND P5, PT, R43, UR4, PT ;  /* 0x000000042b007c0c */ /* 0x000fe2000bfa6070 */
[----:B------:R-:W-:Y:S01]  /*a230*/  BSSY.RECONVERGENT B1, `(.L_x_2058) ;  /* 0x0000031000017945 */ /* 0x000fe20003800200 */
[C---:B0-----:R-:W-:Y:S02]  /*a240*/  IADD3 R9, PT, PT, R37.reuse, 0xb8, RZ ;  /* 0x000000b825097810 */ /* 0x041fe40007ffe0ff */
[----:B------:R-:W-:Y:S02]  /*a250*/  ISETP.GE.AND.EX P5, PT, R48, UR5, PT, P5 ;  /* 0x0000000530007c0c */ /* 0x000fe4000bfa6350 */
[----:B------:R-:W-:Y:S02]  /*a260*/  IADD3 R3, PT, PT, R37, 0xc8, RZ ;  /* 0x000000c825037810 */ /* 0x000fe40007ffe0ff */
        /* <DEDUP_REMOVED lines=31> */
[----:B----4-:R-:W-:Y:S01]  /*a460*/  FADD.FTZ R10, R4, 1 ;  /* 0x3f800000040a7421 */ /* 0x010fe20000010000 */
[----:B------:R-:W-:Y:S01]  /*a470*/  MOV R4, R110 ;  /* 0x0000006e00047202 */ /* 0x000fe20000000f00 */
[----:B0-----:R-:W-:-:S04]  /*a480*/  FADD.FTZ R15, R11, 1 ;  /* 0x3f8000000b0f7421 */ /* 0x001fc80000010000 */
[----:B------:R-:W0:Y:S01]  /*a490*/  MUFU.RCP R10, R10 ;  /* 0x0000000a000a7308 */ /* 0x000e220000001000 */
[----:B------:R-:W-:-:S04]  /*a4a0*/  IMAD.WIDE.U32 R4, R43, UR8, R4 ;  /* 0x000000082b047c25 */ /* 0x000fc8000f8e0004 */
[----:B------:R-:W-:-:S03]  /*a4b0*/  IMAD R43, R43, UR9, R48 ;  /* 0x000000092b2b7c24 */ /* 0x000fc6000f8e0230 */
[----:B------:R-:W4:Y:S02]  /*a4c0*/  MUFU.RCP R15, R15 ;  /* 0x0000000f000f7308 */ /* 0x000f240000001000 */
[----:B------:R-:W-:Y:S01]  /*a4d0*/  IADD3 R43, PT, PT, R5, R43, RZ ;  /* 0x0000002b052b7210 */ /* 0x000fe20007ffe0ff */
[----:B0-----:R-:W-:Y:S01]  /*a4e0*/  FMUL.FTZ R14, R61, R10 ;  /* 0x0000000a3d0e7220 */ /* 0x001fe20000410000 */
[----:B--2---:R-:W-:-:S04]  /*a4f0*/  LEA R10, P5, R4, UR10, 0x1 ;  /* 0x0000000a040a7c11 */ /* 0x004fc8000f8a08ff */
[----:B------:R-:W-:Y:S01]  /*a500*/  LEA.HI.X R11, R4, UR11, R43, 0x1, P5 ;  /* 0x0000000b040b7c11 */ /* 0x000fe2000a8f0c2b */
[----:B----4-:R-:W-:-:S05]  /*a510*/  FMUL.FTZ R17, R16, R15 ;  /* 0x0000000f10117220 */ /* 0x010fca0000410000 */
[----:B------:R-:W-:-:S05]  /*a520*/  F2FP.BF16.F32.PACK_AB R17, R17, R14 ;  /* 0x0000000e1111723e */ /* 0x000fca00000010ff */
[----:B------:R0:W-:Y:S02]  /*a530*/  STG.E desc[UR6][R10.64], R17 ;  /* 0x000000110a007986 */ /* 0x0001e4000c101906 */
.L_x_2059:
[----:B------:R-:W-:Y:S05]  /*a540*/  BSYNC.RECONVERGENT B1 ;  /* 0x0000000000017941 */ /* 0x000fea0003800200 */
.L_x_2058:
[----:B------:R-:W-:Y:S04]  /*a550*/  BSSY.RECONVERGENT B1, `(.L_x_2060) ;  /* 0x000001e000017945 */ /* 0x000fe80003800200 */
[----:B------:R-:W-:Y:S05]  /*a560*/  @P2 BRA `(.L_x_2061) ;  /* 0x0000000000702947 */ /* 0x000fea0003800000 */
[--C-:B----4-:R-:W-:Y:S01]  /*a570*/  FADD.FTZ R5, R62, -R38.reuse ;  /* 0x800000263e057221 */ /* 0x110fe20000010000 */
[----:B------:R-:W-:Y:S01]  /*a580*/  FADD.FTZ R63, R63, -R38 ;  /* 0x800000263f3f7221 */ /* 0x000fe20000010000 */
[----:B------:R-:W4:Y:S02]  /*a590*/  LDCU.64 UR8, c[0x0][0x3e0] ;  /* 0x00007c00ff0877ac */ /* 0x000f240008000a00 */
[-C--:B--2---:R-:W-:Y:S01]  /*a5a0*/  FMUL.FTZ R5, R5, R36.reuse ;  /* 0x0000002405057220 */ /* 0x084fe20000410000 */
[----:B0-----:R-:W-:Y:S01]  /*a5b0*/  FMUL.FTZ R10, R63, R36 ;  /* 0x000000243f0a7220 */ /* 0x001fe20000410000 */
[----:B------:R-:W0:Y:S02]  /*a5c0*/  LDCU.64 UR10, c[0x0][0x380] ;  /* 0x00007000ff0a77ac */ /* 0x000e240008000a00 */
[----:B-----5:R-:W-:Y:S01]  /*a5d0*/  FFMA.FTZ R15, R28, R5, R30 ;  /* 0x000000051c0f7223 */ /* 0x020fe2000001001e */
[----:B------:R-:W-:Y:S01]  /*a5e0*/  FFMA.FTZ R17, R29, R10, R31 ;  /* 0x0000000a1d117223 */ /* 0x000fe2000001001f */
[----:B------:R-:W-:-:S02]  /*a5f0*/  MOV R5, R113 ;  /* 0x0000007100057202 */ /* 0x000fc40000000f00 */
[----:B------:R-:W-:Y:S01]  /*a600*/  FMUL.FTZ R4, R15, -1.4426950216293334961 ;  /* 0xbfb8aa3b0f047820 */ /* 0x000fe20000410000 */
[----:B------:R-:W-:-:S05]  /*a610*/  FMUL.FTZ R11, R17, -1.4426950216293334961 ;  /* 0xbfb8aa3b110b7820 */ /* 0x000fca0000410000 */
[----:B------:R-:W2:Y:S01]  /*a620*/  MUFU.EX2 R4, R4 ;  /* 0x0000000400047308 */ /* 0x000ea20000000800 */
[----:B----4-:R-:W-:-:S03]  /*a630*/  IMAD R19, R18, UR8, RZ ;  /* 0x0000000812137c24 */ /* 0x010fc6000f8e02ff */
[----:B------:R-:W4:Y:S01]  /*a640*/  MUFU.EX2 R11, R11 ;  /* 0x0000000b000b7308 */ /* 0x000f220000000800 */
[----:B------:R-:W-:Y:S02]  /*a650*/  IMAD R19, R8, UR9, R19 ;  /* 0x0000000908137c24 */ /* 0x000fe4000f8e0213 */
[----:B--2---:R-:W-:Y:S01]  /*a660*/  FADD.FTZ R10, R4, 1 ;  /* 0x3f800000040a7421 */ /* 0x004fe20000010000 */
[----:B------:R-:W-:Y:S01]  /*a670*/  MOV R4, R110 ;  /* 0x0000006e00047202 */ /* 0x000fe20000000f00 */
[----:B----4-:R-:W-:-:S04]  /*a680*/  FADD.FTZ R14, R11, 1 ;  /* 0x3f8000000b0e7421 */ /* 0x010fc80000010000 */
[----:B------:R-:W2:Y:S01]  /*a690*/  MUFU.RCP R10, R10 ;  /* 0x0000000a000a7308 */ /* 0x000ea20000001000 */
[----:B------:R-:W-:-:S05]  /*a6a0*/  IMAD.WIDE.U32 R4, R8, UR8, R4 ;  /* 0x0000000808047c25 */ /* 0x000fca000f8e0004 */
[----:B------:R-:W-:Y:S02]  /*a6b0*/  IADD3 R19, PT, PT, R5, R19, RZ ;  /* 0x0000001305137210 */ /* 0x000fe40007ffe0ff */
[----:B------:R-:W4:Y:S01]  /*a6c0*/  MUFU.RCP R14, R14 ;  /* 0x0000000e000e7308 */ /* 0x000f220000001000 */
[----:B--2---:R-:W-:Y:S01]  /*a6d0*/  FMUL.FTZ R8, R15, R10 ;  /* 0x0000000a0f087220 */ /* 0x004fe20000410000 */
[----:B0-----:R-:W-:-:S04]  /*a6e0*/  LEA R10, P2, R4, UR10, 0x1 ;  /* 0x0000000a040a7c11 */ /* 0x001fc8000f8408ff */
[----:B------:R-:W-:Y:S01]  /*a6f0*/  LEA.HI.X R11, R4, UR11, R19, 0x1, P2 ;  /* 0x0000000b040b7c11 */ /* 0x000fe200090f0c13 */
[----:B----4-:R-:W-:-:S05]  /*a700*/  FMUL.FTZ R15, R17, R14 ;  /* 0x0000000e110f7220 */ /* 0x010fca0000410000 */
[----:B------:R-:W-:-:S05]  /*a710*/  F2FP.BF16.F32.PACK_AB R15, R15, R8 ;  /* 0x000000080f0f723e */ /* 0x000fca00000010ff */
[----:B------:R0:W-:Y:S02]  /*a720*/  STG.E desc[UR6][R10.64], R15 ;  /* 0x0000000f0a007986 */ /* 0x0001e4000c101906 */
.L_x_2061:
[----:B------:R-:W-:Y:S05]  /*a730*/  BSYNC.RECONVERGENT B1 ;  /* 0x0000000000017941 */ /* 0x000fea0003800200 */
.L_x_2060:
[----:B------:R-:W-:Y:S04]  /*a740*/  BSSY.RECONVERGENT B1, `(.L_x_2062) ;  /* 0x000001e000017945 */ /* 0x000fe80003800200 */
[----:B------:R-:W-:Y:S05]  /*a750*/  @P1 BRA `(.L_x_2063) ;  /* 0x0000000000701947 */ /* 0x000fea0003800000 */
[--C-:B----4-:R-:W-:Y:S01]  /*a760*/  FADD.FTZ R5, R64, -R38.reuse ;  /* 0x8000002640057221 */ /* 0x110fe20000010000 */
[----:B------:R-:W-:Y:S01]  /*a770*/  FADD.FTZ R65, R65, -R38 ;  /* 0x8000002641417221 */ /* 0x000fe20000010000 */
[----:B------:R-:W4:Y:S02]  /*a780*/  LDCU.64 UR8, c[0x0][0x3e0] ;  /* 0x00007c00ff0877ac */ /* 0x000f240008000a00 */
[-C--:B--2---:R-:W-:Y:S01]  /*a790*/  FMUL.FTZ R5, R5, R36.reuse ;  /* 0x0000002405057220 */ /* 0x084fe20000410000 */
[----:B------:R-:W-:Y:S01]  /*a7a0*/  FMUL.FTZ R8, R65, R36 ;  /* 0x0000002441087220 */ /* 0x000fe20000410000 */
[----:B------:R-:W2:Y:S02]  /*a7b0*/  LDCU.64 UR10, c[0x0][0x380] ;  /* 0x00007000ff0a77ac */ /* 0x000ea40008000a00 */
[----:B0----5:R-:W-:Y:S01]  /*a7c0*/  FFMA.FTZ R11, R28, R5, R30 ;  /* 0x000000051c0b7223 */ /* 0x021fe2000001001e */
[----:B------:R-:W-:Y:S01]  /*a7d0*/  FFMA.FTZ R15, R29, R8, R31 ;  /* 0x000000081d0f7223 */ /* 0x000fe2000001001f */
[----:B------:R-:W-:-:S02]  /*a7e0*/  MOV R5, R113 ;  /* 0x0000007100057202 */ /* 0x000fc40000000f00 */
[----:B------:R-:W-:Y:S01]  /*a7f0*/  FMUL.FTZ R4, R11, -1.4426950216293334961 ;  /* 0xbfb8aa3b0b047820 */ /* 0x000fe20000410000 */
[----:B------:R-:W-:-:S05]  /*a800*/  FMUL.FTZ R10, R15, -1.4426950216293334961 ;  /* 0xbfb8aa3b0f0a7820 */ /* 0x000fca0000410000 */
[----:B------:R-:W0:Y:S01]  /*a810*/  MUFU.EX2 R4, R4 ;  /* 0x0000000400047308 */ /* 0x000e220000000800 */
[----:B----4-:R-:W-:-:S03]  /*a820*/  IMAD R16, R13, UR8, RZ ;  /* 0x000000080d107c24 */ /* 0x010fc6000f8e02ff */
[----:B------:R-:W4:Y:S01]  /*a830*/  MUFU.EX2 R10, R10 ;  /* 0x0000000a000a7308 */ /* 0x000f220000000800 */
[----:B------:R-:W-:Y:S02]  /*a840*/  IMAD R13, R7, UR9, R16 ;  /* 0x00000009070d7c24 */ /* 0x000fe4000f8e0210 */
[----:B0-----:R-:W-:Y:S01]  /*a850*/  FADD.FTZ R8, R4, 1 ;  /* 0x3f80000004087421 */ /* 0x001fe20000010000 */
[----:B------:R-:W-:Y:S01]  /*a860*/  MOV R4, R110 ;  /* 0x0000006e00047202 */ /* 0x000fe20000000f00 */
[----:B----4-:R-:W-:-:S04]  /*a870*/  FADD.FTZ R14, R10, 1 ;  /* 0x3f8000000a0e7421 */ /* 0x010fc80000010000 */
[----:B------:R-:W0:Y:S01]  /*a880*/  MUFU.RCP R8, R8 ;  /* 0x0000000800087308 */ /* 0x000e220000001000 */
[----:B------:R-:W-:-:S03]  /*a890*/  IMAD.WIDE.U32 R4, R7, UR8, R4 ;  /* 0x0000000807047c25 */ /* 0x000fc6000f8e0004 */
[----:B--2---:R-:W-:-:S04]  /*a8a0*/  LEA R10, P1, R4, UR10, 0x1 ;  /* 0x0000000a040a7c11 */ /* 0x004fc8000f8208ff */
[----:B------:R-:W2:Y:S01]  /*a8b0*/  MUFU.RCP R14, R14 ;  /* 0x0000000e000e7308 */ /* 0x000ea20000001000 */
[----:B------:R-:W-:Y:S01]  /*a8c0*/  IADD3 R13, PT, PT, R5, R13, RZ ;  /* 0x0000000d050d7210 */ /* 0x000fe20007ffe0ff */
[----:B0-----:R-:W-:-:S03]  /*a8d0*/  FMUL.FTZ R7, R11, R8 ;  /* 0x000000080b077220 */ /* 0x001fc60000410000 */
[----:B------:R-:W-:Y:S01]  /*a8e0*/  LEA.HI.X R11, R4, UR11, R13, 0x1, P1 ;  /* 0x0000000b040b7c11 */ /* 0x000fe200088f0c0d */
[----:B--2---:R-:W-:-:S05]  /*a8f0*/  FMUL.FTZ R16, R15, R14 ;  /* 0x0000000e0f107220 */ /* 0x004fca0000410000 */
[----:B------:R-:W-:-:S05]  /*a900*/  F2FP.BF16.F32.PACK_AB R7, R16, R7 ;  /* 0x000000071007723e */ /* 0x000fca00000010ff */
[----:B------:R0:W-:Y:S02]  /*a910*/  STG.E desc[UR6][R10.64], R7 ;  /* 0x000000070a007986 */ /* 0x0001e4000c101906 */
.L_x_2063:
[----:B------:R-:W-:Y:S05]  /*a920*/  BSYNC.RECONVERGENT B1 ;  /* 0x0000000000017941 */ /* 0x000fea0003800200 */
.L_x_2062:
        /* <DEDUP_REMOVED lines=16> */
[----:B0-----:R-:W-:Y:S01]  /*aa30*/  FADD.FTZ R7, R4, 1 ;  /* 0x3f80000004077421 */ /* 0x001fe20000010000 */
[----:B------:R-:W-:Y:S01]  /*aa40*/  MOV R4, R110 ;  /* 0x0000006e00047202 */ /* 0x000fe20000000f00 */
[----:B----4-:R-:W-:-:S04]  /*aa50*/  FADD.FTZ R11, R8, 1 ;  /* 0x3f800000080b7421 */ /* 0x010fc80000010000 */
[----:B------:R-:W0:Y:S01]  /*aa60*/  MUFU.RCP R7, R7 ;  /* 0x0000000700077308 */ /* 0x000e220000001000 */
[----:B------:R-:W-:-:S04]  /*aa70*/  IMAD.WIDE.U32 R4, R9, UR8, R4 ;  /* 0x0000000809047c25 */ /* 0x000fc8000f8e0004 */
[----:B------:R-:W-:Y:S01]  /*aa80*/  IMAD R9, R9, UR9, R12 ;  /* 0x0000000909097c24 */ /* 0x000fe2000f8e020c */
[----:B--2---:R-:W-:Y:S02]  /*aa90*/  LEA R8, P1, R4, UR10, 0x1 ;  /* 0x0000000a04087c11 */ /* 0x004fe4000f8208ff */
[----:B------:R-:W2:Y:S02]  /*aaa0*/  MUFU.RCP R11, R11 ;  /* 0x0000000b000b7308 */ /* 0x000ea40000001000 */
[----:B------:R-:W-:-:S04]  /*aab0*/  IADD3 R9, PT, PT, R5, R9, RZ ;  /* 0x0000000905097210 */ /* 0x000fc80007ffe0ff */
[----:B------:R-:W-:Y:S01]  /*aac0*/  LEA.HI.X R9, R4, UR11, R9, 0x1, P1 ;  /* 0x0000000b04097c11 */ /* 0x000fe200088f0c09 */
[----:B0-----:R-:W-:Y:S01]  /*aad0*/  FMUL.FTZ R10, R10, R7 ;  /* 0x000000070a0a7220 */ /* 0x001fe20000410000 */
[----:B--2---:R-:W-:-:S05]  /*aae0*/  FMUL.FTZ R13, R14, R11 ;  /* 0x0000000b0e0d7220 */ /* 0x004fca0000410000 */
[----:B------:R-:W-:-:S05]  /*aaf0*/  F2FP.BF16.F32.PACK_AB R13, R13, R10 ;  /* 0x0000000a0d0d723e */ /* 0x000fca00000010ff */
[----:B------:R0:W-:Y:S02]  /*ab00*/  STG.E desc[UR6][R8.64], R13 ;  /* 0x0000000d08007986 */ /* 0x0001e4000c101906 */
.L_x_2065:
[----:B------:R-:W-:Y:S05]  /*ab10*/  BSYNC.RECONVERGENT B1 ;  /* 0x0000000000017941 */ /* 0x000fea0003800200 */
.L_x_2064:
        /* <DEDUP_REMOVED lines=21> */
[----:B------:R-:W-:-:S03]  /*ac70*/  IMAD.WIDE.U32 R4, R98, UR8, R4 ;  /* 0x0000000862047c25 */ /* 0x000fc6000f8e0004 */
[----:B0-----:R-:W-:-:S04]  /*ac80*/  LEA R8, P1, R4, UR10, 0x1 ;  /* 0x0000000a04087c11 */ /* 0x001fc8000f8208ff */
[----:B------:R-:W0:Y:S01]  /*ac90*/  MUFU.RCP R11, R11 ;  /* 0x0000000b000b7308 */ /* 0x000e220000001000 */
[----:B------:R-:W-:-:S04]  /*aca0*/  IADD3 R9, PT, PT, R5, R9, RZ ;  /* 0x0000000905097210 */ /* 0x000fc80007ffe0ff */
[----:B------:R-:W-:Y:S01]  /*acb0*/  LEA.HI.X R9, R4, UR11, R9, 0x1, P1 ;  /* 0x0000000b04097c11 */ /* 0x000fe200088f0c09 */
[----:B--2---:R-:W-:Y:S01]  /*acc0*/  FMUL.FTZ R10, R10, R7 ;  /* 0x000000070a0a7220 */ /* 0x004fe20000410000 */
[----:B0-----:R-:W-:-:S05]  /*acd0*/  FMUL.FTZ R13, R12, R11 ;  /* 0x0000000b0c0d7220 */ /* 0x001fca0000410000 */
[----:B------:R-:W-:-:S05]  /*ace0*/  F2FP.BF16.F32.PACK_AB R13, R13, R10 ;  /* 0x0000000a0d0d723e */ /* 0x000fca00000010ff */
[----:B------:R0:W-:Y:S02]  /*acf0*/  STG.E desc[UR6][R8.64], R13 ;  /* 0x0000000d08007986 */ /* 0x0001e4000c101906 */
.L_x_2067:
[----:B------:R-:W-:Y:S05]  /*ad00*/  BSYNC.RECONVERGENT B1 ;  /* 0x0000000000017941 */ /* 0x000fea0003800200 */
.L_x_2066:
        /* <DEDUP_REMOVED lines=24> */
[----:B------:R-:W-:Y:S01]  /*ae90*/  IADD3 R11, PT, PT, R5, R11, RZ ;  /* 0x0000000b050b7210 */ /* 0x000fe20007ffe0ff */
[----:B--2---:R-:W-:-:S03]  /*aea0*/  FMUL.FTZ R3, R10, R7 ;  /* 0x000000070a037220 */ /* 0x004fc60000410000 */
[----:B------:R-:W-:Y:S01]  /*aeb0*/  LEA.HI.X R7, R4, UR11, R11, 0x1, P1 ;  /* 0x0000000b04077c11 */ /* 0x000fe200088f0c0b */
[----:B0-----:R-:W-:-:S05]  /*aec0*/  FMUL.FTZ R8, R12, R9 ;  /* 0x000000090c087220 */ /* 0x001fca0000410000 */
[----:B------:R-:W-:-:S05]  /*aed0*/  F2FP.BF16.F32.PACK_AB R3, R8, R3 ;  /* 0x000000030803723e */ /* 0x000fca00000010ff */
[----:B------:R0:W-:Y:S02]  /*aee0*/  STG.E desc[UR6][R6.64], R3 ;  /* 0x0000000306007986 */ /* 0x0001e4000c101906 */
.L_x_2069:
[----:B------:R-:W-:Y:S05]  /*aef0*/  BSYNC.RECONVERGENT B1 ;  /* 0x0000000000017941 */ /* 0x000fea0003800200 */
.L_x_2068:
[----:B------:R-:W-:Y:S01]  /*af00*/  ISETP.GE.U32.AND P5, PT, R41, UR4, PT ;  /* 0x0000000429007c0c */ /* 0x000fe2000bfa6070 */
[----:B------:R-:W-:Y:S01]  /*af10*/  BSSY.RECONVERGENT B1, `(.L_x_2070) ;  /* 0x000002f000017945 */ /* 0x000fe20003800200 */
[C---:B----4-:R-:W-:Y:S02]  /*af20*/  IADD3 R4, PT, PT, R37.reuse, 0xf0, RZ ;  /* 0x000000f025047810 */ /* 0x050fe40007ffe0ff */
        /* <DEDUP_REMOVED lines=8> */
[----:B0-----:R-:W-:Y:S02]  /*afb0*/  SHF.R.S32.HI R6, RZ, 0x1f, R0 ;  /* 0x0000001fff067819 */ /* 0x001fe40000011400 */
        /* <DEDUP_REMOVED lines=8> */
[--C-:B------:R-:W-:Y:S01]  /*b040*/  FADD.FTZ R73, R73, -R38.reuse ;  /* 0x8000002649497221 */ /* 0x100fe20000010000 */
[----:B------:R-:W-:Y:S01]  /*b050*/  FADD.FTZ R7, R72, -R38 ;  /* 0x8000002648077221 */ /* 0x000fe20000010000 */
[----:B------:R-:W0:Y:S01]  /*b060*/  LDCU.64 UR8, c[0x0][0x3e0] ;  /* 0x00007c00ff0877ac */ /* 0x000e220008000a00 */
[----:B------:R-:W-:Y:S01]  /*b070*/  MOV R9, R113 ;  /* 0x0000007100097202 */ /* 0x000fe20000000f00 */
        /* <DEDUP_REMOVED lines=24> */
.L_x_2071:
[----:B------:R-:W-:Y:S05]  /*b200*/  BSYNC.RECONVERGENT B1 ;  /* 0x0000000000017941 */ /* 0x000fea0003800200 */
.L_x_2070:
        /* <DEDUP_REMOVED lines=30> */
.L_x_2073:
[----:B------:R-:W-:Y:S05]  /*b3f0*/  BSYNC.RECONVERGENT B1 ;  /* 0x0000000000017941 */ /* 0x000fea0003800200 */
.L_x_2072:
[----:B------:R-:W-:Y:S04]  /*b400*/  BSSY.RECONVERGENT B1, `(.L_x_2074) ;  /* 0x000001e000017945 */ /* 0x000fe80003800200 */
[----:B------:R-:W-:Y:S05]  /*b410*/  @P1 BRA `(.L_x_2075) ;  /* 0x0000000000701947 */ /* 0x000fea0003800000 */
[--C-:B0---4-:R-:W-:Y:S01]  /*b420*/  FADD.FTZ R7, R76, -R38.reuse ;  /* 0x800000264c077221 */ /* 0x111fe20000010000 */
        /* <DEDUP_REMOVED lines=27> */
.L_x_2075:
[----:B------:R-:W-:Y:S05]  /*b5e0*/  BSYNC.RECONVERGENT B1 ;  /* 0x0000000000017941 */ /* 0x000fea0003800200 */
.L_x_2074:
[----:B------:R-:W-:Y:S04]  /*b5f0*/  BSSY.RECONVERGENT B1, `(.L_x_2076) ;  /* 0x000001e000017945 */ /* 0x000fe80003800200 */
[----:B------:R-:W-:Y:S05]  /*b600*/  @P6 BRA `(.L_x_2077) ;  /* 0x0000000000706947 */ /* 0x000fea0003800000 */
[--C-:B------:R-:W-:Y:S01]  /*b610*/  FADD.FTZ R79, R79, -R38.reuse ;  /* 0x800000264f4f7221 */ /* 0x100fe20000010000 */
[----:B0---4-:R-:W-:Y:S01]  /*b620*/  FADD.FTZ R7, R78, -R38 ;  /* 0x800000264e077221 */ /* 0x011fe20000010000 */
        /* <DEDUP_REMOVED lines=10> */
[----:B0-----:R-:W-:Y:S01]  /*b6d0*/  IMAD R13, R6, UR8, RZ ;  /* 0x00000008060d7c24 */ /* 0x001fe2000f8e02ff */
[----:B------:R-:W-:Y:S02]  /*b6e0*/  MOV R6, R110 ;  /* 0x0000006e00067202 */ /* 0x000fe40000000f00 */
[----:B------:R-:W0:Y:S01]  /*b6f0*/  MUFU.EX2 R9, R9 ;  /* 0x0000000900097308 */ /* 0x000e220000000800 */
[C---:B------:R-:W-:Y:S02]  /*b700*/  IMAD R13, R0.reuse, UR9, R13 ;  /* 0x00000009000d7c24 */ /* 0x040fe4000f8e020d */
[----:B------:R-:W-:-:S05]  /*b710*/  IMAD.WIDE.U32 R6, R0, UR8, R6 ;  /* 0x0000000800067c25 */ /* 0x000fca000f8e0006 */
[----:B------:R-:W-:Y:S01]  /*b720*/  IADD3 R13, PT, PT, R7, R13, RZ ;  /* 0x0000000d070d7210 */ /* 0x000fe20007ffe0ff */
[----:B----4-:R-:W-:Y:S01]  /*b730*/  FADD.FTZ R8, R2, 1 ;  /* 0x3f80000002087421 */ /* 0x010fe20000010000 */
[----:B0-----:R-:W-:-:S05]  /*b740*/  FADD.FTZ R10, R9, 1 ;  /* 0x3f800000090a7421 */ /* 0x001fca0000010000 */
        /* <DEDUP_REMOVED lines=8> */
.L_x_2077:
[----:B------:R-:W-:Y:S05]  /*b7d0*/  BSYNC.RECONVERGENT B1 ;  /* 0x0000000000017941 */ /* 0x000fea0003800200 */
.L_x_2076:
[----:B------:R-:W-:Y:S04]  /*b7e0*/  BSSY.RECONVERGENT B1, `(.L_x_2078) ;  /* 0x000001e000017945 */ /* 0x000fe80003800200 */
[----:B------:R-:W-:Y:S05]  /*b7f0*/  @P3 BRA `(.L_x_2079) ;  /* 0x0000000000703947 */ /* 0x000fea0003800000 */
[--C-:B------:R-:W-:Y:S01]  /*b800*/  FADD.FTZ R81, R81, -R38.reuse ;  /* 0x8000002651517221 */ /* 0x100fe20000010000 */
[----:B0---4-:R-:W-:Y:S01]  /*b810*/  FADD.FTZ R7, R80, -R38 ;  /* 0x8000002650077221 */ /* 0x011fe20000010000 */
[----:B------:R-:W0:Y:S01]  /*b820*/  LDCU.64 UR8, c[0x0][0x3e0] ;  /* 0x00007c00ff0877ac */ /* 0x000e220008000a00 */
[----:B------:R-:W-:Y:S01]  /*b830*/  MOV R6, R110 ;  /* 0x0000006e00067202 */ /* 0x000fe20000000f00 */
        /* <DEDUP_REMOVED lines=11> */
[----:B------:R-:W-:-:S04]  /*b8f0*/  IMAD.WIDE.U32 R6, R4, UR8, R6 ;  /* 0x0000000804067c25 */ /* 0x000fc8000f8e0006 */
[----:B------:R-:W-:Y:S01]  /*b900*/  IMAD R5, R4, UR9, R5 ;  /* 0x0000000904057c24 */ /* 0x000fe2000f8e0205 */
[----:B--2---:R-:W-:Y:S01]  /*b910*/  LEA R4, P1, R6, UR10, 0x1 ;  /* 0x0000000a06047c11 */ /* 0x004fe2000f8208ff */
[----:B----4-:R-:W-:-:S03]  /*b920*/  FADD.FTZ R2, R0, 1 ;  /* 0x3f80000000027421 */ /* 0x010fc60000010000 */
[----:B------:R-:W-:Y:S01]  /*b930*/  IADD3 R5, PT, PT, R7, R5, RZ ;  /* 0x0000000507057210 */ /* 0x000fe20007ffe0ff */
[----:B0-----:R-:W-:-:S03]  /*b940*/  FADD.FTZ R9, R8, 1 ;  /* 0x3f80000008097421 */ /* 0x001fc60000010000 */
[----:B------:R-:W-:Y:S01]  /*b950*/  LEA.HI.X R5, R6, UR11, R5, 0x1, P1 ;  /* 0x0000000b06057c11 */ /* 0x000fe200088f0c05 */
[----:B------:R-:W0:Y:S08]  /*b960*/  MUFU.RCP R2, R2 ;  /* 0x0000000200027308 */ /* 0x000e300000001000 */
[----:B------:R-:W2:Y:S01]  /*b970*/  MUFU.RCP R9, R9 ;  /* 0x0000000900097308 */ /* 0x000ea20000001000 */
[----:B0-----:R-:W-:Y:S01]  /*b980*/  FMUL.FTZ R0, R81, R2 ;  /* 0x0000000251007220 */ /* 0x001fe20000410000 */
[----:B--2---:R-:W-:-:S05]  /*b990*/  FMUL.FTZ R11, R10, R9 ;  /* 0x000000090a0b7220 */ /* 0x004fca0000410000 */
[----:B------:R-:W-:-:S05]  /*b9a0*/  F2FP.BF16.F32.PACK_AB R11, R11, R0 ;  /* 0x000000000b0b723e */ /* 0x000fca00000010ff */
[----:B------:R0:W-:Y:S02]  /*b9b0*/  STG.E desc[UR6][R4.64], R11 ;  /* 0x0000000b04007986 */ /* 0x0001e4000c101906 */
.L_x_2079:
[----:B------:R-:W-:Y:S05]  /*b9c0*/  BSYNC.RECONVERGENT B1 ;  /* 0x0000000000017941 */ /* 0x000fea0003800200 */
.L_x_2078:
        /* <DEDUP_REMOVED lines=16> */
[----:B------:R-:W-:Y:S02]  /*bad0*/  IMAD R37, R37, UR5, R6 ;  /* 0x0000000525257c24 */ /* 0x000fe4000f8e0206 */
[----:B-1----:R-:W-:-:S03]  /*bae0*/  FADD.FTZ R2, R0, 1 ;  /* 0x3f80000000027421 */ /* 0x002fc60000010000 */
        /* <DEDUP_REMOVED lines=10> */
.L_x_2017:
[----:B------:R-:W-:Y:S05]  /*bb90*/  BSYNC.RECONVERGENT B0 ;  /* 0x0000000000007941 */ /* 0x000fea0003800200 */
.L_x_1953:
        /* <DEDUP_REMOVED lines=8> */
.L_x_2081:
        /* <DEDUP_REMOVED lines=14> */
.L_x_4918:


//--------------------- .text._Z35group_norm_nhwc_fwd_one_pass_kernelI11Bf16IOFp32WLi512ELi128ELi512EEv26Group_norm_nhwc_fwd_params --------------------------
	.section	.text._Z35group_norm_nhwc_fwd_one_pass_kernelI11Bf16IOFp32WLi512ELi128ELi512EEv26Group_norm_nhwc_fwd_params,"ax",@progbits
	.align	128
        .global         _Z35group_norm_nhwc_fwd_one_pass_kernelI11Bf16IOFp32WLi512ELi128ELi512EEv26Group_norm_nhwc_fwd_params
        .type           _Z35group_norm_nhwc_fwd_one_pass_kernelI11Bf16IOFp32WLi512ELi128ELi512EEv26Group_norm_nhwc_fwd_params,@function
        .size           _Z35group_norm_nhwc_fwd_one_pass_kernelI11Bf16IOFp32WLi512ELi128ELi512EEv26Group_norm_nhwc_fwd_params,(.L_x_4919 - _Z35group_norm_nhwc_fwd_one_pass_kernelI11Bf16IOFp32WLi512ELi128ELi512EEv26Group_norm_nhwc_fwd_params)
        .other          _Z35group_norm_nhwc_fwd_one_pass_kernelI11Bf16IOFp32WLi512ELi128ELi512EEv26Group_norm_nhwc_fwd_params,@"STO_CUDA_ENTRY STV_DEFAULT"
_Z35group_norm_nhwc_fwd_one_pass_kernelI11Bf16IOFp32WLi512ELi128ELi512EEv26Group_norm_nhwc_fwd_params:
.text._Z35group_norm_nhwc_fwd_one_pass_kernelI11Bf16IOFp32WLi512ELi128ELi512EEv26Group_norm_nhwc_fwd_params:
[----:B------:R-:W0:Y:S08]  /*0000*/  LDC R1, c[0x0][0x37c] ;  /* 0x0000df00ff017b82 */ /* 0x000e300000000800 */
[----:B------:R-:W1:Y:S01]  /*0010*/  LDC R0, c[0x0][0x3c8] ;  /* 0x0000f200ff007b82 */ /* 0x000e620000000800 */
[----:B------:R-:W1:Y:S01]  /*0020*/  LDCU UR4, c[0x0][0x3f8] ;  /* 0x00007f00ff0477ac */ /* 0x000e620008000800 */
[----:B0-----:R-:W-:-:S05]  /*0030*/  VIADD R1, R1, 0xfffffc30 ;  /* 0xfffffc3001017836 */ /* 0x001fca0000000000 */
[----:B------:R-:W-:Y:S01]  /*0040*/  R2UR UR8, R1 ;  /* 0x00000000010872ca */ /* 0x000fe200000e0000 */
[----:B------:R-:W0:Y:S01]  /*0050*/  S2UR UR9, SR_CTAID.Y ;  /* 0x00000000000979c3 */ /* 0x000e220000002600 */
[----:B-1----:R-:W-:-:S05]  /*0060*/  IMAD R0, R0, UR4, RZ ;  /* 0x0000000400007c24 */ /* 0x002fca000f8e02ff */
[----:B0-----:R-:W-:-:S13]  /*0070*/  ISETP.LE.AND P0, PT, R0, UR9, PT ;  /* 0x0000000900007c0c */ /* 0x001fda000bf03270 */
[----:B------:R-:W-:Y:S05]  /*0080*/  @P0 EXIT ;  /* 0x000000000000094d */ /* 0x000fea0003800000 */
[----:B------:R-:W0:Y:S01]  /*0090*/  S2R R24, SR_TID.X ;  /* 0x0000000000187919 */ /* 0x000e220000002100 */
[----:B------:R-:W0:Y:S01]  /*00a0*/  S2UR UR23, SR_CTAID.X ;  /* 0x00000000001779c3 */ /* 0x000e220000002500 */
[----:B------:R-:W1:Y:S01]  /*00b0*/  LDCU.64 UR4, c[0x0][0x388] ;  /* 0x00007100ff0477ac */ /* 0x000e620008000a00 */
[----:B------:R-:W-:Y:S01]  /*00c0*/  LOP3.LUT R3, R3, 0xfbffffff, RZ, 0xc0, !PT ;  /* 0xfbffffff03037812 */ /* 0x000fe200078ec0ff */
[----:B------:R-:W2:Y:S01]  /*00d0*/  LDCU.64 UR18, c[0x0][0x358] ;  /* 0x00006b00ff1277ac */ /* 0x000ea20008000a00 */
[----:B------:R-:W-:Y:S01]  /*00e0*/  UIADD3 UR8, UPT, UPT, UR8, 0x10, URZ ;  /* 0x0000001008087890 */ /* 0x000fe2000fffe0ff */
[----:B-1----:R-:W-:Y:S01]  /*00f0*/  ISETP.NE.U32.AND P1, PT, RZ, UR4, PT ;  /* 0x00000004ff007c0c */ /* 0x002fe2000bf25070 */
[----:B------:R-:W-:Y:S01]  /*0100*/  UMOV UR4, URZ ;  /* 0x000000ff00047c82 */ /* 0x000fe20008000000 */
[C---:B0-----:R-:W-:Y:S01]  /*0110*/  LOP3.LUT P0, RZ, R24.reuse, UR23, RZ, 0xfc, !PT ;  /* 0x0000001718ff7c12 */ /* 0x041fe2000f80fcff */
[----:B------:R-:W-:Y:S01]  /*0120*/  IMAD.SHL.U32 R22, R24, 0x2, RZ ;  /* 0x0000000218167824 */ /* 0x000fe200078e00ff */
[----:B------:R-:W-:-:S02]  /*0130*/  SHF.R.U32.HI R24, RZ, 0x6, R24 ;  /* 0x00000006ff187819 */ /* 0x000fc40000011618 */
[----:B------:R-:W-:Y:S02]  /*0140*/  ISETP.NE.AND.EX P0, PT, RZ, UR5, !P0, P1 ;  /* 0x00000005ff007c0c */ /* 0x000fe4000c705310 */
[----:B------:R-:W-:-:S11]  /*0150*/  LOP3.LUT R22, R22, 0x7e, RZ, 0xc0, !PT ;  /* 0x0000007e16167812 */ /* 0x000fd600078ec0ff */
[----:B--2---:R-:W-:-:S07]  /*0160*/  @P0 LOP3.LUT R3, R3, 0x4000000, RZ, 0xfc, !PT ;  /* 0x0400000003030812 */ /* 0x004fce00078efcff */
.L_x_2119:
[----:B------:R-:W0:Y:S01]  /*0170*/  LDCU UR11, c[0x0][0x3f8] ;  /* 0x00007f00ff0b77ac */ /* 0x000e220008000800 */
[----:B------:R-:W-:Y:S02]  /*0180*/  IABS R5, UR9 ;  /* 0x0000000900057c13 */ /* 0x000fe40008000000 */
[----:B------:R-:W-:Y:S01]  /*0190*/  LOP3.LUT R3, R3, 0xfeffffff, RZ, 0xc0, !PT ;  /* 0xfeffffff03037812 */ /* 0x000fe200078ec0ff */
[----:B------:R-:W-:Y:S01]  /*01a0*/  UMOV UR6, URZ ;  /* 0x000000ff00067c82 */ /* 0x000fe20008000000 */
[----:B------:R-:W-:Y:S01]  /*01b0*/  R2UR UR10, R5 ;  /* 0x00000000050a72ca */ /* 0x000fe200000e0000 */
[----:B-1----:R-:W1:Y:S01]  /*01c0*/  LDCU.64 UR14, c[0x0][0x3e8] ;  /* 0x00007d00ff0e77ac */ /* 0x002e620008000a00 */
[----:B------:R-:W-:Y:S01]  /*01d0*/  LOP3.LUT R0, R0, 0x7fffffff, RZ, 0xc0, !PT ;  /* 0x7fffffff00007812 */ /* 0x000fe200078ec0ff */
[----:B0-----:R-:W-:Y:S01]  /*01e0*/  IMAD.U32 R2, RZ, RZ, UR11 ;  /* 0x0000000bff027e24 */ /* 0x001fe2000f8e00ff */
[----:B------:R-:W-:-:S04]  /*01f0*/  UISETP.NE.AND UP1, UPT, UR11, URZ, UPT ;  /* 0x000000ff0b00728c */ /* 0x000fc8000bf25270 */
[----:B------:R-:W-:-:S04]  /*0200*/  IABS R2, R2 ;  /* 0x0000000200027213 */ /* 0x000fc80000000000 */
[----:B------:R-:W-:-:S13]  /*0210*/  R2UR UR12, R2 ;  /* 0x00000000020c72ca */ /* 0x000fda00000e0000 */
[----:B------:R-:W0:Y:S08]  /*0220*/  I2F.RP R2, UR12 ;  /* 0x0000000c00027d06 */ /* 0x000e300008209400 */
[----:B0-----:R-:W0:Y:S02]  /*0230*/  MUFU.RCP R2, R2 ;  /* 0x0000000200027308 */ /* 0x001e240000001000 */
[----:B0-----:R-:W-:-:S06]  /*0240*/  IADD3 R4, PT, PT, R2, 0xffffffe, RZ ;  /* 0x0ffffffe02047810 */ /* 0x001fcc0007ffe0ff */
[----:B------:R-:W0:Y:S02]  /*0250*/  F2I.FTZ.U32.TRUNC.NTZ R4, R4 ;  /* 0x0000000400047305 */ /* 0x000e24000021f000 */
[----:B0-----:R-:W-:-:S13]  /*0260*/  R2UR UR7, R4 ;  /* 0x00000000040772ca */ /* 0x001fda00000e0000 */
[----:B------:R-:W-:-:S04]  /*0270*/  UIADD3 UR5, UPT, UPT, URZ, -UR7, URZ ;  /* 0x80000007ff057290 */ /* 0x000fc8000fffe0ff */
[----:B------:R-:W-:-:S04]  /*0280*/  UIMAD UR5, UR5, UR12, URZ ;  /* 0x0000000c050572a4 */ /* 0x000fc8000f8e02ff */
[----:B------:R-:W-:-:S04]  /*0290*/  UIMAD.WIDE.U32 UR6, UR7, UR5, UR6 ;  /* 0x00000005070672a5 */ /* 0x000fc8000f8e0006 */
[----:B------:R-:W-:-:S04]  /*02a0*/  UIMAD.WIDE.U32 UR6, UR7, UR10, URZ ;  /* 0x0000000a070672a5 */ /* 0x000fc8000f8e00ff */
[----:B------:R-:W-:-:S04]  /*02b0*/  UIADD3 UR5, UPT, UPT, -UR7, URZ, URZ ;  /* 0x000000ff07057290 */ /* 0x000fc8000fffe1ff */
[----:B------:R-:W-:-:S03]  /*02c0*/  UIMAD UR5, UR12, UR5, UR10 ;  /* 0x000000050c0572a4 */ /* 0x000fc6000f8e020a */
[----:B------:R-:W0:Y:S01]  /*02d0*/  LDCU UR6, c[0x0][0x404] ;  /* 0x00008080ff0677ac */ /* 0x000e220008000800 */
[----:B------:R-:W-:-:S11]  /*02e0*/  UISETP.GT.U32.AND UP2, UPT, UR12, UR5, UPT ;  /* 0x000000050c00728c */ /* 0x000fd6000bf44070 */
[----:B------:R-:W-:Y:S02]  /*02f0*/  @!UP2 UIADD3 UR5, UPT, UPT, UR5, -UR12, URZ ;  /* 0x8000000c0505a290 */ /* 0x000fe4000fffe0ff */
[----:B------:R-:W-:Y:S01]  /*0300*/  @!UP2 UIADD3 UR7, UPT, UPT, UR7, 0x1, URZ ;  /* 0x000000010707a890 */ /* 0x000fe2000fffe0ff */
[----:B0-----:R-:W-:Y:S01]  /*0310*/  IMAD.U32 R5, RZ, RZ, UR6 ;  /* 0x00000006ff057e24 */ /* 0x001fe2000f8e00ff */
[----:B------:R-:W-:Y:S02]  /*0320*/  UISETP.GE.U32.AND UP0, UPT, UR5, UR12, UPT ;  /* 0x0000000c0500728c */ /* 0x000fe4000bf06070 */
[----:B------:R-:W-:Y:S01]  /*0330*/  ULOP3.LUT UR5, UR9, UR11, URZ, 0x3c, !UPT ;  /* 0x0000000b09057292 */ /* 0x000fe2000f8e3cff */
[----:B------:R-:W-:Y:S01]  /*0340*/  IMAD R2, R5, UR23, R24 ;  /* 0x0000001705027c24 */ /* 0x000fe2000f8e0218 */
[----:B------:R-:W0:Y:S03]  /*0350*/  LDCU.64 UR12, c[0x0][0x3f0] ;  /* 0x00007e00ff0c77ac */ /* 0x000e260008000a00 */
[C---:B---3--:R-:W-:Y:S01]  /*0360*/  VIADD R29, R2.reuse, 0x8 ;  /* 0x00000008021d7836 */ /* 0x048fe20000000000 */
[C---:B-1----:R-:W-:Y:S01]  /*0370*/  ISETP.GE.U32.AND P0, PT, R2.reuse, UR14, PT ;  /* 0x0000000e02007c0c */ /* 0x042fe2000bf06070 */
[----:B------:R-:W-:Y:S01]  /*0380*/  UISETP.GE.AND UP2, UPT, UR5, URZ, UPT ;  /* 0x000000ff0500728c */ /* 0x000fe2000bf46270 */
[----:B------:R-:W-:Y:S01]  /*0390*/  SHF.R.S32.HI R7, RZ, 0x1f, R2 ;  /* 0x0000001fff077819 */ /* 0x000fe20000011402 */
[----:B------:R-:W-:Y:S01]  /*03a0*/  @UP0 UIADD3 UR7, UPT, UPT, UR7, 0x1, URZ ;  /* 0x0000000107070890 */ /* 0x000fe2000fffe0ff */
[----:B------:R-:W-:Y:S01]  /*03b0*/  SHF.R.S32.HI R27, RZ, 0x1f, R29 ;  /* 0x0000001fff1b7819 */ /* 0x000fe2000001141d */
[C---:B------:R-:W-:Y:S01]  /*03c0*/  VIADD R31, R2.reuse, 0x10 ;  /* 0x00000010021f7836 */ /* 0x040fe20000000000 */
[----:B------:R-:W-:Y:S01]  /*03d0*/  ISETP.GE.AND.EX P6, PT, R7, UR15, PT, P0 ;  /* 0x0000000f07007c0c */ /* 0x000fe2000bfc6300 */
[C---:B------:R-:W-:Y:S01]  /*03e0*/  VIADD R13, R2.reuse, 0x18 ;  /* 0x00000018020d7836 */ /* 0x040fe20000000000 */
[----:B------:R-:W-:Y:S01]  /*03f0*/  ISETP.GE.U32.AND P0, PT, R29, UR14, PT ;  /* 0x0000000e1d007c0c */ /* 0x000fe2000bf06070 */
[C---:B------:R-:W-:Y:S01]  /*0400*/  VIADD R12, R2.reuse, 0x20 ;  /* 0x00000020020c7836 */ /* 0x040fe20000000000 */
[----:B------:R-:W-:Y:S01]  /*0410*/  ISETP.GE.U32.AND P1, PT, R31, UR14, PT ;  /* 0x0000000e1f007c0c */ /* 0x000fe2000bf26070 */
[----:B------:R-:W-:Y:S01]  /*0420*/  VIADD R58, R2, 0x1e8 ;  /* 0x000001e8023a7836 */ /* 0x000fe20000000000 */
[----:B------:R-:W-:Y:S01]  /*0430*/  @!UP2 UIADD3 UR7, UPT, UPT, -UR7, URZ, URZ ;  /* 0x000000ff0707a290 */ /* 0x000fe2000fffe1ff */
[----:B------:R-:W-:Y:S01]  /*0440*/  ISETP.GE.AND.EX P5, PT, R27, UR15, PT, P0 ;  /* 0x0000000f1b007c0c */ /* 0x000fe2000bfa6300 */
[----:B------:R-:W-:Y:S01]  /*0450*/  @!UP1 ULOP3.LUT UR7, URZ, UR11, URZ, 0x33, !UPT ;  /* 0x0000000bff079292 */ /* 0x000fe2000f8e33ff */
[----:B------:R-:W-:-:S02]  /*0460*/  SHF.R.S32.HI R35, RZ, 0x1f, R31 ;  /* 0x0000001fff237819 */ /* 0x000fc4000001141f */
[----:B0-2-45:R-:W-:Y:S01]  /*0470*/  MOV R9, UR12 ;  /* 0x0000000c00097c02 */ /* 0x035fe20008000f00 */
[----:B------:R-:W-:Y:S01]  /*0480*/  UIADD3 UR10, UPT, UPT, -UR7, URZ, URZ ;  /* 0x000000ff070a7290 */ /* 0x000fe2000fffe1ff */
[----:B------:R-:W0:Y:S01]  /*0490*/  @!P6 LDC.64 R36, c[0x0][0x3e0] ;  /* 0x0000f800ff24eb82 */ /* 0x000e220000000a00 */
[----:B------:R-:W-:Y:S01]  /*04a0*/  ISETP.GE.AND.EX P4, PT, R35, UR15, PT, P1 ;  /* 0x0000000f23007c0c */ /* 0x000fe2000bf86310 */
[----:B------:R-:W-:Y:S01]  /*04b0*/  USHF.R.S32.HI UR5, URZ, 0x1f, UR7 ;  /* 0x0000001fff057899 */ /* 0x000fe20008011407 */
[----:B------:R-:W-:Y:S01]  /*04c0*/  ISETP.GE.U32.AND P0, PT, R13, UR14, PT ;  /* 0x0000000e0d007c0c */ /* 0x000fe2000bf06070 */
[----:B------:R-:W-:Y:S01]  /*04d0*/  UIMAD UR10, UR11, UR10, UR9 ;  /* 0x0000000a0b0a72a4 */ /* 0x000fe2000f8e0209 */
[----:B------:R-:W-:Y:S01]  /*04e0*/  SHF.R.S32.HI R23, RZ, 0x1f, R13 ;  /* 0x0000001fff177819 */ /* 0x000fe2000001140d */
[----:B------:R-:W-:Y:S01]  /*04f0*/  UIMAD UR5, UR5, UR12, URZ ;  /* 0x0000000c050572a4 */ /* 0x000fe2000f8e02ff */
[----:B------:R-:W-:Y:S01]  /*0500*/  ISETP.GE.U32.AND P1, PT, R12, UR14, PT ;  /* 0x0000000e0c007c0c */ /* 0x000fe2000bf26070 */
[----:B------:R-:W-:Y:S01]  /*0510*/  USHF.L.U32 UR10, UR10, 0x7, URZ ;  /* 0x000000070a0a7899 */ /* 0x000fe200080006ff */
[----:B------:R-:W1:Y:S01]  /*0520*/  @!P6 LDC.64 R18, c[0x0][0x390] ;  /* 0x0000e400ff12eb82 */ /* 0x000e620000000a00 */
[----:B------:R-:W-:Y:S01]  /*0530*/  UIMAD UR5, UR7, UR13, UR5 ;  /* 0x0000000d070572a4 */ /* 0x000fe2000f8e0205 */
[----:B------:R-:W-:Y:S01]  /*0540*/  ISETP.GE.AND.EX P3, PT, R23, UR15, PT, P0 ;  /* 0x0000000f17007c0c */ /* 0x000fe2000bf66300 */
[----:B------:R-:W-:Y:S01]  /*0550*/  USHF.R.S32.HI UR6, URZ, 0x1f, UR10 ;  /* 0x0000001fff067899 */ /* 0x000fe2000801140a */
[----:B------:R-:W-:-:S02]  /*0560*/  SHF.R.S32.HI R21, RZ, 0x1f, R12 ;  /* 0x0000001fff157819 */ /* 0x000fc4000001140c */
[----:B------:R-:W-:Y:S02]  /*0570*/  LOP3.LUT R4, R22, UR10, RZ, 0xfc, !PT ;  /* 0x0000000a16047c12 */ /* 0x000fe4000f8efcff */
[----:B------:R-:W2:Y:S01]  /*0580*/  @!P5 LDC.64 R16, c[0x0][0x3e0] ;  /* 0x0000f800ff10db82 */ /* 0x000ea20000000a00 */
[----:B------:R-:W-:Y:S01]  /*0590*/  IMAD.U32 R5, RZ, RZ, UR6 ;  /* 0x00000006ff057e24 */ /* 0x000fe2000f8e00ff */
[----:B------:R-:W-:Y:S02]  /*05a0*/  ISETP.GE.AND.EX P2, PT, R21, UR15, PT, P1 ;  /* 0x0000000f15007c0c */ /* 0x000fe4000bf46310 */
[----:B------:R-:W-:Y:S01]  /*05b0*/  @P6 LOP3.LUT R3, R3, 0x1000000, RZ, 0xfc, !PT ;  /* 0x0100000003036812 */ /* 0x000fe200078efcff */
[----:B------:R-:W-:Y:S01]  /*05c0*/  IMAD.WIDE.U32 R4, R9, UR7, R4 ;  /* 0x0000000709047c25 */ /* 0x000fe2000f8e0004 */
[----:B------:R-:W3:Y:S02]  /*05d0*/  LDCU.64 UR6, c[0x0][0x3e8] ;  /* 0x00007d00ff0677ac */ /* 0x000ee40008000a00 */
[----:B------:R-:W4:Y:S01]  /*05e0*/  @!P4 LDC.64 R14, c[0x0][0x3e0] ;  /* 0x0000f800ff0ecb82 */ /* 0x000f220000000a00 */
[----:B0-----:R-:W-:Y:S01]  /*05f0*/  @!P6 IMAD R6, R7, R36, RZ ;  /* 0x000000240706e224 */ /* 0x001fe200078e02ff */
[----:B------:R-:W-:Y:S01]  /*0600*/  IADD3 R7, PT, PT, R5, UR5, RZ ;  /* 0x0000000505077c10 */ /* 0x000fe2000fffe0ff */
[----:B------:R-:W0:Y:S01]  /*0610*/  LDCU UR5, c[0x0][0x3e8] ;  /* 0x00007d00ff0577ac */ /* 0x000e220008000800 */
[----:B------:R-:W-:Y:S01]  /*0620*/  LOP3.LUT R3, R3, 0xff7fffff, RZ, 0xc0, !PT ;  /* 0xff7fffff03037812 */ /* 0x000fe200078ec0ff */
[----:B------:R-:W-:-:S02]  /*0630*/  @!P6 IMAD R37, R2, R37, R6 ;  /* 0x000000250225e224 */ /* 0x000fc400078e0206 */
[----:B------:R-:W-:Y:S01]  /*0640*/  @!P6 IMAD.MOV.U32 R6, RZ, RZ, R4 ;  /* 0x000000ffff06e224 */ /* 0x000fe200078e0004 */
[----:B------:R-:W3:Y:S01]  /*0650*/  @!P5 LDC.64 R60, c[0x0][0x390] ;  /* 0x0000e400ff3cdb82 */ /* 0x000ee20000000a00 */
[----:B------:R-:W-:Y:S02]  /*0660*/  @P5 LOP3.LUT R3, R3, 0x800000, RZ, 0xfc, !PT ;  /* 0x0080000003035812 */ /* 0x000fe400078efcff */
[----:B------:R-:W-:Y:S02]  /*0670*/  @!P6 IMAD.WIDE.U32 R24, R2, R36, R6 ;  /* 0x000000240218e225 */ /* 0x000fe400078e0006 */
[----:B------:R-:W-:Y:S02]  /*0680*/  LOP3.LUT R3, R3, 0xffbfffff, RZ, 0xc0, !PT ;  /* 0xffbfffff03037812 */ /* 0x000fe400078ec0ff */
[----:B------:R-:W-:Y:S01]  /*0690*/  @!P6 IMAD.IADD R20, R25, 0x1, R37 ;  /* 0x000000011914e824 */ /* 0x000fe200078e0225 */
[----:B-1----:R-:W-:Y:S01]  /*06a0*/  @!P6 LEA R38, P0, R24, R18, 0x1 ;  /* 0x000000121826e211 */ /* 0x002fe200078008ff */
[----:B--2---:R-:W-:Y:S01]  /*06b0*/  @!P5 IMAD R18, R27, R16, RZ ;  /* 0x000000101b12d224 */ /* 0x004fe200078e02ff */
[----:B------:R-:W1:Y:S01]  /*06c0*/  @!P3 LDC.64 R10, c[0x0][0x3e0] ;  /* 0x0000f800ff0abb82 */ /* 0x000e620000000a00 */
[----:B------:R-:W-:-:S02]  /*06d0*/  @P4 LOP3.LUT R3, R3, 0x400000, RZ, 0xfc, !PT ;  /* 0x0040000003034812 */ /* 0x000fc400078efcff */
[----:B------:R-:W-:Y:S01]  /*06e0*/  @!P6 LEA.HI.X R39, R24, R19, R20, 0x1, P0 ;  /* 0x000000131827e211 */ /* 0x000fe200000f0c14 */
[----:B------:R-:W-:Y:S01]  /*06f0*/  @!P5 IMAD R25, R29, R17, R18 ;  /* 0x000000111d19d224 */ /* 0x000fe200078e0212 */
[----:B------:R-:W-:Y:S01]  /*0700*/  @!P5 MOV R19, R7 ;  /* 0x000000070013d202 */ /* 0x000fe20000000f00 */
[----:B------:R-:W-:Y:S01]  /*0710*/  @!P5 IMAD.MOV.U32 R18, RZ, RZ, R4 ;  /* 0x000000ffff12d224 */ /* 0x000fe200078e0004 */
[----:B------:R-:W-:Y:S01]  /*0720*/  LOP3.LUT R3, R3, 0xffdfffff, RZ, 0xc0, !PT ;  /* 0xffdfffff03037812 */ /* 0x000fe200078ec0ff */
[----:B------:R-:W2:Y:S01]  /*0730*/  @!P4 LDC.64 R32, c[0x0][0x390] ;  /* 0x0000e400ff20cb82 */ /* 0x000ea20000000a00 */
[----:B----4-:R-:W-:Y:S01]  /*0740*/  @!P4 IMAD R20, R35, R14, RZ ;  /* 0x0000000e2314c224 */ /* 0x010fe200078e02ff */
[----:B------:R4:W-:Y:S01]  /*0750*/  @!P6 STL.64 [R1+0x118], R38 ;  /* 0x000118260100e387 */ /* 0x0009e20000100a00 */
[----:B------:R-:W-:Y:S01]  /*0760*/  @!P5 IMAD.WIDE.U32 R16, R29, R16, R18 ;  /* 0x000000101d10d225 */ /* 0x000fe200078e0012 */
[----:B------:R-:W-:-:S03]  /*0770*/  @P3 LOP3.LUT R3, R3, 0x200000, RZ, 0xfc, !PT ;  /* 0x0020000003033812 */ /* 0x000fc600078efcff */
[----:B------:R-:W-:Y:S01]  /*0780*/  @!P4 IMAD.MOV.U32 R18, RZ, RZ, R4 ;  /* 0x000000ffff12c224 */ /* 0x000fe200078e0004 */
[----:B------:R-:W0:Y:S01]  /*0790*/  @!P2 LDC.64 R8, c[0x0][0x3e0] ;  /* 0x0000f800ff08ab82 */ /* 0x000e220000000a00 */
[----:B------:R-:W-:Y:S01]  /*07a0*/  @!P4 IMAD.MOV.U32 R19, RZ, RZ, R7 ;  /* 0x000000ffff13c224 */ /* 0x000fe200078e0007 */
[----:B---3--:R-:W-:Y:S01]  /*07b0*/  @!P5 LEA R60, P0, R16, R60, 0x1 ;  /* 0x0000003c103cd211 */ /* 0x008fe200078008ff */
[----:B------:R-:W-:Y:S01]  /*07c0*/  @!P4 IMAD R29, R31, R15, R20 ;  /* 0x0000000f1f1dc224 */ /* 0x000fe200078e0214 */
[----:B------:R-:W-:Y:S01]  /*07d0*/  LOP3.LUT R3, R3, 0xffefffff, RZ, 0xc0, !PT ;  /* 0xffefffff03037812 */ /* 0x000fe200078ec0ff */
[----:B------:R-:W-:-:S03]  /*07e0*/  @!P4 IMAD.WIDE.U32 R14, R31, R14, R18 ;  /* 0x0000000e1f0ec225 */ /* 0x000fc600078e0012 */
[----:B------:R-:W3:Y:S01]  /*07f0*/  @!P3 LDC.64 R26, c[0x0][0x390] ;  /* 0x0000e400ff1abb82 */ /* 0x000ee20000000a00 */
[----:B------:R-:W-:Y:S01]  /*0800*/  @!P5 IMAD.IADD R17, R17, 0x1, R25 ;  /* 0x000000011111d824 */ /* 0x000fe200078e0219 */
[----:B------:R-:W-:Y:S01]  /*0810*/  @!P4 IADD3 R15, PT, PT, R15, R29, RZ ;  /* 0x0000001d0f0fc210 */ /* 0x000fe20007ffe0ff */
[----:B-1----:R-:W-:Y:S01]  /*0820*/  @!P3 IMAD R20, R23, R10, RZ ;  /* 0x0000000a1714b224 */ /* 0x002fe200078e02ff */
[----:B------:R-:W-:Y:S02]  /*0830*/  @P2 LOP3.LUT R3, R3, 0x100000, RZ, 0xfc, !PT ;  /* 0x0010000003032812 */ /* 0x000fe400078efcff */
[----:B------:R-:W-:Y:S01]  /*0840*/  @!P5 LEA.HI.X R61, R16, R61, R17, 0x1, P0 ;  /* 0x0000003d103dd211 */ /* 0x000fe200000f0c11 */
[----:B------:R-:W-:Y:S01]  /*0850*/  @!P3 IMAD.MOV.U32 R16, RZ, RZ, R4 ;  /* 0x000000ffff10b224 */ /* 0x000fe200078e0004 */
[----:B------:R-:W1:Y:S01]  /*0860*/  @!P2 LDC.64 R18, c[0x0][0x390] ;  /* 0x0000e400ff12ab82 */ /* 0x000e620000000a00 */
[C---:B--2---:R-:W-:Y:S01]  /*0870*/  @!P4 LEA R32, P0, R14.reuse, R32, 0x1 ;  /* 0x000000200e20c211 */ /* 0x044fe200078008ff */
[----:B------:R-:W-:Y:S01]  /*0880*/  @!P3 IMAD.MOV.U32 R17, RZ, RZ, R7 ;  /* 0x000000ffff11b224 */ /* 0x000fe200078e0007 */
[----:B------:R-:W-:Y:S01]  /*0890*/  LOP3.LUT R3, R3, 0xfff7ffff, RZ, 0xc0, !PT ;  /* 0xfff7ffff03037812 */ /* 0x000fe200078ec0ff */
[C---:B------:R-:W-:Y:S01]  /*08a0*/  @!P3 IMAD R23, R13.reuse, R11, R20 ;  /* 0x0000000b0d17b224 */ /* 0x040fe200078e0214 */
[----:B------:R-:W-:Y:S01]  /*08b0*/  @!P4 LEA.HI.X R33, R14, R33, R15, 0x1, P0 ;  /* 0x000000210e21c211 */ /* 0x000fe200000f0c0f */
[----:B------:R-:W-:Y:S01]  /*08c0*/  @!P3 IMAD.WIDE.U32 R10, R13, R10, R16 ;  /* 0x0000000a0d0ab225 */ /* 0x000fe200078e0010 */
[----:B------:R-:W-:Y:S01]  /*08d0*/  @!P2 MOV R15, R7 ;  /* 0x00000007000fa202 */ /* 0x000fe20000000f00 */
[----:B------:R-:W-:Y:S01]  /*08e0*/  STL.64 [R1+0x3b0], R60 ;  /* 0x0003b03c01007387 */ /* 0x000fe20000100a00 */
[----:B------:R-:W-:Y:S01]  /*08f0*/  IADD3 R16, PT, PT, R2, 0xb8, RZ ;  /* 0x000000b802107810 */ /* 0x000fe20007ffe0ff */
[----:B0-----:R-:W-:-:S02]  /*0900*/  @!P2 IMAD R21, R21, R8, RZ ;  /* 0x000000081515a224 */ /* 0x001fc400078e02ff */
[----:B------:R-:W-:Y:S01]  /*0910*/  @!P2 IMAD.MOV.U32 R14, RZ, RZ, R4 ;  /* 0x000000ffff0ea224 */ /* 0x000fe200078e0004 */
[----:B------:R-:W-:Y:S01]  /*0920*/  STL.64 [R1+0x3b8], R32 ;  /* 0x0003b82001007387 */ /* 0x000fe20000100a00 */
[----:B------:R-:W-:Y:S02]  /*0930*/  @!P2 IMAD R21, R12, R9, R21 ;  /* 0x000000090c15a224 */ /* 0x000fe400078e0215 */
[----:B------:R-:W-:Y:S01]  /*0940*/  @!P3 IMAD.IADD R11, R11, 0x1, R23 ;  /* 0x000000010b0bb824 */ /* 0x000fe200078e0217 */
[----:B---3--:R-:W-:Y:S01]  /*0950*/  @!P3 LEA R26, P0, R10, R26, 0x1 ;  /* 0x0000001a0a1ab211 */ /* 0x008fe200078008ff */
[----:B------:R-:W-:Y:S01]  /*0960*/  @!P2 IMAD.WIDE.U32 R8, R12, R8, R14 ;  /* 0x000000080c08a225 */ /* 0x000fe200078e000e */
[----:B------:R-:W-:Y:S02]  /*0970*/  STL [R1+0x3a4], R33 ;  /* 0x0003a42101007387 */ /* 0x000fe40000100800 */
[----:B------:R-:W-:Y:S01]  /*0980*/  @!P3 LEA.HI.X R27, R10, R27, R11, 0x1, P0 ;  /* 0x0000001b0a1bb211 */ /* 0x000fe200000f0c0b */
[----:B------:R-:W-:Y:S01]  /*0990*/  @!P2 IMAD.IADD R9, R9, 0x1, R21 ;  /* 0x000000010909a824 */ /* 0x000fe200078e0215 */
[----:B------:R-:W-:Y:S01]  /*09a0*/  IADD3 R11, PT, PT, R2, 0x28, RZ ;  /* 0x00000028020b7810 */ /* 0x000fe20007ffe0ff */
[----:B------:R-:W-:Y:S01]  /*09b0*/  STL [R1+0x3a8], R61 ;  /* 0x0003a83d01007387 */ /* 0x000fe20000100800 */
[----:B-1----:R-:W-:-:S03]  /*09c0*/  @!P2 LEA R18, P0, R8, R18, 0x1 ;  /* 0x000000120812a211 */ /* 0x002fc600078008ff */
[----:B------:R-:W-:Y:S01]  /*09d0*/  STL.64 [R1+0x3c0], R26 ;  /* 0x0003c01a01007387 */ /* 0x000fe20000100a00 */
[----:B------:R-:W-:Y:S02]  /*09e0*/  @!P2 LEA.HI.X R19, R8, R19, R9, 0x1, P0 ;  /* 0x000000130813a211 */ /* 0x000fe400000f0c09 */
[----:B------:R-:W-:Y:S01]  /*09f0*/  ISETP.GE.U32.AND P0, PT, R11, UR14, PT ;  /* 0x0000000e0b007c0c */ /* 0x000fe2000bf06070 */
[----:B------:R-:W-:Y:S01]  /*0a00*/  STL [R1+0x3a0], R27 ;  /* 0x0003a01b01007387 */ /* 0x000fe20000100800 */
[----:B------:R-:W-:-:S04]  /*0a10*/  SHF.R.S32.HI R9, RZ, 0x1f, R11 ;  /* 0x0000001fff097819 */ /* 0x000fc8000001140b */
[----:B------:R-:W-:-:S13]  /*0a20*/  ISETP.GE.AND.EX P1, PT, R9, UR15, PT, P0 ;  /* 0x0000000f09007c0c */ /* 0x000fda000bf26300 */
[----:B------:R-:W0:Y:S01]  /*0a30*/  @!P1 LDC.64 R12, c[0x0][0x3e0] ;  /* 0x0000f800ff0c9b82 */ /* 0x000e220000000a00 */
[----:B------:R-:W-:-:S04]  /*0a40*/  @P1 LOP3.LUT R3, R3, 0x80000, RZ, 0xfc, !PT ;  /* 0x0008000003031812 */ /* 0x000fc800078efcff */
[----:B------:R-:W-:-:S03]  /*0a50*/  LOP3.LUT R3, R3, 0xfffbffff, RZ, 0xc0, !PT ;  /* 0xfffbffff03037812 */ /* 0x000fc600078ec0ff */
[----:B------:R-:W1:Y:S01]  /*0a60*/  @!P1 LDC.64 R44, c[0x0][0x390] ;  /* 0x0000e400ff2c9b82 */ /* 0x000e620000000a00 */
[----:B0-----:R-:W-:Y:S02]  /*0a70*/  @!P1 IMAD R8, R9, R12, RZ ;  /* 0x0000000c09089224 */ /* 0x001fe400078e02ff */
[----:B------:R-:W-:Y:S02]  /*0a80*/  @!P1 IMAD.MOV.U32 R9, RZ, RZ, R7 ;  /* 0x000000ffff099224 */ /* 0x000fe400078e0007 */
[----:B------:R-:W-:Y:S02]  /*0a90*/  @!P1 IMAD R13, R11, R13, R8 ;  /* 0x0000000d0b0d9224 */ /* 0x000fe400078e0208 */
[----:B------:R-:W-:-:S04]  /*0aa0*/  @!P1 IMAD.MOV.U32 R8, RZ, RZ, R4 ;  /* 0x000000ffff089224 */ /* 0x000fc800078e0004 */
[----:B------:R-:W-:-:S04]  /*0ab0*/  @!P1 IMAD.WIDE.U32 R8, R11, R12, R8 ;  /* 0x0000000c0b089225 */ /* 0x000fc800078e0008 */
[----:B------:R-:W-:Y:S01]  /*0ac0*/  VIADD R11, R2, 0x30 ;  /* 0x00000030020b7836 */ /* 0x000fe20000000000 */
[----:B------:R-:W-:Y:S02]  /*0ad0*/  @!P1 IADD3 R9, PT, PT, R9, R13, RZ ;  /* 0x0000000d09099210 */ /* 0x000fe40007ffe0ff */
[----:B-1----:R-:W-:-:S04]  /*0ae0*/  @!P1 LEA R44, P0, R8, R44, 0x1 ;  /* 0x0000002c082c9211 */ /* 0x002fc800078008ff */
[----:B------:R-:W-:Y:S02]  /*0af0*/  @!P1 LEA.HI.X R45, R8, R45, R9, 0x1, P0 ;  /* 0x0000002d082d9211 */ /* 0x000fe400000f0c09 */
        /* <DEDUP_REMOVED lines=9> */
[----:B------:R-:W-:Y:S02]  /*0b90*/  @!P1 IMAD R13, R11, R13, R8 ;  /* 0x0000000d0b0d9224 */ /* 0x000fe400078e0208 */
[----:B------:R-:W-:-:S04]  /*0ba0*/  @!P1 IMAD.MOV.U32 R8, RZ, RZ, R4 ;  /* 0x000000ffff089224 */ /* 0x000fc800078e0004 */
[----:B------:R-:W-:-:S04]  /*0bb0*/  @!P1 IMAD.WIDE.U32 R8, R11, R12, R8 ;  /* 0x0000000c0b089225 */ /* 0x000fc800078e0008 */
[----:B------:R-:W-:Y:S01]  /*0bc0*/  @!P1 IMAD.IADD R9, R9, 0x1, R13 ;  /* 0x0000000109099824 */ /* 0x000fe200078e020d */
[----:B-1----:R-:W-:Y:S01]  /*0bd0*/  @!P1 LEA R52, P0, R8, R52, 0x1 ;  /* 0x0000003408349211 */ /* 0x002fe200078008ff */
[----:B------:R-:W-:-:S03]  /*0be0*/  VIADD R11, R2, 0x38 ;  /* 0x00000038020b7836 */ /* 0x000fc60000000000 */
        /* <DEDUP_REMOVED lines=8> */
[----:B0-----:R-:W-:Y:S02]  /*0c70*/  @!P1 IMAD R8, R9, R12, RZ ;  /* 0x0000000c09089224 */ /* 0x001fe400078e02ff */
[----:B------:R-:W-:Y:S02]  /*0c80*/  @!P1 IMAD.MOV.U32 R9, RZ, RZ, R7 ;  /* 0x000000ffff099224 */ /* 0x000fe400078e0007 */
[----:B------:R-:W-:Y:S01]  /*0c90*/  @!P1 IMAD R13, R11, R13, R8 ;  /* 0x0000000d0b0d9224 */ /* 0x000fe200078e0208 */
[----:B------:R-:W-:-:S05]  /*0ca0*/  @!P1 MOV R8, R4 ;  /* 0x0000000400089202 */ /* 0x000fca0000000f00 */
[----:B------:R-:W-:Y:S01]  /*0cb0*/  @!P1 IMAD.WIDE.U32 R8, R11, R12, R8 ;  /* 0x0000000c0b089225 */ /* 0x000fe200078e0008 */
[----:B------:R-:W-:-:S03]  /*0cc0*/  IADD3 R11, PT, PT, R2, 0x40, RZ ;  /* 0x00000040020b7810 */ /* 0x000fc60007ffe0ff */
[----:B------:R-:W-:Y:S01]  /*0cd0*/  @!P1 IMAD.IADD R9, R9, 0x1, R13 ;  /* 0x0000000109099824 */ /* 0x000fe200078e020d */
[----:B-1----:R-:W-:-:S04]  /*0ce0*/  @!P1 LEA R46, P0, R8, R46, 0x1 ;  /* 0x0000002e082e9211 */ /* 0x002fc800078008ff */
[----:B------:R-:W-:Y:S02]  /*0cf0*/  @!P1 LEA.HI.X R47, R8, R47, R9, 0x1, P0 ;  /* 0x0000002f082f9211 */ /* 0x000fe400000f0c09 */
[----:B------:R-:W-:Y:S02]  /*0d00*/  SHF.R.S32.HI R9, RZ, 0x1f, R11 ;  /* 0x0000001fff097819 */ /* 0x000fe4000001140b */
[----:B------:R-:W-:Y:S02]  /*0d10*/  ISETP.GE.U32.AND P0, PT, R11, UR14, PT ;  /* 0x0000000e0b007c0c */ /* 0x000fe4000bf06070 */
[----:B------:R-:W-:Y:S01]  /*0d20*/  LOP3.LUT R56, R56, 0xfffffffe, RZ, 0xc0, !PT ;  /* 0xfffffffe38387812 */ /* 0x000fe200078ec0ff */
[----:B------:R-:W-:Y:S01]  /*0d30*/  STL [R1+0x2cc], R4 ;  /* 0x0002cc0401007387 */ /* 0x000fe20000100800 */
[----:B------:R-:W-:-:S03]  /*0d40*/  ISETP.GE.AND.EX P1, PT, R9, UR15, PT, P0 ;  /* 0x0000000f09007c0c */ /* 0x000fc6000bf26300 */
[----:B------:R-:W-:Y:S04]  /*0d50*/  STL [R1+0x2c8], R5 ;  /* 0x0002c80501007387 */ /* 0x000fe80000100800 */
[----:B------:R-:W-:Y:S04]  /*0d60*/  STL.64 [R1+0x308], R4 ;  /* 0x0003080401007387 */ /* 0x000fe80000100a00 */
[----:B------:R-:W-:Y:S02]  /*0d70*/  STL.64 [R1+0x328], R4 ;  /* 0x0003280401007387 */ /* 0x000fe40000100a00 */
[----:B------:R-:W0:Y:S01]  /*0d80*/  @!P1 LDC.64 R12, c[0x0][0x3e0] ;  /* 0x0000f800ff0c9b82 */ /* 0x000e220000000a00 */
[----:B------:R-:W-:Y:S01]  /*0d90*/  @P1 LOP3.LUT R3, R3, 0x10000, RZ, 0xfc, !PT ;  /* 0x0001000003031812 */ /* 0x000fe200078efcff */
[----:B------:R-:W-:Y:S03]  /*0da0*/  STL [R1+0x39c], R47 ;  /* 0x00039c2f01007387 */ /* 0x000fe60000100800 */
        /* <DEDUP_REMOVED lines=12> */
[----:B------:R-:W-:Y:S01]  /*0e70*/  ISETP.GE.U32.AND P0, PT, R11, UR14, PT ;  /* 0x0000000e0b007c0c */ /* 0x000fe2000bf06070 */
[----:B------:R-:W-:Y:S03]  /*0e80*/  STL [R1+0x398], R31 ;  /* 0x0003981f01007387 */ /* 0x000fe60000100800 */
        /* <DEDUP_REMOVED lines=76> */
[----:B------:R-:W-:-:S04]  /*1350*/  @!P1 IMAD.WIDE.U32 R8, R11, R12, R8 ;  /* 0x0000000c0b089225 */ /* 0x000fc800078e0008 */
[----:B------:R-:W-:Y:S01]  /*1360*/  @!P1 IMAD.IADD R9, R9, 0x1, R13 ;  /* 0x0000000109099824 */ /* 0x000fe200078e020d */
[----:B-1----:R-:W-:Y:S02]  /*1370*/  @!P1 LEA R10, P0, R8, R14, 0x1 ;  /* 0x0000000e080a9211 */ /* 0x002fe400078008ff */
[----:B------:R-:W-:Y:S02]  /*1380*/  IADD3 R13, PT, PT, R2, 0x70, RZ ;  /* 0x00000070020d7810 */ /* 0x000fe40007ffe0ff */
        /* <DEDUP_REMOVED lines=33> */
[----:B------:R-:W-:Y:S01]  /*15a0*/  @!P1 LEA.HI.X R43, R8, R43, R9, 0x1, P0 ;  /* 0x0000002b082b9211 */ /* 0x000fe200000f0c09 */
[----:B------:R-:W-:Y:S01]  /*15b0*/  STL [R1+0x384], R42 ;  /* 0x0003842a01007387 */ /* 0x000fe20000100800 */
[----:B------:R-:W-:Y:S02]  /*15c0*/  SHF.R.S32.HI R9, RZ, 0x1f, R13 ;  /* 0x0000001fff097819 */ /* 0x000fe4000001140d */
[----:B------:R-:W-:Y:S01]  /*15d0*/  ISETP.GE.U32.AND P0, PT, R13, UR14, PT ;  /* 0x0000000e0d007c0c */ /* 0x000fe2000bf06070 */
[----:B------:R-:W-:Y:S03]  /*15e0*/  STL [R1+0x380], R43 ;  /* 0x0003802b01007387 */ /* 0x000fe60000100800 */
[----:B------:R-:W-:-:S13]  /*15f0*/  ISETP.GE.AND.EX P1, PT, R9, UR15, PT, P0 ;  /* 0x0000000f09007c0c */ /* 0x000fda000bf26300 */
[----:B------:R-:W0:Y:S01]  /*1600*/  @!P1 LDC.64 R14, c[0x0][0x3e0] ;  /* 0x0000f800ff0e9b82 */ /* 0x000e220000000a00 */
[----:B------:R-:W-:-:S04]  /*1610*/  @P1 LOP3.LUT R3, R3, 0x100, RZ, 0xfc, !PT ;  /* 0x0000010003031812 */ /* 0x000fc800078efcff */
[----:B------:R-:W-:-:S03]  /*1620*/  LOP3.LUT R3, R3, 0xffffff7f, RZ, 0xc0, !PT ;  /* 0xffffff7f03037812 */ /* 0x000fc600078ec0ff */
[----:B----4-:R-:W1:Y:S01]  /*1630*/  @!P1 LDC.64 R38, c[0x0][0x390] ;  /* 0x0000e400ff269b82 */ /* 0x010e620000000a00 */
        /* <DEDUP_REMOVED lines=20> */
[----:B------:R-:W-:-:S05]  /*1780*/  @!P1 IMAD.WIDE.U32 R8, R13, R14, R8 ;  /* 0x0000000e0d089225 */ /* 0x000fca00078e0008 */
[----:B------:R-:W-:Y:S01]  /*1790*/  @!P1 IADD3 R9, PT, PT, R9, R15, RZ ;  /* 0x0000000f09099210 */ /* 0x000fe20007ffe0ff */
[----:B------:R-:W-:Y:S01]  /*17a0*/  VIADD R15, R2, 0x90 ;  /* 0x00000090020f7836 */ /* 0x000fe20000000000 */
        /* <DEDUP_REMOVED lines=32> */
[----:B-1----:R-:W-:Y:S01]  /*19b0*/  @!P1 LEA R22, P0, R8, R22, 0x1 ;  /* 0x0000001608169211 */ /* 0x002fe200078008ff */
[----:B------:R-:W-:Y:S01]  /*19c0*/  VIADD R17, R2, 0xa8 ;  /* 0x000000a802117836 */ /* 0x000fe20000000000 */
[----:B------:R-:W-:Y:S02]  /*19d0*/  SHF.R.S32.HI R13, RZ, 0x1f, R15 ;  /* 0x0000001fff0d7819 */ /* 0x000fe4000001140f */
[----:B------:R-:W-:Y:S02]  /*19e0*/  @!P1 LEA.HI.X R23, R8, R23, R9, 0x1, P0 ;  /* 0x0000001708179211 */ /* 0x000fe400000f0c09 */
        /* <DEDUP_REMOVED lines=10> */
[----:B------:R-:W-:Y:S01]  /*1a90*/  @!P1 IMAD.WIDE.U32 R12, R15, R8, R12 ;  /* 0x000000080f0c9225 */ /* 0x000fe200078e000c */
[----:B------:R-:W-:-:S04]  /*1aa0*/  SHF.R.S32.HI R15, RZ, 0x1f, R17 ;  /* 0x0000001fff0f7819 */ /* 0x000fc80000011411 */
[----:B------:R-:W-:Y:S02]  /*1ab0*/  @!P1 IADD3 R8, PT, PT, R13, R9, RZ ;  /* 0x000000090d089210 */ /* 0x000fe40007ffe0ff */
[----:B-1----:R-:W-:-:S04]  /*1ac0*/  @!P1 LEA R50, P0, R12, R50, 0x1 ;  /* 0x000000320c329211 */ /* 0x002fc800078008ff */
[----:B------:R-:W-:Y:S02]  /*1ad0*/  @!P1 LEA.HI.X R51, R12, R51, R8, 0x1, P0 ;  /* 0x000000330c339211 */ /* 0x000fe400000f0c08 */
        /* <DEDUP_REMOVED lines=17> */
[----:B------:R0:W-:Y:S03]  /*1bf0*/  @!P1 STL.64 [R1+0x208], R54 ;  /* 0x0002083601009387 */ /* 0x0001e60000100a00 */
[----:B------:R-:W-:Y:S01]  /*1c00*/  ISETP.GE.AND.EX P1, PT, R15, UR15, PT, P0 ;  /* 0x0000000f0f007c0c */ /* 0x000fe2000bf26300 */
[----:B0-----:R-:W-:-:S12]  /*1c10*/  VIADD R54, R2, 0x170 ;  /* 0x0000017002367836 */ /* 0x001fd80000000000 */
        /* <DEDUP_REMOVED lines=10> */
[C---:B-1----:R-:W-:Y:S02]  /*1cc0*/  @!P1 LEA R26, P0, R14.reuse, R12, 0x1 ;  /* 0x0000000c0e1a9211 */ /* 0x042fe400078008ff */
[----:B------:R-:W-:Y:S02]  /*1cd0*/  SHF.R.S32.HI R15, RZ, 0x1f, R16 ;  /* 0x0000001fff0f7819 */ /* 0x000fe40000011410 */
[----:B------:R-:W-:Y:S02]  /*1ce0*/  @!P1 LEA.HI.X R27, R14, R13, R8, 0x1, P0 ;  /* 0x0000000d0e1b9211 */ /* 0x000fe400000f0c08 */
[----:B------:R-:W-:-:S03]  /*1cf0*/  ISETP.GE.U32.AND P0, PT, R16, UR14, PT ;  /* 0x0000000e10007c0c */ /* 0x000fc6000bf06070 */
[----:B------:R0:W-:Y:S01]  /*1d00*/  @!P1 STL.64 [R1+0x210], R26 ;  /* 0x0002101a01009387 */ /* 0x0001e20000100a00 */
[----:B------:R-:W-:-:S13]  /*1d10*/  ISETP.GE.AND.EX P1, PT, R15, UR15, PT, P0 ;  /* 0x0000000f0f007c0c */ /* 0x000fda000bf26300 */
[----:B------:R-:W1:Y:S01]  /*1d20*/  @!P1 LDC.64 R8, c[0x0][0x3e0] ;  /* 0x0000f800ff089b82 */ /* 0x000e620000000a00 */
[----:B------:R-:W-:Y:S01]  /*1d30*/  @!P1 IMAD.MOV.U32 R14, RZ, RZ, R4 ;  /* 0x000000ffff0e9224 */ /* 0x000fe200078e0004 */
[----:B------:R-:W-:-:S04]  /*1d40*/  @P1 LOP3.LUT R3, R3, 0x2, RZ, 0xfc, !PT ;  /* 0x0000000203031812 */ /* 0x000fc800078efcff */
[----:B------:R-:W-:Y:S02]  /*1d50*/  LOP3.LUT R3, R3, 0xfffffffe, RZ, 0xc0, !PT ;  /* 0xfffffffe03037812 */ /* 0x000fe400078ec0ff */
[----:B------:R-:W0:Y:S01]  /*1d60*/  @!P1 LDC.64 R12, c[0x0][0x390] ;  /* 0x0000e400ff0c9b82 */ /* 0x000e220000000a00 */
[----:B-1----:R-:W-:-:S04]  /*1d70*/  @!P1 IMAD R15, R15, R8, RZ ;  /* 0x000000080f0f9224 */ /* 0x002fc800078e02ff */
[C---:B------:R-:W-:Y:S02]  /*1d80*/  @!P1 IMAD R9, R16.reuse, R9, R15 ;  /* 0x0000000910099224 */ /* 0x040fe400078e020f */
[----:B------:R-:W-:Y:S02]  /*1d90*/  @!P1 IMAD.MOV.U32 R15, RZ, RZ, R7 ;  /* 0x000000ffff0f9224 */ /* 0x000fe400078e0007 */
[----:B------:R-:W-:-:S04]  /*1da0*/  @!P1 IMAD.WIDE.U32 R14, R16, R8, R14 ;  /* 0x00000008100e9225 */ /* 0x000fc800078e000e */
[----:B------:R-:W-:Y:S01]  /*1db0*/  VIADD R16, R2, 0xc0 ;  /* 0x000000c002107836 */ /* 0x000fe20000000000 */
[----:B------:R-:W-:Y:S02]  /*1dc0*/  @!P1 IADD3 R9, PT, PT, R15, R9, RZ ;  /* 0x000000090f099210 */ /* 0x000fe40007ffe0ff */
[----:B0-----:R-:W-:-:S04]  /*1dd0*/  @!P1 LEA R26, P0, R14, R12, 0x1 ;  /* 0x0000000c0e1a9211 */ /* 0x001fc800078008ff */
[----:B------:R-:W-:Y:S02]  /*1de0*/  @!P1 LEA.HI.X R27, R14, R13, R9, 0x1, P0 ;  /* 0x0000000d0e1b9211 */ /* 0x000fe400000f0c09 */
        /* <DEDUP_REMOVED lines=10> */
[----:B------:R-:W-:Y:S02]  /*1e90*/  @!P1 IMAD R9, R16, R9, R14 ;  /* 0x0000000910099224 */ /* 0x000fe400078e020e */
[----:B------:R-:W-:-:S04]  /*1ea0*/  @!P1 IMAD.MOV.U32 R14, RZ, RZ, R4 ;  /* 0x000000ffff0e9224 */ /* 0x000fc800078e0004 */
[----:B------:R-:W-:-:S04]  /*1eb0*/  @!P1 IMAD.WIDE.U32 R14, R16, R8, R14 ;  /* 0x00000008100e9225 */ /* 0x000fc800078e000e */
[----:B------:R-:W-:Y:S01]  /*1ec0*/  @!P1 IMAD.IADD R9, R15, 0x1, R9 ;  /* 0x000000010f099824 */ /* 0x000fe200078e0209 */
[----:B0-----:R-:W-:Y:S01]  /*1ed0*/  @!P1 LEA R26, P0, R14, R12, 0x1 ;  /* 0x0000000c0e1a9211 */ /* 0x001fe200078008ff */
[----:B------:R-:W-:-:S03]  /*1ee0*/  VIADD R16, R2, 0xc8 ;  /* 0x000000c802107836 */ /* 0x000fc60000000000 */
[----:B------:R-:W-:Y:S02]  /*1ef0*/  @!P1 LEA.HI.X R27, R14, R13, R9, 0x1, P0 ;  /* 0x0000000d0e1b9211 */ /* 0x000fe400000f0c09 */
[----:B------:R-:W-:Y:S02]  /*1f00*/  SHF.R.S32.HI R14, RZ, 0x1f, R16 ;  /* 0x0000001fff0e7819 */ /* 0x000fe40000011410 */
[----:B------:R-:W-:Y:S01]  /*1f10*/  ISETP.GE.U32.AND P0, PT, R16, UR14, PT ;  /* 0x0000000e10007c0c */ /* 0x000fe2000bf06070 */
[----:B------:R0:W-:Y:S03]  /*1f20*/  @!P1 STL.64 [R1+0x230], R26 ;  /* 0x0002301a01009387 */ /* 0x0001e60000100a00 */
[----:B------:R-:W-:-:S13]  /*1f30*/  ISETP.GE.AND.EX P1, PT, R14, UR15, PT, P0 ;  /* 0x0000000f0e007c0c */ /* 0x000fda000bf26300 */
[----:B------:R-:W1:Y:S01]  /*1f40*/  @!P1 LDC.64 R8, c[0x0][0x3e0] ;  /* 0x0000f800ff089b82 */ /* 0x000e620000000a00 */
[----:B------:R-:W-:Y:S01]  /*1f50*/  @!P1 IMAD.MOV.U32 R15, RZ, RZ, R7 ;  /* 0x000000ffff0f9224 */ /* 0x000fe200078e0007 */
[----:B------:R-:W-:-:S04]  /*1f60*/  @P1 LOP3.LUT R0, R0, 0x80000000, RZ, 0xfc, !PT ;  /* 0x8000000000001812 */ /* 0x000fc800078efcff */
[----:B------:R-:W-:Y:S02]  /*1f70*/  LOP3.LUT R0, R0, 0xbfffffff, RZ, 0xc0, !PT ;  /* 0xbfffffff00007812 */ /* 0x000fe400078ec0ff */
[----:B------:R-:W0:Y:S01]  /*1f80*/  @!P1 LDC.64 R12, c[0x0][0x390] ;  /* 0x0000e400ff0c9b82 */ /* 0x000e220000000a00 */
[----:B-1----:R-:W-:-:S04]  /*1f90*/  @!P1 IMAD R14, R14, R8, RZ ;  /* 0x000000080e0e9224 */ /* 0x002fc800078e02ff */
[----:B------:R-:W-:Y:S01]  /*1fa0*/  @!P1 IMAD R9, R16, R9, R14 ;  /* 0x0000000910099224 */ /* 0x000fe200078e020e */
[----:B------:R-:W-:-:S05]  /*1fb0*/  @!P1 MOV R14, R4 ;  /* 0x00000004000e9202 */ /* 0x000fca0000000f00 */
[----:B------:R-:W-:Y:S01]  /*1fc0*/  @!P1 IMAD.WIDE.U32 R14, R16, R8, R14 ;  /* 0x00000008100e9225 */ /* 0x000fe200078e000e */
[----:B------:R-:W-:-:S03]  /*1fd0*/  IADD3 R16, PT, PT, R2, 0xd0, RZ ;  /* 0x000000d002107810 */ /* 0x000fc60007ffe0ff */
[----:B------:R-:W-:Y:S01]  /*1fe0*/  @!P1 IMAD.IADD R9, R15, 0x1, R9 ;  /* 0x000000010f099824 */ /* 0x000fe200078e0209 */
[----:B0-----:R-:W-:-:S04]  /*1ff0*/  @!P1 LEA R26, P0, R14, R12, 0x1 ;  /* 0x0000000c0e1a9211 */ /* 0x001fc800078008ff */
        /* <DEDUP_REMOVED lines=11> */
[----:B------:R-:W-:Y:S02]  /*20b0*/  @!P1 IMAD R9, R16, R9, R14 ;  /* 0x0000000910099224 */ /* 0x000fe400078e020e */
[----:B------:R-:W-:-:S04]  /*20c0*/  @!P1 IMAD.MOV.U32 R14, RZ, RZ, R4 ;  /* 0x000000ffff0e9224 */ /* 0x000fc800078e0004 */
        /* <DEDUP_REMOVED lines=321> */
[----:B------:R-:W-:Y:S02]  /*34e0*/  @!P1 IMAD R13, R16, R13, R14 ;  /* 0x0000000d100d9224 */ /* 0x000fe400078e020e */
[----:B------:R-:W-:-:S04]  /*34f0*/  @!P1 IMAD.MOV.U32 R14, RZ, RZ, R4 ;  /* 0x000000ffff0e9224 */ /* 0x000fc800078e0004 */
[----:B------:R-:W-:Y:S01]  /*3500*/  @!P1 IMAD.WIDE.U32 R14, R16, R12, R14 ;  /* 0x0000000c100e9225 */ /* 0x000fe200078e000e */
[----:B------:R-:W-:-:S03]  /*3510*/  SHF.R.S32.HI R16, RZ, 0x1f, R54 ;  /* 0x0000001fff107819 */ /* 0x000fc60000011436 */
[----:B------:R-:W-:Y:S01]  /*3520*/  @!P1 IMAD.IADD R13, R15, 0x1, R13 ;  /* 0x000000010f0d9824 */ /* 0x000fe200078e020d */
[----:B--2---:R-:W-:-:S04]  /*3530*/  @!P1 LEA R8, P0, R14, R8, 0x1 ;  /* 0x000000080e089211 */ /* 0x004fc800078008ff */
[----:B------:R-:W-:Y:S02]  /*3540*/  @!P1 LEA.HI.X R9, R14, R9, R13, 0x1, P0 ;  /* 0x000000090e099211 */ /* 0x000fe400000f0c0d */
[----:B------:R-:W-:-:S03]  /*3550*/  ISETP.GE.U32.AND P0, PT, R54, UR14, PT ;  /* 0x0000000e36007c0c */ /* 0x000fc6000bf06070 */
[----:B------:R-:W-:Y:S01]  /*3560*/  STL.64 [R1+0x300], R8 ;  /* 0x0003000801007387 */ /* 0x000fe20000100a00 */
[----:B------:R-:W-:-:S03]  /*3570*/  ISETP.GE.AND.EX P1, PT, R16, UR15, PT, P0 ;  /* 0x0000000f10007c0c */ /* 0x000fc6000bf26300 */
[----:B------:R-:W-:Y:S04]  /*3580*/  STL.64 [R1+0x318], R8 ;  /* 0x0003180801007387 */ /* 0x000fe80000100a00 */
[----:B------:R1:W-:Y:S06]  /*3590*/  STL.64 [R1+0x330], R8 ;  /* 0x0003300801007387 */ /* 0x0003ec0000100a00 */
[----:B------:R-:W2:Y:S01]  /*35a0*/  @!P1 LDC.64 R12, c[0x0][0x3e0] ;  /* 0x0000f800ff0c9b82 */ /* 0x000ea20000000a00 */
[----:B------:R-:W-:Y:S01]  /*35b0*/  @!P1 IMAD.MOV.U32 R17, RZ, RZ, R7 ;  /* 0x000000ffff119224 */ /* 0x000fe200078e0007 */
[----:B------:R-:W-:-:S04]  /*35c0*/  @P1 LOP3.LUT R0, R0, 0x400, RZ, 0xfc, !PT ;  /* 0x0000040000001812 */ /* 0x000fc800078efcff */
[----:B------:R-:W-:Y:S02]  /*35d0*/  LOP3.LUT R0, R0, 0xfffffdff, RZ, 0xc0, !PT ;  /* 0xfffffdff00007812 */ /* 0x000fe400078ec0ff */
[----:B------:R-:W0:Y:S01]  /*35e0*/  @!P1 LDC.64 R14, c[0x0][0x390] ;  /* 0x0000e400ff0e9b82 */ /* 0x000e220000000a00 */
[----:B--2---:R-:W-:-:S04]  /*35f0*/  @!P1 IMAD R16, R16, R12, RZ ;  /* 0x0000000c10109224 */ /* 0x004fc800078e02ff */
        /* <DEDUP_REMOVED lines=9> */
[----:B------:R-:W-:Y:S03]  /*3690*/  @!P1 STL.64 [R1+0x1e0], R26 ;  /* 0x0001e01a01009387 */ /* 0x000fe60000100a00 */
[----:B------:R-:W-:-:S13]  /*36a0*/  ISETP.GE.AND.EX P1, PT, R16, UR15, PT, P0 ;  /* 0x0000000f10007c0c */ /* 0x000fda000bf26300 */
[----:B------:R-:W0:Y:S01]  /*36b0*/  @!P1 LDC.64 R12, c[0x0][0x3e0] ;  /* 0x0000f800ff0c9b82 */ /* 0x000e220000000a00 */
[----:B------:R-:W-:Y:S01]  /*36c0*/  @!P1 IMAD.MOV.U32 R17, RZ, RZ, R7 ;  /* 0x000000ffff119224 */ /* 0x000fe200078e0007 */
[----:B------:R-:W-:-:S04]  /*36d0*/  @P1 LOP3.LUT R0, R0, 0x200, RZ, 0xfc, !PT ;  /* 0x0000020000001812 */ /* 0x000fc800078efcff */
[----:B------:R-:W-:Y:S02]  /*36e0*/  LOP3.LUT R0, R0, 0xfffffeff, RZ, 0xc0, !PT ;  /* 0xfffffeff00007812 */ /* 0x000fe400078ec0ff */
[----:B------:R-:W1:Y:S01]  /*36f0*/  @!P1 LDC.64 R14, c[0x0][0x390] ;  /* 0x0000e400ff0e9b82 */ /* 0x000e620000000a00 */
[----:B0-----:R-:W-:-:S04]  /*3700*/  @!P1 IMAD R16, R16, R12, RZ ;  /* 0x0000000c10109224 */ /* 0x001fc800078e02ff */
        /* <DEDUP_REMOVED lines=32> */
[----:B------:R-:W2:Y:S01]  /*3910*/  @!P1 LDC.64 R14, c[0x0][0x390] ;  /* 0x0000e400ff0e9b82 */ /* 0x000ea20000000a00 */
[----:B-1----:R-:W-:-:S04]  /*3920*/  @!P1 IMAD R16, R16, R12, RZ ;  /* 0x0000000c10109224 */ /* 0x002fc800078e02ff */
[----:B------:R-:W-:Y:S01]  /*3930*/  @!P1 IMAD R13, R54, R13, R16 ;  /* 0x0000000d360d9224 */ /* 0x000fe200078e0210 */
[----:B------:R-:W-:-:S05]  /*3940*/  @!P1 MOV R16, R4 ;  /* 0x0000000400109202 */ /* 0x000fca0000000f00 */
[----:B------:R-:W-:Y:S01]  /*3950*/  @!P1 IMAD.WIDE.U32 R16, R54, R12, R16 ;  /* 0x0000000c36109225 */ /* 0x000fe200078e0010 */
[----:B------:R-:W-:-:S03]  /*3960*/  IADD3 R54, PT, PT, R2, 0x190, RZ ;  /* 0x0000019002367810 */ /* 0x000fc60007ffe0ff */
[----:B------:R-:W-:Y:S01]  /*3970*/  @!P1 IMAD.IADD R13, R17, 0x1, R13 ;  /* 0x00000001110d9824 */ /* 0x000fe200078e020d */
[----:B--2---:R-:W-:-:S04]  /*3980*/  @!P1 LEA R26, P0, R16, R14, 0x1 ;  /* 0x0000000e101a9211 */ /* 0x004fc800078008ff */
[----:B------:R-:W-:Y:S02]  /*3990*/  @!P1 LEA.HI.X R27, R16, R15, R13, 0x1, P0 ;  /* 0x0000000f101b9211 */ /* 0x000fe400000f0c0d */
[----:B------:R-:W-:Y:S02]  /*39a0*/  SHF.R.S32.HI R16, RZ, 0x1f, R54 ;  /* 0x0000001fff107819 */ /* 0x000fe40000011436 */
[----:B------:R-:W-:-:S04]  /*39b0*/  ISETP.GE.U32.AND P0, PT, R54, UR14, PT ;  /* 0x0000000e36007c0c */ /* 0x000fc8000bf06070 */
        /* <DEDUP_REMOVED lines=105> */
[----:B------:R-:W-:-:S06]  /*4050*/  @P1 LOP3.LUT R0, R0, 0x1, RZ, 0xfc, !PT ;  /* 0x0000000100001812 */ /* 0x000fcc00078efcff */
        /* <DEDUP_REMOVED lines=27> */
[----:B------:R0:W-:Y:S01]  /*4210*/  @!P0 STL.64 [R1+0x130], R8 ;  /* 0x0001300801008387 */ /* 0x0001e20000100a00 */
[C---:B------:R-:W-:Y:S02]  /*4220*/  LOP3.LUT P0, RZ, R3.reuse, 0x800000, RZ, 0xc0, !PT ;  /* 0x0080000003ff7812 */ /* 0x040fe4000780c0ff */
[----:B------:R-:W-:Y:S02]  /*4230*/  ISETP.GE.AND.EX P1, PT, R16, UR7, PT, P1 ;  /* 0x0000000710007c0c */ /* 0x000fe4000bf26310 */
[----:B------:R-:W-:-:S11]  /*4240*/  LOP3.LUT R3, R3, 0xefffffff, RZ, 0xc0, !PT ;  /* 0xefffffff03037812 */ /* 0x000fd600078ec0ff */
        /* <DEDUP_REMOVED lines=26> */
[C---:B0-----:R-:W-:Y:S02]  /*43f0*/  @!P2 LEA R8, P3, R16.reuse, R14, 0x1 ;  /* 0x0000000e1008a211 */ /* 0x041fe400078608ff */
[----:B------:R-:W-:Y:S02]  /*4400*/  SHF.R.S32.HI R14, RZ, 0x1f, R54 ;  /* 0x0000001fff0e7819 */ /* 0x000fe40000011436 */
[----:B------:R-:W-:Y:S02]  /*4410*/  @!P2 LEA.HI.X R9, R16, R15, R13, 0x1, P3 ;  /* 0x0000000f1009a211 */ /* 0x000fe400018f0c0d */
[----:B------:R-:W-:Y:S02]  /*4420*/  ISETP.GE.U32.AND P3, PT, R54, UR5, PT ;  /* 0x0000000536007c0c */ /* 0x000fe4000bf66070 */
[----:B------:R-:W-:Y:S01]  /*4430*/  LOP3.LUT P2, RZ, R3, 0x400000, RZ, 0xc0, !PT ;  /* 0x0040000003ff7812 */ /* 0x000fe2000784c0ff */
[----:B------:R0:W-:Y:S01]  /*4440*/  STL.64 [R1+0x348], R8 ;  /* 0x0003480801007387 */ /* 0x0001e20000100a00 */
[----:B------:R-:W-:-:S02]  /*4450*/  ISETP.GE.AND.EX P3, PT, R14, UR7, PT, P3 ;  /* 0x000000070e007c0c */ /* 0x000fc4000bf66330 */
[----:B------:R-:W-:Y:S01]  /*4460*/  LOP3.LUT R3, R3, 0xbfffffff, RZ, 0xc0, !PT ;  /* 0xbfffffff03037812 */ /* 0x000fe200078ec0ff */
[----:B0-----:R-:W-:-:S10]  /*4470*/  IMAD.MOV.U32 R8, RZ, RZ, R32 ;  /* 0x000000ffff087224 */ /* 0x001fd400078e0020 */
[----:B------:R-:W0:Y:S01]  /*4480*/  @!P3 LDC.64 R12, c[0x0][0x3e0] ;  /* 0x0000f800ff0cbb82 */ /* 0x000e220000000a00 */
[----:B------:R-:W-:Y:S01]  /*4490*/  @!P3 MOV R15, R7 ;  /* 0x00000007000fb202 */ /* 0x000fe20000000f00 */
[----:B------:R-:W-:Y:S01]  /*44a0*/  IMAD.MOV.U32 R9, RZ, RZ, R33 ;  /* 0x000000ffff097224 */ /* 0x000fe200078e0021 */
[----:B------:R-:W-:-:S04]  /*44b0*/  @P3 LOP3.LUT R3, R3, 0x40000000, RZ, 0xfc, !PT ;  /* 0x4000000003033812 */ /* 0x000fc800078efcff */
[----:B------:R-:W-:Y:S01]  /*44c0*/  LOP3.LUT R3, R3, 0x7fffffff, RZ, 0xc0, !PT ;  /* 0x7fffffff03037812 */ /* 0x000fe200078ec0ff */
[----:B------:R-:W1:Y:S01]  /*44d0*/  @!P3 LDC.64 R16, c[0x0][0x390] ;  /* 0x0000e400ff10bb82 */ /* 0x000e620000000a00 */
[----:B0-----:R-:W-:-:S04]  /*44e0*/  @!P3 IMAD R14, R14, R12, RZ ;  /* 0x0000000c0e0eb224 */ /* 0x001fc800078e02ff */
[----:B------:R-:W-:Y:S02]  /*44f0*/  @!P3 IMAD R13, R54, R13, R14 ;  /* 0x0000000d360db224 */ /* 0x000fe400078e020e */
[----:B------:R-:W-:-:S04]  /*4500*/  @!P3 IMAD.MOV.U32 R14, RZ, RZ, R4 ;  /* 0x000000ffff0eb224 */ /* 0x000fc800078e0004 */
[----:B------:R-:W-:Y:S01]  /*4510*/  @!P3 IMAD.WIDE.U32 R14, R54, R12, R14 ;  /* 0x0000000c360eb225 */ /* 0x000fe200078e000e */
[----:B------:R-:W-:-:S03]  /*4520*/  SHF.R.S32.HI R54, RZ, 0x1f, R58 ;  /* 0x0000001fff367819 */ /* 0x000fc6000001143a */
[----:B------:R-:W-:Y:S01]  /*4530*/  @!P3 IMAD.IADD R13, R15, 0x1, R13 ;  /* 0x000000010f0db824 */ /* 0x000fe200078e020d */
[----:B-1----:R-:W-:-:S04]  /*4540*/  @!P3 LEA R16, P4, R14, R16, 0x1 ;  /* 0x000000100e10b211 */ /* 0x002fc800078808ff */
[----:B------:R-:W-:Y:S02]  /*4550*/  @!P3 LEA.HI.X R17, R14, R17, R13, 0x1, P4 ;  /* 0x000000110e11b211 */ /* 0x000fe400020f0c0d */
[----:B------:R-:W-:Y:S01]  /*4560*/  ISETP.GE.U32.AND P4, PT, R58, UR5, PT ;  /* 0x000000053a007c0c */ /* 0x000fe2000bf86070 */
[----:B------:R-:W-:Y:S01]  /*4570*/  IMAD.MOV.U32 R5, RZ, RZ, R27 ;  /* 0x000000ffff057224 */ /* 0x000fe200078e001b */
[----:B------:R-:W-:Y:S01]  /*4580*/  PRMT R47, RZ, 0x7610, R47 ;  /* 0x00007610ff2f7816 */ /* 0x000fe2000000002f */
[----:B------:R-:W-:Y:S01]  /*4590*/  STL.64 [R1+0x2e0], R16 ;  /* 0x0002e01001007387 */ /* 0x000fe20000100a00 */
[----:B------:R-:W-:Y:S02]  /*45a0*/  ISETP.GE.AND.EX P4, PT, R54, UR7, PT, P4 ;  /* 0x0000000736007c0c */ /* 0x000fe4000bf86340 */
[----:B------:R-:W-:Y:S01]  /*45b0*/  PRMT R31, RZ, 0x7610, R31 ;  /* 0x00007610ff1f7816 */ /* 0x000fe2000000001f */
[----:B------:R-:W-:Y:S01]  /*45c0*/  STL.64 [R1+0x350], R16 ;  /* 0x0003501001007387 */ /* 0x000fe20000100a00 */
[----:B------:R-:W-:-:S02]  /*45d0*/  PRMT R49, RZ, 0x7610, R49 ;  /* 0x00007610ff317816 */ /* 0x000fc40000000031 */
[----:B------:R-:W-:Y:S01]  /*45e0*/  PRMT R29, RZ, 0x7610, R29 ;  /* 0x00007610ff1d7816 */ /* 0x000fe2000000001d */
[----:B------:R-:W-:Y:S06]  /*45f0*/  STL.64 [R1+0x368], R16 ;  /* 0x0003681001007387 */ /* 0x000fec0000100a00 */
[----:B------:R-:W0:Y:S01]  /*4600*/  @!P4 LDC.64 R12, c[0x0][0x3e0] ;  /* 0x0000f800ff0ccb82 */ /* 0x000e220000000a00 */
[----:B------:R-:W-:Y:S01]  /*4610*/  @!P4 IMAD.MOV.U32 R55, RZ, RZ, R7 ;  /* 0x000000ffff37c224 */ /* 0x000fe200078e0007 */
[----:B------:R-:W-:-:S06]  /*4620*/  @P4 LOP3.LUT R3, R3, 0x80000000, RZ, 0xfc, !PT ;  /* 0x8000000003034812 */ /* 0x000fcc00078efcff */
[----:B------:R-:W1:Y:S01]  /*4630*/  @!P4 LDC.64 R14, c[0x0][0x390] ;  /* 0x0000e400ff0ecb82 */ /* 0x000e620000000a00 */
[----:B0-----:R-:W-:Y:S01]  /*4640*/  @!P4 IMAD R57, R54, R12, RZ ;  /* 0x0000000c3639c224 */ /* 0x001fe200078e02ff */
[----:B------:R-:W-:-:S03]  /*4650*/  @!P4 MOV R54, R4 ;  /* 0x000000040036c202 */ /* 0x000fc60000000f00 */
[C---:B------:R-:W-:Y:S02]  /*4660*/  @!P4 IMAD R57, R58.reuse, R13, R57 ;  /* 0x0000000d3a39c224 */ /* 0x040fe400078e0239 */
[----:B------:R-:W-:-:S04]  /*4670*/  @!P4 IMAD.WIDE.U32 R12, R58, R12, R54 ;  /* 0x0000000c3a0cc225 */ /* 0x000fc800078e0036 */
[----:B------:R-:W-:Y:S01]  /*4680*/  @!P4 IMAD.IADD R57, R13, 0x1, R57 ;  /* 0x000000010d39c824 */ /* 0x000fe200078e0239 */
[----:B-1----:R-:W-:-:S04]  /*4690*/  @!P4 LEA R14, P5, R12, R14, 0x1 ;  /* 0x0000000e0c0ec211 */ /* 0x002fc800078a08ff */
[----:B------:R-:W-:Y:S02]  /*46a0*/  @!P4 LEA.HI.X R15, R12, R15, R57, 0x1, P5 ;  /* 0x0000000f0c0fc211 */ /* 0x000fe400028f0c39 */
[----:B------:R-:W-:Y:S02]  /*46b0*/  IADD3 R57, PT, PT, R2, 0x1f0, RZ ;  /* 0x000001f002397810 */ /* 0x000fe40007ffe0ff */
[----:B------:R-:W-:Y:S01]  /*46c0*/  LOP3.LUT P4, RZ, R3, 0x200000, RZ, 0xc0, !PT ;  /* 0x0020000003ff7812 */ /* 0x000fe2000788c0ff */
[----:B------:R-:W-:Y:S01]  /*46d0*/  STL.64 [R1+0x2e8], R14 ;  /* 0x0002e80e01007387 */ /* 0x000fe20000100a00 */
[----:B------:R-:W-:Y:S02]  /*46e0*/  SHF.R.S32.HI R58, RZ, 0x1f, R57 ;  /* 0x0000001fff3a7819 */ /* 0x000fe40000011439 */
[----:B------:R-:W-:Y:S01]  /*46f0*/  ISETP.GE.U32.AND P5, PT, R57, UR5, PT ;  /* 0x0000000539007c0c */ /* 0x000fe2000bfa6070 */
[----:B------:R-:W-:Y:S03]  /*4700*/  STL.64 [R1+0x360], R14 ;  /* 0x0003600e01007387 */ /* 0x000fe60000100a00 */
[----:B------:R-:W-:Y:S01]  /*4710*/  ISETP.GE.AND.EX P5, PT, R58, UR7, PT, P5 ;  /* 0x000000073a007c0c */ /* 0x000fe2000bfa6350 */
[----:B------:R0:W-:-:S12]  /*4720*/  STL.64 [R1+0x378], R14 ;  /* 0x0003780e01007387 */ /* 0x0001d80000100a00 */
[----:B------:R-:W1:Y:S01]  /*4730*/  @!P5 LDC.64 R54, c[0x0][0x3e0] ;  /* 0x0000f800ff36db82 */ /* 0x000e620000000a00 */
[----:B------:R-:W-:-:S07]  /*4740*/  @!P5 IMAD.MOV.U32 R59, RZ, RZ, R7 ;  /* 0x000000ffff3bd224 */ /* 0x000fce00078e0007 */
[----:B------:R-:W2:Y:S01]  /*4750*/  @!P5 LDC.64 R12, c[0x0][0x390] ;  /* 0x0000e400ff0cdb82 */ /* 0x000ea20000000a00 */
[----:B-1----:R-:W-:-:S04]  /*4760*/  @!P5 IMAD R58, R58, R54, RZ ;  /* 0x000000363a3ad224 */ /* 0x002fc800078e02ff */
[----:B------:R-:W-:Y:S02]  /*4770*/  @!P5 IMAD R60, R57, R55, R58 ;  /* 0x00000037393cd224 */ /* 0x000fe400078e023a */
[----:B------:R-:W-:-:S04]  /*4780*/  @!P5 IMAD.MOV.U32 R58, RZ, RZ, R4 ;  /* 0x000000ffff3ad224 */ /* 0x000fc800078e0004 */
[----:B------:R-:W-:-:S05]  /*4790*/  @!P5 IMAD.WIDE.U32 R54, R57, R54, R58 ;  /* 0x000000363936d225 */ /* 0x000fca00078e003a */
[----:B------:R-:W-:Y:S02]  /*47a0*/  @!P5 IADD3 R55, PT, PT, R55, R60, RZ ;  /* 0x0000003c3737d210 */ /* 0x000fe40007ffe0ff */
[----:B------:R-:W3:Y:S01]  /*47b0*/  LDL.LU.64 R60, [R1+0x118] ;  /* 0x00011800013c7983 */ /* 0x000ee20000300a00 */
[----:B--2---:R-:W-:Y:S02]  /*47c0*/  @!P5 LEA R12, P6, R54, R12, 0x1 ;  /* 0x0000000c360cd211 */ /* 0x004fe400078c08ff */
[----:B------:R-:W-:Y:S02]  /*47d0*/  IADD3 R2, PT, PT, R2, 0x1f8, RZ ;  /* 0x000001f802027810 */ /* 0x000fe40007ffe0ff */
[----:B------:R-:W-:Y:S02]  /*47e0*/  @!P5 LEA.HI.X R13, R54, R13, R55, 0x1, P6 ;  /* 0x0000000d360dd211 */ /* 0x000fe400030f0c37 */
[----:B------:R-:W-:Y:S02]  /*47f0*/  SHF.R.S32.HI R57, RZ, 0x1f, R2 ;  /* 0x0000001fff397819 */ /* 0x000fe40000011402 */
[----:B------:R-:W-:Y:S01]  /*4800*/  ISETP.GE.U32.AND P6, PT, R2, UR5, PT ;  /* 0x0000000502007c0c */ /* 0x000fe2000bfc6070 */
[----:B------:R-:W-:Y:S01]  /*4810*/  STL.64 [R1+0x2f0], R12 ;  /* 0x0002f00c01007387 */ /* 0x000fe20000100a00 */
[----:B------:R-:W-:-:S02]  /*4820*/  @P5 LOP3.LUT R56, R56, 0x1, RZ, 0xfc, !PT ;  /* 0x0000000138385812 */ /* 0x000fc400078efcff */
[----:B------:R-:W-:Y:S01]  /*4830*/  ISETP.GE.AND.EX P6, PT, R57, UR7, PT, P6 ;  /* 0x0000000739007c0c */ /* 0x000fe2000bfc6360 */
[----:B------:R-:W-:Y:S01]  /*4840*/  STL.64 [R1+0x310], R12 ;  /* 0x0003100c01007387 */ /* 0x000fe20000100a00 */
[C---:B------:R-:W-:Y:S02]  /*4850*/  LOP3.LUT P5, RZ, R3.reuse, 0x1000000, RZ, 0xc0, !PT ;  /* 0x0100000003ff7812 */ /* 0x040fe400078ac0ff */
[----:B------:R-:W-:Y:S01]  /*4860*/  LOP3.LUT P3, RZ, R3, 0x100000, RZ, 0xc0, !PT ;  /* 0x0010000003ff7812 */ /* 0x000fe2000786c0ff */
[----:B------:R-:W-:Y:S01]  /*4870*/  STL.64 [R1+0x320], R12 ;  /* 0x0003200c01007387 */ /* 0x000fe20000100a00 */
[----:B------:R-:W-:Y:S02]  /*4880*/  PRMT R21, RZ, 0x7610, R21 ;  /* 0x00007610ff157816 */ /* 0x000fe40000000015 */
[----:B------:R-:W-:Y:S01]  /*4890*/  PRMT R42, RZ, 0x7610, R42 ;  /* 0x00007610ff2a7816 */ /* 0x000fe2000000002a */
[----:B------:R-:W-:Y:S04]  /*48a0*/  STL.64 [R1+0x338], R12 ;  /* 0x0003380c01007387 */ /* 0x000fe80000100a00 */
[----:B------:R-:W1:Y:S01]  /*48b0*/  @!P6 LDC.64 R58, c[0x0][0x3e0] ;  /* 0x0000f800ff3aeb82 */ /* 0x000e620000000a00 */
[----:B------:R-:W-:Y:S01]  /*48c0*/  @!P6 IMAD.MOV.U32 R32, RZ, RZ, R4 ;  /* 0x000000ffff20e224 */ /* 0x000fe200078e0004 */
[----:B------:R-:W-:Y:S01]  /*48d0*/  MOV R4, R26 ;  /* 0x0000001a00047202 */ /* 0x000fe20000000f00 */
[----:B------:R-:W-:Y:S01]  /*48e0*/  @!P6 IMAD.MOV.U32 R33, RZ, RZ, R7 ;  /* 0x000000ffff21e224 */ /* 0x000fe200078e0007 */
[----:B------:R-:W2:Y:S04]  /*48f0*/  LDL.LU.64 R26, [R1+0x3c0] ;  /* 0x0003c000011a7983 */ /* 0x000ea80000300a00 */
[----:B------:R-:W4:Y:S01]  /*4900*/  @!P6 LDC.64 R54, c[0x0][0x390] ;  /* 0x0000e400ff36eb82 */ /* 0x000f220000000a00 */
[----:B------:R-:W-:Y:S01]  /*4910*/  PRMT R43, RZ, 0x7610, R43 ;  /* 0x00007610ff2b7816 */ /* 0x000fe2000000002b */
[----:B------:R-:W-:Y:S01]  /*4920*/  STL.64 [R1+0x358], R12 ;  /* 0x0003580c01007387 */ /* 0x000fe20000100a00 */
[----:B------:R-:W-:-:S02]  /*4930*/  PRMT R37, RZ, 0x7610, R37 ;  /* 0x00007610ff257816 */ /* 0x000fc40000000025 */
[----:B0-----:R-:W-:Y:S01]  /*4940*/  PRMT R15, RZ, 0x7610, R15 ;  /* 0x00007610ff0f7816 */ /* 0x001fe2000000000f */
[----:B------:R-:W-:Y:S01]  /*4950*/  STL.64 [R1+0x370], R12 ;  /* 0x0003700c01007387 */ /* 0x000fe20000100a00 */
[----:B-1----:R-:W-:-:S04]  /*4960*/  @!P6 IMAD R57, R57, R58, RZ ;  /* 0x0000003a3939e224 */ /* 0x002fc800078e02ff */
[C---:B------:R-:W-:Y:S02]  /*4970*/  @!P6 IMAD R57, R2.reuse, R59, R57 ;  /* 0x0000003b0239e224 */ /* 0x040fe400078e0239 */
[----:B------:R-:W-:-:S04]  /*4980*/  @!P6 IMAD.WIDE.U32 R58, R2, R58, R32 ;  /* 0x0000003a023ae225 */ /* 0x000fc800078e0020 */
[----:B------:R-:W-:-:S06]  /*4990*/  HFMA2 R2, -RZ, RZ, 0, 0 ;  /* 0x00000000ff027431 */ /* 0x000fcc00000001ff */
[----:B---3--:R0:W3:Y:S04]  /*49a0*/  @!P5 LDG.E R2, desc[UR18][R60.64] ;  /* 0x000000123c02d981 */ /* 0x0080e8000c1e1900 */
[----:B------:R-:W0:Y:S01]  /*49b0*/  LDL.LU.64 R60, [R1+0x3b0] ;  /* 0x0003b000013c7983 */ /* 0x000e220000300a00 */
[----:B----4-:R-:W-:Y:S01]  /*49c0*/  @!P6 LEA R32, P1, R58, R54, 0x1 ;  /* 0x000000363a20e211 */ /* 0x010fe200078208ff */
[----:B------:R-:W-:Y:S01]  /*49d0*/  @!P6 IMAD.IADD R57, R59, 0x1, R57 ;  /* 0x000000013b39e824 */ /* 0x000fe200078e0239 */
[----:B------:R-:W-:Y:S02]  /*49e0*/  PRMT R54, RZ, 0x7610, R54 ;  /* 0x00007610ff367816 */ /* 0x000fe40000000036 */
[----:B0-----:R-:W-:-:S04]  /*49f0*/  PRMT R61, RZ, 0x7610, R61 ;  /* 0x00007610ff3d7816 */ /* 0x001fc8000000003d */
[----:B---3--:R-:W-:-:S05]  /*4a00*/  @!P5 PRMT R61, R2, 0x7610, R61 ;  /* 0x00007610023dd816 */ /* 0x008fca000000003d */
[----:B------:R0:W-:Y:S04]  /*4a10*/  STL.S16 [R1+0x120], R61 ;  /* 0x0001203d01007387 */ /* 0x0001e80000100600 */
[----:B0-----:R-:W3:Y:S01]  /*4a20*/  LDL.LU R61, [R1+0x3a8] ;  /* 0x0003a800013d7983 */ /* 0x001ee20000300800 */
[----:B------:R-:W-:Y:S02]  /*4a30*/  @!P5 PRMT R54, R2, 0x7632, R54 ;  /* 0x000076320236d816 */ /* 0x000fe40000000036 */
[----:B------:R-:W-:-:S03]  /*4a40*/  @!P6 LEA.HI.X R33, R58, R55, R57, 0x1, P1 ;  /* 0x000000373a21e211 */ /* 0x000fc600008f0c39 */
[----:B------:R0:W-:Y:S04]  /*4a50*/  STL.S16 [R1+0x118], R54 ;  /* 0x0001183601007387 */ /* 0x0001e80000100600 */
[----:B------:R1:W-:Y:S01]  /*4a60*/  @!P6 STL.64 [R1+0x280], R32 ;  /* 0x000280200100e387 */ /* 0x0003e20000100a00 */
[----:B0-----:R-:W-:-:S03]  /*4a70*/  IMAD.MOV.U32 R54, RZ, RZ, RZ ;  /* 0x000000ffff367224 */ /* 0x001fc600078e00ff */
[----:B-1----:R-:W4:Y:S04]  /*4a80*/  LDL.LU.64 R32, [R1+0x3b8] ;  /* 0x0003b80001207983 */ /* 0x002f280000300a00 */
[----:B---3--:R-:W3:Y:S01]  /*4a90*/  @!P0 LDG.E R54, desc[UR18][R60.64] ;  /* 0x000000123c368981 */ /* 0x008ee2000c1e1900 */
[----:B----4-:R-:W-:-:S04]  /*4aa0*/  PRMT R33, RZ, 0x7610, R33 ;  /* 0x00007610ff217816 */ /* 0x010fc80000000021 */
[----:B---3--:R-:W-:-:S05]  /*4ab0*/  @!P0 PRMT R33, R54, 0x7610, R33 ;  /* 0x0000761036218816 */ /* 0x008fca0000000021 */
[----:B------:R0:W-:Y:S04]  /*4ac0*/  STL.S16 [R1+0x114], R33 ;  /* 0x0001142101007387 */ /* 0x0001e80000100600 */
[----:B0-----:R-:W3:Y:S01]  /*4ad0*/  LDL.LU R33, [R1+0x3a4] ;  /* 0x0003a40001217983 */ /* 0x001ee20000300800 */
[----:B------:R-:W-:-:S04]  /*4ae0*/  PRMT R55, RZ, 0x7610, R55 ;  /* 0x00007610ff377816 */ /* 0x000fc80000000037 */
[----:B------:R-:W-:-:S05]  /*4af0*/  @!P0 PRMT R55, R54, 0x7632, R55 ;  /* 0x0000763236378816 */ /* 0x000fca0000000037 */
[----:B------:R0:W-:Y:S02]  /*4b00*/  STL.S16 [R1+0x11c], R55 ;  /* 0x00011c3701007387 */ /* 0x0001e40000100600 */
[----:B0-----:R-:W-:-:S06]  /*4b10*/  IMAD.MOV.U32 R55, RZ, RZ, RZ ;  /* 0x000000ffff377224 */ /* 0x001fcc00078e00ff */
[----:B---3--:R0:W3:Y:S01]  /*4b20*/  @!P2 LDG.E R55, desc[UR18][R32.64] ;  /* 0x000000122037a981 */ /* 0x0080e2000c1e1900 */
[----:B--2---:R-:W-:Y:S02]  /*4b30*/  PRMT R27, RZ, 0x7610, R27 ;  /* 0x00007610ff1b7816 */ /* 0x004fe4000000001b */
[----:B0-----:R-:W-:Y:S02]  /*4b40*/  PRMT R33, RZ, 0x7610, R33 ;  /* 0x00007610ff217816 */ /* 0x001fe40000000021 */
[----:B---3--:R-:W-:-:S05]  /*4b50*/  @!P2 PRMT R27, R55, 0x7610, R27 ;  /* 0x00007610371ba816 */ /* 0x008fca000000001b */
[----:B------:R0:W-:Y:S04]  /*4b60*/  STL.S16 [R1+0x128], R27 ;  /* 0x0001281b01007387 */ /* 0x0001e80000100600 */
[----:B0-----:R-:W2:Y:S01]  /*4b70*/  LDL.LU R27, [R1+0x3a0] ;  /* 0x0003a000011b7983 */ /* 0x001ea20000300800 */
[----:B------:R-:W-:-:S05]  /*4b80*/  @!P2 PRMT R33, R55, 0x7632, R33 ;  /* 0x000076323721a816 */ /* 0x000fca0000000021 */
[----:B------:R0:W-:Y:S02]  /*4b90*/  STL.S16 [R1+0x110], R33 ;  /* 0x0001102101007387 */ /* 0x0001e40000100600 */
[----:B0-----:R-:W-:-:S06]  /*4ba0*/  MOV R33, RZ ;  /* 0x000000ff00217202 */ /* 0x001fcc0000000f00 */
[----:B--2---:R-:W2:Y:S01]  /*4bb0*/  @!P4 LDG.E R33, desc[UR18][R26.64] ;  /* 0x000000121a21c981 */ /* 0x004ea2000c1e1900 */
[----:B------:R-:W-:-:S04]  /*4bc0*/  PRMT R57, RZ, 0x7610, R57 ;  /* 0x00007610ff397816 */ /* 0x000fc80000000039 */
[----:B--2---:R-:W-:-:S05]  /*4bd0*/  @!P4 PRMT R57, R33, 0x7632, R57 ;  /* 0x000076322139c816 */ /* 0x004fca0000000039 */
[----:B------:R0:W-:Y:S02]  /*4be0*/  STL.S16 [R1+0x124], R57 ;  /* 0x0001243901007387 */ /* 0x0001e40000100600 */
[----:B0-----:R-:W-:-:S06]  /*4bf0*/  IMAD.MOV.U32 R57, RZ, RZ, RZ ;  /* 0x000000ffff397224 */ /* 0x001fcc00078e00ff */
[----:B------:R0:W2:Y:S01]  /*4c00*/  @!P3 LDG.E R57, desc[UR18][R18.64] ;  /* 0x000000121239b981 */ /* 0x0000a2000c1e1900 */
[----:B------:R-:W-:Y:S02]  /*4c10*/  LOP3.LUT P0, RZ, R3, 0x40000, RZ, 0xc0, !PT ;  /* 0x0004000003ff7812 */ /* 0x000fe4000780c0ff */
[----:B0-----:R-:W-:-:S04]  /*4c20*/  PRMT R19, RZ, 0x7610, R19 ;  /* 0x00007610ff137816 */ /* 0x001fc80000000013 */
[----:B--2---:R-:W-:-:S05]  /*4c30*/  @!P3 PRMT R19, R57, 0x7632, R19 ;  /* 0x000076323913b816 */ /* 0x004fca0000000013 */
[----:B------:R0:W-:Y:S02]  /*4c40*/  STL.S16 [R1+0x138], R19 ;  /* 0x0001381301007387 */ /* 0x0001e40000100600 */
[----:B0-----:R-:W-:-:S06]  /*4c50*/  HFMA2 R19, -RZ, RZ, 0, 0 ;  /* 0x00000000ff137431 */ /* 0x001fcc00000001ff */
[----:B------:R-:W2:Y:S01]  /*4c60*/  @!P0 LDG.E R19, desc[UR18][R52.64] ;  /* 0x0000001234138981 */ /* 0x000ea2000c1e1900 */
[----:B------:R-:W-:Y:S02]  /*4c70*/  PRMT R18, RZ, 0x7610, R18 ;  /* 0x00007610ff127816 */ /* 0x000fe40000000012 */
[----:B------:R-:W-:Y:S02]  /*4c80*/  LOP3.LUT P1, RZ, R3, 0x80000, RZ, 0xc0, !PT ;  /* 0x0008000003ff7812 */ /* 0x000fe4000782c0ff */
[----:B------:R-:W-:-:S05]  /*4c90*/  @!P3 PRMT R18, R57, 0x7610, R18 ;  /* 0x000076103912b816 */ /* 0x000fca0000000012 */
[----:B------:R-:W-:Y:S01]  /*4ca0*/  STL.S16 [R1+0x12c], R18 ;  /* 0x00012c1201007387 */ /* 0x000fe20000100600 */
[----:B--2---:R-:W-:-:S05]  /*4cb0*/  @!P0 PRMT R47, R19, 0x7610, R47 ;  /* 0x00007610132f8816 */ /* 0x004fca000000002f */
[----:B------:R0:W-:Y:S04]  /*4cc0*/  STL.S16 [R1+0x154], R47 ;  /* 0x0001542f01007387 */ /* 0x0001e80000100600 */
[----:B0-----:R-:W2:Y:S01]  /*4cd0*/  LDL.LU R47, [R1+0x39c] ;  /* 0x00039c00012f7983 */ /* 0x001ea20000300800 */
[----:B------:R-:W-:Y:S01]  /*4ce0*/  IMAD.MOV.U32 R18, RZ, RZ, RZ ;  /* 0x000000ffff127224 */ /* 0x000fe200078e00ff */
[----:B------:R-:W-:-:S05]  /*4cf0*/  LOP3.LUT P2, RZ, R3, 0x20000, RZ, 0xc0, !PT ;  /* 0x0002000003ff7812 */ /* 0x000fca000784c0ff */
[----:B------:R0:W3:Y:S02]  /*4d00*/  @!P1 LDG.E R18, desc[UR18][R44.64] ;  /* 0x000000122c129981 */ /* 0x0000e4000c1e1900 */
[----:B0-----:R-:W-:-:S04]  /*4d10*/  PRMT R44, RZ, 0x7610, R44 ;  /* 0x00007610ff2c7816 */ /* 0x001fc8000000002c */
[----:B------:R-:W-:-:S05]  /*4d20*/  @!P0 PRMT R44, R19, 0x7632, R44 ;  /* 0x00007632132c8816 */ /* 0x000fca000000002c */
[----:B------:R0:W-:Y:S02]  /*4d30*/  STL.S16 [R1+0x150], R44 ;  /* 0x0001502c01007387 */ /* 0x0001e40000100600 */
[----:B0-----:R-:W-:-:S06]  /*4d40*/  IMAD.MOV.U32 R44, RZ, RZ, RZ ;  /* 0x000000ffff2c7224 */ /* 0x001fcc00078e00ff */
[----:B--2---:R-:W2:Y:S01]  /*4d50*/  @!P2 LDG.E R44, desc[UR18][R46.64] ;  /* 0x000000122e2ca981 */ /* 0x004ea2000c1e1900 */
[----:B------:R-:W-:Y:S02]  /*4d60*/  LOP3.LUT R56, R56, 0xfffffffd, RZ, 0xc0, !PT ;  /* 0xfffffffd38387812 */ /* 0x000fe400078ec0ff */
[----:B------:R-:W-:Y:S02]  /*4d70*/  PRMT R45, RZ, 0x7610, R45 ;  /* 0x00007610ff2d7816 */ /* 0x000fe4000000002d */
[----:B------:R-:W-:Y:S02]  /*4d80*/  @P6 LOP3.LUT R56, R56, 0x2, RZ, 0xfc, !PT ;  /* 0x0000000238386812 */ /* 0x000fe400078efcff */
[----:B------:R-:W-:Y:S02]  /*4d90*/  LOP3.LUT P6, RZ, R3, 0x10000, RZ, 0xc0, !PT ;  /* 0x0001000003ff7812 */ /* 0x000fe400078cc0ff */
[----:B--2---:R-:W-:-:S05]  /*4da0*/  @!P2 PRMT R31, R44, 0x7610, R31 ;  /* 0x000076102c1fa816 */ /* 0x004fca000000001f */
[----:B------:R0:W-:Y:S04]  /*4db0*/  STL.S16 [R1+0x160], R31 ;  /* 0x0001601f01007387 */ /* 0x0001e80000100600 */
[----:B0-----:R-:W2:Y:S01]  /*4dc0*/  LDL.LU R31, [R1+0x398] ;  /* 0x00039800011f7983 */ /* 0x001ea20000300800 */
[----:B------:R-:W-:-:S05]  /*4dd0*/  @!P2 PRMT R45, R44, 0x7632, R45 ;  /* 0x000076322c2da816 */ /* 0x000fca000000002d */
[----:B------:R0:W-:Y:S02]  /*4de0*/  STL.S16 [R1+0x13c], R45 ;  /* 0x00013c2d01007387 */ /* 0x0001e40000100600 */
[----:B0-----:R-:W-:-:S06]  /*4df0*/  IMAD.MOV.U32 R45, RZ, RZ, RZ ;  /* 0x000000ffff2d7224 */ /* 0x001fcc00078e00ff */
[----:B--2---:R0:W2:Y:S01]  /*4e00*/  @!P6 LDG.E R45, desc[UR18][R30.64] ;  /* 0x000000121e2de981 */ /* 0x0040a2000c1e1900 */
[----:B------:R-:W-:Y:S02]  /*4e10*/  LOP3.LUT P5, RZ, R3, 0x8000, RZ, 0xc0, !PT ;  /* 0x0000800003ff7812 */ /* 0x000fe400078ac0ff */
[----:B0-----:R-:W-:Y:S02]  /*4e20*/  PRMT R30, RZ, 0x7610, R30 ;  /* 0x00007610ff1e7816 */ /* 0x001fe4000000001e */
[----:B--2---:R-:W-:-:S05]  /*4e30*/  @!P6 PRMT R49, R45, 0x7610, R49 ;  /* 0x000076102d31e816 */ /* 0x004fca0000000031 */
[----:B------:R0:W-:Y:S04]  /*4e40*/  STL.S16 [R1+0x174], R49 ;  /* 0x0001743101007387 */ /* 0x0001e80000100600 */
[----:B0-----:R-:W2:Y:S01]  /*4e50*/  LDL.LU R49, [R1+0x394] ;  /* 0x0003940001317983 */ /* 0x001ea20000300800 */
[----:B------:R-:W-:-:S05]  /*4e60*/  @!P6 PRMT R30, R45, 0x7632, R30 ;  /* 0x000076322d1ee816 */ /* 0x000fca000000001e */
[----:B------:R0:W-:Y:S02]  /*4e70*/  STL.S16 [R1+0x170], R30 ;  /* 0x0001701e01007387 */ /* 0x0001e40000100600 */
[----:B0-----:R-:W-:-:S06]  /*4e80*/  MOV R30, RZ ;  /* 0x000000ff001e7202 */ /* 0x001fcc0000000f00 */
[----:B--2---:R-:W2:Y:S01]  /*4e90*/  @!P5 LDG.E R30, desc[UR18][R48.64] ;  /* 0x00000012301ed981 */ /* 0x004ea2000c1e1900 */
[----:B------:R-:W-:Y:S02]  /*4ea0*/  PRMT R26, RZ, 0x7610, R26 ;  /* 0x00007610ff1a7816 */ /* 0x000fe4000000001a */
[----:B------:R-:W-:Y:S02]  /*4eb0*/  PRMT R31, RZ, 0x7610, R31 ;  /* 0x00007610ff1f7816 */ /* 0x000fe4000000001f */
[----:B------:R-:W-:Y:S02]  /*4ec0*/  @!P4 PRMT R26, R33, 0x7610, R26 ;  /* 0x00007610211ac816 */ /* 0x000fe4000000001a */
        /* <DEDUP_REMOVED lines=15> */
[----:B0-----:R-:W-:Y:S01]  /*4fc0*/  HFMA2 R29, -RZ, RZ, 0, 0 ;  /* 0x00000000ff1d7431 */ /* 0x001fe200000001ff */
[----:B------:R-:W-:-:S05]  /*4fd0*/  LOP3.LUT P3, RZ, R3, 0x2000, RZ, 0xc0, !PT ;  /* 0x0000200003ff7812 */ /* 0x000fca000786c0ff */
[----:B--2---:R-:W2:Y:S01]  /*4fe0*/  @!P0 LDG.E R29, desc[UR18][R20.64] ;  /* 0x00000012141d8981 */ /* 0x004ea2000c1e1900 */
[----:B------:R-:W-:-:S07]  /*4ff0*/  IMAD.MOV.U32 R28, RZ, RZ, RZ ;  /* 0x000000ffff1c7224 */ /* 0x000fce00078e00ff */
[----:B------:R-:W4:Y:S01]  /*5000*/  @!P3 LDG.E R28, desc[UR18][R40.64] ;  /* 0x00000012281cb981 */ /* 0x000f22000c1e1900 */
[C---:B--2---:R-:W-:Y:S02]  /*5010*/  @!P0 PRMT R42, R29.reuse, 0x7610, R42 ;  /* 0x000076101d2a8816 */ /* 0x044fe4000000002a */
[----:B------:R-:W-:-:S03]  /*5020*/  @!P0 PRMT R43, R29, 0x7632, R43 ;  /* 0x000076321d2b8816 */ /* 0x000fc6000000002b */
[----:B------:R0:W-:Y:S04]  /*5030*/  STL.S16 [R1+0x1ac], R42 ;  /* 0x0001ac2a01007387 */ /* 0x0001e80000100600 */
[----:B------:R1:W-:Y:S04]  /*5040*/  STL.S16 [R1+0x18c], R43 ;  /* 0x00018c2b01007387 */ /* 0x0003e80000100600 */
[----:B0-----:R-:W2:Y:S04]  /*5050*/  LDL.LU R42, [R1+0x384] ;  /* 0x00038400012a7983 */ /* 0x001ea80000300800 */
[----:B-1----:R-:W2:Y:S01]  /*5060*/  LDL.LU R43, [R1+0x380] ;  /* 0x00038000012b7983 */ /* 0x002ea20000300800 */
[----:B----4-:R-:W-:-:S02]  /*5070*/  @!P3 PRMT R37, R28, 0x7610, R37 ;  /* 0x000076101c25b816 */ /* 0x010fc40000000025 */
[----:B------:R-:W-:-:S03]  /*5080*/  LOP3.LUT P6, RZ, R3, 0x200, RZ, 0xc0, !PT ;  /* 0x0000020003ff7812 */ /* 0x000fc600078cc0ff */
[----:B------:R0:W-:Y:S04]  /*5090*/  STL.S16 [R1+0x19c], R37 ;  /* 0x00019c2501007387 */ /* 0x0001e80000100600 */
[----:B------:R1:W-:Y:S04]  /*50a0*/  STL [R1+0x10], R2 ;  /* 0x0000100201007387 */ /* 0x0003e80000100800 */
[----:B0-----:R-:W4:Y:S01]  /*50b0*/  LDL.LU R37, [R1+0x388] ;  /* 0x0003880001257983 */ /* 0x001f220000300800 */
[----:B-1----:R-:W-:Y:S02]  /*50c0*/  MOV R2, RZ ;  /* 0x000000ff00027202 */ /* 0x002fe40000000f00 */
[----:B------:R-:W-:-:S02]  /*50d0*/  PRMT R27, RZ, 0x7610, R27 ;  /* 0x00007610ff1b7816 */ /* 0x000fc4000000001b */
[----:B------:R-:W-:Y:S02]  /*50e0*/  PRMT R32, RZ, 0x7610, R32 ;  /* 0x00007610ff207816 */ /* 0x000fe40000000020 */
[C---:B---3--:R-:W-:Y:S02]  /*50f0*/  @!P1 PRMT R27, R18.reuse, 0x7610, R27 ;  /* 0x00007610121b9816 */ /* 0x048fe4000000001b */
[----:B------:R-:W-:Y:S02]  /*5100*/  @!P1 PRMT R32, R18, 0x7632, R32 ;  /* 0x0000763212209816 */ /* 0x000fe40000000020 */
[C---:B------:R-:W-:Y:S01]  /*5110*/  LOP3.LUT P1, RZ, R3.reuse, 0x800, RZ, 0xc0, !PT ;  /* 0x0000080003ff7812 */ /* 0x040fe2000782c0ff */
[----:B------:R-:W-:Y:S01]  /*5120*/  IMAD.MOV.U32 R20, RZ, RZ, RZ ;  /* 0x000000ffff147224 */ /* 0x000fe200078e00ff */
[----:B------:R-:W-:-:S11]  /*5130*/  LOP3.LUT P2, RZ, R3, 0x400, RZ, 0xc0, !PT ;  /* 0x0000040003ff7812 */ /* 0x000fd6000784c0ff */
[----:B------:R0:W3:Y:S04]  /*5140*/  @!P1 LDG.E R20, desc[UR18][R10.64] ;  /* 0x000000120a149981 */ /* 0x0000e8000c1e1900 */
[----:B--2---:R-:W2:Y:S01]  /*5150*/  @!P6 LDG.E R2, desc[UR18][R42.64] ;  /* 0x000000122a02e981 */ /* 0x004ea2000c1e1900 */
[----:B0-----:R-:W-:-:S04]  /*5160*/  PRMT R10, RZ, 0x7610, R10 ;  /* 0x00007610ff0a7816 */ /* 0x001fc8000000000a */
[----:B------:R-:W-:-:S05]  /*5170*/  @!P3 PRMT R10, R28, 0x7632, R10 ;  /* 0x000076321c0ab816 */ /* 0x000fca000000000a */
[----:B------:R0:W-:Y:S02]  /*5180*/  STL.S16 [R1+0x198], R10 ;  /* 0x0001980a01007387 */ /* 0x0001e40000100600 */
[----:B0-----:R-:W-:-:S06]  /*5190*/  IMAD.MOV.U32 R10, RZ, RZ, RZ ;  /* 0x000000ffff0a7224 */ /* 0x001fcc00078e00ff */
[----:B----4-:R-:W4:Y:S01]  /*51a0*/  @!P2 LDG.E R10, desc[UR18][R36.64] ;  /* 0x00000012240aa981 */ /* 0x010f22000c1e1900 */
[----:B------:R-:W-:Y:S02]  /*51b0*/  PRMT R14, RZ, 0x7610, R14 ;  /* 0x00007610ff0e7816 */ /* 0x000fe4000000000e */
[C---:B--2---:R-:W-:Y:S02]  /*51c0*/  @!P6 PRMT R15, R2.reuse, 0x7610, R15 ;  /* 0x00007610020fe816 */ /* 0x044fe4000000000f */
[----:B------:R-:W-:-:S03]  /*51d0*/  @!P6 PRMT R14, R2, 0x7632, R14 ;  /* 0x00007632020ee816 */ /* 0x000fc6000000000e */
[----:B------:R-:W-:Y:S04]  /*51e0*/  STL.S16 [R1+0x1c0], R15 ;  /* 0x0001c00f01007387 */ /* 0x000fe80000100600 */
[----:B------:R0:W-:Y:S04]  /*51f0*/  STL.S16 [R1+0x1c4], R14 ;  /* 0x0001c40e01007387 */ /* 0x0001e80000100600 */
[----:B0-----:R-:W2:Y:S01]  /*5200*/  LDL.LU.64 R14, [R1+0x208] ;  /* 0x00020800010e7983 */ /* 0x001ea20000300a00 */
[----:B------:R-:W-:Y:S02]  /*5210*/  PRMT R21, RZ, 0x7610, R21 ;  /* 0x00007610ff157816 */ /* 0x000fe40000000015 */
[----:B------:R-:W-:-:S02]  /*5220*/  PRMT R40, RZ, 0x7610, R40 ;  /* 0x00007610ff287816 */ /* 0x000fc40000000028 */
[C---:B------:R-:W-:Y:S02]  /*5230*/  LOP3.LUT P4, RZ, R3.reuse, 0x80, RZ, 0xc0, !PT ;  /* 0x0000008003ff7812 */ /* 0x040fe4000788c0ff */
[----:B------:R-:W-:Y:S02]  /*5240*/  PRMT R11, RZ, 0x7610, R11 ;  /* 0x00007610ff0b7816 */ /* 0x000fe4000000000b */
[C---:B----4-:R-:W-:Y:S02]  /*5250*/  @!P2 PRMT R21, R10.reuse, 0x7632, R21 ;  /* 0x000076320a15a816 */ /* 0x050fe40000000015 */
[----:B------:R-:W-:Y:S02]  /*5260*/  LOP3.LUT P5, RZ, R3, 0x100, RZ, 0xc0, !PT ;  /* 0x0000010003ff7812 */ /* 0x000fe400078ac0ff */
[----:B------:R-:W-:Y:S02]  /*5270*/  @!P2 PRMT R40, R10, 0x7610, R40 ;  /* 0x000076100a28a816 */ /* 0x000fe40000000028 */
[----:B---3--:R-:W-:-:S02]  /*5280*/  @!P1 PRMT R11, R20, 0x7632, R11 ;  /* 0x00007632140b9816 */ /* 0x008fc4000000000b */
[C---:B------:R-:W-:Y:S01]  /*5290*/  LOP3.LUT P2, RZ, R3.reuse, 0x8, RZ, 0xc0, !PT ;  /* 0x0000000803ff7812 */ /* 0x040fe2000784c0ff */
[----:B------:R0:W-:Y:S01]  /*52a0*/  STL.S16 [R1+0x1a8], R21 ;  /* 0x0001a81501007387 */ /* 0x0001e20000100600 */
[----:B------:R-:W-:-:S03]  /*52b0*/  LOP3.LUT P0, RZ, R3, 0x20, RZ, 0xc0, !PT ;  /* 0x0000002003ff7812 */ /* 0x000fc6000780c0ff */
[----:B------:R1:W-:Y:S01]  /*52c0*/  STL.S16 [R1+0x1b0], R11 ;  /* 0x0001b00b01007387 */ /* 0x0003e20000100600 */
[----:B0-----:R-:W-:-:S03]  /*52d0*/  IMAD.MOV.U32 R21, RZ, RZ, RZ ;  /* 0x000000ffff157224 */ /* 0x001fc600078e00ff */
[----:B------:R0:W-:Y:S01]  /*52e0*/  STL [R1+0x28], R19 ;  /* 0x0000281301007387 */ /* 0x0001e20000100800 */
[----:B-1----:R-:W-:-:S03]  /*52f0*/  IMAD.MOV.U32 R11, RZ, RZ, RZ ;  /* 0x000000ffff0b7224 */ /* 0x002fc600078e00ff */
[----:B------:R1:W3:Y:S04]  /*5300*/  @!P4 LDG.E R21, desc[UR18][R24.64] ;  /* 0x000000121815c981 */ /* 0x0002e8000c1e1900 */
[----:B------:R-:W4:Y:S01]  /*5310*/  @!P5 LDG.E R11, desc[UR18][R38.64] ;  /* 0x00000012260bd981 */ /* 0x000f22000c1e1900 */
[----:B0-----:R-:W-:Y:S01]  /*5320*/  IMAD.MOV.U32 R19, RZ, RZ, RZ ;  /* 0x000000ffff137224 */ /* 0x001fe200078e00ff */
[----:B-1----:R-:W-:-:S06]  /*5330*/  CS2R R24, SRZ ;  /* 0x0000000000187805 */ /* 0x002fcc000001ff00 */
[----:B------:R-:W4:Y:S04]  /*5340*/  @!P0 LDG.E R25, desc[UR18][R22.64] ;  /* 0x0000001216198981 */ /* 0x000f28000c1e1900 */
[----:B--2---:R0:W2:Y:S04]  /*5350*/  @!P2 LDG.E R19, desc[UR18][R14.64] ;  /* 0x000000120e13a981 */ /* 0x0040a8000c1e1900 */
[----:B------:R-:W0:Y:S01]  /*5360*/  LDL.LU.64 R14, [R1+0x378] ;  /* 0x00037800010e7983 */ /* 0x000e220000300a00 */
[----:B------:R-:W-:Y:S02]  /*5370*/  LOP3.LUT P3, RZ, R3, 0x40, RZ, 0xc0, !PT ;  /* 0x0000004003ff7812 */ /* 0x000fe4000786c0ff */
[----:B------:R-:W-:-:S02]  /*5380*/  PRMT R17, RZ, 0x7610, R17 ;  /* 0x00007610ff117816 */ /* 0x000fc40000000011 */
[----:B------:R-:W-:Y:S02]  /*5390*/  PRMT R16, RZ, 0x7610, R16 ;  /* 0x00007610ff107816 */ /* 0x000fe40000000010 */
[----:B------:R-:W-:Y:S02]  /*53a0*/  PRMT R13, RZ, 0x7610, R13 ;  /* 0x00007610ff0d7816 */ /* 0x000fe4000000000d */
[----:B------:R-:W-:-:S05]  /*53b0*/  PRMT R12, RZ, 0x7610, R12 ;  /* 0x00007610ff0c7816 */ /* 0x000fca000000000c */
[----:B------:R1:W2:Y:S01]  /*53c0*/  @!P3 LDG.E R24, desc[UR18][R34.64] ;  /* 0x000000122218b981 */ /* 0x0002a2000c1e1900 */
[C---:B---3--:R-:W-:Y:S02]  /*53d0*/  @!P4 PRMT R17, R21.reuse, 0x7610, R17 ;  /* 0x000076101511c816 */ /* 0x048fe40000000011 */
[----:B------:R-:W-:Y:S02]  /*53e0*/  @!P4 PRMT R16, R21, 0x7632, R16 ;  /* 0x000076321510c816 */ /* 0x000fe40000000010 */
[C---:B----4-:R-:W-:Y:S02]  /*53f0*/  @!P5 PRMT R13, R11.reuse, 0x7610, R13 ;  /* 0x000076100b0dd816 */ /* 0x050fe4000000000d */
[----:B------:R-:W-:Y:S01]  /*5400*/  @!P5 PRMT R12, R11, 0x7632, R12 ;  /* 0x000076320b0cd816 */ /* 0x000fe2000000000c */
[----:B------:R-:W-:Y:S04]  /*5410*/  STL.S16 [R1+0x1cc], R16 ;  /* 0x0001cc1001007387 */ /* 0x000fe80000100600 */
[----:B------:R3:W-:Y:S04]  /*5420*/  STL.S16 [R1+0x1ec], R17 ;  /* 0x0001ec1101007387 */ /* 0x0007e80000100600 */
[----:B------:R-:W-:Y:S04]  /*5430*/  STL.S16 [R1+0x1d8], R12 ;  /* 0x0001d80c01007387 */ /* 0x000fe80000100600 */
[----:B------:R4:W-:Y:S04]  /*5440*/  STL.S16 [R1+0x1dc], R13 ;  /* 0x0001dc0d01007387 */ /* 0x0009e80000100600 */
[----:B---3--:R-:W3:Y:S04]  /*5450*/  LDL.LU.64 R16, [R1+0x228] ;  /* 0x0002280001107983 */ /* 0x008ee80000300a00 */
[----:B----4-:R-:W4:Y:S01]  /*5460*/  LDL.LU.64 R12, [R1+0x210] ;  /* 0x00021000010c7983 */ /* 0x010f220000300a00 */
[----:B0-----:R-:W-:-:S02]  /*5470*/  PRMT R15, RZ, 0x7610, R15 ;  /* 0x00007610ff0f7816 */ /* 0x001fc4000000000f */
[----:B------:R-:W-:Y:S02]  /*5480*/  PRMT R14, RZ, 0x7610, R14 ;  /* 0x00007610ff0e7816 */ /* 0x000fe4000000000e */
[C---:B------:R-:W-:Y:S02]  /*5490*/  @!P0 PRMT R15, R25.reuse, 0x7610, R15 ;  /* 0x00007610190f8816 */ /* 0x040fe4000000000f */
[----:B------:R-:W-:-:S03]  /*54a0*/  @!P0 PRMT R14, R25, 0x7632, R14 ;  /* 0x00007632190e8816 */ /* 0x000fc6000000000e */
[----:B------:R-:W-:Y:S04]  /*54b0*/  STL.S16 [R1+0x20c], R15 ;  /* 0x00020c0f01007387 */ /* 0x000fe80000100600 */
[----:B------:R0:W-:Y:S04]  /*54c0*/  STL.S16 [R1+0x1f8], R14 ;  /* 0x0001f80e01007387 */ /* 0x0001e80000100600 */
[----:B0-----:R-:W4:Y:S01]  /*54d0*/  LDL.LU.64 R14, [R1+0x240] ;  /* 0x00024000010e7983 */ /* 0x001f220000300a00 */
[----:B-1----:R-:W-:Y:S02]  /*54e0*/  PRMT R34, RZ, 0x7610, R34 ;  /* 0x00007610ff227816 */ /* 0x002fe40000000022 */
[----:B------:R-:W-:Y:S01]  /*54f0*/  LOP3.LUT P5, RZ, R3, 0x2, RZ, 0xc0, !PT ;  /* 0x0000000203ff7812 */ /* 0x000fe200078ac0ff */
[----:B------:R0:W-:Y:S01]  /*5500*/  STL [R1+0x1c], R33 ;  /* 0x00001c2101007387 */ /* 0x0001e20000100800 */
[----:B--2---:R-:W-:-:S02]  /*5510*/  @!P3 PRMT R34, R24, 0x7610, R34 ;  /* 0x000076101822b816 */ /* 0x004fc40000000022 */
[----:B------:R-:W-:Y:S02]  /*5520*/  PRMT R41, RZ, 0x7610, R41 ;  /* 0x00007610ff297816 */ /* 0x000fe40000000029 */
[----:B------:R-:W-:Y:S02]  /*5530*/  LOP3.LUT P6, RZ, R3, 0x4, RZ, 0xc0, !PT ;  /* 0x0000000403ff7812 */ /* 0x000fe400078cc0ff */
[----:B0-----:R-:W-:Y:S01]  /*5540*/  PRMT R33, RZ, 0x7610, R33 ;  /* 0x00007610ff217816 */ /* 0x001fe20000000021 */
[----:B------:R0:W-:Y:S03]  /*5550*/  STL.S16 [R1+0x1fc], R34 ;  /* 0x0001fc2201007387 */ /* 0x0001e60000100600 */
[----:B------:R-:W-:Y:S02]  /*5560*/  @!P3 PRMT R33, R24, 0x7632, R33 ;  /* 0x000076321821b816 */ /* 0x000fe40000000021 */
[----:B------:R-:W-:-:S02]  /*5570*/  @!P1 PRMT R41, R20, 0x7610, R41 ;  /* 0x0000761014299816 */ /* 0x000fc40000000029 */
[----:B------:R-:W-:Y:S01]  /*5580*/  LOP3.LUT P1, RZ, R3, 0x10, RZ, 0xc0, !PT ;  /* 0x0000001003ff7812 */ /* 0x000fe2000782c0ff */
[----:B------:R1:W-:Y:S01]  /*5590*/  STL.S16 [R1+0x1e8], R33 ;  /* 0x0001e82101007387 */ /* 0x0003e20000100600 */
[----:B0-----:R-:W-:Y:S02]  /*55a0*/  MOV R34, RZ ;  /* 0x000000ff00227202 */ /* 0x001fe40000000f00 */
[----:B------:R-:W-:Y:S01]  /*55b0*/  LOP3.LUT P3, RZ, R0, 0x80000000, RZ, 0xc0, !PT ;  /* 0x8000000000ff7812 */ /* 0x000fe2000786c0ff */
[----:B------:R-:W-:Y:S01]  /*55c0*/  HFMA2 R22, -RZ, RZ, 0, 0 ;  /* 0x00000000ff167431 */ /* 0x000fe200000001ff */
[----:B------:R0:W-:Y:S01]  /*55d0*/  STL [R1+0x38], R31 ;  /* 0x0000381f01007387 */ /* 0x0001e20000100800 */
[----:B-1----:R-:W-:-:S03]  /*55e0*/  IMAD.MOV.U32 R33, RZ, RZ, RZ ;  /* 0x000000ffff217224 */ /* 0x002fc600078e00ff */
[----:B---3--:R1:W2:Y:S04]  /*55f0*/  @!P5 LDG.E R34, desc[UR18][R16.64] ;  /* 0x000000121022d981 */ /* 0x0082a8000c1e1900 */
[----:B------:R-:W-:Y:S01]  /*5600*/  STL.S16 [R1+0x1b4], R41 ;  /* 0x0001b42901007387 */ /* 0x000fe20000100600 */
[----:B0-----:R-:W-:-:S03]  /*5610*/  IMAD.MOV.U32 R31, RZ, RZ, RZ ;  /* 0x000000ffff1f7224 */ /* 0x001fc600078e00ff */
[----:B----4-:R0:W3:Y:S04]  /*5620*/  @!P6 LDG.E R33, desc[UR18][R12.64] ;  /* 0x000000120c21e981 */ /* 0x0100e8000c1e1900 */
[----:B------:R-:W1:Y:S04]  /*5630*/  LDL.LU.64 R16, [R1+0x368] ;  /* 0x0003680001107983 */ /* 0x000e680000300a00 */
[----:B------:R4:W-:Y:S04]  /*5640*/  STL.S16 [R1+0x1c8], R40 ;  /* 0x0001c82801007387 */ /* 0x0009e80000100600 */
[----:B------:R-:W0:Y:S04]  /*5650*/  LDL.LU.64 R12, [R1+0x370] ;  /* 0x00037000010c7983 */ /* 0x000e280000300a00 */
[----:B------:R-:W2:Y:S04]  /*5660*/  @!P1 LDG.E R22, desc[UR18][R50.64] ;  /* 0x0000001232169981 */ /* 0x000ea8000c1e1900 */
[----:B----4-:R-:W4:Y:S04]  /*5670*/  LDL.LU.64 R40, [R1+0x230] ;  /* 0x0002300001287983 */ /* 0x010f280000300a00 */
[----:B------:R3:W3:Y:S04]  /*5680*/  @!P3 LDG.E R31, desc[UR18][R14.64] ;  /* 0x000000120e1fb981 */ /* 0x0006e8000c1e1900 */
[----:B------:R-:W3:Y:S01]  /*5690*/  LDL.LU.64 R14, [R1+0x360] ;  /* 0x00036000010e7983 */ /* 0x000ee20000300a00 */
[----:B------:R-:W-:-:S03]  /*56a0*/  LOP3.LUT P4, RZ, R3, 0x1, RZ, 0xc0, !PT ;  /* 0x0000000103ff7812 */ /* 0x000fc6000788c0ff */
[----:B------:R1:W-:Y:S02]  /*56b0*/  STL [R1+0x34], R30 ;  /* 0x0000341e01007387 */ /* 0x0003e40000100800 */
[----:B-1----:R-:W-:Y:S01]  /*56c0*/  IMAD.MOV.U32 R30, RZ, RZ, RZ ;  /* 0x000000ffff1e7224 */ /* 0x002fe200078e00ff */
[----:B------:R-:W-:Y:S02]  /*56d0*/  PRMT R17, RZ, 0x7610, R17 ;  /* 0x00007610ff117816 */ /* 0x000fe40000000011 */
[----:B------:R-:W-:Y:S02]  /*56e0*/  PRMT R16, RZ, 0x7610, R16 ;  /* 0x00007610ff107816 */ /* 0x000fe40000000010 */
[C---:B------:R-:W-:Y:S02]  /*56f0*/  @!P2 PRMT R17, R19.reuse, 0x7610, R17 ;  /* 0x000076101311a816 */ /* 0x040fe40000000011 */
[----:B------:R-:W-:Y:S02]  /*5700*/  @!P2 PRMT R16, R19, 0x7632, R16 ;  /* 0x000076321310a816 */ /* 0x000fe40000000010 */
[----:B0-----:R-:W-:-:S02]  /*5710*/  PRMT R13, RZ, 0x7610, R13 ;  /* 0x00007610ff0d7816 */ /* 0x001fc4000000000d */
[----:B------:R-:W-:Y:S02]  /*5720*/  PRMT R12, RZ, 0x7610, R12 ;  /* 0x00007610ff0c7816 */ /* 0x000fe4000000000c */
[C---:B--2---:R-:W-:Y:S01]  /*5730*/  @!P1 PRMT R13, R22.reuse, 0x7610, R13 ;  /* 0x00007610160d9816 */ /* 0x044fe2000000000d */
[----:B----4-:R-:W2:Y:S01]  /*5740*/  @!P4 LDG.E R30, desc[UR18][R40.64] ;  /* 0x00000012281ec981 */ /* 0x010ea2000c1e1900 */
[----:B------:R-:W-:-:S03]  /*5750*/  @!P1 PRMT R12, R22, 0x7632, R12 ;  /* 0x00007632160c9816 */ /* 0x000fc6000000000c */
[----:B------:R-:W-:Y:S04]  /*5760*/  STL.S16 [R1+0x208], R16 ;  /* 0x0002081001007387 */ /* 0x000fe80000100600 */
[----:B------:R0:W-:Y:S04]  /*5770*/  STL.S16 [R1+0x22c], R17 ;  /* 0x00022c1101007387 */ /* 0x0001e80000100600 */
[----:B------:R-:W-:Y:S04]  /*5780*/  STL.S16 [R1+0x214], R12 ;  /* 0x0002140c01007387 */ /* 0x000fe80000100600 */
[----:B------:R1:W-:Y:S04]  /*5790*/  STL.S16 [R1+0x210], R13 ;  /* 0x0002100d01007387 */ /* 0x0003e80000100600 */
[----:B0-----:R-:W4:Y:S01]  /*57a0*/  LDL.LU.64 R16, [R1+0x260] ;  /* 0x0002600001107983 */ /* 0x001f220000300a00 */
[----:B------:R-:W-:-:S02]  /*57b0*/  PRMT R35, RZ, 0x7610, R35 ;  /* 0x00007610ff237816 */ /* 0x000fc40000000023 */
[----:B------:R-:W-:Y:S01]  /*57c0*/  LOP3.LUT P0, RZ, R0, 0x40000000, RZ, 0xc0, !PT ;  /* 0x4000000000ff7812 */ /* 0x000fe2000780c0ff */
[----:B------:R-:W-:Y:S04]  /*57d0*/  STL [R1+0x2c4], R6 ;  /* 0x0002c40601007387 */ /* 0x000fe80000100800 */
[----:B-1----:R-:W4:Y:S01]  /*57e0*/  LDL.LU.64 R12, [R1+0x250] ;  /* 0x00025000010c7983 */ /* 0x002f220000300a00 */
[----:B---3--:R-:W-:-:S03]  /*57f0*/  PRMT R15, RZ, 0x7610, R15 ;  /* 0x00007610ff0f7816 */ /* 0x008fc6000000000f */
[----:B------:R-:W-:Y:S01]  /*5800*/  STL [R1+0x2c0], R7 ;  /* 0x0002c00701007387 */ /* 0x000fe20000100800 */
[----:B------:R-:W-:Y:S02]  /*5810*/  PRMT R14, RZ, 0x7610, R14 ;  /* 0x00007610ff0e7816 */ /* 0x000fe4000000000e */
[C---:B------:R-:W-:Y:S01]  /*5820*/  @!P5 PRMT R15, R34.reuse, 0x7610, R15 ;  /* 0x00007610220fd816 */ /* 0x040fe2000000000f */
[----:B------:R-:W-:Y:S01]  /*5830*/  STL.64 [R1+0x340], R6 ;  /* 0x0003400601007387 */ /* 0x000fe20000100a00 */
[----:B------:R-:W-:-:S03]  /*5840*/  @!P5 PRMT R14, R34, 0x7632, R14 ;  /* 0x00007632220ed816 */ /* 0x000fc6000000000e */
[----:B------:R0:W-:Y:S04]  /*5850*/  STL.S16 [R1+0x244], R15 ;  /* 0x0002440f01007387 */ /* 0x0001e80000100600 */
[----:B------:R1:W-:Y:S01]  /*5860*/  STL.S16 [R1+0x230], R14 ;  /* 0x0002300e01007387 */ /* 0x0003e20000100600 */
[----:B------:R-:W-:-:S03]  /*5870*/  PRMT R36, RZ, 0x7610, R36 ;  /* 0x00007610ff247816 */ /* 0x000fc60000000024 */
[----:B------:R-:W-:Y:S01]  /*5880*/  STL [R1+0x3c], R28 ;  /* 0x00003c1c01007387 */ /* 0x000fe20000100800 */
[----:B0-----:R-:W-:-:S03]  /*5890*/  IMAD.MOV.U32 R15, RZ, RZ, R9 ;  /* 0x000000ffff0f7224 */ /* 0x001fc600078e0009 */
[----:B------:R0:W-:Y:S01]  /*58a0*/  STL [R1+0x40], R29 ;  /* 0x0000401d01007387 */ /* 0x0001e20000100800 */
[----:B-1----:R-:W-:-:S03]  /*58b0*/  MOV R14, R8 ;  /* 0x00000008000e7202 */ /* 0x002fc60000000f00 */
[----:B------:R-:W3:Y:S01]  /*58c0*/  LDL.LU.64 R8, [R1+0x288] ;  /* 0x0002880001087983 */ /* 0x000ee20000300a00 */
[C---:B------:R-:W-:Y:S02]  /*58d0*/  LOP3.LUT P1, RZ, R0.reuse, 0x20000000, RZ, 0xc0, !PT ;  /* 0x2000000000ff7812 */ /* 0x040fe4000782c0ff */
[----:B------:R-:W-:Y:S01]  /*58e0*/  PRMT R7, RZ, 0x7610, R7 ;  /* 0x00007610ff077816 */ /* 0x000fe20000000007 */
[----:B------:R1:W-:Y:S01]  /*58f0*/  STL [R1+0x48], R10 ;  /* 0x0000480a01007387 */ /* 0x0003e20000100800 */
[----:B------:R-:W-:Y:S02]  /*5900*/  PRMT R6, RZ, 0x7610, R6 ;  /* 0x00007610ff067816 */ /* 0x000fe40000000006 */
[C---:B------:R-:W-:Y:S02]  /*5910*/  @!P6 PRMT R35, R33.reuse, 0x7632, R35 ;  /* 0x000076322123e816 */ /* 0x040fe40000000023 */
[----:B0-----:R-:W-:Y:S02]  /*5920*/  CS2R R28, SRZ ;  /* 0x00000000001c7805 */ /* 0x001fe4000001ff00 */
[----:B------:R-:W-:Y:S01]  /*5930*/  @!P6 PRMT R36, R33, 0x7610, R36 ;  /* 0x000076102124e816 */ /* 0x000fe20000000024 */
[----:B------:R-:W-:Y:S01]  /*5940*/  STL [R1+0x4c], R2 ;  /* 0x00004c0201007387 */ /* 0x000fe20000100800 */
[----:B------:R-:W-:-:S03]  /*5950*/  LOP3.LUT P6, RZ, R0, 0x8000000, RZ, 0xc0, !PT ;  /* 0x0800000000ff7812 */ /* 0x000fc600078cc0ff */
[----:B------:R0:W-:Y:S01]  /*5960*/  STL.S16 [R1+0x228], R35 ;  /* 0x0002282301007387 */ /* 0x0001e20000100600 */
[----:B-1----:R-:W-:-:S03]  /*5970*/  IMAD.MOV.U32 R10, RZ, RZ, RZ ;  /* 0x000000ffff0a7224 */ /* 0x002fc600078e00ff */
[----:B------:R-:W3:Y:S01]  /*5980*/  LDL.LU.64 R40, [R1+0x270] ;  /* 0x0002700001287983 */ /* 0x000ee20000300a00 */
[----:B0-----:R-:W-:Y:S01]  /*5990*/  IMAD.MOV.U32 R35, RZ, RZ, RZ ;  /* 0x000000ffff237224 */ /* 0x001fe200078e00ff */
[C---:B--2---:R-:W-:Y:S02]  /*59a0*/  @!P4 PRMT R7, R30.reuse, 0x7610, R7 ;  /* 0x000076101e07c816 */ /* 0x044fe40000000007 */
[----:B------:R-:W-:-:S03]  /*59b0*/  @!P4 PRMT R6, R30, 0x7632, R6 ;  /* 0x000076321e06c816 */ /* 0x000fc60000000006 */
[----:B------:R-:W-:Y:S04]  /*59c0*/  STL.S16 [R1+0x240], R7 ;  /* 0x0002400701007387 */ /* 0x000fe80000100600 */
[----:B------:R0:W-:Y:S04]  /*59d0*/  STL.S16 [R1+0x250], R6 ;  /* 0x0002500601007387 */ /* 0x0001e80000100600 */
[----:B0-----:R-:W2:Y:S04]  /*59e0*/  LDL.LU.64 R6, [R1+0x298] ;  /* 0x0002980001067983 */ /* 0x001ea80000300a00 */
[----:B----4-:R0:W4:Y:S04]  /*59f0*/  @!P1 LDG.E R29, desc[UR18][R16.64] ;  /* 0x00000012101d9981 */ /* 0x010128000c1e1900 */
[----:B------:R1:W4:Y:S04]  /*5a00*/  @!P0 LDG.E R35, desc[UR18][R12.64] ;  /* 0x000000120c238981 */ /* 0x000328000c1e1900 */
[----:B------:R-:W0:Y:S04]  /*5a10*/  LDL.LU.64 R16, [R1+0x350] ;  /* 0x0003500001107983 */ /* 0x000e280000300a00 */
[----:B------:R-:W1:Y:S04]  /*5a20*/  LDL.LU.64 R12, [R1+0x358] ;  /* 0x00035800010c7983 */ /* 0x000e680000300a00 */
[----:B---3--:R-:W3:Y:S04]  /*5a30*/  @!P6 LDG.E R10, desc[UR18][R8.64] ;  /* 0x00000012080ae981 */ /* 0x008ee8000c1e1900 */
[----:B------:R-:W3:Y:S01]  /*5a40*/  LDL.LU.64 R8, [R1+0x348] ;  /* 0x0003480001087983 */ /* 0x000ee20000300a00 */
[----:B------:R-:W-:Y:S01]  /*5a50*/  LOP3.LUT P5, RZ, R0, 0x4000000, RZ, 0xc0, !PT ;  /* 0x0400000000ff7812 */ /* 0x000fe200078ac0ff */
[----:B------:R-:W-:-:S12]  /*5a60*/  IMAD.MOV.U32 R2, RZ, RZ, RZ ;  /* 0x000000ffff027224 */ /* 0x000fd800078e00ff */
[----:B--2---:R-:W2:Y:S01]  /*5a70*/  @!P5 LDG.E R2, desc[UR18][R6.64] ;  /* 0x000000120602d981 */ /* 0x004ea2000c1e1900 */
[----:B------:R-:W-:-:S03]  /*5a80*/  LOP3.LUT P2, RZ, R0, 0x10000000, RZ, 0xc0, !PT ;  /* 0x1000000000ff7812 */ /* 0x000fc6000784c0ff */
[----:B------:R-:W-:Y:S01]  /*5a90*/  STL [R1+0x2dc], R27 ;  /* 0x0002dc1b01007387 */ /* 0x000fe20000100800 */
[----:B------:R-:W-:-:S03]  /*5aa0*/  PRMT R23, RZ, 0x7610, R23 ;  /* 0x00007610ff177816 */ /* 0x000fc60000000017 */
[----:B------:R-:W-:Y:S04]  /*5ab0*/  STL [R1+0x24], R18 ;  /* 0x0000241201007387 */ /* 0x000fe80000100800 */
[----:B------:R-:W-:Y:S01]  /*5ac0*/  STL.S16 [R1+0x234], R36 ;  /* 0x0002342401007387 */ /* 0x000fe20000100600 */
[----:B0-----:R-:W-:Y:S02]  /*5ad0*/  PRMT R17, RZ, 0x7610, R17 ;  /* 0x00007610ff117816 */ /* 0x001fe40000000011 */
[----:B------:R-:W-:Y:S01]  /*5ae0*/  PRMT R16, RZ, 0x7610, R16 ;  /* 0x00007610ff107816 */ /* 0x000fe20000000010 */
[----:B------:R-:W-:Y:S01]  /*5af0*/  STL [R1+0x44], R20 ;  /* 0x0000441401007387 */ /* 0x000fe20000100800 */
[----:B----4-:R-:W-:Y:S02]  /*5b00*/  @!P1 PRMT R17, R29, 0x7610, R17 ;  /* 0x000076101d119816 */ /* 0x010fe40000000011 */
[----:B-1----:R-:W-:Y:S01]  /*5b10*/  PRMT R13, RZ, 0x7610, R13 ;  /* 0x00007610ff0d7816 */ /* 0x002fe2000000000d */
[----:B------:R-:W-:Y:S01]  /*5b20*/  STL [R1+0x2d8], R26 ;  /* 0x0002d81a01007387 */ /* 0x000fe20000100800 */
[----:B------:R-:W-:-:S02]  /*5b30*/  PRMT R12, RZ, 0x7610, R12 ;  /* 0x00007610ff0c7816 */ /* 0x000fc4000000000c */
[----:B------:R-:W-:Y:S01]  /*5b40*/  @!P1 PRMT R16, R29, 0x7632, R16 ;  /* 0x000076321d109816 */ /* 0x000fe20000000010 */
[----:B------:R-:W-:Y:S01]  /*5b50*/  STL [R1+0x54], R21 ;  /* 0x0000541501007387 */ /* 0x000fe20000100800 */
[C---:B------:R-:W-:Y:S02]  /*5b60*/  @!P3 PRMT R13, R31.reuse, 0x7610, R13 ;  /* 0x000076101f0db816 */ /* 0x040fe4000000000d */
[----:B------:R-:W-:Y:S01]  /*5b70*/  @!P3 PRMT R12, R31, 0x7632, R12 ;  /* 0x000076321f0cb816 */ /* 0x000fe2000000000c */
[----:B------:R-:W-:Y:S04]  /*5b80*/  STL.S16 [R1+0x264], R16 ;  /* 0x0002641001007387 */ /* 0x000fe80000100600 */
[----:B------:R-:W-:Y:S04]  /*5b90*/  STL.S16 [R1+0x288], R17 ;  /* 0x0002881101007387 */ /* 0x000fe80000100600 */
[----:B------:R-:W-:Y:S04]  /*5ba0*/  STL.S16 [R1+0x260], R12 ;  /* 0x0002600c01007387 */ /* 0x000fe80000100600 */
[----:B------:R0:W-:Y:S01]  /*5bb0*/  STL.S16 [R1+0x254], R13 ;  /* 0x0002540d01007387 */ /* 0x0001e20000100600 */
[----:B------:R-:W-:-:S03]  /*5bc0*/  LOP3.LUT P4, RZ, R0, 0x2000000, RZ, 0xc0, !PT ;  /* 0x0200000000ff7812 */ /* 0x000fc6000788c0ff */
[----:B------:R-:W-:Y:S04]  /*5bd0*/  STL [R1+0x64], R19 ;  /* 0x0000641301007387 */ /* 0x000fe80000100800 */
[----:B------:R-:W-:Y:S04]  /*5be0*/  STL.64 [R1+0x2f8], R58 ;  /* 0x0002f83a01007387 */ /* 0x000fe80000100a00 */
[----:B0-----:R-:W4:Y:S04]  /*5bf0*/  LDL.LU.64 R12, [R1+0x2a8] ;  /* 0x0002a800010c7983 */ /* 0x001f280000300a00 */
[----:B------:R-:W-:Y:S01]  /*5c00*/  STL [R1+0x60], R22 ;  /* 0x0000601601007387 */ /* 0x000fe20000100800 */
[----:B------:R-:W-:-:S02]  /*5c10*/  PRMT R47, RZ, 0x7610, R47 ;  /* 0x00007610ff2f7816 */ /* 0x000fc4000000002f */
[----:B------:R-:W-:Y:S01]  /*5c20*/  PRMT R46, RZ, 0x7610, R46 ;  /* 0x00007610ff2e7816 */ /* 0x000fe2000000002e */
[----:B------:R-:W4:Y:S01]  /*5c30*/  LDL.LU.64 R6, [R1+0x340] ;  /* 0x0003400001067983 */ /* 0x000f220000300a00 */
[----:B---3--:R-:W-:Y:S01]  /*5c40*/  IMAD.MOV.U32 R16, RZ, RZ, R8 ;  /* 0x000000ffff107224 */ /* 0x008fe200078e0008 */
[----:B------:R-:W-:Y:S02]  /*5c50*/  MOV R17, R9 ;  /* 0x0000000900117202 */ /* 0x000fe40000000f00 */
[----:B------:R-:W3:Y:S01]  /*5c60*/  LDL.LU.64 R8, [R1+0x2b0] ;  /* 0x0002b00001087983 */ /* 0x000ee20000300a00 */
[----:B------:R-:W-:Y:S02]  /*5c70*/  PRMT R27, RZ, 0x7610, R27 ;  /* 0x00007610ff1b7816 */ /* 0x000fe4000000001b */
[----:B------:R-:W-:Y:S01]  /*5c80*/  PRMT R18, RZ, 0x7610, R18 ;  /* 0x00007610ff127816 */ /* 0x000fe20000000012 */
[----:B------:R-:W-:Y:S01]  /*5c90*/  HFMA2 R36, -RZ, RZ, 0, 0 ;  /* 0x00000000ff247431 */ /* 0x000fe200000001ff */
[----:B------:R-:W-:-:S02]  /*5ca0*/  @!P0 PRMT R27, R35, 0x7610, R27 ;  /* 0x00007610231b8816 */ /* 0x000fc4000000001b */
[----:B------:R-:W-:Y:S02]  /*5cb0*/  @!P0 PRMT R18, R35, 0x7632, R18 ;  /* 0x0000763223128816 */ /* 0x000fe40000000012 */
[----:B------:R-:W-:Y:S01]  /*5cc0*/  LOP3.LUT P0, RZ, R0, 0x800000, RZ, 0xc0, !PT ;  /* 0x0080000000ff7812 */ /* 0x000fe2000780c0ff */
[----:B------:R-:W3:Y:S04]  /*5cd0*/  @!P2 LDG.E R36, desc[UR18][R40.64] ;  /* 0x000000122824a981 */ /* 0x000ee8000c1e1900 */
[----:B------:R-:W3:Y:S01]  /*5ce0*/  LDL.LU.64 R40, [R1+0x2b8] ;  /* 0x0002b80001287983 */ /* 0x000ee20000300a00 */
[----:B--2---:R-:W-:-:S05]  /*5cf0*/  @!P5 PRMT R23, R2, 0x7610, R23 ;  /* 0x000076100217d816 */ /* 0x004fca0000000017 */
[----:B------:R0:W-:Y:S02]  /*5d00*/  STL.S16 [R1+0x2ac], R23 ;  /* 0x0002ac1701007387 */ /* 0x0001e40000100600 */
[----:B0-----:R-:W-:Y:S02]  /*5d10*/  IMAD.MOV.U32 R23, RZ, RZ, RZ ;  /* 0x000000ffff177224 */ /* 0x001fe400078e00ff */
[----:B----4-:R0:W2:Y:S04]  /*5d20*/  @!P4 LDG.E R28, desc[UR18][R12.64] ;  /* 0x000000120c1cc981 */ /* 0x0100a8000c1e1900 */
[----:B------:R-:W0:Y:S04]  /*5d30*/  LDL.LU.64 R12, [R1+0x338] ;  /* 0x00033800010c7983 */ /* 0x000e280000300a00 */
[----:B---3--:R1:W3:Y:S04]  /*5d40*/  @!P0 LDG.E R23, desc[UR18][R8.64] ;  /* 0x0000001208178981 */ /* 0x0082e8000c1e1900 */
[----:B------:R-:W1:Y:S01]  /*5d50*/  LDL.LU.64 R8, [R1+0x330] ;  /* 0x0003300001087983 */ /* 0x000e620000300a00 */
[----:B------:R-:W-:-:S02]  /*5d60*/  PRMT R20, RZ, 0x7610, R20 ;  /* 0x00007610ff147816 */ /* 0x000fc40000000014 */
[----:B------:R-:W-:Y:S02]  /*5d70*/  LOP3.LUT P3, RZ, R0, 0x1000000, RZ, 0xc0, !PT ;  /* 0x0100000000ff7812 */ /* 0x000fe4000786c0ff */
[----:B------:R-:W-:Y:S02]  /*5d80*/  @!P2 PRMT R20, R36, 0x7632, R20 ;  /* 0x000076322414a816 */ /* 0x000fe40000000014 */
[----:B------:R-:W-:-:S03]  /*5d90*/  PRMT R26, RZ, 0x7610, R26 ;  /* 0x00007610ff1a7816 */ /* 0x000fc6000000001a */
[----:B------:R4:W-:Y:S01]  /*5da0*/  STL.S16 [R1+0x298], R20 ;  /* 0x0002981401007387 */ /* 0x0009e20000100600 */
[----:B------:R-:W-:Y:S01]  /*5db0*/  @!P2 PRMT R26, R36, 0x7610, R26 ;  /* 0x00007610241aa816 */ /* 0x000fe2000000001a */
[----:B----4-:R-:W-:Y:S02]  /*5dc0*/  IMAD.MOV.U32 R20, RZ, RZ, RZ ;  /* 0x000000ffff147224 */ /* 0x010fe400078e00ff */
[----:B------:R4:W-:Y:S04]  /*5dd0*/  STL.S16 [R1+0x270], R27 ;  /* 0x0002701b01007387 */ /* 0x0009e80000100600 */
[----:B------:R4:W-:Y:S04]  /*5de0*/  STL.S16 [R1+0x28c], R26 ;  /* 0x00028c1a01007387 */ /* 0x0009e80000100600 */
[----:B------:R-:W3:Y:S01]  /*5df0*/  @!P3 LDG.E R20, desc[UR18][R40.64] ;  /* 0x000000122814b981 */ /* 0x000ee2000c1e1900 */
[----:B----4-:R-:W-:Y:S01]  /*5e00*/  MOV R27, R5 ;  /* 0x00000005001b7202 */ /* 0x010fe20000000f00 */
[----:B------:R-:W-:-:S02]  /*5e10*/  IMAD.MOV.U32 R26, RZ, RZ, R4 ;  /* 0x000000ffff1a7224 */ /* 0x000fc400078e0004 */
[----:B------:R-:W4:Y:S04]  /*5e20*/  LDL.LU.64 R4, [R1+0x2a0] ;  /* 0x0002a00001047983 */ /* 0x000f280000300a00 */
[----:B------:R-:W4:Y:S01]  /*5e30*/  LDL.LU.64 R40, [R1+0x278] ;  /* 0x0002780001287983 */ /* 0x000f220000300a00 */
[----:B0-----:R-:W-:Y:S02]  /*5e40*/  PRMT R13, RZ, 0x7610, R13 ;  /* 0x00007610ff0d7816 */ /* 0x001fe4000000000d */
[----:B------:R-:W-:Y:S02]  /*5e50*/  PRMT R12, RZ, 0x7610, R12 ;  /* 0x00007610ff0c7816 */ /* 0x000fe4000000000c */
[C---:B------:R-:W-:Y:S02]  /*5e60*/  @!P6 PRMT R13, R10.reuse, 0x7610, R13 ;  /* 0x000076100a0de816 */ /* 0x040fe4000000000d */
[----:B------:R-:W-:-:S03]  /*5e70*/  @!P6 PRMT R12, R10, 0x7632, R12 ;  /* 0x000076320a0ce816 */ /* 0x000fc6000000000c */
[----:B------:R-:W-:Y:S04]  /*5e80*/  STL.S16 [R1+0x2a8], R13 ;  /* 0x0002a80d01007387 */ /* 0x000fe80000100600 */
[----:B------:R0:W-:Y:S04]  /*5e90*/  STL.S16 [R1+0x274], R12 ;  /* 0x0002740c01007387 */ /* 0x0001e80000100600 */
[----:B0-----:R-:W4:Y:S01]  /*5ea0*/  LDL.LU.64 R12, [R1+0x290] ;  /* 0x00029000010c7983 */ /* 0x001f220000300a00 */
[----:B-1----:R-:W-:Y:S02]  /*5eb0*/  PRMT R9, RZ, 0x7610, R9 ;  /* 0x00007610ff097816 */ /* 0x002fe40000000009 */
[----:B------:R-:W-:-:S02]  /*5ec0*/  PRMT R8, RZ, 0x7610, R8 ;  /* 0x00007610ff087816 */ /* 0x000fc40000000008 */
[C---:B--2---:R-:W-:Y:S02]  /*5ed0*/  @!P4 PRMT R9, R28.reuse, 0x7610, R9 ;  /* 0x000076101c09c816 */ /* 0x044fe40000000009 */
[----:B------:R-:W-:-:S03]  /*5ee0*/  @!P4 PRMT R8, R28, 0x7632, R8 ;  /* 0x000076321c08c816 */ /* 0x000fc60000000008 */
[----:B------:R-:W-:Y:S04]  /*5ef0*/  STL.S16 [R1+0x2b4], R9 ;  /* 0x0002b40901007387 */ /* 0x000fe80000100600 */
[----:B------:R0:W-:Y:S04]  /*5f00*/  STL.S16 [R1+0x2b0], R8 ;  /* 0x0002b00801007387 */ /* 0x0001e80000100600 */
[----:B0-----:R-:W2:Y:S01]  /*5f10*/  LDL.LU.64 R8, [R1+0x268] ;  /* 0x0002680001087983 */ /* 0x001ea20000300a00 */
[----:B------:R-:W-:Y:S02]  /*5f20*/  PRMT R21, RZ, 0x7610, R21 ;  /* 0x00007610ff157816 */ /* 0x000fe40000000015 */
[----:B------:R-:W-:-:S02]  /*5f30*/  LOP3.LUT P6, RZ, R0, 0x100000, RZ, 0xc0, !PT ;  /* 0x0010000000ff7812 */ /* 0x000fc400078cc0ff */
[----:B------:R-:W-:Y:S02]  /*5f40*/  LOP3.LUT P1, RZ, R0, 0x400000, RZ, 0xc0, !PT ;  /* 0x0040000000ff7812 */ /* 0x000fe4000782c0ff */
[----:B------:R-:W-:Y:S01]  /*5f50*/  @!P5 PRMT R21, R2, 0x7632, R21 ;  /* 0x000076320215d816 */ /* 0x000fe20000000015 */
[----:B------:R-:W-:Y:S01]  /*5f60*/  IMAD.MOV.U32 R19, RZ, RZ, RZ ;  /* 0x000000ffff137224 */ /* 0x000fe200078e00ff */
[C---:B------:R-:W-:Y:S02]  /*5f70*/  LOP3.LUT P5, RZ, R0.reuse, 0x80000, RZ, 0xc0, !PT ;  /* 0x0008000000ff7812 */ /* 0x040fe400078ac0ff */
[----:B------:R-:W-:Y:S01]  /*5f80*/  LOP3.LUT P2, RZ, R0, 0x200000, RZ, 0xc0, !PT ;  /* 0x0020000000ff7812 */ /* 0x000fe2000784c0ff */
[----:B------:R0:W-:Y:S01]  /*5f90*/  STL.S16 [R1+0x29c], R21 ;  /* 0x00029c1501007387 */ /* 0x0001e20000100600 */
[----:B------:R-:W-:Y:S02]  /*5fa0*/  PRMT R59, RZ, 0x7610, R59 ;  /* 0x00007610ff3b7816 */ /* 0x000fe4000000003b */
[----:B------:R-:W-:-:S02]  /*5fb0*/  PRMT R58, RZ, 0x7610, R58 ;  /* 0x00007610ff3a7816 */ /* 0x000fc4000000003a */
[C---:B---3--:R-:W-:Y:S01]  /*5fc0*/  @!P3 PRMT R59, R20.reuse, 0x7610, R59 ;  /* 0x00007610143bb816 */ /* 0x048fe2000000003b */
[----:B----4-:R1:W3:Y:S01]  /*5fd0*/  @!P6 LDG.E R19, desc[UR18][R40.64] ;  /* 0x000000122813e981 */ /* 0x0102e2000c1e1900 */
[----:B0-----:R-:W-:Y:S01]  /*5fe0*/  HFMA2 R21, -RZ, RZ, 0, 0 ;  /* 0x00000000ff157431 */ /* 0x001fe200000001ff */
[----:B------:R-:W-:Y:S01]  /*5ff0*/  @!P3 PRMT R58, R20, 0x7632, R58 ;  /* 0x00007632143ab816 */ /* 0x000fe2000000003a */
[----:B------:R-:W-:Y:S01]  /*6000*/  IMAD.MOV.U32 R22, RZ, RZ, RZ ;  /* 0x000000ffff167224 */ /* 0x000fe200078e00ff */
[----:B-1----:R-:W-:-:S03]  /*6010*/  CS2R R40, SRZ ;  /* 0x0000000000287805 */ /* 0x002fc6000001ff00 */
[----:B------:R0:W4:Y:S04]  /*6020*/  @!P1 LDG.E R21, desc[UR18][R4.64] ;  /* 0x0000001204159981 */ /* 0x000128000c1e1900 */
[----:B------:R-:W-:Y:S04]  /*6030*/  STL.S16 [R1+0x2a0], R58 ;  /* 0x0002a03a01007387 */ /* 0x000fe80000100600 */
[----:B------:R1:W-:Y:S04]  /*6040*/  STL.S16 [R1+0x2a4], R59 ;  /* 0x0002a43b01007387 */ /* 0x0003e80000100600 */
[----:B------:R-:W0:Y:S04]  /*6050*/  LDL.LU.64 R4, [R1+0x328] ;  /* 0x0003280001047983 */ /* 0x000e280000300a00 */
[----:B-1----:R-:W3:Y:S04]  /*6060*/  LDL.LU.64 R58, [R1+0x258] ;  /* 0x00025800013a7983 */ /* 0x002ee80000300a00 */
[----:B------:R1:W3:Y:S04]  /*6070*/  @!P2 LDG.E R22, desc[UR18][R12.64] ;  /* 0x000000120c16a981 */ /* 0x0002e8000c1e1900 */
[----:B------:R-:W1:Y:S04]  /*6080*/  LDL.LU.64 R12, [R1+0x320] ;  /* 0x00032000010c7983 */ /* 0x000e680000300a00 */
[----:B--2---:R2:W2:Y:S04]  /*6090*/  @!P5 LDG.E R40, desc[UR18][R8.64] ;  /* 0x000000120828d981 */ /* 0x0044a8000c1e1900 */
[----:B------:R-:W2:Y:S01]  /*60a0*/  LDL.LU.64 R8, [R1+0x318] ;  /* 0x0003180001087983 */ /* 0x000ea20000300a00 */
[----:B------:R-:W-:-:S02]  /*60b0*/  LOP3.LUT P4, RZ, R0, 0x40000, RZ, 0xc0, !PT ;  /* 0x0004000000ff7812 */ /* 0x000fc4000788c0ff */
[----:B0-----:R-:W-:Y:S02]  /*60c0*/  PRMT R5, RZ, 0x7610, R5 ;  /* 0x00007610ff057816 */ /* 0x001fe40000000005 */
[----:B------:R-:W-:Y:S02]  /*60d0*/  PRMT R4, RZ, 0x7610, R4 ;  /* 0x00007610ff047816 */ /* 0x000fe40000000004 */
[----:B----4-:R-:W-:-:S07]  /*60e0*/  @!P1 PRMT R5, R21, 0x7610, R5 ;  /* 0x0000761015059816 */ /* 0x010fce0000000005 */
[----:B---3--:R-:W3:Y:S01]  /*60f0*/  @!P4 LDG.E R41, desc[UR18][R58.64] ;  /* 0x000000123a29c981 */ /* 0x008ee2000c1e1900 */
[----:B------:R-:W-:-:S03]  /*6100*/  @!P1 PRMT R4, R21, 0x7632, R4 ;  /* 0x0000763215049816 */ /* 0x000fc60000000004 */
[----:B------:R-:W-:Y:S04]  /*6110*/  STL.S16 [R1+0x27c], R5 ;  /* 0x00027c0501007387 */ /* 0x000fe80000100600 */
[----:B------:R0:W-:Y:S01]  /*6120*/  STL.S16 [R1+0x278], R4 ;  /* 0x0002780401007387 */ /* 0x0001e20000100600 */
[----:B------:R-:W-:Y:S02]  /*6130*/  @!P6 PRMT R47, R19, 0x7632, R47 ;  /* 0x00007632132fe816 */ /* 0x000fe4000000002f */
[----:B------:R-:W-:Y:S01]  /*6140*/  PRMT R49, RZ, 0x7610, R49 ;  /* 0x00007610ff317816 */ /* 0x000fe20000000031 */
[----:B------:R-:W4:Y:S04]  /*6150*/  LDL.LU.64 R58, [R1+0x218] ;  /* 0x00021800013a7983 */ /* 0x000f280000300a00 */
[----:B0-----:R-:W4:Y:S01]  /*6160*/  LDL.LU.64 R4, [R1+0x238] ;  /* 0x0002380001047983 */ /* 0x001f220000300a00 */
[----:B-1----:R-:W-:-:S02]  /*6170*/  PRMT R13, RZ, 0x7610, R13 ;  /* 0x00007610ff0d7816 */ /* 0x002fc4000000000d */
[----:B------:R-:W-:Y:S02]  /*6180*/  PRMT R12, RZ, 0x7610, R12 ;  /* 0x00007610ff0c7816 */ /* 0x000fe4000000000c */
[C---:B------:R-:W-:Y:S02]  /*6190*/  @!P0 PRMT R13, R23.reuse, 0x7610, R13 ;  /* 0x00007610170d8816 */ /* 0x040fe4000000000d */
[----:B------:R-:W-:-:S03]  /*61a0*/  @!P0 PRMT R12, R23, 0x7632, R12 ;  /* 0x00007632170c8816 */ /* 0x000fc6000000000c */
[----:B------:R-:W-:Y:S04]  /*61b0*/  STL.S16 [R1+0x290], R13 ;  /* 0x0002900d01007387 */ /* 0x000fe80000100600 */
[----:B------:R0:W-:Y:S04]  /*61c0*/  STL.S16 [R1+0x294], R12 ;  /* 0x0002940c01007387 */ /* 0x0001e80000100600 */
[----:B0-----:R-:W4:Y:S01]  /*61d0*/  LDL.LU.64 R12, [R1+0x248] ;  /* 0x00024800010c7983 */ /* 0x001f220000300a00 */
[----:B--2---:R-:W-:Y:S02]  /*61e0*/  PRMT R9, RZ, 0x7610, R9 ;  /* 0x00007610ff097816 */ /* 0x004fe40000000009 */
[----:B------:R-:W-:-:S02]  /*61f0*/  PRMT R8, RZ, 0x7610, R8 ;  /* 0x00007610ff087816 */ /* 0x000fc40000000008 */
[C---:B------:R-:W-:Y:S02]  /*6200*/  @!P2 PRMT R9, R22.reuse, 0x7610, R9 ;  /* 0x000076101609a816 */ /* 0x040fe40000000009 */
[----:B------:R-:W-:-:S03]  /*6210*/  @!P2 PRMT R8, R22, 0x7632, R8 ;  /* 0x000076321608a816 */ /* 0x000fc60000000008 */
[----:B------:R-:W-:Y:S04]  /*6220*/  STL.S16 [R1+0x26c], R9 ;  /* 0x00026c0901007387 */ /* 0x000fe80000100600 */
[----:B------:R0:W-:Y:S04]  /*6230*/  STL.S16 [R1+0x268], R8 ;  /* 0x0002680801007387 */ /* 0x0001e80000100600 */
[----:B0-----:R-:W2:Y:S01]  /*6240*/  LDL.LU.64 R8, [R1+0x220] ;  /* 0x0002200001087983 */ /* 0x001ea20000300a00 */
[C---:B------:R-:W-:Y:S02]  /*6250*/  LOP3.LUT P0, RZ, R0.reuse, 0x10000, RZ, 0xc0, !PT ;  /* 0x0001000000ff7812 */ /* 0x040fe4000780c0ff */
[C---:B------:R-:W-:Y:S01]  /*6260*/  LOP3.LUT P1, RZ, R0.reuse, 0x8000, RZ, 0xc0, !PT ;  /* 0x0000800000ff7812 */ /* 0x040fe2000782c0ff */
[----:B------:R0:W-:Y:S01]  /*6270*/  STL.S16 [R1+0x258], R47 ;  /* 0x0002582f01007387 */ /* 0x0001e20000100600 */
[----:B------:R-:W-:-:S02]  /*6280*/  LOP3.LUT P3, RZ, R0, 0x20000, RZ, 0xc0, !PT ;  /* 0x0002000000ff7812 */ /* 0x000fc4000786c0ff */
[----:B------:R-:W-:Y:S02]  /*6290*/  @!P6 PRMT R49, R19, 0x7610, R49 ;  /* 0x000076101331e816 */ /* 0x000fe40000000031 */
[----:B---3--:R-:W-:Y:S01]  /*62a0*/  @!P4 PRMT R46, R41, 0x7632, R46 ;  /* 0x00007632292ec816 */ /* 0x008fe2000000002e */
[----:B0-----:R-:W-:Y:S02]  /*62b0*/  IMAD.MOV.U32 R47, RZ, RZ, RZ ;  /* 0x000000ffff2f7224 */ /* 0x001fe400078e00ff */
[----:B------:R0:W-:Y:S04]  /*62c0*/  STL.S16 [R1+0x25c], R49 ;  /* 0x00025c3101007387 */ /* 0x0001e80000100600 */
[----:B------:R1:W-:Y:S01]  /*62d0*/  STL.S16 [R1+0x23c], R46 ;  /* 0x00023c2e01007387 */ /* 0x0003e20000100600 */
[----:B0-----:R-:W-:Y:S01]  /*62e0*/  MOV R49, RZ ;  /* 0x000000ff00317202 */ /* 0x001fe20000000f00 */
[----:B-1----:R-:W-:-:S02]  /*62f0*/  IMAD.MOV.U32 R46, RZ, RZ, RZ ;  /* 0x000000ffff2e7224 */ /* 0x002fc400078e00ff */
[----:B----4-:R0:W3:Y:S04]  /*6300*/  @!P0 LDG.E R47, desc[UR18][R4.64] ;  /* 0x00000012042f8981 */ /* 0x0100e8000c1e1900 */
[----:B------:R-:W0:Y:S04]  /*6310*/  LDL.LU.64 R4, [R1+0x308] ;  /* 0x0003080001047983 */ /* 0x000e280000300a00 */
[----:B------:R1:W4:Y:S04]  /*6320*/  @!P3 LDG.E R49, desc[UR18][R12.64] ;  /* 0x000000120c31b981 */ /* 0x000328000c1e1900 */
[----:B------:R-:W1:Y:S04]  /*6330*/  LDL.LU.64 R12, [R1+0x310] ;  /* 0x00031000010c7983 */ /* 0x000e680000300a00 */
[----:B--2---:R-:W2:Y:S04]  /*6340*/  @!P1 LDG.E R46, desc[UR18][R8.64] ;  /* 0x00000012082e9981 */ /* 0x004ea8000c1e1900 */
[----:B------:R-:W-:Y:S04]  /*6350*/  STL [R1+0x30], R45 ;  /* 0x0000302d01007387 */ /* 0x000fe80000100800 */
[----:B------:R-:W4:Y:S01]  /*6360*/  LDL.LU.64 R8, [R1+0x300] ;  /* 0x0003000001087983 */ /* 0x000f220000300a00 */
[----:B0-----:R-:W-:-:S02]  /*6370*/  PRMT R4, RZ, 0x7610, R4 ;  /* 0x00007610ff047816 */ /* 0x001fc40000000004 */
[----:B------:R-:W-:Y:S02]  /*6380*/  PRMT R5, RZ, 0x7610, R5 ;  /* 0x00007610ff057816 */ /* 0x000fe40000000005 */
[----:B---3--:R-:W-:Y:S02]  /*6390*/  @!P0 PRMT R4, R47, 0x7610, R4 ;  /* 0x000076102f048816 */ /* 0x008fe40000000004 */
[----:B-1----:R-:W-:Y:S02]  /*63a0*/  PRMT R13, RZ, 0x7610, R13 ;  /* 0x00007610ff0d7816 */ /* 0x002fe4000000000d */
[----:B------:R-:W-:Y:S02]  /*63b0*/  PRMT R12, RZ, 0x7610, R12 ;  /* 0x00007610ff0c7816 */ /* 0x000fe4000000000c */
[C---:B------:R-:W-:Y:S02]  /*63c0*/  @!P5 PRMT R13, R40.reuse, 0x7610, R13 ;  /* 0x00007610280dd816 */ /* 0x040fe4000000000d */
[----:B------:R-:W-:-:S03]  /*63d0*/  @!P5 PRMT R12, R40, 0x7632, R12 ;  /* 0x00007632280cd816 */ /* 0x000fc6000000000c */
[----:B------:R-:W-:Y:S04]  /*63e0*/  STL.S16 [R1+0x24c], R13 ;  /* 0x00024c0d01007387 */ /* 0x000fe80000100600 */
[----:B------:R0:W-:Y:S04]  /*63f0*/  STL.S16 [R1+0x248], R12 ;  /* 0x0002480c01007387 */ /* 0x0001e80000100600 */
[----:B0-----:R-:W3:Y:S01]  /*6400*/  LDL.LU.64 R12, [R1+0x200] ;  /* 0x00020000010c7983 */ /* 0x001ee20000300a00 */
[----:B--2---:R-:W-:-:S05]  /*6410*/  @!P1 PRMT R5, R46, 0x7632, R5 ;  /* 0x000076322e059816 */ /* 0x004fca0000000005 */
[----:B------:R0:W-:Y:S04]  /*6420*/  STL.64 [R1+0x2d0], R4 ;  /* 0x0002d00401007387 */ /* 0x0001e80000100a00 */
[----:B0-----:R-:W2:Y:S01]  /*6430*/  LDL.LU.64 R4, [R1+0x1f0] ;  /* 0x0001f00001047983 */ /* 0x001ea20000300a00 */
[C---:B------:R-:W-:Y:S02]  /*6440*/  LOP3.LUT P5, RZ, R0.reuse, 0x1000, RZ, 0xc0, !PT ;  /* 0x0000100000ff7812 */ /* 0x040fe400078ac0ff */
[----:B------:R-:W-:Y:S01]  /*6450*/  PRMT R45, RZ, 0x7610, R45 ;  /* 0x00007610ff2d7816 */ /* 0x000fe2000000002d */
[----:B------:R0:W-:Y:S01]  /*6460*/  STL [R1+0x84], R10 ;  /* 0x0000840a01007387 */ /* 0x0001e20000100800 */
[----:B------:R-:W-:Y:S02]  /*6470*/  LOP3.LUT P6, RZ, R0, 0x2000, RZ, 0xc0, !PT ;  /* 0x0000200000ff7812 */ /* 0x000fe400078cc0ff */
[----:B----4-:R-:W-:Y:S01]  /*6480*/  @!P3 PRMT R45, R49, 0x7632, R45 ;  /* 0x00007632312db816 */ /* 0x010fe2000000002d */
[----:B0-----:R-:W-:-:S04]  /*6490*/  IMAD.MOV.U32 R10, RZ, RZ, RZ ;  /* 0x000000ffff0a7224 */ /* 0x001fc800078e00ff */
[----:B------:R0:W-:Y:S02]  /*64a0*/  STL.S16 [R1+0x220], R45 ;  /* 0x0002202d01007387 */ /* 0x0001e40000100600 */
[----:B0-----:R-:W-:-:S06]  /*64b0*/  IMAD.MOV.U32 R45, RZ, RZ, RZ ;  /* 0x000000ffff2d7224 */ /* 0x001fcc00078e00ff */
[----:B---3--:R-:W3:Y:S04]  /*64c0*/  @!P6 LDG.E R45, desc[UR18][R12.64] ;  /* 0x000000120c2de981 */ /* 0x008ee8000c1e1900 */
[----:B------:R-:W4:Y:S04]  /*64d0*/  LDL.LU.64 R12, [R1+0x1d0] ;  /* 0x0001d000010c7983 */ /* 0x000f280000300a00 */
[----:B--2---:R-:W2:Y:S04]  /*64e0*/  @!P5 LDG.E R10, desc[UR18][R4.64] ;  /* 0x00000012040ad981 */ /* 0x004ea8000c1e1900 */
[----:B------:R-:W3:Y:S01]  /*64f0*/  LDL.LU.64 R4, [R1+0x1b8] ;  /* 0x0001b80001047983 */ /* 0x000ee20000300a00 */
[----:B------:R-:W-:-:S02]  /*6500*/  PRMT R48, RZ, 0x7610, R48 ;  /* 0x00007610ff307816 */ /* 0x000fc40000000030 */
[----:B------:R-:W-:Y:S02]  /*6510*/  LOP3.LUT P2, RZ, R0, 0x4000, RZ, 0xc0, !PT ;  /* 0x0000400000ff7812 */ /* 0x000fe4000784c0ff */
[----:B------:R-:W-:Y:S02]  /*6520*/  @!P3 PRMT R48, R49, 0x7610, R48 ;  /* 0x000076103130b816 */ /* 0x000fe40000000030 */
[----:B------:R-:W-:-:S03]  /*6530*/  PRMT R52, RZ, 0x7610, R52 ;  /* 0x00007610ff347816 */ /* 0x000fc60000000034 */
[----:B------:R0:W-:Y:S01]  /*6540*/  STL.S16 [R1+0x224], R48 ;  /* 0x0002243001007387 */ /* 0x0001e20000100600 */
[----:B------:R-:W-:Y:S02]  /*6550*/  @!P4 PRMT R52, R41, 0x7610, R52 ;  /* 0x000076102934c816 */ /* 0x000fe40000000034 */
[----:B------:R-:W-:Y:S01]  /*6560*/  LOP3.LUT P4, RZ, R0, 0x800, RZ, 0xc0, !PT ;  /* 0x0000080000ff7812 */ /* 0x000fe2000788c0ff */
[----:B0-----:R-:W-:-:S06]  /*6570*/  HFMA2 R48, -RZ, RZ, 0, 0 ;  /* 0x00000000ff307431 */ /* 0x001fcc00000001ff */
[----:B------:R-:W2:Y:S01]  /*6580*/  @!P2 LDG.E R48, desc[UR18][R58.64] ;  /* 0x000000123a30a981 */ /* 0x000ea2000c1e1900 */
[----:B------:R-:W-:-:S03]  /*6590*/  PRMT R6, RZ, 0x7610, R6 ;  /* 0x00007610ff067816 */ /* 0x000fc60000000006 */
[----:B------:R0:W-:Y:S01]  /*65a0*/  STL [R1+0x88], R2 ;  /* 0x0000880201007387 */ /* 0x0001e20000100800 */
[----:B------:R-:W-:Y:S02]  /*65b0*/  @!P1 PRMT R6, R46, 0x7610, R6 ;  /* 0x000076102e069816 */ /* 0x000fe40000000006 */
[----:B------:R-:W-:Y:S01]  /*65c0*/  LOP3.LUT P1, RZ, R0, 0x100, RZ, 0xc0, !PT ;  /* 0x0000010000ff7812 */ /* 0x000fe2000782c0ff */
[----:B------:R1:W-:Y:S04]  /*65d0*/  STL [R1+0x70], R30 ;  /* 0x0000701e01007387 */ /* 0x0003e80000100800 */
[----:B------:R1:W-:Y:S01]  /*65e0*/  STL [R1+0x94], R23 ;  /* 0x0000941701007387 */ /* 0x0003e20000100800 */
[----:B0-----:R-:W-:-:S03]  /*65f0*/  MOV R2, RZ ;  /* 0x000000ff00027202 */ /* 0x001fc60000000f00 */
[----:B------:R0:W-:Y:S01]  /*6600*/  STL [R1+0x90], R20 ;  /* 0x0000901401007387 */ /* 0x0001e20000100800 */
[----:B-1----:R-:W-:-:S03]  /*6610*/  PRMT R30, RZ, 0x7610, R30 ;  /* 0x00007610ff1e7816 */ /* 0x002fc6000000001e */
[----:B------:R-:W2:Y:S01]  /*6620*/  @!P4 LDG.E R2, desc[UR18][R8.64] ;  /* 0x000000120802c981 */ /* 0x000ea2000c1e1900 */
[----:B------:R-:W-:Y:S01]  /*6630*/  @!P0 PRMT R30, R47, 0x7632, R30 ;  /* 0x000076322f1e8816 */ /* 0x000fe2000000001e */
[----:B------:R-:W-:Y:S01]  /*6640*/  HFMA2 R23, -RZ, RZ, 0, 0 ;  /* 0x00000000ff177431 */ /* 0x000fe200000001ff */
[----:B------:R-:W-:Y:S01]  /*6650*/  LOP3.LUT P0, RZ, R0, 0x200, RZ, 0xc0, !PT ;  /* 0x0000020000ff7812 */ /* 0x000fe2000780c0ff */
[----:B------:R-:W2:Y:S01]  /*6660*/  LDL.LU.64 R58, [R1+0x1e0] ;  /* 0x0001e000013a7983 */ /* 0x000ea20000300a00 */
[----:B0-----:R-:W-:-:S11]  /*6670*/  IMAD.MOV.U32 R20, RZ, RZ, RZ ;  /* 0x000000ffff147224 */ /* 0x001fd600078e00ff */
[----:B----4-:R-:W4:Y:S04]  /*6680*/  @!P0 LDG.E R20, desc[UR18][R12.64] ;  /* 0x000000120c148981 */ /* 0x010f28000c1e1900 */
[----:B------:R-:W4:Y:S04]  /*6690*/  LDL.LU.64 R12, [R1+0x190] ;  /* 0x00019000010c7983 */ /* 0x000f280000300a00 */
[----:B---3--:R-:W3:Y:S04]  /*66a0*/  @!P1 LDG.E R23, desc[UR18][R4.64] ;  /* 0x0000001204179981 */ /* 0x008ee8000c1e1900 */
[----:B------:R-:W3:Y:S01]  /*66b0*/  LDL.LU.64 R4, [R1+0x178] ;  /* 0x0001780001047983 */ /* 0x000ee20000300a00 */
[----:B------:R-:W-:-:S03]  /*66c0*/  PRMT R7, RZ, 0x7610, R7 ;  /* 0x00007610ff077816 */ /* 0x000fc60000000007 */
[----:B------:R0:W-:Y:S02]  /*66d0*/  STL [R1+0x50], R11 ;  /* 0x0000500b01007387 */ /* 0x0001e40000100800 */
[----:B0-----:R-:W-:Y:S02]  /*66e0*/  PRMT R11, RZ, 0x7610, R11 ;  /* 0x00007610ff0b7816 */ /* 0x001fe4000000000b */
[C---:B--2---:R-:W-:Y:S02]  /*66f0*/  @!P2 PRMT R7, R48.reuse, 0x7632, R7 ;  /* 0x000076323007a816 */ /* 0x044fe40000000007 */
[----:B------:R-:W-:Y:S02]  /*6700*/  @!P2 PRMT R11, R48, 0x7610, R11 ;  /* 0x00007610300ba816 */ /* 0x000fe4000000000b */
[----:B------:R-:W-:Y:S01]  /*6710*/  LOP3.LUT P2, RZ, R0, 0x80, RZ, 0xc0, !PT ;  /* 0x0000008000ff7812 */ /* 0x000fe2000784c0ff */
[----:B------:R0:W-:Y:S01]  /*6720*/  STL [R1+0x98], R21 ;  /* 0x0000981501007387 */ /* 0x0001e20000100800 */
[----:B------:R-:W-:-:S03]  /*6730*/  PRMT R37, RZ, 0x7610, R37 ;  /* 0x00007610ff257816 */ /* 0x000fc60000000025 */
[----:B------:R1:W-:Y:S01]  /*6740*/  STL [R1+0x78], R35 ;  /* 0x0000782301007387 */ /* 0x0003e20000100800 */
[----:B0-----:R-:W-:Y:S01]  /*6750*/  IMAD.MOV.U32 R21, RZ, RZ, RZ ;  /* 0x000000ffff157224 */ /* 0x001fe200078e00ff */
[----:B-1----:R-:W-:Y:S02]  /*6760*/  PRMT R35, RZ, 0x7610, R35 ;  /* 0x00007610ff237816 */ /* 0x002fe40000000023 */
[----:B------:R-:W-:-:S04]  /*6770*/  @!P4 PRMT R37, R2, 0x7632, R37 ;  /* 0x000076320225c816 */ /* 0x000fc80000000025 */
[----:B------:R-:W2:Y:S01]  /*6780*/  @!P2 LDG.E R21, desc[UR18][R26.64] ;  /* 0x000000121a15a981 */ /* 0x000ea2000c1e1900 */
[----:B------:R-:W-:Y:S02]  /*6790*/  @!P4 PRMT R35, R2, 0x7610, R35 ;  /* 0x000076100223c816 */ /* 0x000fe40000000023 */
[C---:B------:R-:W-:Y:S01]  /*67a0*/  LOP3.LUT P4, RZ, R0.reuse, 0x10, RZ, 0xc0, !PT ;  /* 0x0000001000ff7812 */ /* 0x040fe2000788c0ff */
[----:B------:R0:W-:Y:S01]  /*67b0*/  STL [R1+0x6c], R34 ;  /* 0x00006c2201007387 */ /* 0x0001e20000100800 */
[----:B------:R-:W-:-:S03]  /*67c0*/  LOP3.LUT P3, RZ, R0, 0x400, RZ, 0xc0, !PT ;  /* 0x0000040000ff7812 */ /* 0x000fc6000786c0ff */
[----:B------:R1:W-:Y:S04]  /*67d0*/  STL [R1+0x80], R36 ;  /* 0x0000802401007387 */ /* 0x0003e80000100800 */
[----:B------:R1:W-:Y:S01]  /*67e0*/  STL [R1+0xa4], R40 ;  /* 0x0000a42801007387 */ /* 0x0003e20000100800 */
[----:B0-----:R-:W-:-:S03]  /*67f0*/  PRMT R34, RZ, 0x7610, R34 ;  /* 0x00007610ff227816 */ /* 0x001fc60000000022 */
[----:B------:R0:W-:Y:S01]  /*6800*/  STL.S16 [R1+0x218], R30 ;  /* 0x0002181e01007387 */ /* 0x0001e20000100600 */
[----:B-1----:R-:W-:Y:S02]  /*6810*/  PRMT R36, RZ, 0x7610, R36 ;  /* 0x00007610ff247816 */ /* 0x002fe40000000024 */
[C---:B------:R-:W-:Y:S02]  /*6820*/  @!P5 PRMT R34, R10.reuse, 0x7632, R34 ;  /* 0x000076320a22d816 */ /* 0x040fe40000000022 */
[----:B------:R-:W-:Y:S02]  /*6830*/  CS2R R8, SRZ ;  /* 0x0000000000087805 */ /* 0x000fe4000001ff00 */
[----:B------:R-:W-:Y:S01]  /*6840*/  @!P5 PRMT R36, R10, 0x7610, R36 ;  /* 0x000076100a24d816 */ /* 0x000fe20000000024 */
[----:B------:R-:W-:Y:S01]  /*6850*/  IMAD.MOV.U32 R40, RZ, RZ, RZ ;  /* 0x000000ffff287224 */ /* 0x000fe200078e00ff */
[----:B------:R-:W-:Y:S01]  /*6860*/  LOP3.LUT P5, RZ, R0, 0x20, RZ, 0xc0, !PT ;  /* 0x0000002000ff7812 */ /* 0x000fe200078ac0ff */
[----:B------:R-:W-:Y:S01]  /*6870*/  STL [R1+0x9c], R22 ;  /* 0x00009c1601007387 */ /* 0x000fe20000100800 */
[----:B0-----:R-:W-:-:S03]  /*6880*/  IMAD.MOV.U32 R30, RZ, RZ, RZ ;  /* 0x000000ffff1e7224 */ /* 0x001fc600078e00ff */
[----:B------:R0:W-:Y:S04]  /*6890*/  STL [R1+0xa0], R19 ;  /* 0x0000a01301007387 */ /* 0x0001e80000100800 */
[----:B------:R-:W2:Y:S01]  /*68a0*/  @!P3 LDG.E R30, desc[UR18][R58.64] ;  /* 0x000000123a1eb981 */ /* 0x000ea2000c1e1900 */
[----:B------:R-:W-:Y:S02]  /*68b0*/  PRMT R38, RZ, 0x7610, R38 ;  /* 0x00007610ff267816 */ /* 0x000fe40000000026 */
[----:B------:R-:W-:Y:S01]  /*68c0*/  PRMT R39, RZ, 0x7610, R39 ;  /* 0x00007610ff277816 */ /* 0x000fe20000000027 */
[----:B------:R-:W-:Y:S04]  /*68d0*/  STL [R1+0x58], R24 ;  /* 0x0000581801007387 */ /* 0x000fe80000100800 */
[----:B------:R1:W-:Y:S04]  /*68e0*/  STL [R1+0x7c], R29 ;  /* 0x00007c1d01007387 */ /* 0x0003e80000100800 */
[----:B------:R-:W2:Y:S04]  /*68f0*/  LDL.LU.64 R58, [R1+0x1a0] ;  /* 0x0001a000013a7983 */ /* 0x000ea80000300a00 */
[----:B------:R1:W-:Y:S04]  /*6900*/  STL [R1+0xb4], R46 ;  /* 0x0000b42e01007387 */ /* 0x0003e80000100800 */
[----:B------:R2:W-:Y:S04]  /*6910*/  STL [R1+0xb0], R47 ;  /* 0x0000b02f01007387 */ /* 0x0005e80000100800 */
[----:B------:R-:W2:Y:S04]  /*6920*/  LDL.LU.64 R26, [R1+0x168] ;  /* 0x00016800011a7983 */ /* 0x000ea80000300a00 */
[----:B----4-:R-:W4:Y:S04]  /*6930*/  @!P5 LDG.E R8, desc[UR18][R12.64] ;  /* 0x000000120c08d981 */ /* 0x010f28000c1e1900 */
[----:B------:R-:W4:Y:S04]  /*6940*/  LDL.LU.64 R12, [R1+0x148] ;  /* 0x00014800010c7983 */ /* 0x000f280000300a00 */
[----:B---3--:R-:W3:Y:S04]  /*6950*/  @!P4 LDG.E R40, desc[UR18][R4.64] ;  /* 0x000000120428c981 */ /* 0x008ee8000c1e1900 */
[----:B------:R-:W3:Y:S01]  /*6960*/  LDL.LU.64 R4, [R1+0x140] ;  /* 0x0001400001047983 */ /* 0x000ee20000300a00 */
[----:B0-----:R-:W-:-:S02]  /*6970*/  PRMT R19, RZ, 0x7610, R19 ;  /* 0x00007610ff137816 */ /* 0x001fc40000000013 */
[----:B------:R-:W-:Y:S02]  /*6980*/  PRMT R22, RZ, 0x7610, R22 ;  /* 0x00007610ff167816 */ /* 0x000fe40000000016 */
[C---:B------:R-:W-:Y:S02]  /*6990*/  @!P6 PRMT R38, R45.reuse, 0x7610, R38 ;  /* 0x000076102d26e816 */ /* 0x040fe40000000026 */
[----:B------:R-:W-:Y:S02]  /*69a0*/  @!P6 PRMT R39, R45, 0x7632, R39 ;  /* 0x000076322d27e816 */ /* 0x000fe40000000027 */
[----:B------:R-:W-:Y:S02]  /*69b0*/  LOP3.LUT P6, RZ, R0, 0x40, RZ, 0xc0, !PT ;  /* 0x0000004000ff7812 */ /* 0x000fe400078cc0ff */
[----:B-1----:R-:W-:Y:S02]  /*69c0*/  PRMT R29, RZ, 0x7610, R29 ;  /* 0x00007610ff1d7816 */ /* 0x002fe4000000001d */
[----:B------:R-:W-:Y:S01]  /*69d0*/  PRMT R24, RZ, 0x7610, R24 ;  /* 0x00007610ff187816 */ /* 0x000fe20000000018 */
[----:B------:R-:W-:Y:S01]  /*69e0*/  HFMA2 R46, -RZ, RZ, 0, 0 ;  /* 0x00000000ff2e7431 */ /* 0x000fe200000001ff */
[----:B------:R-:W-:-:S02]  /*69f0*/  @!P1 PRMT R29, R23, 0x7610, R29 ;  /* 0x00007610171d9816 */ /* 0x000fc4000000001d */
[----:B------:R-:W-:Y:S02]  /*6a00*/  @!P1 PRMT R24, R23, 0x7632, R24 ;  /* 0x0000763217189816 */ /* 0x000fe40000000018 */
[C---:B------:R-:W-:Y:S02]  /*6a10*/  LOP3.LUT P1, RZ, R0.reuse, 0x2, RZ, 0xc0, !PT ;  /* 0x0000000200ff7812 */ /* 0x040fe4000782c0ff */
[C---:B--2---:R-:W-:Y:S02]  /*6a20*/  @!P2 PRMT R19, R21.reuse, 0x7610, R19 ;  /* 0x000076101513a816 */ /* 0x044fe40000000013 */
[----:B------:R-:W-:Y:S02]  /*6a30*/  @!P2 PRMT R22, R21, 0x7632, R22 ;  /* 0x000076321516a816 */ /* 0x000fe40000000016 */
[----:B------:R-:W-:Y:S01]  /*6a40*/  LOP3.LUT P2, RZ, R0, 0x1, RZ, 0xc0, !PT ;  /* 0x0000000100ff7812 */ /* 0x000fe2000784c0ff */
[----:B------:R-:W-:Y:S01]  /*6a50*/  IMAD.MOV.U32 R47, RZ, RZ, RZ ;  /* 0x000000ffff2f7224 */ /* 0x000fe200078e00ff */
[----:B------:R-:W2:Y:S04]  /*6a60*/  @!P6 LDG.E R9, desc[UR18][R58.64] ;  /* 0x000000123a09e981 */ /* 0x000ea8000c1e1900 */
[----:B------:R-:W2:Y:S04]  /*6a70*/  LDL.LU.64 R58, [R1+0x158] ;  /* 0x00015800013a7983 */ /* 0x000ea80000300a00 */
[----:B----4-:R-:W4:Y:S04]  /*6a80*/  @!P1 LDG.E R47, desc[UR18][R12.64] ;  /* 0x000000120c2f9981 */ /* 0x010f28000c1e1900 */
[----:B------:R0:W-:Y:S04]  /*6a90*/  STL [R1+0x5c], R25 ;  /* 0x00005c1901007387 */ /* 0x0001e80000100800 */
[----:B------:R1:W-:Y:S04]  /*6aa0*/  STL [R1+0x68], R33 ;  /* 0x0000682101007387 */ /* 0x0003e80000100800 */
[----:B------:R1:W-:Y:S04]  /*6ab0*/  STL [R1+0x74], R31 ;  /* 0x0000741f01007387 */ /* 0x0003e80000100800 */
[----:B---3--:R-:W3:Y:S01]  /*6ac0*/  @!P2 LDG.E R46, desc[UR18][R4.64] ;  /* 0x00000012042ea981 */ /* 0x008ee2000c1e1900 */
[----:B0-----:R-:W-:-:S02]  /*6ad0*/  PRMT R25, RZ, 0x7610, R25 ;  /* 0x00007610ff197816 */ /* 0x001fc40000000019 */
[----:B-1----:R-:W-:Y:S01]  /*6ae0*/  PRMT R33, RZ, 0x7610, R33 ;  /* 0x00007610ff217816 */ /* 0x002fe20000000021 */
[----:B------:R0:W-:Y:S01]  /*6af0*/  STL [R1+0x8c], R28 ;  /* 0x00008c1c01007387 */ /* 0x0001e20000100800 */
[----:B------:R-:W-:Y:S02]  /*6b00*/  PRMT R31, RZ, 0x7610, R31 ;  /* 0x00007610ff1f7816 */ /* 0x000fe4000000001f */
[C---:B------:R-:W-:Y:S01]  /*6b10*/  @!P3 PRMT R25, R30.reuse, 0x7610, R25 ;  /* 0x000076101e19b816 */ /* 0x040fe20000000019 */
[----:B------:R1:W-:Y:S01]  /*6b20*/  STL.S16 [R1+0x238], R52 ;  /* 0x0002383401007387 */ /* 0x0003e20000100600 */
[----:B------:R-:W-:Y:S02]  /*6b30*/  @!P3 PRMT R33, R30, 0x7632, R33 ;  /* 0x000076321e21b816 */ /* 0x000fe40000000021 */
[----:B------:R-:W-:Y:S02]  /*6b40*/  LOP3.LUT P3, RZ, R0, 0x8, RZ, 0xc0, !PT ;  /* 0x0000000800ff7812 */ /* 0x000fe4000786c0ff */
[----:B------:R-:W-:-:S02]  /*6b50*/  PRMT R50, RZ, 0x7610, R50 ;  /* 0x00007610ff327816 */ /* 0x000fc40000000032 */
[----:B------:R-:W-:Y:S01]  /*6b60*/  PRMT R53, RZ, 0x7610, R53 ;  /* 0x00007610ff357816 */ /* 0x000fe20000000035 */
[----:B------:R1:W-:Y:S01]  /*6b70*/  STL [R1+0x14], R54 ;  /* 0x0000143601007387 */ /* 0x0003e20000100800 */
[----:B0-----:R-:W-:Y:S02]  /*6b80*/  PRMT R28, RZ, 0x7610, R28 ;  /* 0x00007610ff1c7816 */ /* 0x001fe4000000001c */
[C---:B------:R-:W-:Y:S01]  /*6b90*/  @!P0 PRMT R31, R20.reuse, 0x7632, R31 ;  /* 0x00007632141f8816 */ /* 0x040fe2000000001f */
[----:B------:R0:W-:Y:S01]  /*6ba0*/  STL [R1+0xac], R49 ;  /* 0x0000ac3101007387 */ /* 0x0001e20000100800 */
[----:B------:R-:W-:Y:S02]  /*6bb0*/  @!P0 PRMT R28, R20, 0x7610, R28 ;  /* 0x00007610141c8816 */ /* 0x000fe4000000001c */
[----:B------:R-:W-:Y:S01]  /*6bc0*/  LOP3.LUT P0, RZ, R0, 0x4, RZ, 0xc0, !PT ;  /* 0x0000000400ff7812 */ /* 0x000fe2000780c0ff */
[----:B------:R0:W-:Y:S01]  /*6bd0*/  STL [R1+0xc0], R10 ;  /* 0x0000c00a01007387 */ /* 0x0001e20000100800 */
[----:B------:R-:W-:Y:S01]  /*6be0*/  MOV R0, RZ ;  /* 0x000000ff00007202 */ /* 0x000fe20000000f00 */
[----:B-1----:R-:W-:Y:S01]  /*6bf0*/  IMAD.MOV.U32 R52, RZ, RZ, RZ ;  /* 0x000000ffff347224 */ /* 0x002fe200078e00ff */
[----:B------:R-:W-:Y:S01]  /*6c00*/  PRMT R54, RZ, 0x7610, R54 ;  /* 0x00007610ff367816 */ /* 0x000fe20000000036 */
[----:B------:R1:W-:Y:S01]  /*6c10*/  STL [R1+0xbc], R45 ;  /* 0x0000bc2d01007387 */ /* 0x0003e20000100800 */
[----:B0-----:R-:W-:-:S03]  /*6c20*/  PRMT R49, RZ, 0x7610, R49 ;  /* 0x00007610ff317816 */ /* 0x001fc60000000031 */
[----:B------:R-:W3:Y:S01]  /*6c30*/  @!P3 LDG.E R0, desc[UR18][R26.64] ;  /* 0x000000121a00b981 */ /* 0x000ee2000c1e1900 */
[----:B------:R-:W-:-:S03]  /*6c40*/  MOV R10, RZ ;  /* 0x000000ff000a7202 */ /* 0x000fc60000000f00 */
[----:B------:R0:W-:Y:S01]  /*6c50*/  STL [R1+0x2c], R44 ;  /* 0x00002c2c01007387 */ /* 0x0001e20000100800 */
[----:B-1----:R-:W-:Y:S01]  /*6c60*/  IMAD.MOV.U32 R45, RZ, RZ, RZ ;  /* 0x000000ffff2d7224 */ /* 0x002fe200078e00ff */
[----:B------:R-:W-:Y:S02]  /*6c70*/  PRMT R42, RZ, 0x7610, R42 ;  /* 0x00007610ff2a7816 */ /* 0x000fe4000000002a */
[----:B------:R1:W-:Y:S04]  /*6c80*/  STL [R1+0xa8], R41 ;  /* 0x0000a82901007387 */ /* 0x0003e80000100800 */
[----:B------:R-:W3:Y:S01]  /*6c90*/  LDL.LU.64 R26, [R1+0x130] ;  /* 0x00013000011a7983 */ /* 0x000ee20000300a00 */
[----:B------:R-:W-:-:S03]  /*6ca0*/  PRMT R43, RZ, 0x7610, R43 ;  /* 0x00007610ff2b7816 */ /* 0x000fc6000000002b */
[----:B------:R1:W-:Y:S01]  /*6cb0*/  STL [R1+0x20], R57 ;  /* 0x0000203901007387 */ /* 0x0003e20000100800 */
[----:B------:R-:W-:-:S03]  /*6cc0*/  PRMT R51, RZ, 0x7610, R51 ;  /* 0x00007610ff337816 */ /* 0x000fc60000000033 */
[----:B------:R-:W-:Y:S04]  /*6cd0*/  STL [R1+0x18], R55 ;  /* 0x0000183701007387 */ /* 0x000fe80000100800 */
[----:B------:R1:W-:Y:S04]  /*6ce0*/  STL [R1+0xc4], R2 ;  /* 0x0000c40201007387 */ /* 0x0003e80000100800 */
[----:B------:R1:W-:Y:S04]  /*6cf0*/  STL [R1+0xb8], R48 ;  /* 0x0000b83001007387 */ /* 0x0003e80000100800 */
[----:B------:R-:W3:Y:S04]  /*6d00*/  LDL.LU.64 R12, [R1+0x2f0] ;  /* 0x0002f000010c7983 */ /* 0x000ee80000300a00 */
[----:B------:R-:W3:Y:S04]  /*6d10*/  LDL.LU R4, [R1+0x114] ;  /* 0x0001140001047983 */ /* 0x000ee80000300800 */
[----:B------:R-:W3:Y:S04]  /*6d20*/  LDL.LU R5, [R1+0x124] ;  /* 0x0001240001057983 */ /* 0x000ee80000300800 */
[----:B--2---:R-:W2:Y:S04]  /*6d30*/  @!P0 LDG.E R52, desc[UR18][R58.64] ;  /* 0x000000123a348981 */ /* 0x004ea8000c1e1900 */
[----:B------:R-:W2:Y:S01]  /*6d40*/  LDL.LU.64 R58, [R1+0x2f8] ;  /* 0x0002f800013a7983 */ /* 0x000ea20000300a00 */
[----:B----4-:R-:W-:-:S02]  /*6d50*/  @!P1 PRMT R49, R47, 0x7610, R49 ;  /* 0x000076102f319816 */ /* 0x010fc40000000031 */
[----:B------:R-:W-:Y:S02]  /*6d60*/  @!P1 PRMT R54, R47, 0x7632, R54 ;  /* 0x000076322f369816 */ /* 0x000fe40000000036 */
[----:B------:R-:W-:-:S13]  /*6d70*/  LOP3.LUT P1, RZ, R3, 0x10000000, RZ, 0xc0, !PT ;  /* 0x1000000003ff7812 */ /* 0x000fda000782c0ff */
[----:B------:R-:W4:Y:S04]  /*6d80*/  @!P1 LDG.E R45, desc[UR18][R14.64] ;  /* 0x000000120e2d9981 */ /* 0x000f28000c1e1900 */
[----:B------:R-:W4:Y:S01]  /*6d90*/  LDL.LU.64 R14, [R1+0x2e8] ;  /* 0x0002e800010e7983 */ /* 0x000f220000300a00 */
[C---:B---3--:R-:W-:Y:S02]  /*6da0*/  @!P2 PRMT R50, R46.reuse, 0x7610, R50 ;  /* 0x000076102e32a816 */ /* 0x048fe40000000032 */
[----:B------:R-:W-:Y:S02]  /*6db0*/  @!P2 PRMT R53, R46, 0x7632, R53 ;  /* 0x000076322e35a816 */ /* 0x000fe40000000035 */
[----:B------:R-:W-:-:S13]  /*6dc0*/  LOP3.LUT P2, RZ, R3, 0x8000000, RZ, 0xc0, !PT ;  /* 0x0800000003ff7812 */ /* 0x000fda000784c0ff */
[----:B------:R-:W3:Y:S04]  /*6dd0*/  @!P2 LDG.E R10, desc[UR18][R16.64] ;  /* 0x00000012100aa981 */ /* 0x000ee8000c1e1900 */
[----:B------:R-:W4:Y:S01]  /*6de0*/  LDL.LU.64 R16, [R1+0x2e0] ;  /* 0x0002e00001107983 */ /* 0x000f220000300a00 */
[----:B0-----:R-:W-:Y:S02]  /*6df0*/  PRMT R44, RZ, 0x7610, R44 ;  /* 0x00007610ff2c7816 */ /* 0x001fe4000000002c */
[----:B-1----:R-:W-:Y:S02]  /*6e00*/  PRMT R41, RZ, 0x7610, R41 ;  /* 0x00007610ff297816 */ /* 0x002fe40000000029 */
[C---:B------:R-:W-:Y:S02]  /*6e10*/  @!P6 PRMT R42, R9.reuse, 0x7610, R42 ;  /* 0x00007610092ae816 */ /* 0x040fe4000000002a */
[----:B------:R-:W-:-:S02]  /*6e20*/  @!P6 PRMT R44, R9, 0x7632, R44 ;  /* 0x00007632092ce816 */ /* 0x000fc4000000002c */
[C---:B------:R-:W-:Y:S02]  /*6e30*/  @!P5 PRMT R43, R8.reuse, 0x7610, R43 ;  /* 0x00007610082bd816 */ /* 0x040fe4000000002b */
[----:B------:R-:W-:Y:S02]  /*6e40*/  @!P5 PRMT R41, R8, 0x7632, R41 ;  /* 0x000076320829d816 */ /* 0x000fe40000000029 */
[C---:B------:R-:W-:Y:S02]  /*6e50*/  LOP3.LUT P6, RZ, R56.reuse, 0x2, RZ, 0xc0, !PT ;  /* 0x0000000238ff7812 */ /* 0x040fe400078cc0ff */
[----:B------:R-:W-:Y:S02]  /*6e60*/  LOP3.LUT P5, RZ, R56, 0x1, RZ, 0xc0, !PT ;  /* 0x0000000138ff7812 */ /* 0x000fe400078ac0ff */
[----:B------:R-:W-:Y:S02]  /*6e70*/  PRMT R56, RZ, 0x7610, R56 ;  /* 0x00007610ff387816 */ /* 0x000fe40000000038 */
[----:B------:R-:W-:-:S02]  /*6e80*/  PRMT R57, RZ, 0x7610, R57 ;  /* 0x00007610ff397816 */ /* 0x000fc40000000039 */
[C---:B------:R-:W-:Y:S02]  /*6e90*/  @!P3 PRMT R56, R0.reuse, 0x7610, R56 ;  /* 0x000076100038b816 */ /* 0x040fe40000000038 */
[----:B------:R-:W-:Y:S02]  /*6ea0*/  @!P3 PRMT R57, R0, 0x7632, R57 ;  /* 0x000076320039b816 */ /* 0x000fe40000000039 */
[----:B------:R-:W-:Y:S01]  /*6eb0*/  LOP3.LUT P3, RZ, R3, 0x40000000, RZ, 0xc0, !PT ;  /* 0x4000000003ff7812 */ /* 0x000fe2000786c0ff */
[----:B------:R-:W-:Y:S01]  /*6ec0*/  IMAD.MOV.U32 R2, RZ, RZ, RZ ;  /* 0x000000ffff027224 */ /* 0x000fe200078e00ff */
[----:B------:R-:W-:Y:S01]  /*6ed0*/  PRMT R55, RZ, 0x7610, R55 ;  /* 0x00007610ff377816 */ /* 0x000fe20000000037 */
[----:B------:R-:W-:Y:S01]  /*6ee0*/  IMAD.MOV.U32 R48, RZ, RZ, RZ ;  /* 0x000000ffff307224 */ /* 0x000fe200078e00ff */
[----:B--2---:R-:W-:Y:S02]  /*6ef0*/  @!P0 PRMT R51, R52, 0x7610, R51 ;  /* 0x0000761034338816 */ /* 0x004fe40000000033 */
[----:B------:R-:W-:-:S02]  /*6f00*/  PRMT R58, RZ, 0x7610, R58 ;  /* 0x00007610ff3a7816 */ /* 0x000fc4000000003a */
[----:B------:R-:W-:Y:S02]  /*6f10*/  PRMT R59, RZ, 0x7610, R59 ;  /* 0x00007610ff3b7816 */ /* 0x000fe4000000003b */
[C---:B------:R-:W-:Y:S02]  /*6f20*/  @!P4 PRMT R58, R40.reuse, 0x7610, R58 ;  /* 0x00007610283ac816 */ /* 0x040fe4000000003a */
[----:B------:R-:W-:Y:S02]  /*6f30*/  @!P4 PRMT R59, R40, 0x7632, R59 ;  /* 0x00007632283bc816 */ /* 0x000fe4000000003b */
[C---:B------:R-:W-:Y:S02]  /*6f40*/  LOP3.LUT P4, RZ, R3.reuse, 0x80000000, RZ, 0xc0, !PT ;  /* 0x8000000003ff7812 */ /* 0x040fe4000788c0ff */
[----:B------:R-:W-:Y:S02]  /*6f50*/  @!P0 PRMT R55, R52, 0x7632, R55 ;  /* 0x0000763234378816 */ /* 0x000fe40000000037 */
[----:B------:R-:W-:-:S13]  /*6f60*/  LOP3.LUT P0, RZ, R3, 0x20000000, RZ, 0xc0, !PT ;  /* 0x2000000003ff7812 */ /* 0x000fda000780c0ff */
[----:B------:R-:W2:Y:S04]  /*6f70*/  @!P0 LDG.E R48, desc[UR18][R26.64] ;  /* 0x000000121a308981 */ /* 0x000ea8000c1e1900 */
[----:B------:R-:W3:Y:S04]  /*6f80*/  LDL.LU R27, [R1+0x11c] ;  /* 0x00011c00011b7983 */ /* 0x000ee80000300800 */
[----:B------:R-:W2:Y:S04]  /*6f90*/  LDL.LU R26, [R1+0x128] ;  /* 0x00012800011a7983 */ /* 0x000ea80000300800 */
[----:B----4-:R0:W4:Y:S02]  /*6fa0*/  @!P3 LDG.E R2, desc[UR18][R16.64] ;  /* 0x000000121002b981 */ /* 0x010124000c1e1900 */
[----:B0-----:R-:W-:-:S02]  /*6fb0*/  IMAD.MOV.U32 R16, RZ, RZ, RZ ;  /* 0x000000ffff107224 */ /* 0x001fc400078e00ff */
[----:B------:R-:W3:Y:S04]  /*6fc0*/  LDL.LU R17, [R1+0x120] ;  /* 0x0001200001117983 */ /* 0x000ee80000300800 */
[----:B------:R0:W4:Y:S04]  /*6fd0*/  @!P4 LDG.E R16, desc[UR18][R14.64] ;  /* 0x000000120e10c981 */ /* 0x000128000c1e1900 */
[----:B------:R-:W2:Y:S01]  /*6fe0*/  LDL.LU R15, [R1+0x118] ;  /* 0x00011800010f7983 */ /* 0x000ea20000300800 */
[----:B0-----:R-:W-:-:S06]  /*6ff0*/  HFMA2 R14, -RZ, RZ, 0, 0 ;  /* 0x00000000ff0e7431 */ /* 0x001fcc00000001ff */
[----:B------:R3:W4:Y:S02]  /*7000*/  @!P5 LDG.E R14, desc[UR18][R12.64] ;  /* 0x000000120c0ed981 */ /* 0x000724000c1e1900 */
[----:B---3--:R-:W-:Y:S02]  /*7010*/  IMAD.U32 R13, R17, 0x10000, RZ ;  /* 0x00010000110d7824 */ /* 0x008fe400078e00ff */
[----:B------:R-:W-:Y:S02]  /*7020*/  IMAD.U32 R17, R27, 0x10000, RZ ;  /* 0x000100001b117824 */ /* 0x000fe400078e00ff */
[----:B--2---:R-:W-:Y:S01]  /*7030*/  IMAD.U32 R12, R15, 0x10000, RZ ;  /* 0x000100000f0c7824 */ /* 0x004fe200078e00ff */
[----:B------:R-:W-:-:S03]  /*7040*/  SHF.L.U32 R15, R4, 0x10, RZ ;  /* 0x00000010040f7819 */ /* 0x000fc600000006ff */
[----:B------:R-:W-:Y:S01]  /*7050*/  FMUL.FTZ R4, R12, R12 ;  /* 0x0000000c0c047220 */ /* 0x000fe20000410000 */
[----:B------:R-:W-:-:S03]  /*7060*/  FADD.FTZ R12, R13, R12 ;  /* 0x0000000c0d0c7221 */ /* 0x000fc60000010000 */
[----:B------:R-:W-:Y:S01]  /*7070*/  FFMA.FTZ R27, R13, R13, R4 ;  /* 0x0000000d0d1b7223 */ /* 0x000fe20000010004 */
[----:B------:R-:W-:Y:S01]  /*7080*/  FADD.FTZ R13, R15, R17 ;  /* 0x000000110f0d7221 */ /* 0x000fe20000010000 */
[----:B------:R-:W-:-:S04]  /*7090*/  FMUL.FTZ R17, R17, R17 ;  /* 0x0000001111117220 */ /* 0x000fc80000410000 */
[----:B------:R-:W-:Y:S02]  /*70a0*/  FFMA.FTZ R4, R15, R15, R17 ;  /* 0x0000000f0f047223 */ /* 0x000fe40000010011 */
[----:B------:R-:W2:Y:S01]  /*70b0*/  LDL.LU R17, [R1+0x110] ;  /* 0x0001100001117983 */ /* 0x000ea20000300800 */
[----:B------:R-:W-:-:S04]  /*70c0*/  FADD.FTZ R12, RZ, R12 ;  /* 0x0000000cff0c7221 */ /* 0x000fc80000010000 */
[----:B------:R-:W-:Y:S01]  /*70d0*/  FADD.FTZ R12, R12, R13 ;  /* 0x0000000d0c0c7221 */ /* 0x000fe20000010000 */
[----:B------:R-:W-:Y:S01]  /*70e0*/  SHF.L.U32 R15, R26, 0x10, RZ ;  /* 0x000000101a0f7819 */ /* 0x000fe200000006ff */
[----:B--2---:R-:W-:-:S04]  /*70f0*/  IMAD.U32 R13, R17, 0x10000, RZ ;  /* 0x00010000110d7824 */ /* 0x004fc800078e00ff */
[----:B------:R-:W-:Y:S01]  /*7100*/  FMUL.FTZ R26, R13, R13 ;  /* 0x0000000d0d1a7220 */ /* 0x000fe20000410000 */
[----:B------:R-:W-:-:S03]  /*7110*/  FADD.FTZ R13, R15, R13 ;  /* 0x0000000d0f0d7221 */ /* 0x000fc60000010000 */
[----:B------:R-:W-:Y:S02]  /*7120*/  FFMA.FTZ R15, R15, R15, R26 ;  /* 0x0000000f0f0f7223 */ /* 0x000fe4000001001a */
[----:B------:R-:W2:Y:S01]  /*7130*/  LDL.LU R26, [R1+0x2d8] ;  /* 0x0002d800011a7983 */ /* 0x000ea20000300800 */
[----:B------:R-:W-:Y:S01]  /*7140*/  FADD.FTZ R17, RZ, R27 ;  /* 0x0000001bff117221 */ /* 0x000fe20000010000 */
[----:B------:R-:W-:Y:S01]  /*7150*/  FADD.FTZ R12, R12, R13 ;  /* 0x0000000d0c0c7221 */ /* 0x000fe20000010000 */
[----:B------:R-:W-:Y:S01]  /*7160*/  IMAD.U32 R13, R5, 0x10000, RZ ;  /* 0x00010000050d7824 */ /* 0x000fe200078e00ff */
[----:B------:R-:W3:Y:S01]  /*7170*/  LDL.LU R27, [R1+0x2dc] ;  /* 0x0002dc00011b7983 */ /* 0x000ee20000300800 */
[----:B------:R-:W-:Y:S01]  /*7180*/  FADD.FTZ R17, R17, R4 ;  /* 0x0000000411117221 */ /* 0x000fe20000010000 */
[----:B------:R-:W-:Y:S02]  /*7190*/  IMAD.U32 R32, R32, 0x10000, RZ ;  /* 0x0001000020207824 */ /* 0x000fe400078e00ff */
[----:B------:R-:W4:Y:S01]  /*71a0*/  LDL.LU R4, [R1+0x160] ;  /* 0x0001600001047983 */ /* 0x000f220000300800 */
[----:B------:R-:W-:Y:S01]  /*71b0*/  FADD.FTZ R15, R17, R15 ;  /* 0x0000000f110f7221 */ /* 0x000fe20000010000 */
[----:B------:R-:W-:-:S02]  /*71c0*/  FMUL.FTZ R17, R13, R13 ;  /* 0x0000000d0d117220 */ /* 0x000fc40000410000 */
[----:B------:R-:W4:Y:S01]  /*71d0*/  LDL.LU R5, [R1+0x170] ;  /* 0x0001700001057983 */ /* 0x000f220000300800 */
[----:B--2---:R-:W-:-:S04]  /*71e0*/  IMAD.U32 R26, R26, 0x10000, RZ ;  /* 0x000100001a1a7824 */ /* 0x004fc800078e00ff */
[----:B------:R-:W-:-:S04]  /*71f0*/  FADD.FTZ R13, R26, R13 ;  /* 0x0000000d1a0d7221 */ /* 0x000fc80000010000 */
[----:B------:R-:W-:Y:S02]  /*7200*/  FADD.FTZ R12, R12, R13 ;  /* 0x0000000d0c0c7221 */ /* 0x000fe40000010000 */
[----:B------:R-:W2:Y:S01]  /*7210*/  LDL.LU R13, [R1+0x138] ;  /* 0x00013800010d7983 */ /* 0x000ea20000300800 */
[----:B------:R-:W-:-:S03]  /*7220*/  FFMA.FTZ R17, R26, R26, R17 ;  /* 0x0000001a1a117223 */ /* 0x000fc60000010011 */
[----:B------:R-:W4:Y:S01]  /*7230*/  LDL.LU R26, [R1+0x12c] ;  /* 0x00012c00011a7983 */ /* 0x000f220000300800 */
[----:B------:R-:W-:Y:S01]  /*7240*/  FADD.FTZ R15, R15, R17 ;  /* 0x000000110f0f7221 */ /* 0x000fe20000010000 */
[----:B---3--:R-:W-:Y:S02]  /*7250*/  SHF.L.U32 R27, R27, 0x10, RZ ;  /* 0x000000101b1b7819 */ /* 0x008fe400000006ff */
[----:B--2---:R-:W-:Y:S01]  /*7260*/  SHF.L.U32 R13, R13, 0x10, RZ ;  /* 0x000000100d0d7819 */ /* 0x004fe200000006ff */
[----:B----4-:R-:W-:-:S04]  /*7270*/  IMAD.U32 R17, R26, 0x10000, RZ ;  /* 0x000100001a117824 */ /* 0x010fc800078e00ff */
[----:B------:R-:W-:Y:S01]  /*7280*/  FMUL.FTZ R26, R13, R13 ;  /* 0x0000000d0d1a7220 */ /* 0x000fe20000410000 */
[----:B------:R-:W-:-:S03]  /*7290*/  FADD.FTZ R13, R17, R13 ;  /* 0x0000000d110d7221 */ /* 0x000fc60000010000 */
[----:B------:R-:W-:Y:S02]  /*72a0*/  FFMA.FTZ R26, R17, R17, R26 ;  /* 0x00000011111a7223 */ /* 0x000fe4000001001a */
[----:B------:R-:W2:Y:S01]  /*72b0*/  LDL.LU R17, [R1+0x150] ;  /* 0x0001500001117983 */ /* 0x000ea20000300800 */
[----:B------:R-:W-:Y:S01]  /*72c0*/  FADD.FTZ R12, R12, R13 ;  /* 0x0000000d0c0c7221 */ /* 0x000fe20000010000 */
[----:B------:R-:W-:Y:S01]  /*72d0*/  FADD.FTZ R15, R15, R26 ;  /* 0x0000001a0f0f7221 */ /* 0x000fe20000010000 */
[----:B------:R-:W-:Y:S01]  /*72e0*/  FMUL.FTZ R13, R32, R32 ;  /* 0x00000020200d7220 */ /* 0x000fe20000410000 */
[----:B------:R-:W3:Y:S01]  /*72f0*/  LDL.LU R26, [R1+0x154] ;  /* 0x00015400011a7983 */ /* 0x000ee20000300800 */
[C---:B------:R-:W-:Y:S02]  /*7300*/  FADD.FTZ R32, R27.reuse, R32 ;  /* 0x000000201b207221 */ /* 0x040fe40000010000 */
[----:B------:R-:W-:Y:S02]  /*7310*/  FFMA.FTZ R13, R27, R27, R13 ;  /* 0x0000001b1b0d7223 */ /* 0x000fe4000001000d */
[----:B------:R-:W4:Y:S01]  /*7320*/  LDL.LU R27, [R1+0x13c] ;  /* 0x00013c00011b7983 */ /* 0x000f220000300800 */
[----:B------:R-:W-:Y:S01]  /*7330*/  FADD.FTZ R12, R12, R32 ;  /* 0x000000200c0c7221 */ /* 0x000fe20000010000 */
[----:B------:R-:W-:Y:S01]  /*7340*/  FADD.FTZ R13, R15, R13 ;  /* 0x0000000d0f0d7221 */ /* 0x000fe20000010000 */
[----:B------:R-:W-:-:S02]  /*7350*/  IMAD.U32 R15, R4, 0x10000, RZ ;  /* 0x00010000040f7824 */ /* 0x000fc400078e00ff */
[----:B------:R-:W4:Y:S01]  /*7360*/  LDL.LU R4, [R1+0x18c] ;  /* 0x00018c0001047983 */ /* 0x000f220000300800 */
[----:B--2---:R-:W-:Y:S02]  /*7370*/  IMAD.U32 R17, R17, 0x10000, RZ ;  /* 0x0001000011117824 */ /* 0x004fe400078e00ff */
[----:B---3--:R-:W-:Y:S02]  /*7380*/  IMAD.U32 R26, R26, 0x10000, RZ ;  /* 0x000100001a1a7824 */ /* 0x008fe400078e00ff */
[----:B------:R-:W-:Y:S02]  /*7390*/  FMUL.FTZ R32, R17, R17 ;  /* 0x0000001111207220 */ /* 0x000fe40000410000 */
[C---:B------:R-:W-:Y:S01]  /*73a0*/  FADD.FTZ R17, R26.reuse, R17 ;  /* 0x000000111a117221 */ /* 0x040fe20000010000 */
[----:B----4-:R-:W-:Y:S01]  /*73b0*/  SHF.L.U32 R27, R27, 0x10, RZ ;  /* 0x000000101b1b7819 */ /* 0x010fe200000006ff */
[----:B------:R-:W-:Y:S02]  /*73c0*/  FFMA.FTZ R32, R26, R26, R32 ;  /* 0x0000001a1a207223 */ /* 0x000fe40000010020 */
[----:B------:R-:W-:-:S02]  /*73d0*/  FADD.FTZ R26, R12, R17 ;  /* 0x000000110c1a7221 */ /* 0x000fc40000010000 */
[----:B------:R-:W-:Y:S01]  /*73e0*/  FMUL.FTZ R17, R27, R27 ;  /* 0x0000001b1b117220 */ /* 0x000fe20000410000 */
[----:B------:R-:W-:Y:S01]  /*73f0*/  FADD.FTZ R13, R13, R32 ;  /* 0x000000200d0d7221 */ /* 0x000fe20000010000 */
[C---:B------:R-:W-:Y:S01]  /*7400*/  FADD.FTZ R27, R15.reuse, R27 ;  /* 0x0000001b0f1b7221 */ /* 0x040fe20000010000 */
[----:B------:R-:W2:Y:S01]  /*7410*/  LDL.LU R32, [R1+0x188] ;  /* 0x0001880001207983 */ /* 0x000ea20000300800 */
[----:B------:R-:W-:-:S03]  /*7420*/  FFMA.FTZ R17, R15, R15, R17 ;  /* 0x0000000f0f117223 */ /* 0x000fc60000010011 */
[----:B------:R-:W3:Y:S01]  /*7430*/  LDL.LU R15, [R1+0x174] ;  /* 0x00017400010f7983 */ /* 0x000ee20000300800 */
[----:B------:R-:W-:-:S03]  /*7440*/  FADD.FTZ R13, R13, R17 ;  /* 0x000000110d0d7221 */ /* 0x000fc60000010000 */
[----:B------:R-:W4:Y:S01]  /*7450*/  LDL.LU R17, [R1+0x164] ;  /* 0x0001640001117983 */ /* 0x000f220000300800 */
[----:B------:R-:W-:Y:S02]  /*7460*/  IMAD.U32 R12, R5, 0x10000, RZ ;  /* 0x00010000050c7824 */ /* 0x000fe400078e00ff */
[----:B------:R-:W-:Y:S01]  /*7470*/  FADD.FTZ R27, R26, R27 ;  /* 0x0000001b1a1b7221 */ /* 0x000fe20000010000 */
[----:B------:R-:W2:Y:S01]  /*7480*/  LDL.LU R5, [R1+0x1ac] ;  /* 0x0001ac0001057983 */ /* 0x000ea20000300800 */
[----:B------:R-:W-:Y:S01]  /*7490*/  FMUL.FTZ R26, R12, R12 ;  /* 0x0000000c0c1a7220 */ /* 0x000fe20000410000 */
[----:B---3--:R-:W-:Y:S01]  /*74a0*/  SHF.L.U32 R15, R15, 0x10, RZ ;  /* 0x000000100f0f7819 */ /* 0x008fe200000006ff */
[----:B----4-:R-:W-:-:S04]  /*74b0*/  IMAD.U32 R17, R17, 0x10000, RZ ;  /* 0x0001000011117824 */ /* 0x010fc800078e00ff */
[C---:B------:R-:W-:Y:S01]  /*74c0*/  FADD.FTZ R12, R15.reuse, R12 ;  /* 0x0000000c0f0c7221 */ /* 0x040fe20000010000 */
[----:B------:R-:W-:Y:S01]  /*74d0*/  FFMA.FTZ R26, R15, R15, R26 ;  /* 0x0000000f0f1a7223 */ /* 0x000fe2000001001a */
[----:B--2---:R-:W-:Y:S02]  /*74e0*/  IMAD.U32 R15, R32, 0x10000, RZ ;  /* 0x00010000200f7824 */ /* 0x004fe400078e00ff */
[----:B------:R-:W-:Y:S02]  /*74f0*/  FMUL.FTZ R32, R17, R17 ;  /* 0x0000001111207220 */ /* 0x000fe40000410000 */
[C---:B------:R-:W-:Y:S02]  /*7500*/  FADD.FTZ R17, R15.reuse, R17 ;  /* 0x000000110f117221 */ /* 0x040fe40000010000 */
[----:B------:R-:W-:Y:S01]  /*7510*/  FFMA.FTZ R32, R15, R15, R32 ;  /* 0x0000000f0f207223 */ /* 0x000fe20000010020 */
[----:B------:R-:W-:Y:S01]  /*7520*/  FADD.FTZ R13, R13, R26 ;  /* 0x0000001a0d0d7221 */ /* 0x000fe20000010000 */
[----:B------:R-:W2:Y:S01]  /*7530*/  LDL.LU R15, [R1+0x184] ;  /* 0x00018400010f7983 */ /* 0x000ea20000300800 */
[----:B------:R-:W-:-:S03]  /*7540*/  FADD.FTZ R12, R27, R12 ;  /* 0x0000000c1b0c7221 */ /* 0x000fc60000010000 */
[----:B------:R-:W3:Y:S01]  /*7550*/  LDL.LU R26, [R1+0x180] ;  /* 0x00018000011a7983 */ /* 0x000ee20000300800 */
[----:B------:R-:W-:-:S03]  /*7560*/  FADD.FTZ R13, R13, R32 ;  /* 0x000000200d0d7221 */ /* 0x000fc60000010000 */
[----:B------:R-:W4:Y:S04]  /*7570*/  LDL.LU R27, [R1+0x198] ;  /* 0x00019800011b7983 */ /* 0x000f280000300800 */
[----:B------:R-:W4:Y:S01]  /*7580*/  LDL.LU R32, [R1+0x19c] ;  /* 0x00019c0001207983 */ /* 0x000f220000300800 */
[----:B------:R-:W-:Y:S01]  /*7590*/  FADD.FTZ R12, R12, R17 ;  /* 0x000000110c0c7221 */ /* 0x000fe20000010000 */
[----:B--2---:R-:W-:Y:S01]  /*75a0*/  SHF.L.U32 R15, R15, 0x10, RZ ;  /* 0x000000100f0f7819 */ /* 0x004fe200000006ff */
[----:B---3--:R-:W-:-:S04]  /*75b0*/  IMAD.U32 R26, R26, 0x10000, RZ ;  /* 0x000100001a1a7824 */ /* 0x008fc800078e00ff */
[----:B------:R-:W-:Y:S01]  /*75c0*/  FMUL.FTZ R17, R15, R15 ;  /* 0x0000000f0f117220 */ /* 0x000fe20000410000 */
[----:B------:R-:W-:Y:S01]  /*75d0*/  FADD.FTZ R15, R26, R15 ;  /* 0x0000000f1a0f7221 */ /* 0x000fe20000010000 */
[----:B----4-:R-:W-:Y:S01]  /*75e0*/  IMAD.U32 R27, R27, 0x10000, RZ ;  /* 0x000100001b1b7824 */ /* 0x010fe200078e00ff */
[----:B------:R-:W-:Y:S01]  /*75f0*/  SHF.L.U32 R32, R32, 0x10, RZ ;  /* 0x0000001020207819 */ /* 0x000fe200000006ff */
[----:B------:R-:W-:Y:S01]  /*7600*/  FFMA.FTZ R17, R26, R26, R17 ;  /* 0x0000001a1a117223 */ /* 0x000fe20000010011 */
[----:B------:R-:W-:Y:S01]  /*7610*/  FADD.FTZ R12, R12, R15 ;  /* 0x0000000f0c0c7221 */ /* 0x000fe20000010000 */
[----:B------:R-:W-:Y:S01]  /*7620*/  FMUL.FTZ R26, R27, R27 ;  /* 0x0000001b1b1a7220 */ /* 0x000fe20000410000 */
[----:B------:R-:W-:Y:S02]  /*7630*/  IMAD.U32 R15, R4, 0x10000, RZ ;  /* 0x00010000040f7824 */ /* 0x000fe400078e00ff */
[C---:B------:R-:W-:Y:S01]  /*7640*/  FADD.FTZ R27, R32.reuse, R27 ;  /* 0x0000001b201b7221 */ /* 0x040fe20000010000 */
[----:B------:R-:W-:Y:S01]  /*7650*/  FADD.FTZ R13, R13, R17 ;  /* 0x000000110d0d7221 */ /* 0x000fe20000010000 */
[----:B------:R-:W-:Y:S01]  /*7660*/  FFMA.FTZ R26, R32, R32, R26 ;  /* 0x00000020201a7223 */ /* 0x000fe2000001001a */
[----:B------:R-:W-:-:S02]  /*7670*/  IMAD.U32 R17, R5, 0x10000, RZ ;  /* 0x0001000005117824 */ /* 0x000fc400078e00ff */
[----:B------:R-:W-:Y:S01]  /*7680*/  FADD.FTZ R32, R12, R27 ;  /* 0x0000001b0c207221 */ /* 0x000fe20000010000 */
[----:B------:R-:W-:Y:S01]  /*7690*/  FMUL.FTZ R27, R15, R15 ;  /* 0x0000000f0f1b7220 */ /* 0x000fe20000410000 */
[----:B------:R-:W2:Y:S01]  /*76a0*/  LDL.LU R12, [R1+0x1b0] ;  /* 0x0001b000010c7983 */ /* 0x000ea20000300800 */
[C---:B------:R-:W-:Y:S02]  /*76b0*/  FADD.FTZ R15, R17.reuse, R15 ;  /* 0x0000000f110f7221 */ /* 0x040fe40000010000 */
[----:B------:R-:W-:Y:S01]  /*76c0*/  FFMA.FTZ R27, R17, R17, R27 ;  /* 0x00000011111b7223 */ /* 0x000fe2000001001b */
[----:B------:R-:W-:Y:S01]  /*76d0*/  FADD.FTZ R13, R13, R26 ;  /* 0x0000001a0d0d7221 */ /* 0x000fe20000010000 */
[----:B------:R-:W3:Y:S04]  /*76e0*/  LDL.LU R17, [R1+0x1b4] ;  /* 0x0001b40001117983 */ /* 0x000ee80000300800 */
[----:B------:R-:W4:Y:S01]  /*76f0*/  LDL.LU R26, [R1+0x1a8] ;  /* 0x0001a800011a7983 */ /* 0x000f220000300800 */
[----:B------:R-:W-:-:S03]  /*7700*/  FADD.FTZ R13, R13, R27 ;  /* 0x0000001b0d0d7221 */ /* 0x000fc60000010000 */
[----:B------:R-:W4:Y:S01]  /*7710*/  LDL.LU R27, [R1+0x1c8] ;  /* 0x0001c800011b7983 */ /* 0x000f220000300800 */
[----:B------:R-:W-:-:S03]  /*7720*/  FADD.FTZ R32, R32, R15 ;  /* 0x0000000f20207221 */ /* 0x000fc60000010000 */
[----:B------:R-:W4:Y:S04]  /*7730*/  LDL.LU R4, [R1+0x1dc] ;  /* 0x0001dc0001047983 */ /* 0x000f280000300800 */
[----:B------:R-:W4:Y:S01]  /*7740*/  LDL.LU R5, [R1+0x1cc] ;  /* 0x0001cc0001057983 */ /* 0x000f220000300800 */
[----:B--2---:R-:W-:Y:S01]  /*7750*/  SHF.L.U32 R12, R12, 0x10, RZ ;  /* 0x000000100c0c7819 */ /* 0x004fe200000006ff */
[----:B---3--:R-:W-:-:S04]  /*7760*/  IMAD.U32 R17, R17, 0x10000, RZ ;  /* 0x0001000011117824 */ /* 0x008fc800078e00ff */
[----:B------:R-:W-:Y:S01]  /*7770*/  FMUL.FTZ R15, R12, R12 ;  /* 0x0000000c0c0f7220 */ /* 0x000fe20000410000 */
[----:B----4-:R-:W-:-:S03]  /*7780*/  IMAD.U32 R26, R26, 0x10000, RZ ;  /* 0x000100001a1a7824 */ /* 0x010fc600078e00ff */
[C---:B------:R-:W-:Y:S01]  /*7790*/  FFMA.FTZ R15, R17.reuse, R17, R15 ;  /* 0x00000011110f7223 */ /* 0x040fe2000001000f */
[----:B------:R-:W-:Y:S01]  /*77a0*/  FADD.FTZ R12, R17, R12 ;  /* 0x0000000c110c7221 */ /* 0x000fe20000010000 */
[----:B------:R-:W-:Y:S01]  /*77b0*/  SHF.L.U32 R17, R27, 0x10, RZ ;  /* 0x000000101b117819 */ /* 0x000fe200000006ff */
[----:B------:R-:W-:Y:S01]  /*77c0*/  FMUL.FTZ R27, R26, R26 ;  /* 0x0000001a1a1b7220 */ /* 0x000fe20000410000 */
[----:B------:R-:W-:Y:S02]  /*77d0*/  FADD.FTZ R13, R13, R15 ;  /* 0x0000000f0d0d7221 */ /* 0x000fe40000010000 */
[----:B------:R-:W2:Y:S01]  /*77e0*/  LDL.LU R15, [R1+0x1c4] ;  /* 0x0001c400010f7983 */ /* 0x000ea20000300800 */
[C---:B------:R-:W-:Y:S01]  /*77f0*/  FADD.FTZ R26, R17.reuse, R26 ;  /* 0x0000001a111a7221 */ /* 0x040fe20000010000 */
[----:B------:R-:W-:Y:S02]  /*7800*/  FFMA.FTZ R27, R17, R17, R27 ;  /* 0x00000011111b7223 */ /* 0x000fe4000001001b */
[----:B------:R-:W3:Y:S01]  /*7810*/  LDL.LU R17, [R1+0x1c0] ;  /* 0x0001c00001117983 */ /* 0x000ee20000300800 */
[----:B------:R-:W-:-:S03]  /*7820*/  FADD.FTZ R12, R32, R12 ;  /* 0x0000000c200c7221 */ /* 0x000fc60000010000 */
[----:B------:R-:W4:Y:S01]  /*7830*/  LDL.LU R32, [R1+0x1d8] ;  /* 0x0001d80001207983 */ /* 0x000f220000300800 */
[----:B------:R-:W-:Y:S01]  /*7840*/  FADD.FTZ R12, R12, R26 ;  /* 0x0000001a0c0c7221 */ /* 0x000fe20000010000 */
[----:B------:R-:W-:Y:S01]  /*7850*/  FADD.FTZ R13, R13, R27 ;  /* 0x0000001b0d0d7221 */ /* 0x000fe20000010000 */
[----:B--2---:R-:W-:Y:S02]  /*7860*/  IMAD.U32 R15, R15, 0x10000, RZ ;  /* 0x000100000f0f7824 */ /* 0x004fe400078e00ff */
[----:B---3--:R-:W-:Y:S02]  /*7870*/  IMAD.U32 R17, R17, 0x10000, RZ ;  /* 0x0001000011117824 */ /* 0x008fe400078e00ff */
[----:B------:R-:W-:Y:S01]  /*7880*/  FMUL.FTZ R26, R15, R15 ;  /* 0x0000000f0f1a7220 */ /* 0x000fe20000410000 */
[----:B----4-:R-:W-:-:S03]  /*7890*/  SHF.L.U32 R27, R32, 0x10, RZ ;  /* 0x00000010201b7819 */ /* 0x010fc600000006ff */
[C---:B------:R-:W-:Y:S01]  /*78a0*/  FFMA.FTZ R26, R17.reuse, R17, R26 ;  /* 0x00000011111a7223 */ /* 0x040fe2000001001a */
[----:B------:R-:W-:Y:S01]  /*78b0*/  FADD.FTZ R15, R17, R15 ;  /* 0x0000000f110f7221 */ /* 0x000fe20000010000 */
[----:B------:R-:W-:Y:S02]  /*78c0*/  IMAD.U32 R32, R4, 0x10000, RZ ;  /* 0x0001000004207824 */ /* 0x000fe400078e00ff */
[----:B------:R-:W-:Y:S01]  /*78d0*/  FADD.FTZ R13, R13, R26 ;  /* 0x0000001a0d0d7221 */ /* 0x000fe20000010000 */
[----:B------:R-:W-:Y:S01]  /*78e0*/  FMUL.FTZ R17, R27, R27 ;  /* 0x0000001b1b117220 */ /* 0x000fe20000410000 */
[----:B------:R-:W2:Y:S01]  /*78f0*/  LDL.LU R26, [R1+0x1ec] ;  /* 0x0001ec00011a7983 */ /* 0x000ea20000300800 */
[C---:B------:R-:W-:Y:S02]  /*7900*/  FADD.FTZ R27, R32.reuse, R27 ;  /* 0x0000001b201b7221 */ /* 0x040fe40000010000 */
[----:B------:R-:W-:Y:S01]  /*7910*/  FFMA.FTZ R17, R32, R32, R17 ;  /* 0x0000002020117223 */ /* 0x000fe20000010011 */
[----:B------:R-:W-:Y:S01]  /*7920*/  FADD.FTZ R12, R12, R15 ;  /* 0x0000000f0c0c7221 */ /* 0x000fe20000010000 */
[----:B------:R-:W3:Y:S02]  /*7930*/  LDL.LU R32, [R1+0x1e8] ;  /* 0x0001e80001207983 */ /* 0x000ee40000300800 */
[----:B------:R-:W-:-:S02]  /*7940*/  FADD.FTZ R13, R13, R17 ;  /* 0x000000110d0d7221 */ /* 0x000fc40000010000 */
[----:B------:R-:W4:Y:S01]  /*7950*/  LDL.LU R17, [R1+0x1fc] ;  /* 0x0001fc0001117983 */ /* 0x000f220000300800 */
[----:B------:R-:W-:Y:S02]  /*7960*/  IMAD.U32 R15, R5, 0x10000, RZ ;  /* 0x00010000050f7824 */ /* 0x000fe400078e00ff */
[----:B------:R-:W-:Y:S01]  /*7970*/  FADD.FTZ R27, R12, R27 ;  /* 0x0000001b0c1b7221 */ /* 0x000fe20000010000 */
[----:B------:R-:W4:Y:S01]  /*7980*/  LDL.LU R4, [R1+0x208] ;  /* 0x0002080001047983 */ /* 0x000f220000300800 */
[----:B------:R-:W-:-:S03]  /*7990*/  FMUL.FTZ R12, R15, R15 ;  /* 0x0000000f0f0c7220 */ /* 0x000fc60000410000 */
[----:B------:R-:W4:Y:S01]  /*79a0*/  LDL.LU R5, [R1+0x22c] ;  /* 0x00022c0001057983 */ /* 0x000f220000300800 */
[----:B--2---:R-:W-:-:S05]  /*79b0*/  SHF.L.U32 R26, R26, 0x10, RZ ;  /* 0x000000101a1a7819 */ /* 0x004fca00000006ff */
[C---:B------:R-:W-:Y:S01]  /*79c0*/  FADD.FTZ R15, R26.reuse, R15 ;  /* 0x0000000f1a0f7221 */ /* 0x040fe20000010000 */
[----:B------:R-:W-:Y:S01]  /*79d0*/  FFMA.FTZ R12, R26, R26, R12 ;  /* 0x0000001a1a0c7223 */ /* 0x000fe2000001000c */
[----:B---3--:R-:W-:Y:S01]  /*79e0*/  IMAD.U32 R32, R32, 0x10000, RZ ;  /* 0x0001000020207824 */ /* 0x008fe200078e00ff */
[----:B------:R-:W2:Y:S01]  /*79f0*/  LDL.LU R26, [R1+0x20c] ;  /* 0x00020c00011a7983 */ /* 0x000ea20000300800 */
[----:B------:R-:W-:Y:S01]  /*7a00*/  FADD.FTZ R27, R27, R15 ;  /* 0x0000000f1b1b7221 */ /* 0x000fe20000010000 */
[----:B------:R-:W-:Y:S01]  /*7a10*/  FADD.FTZ R12, R13, R12 ;  /* 0x0000000c0d0c7221 */ /* 0x000fe20000010000 */
[----:B----4-:R-:W-:Y:S02]  /*7a20*/  IMAD.U32 R17, R17, 0x10000, RZ ;  /* 0x0001000011117824 */ /* 0x010fe400078e00ff */
[----:B------:R-:W-:Y:S01]  /*7a30*/  FMUL.FTZ R15, R32, R32 ;  /* 0x00000020200f7220 */ /* 0x000fe20000410000 */
[----:B------:R-:W3:Y:S03]  /*7a40*/  LDL.LU R13, [R1+0x1f8] ;  /* 0x0001f800010d7983 */ /* 0x000ee60000300800 */
[C---:B------:R-:W-:Y:S01]  /*7a50*/  FFMA.FTZ R15, R17.reuse, R17, R15 ;  /* 0x00000011110f7223 */ /* 0x040fe2000001000f */
[----:B------:R-:W-:-:S03]  /*7a60*/  FADD.FTZ R32, R17, R32 ;  /* 0x0000002011207221 */ /* 0x000fc60000010000 */
[----:B------:R-:W-:Y:S02]  /*7a70*/  FADD.FTZ R12, R12, R15 ;  /* 0x0000000f0c0c7221 */ /* 0x000fe40000010000 */
[----:B------:R-:W4:Y:S01]  /*7a80*/  LDL.LU R15, [R1+0x214] ;  /* 0x00021400010f7983 */ /* 0x000f220000300800 */
[----:B------:R-:W-:-:S03]  /*7a90*/  FADD.FTZ R27, R27, R32 ;  /* 0x000000201b1b7221 */ /* 0x000fc60000010000 */
[----:B------:R-:W4:Y:S01]  /*7aa0*/  LDL.LU R32, [R1+0x210] ;  /* 0x0002100001207983 */ /* 0x000f220000300800 */
[----:B--2---:R-:W-:Y:S01]  /*7ab0*/  IMAD.U32 R17, R26, 0x10000, RZ ;  /* 0x000100001a117824 */ /* 0x004fe200078e00ff */
[----:B---3--:R-:W-:-:S05]  /*7ac0*/  SHF.L.U32 R13, R13, 0x10, RZ ;  /* 0x000000100d0d7819 */ /* 0x008fca00000006ff */
[----:B------:R-:W-:Y:S01]  /*7ad0*/  FMUL.FTZ R26, R13, R13 ;  /* 0x0000000d0d1a7220 */ /* 0x000fe20000410000 */
[----:B------:R-:W-:-:S03]  /*7ae0*/  FADD.FTZ R13, R17, R13 ;  /* 0x0000000d110d7221 */ /* 0x000fc60000010000 */
[----:B------:R-:W-:Y:S01]  /*7af0*/  FFMA.FTZ R26, R17, R17, R26 ;  /* 0x00000011111a7223 */ /* 0x000fe2000001001a */
[----:B----4-:R-:W-:Y:S01]  /*7b00*/  IMAD.U32 R15, R15, 0x10000, RZ ;  /* 0x000100000f0f7824 */ /* 0x010fe200078e00ff */
[----:B------:R-:W-:Y:S02]  /*7b10*/  SHF.L.U32 R17, R32, 0x10, RZ ;  /* 0x0000001020117819 */ /* 0x000fe400000006ff */
[----:B------:R-:W-:Y:S01]  /*7b20*/  FADD.FTZ R12, R12, R26 ;  /* 0x0000001a0c0c7221 */ /* 0x000fe20000010000 */
[----:B------:R-:W-:Y:S02]  /*7b30*/  FMUL.FTZ R26, R15, R15 ;  /* 0x0000000f0f1a7220 */ /* 0x000fe40000410000 */
[C---:B------:R-:W-:Y:S02]  /*7b40*/  FADD.FTZ R15, R17.reuse, R15 ;  /* 0x0000000f110f7221 */ /* 0x040fe40000010000 */
[----:B------:R-:W-:Y:S02]  /*7b50*/  FFMA.FTZ R26, R17, R17, R26 ;  /* 0x00000011111a7223 */ /* 0x000fe4000001001a */
[----:B------:R-:W2:Y:S02]  /*7b60*/  LDL.LU R17, [R1+0x228] ;  /* 0x0002280001117983 */ /* 0x000ea40000300800 */
[----:B------:R-:W-:-:S02]  /*7b70*/  FADD.FTZ R12, R12, R26 ;  /* 0x0000001a0c0c7221 */ /* 0x000fc40000010000 */
[----:B------:R-:W3:Y:S01]  /*7b80*/  LDL.LU R26, [R1+0x234] ;  /* 0x00023400011a7983 */ /* 0x000ee20000300800 */
[----:B------:R-:W-:Y:S01]  /*7b90*/  FADD.FTZ R13, R27, R13 ;  /* 0x0000000d1b0d7221 */ /* 0x000fe20000010000 */
[----:B------:R-:W-:Y:S02]  /*7ba0*/  IMAD.U32 R27, R4, 0x10000, RZ ;  /* 0x00010000041b7824 */ /* 0x000fe400078e00ff */
[----:B------:R-:W-:Y:S02]  /*7bb0*/  IMAD.U32 R32, R5, 0x10000, RZ ;  /* 0x0001000005207824 */ /* 0x000fe400078e00ff */
[----:B------:R-:W-:Y:S01]  /*7bc0*/  FADD.FTZ R13, R13, R15 ;  /* 0x0000000f0d0d7221 */ /* 0x000fe20000010000 */
[----:B------:R-:W-:Y:S01]  /*7bd0*/  SHF.L.U32 R18, R18, 0x10, RZ ;  /* 0x0000001012127819 */ /* 0x000fe200000006ff */
[----:B------:R-:W4:Y:S01]  /*7be0*/  LDL.LU.64 R4, [R1+0x280] ;  /* 0x0002800001047983 */ /* 0x000f220000300a00 */
[----:B--2---:R-:W-:Y:S01]  /*7bf0*/  SHF.L.U32 R15, R17, 0x10, RZ ;  /* 0x00000010110f7819 */ /* 0x004fe200000006ff */
[----:B------:R-:W-:Y:S01]  /*7c00*/  FMUL.FTZ R17, R27, R27 ;  /* 0x0000001b1b117220 */ /* 0x000fe20000410000 */
[----:B------:R-:W-:-:S03]  /*7c10*/  FADD.FTZ R27, R32, R27 ;  /* 0x0000001b201b7221 */ /* 0x000fc60000010000 */
[----:B------:R-:W-:Y:S01]  /*7c20*/  FFMA.FTZ R17, R32, R32, R17 ;  /* 0x0000002020117223 */ /* 0x000fe20000010011 */
[----:B------:R-:W-:Y:S01]  /*7c30*/  FADD.FTZ R27, R13, R27 ;  /* 0x0000001b0d1b7221 */ /* 0x000fe20000010000 */
[----:B------:R-:W2:Y:S01]  /*7c40*/  LDL.LU R32, [R1+0x230] ;  /* 0x0002300001207983 */ /* 0x000ea20000300800 */
[----:B---3--:R-:W-:Y:S02]  /*7c50*/  IMAD.U32 R26, R26, 0x10000, RZ ;  /* 0x000100001a1a7824 */ /* 0x008fe400078e00ff */
[----:B------:R-:W-:Y:S01]  /*7c60*/  FMUL.FTZ R13, R15, R15 ;  /* 0x0000000f0f0d7220 */ /* 0x000fe20000410000 */
[----:B------:R-:W-:Y:S02]  /*7c70*/  FADD.FTZ R12, R12, R17 ;  /* 0x000000110c0c7221 */ /* 0x000fe40000010000 */
[----:B------:R-:W3:Y:S01]  /*7c80*/  LDL.LU R17, [R1+0x244] ;  /* 0x0002440001117983 */ /* 0x000ee20000300800 */
[C---:B------:R-:W-:Y:S01]  /*7c90*/  FFMA.FTZ R13, R26.reuse, R26, R13 ;  /* 0x0000001a1a0d7223 */ /* 0x040fe2000001000d */
[----:B------:R-:W-:-:S03]  /*7ca0*/  FADD.FTZ R15, R26, R15 ;  /* 0x0000000f1a0f7221 */ /* 0x000fc60000010000 */
[----:B------:R-:W-:Y:S02]  /*7cb0*/  FADD.FTZ R12, R12, R13 ;  /* 0x0000000d0c0c7221 */ /* 0x000fe40000010000 */
[----:B------:R-:W4:Y:S01]  /*7cc0*/  LDL.LU R13, [R1+0x250] ;  /* 0x00025000010d7983 */ /* 0x000f220000300800 */
[----:B------:R-:W-:-:S03]  /*7cd0*/  FADD.FTZ R15, R27, R15 ;  /* 0x0000000f1b0f7221 */ /* 0x000fc60000010000 */
[----:B------:R-:W4:Y:S01]  /*7ce0*/  LDL.LU R27, [R1+0x240] ;  /* 0x00024000011b7983 */ /* 0x000f220000300800 */
[----:B--2---:R-:W-:-:S04]  /*7cf0*/  IMAD.U32 R32, R32, 0x10000, RZ ;  /* 0x0001000020207824 */ /* 0x004fc800078e00ff */
[----:B------:R-:W-:Y:S01]  /*7d00*/  FMUL.FTZ R26, R32, R32 ;  /* 0x00000020201a7220 */ /* 0x000fe20000410000 */
[----:B---3--:R-:W-:-:S05]  /*7d10*/  SHF.L.U32 R17, R17, 0x10, RZ ;  /* 0x0000001011117819 */ /* 0x008fca00000006ff */
[C---:B------:R-:W-:Y:S01]  /*7d20*/  FFMA.FTZ R26, R17.reuse, R17, R26 ;  /* 0x00000011111a7223 */ /* 0x040fe2000001001a */
[----:B------:R-:W-:Y:S01]  /*7d30*/  FADD.FTZ R32, R17, R32 ;  /* 0x0000002011207221 */ /* 0x000fe20000010000 */
[----:B----4-:R-:W-:Y:S02]  /*7d40*/  IMAD.U32 R13, R13, 0x10000, RZ ;  /* 0x000100000d0d7824 */ /* 0x010fe400078e00ff */
[----:B------:R-:W-:Y:S01]  /*7d50*/  FADD.FTZ R12, R12, R26 ;  /* 0x0000001a0c0c7221 */ /* 0x000fe20000010000 */
[----:B------:R-:W-:Y:S01]  /*7d60*/  FADD.FTZ R15, R15, R32 ;  /* 0x000000200f0f7221 */ /* 0x000fe20000010000 */
[----:B------:R-:W-:Y:S01]  /*7d70*/  IMAD.U32 R17, R27, 0x10000, RZ ;  /* 0x000100001b117824 */ /* 0x000fe200078e00ff */
[----:B------:R-:W2:Y:S01]  /*7d80*/  LDL.LU R26, [R1+0x260] ;  /* 0x00026000011a7983 */ /* 0x000ea20000300800 */
[----:B------:R-:W-:-:S03]  /*7d90*/  FMUL.FTZ R27, R13, R13 ;  /* 0x0000000d0d1b7220 */ /* 0x000fc60000410000 */
[----:B------:R-:W3:Y:S01]  /*7da0*/  LDL.LU R32, [R1+0x254] ;  /* 0x0002540001207983 */ /* 0x000ee20000300800 */
[----:B------:R-:W-:-:S04]  /*7db0*/  FFMA.FTZ R27, R17, R17, R27 ;  /* 0x00000011111b7223 */ /* 0x000fc8000001001b */
[----:B------:R-:W-:Y:S02]  /*7dc0*/  FADD.FTZ R12, R12, R27 ;  /* 0x0000001b0c0c7221 */ /* 0x000fe40000010000 */
[----:B------:R-:W4:Y:S01]  /*7dd0*/  LDL.LU R27, [R1+0x270] ;  /* 0x00027000011b7983 */ /* 0x000f220000300800 */
[----:B------:R-:W-:-:S04]  /*7de0*/  FADD.FTZ R13, R17, R13 ;  /* 0x0000000d110d7221 */ /* 0x000fc80000010000 */
[----:B------:R-:W-:Y:S01]  /*7df0*/  FADD.FTZ R13, R15, R13 ;  /* 0x0000000d0f0d7221 */ /* 0x000fe20000010000 */
[----:B--2---:R-:W-:Y:S02]  /*7e00*/  IMAD.U32 R26, R26, 0x10000, RZ ;  /* 0x000100001a1a7824 */ /* 0x004fe400078e00ff */
[----:B---3--:R-:W-:Y:S02]  /*7e10*/  IMAD.U32 R32, R32, 0x10000, RZ ;  /* 0x0001000020207824 */ /* 0x008fe400078e00ff */
[----:B------:R-:W-:Y:S02]  /*7e20*/  FMUL.FTZ R15, R26, R26 ;  /* 0x0000001a1a0f7220 */ /* 0x000fe40000410000 */
[C---:B------:R-:W-:Y:S02]  /*7e30*/  FADD.FTZ R26, R32.reuse, R26 ;  /* 0x0000001a201a7221 */ /* 0x040fe40000010000 */
[----:B------:R-:W-:Y:S01]  /*7e40*/  FFMA.FTZ R15, R32, R32, R15 ;  /* 0x00000020200f7223 */ /* 0x000fe2000001000f */
[----:B----4-:R-:W-:-:S02]  /*7e50*/  IMAD.U32 R27, R27, 0x10000, RZ ;  /* 0x000100001b1b7824 */ /* 0x010fc400078e00ff */
[----:B------:R-:W-:Y:S01]  /*7e60*/  FADD.FTZ R26, R13, R26 ;  /* 0x0000001a0d1a7221 */ /* 0x000fe20000010000 */
[----:B------:R-:W-:Y:S01]  /*7e70*/  FMUL.FTZ R13, R18, R18 ;  /* 0x00000012120d7220 */ /* 0x000fe20000410000 */
[----:B------:R-:W-:Y:S01]  /*7e80*/  FADD.FTZ R12, R12, R15 ;  /* 0x0000000f0c0c7221 */ /* 0x000fe20000010000 */
[----:B------:R-:W2:Y:S02]  /*7e90*/  LDL.LU R32, [R1+0x288] ;  /* 0x0002880001207983 */ /* 0x000ea40000300800 */
[C---:B------:R-:W-:Y:S02]  /*7ea0*/  FFMA.FTZ R13, R27.reuse, R27, R13 ;  /* 0x0000001b1b0d7223 */ /* 0x040fe4000001000d */
[----:B------:R-:W3:Y:S01]  /*7eb0*/  LDL.LU R15, [R1+0x264] ;  /* 0x00026400010f7983 */ /* 0x000ee20000300800 */
[----:B------:R-:W-:Y:S01]  /*7ec0*/  FADD.FTZ R18, R27, R18 ;  /* 0x000000121b127221 */ /* 0x000fe20000010000 */
[----:B------:R-:W-:Y:S02]  /*7ed0*/  FADD.FTZ R12, R12, R13 ;  /* 0x0000000d0c0c7221 */ /* 0x000fe40000010000 */
[----:B------:R-:W4:Y:S01]  /*7ee0*/  LDL.LU R13, [R1+0x298] ;  /* 0x00029800010d7983 */ /* 0x000f220000300800 */
[----:B------:R-:W-:-:S03]  /*7ef0*/  FADD.FTZ R18, R26, R18 ;  /* 0x000000121a127221 */ /* 0x000fc60000010000 */
[----:B------:R-:W4:Y:S01]  /*7f00*/  LDL.LU R26, [R1+0x28c] ;  /* 0x00028c00011a7983 */ /* 0x000f220000300800 */
[----:B--2---:R-:W-:Y:S01]  /*7f10*/  SHF.L.U32 R27, R32, 0x10, RZ ;  /* 0x00000010201b7819 */ /* 0x004fe200000006ff */
[----:B---3--:R-:W-:-:S04]  /*7f20*/  IMAD.U32 R15, R15, 0x10000, RZ ;  /* 0x000100000f0f7824 */ /* 0x008fc800078e00ff */
[----:B------:R-:W-:Y:S01]  /*7f30*/  FMUL.FTZ R32, R15, R15 ;  /* 0x0000000f0f207220 */ /* 0x000fe20000410000 */
[----:B------:R-:W-:Y:S01]  /*7f40*/  FADD.FTZ R15, R27, R15 ;  /* 0x0000000f1b0f7221 */ /* 0x000fe20000010000 */
[----:B----4-:R-:W-:Y:S02]  /*7f50*/  IMAD.U32 R13, R13, 0x10000, RZ ;  /* 0x000100000d0d7824 */ /* 0x010fe400078e00ff */
[----:B------:R-:W-:Y:S01]  /*7f60*/  FFMA.FTZ R32, R27, R27, R32 ;  /* 0x0000001b1b207223 */ /* 0x000fe20000010020 */
[----:B------:R-:W-:Y:S02]  /*7f70*/  IMAD.U32 R26, R26, 0x10000, RZ ;  /* 0x000100001a1a7824 */ /* 0x000fe400078e00ff */
[----:B------:R-:W-:Y:S01]  /*7f80*/  FADD.FTZ R15, R18, R15 ;  /* 0x0000000f120f7221 */ /* 0x000fe20000010000 */
[----:B------:R-:W-:Y:S01]  /*7f90*/  FMUL.FTZ R18, R13, R13 ;  /* 0x0000000d0d127220 */ /* 0x000fe20000410000 */
[----:B------:R-:W2:Y:S01]  /*7fa0*/  LDL.LU R27, [R1+0x274] ;  /* 0x00027400011b7983 */ /* 0x000ea20000300800 */
[----:B------:R-:W-:Y:S01]  /*7fb0*/  FADD.FTZ R12, R12, R32 ;  /* 0x000000200c0c7221 */ /* 0x000fe20000010000 */
[C---:B------:R-:W-:Y:S01]  /*7fc0*/  FADD.FTZ R13, R26.reuse, R13 ;  /* 0x0000000d1a0d7221 */ /* 0x040fe20000010000 */
[----:B------:R-:W-:Y:S01]  /*7fd0*/  FFMA.FTZ R18, R26, R26, R18 ;  /* 0x0000001a1a127223 */ /* 0x000fe20000010012 */
[----:B------:R-:W3:Y:S04]  /*7fe0*/  LDL.LU R32, [R1+0x2a8] ;  /* 0x0002a80001207983 */ /* 0x000ee80000300800 */
[----:B------:R-:W4:Y:S01]  /*7ff0*/  LDL.LU R26, [R1+0x29c] ;  /* 0x00029c00011a7983 */ /* 0x000f220000300800 */
[----:B------:R-:W-:-:S03]  /*8000*/  FADD.FTZ R12, R12, R18 ;  /* 0x000000120c0c7221 */ /* 0x000fc60000010000 */
[----:B------:R-:W4:Y:S01]  /*8010*/  LDL.LU R18, [R1+0x2ac] ;  /* 0x0002ac0001127983 */ /* 0x000f220000300800 */
[----:B------:R-:W-:Y:S01]  /*8020*/  FADD.FTZ R13, R15, R13 ;  /* 0x0000000d0f0d7221 */ /* 0x000fe20000010000 */
[----:B--2---:R-:W-:Y:S01]  /*8030*/  SHF.L.U32 R27, R27, 0x10, RZ ;  /* 0x000000101b1b7819 */ /* 0x004fe200000006ff */
[----:B---3--:R-:W-:Y:S02]  /*8040*/  IMAD.U32 R32, R32, 0x10000, RZ ;  /* 0x0001000020207824 */ /* 0x008fe400078e00ff */
[----:B----4-:R-:W-:Y:S02]  /*8050*/  IMAD.U32 R15, R26, 0x10000, RZ ;  /* 0x000100001a0f7824 */ /* 0x010fe400078e00ff */
[----:B------:R-:W-:Y:S01]  /*8060*/  FMUL.FTZ R26, R27, R27 ;  /* 0x0000001b1b1a7220 */ /* 0x000fe20000410000 */
[----:B------:R-:W-:Y:S01]  /*8070*/  FADD.FTZ R27, R32, R27 ;  /* 0x0000001b201b7221 */ /* 0x000fe20000010000 */
[----:B------:R-:W-:Y:S02]  /*8080*/  SHF.L.U32 R18, R18, 0x10, RZ ;  /* 0x0000001012127819 */ /* 0x000fe400000006ff */
[----:B------:R-:W-:Y:S01]  /*8090*/  FFMA.FTZ R26, R32, R32, R26 ;  /* 0x00000020201a7223 */ /* 0x000fe2000001001a */
[----:B------:R-:W-:Y:S01]  /*80a0*/  FADD.FTZ R32, R13, R27 ;  /* 0x0000001b0d207221 */ /* 0x000fe20000010000 */
[----:B------:R-:W-:Y:S01]  /*80b0*/  FMUL.FTZ R27, R15, R15 ;  /* 0x0000000f0f1b7220 */ /* 0x000fe20000410000 */
[----:B------:R-:W2:Y:S01]  /*80c0*/  LDL.LU R13, [R1+0x2b0] ;  /* 0x0002b000010d7983 */ /* 0x000ea20000300800 */
[----:B------:R-:W-:-:S02]  /*80d0*/  FADD.FTZ R15, R18, R15 ;  /* 0x0000000f120f7221 */ /* 0x000fc40000010000 */
[----:B------:R-:W-:Y:S02]  /*80e0*/  FFMA.FTZ R27, R18, R18, R27 ;  /* 0x00000012121b7223 */ /* 0x000fe4000001001b */
[----:B------:R-:W3:Y:S01]  /*80f0*/  LDL.LU R18, [R1+0x2b4] ;  /* 0x0002b40001127983 */ /* 0x000ee20000300800 */
[----:B------:R-:W-:-:S03]  /*8100*/  FADD.FTZ R12, R12, R26 ;  /* 0x0000001a0c0c7221 */ /* 0x000fc60000010000 */
[----:B------:R-:W4:Y:S01]  /*8110*/  LDL.LU R26, [R1+0x2a0] ;  /* 0x0002a000011a7983 */ /* 0x000f220000300800 */
[----:B------:R-:W-:-:S03]  /*8120*/  FADD.FTZ R12, R12, R27 ;  /* 0x0000001b0c0c7221 */ /* 0x000fc60000010000 */
[----:B------:R-:W4:Y:S01]  /*8130*/  LDL.LU R27, [R1+0x2a4] ;  /* 0x0002a400011b7983 */ /* 0x000f220000300800 */
[----:B------:R-:W-:Y:S01]  /*8140*/  FADD.FTZ R32, R32, R15 ;  /* 0x0000000f20207221 */ /* 0x000fe20000010000 */
[----:B--2---:R-:W-:-:S04]  /*8150*/  IMAD.U32 R13, R13, 0x10000, RZ ;  /* 0x000100000d0d7824 */ /* 0x004fc800078e00ff */
[----:B------:R-:W-:Y:S01]  /*8160*/  FMUL.FTZ R15, R13, R13 ;  /* 0x0000000d0d0f7220 */ /* 0x000fe20000410000 */
[----:B---3--:R-:W-:Y:S01]  /*8170*/  IMAD.U32 R18, R18, 0x10000, RZ ;  /* 0x0001000012127824 */ /* 0x008fe200078e00ff */
[----:B----4-:R-:W-:-:S03]  /*8180*/  SHF.L.U32 R26, R26, 0x10, RZ ;  /* 0x000000101a1a7819 */ /* 0x010fc600000006ff */
[C---:B------:R-:W-:Y:S01]  /*8190*/  FFMA.FTZ R15, R18.reuse, R18, R15 ;  /* 0x00000012120f7223 */ /* 0x040fe2000001000f */
[----:B------:R-:W-:Y:S01]  /*81a0*/  FADD.FTZ R13, R18, R13 ;  /* 0x0000000d120d7221 */ /* 0x000fe20000010000 */
[----:B------:R-:W-:Y:S02]  /*81b0*/  IMAD.U32 R18, R27, 0x10000, RZ ;  /* 0x000100001b127824 */ /* 0x000fe400078e00ff */
[----:B------:R-:W-:Y:S01]  /*81c0*/  FMUL.FTZ R27, R26, R26 ;  /* 0x0000001a1a1b7220 */ /* 0x000fe20000410000 */
[----:B------:R-:W-:Y:S02]  /*81d0*/  FADD.FTZ R12, R12, R15 ;  /* 0x0000000f0c0c7221 */ /* 0x000fe40000010000 */
[----:B------:R-:W2:Y:S01]  /*81e0*/  LDL.LU R15, [R1+0x294] ;  /* 0x00029400010f7983 */ /* 0x000ea20000300800 */
[C---:B------:R-:W-:Y:S01]  /*81f0*/  FADD.FTZ R26, R18.reuse, R26 ;  /* 0x0000001a121a7221 */ /* 0x040fe20000010000 */
[----:B------:R-:W-:Y:S02]  /*8200*/  FFMA.FTZ R27, R18, R18, R27 ;  /* 0x00000012121b7223 */ /* 0x000fe4000001001b */
[----:B------:R-:W3:Y:S01]  /*8210*/  LDL.LU R18, [R1+0x290] ;  /* 0x0002900001127983 */ /* 0x000ee20000300800 */
[----:B------:R-:W-:Y:S01]  /*8220*/  FADD.FTZ R13, R32, R13 ;  /* 0x0000000d200d7221 */ /* 0x000fe20000010000 */
[----:B------:R-:W-:-:S02]  /*8230*/  FADD.FTZ R12, R12, R27 ;  /* 0x0000001b0c0c7221 */ /* 0x000fc40000010000 */
[----:B------:R-:W4:Y:S01]  /*8240*/  LDL.LU R27, [R1+0x278] ;  /* 0x00027800011b7983 */ /* 0x000f220000300800 */
[----:B------:R-:W-:-:S03]  /*8250*/  FADD.FTZ R13, R13, R26 ;  /* 0x0000001a0d0d7221 */ /* 0x000fc60000010000 */
[----:B------:R-:W4:Y:S01]  /*8260*/  LDL.LU R32, [R1+0x27c] ;  /* 0x00027c0001207983 */ /* 0x000f220000300800 */
[----:B--2---:R-:W-:Y:S01]  /*8270*/  IMAD.U32 R15, R15, 0x10000, RZ ;  /* 0x000100000f0f7824 */ /* 0x004fe200078e00ff */
[----:B---3--:R-:W-:-:S03]  /*8280*/  SHF.L.U32 R18, R18, 0x10, RZ ;  /* 0x0000001012127819 */ /* 0x008fc600000006ff */
[----:B------:R-:W-:Y:S02]  /*8290*/  FMUL.FTZ R26, R15, R15 ;  /* 0x0000000f0f1a7220 */ /* 0x000fe40000410000 */
[C---:B------:R-:W-:Y:S02]  /*82a0*/  FADD.FTZ R15, R18.reuse, R15 ;  /* 0x0000000f120f7221 */ /* 0x040fe40000010000 */
[----:B------:R-:W-:Y:S02]  /*82b0*/  FFMA.FTZ R26, R18, R18, R26 ;  /* 0x00000012121a7223 */ /* 0x000fe4000001001a */
[----:B------:R-:W2:Y:S02]  /*82c0*/  LDL.LU R18, [R1+0x268] ;  /* 0x0002680001127983 */ /* 0x000ea40000300800 */
[----:B------:R-:W-:Y:S02]  /*82d0*/  FADD.FTZ R12, R12, R26 ;  /* 0x0000001a0c0c7221 */ /* 0x000fe40000010000 */
[----:B------:R-:W3:Y:S01]  /*82e0*/  LDL.LU R26, [R1+0x26c] ;  /* 0x00026c00011a7983 */ /* 0x000ee20000300800 */
[----:B----4-:R-:W-:-:S02]  /*82f0*/  IMAD.U32 R27, R27, 0x10000, RZ ;  /* 0x000100001b1b7824 */ /* 0x010fc400078e00ff */
[----:B------:R-:W-:Y:S01]  /*8300*/  FADD.FTZ R13, R13, R15 ;  /* 0x0000000f0d0d7221 */ /* 0x000fe20000010000 */
[----:B------:R-:W-:Y:S01]  /*8310*/  IMAD.U32 R32, R32, 0x10000, RZ ;  /* 0x0001000020207824 */ /* 0x000fe200078e00ff */
[----:B--2---:R-:W-:Y:S01]  /*8320*/  SHF.L.U32 R15, R18, 0x10, RZ ;  /* 0x00000010120f7819 */ /* 0x004fe200000006ff */
[----:B------:R-:W-:Y:S02]  /*8330*/  FMUL.FTZ R18, R27, R27 ;  /* 0x0000001b1b127220 */ /* 0x000fe40000410000 */
[C---:B------:R-:W-:Y:S02]  /*8340*/  FADD.FTZ R27, R32.reuse, R27 ;  /* 0x0000001b201b7221 */ /* 0x040fe40000010000 */
[----:B------:R-:W-:Y:S02]  /*8350*/  FFMA.FTZ R18, R32, R32, R18 ;  /* 0x0000002020127223 */ /* 0x000fe40000010012 */
[----:B------:R-:W-:Y:S02]  /*8360*/  FADD.FTZ R32, R13, R27 ;  /* 0x0000001b0d207221 */ /* 0x000fe40000010000 */
[----:B------:R-:W2:Y:S01]  /*8370*/  LDL.LU R13, [R1+0x258] ;  /* 0x00025800010d7983 */ /* 0x000ea20000300800 */
[----:B---3--:R-:W-:-:S02]  /*8380*/  IMAD.U32 R26, R26, 0x10000, RZ ;  /* 0x000100001a1a7824 */ /* 0x008fc400078e00ff */
[----:B------:R-:W-:Y:S01]  /*8390*/  FMUL.FTZ R27, R15, R15 ;  /* 0x0000000f0f1b7220 */ /* 0x000fe20000410000 */
[----:B------:R-:W-:Y:S02]  /*83a0*/  FADD.FTZ R12, R12, R18 ;  /* 0x000000120c0c7221 */ /* 0x000fe40000010000 */
[----:B------:R-:W3:Y:S01]  /*83b0*/  LDL.LU R18, [R1+0x25c] ;  /* 0x00025c0001127983 */ /* 0x000ee20000300800 */
[C---:B------:R-:W-:Y:S01]  /*83c0*/  FFMA.FTZ R27, R26.reuse, R26, R27 ;  /* 0x0000001a1a1b7223 */ /* 0x040fe2000001001b */
[----:B------:R-:W-:Y:S02]  /*83d0*/  FADD.FTZ R15, R26, R15 ;  /* 0x0000000f1a0f7221 */ /* 0x000fe40000010000 */
[----:B------:R-:W4:Y:S01]  /*83e0*/  LDL.LU R26, [R1+0x248] ;  /* 0x00024800011a7983 */ /* 0x000f220000300800 */
[----:B------:R-:W-:-:S03]  /*83f0*/  FADD.FTZ R12, R12, R27 ;  /* 0x0000001b0c0c7221 */ /* 0x000fc60000010000 */
[----:B------:R-:W4:Y:S01]  /*8400*/  LDL.LU R27, [R1+0x24c] ;  /* 0x00024c00011b7983 */ /* 0x000f220000300800 */
[----:B------:R-:W-:Y:S01]  /*8410*/  FADD.FTZ R32, R32, R15 ;  /* 0x0000000f20207221 */ /* 0x000fe20000010000 */
[----:B--2---:R-:W-:-:S04]  /*8420*/  IMAD.U32 R13, R13, 0x10000, RZ ;  /* 0x000100000d0d7824 */ /* 0x004fc800078e00ff */
[----:B------:R-:W-:Y:S01]  /*8430*/  FMUL.FTZ R15, R13, R13 ;  /* 0x0000000d0d0f7220 */ /* 0x000fe20000410000 */
[----:B---3--:R-:W-:Y:S01]  /*8440*/  SHF.L.U32 R18, R18, 0x10, RZ ;  /* 0x0000001012127819 */ /* 0x008fe200000006ff */
[----:B----4-:R-:W-:-:S04]  /*8450*/  IMAD.U32 R26, R26, 0x10000, RZ ;  /* 0x000100001a1a7824 */ /* 0x010fc800078e00ff */
        /* <DEDUP_REMOVED lines=10> */
[----:B------:R-:W-:Y:S01]  /*8500*/  FADD.FTZ R12, R12, R27 ;  /* 0x0000001b0c0c7221 */ /* 0x000fe20000010000 */
[----:B------:R-:W-:Y:S01]  /*8510*/  MOV R17, RZ ;  /* 0x000000ff00117202 */ /* 0x000fe20000000f00 */
[----:B------:R-:W4:Y:S01]  /*8520*/  LDL.LU R32, [R1+0x224] ;  /* 0x0002240001207983 */ /* 0x000f220000300800 */
[----:B------:R-:W-:-:S03]  /*8530*/  FADD.FTZ R13, R13, R26 ;  /* 0x0000001a0d0d7221 */ /* 0x000fc60000010000 */
[----:B------:R-:W4:Y:S04]  /*8540*/  LDL.LU R27, [R1+0x220] ;  /* 0x00022000011b7983 */ /* 0x000f280000300800 */
[----:B------:R-:W4:Y:S04]  /*8550*/  @!P6 LDG.E R17, desc[UR18][R4.64] ;  /* 0x000000120411e981 */ /* 0x000f28000c1e1900 */
[----:B------:R-:W4:Y:S01]  /*8560*/  LDL.LU.64 R4, [R1+0x2d0] ;  /* 0x0002d00001047983 */ /* 0x000f220000300a00 */
[----:B--2---:R-:W-:Y:S01]  /*8570*/  SHF.L.U32 R15, R15, 0x10, RZ ;  /* 0x000000100f0f7819 */ /* 0x004fe200000006ff */
[----:B---3--:R-:W-:-:S04]  /*8580*/  IMAD.U32 R18, R18, 0x10000, RZ ;  /* 0x0001000012127824 */ /* 0x008fc800078e00ff */
[----:B------:R-:W-:Y:S01]  /*8590*/  FMUL.FTZ R26, R15, R15 ;  /* 0x0000000f0f1a7220 */ /* 0x000fe20000410000 */
[----:B------:R-:W-:-:S03]  /*85a0*/  FADD.FTZ R15, R18, R15 ;  /* 0x0000000f120f7221 */ /* 0x000fc60000010000 */
[----:B------:R-:W-:Y:S02]  /*85b0*/  FFMA.FTZ R26, R18, R18, R26 ;  /* 0x00000012121a7223 */ /* 0x000fe4000001001a */
[----:B------:R-:W2:Y:S01]  /*85c0*/  LDL.LU R18, [R1+0x218] ;  /* 0x0002180001127983 */ /* 0x000ea20000300800 */
[----:B----4-:R-:W-:Y:S01]  /*85d0*/  IMAD.U32 R27, R27, 0x10000, RZ ;  /* 0x000100001b1b7824 */ /* 0x010fe200078e00ff */
[----:B------:R-:W-:Y:S01]  /*85e0*/  SHF.L.U32 R32, R32, 0x10, RZ ;  /* 0x0000001020207819 */ /* 0x000fe200000006ff */
[----:B------:R-:W-:Y:S01]  /*85f0*/  FADD.FTZ R13, R13, R15 ;  /* 0x0000000f0d0d7221 */ /* 0x000fe20000010000 */
[----:B------:R-:W-:Y:S01]  /*8600*/  FADD.FTZ R12, R12, R26 ;  /* 0x0000001a0c0c7221 */ /* 0x000fe20000010000 */
[----:B------:R-:W-:Y:S02]  /*8610*/  IMAD.U32 R26, R4, 0x10000, RZ ;  /* 0x00010000041a7824 */ /* 0x000fe400078e00ff */
[----:B------:R0:W5:Y:S01]  /*8620*/  LDL.LU R4, [R1+0x2cc] ;  /* 0x0002cc0001047983 */ /* 0x0001620000300800 */
[----:B------:R-:W-:-:S02]  /*8630*/  IMAD.U32 R39, R39, 0x10000, RZ ;  /* 0x0001000027277824 */ /* 0x000fc400078e00ff */
[----:B------:R-:W-:Y:S02]  /*8640*/  IMAD.U32 R38, R38, 0x10000, RZ ;  /* 0x0001000026267824 */ /* 0x000fe400078e00ff */
[----:B------:R-:W-:Y:S02]  /*8650*/  IMAD.U32 R36, R36, 0x10000, RZ ;  /* 0x0001000024247824 */ /* 0x000fe400078e00ff */
[----:B------:R-:W-:Y:S02]  /*8660*/  IMAD.U32 R37, R37, 0x10000, RZ ;  /* 0x0001000025257824 */ /* 0x000fe400078e00ff */
[----:B------:R-:W-:Y:S01]  /*8670*/  IMAD.U32 R25, R25, 0x10000, RZ ;  /* 0x0001000019197824 */ /* 0x000fe200078e00ff */
[----:B------:R-:W-:Y:S01]  /*8680*/  SHF.L.U32 R31, R31, 0x10, RZ ;  /* 0x000000101f1f7819 */ /* 0x000fe200000006ff */
[----:B------:R-:W-:Y:S01]  /*8690*/  IMAD.U32 R28, R28, 0x10000, RZ ;  /* 0x000100001c1c7824 */ /* 0x000fe200078e00ff */
[----:B------:R-:W-:Y:S01]  /*86a0*/  SHF.L.U32 R29, R29, 0x10, RZ ;  /* 0x000000101d1d7819 */ /* 0x000fe200000006ff */
[----:B------:R-:W-:-:S02]  /*86b0*/  IMAD.U32 R24, R24, 0x10000, RZ ;  /* 0x0001000018187824 */ /* 0x000fc400078e00ff */
[----:B------:R-:W-:Y:S02]  /*86c0*/  IMAD.U32 R22, R22, 0x10000, RZ ;  /* 0x0001000016167824 */ /* 0x000fe400078e00ff */
[----:B------:R-:W-:Y:S02]  /*86d0*/  IMAD.U32 R19, R19, 0x10000, RZ ;  /* 0x0001000013137824 */ /* 0x000fe400078e00ff */
[----:B------:R-:W-:Y:S01]  /*86e0*/  IMAD.U32 R42, R42, 0x10000, RZ ;  /* 0x000100002a2a7824 */ /* 0x000fe200078e00ff */
[----:B------:R1:W-:Y:S01]  /*86f0*/  STL [R1+0xcc], R20 ;  /* 0x0000cc1401007387 */ /* 0x0003e20000100800 */
[----:B------:R-:W-:Y:S01]  /*8700*/  SHF.L.U32 R43, R43, 0x10, RZ ;  /* 0x000000102b2b7819 */ /* 0x000fe200000006ff */
[----:B------:R-:W-:Y:S02]  /*8710*/  IMAD.U32 R59, R59, 0x10000, RZ ;  /* 0x000100003b3b7824 */ /* 0x000fe400078e00ff */
[----:B-1----:R-:W-:Y:S01]  /*8720*/  IMAD.U32 R20, R41, 0x10000, RZ ;  /* 0x0001000029147824 */ /* 0x002fe200078e00ff */
[----:B------:R1:W-:Y:S01]  /*8730*/  STL [R1+0xd8], R9 ;  /* 0x0000d80901007387 */ /* 0x0003e20000100800 */
[----:B------:R-:W-:Y:S01]  /*8740*/  IMAD.U32 R58, R58, 0x10000, RZ ;  /* 0x000100003a3a7824 */ /* 0x000fe200078e00ff */
[----:B------:R-:W-:Y:S01]  /*8750*/  SHF.L.U32 R57, R57, 0x10, RZ ;  /* 0x0000001039397819 */ /* 0x000fe200000006ff */
[----:B------:R-:W-:-:S02]  /*8760*/  IMAD.U32 R56, R56, 0x10000, RZ ;  /* 0x0001000038387824 */ /* 0x000fc400078e00ff */
[----:B-1----:R-:W-:-:S04]  /*8770*/  FMUL.FTZ R9, R59, R59 ;  /* 0x0000003b3b097220 */ /* 0x002fc80000410000 */
[----:B------:R-:W-:Y:S01]  /*8780*/  FFMA.FTZ R9, R58, R58, R9 ;  /* 0x0000003a3a097223 */ /* 0x000fe20000010009 */
[----:B------:R1:W-:Y:S01]  /*8790*/  STL [R1+0xdc], R8 ;  /* 0x0000dc0801007387 */ /* 0x0003e20000100800 */
[----:B------:R-:W-:Y:S01]  /*87a0*/  SHF.L.U32 R51, R51, 0x10, RZ ;  /* 0x0000001033337819 */ /* 0x000fe200000006ff */
[----:B------:R-:W-:Y:S02]  /*87b0*/  IMAD.U32 R54, R54, 0x10000, RZ ;  /* 0x0001000036367824 */ /* 0x000fe400078e00ff */
[----:B-1----:R-:W-:Y:S01]  /*87c0*/  FADD.FTZ R8, R56, R57 ;  /* 0x0000003938087221 */ /* 0x002fe20000010000 */
[----:B------:R1:W-:Y:S01]  /*87d0*/  STL [R1+0xe4], R0 ;  /* 0x0000e40001007387 */ /* 0x0003e20000100800 */
[----:B------:R-:W-:Y:S01]  /*87e0*/  IMAD.U32 R49, R49, 0x10000, RZ ;  /* 0x0001000031317824 */ /* 0x000fe200078e00ff */
[----:B------:R-:W-:Y:S01]  /*87f0*/  PRMT R60, RZ, 0x7610, R60 ;  /* 0x00007610ff3c7816 */ /* 0x000fe2000000003c */
[----:B-1----:R-:W-:Y:S01]  /*8800*/  FMUL.FTZ R0, R54, R54 ;  /* 0x0000003636007220 */ /* 0x002fe20000410000 */
[----:B------:R-:W-:-:S02]  /*8810*/  PRMT R61, RZ, 0x7610, R61 ;  /* 0x00007610ff3d7816 */ /* 0x000fc4000000003d */
[C---:B------:R-:W-:Y:S02]  /*8820*/  @!P0 PRMT R60, R48.reuse, 0x7632, R60 ;  /* 0x00007632303c8816 */ /* 0x040fe4000000003c */
[----:B------:R-:W-:-:S03]  /*8830*/  @!P0 PRMT R61, R48, 0x7610, R61 ;  /* 0x00007610303d8816 */ /* 0x000fc6000000003d */
[----:B------:R-:W-:Y:S01]  /*8840*/  IMAD.U32 R60, R60, 0x10000, RZ ;  /* 0x000100003c3c7824 */ /* 0x000fe200078e00ff */
[----:B------:R-:W-:Y:S01]  /*8850*/  SHF.L.U32 R61, R61, 0x10, RZ ;  /* 0x000000103d3d7819 */ /* 0x000fe200000006ff */
[----:B--2---:R-:W-:Y:S02]  /*8860*/  IMAD.U32 R15, R18, 0x10000, RZ ;  /* 0x00010000120f7824 */ /* 0x004fe400078e00ff */
[----:B------:R-:W-:Y:S01]  /*8870*/  FMUL.FTZ R18, R27, R27 ;  /* 0x0000001b1b127220 */ /* 0x000fe20000410000 */
[----:B------:R-:W-:-:S03]  /*8880*/  FADD.FTZ R27, R32, R27 ;  /* 0x0000001b201b7221 */ /* 0x000fc60000010000 */
[----:B------:R-:W-:Y:S01]  /*8890*/  FFMA.FTZ R18, R32, R32, R18 ;  /* 0x0000002020127223 */ /* 0x000fe20000010012 */
[----:B------:R-:W-:Y:S01]  /*88a0*/  FADD.FTZ R32, R13, R27 ;  /* 0x0000001b0d207221 */ /* 0x000fe20000010000 */
[----:B------:R-:W-:Y:S01]  /*88b0*/  FMUL.FTZ R27, R15, R15 ;  /* 0x0000000f0f1b7220 */ /* 0x000fe20000410000 */
[----:B------:R-:W-:Y:S01]  /*88c0*/  SHF.L.U32 R13, R5, 0x10, RZ ;  /* 0x00000010050d7819 */ /* 0x000fe200000006ff */
[----:B------:R-:W-:Y:S01]  /*88d0*/  FADD.FTZ R15, R26, R15 ;  /* 0x0000000f1a0f7221 */ /* 0x000fe20000010000 */
[----:B------:R-:W-:Y:S01]  /*88e0*/  FADD.FTZ R12, R12, R18 ;  /* 0x000000120c0c7221 */ /* 0x000fe20000010000 */
[----:B------:R-:W-:Y:S01]  /*88f0*/  FFMA.FTZ R27, R26, R26, R27 ;  /* 0x0000001a1a1b7223 */ /* 0x000fe2000001001b */
[----:B------:R-:W-:Y:S01]  /*8900*/  IMAD.U32 R18, R6, 0x10000, RZ ;  /* 0x0001000006127824 */ /* 0x000fe200078e00ff */
[----:B------:R0:W5:Y:S01]  /*8910*/  LDL.LU R5, [R1+0x2c8] ;  /* 0x0002c80001057983 */ /* 0x0001620000300800 */
[----:B------:R-:W-:Y:S02]  /*8920*/  IMAD.U32 R26, R7, 0x10000, RZ ;  /* 0x00010000071a7824 */ /* 0x000fe400078e00ff */
[----:B------:R-:W-:Y:S01]  /*8930*/  FADD.FTZ R32, R32, R15 ;  /* 0x0000000f20207221 */ /* 0x000fe20000010000 */
[----:B------:R-:W-:Y:S01]  /*8940*/  FMUL.FTZ R15, R13, R13 ;  /* 0x0000000d0d0f7220 */ /* 0x000fe20000410000 */
[----:B------:R0:W5:Y:S04]  /*8950*/  LDL.LU R6, [R1+0x2c4] ;  /* 0x0002c40001067983 */ /* 0x0001680000300800 */
[----:B------:R0:W5:Y:S01]  /*8960*/  LDL.LU R7, [R1+0x2c0] ;  /* 0x0002c00001077983 */ /* 0x0001620000300800 */
[C---:B------:R-:W-:Y:S01]  /*8970*/  FADD.FTZ R13, R18.reuse, R13 ;  /* 0x0000000d120d7221 */ /* 0x040fe20000010000 */
[----:B------:R-:W-:Y:S01]  /*8980*/  FFMA.FTZ R15, R18, R18, R15 ;  /* 0x00000012120f7223 */ /* 0x000fe2000001000f */
[----:B------:R-:W-:Y:S01]  /*8990*/  SHF.L.U32 R18, R11, 0x10, RZ ;  /* 0x000000100b127819 */ /* 0x000fe200000006ff */
[----:B------:R-:W-:Y:S01]  /*89a0*/  FADD.FTZ R12, R12, R27 ;  /* 0x0000001b0c0c7221 */ /* 0x000fe20000010000 */
[----:B------:R-:W-:-:S03]  /*89b0*/  FMUL.FTZ R11, R26, R26 ;  /* 0x0000001a1a0b7220 */ /* 0x000fc60000410000 */
[----:B------:R-:W-:Y:S01]  /*89c0*/  FADD.FTZ R12, R12, R15 ;  /* 0x0000000f0c0c7221 */ /* 0x000fe20000010000 */
[----:B------:R-:W-:Y:S01]  /*89d0*/  FFMA.FTZ R11, R18, R18, R11 ;  /* 0x00000012120b7223 */ /* 0x000fe2000001000b */
[----:B------:R-:W-:Y:S01]  /*89e0*/  FADD.FTZ R13, R32, R13 ;  /* 0x0000000d200d7221 */ /* 0x000fe20000010000 */
[----:B------:R-:W-:Y:S02]  /*89f0*/  FADD.FTZ R26, R18, R26 ;  /* 0x0000001a121a7221 */ /* 0x000fe40000010000 */
[----:B------:R-:W-:Y:S01]  /*8a00*/  FADD.FTZ R12, R12, R11 ;  /* 0x0000000b0c0c7221 */ /* 0x000fe20000010000 */
[----:B------:R-:W-:Y:S01]  /*8a10*/  FMUL.FTZ R11, R39, R39 ;  /* 0x00000027270b7220 */ /* 0x000fe20000410000 */
[----:B------:R-:W-:Y:S01]  /*8a20*/  SHF.L.U32 R15, R34, 0x10, RZ ;  /* 0x00000010220f7819 */ /* 0x000fe200000006ff */
[----:B------:R-:W-:Y:S01]  /*8a30*/  FADD.FTZ R13, R13, R26 ;  /* 0x0000001a0d0d7221 */ /* 0x000fe20000010000 */
[C---:B------:R-:W-:Y:S01]  /*8a40*/  FADD.FTZ R18, R38.reuse, R39 ;  /* 0x0000002726127221 */ /* 0x040fe20000010000 */
[----:B------:R-:W-:-:S02]  /*8a50*/  FFMA.FTZ R11, R38, R38, R11 ;  /* 0x00000026260b7223 */ /* 0x000fc4000001000b */
[----:B------:R-:W-:Y:S01]  /*8a60*/  FMUL.FTZ R27, R15, R15 ;  /* 0x0000000f0f1b7220 */ /* 0x000fe20000410000 */
[----:B------:R-:W-:Y:S01]  /*8a70*/  FADD.FTZ R13, R13, R18 ;  /* 0x000000120d0d7221 */ /* 0x000fe20000010000 */
[----:B------:R-:W-:Y:S01]  /*8a80*/  FADD.FTZ R11, R12, R11 ;  /* 0x0000000b0c0b7221 */ /* 0x000fe20000010000 */
[C---:B------:R-:W-:Y:S01]  /*8a90*/  FADD.FTZ R18, R36.reuse, R15 ;  /* 0x0000000f24127221 */ /* 0x040fe20000010000 */
[----:B------:R-:W-:Y:S01]  /*8aa0*/  SHF.L.U32 R12, R35, 0x10, RZ ;  /* 0x00000010230c7819 */ /* 0x000fe200000006ff */
[----:B------:R-:W-:Y:S01]  /*8ab0*/  FFMA.FTZ R36, R36, R36, R27 ;  /* 0x0000002424247223 */ /* 0x000fe2000001001b */
[----:B------:R-:W-:Y:S01]  /*8ac0*/  FMUL.FTZ R15, R37, R37 ;  /* 0x00000025250f7220 */ /* 0x000fe20000410000 */
[----:B------:R-:W-:Y:S02]  /*8ad0*/  FADD.FTZ R13, R13, R18 ;  /* 0x000000120d0d7221 */ /* 0x000fe40000010000 */
[C---:B------:R-:W-:Y:S01]  /*8ae0*/  FADD.FTZ R18, R12.reuse, R37 ;  /* 0x000000250c127221 */ /* 0x040fe20000010000 */
[----:B------:R-:W-:Y:S01]  /*8af0*/  FADD.FTZ R11, R11, R36 ;  /* 0x000000240b0b7221 */ /* 0x000fe20000010000 */
[----:B------:R-:W-:Y:S01]  /*8b00*/  FFMA.FTZ R12, R12, R12, R15 ;  /* 0x0000000c0c0c7223 */ /* 0x000fe2000001000f */
[----:B------:R-:W-:-:S02]  /*8b10*/  IMAD.U32 R26, R33, 0x10000, RZ ;  /* 0x00010000211a7824 */ /* 0x000fc400078e00ff */
[----:B------:R-:W-:Y:S01]  /*8b20*/  FADD.FTZ R18, R13, R18 ;  /* 0x000000120d127221 */ /* 0x000fe20000010000 */
[----:B------:R-:W-:Y:S01]  /*8b30*/  FADD.FTZ R12, R11, R12 ;  /* 0x0000000c0b0c7221 */ /* 0x000fe20000010000 */
[----:B------:R-:W-:Y:S01]  /*8b40*/  FADD.FTZ R11, R25, R26 ;  /* 0x0000001a190b7221 */ /* 0x000fe20000010000 */
[----:B------:R-:W-:Y:S01]  /*8b50*/  FMUL.FTZ R32, R26, R26 ;  /* 0x0000001a1a207220 */ /* 0x000fe20000410000 */
[----:B------:R-:W-:Y:S02]  /*8b60*/  FMUL.FTZ R13, R31, R31 ;  /* 0x0000001f1f0d7220 */ /* 0x000fe40000410000 */
[----:B------:R-:W-:Y:S01]  /*8b70*/  FADD.FTZ R11, R18, R11 ;  /* 0x0000000b120b7221 */ /* 0x000fe20000010000 */
[C---:B------:R-:W-:Y:S01]  /*8b80*/  FADD.FTZ R18, R28.reuse, R31 ;  /* 0x0000001f1c127221 */ /* 0x040fe20000010000 */
[----:B------:R-:W-:Y:S01]  /*8b90*/  FFMA.FTZ R25, R25, R25, R32 ;  /* 0x0000001919197223 */ /* 0x000fe20000010020 */
[----:B------:R-:W-:Y:S02]  /*8ba0*/  FFMA.FTZ R13, R28, R28, R13 ;  /* 0x0000001c1c0d7223 */ /* 0x000fe4000001000d */
[----:B------:R-:W-:Y:S01]  /*8bb0*/  FADD.FTZ R11, R11, R18 ;  /* 0x000000120b0b7221 */ /* 0x000fe20000010000 */
[----:B------:R-:W-:Y:S01]  /*8bc0*/  FADD.FTZ R12, R12, R25 ;  /* 0x000000190c0c7221 */ /* 0x000fe20000010000 */
[----:B------:R-:W-:Y:S01]  /*8bd0*/  FMUL.FTZ R18, R24, R24 ;  /* 0x0000001818127220 */ /* 0x000fe20000410000 */
[----:B------:R-:W-:-:S02]  /*8be0*/  FADD.FTZ R24, R29, R24 ;  /* 0x000000181d187221 */ /* 0x000fc40000010000 */
[----:B------:R-:W-:Y:S01]  /*8bf0*/  FADD.FTZ R12, R12, R13 ;  /* 0x0000000d0c0c7221 */ /* 0x000fe20000010000 */
[----:B------:R-:W-:Y:S01]  /*8c00*/  FFMA.FTZ R29, R29, R29, R18 ;  /* 0x0000001d1d1d7223 */ /* 0x000fe20000010012 */
[----:B------:R-:W-:Y:S01]  /*8c10*/  FMUL.FTZ R18, R22, R22 ;  /* 0x0000001616127220 */ /* 0x000fe20000410000 */
[----:B------:R-:W-:Y:S01]  /*8c20*/  SHF.L.U32 R13, R44, 0x10, RZ ;  /* 0x000000102c0d7819 */ /* 0x000fe200000006ff */
[----:B------:R-:W-:Y:S01]  /*8c30*/  FADD.FTZ R11, R11, R24 ;  /* 0x000000180b0b7221 */ /* 0x000fe20000010000 */
[C---:B------:R-:W-:Y:S01]  /*8c40*/  FADD.FTZ R22, R19.reuse, R22 ;  /* 0x0000001613167221 */ /* 0x040fe20000010000 */
[----:B------:R-:W-:Y:S01]  /*8c50*/  FFMA.FTZ R19, R19, R19, R18 ;  /* 0x0000001313137223 */ /* 0x000fe20000010012 */
[----:B------:R-:W-:Y:S01]  /*8c60*/  FADD.FTZ R12, R12, R29 ;  /* 0x0000001d0c0c7221 */ /* 0x000fe20000010000 */
[----:B------:R-:W-:Y:S01]  /*8c70*/  FADD.FTZ R18, R42, R13 ;  /* 0x0000000d2a127221 */ /* 0x000fe20000010000 */
[----:B------:R-:W-:Y:S01]  /*8c80*/  FADD.FTZ R11, R11, R22 ;  /* 0x000000160b0b7221 */ /* 0x000fe20000010000 */
[----:B------:R-:W-:Y:S01]  /*8c90*/  FMUL.FTZ R15, R13, R13 ;  /* 0x0000000d0d0f7220 */ /* 0x000fe20000410000 */
[----:B------:R-:W-:-:S02]  /*8ca0*/  FADD.FTZ R12, R12, R19 ;  /* 0x000000130c0c7221 */ /* 0x000fc40000010000 */
[----:B------:R-:W-:Y:S01]  /*8cb0*/  FADD.FTZ R11, R11, R18 ;  /* 0x000000120b0b7221 */ /* 0x000fe20000010000 */
[----:B------:R-:W-:Y:S01]  /*8cc0*/  FFMA.FTZ R15, R42, R42, R15 ;  /* 0x0000002a2a0f7223 */ /* 0x000fe2000001000f */
[----:B------:R-:W-:Y:S01]  /*8cd0*/  FMUL.FTZ R18, R20, R20 ;  /* 0x0000001414127220 */ /* 0x000fe20000410000 */
[C---:B------:R-:W-:Y:S02]  /*8ce0*/  FADD.FTZ R20, R43.reuse, R20 ;  /* 0x000000142b147221 */ /* 0x040fe40000010000 */
[----:B------:R-:W-:Y:S01]  /*8cf0*/  FADD.FTZ R12, R12, R15 ;  /* 0x0000000f0c0c7221 */ /* 0x000fe20000010000 */
[----:B------:R-:W-:Y:S01]  /*8d00*/  FFMA.FTZ R43, R43, R43, R18 ;  /* 0x0000002b2b2b7223 */ /* 0x000fe20000010012 */
[----:B------:R-:W-:-:S03]  /*8d10*/  FADD.FTZ R11, R11, R20 ;  /* 0x000000140b0b7221 */ /* 0x000fc60000010000 */
[----:B------:R-:W-:Y:S01]  /*8d20*/  FADD.FTZ R12, R12, R43 ;  /* 0x0000002b0c0c7221 */ /* 0x000fe20000010000 */
[----:B------:R-:W-:Y:S01]  /*8d30*/  FADD.FTZ R18, R58, R59 ;  /* 0x0000003b3a127221 */ /* 0x000fe20000010000 */
[----:B------:R-:W-:Y:S02]  /*8d40*/  FMUL.FTZ R13, R57, R57 ;  /* 0x00000039390d7220 */ /* 0x000fe40000410000 */
[----:B------:R-:W-:Y:S01]  /*8d50*/  FADD.FTZ R9, R12, R9 ;  /* 0x000000090c097221 */ /* 0x000fe20000010000 */
[----:B------:R-:W-:Y:S02]  /*8d60*/  IMAD.U32 R12, R55, 0x10000, RZ ;  /* 0x00010000370c7824 */ /* 0x000fe400078e00ff */
[----:B------:R-:W-:Y:S01]  /*8d70*/  FADD.FTZ R11, R11, R18 ;  /* 0x000000120b0b7221 */ /* 0x000fe20000010000 */
[----:B------:R-:W-:Y:S01]  /*8d80*/  FFMA.FTZ R56, R56, R56, R13 ;  /* 0x0000003838387223 */ /* 0x000fe2000001000d */
[----:B------:R-:W-:Y:S02]  /*8d90*/  FMUL.FTZ R18, R12, R12 ;  /* 0x0000000c0c127220 */ /* 0x000fe40000410000 */
[----:B------:R-:W-:Y:S01]  /*8da0*/  FADD.FTZ R8, R11, R8 ;  /* 0x000000080b087221 */ /* 0x000fe20000010000 */
[----:B------:R-:W-:Y:S01]  /*8db0*/  FADD.FTZ R11, R51, R12 ;  /* 0x0000000c330b7221 */ /* 0x000fe20000010000 */
[----:B------:R-:W-:Y:S01]  /*8dc0*/  FADD.FTZ R9, R9, R56 ;  /* 0x0000003809097221 */ /* 0x000fe20000010000 */
[----:B------:R-:W-:-:S02]  /*8dd0*/  FFMA.FTZ R18, R51, R51, R18 ;  /* 0x0000003333127223 */ /* 0x000fc40000010012 */
[----:B------:R-:W-:Y:S02]  /*8de0*/  FADD.FTZ R8, R8, R11 ;  /* 0x0000000b08087221 */ /* 0x000fe40000010000 */
[----:B------:R-:W-:Y:S01]  /*8df0*/  FADD.FTZ R11, R9, R18 ;  /* 0x00000012090b7221 */ /* 0x000fe20000010000 */
[----:B------:R-:W-:Y:S01]  /*8e00*/  SHF.L.U32 R18, R53, 0x10, RZ ;  /* 0x0000001035127819 */ /* 0x000fe200000006ff */
[----:B------:R-:W-:Y:S01]  /*8e10*/  FFMA.FTZ R12, R49, R49, R0 ;  /* 0x00000031310c7223 */ /* 0x000fe20000010000 */
[----:B------:R-:W-:-:S03]  /*8e20*/  IMAD.U32 R13, R50, 0x10000, RZ ;  /* 0x00010000320d7824 */ /* 0x000fc600078e00ff */
[----:B------:R-:W-:Y:S01]  /*8e30*/  FMUL.FTZ R0, R18, R18 ;  /* 0x0000001212007220 */ /* 0x000fe20000410000 */
[----:B------:R-:W-:Y:S01]  /*8e40*/  FADD.FTZ R11, R11, R12 ;  /* 0x0000000c0b0b7221 */ /* 0x000fe20000010000 */
[----:B------:R-:W-:Y:S01]  /*8e50*/  FADD.FTZ R12, R13, R18 ;  /* 0x000000120d0c7221 */ /* 0x000fe20000010000 */
[----:B------:R-:W-:Y:S01]  /*8e60*/  FADD.FTZ R9, R49, R54 ;  /* 0x0000003631097221 */ /* 0x000fe20000010000 */
[--C-:B------:R-:W-:Y:S01]  /*8e70*/  FFMA.FTZ R18, R13, R13, R0.reuse ;  /* 0x0000000d0d127223 */ /* 0x100fe20000010000 */
[----:B------:R-:W-:Y:S02]  /*8e80*/  PRMT R0, RZ, 0x7610, R0 ;  /* 0x00007610ff007816 */ /* 0x000fe40000000000 */
[----:B------:R-:W-:Y:S02]  /*8e90*/  FADD.FTZ R9, R8, R9 ;  /* 0x0000000908097221 */ /* 0x000fe40000010000 */
[----:B------:R-:W-:Y:S02]  /*8ea0*/  @!P1 PRMT R0, R45, 0x7632, R0 ;  /* 0x000076322d009816 */ /* 0x000fe40000000000 */
[----:B------:R-:W-:Y:S01]  /*8eb0*/  FADD.FTZ R9, R9, R12 ;  /* 0x0000000c09097221 */ /* 0x000fe20000010000 */
[----:B------:R-:W-:Y:S01]  /*8ec0*/  FMUL.FTZ R12, R60, R60 ;  /* 0x0000003c3c0c7220 */ /* 0x000fe20000410000 */
[----:B------:R-:W-:Y:S01]  /*8ed0*/  FADD.FTZ R60, R61, R60 ;  /* 0x0000003c3d3c7221 */ /* 0x000fe20000010000 */
[----:B------:R-:W-:Y:S01]  /*8ee0*/  IMAD.U32 R13, R0, 0x10000, RZ ;  /* 0x00010000000d7824 */ /* 0x000fe200078e00ff */
[----:B------:R-:W-:-:S02]  /*8ef0*/  PRMT R0, RZ, 0x7610, R0 ;  /* 0x00007610ff007816 */ /* 0x000fc40000000000 */
[----:B------:R-:W-:Y:S01]  /*8f00*/  PRMT R8, RZ, 0x7610, R8 ;  /* 0x00007610ff087816 */ /* 0x000fe20000000008 */
[----:B------:R-:W-:Y:S01]  /*8f10*/  FADD.FTZ R60, R9, R60 ;  /* 0x0000003c093c7221 */ /* 0x000fe20000010000 */
[----:B------:R-:W-:Y:S02]  /*8f20*/  PRMT R9, RZ, 0x7610, R9 ;  /* 0x00007610ff097816 */ /* 0x000fe40000000009 */
[C---:B------:R-:W-:Y:S01]  /*8f30*/  @!P2 PRMT R0, R10.reuse, 0x7632, R0 ;  /* 0x000076320a00a816 */ /* 0x040fe20000000000 */
[----:B------:R-:W-:Y:S01]  /*8f40*/  FADD.FTZ R11, R11, R18 ;  /* 0x000000120b0b7221 */ /* 0x000fe20000010000 */
[----:B------:R-:W-:Y:S02]  /*8f50*/  @!P1 PRMT R8, R45, 0x7610, R8 ;  /* 0x000076102d089816 */ /* 0x000fe40000000008 */
[----:B------:R-:W-:Y:S02]  /*8f60*/  @!P2 PRMT R9, R10, 0x7610, R9 ;  /* 0x000076100a09a816 */ /* 0x000fe40000000009 */
[----:B------:R-:W-:Y:S01]  /*8f70*/  SHF.L.U32 R18, R0, 0x10, RZ ;  /* 0x0000001000127819 */ /* 0x000fe200000006ff */
[----:B------:R-:W-:Y:S01]  /*8f80*/  FFMA.FTZ R12, R61, R61, R12 ;  /* 0x0000003d3d0c7223 */ /* 0x000fe2000001000c */
[----:B------:R-:W-:-:S02]  /*8f90*/  IMAD.U32 R8, R8, 0x10000, RZ ;  /* 0x0001000008087824 */ /* 0x000fc400078e00ff */
[----:B------:R-:W-:Y:S01]  /*8fa0*/  FMUL.FTZ R15, R13, R13 ;  /* 0x0000000d0d0f7220 */ /* 0x000fe20000410000 */
[----:B------:R-:W-:Y:S02]  /*8fb0*/  IMAD.U32 R9, R9, 0x10000, RZ ;  /* 0x0001000009097824 */ /* 0x000fe400078e00ff */
[----:B------:R-:W-:Y:S01]  /*8fc0*/  FMUL.FTZ R20, R18, R18 ;  /* 0x0000001212147220 */ /* 0x000fe20000410000 */
[----:B------:R-:W-:Y:S01]  /*8fd0*/  FADD.FTZ R12, R11, R12 ;  /* 0x0000000c0b0c7221 */ /* 0x000fe20000010000 */
[C---:B------:R-:W-:Y:S01]  /*8fe0*/  FADD.FTZ R11, R8.reuse, R13 ;  /* 0x0000000d080b7221 */ /* 0x040fe20000010000 */
[----:B------:R-:W-:Y:S01]  /*8ff0*/  FFMA.FTZ R15, R8, R8, R15 ;  /* 0x00000008080f7223 */ /* 0x000fe2000001000f */
[----:B------:R-:W-:Y:S01]  /*9000*/  PRMT R0, RZ, 0x7610, R0 ;  /* 0x00007610ff007816 */ /* 0x000fe20000000000 */
[C---:B------:R-:W-:Y:S01]  /*9010*/  FADD.FTZ R18, R9.reuse, R18 ;  /* 0x0000001209127221 */ /* 0x040fe20000010000 */
[----:B------:R-:W-:Y:S01]  /*9020*/  PRMT R8, RZ, 0x7610, R8 ;  /* 0x00007610ff087816 */ /* 0x000fe20000000008 */
[----:B------:R-:W-:Y:S01]  /*9030*/  FFMA.FTZ R13, R9, R9, R20 ;  /* 0x00000009090d7223 */ /* 0x000fe20000010014 */
[----:B------:R-:W-:-:S02]  /*9040*/  PRMT R9, RZ, 0x7610, R9 ;  /* 0x00007610ff097816 */ /* 0x000fc40000000009 */
[C---:B------:R-:W-:Y:S02]  /*9050*/  @!P3 PRMT R0, R2.reuse, 0x7632, R0 ;  /* 0x000076320200b816 */ /* 0x040fe40000000000 */
[----:B------:R-:W-:Y:S01]  /*9060*/  @!P3 PRMT R8, R2, 0x7610, R8 ;  /* 0x000076100208b816 */ /* 0x000fe20000000008 */
[----:B------:R-:W-:Y:S01]  /*9070*/  FADD.FTZ R11, R60, R11 ;  /* 0x0000000b3c0b7221 */ /* 0x000fe20000010000 */
[----:B------:R-:W-:Y:S01]  /*9080*/  FADD.FTZ R12, R12, R15 ;  /* 0x0000000f0c0c7221 */ /* 0x000fe20000010000 */
[----:B------:R-:W-:Y:S01]  /*9090*/  @!P4 PRMT R9, R16, 0x7632, R9 ;  /* 0x000076321009c816 */ /* 0x000fe20000000009 */
[----:B------:R-:W-:Y:S01]  /*90a0*/  IMAD.U32 R19, R0, 0x10000, RZ ;  /* 0x0001000000137824 */ /* 0x000fe200078e00ff */
[----:B------:R-:W-:Y:S02]  /*90b0*/  PRMT R15, RZ, 0x7610, R15 ;  /* 0x00007610ff0f7816 */ /* 0x000fe4000000000f */
[----:B------:R-:W-:Y:S01]  /*90c0*/  SHF.L.U32 R8, R8, 0x10, RZ ;  /* 0x0000001008087819 */ /* 0x000fe200000006ff */
[----:B------:R-:W-:Y:S01]  /*90d0*/  FADD.FTZ R11, R11, R18 ;  /* 0x000000120b0b7221 */ /* 0x000fe20000010000 */
[----:B------:R-:W-:Y:S01]  /*90e0*/  @!P4 PRMT R15, R16, 0x7610, R15 ;  /* 0x00007610100fc816 */ /* 0x000fe2000000000f */
[----:B------:R-:W-:-:S02]  /*90f0*/  IMAD.U32 R18, R9, 0x10000, RZ ;  /* 0x0001000009127824 */ /* 0x000fc400078e00ff */
[----:B------:R-:W-:Y:S01]  /*9100*/  FMUL.FTZ R9, R19, R19 ;  /* 0x0000001313097220 */ /* 0x000fe20000410000 */
[C---:B------:R-:W-:Y:S01]  /*9110*/  FADD.FTZ R0, R8.reuse, R19 ;  /* 0x0000001308007221 */ /* 0x040fe20000010000 */
[----:B------:R-:W-:Y:S02]  /*9120*/  IMAD.U32 R15, R15, 0x10000, RZ ;  /* 0x000100000f0f7824 */ /* 0x000fe400078e00ff */
[----:B------:R-:W-:Y:S01]  /*9130*/  FFMA.FTZ R9, R8, R8, R9 ;  /* 0x0000000808097223 */ /* 0x000fe20000010009 */
[--C-:B------:R-:W-:Y:S01]  /*9140*/  FADD.FTZ R11, R11, R0.reuse ;  /* 0x000000000b0b7221 */ /* 0x100fe20000010000 */
[----:B------:R-:W-:Y:S01]  /*9150*/  FMUL.FTZ R8, R18, R18 ;  /* 0x0000001212087220 */ /* 0x000fe20000410000 */
[----:B------:R-:W-:Y:S01]  /*9160*/  FADD.FTZ R12, R12, R13 ;  /* 0x0000000d0c0c7221 */ /* 0x000fe20000010000 */
[----:B------:R-:W-:Y:S01]  /*9170*/  PRMT R0, RZ, 0x7610, R0 ;  /* 0x00007610ff007816 */ /* 0x000fe20000000000 */
[C---:B------:R-:W-:Y:S01]  /*9180*/  FADD.FTZ R18, R15.reuse, R18 ;  /* 0x000000120f127221 */ /* 0x040fe20000010000 */
[--C-:B------:R-:W-:Y:S01]  /*9190*/  FFMA.FTZ R15, R15, R15, R8.reuse ;  /* 0x0000000f0f0f7223 */ /* 0x100fe20000010008 */
[----:B------:R-:W-:Y:S01]  /*91a0*/  FADD.FTZ R12, R12, R9 ;  /* 0x000000090c0c7221 */ /* 0x000fe20000010000 */
[----:B------:R-:W-:-:S02]  /*91b0*/  PRMT R8, RZ, 0x7610, R8 ;  /* 0x00007610ff087816 */ /* 0x000fc40000000008 */
[C---:B------:R-:W-:Y:S02]  /*91c0*/  @!P5 PRMT R0, R14.reuse, 0x7632, R0 ;  /* 0x000076320e00d816 */ /* 0x040fe40000000000 */
[----:B------:R-:W-:Y:S01]  /*91d0*/  PRMT R9, RZ, 0x7610, R9 ;  /* 0x00007610ff097816 */ /* 0x000fe20000000009 */
[----:B------:R-:W-:Y:S01]  /*91e0*/  FADD.FTZ R18, R11, R18 ;  /* 0x000000120b127221 */ /* 0x000fe20000010000 */
[----:B------:R-:W-:Y:S02]  /*91f0*/  PRMT R11, RZ, 0x7610, R11 ;  /* 0x00007610ff0b7816 */ /* 0x000fe4000000000b */
[----:B------:R-:W-:Y:S02]  /*9200*/  @!P5 PRMT R8, R14, 0x7610, R8 ;  /* 0x000076100e08d816 */ /* 0x000fe40000000008 */
[----:B------:R-:W-:Y:S01]  /*9210*/  SHF.L.U32 R13, R0, 0x10, RZ ;  /* 0x00000010000d7819 */ /* 0x000fe200000006ff */
[----:B------:R-:W1:Y:S01]  /*9220*/  S2R R19, SR_LANEID ;  /* 0x0000000000137919 */ /* 0x000e620000000000 */
[C---:B------:R-:W-:Y:S01]  /*9230*/  @!P6 PRMT R9, R17.reuse, 0x7632, R9 ;  /* 0x000076321109e816 */ /* 0x040fe20000000009 */
[----:B------:R-:W-:Y:S01]  /*9240*/  FADD.FTZ R12, R12, R15 ;  /* 0x0000000f0c0c7221 */ /* 0x000fe20000010000 */
[----:B------:R-:W-:Y:S01]  /*9250*/  @!P6 PRMT R11, R17, 0x7610, R11 ;  /* 0x00007610110be816 */ /* 0x000fe2000000000b */
[----:B------:R-:W-:-:S02]  /*9260*/  IMAD.U32 R8, R8, 0x10000, RZ ;  /* 0x0001000008087824 */ /* 0x000fc400078e00ff */
[----:B------:R-:W-:Y:S01]  /*9270*/  FMUL.FTZ R15, R13, R13 ;  /* 0x0000000d0d0f7220 */ /* 0x000fe20000410000 */
[----:B------:R-:W-:Y:S01]  /*9280*/  IMAD.U32 R0, R9, 0x10000, RZ ;  /* 0x0001000009007824 */ /* 0x000fe200078e00ff */
[----:B------:R-:W-:Y:S01]  /*9290*/  SHF.L.U32 R11, R11, 0x10, RZ ;  /* 0x000000100b0b7819 */ /* 0x000fe200000006ff */
[C---:B------:R-:W-:Y:S01]  /*92a0*/  FADD.FTZ R13, R8.reuse, R13 ;  /* 0x0000000d080d7221 */ /* 0x040fe20000010000 */
[----:B------:R-:W-:Y:S01]  /*92b0*/  FFMA.FTZ R15, R8, R8, R15 ;  /* 0x00000008080f7223 */ /* 0x000fe2000001000f */
[----:B------:R-:W-:Y:S02]  /*92c0*/  FMUL.FTZ R8, R0, R0 ;  /* 0x0000000000087220 */ /* 0x000fe40000410000 */
[C---:B------:R-:W-:Y:S01]  /*92d0*/  FADD.FTZ R0, R11.reuse, R0 ;  /* 0x000000000b007221 */ /* 0x040fe20000010000 */
[----:B------:R-:W-:Y:S01]  /*92e0*/  FADD.FTZ R13, R18, R13 ;  /* 0x0000000d120d7221 */ /* 0x000fe20000010000 */
[----:B------:R-:W-:Y:S01]  /*92f0*/  FADD.FTZ R12, R12, R15 ;  /* 0x0000000f0c0c7221 */ /* 0x000fe20000010000 */
[----:B------:R-:W-:-:S02]  /*9300*/  FFMA.FTZ R11, R11, R11, R8 ;  /* 0x0000000b0b0b7223 */ /* 0x000fc40000010008 */
[----:B------:R-:W-:Y:S02]  /*9310*/  FADD.FTZ R13, R13, R0 ;  /* 0x000000000d0d7221 */ /* 0x000fe40000010000 */
[----:B------:R-:W-:-:S03]  /*9320*/  FADD.FTZ R12, R12, R11 ;  /* 0x0000000b0c0c7221 */ /* 0x000fc60000010000 */
[----:B------:R-:W2:Y:S04]  /*9330*/  SHFL.DOWN PT, R0, R13, 0x1, 0x1f ;  /* 0x08201f000d007f89 */ /* 0x000ea800000e0000 */
[----:B------:R-:W3:Y:S01]  /*9340*/  SHFL.DOWN PT, R9, R12, 0x1, 0x1f ;  /* 0x08201f000c097f89 */ /* 0x000ee200000e0000 */
[----:B-1----:R-:W-:-:S13]  /*9350*/  ISETP.GT.AND P0, PT, R19, 0x1e, PT ;  /* 0x0000001e1300780c */ /* 0x002fda0003f04270 */
[----:B--2---:R-:W-:Y:S01]  /*9360*/  @!P0 FADD.FTZ R13, R13, R0 ;  /* 0x000000000d0d8221 */ /* 0x004fe20000010000 */
[----:B---3--:R-:W-:-:S04]  /*9370*/  @!P0 FADD.FTZ R12, R12, R9 ;  /* 0x000000090c0c8221 */ /* 0x008fc80000010000 */
[----:B------:R-:W1:Y:S04]  /*9380*/  SHFL.DOWN PT, R0, R13, 0x2, 0x1f ;  /* 0x08401f000d007f89 */ /* 0x000e6800000e0000 */
[----:B------:R-:W2:Y:S01]  /*9390*/  SHFL.DOWN PT, R9, R12, 0x2, 0x1f ;  /* 0x08401f000c097f89 */ /* 0x000ea200000e0000 */
[----:B------:R-:W-:-:S13]  /*93a0*/  ISETP.GT.AND P0, PT, R19, 0x1d, PT ;  /* 0x0000001d1300780c */ /* 0x000fda0003f04270 */
[----:B-1----:R-:W-:Y:S01]  /*93b0*/  @!P0 FADD.FTZ R13, R13, R0 ;  /* 0x000000000d0d8221 */ /* 0x002fe20000010000 */
[----:B--2---:R-:W-:-:S04]  /*93c0*/  @!P0 FADD.FTZ R12, R12, R9 ;  /* 0x000000090c0c8221 */ /* 0x004fc80000010000 */
[----:B------:R-:W1:Y:S04]  /*93d0*/  SHFL.DOWN PT, R0, R13, 0x4, 0x1f ;  /* 0x08801f000d007f89 */ /* 0x000e6800000e0000 */
[----:B------:R-:W2:Y:S01]  /*93e0*/  SHFL.DOWN PT, R9, R12, 0x4, 0x1f ;  /* 0x08801f000c097f89 */ /* 0x000ea200000e0000 */
[----:B------:R-:W-:Y:S01]  /*93f0*/  ISETP.GT.AND P0, PT, R19, 0x1b, PT ;  /* 0x0000001b1300780c */ /* 0x000fe20003f04270 */
[----:B------:R-:W3:-:S12]  /*9400*/  S2R R24, SR_TID.X ;  /* 0x0000000000187919 */ /* 0x000ed80000002100 */
[----:B-1----:R-:W-:Y:S01]  /*9410*/  @!P0 FADD.FTZ R13, R13, R0 ;  /* 0x000000000d0d8221 */ /* 0x002fe20000010000 */
[----:B--2---:R-:W-:-:S04]  /*9420*/  @!P0 FADD.FTZ R12, R12, R9 ;  /* 0x000000090c0c8221 */ /* 0x004fc80000010000 */
[----:B------:R-:W1:Y:S04]  /*9430*/  SHFL.DOWN PT, R0, R13, 0x8, 0x1f ;  /* 0x09001f000d007f89 */ /* 0x000e6800000e0000 */
[----:B------:R-:W2:Y:S04]  /*9440*/  SHFL.DOWN PT, R11, R12, 0x8, 0x1f ;  /* 0x09001f000c0b7f89 */ /* 0x000ea800000e0000 */
[----:B------:R0:W-:Y:S04]  /*9450*/  STL [R1+0xc8], R30 ;  /* 0x0000c81e01007387 */ /* 0x0001e80000100800 */
        /* <DEDUP_REMOVED lines=11> */
[----:B------:R0:W-:Y:S01]  /*9510*/  STL [R1+0x10c], R17 ;  /* 0x00010c1101007387 */ /* 0x0001e20000100800 */
[----:B------:R-:W-:Y:S01]  /*9520*/  ISETP.GT.AND P1, PT, R19, 0xf, PT ;  /* 0x0000000f1300780c */ /* 0x000fe20003f24270 */
[----:B-1----:R-:W-:Y:S01]  /*9530*/  FADD.FTZ R0, R13, R0 ;  /* 0x000000000d007221 */ /* 0x002fe20000010000 */
[----:B--2---:R-:W-:Y:S01]  /*9540*/  FADD.FTZ R11, R12, R11 ;  /* 0x0000000b0c0b7221 */ /* 0x004fe20000010000 */
[----:B------:R-:W-:-:S04]  /*9550*/  ISETP.GT.AND P0, PT, R19, 0x17, PT ;  /* 0x000000171300780c */ /* 0x000fc80003f04270 */
[----:B------:R-:W-:Y:S02]  /*9560*/  FSEL R8, R13, R0, P0 ;  /* 0x000000000d087208 */ /* 0x000fe40000000000 */
[----:B------:R-:W-:Y:S01]  /*9570*/  FSEL R9, R12, R11, P0 ;  /* 0x0000000b0c097208 */ /* 0x000fe20000000000 */
[----:B------:R0:W-:Y:S01]  /*9580*/  STL [R1+0xfc], R10 ;  /* 0x0000fc0a01007387 */ /* 0x0001e20000100800 */
[----:B------:R-:W1:Y:S01]  /*9590*/  LDCU UR11, c[0x0][0x374] ;  /* 0x00006e80ff0b77ac */ /* 0x000e620008000800 */
[----:B------:R-:W2:Y:S01]  /*95a0*/  S2UR UR23, SR_CTAID.X ;  /* 0x00000000001779c3 */ /* 0x000ea20000002500 */
[----:B------:R-:W-:Y:S01]  /*95b0*/  BSSY.RECONVERGENT B0, `(.L_x_2082) ;  /* 0x0000011000007945 */ /* 0x000fe20003800200 */
[----:B------:R0:W4:Y:S01]  /*95c0*/  SHFL.DOWN PT, R15, R8, 0x10, 0x1f ;  /* 0x0a001f00080f7f89 */ /* 0x00012200000e0000 */
[----:B------:R-:W0:Y:S03]  /*95d0*/  LDCU UR12, c[0x0][0x370] ;  /* 0x00006e00ff0c77ac */ /* 0x000e260008000800 */
[----:B------:R0:W0:Y:S01]  /*95e0*/  SHFL.DOWN PT, R10, R9, 0x10, 0x1f ;  /* 0x0a001f00090a7f89 */ /* 0x00002200000e0000 */
[----:B---3--:R-:W-:Y:S01]  /*95f0*/  ISETP.NE.AND P2, PT, R24, RZ, PT ;  /* 0x000000ff1800720c */ /* 0x008fe20003f45270 */
[----:B------:R-:W-:-:S12]  /*9600*/  @P1 BRA `(.L_x_2083) ;  /* 0x00000000002c1947 */ /* 0x000fd80003800000 */
[----:B0-----:R-:W0:Y:S01]  /*9610*/  S2R R2, SR_LANEID ;  /* 0x0000000000027919 */ /* 0x001e220000000000 */
[----:B------:R-:W-:Y:S01]  /*9620*/  FADD.FTZ R9, R11, R10 ;  /* 0x0000000a0b097221 */ /* 0x000fe20000010000 */
[----:B0-----:R-:W-:-:S13]  /*9630*/  ISETP.NE.AND P0, PT, R2, RZ, PT ;  /* 0x000000ff0200720c */ /* 0x001fda0003f05270 */
[----:B------:R-:W0:Y:S01]  /*9640*/  @!P0 S2R R13, SR_CgaCtaId ;  /* 0x00000000000d8919 */ /* 0x000e220000008800 */
[----:B------:R-:W-:Y:S02]  /*9650*/  @!P0 MOV R8, 0x400 ;  /* 0x0000040000088802 */ /* 0x000fe40000000f00 */
[----:B------:R-:W-:-:S04]  /*9660*/  @!P0 SHF.R.U32.HI R2, RZ, 0x2, R24 ;  /* 0x00000002ff028819 */ /* 0x000fc80000011618 */
[----:B------:R-:W-:Y:S02]  /*9670*/  @!P0 LOP3.LUT R2, R2, 0xf8, RZ, 0xc0, !PT ;  /* 0x000000f802028812 */ /* 0x000fe400078ec0ff */
[----:B0-----:R-:W-:Y:S01]  /*9680*/  @!P0 LEA R13, R13, R8, 0x18 ;  /* 0x000000080d0d8211 */ /* 0x001fe200078ec0ff */
[----:B----4-:R-:W-:-:S04]  /*9690*/  FADD.FTZ R8, R0, R15 ;  /* 0x0000000f00087221 */ /* 0x010fc80000010000 */
[----:B------:R-:W-:-:S05]  /*96a0*/  @!P0 IMAD.IADD R2, R2, 0x1, R13 ;  /* 0x0000000102028824 */ /* 0x000fca00078e020d */
[----:B------:R3:W-:Y:S02]  /*96b0*/  @!P0 STS.64 [R2+0x10], R8 ;  /* 0x0000100802008388 */ /* 0x0007e40000000a00 */
.L_x_2083:
[----:B012---:R-:W-:Y:S05]  /*96c0*/  BSYNC.RECONVERGENT B0 ;  /* 0x0000000000007941 */ /* 0x007fea0003800200 */
.L_x_2082:
[----:B------:R-:W-:Y:S06]  /*96d0*/  BAR.SYNC.DEFER_BLOCKING 0x0 ;  /* 0x0000000000007b1d */ /* 0x000fec0000010000 */
[----:B------:R-:W-:Y:S04]  /*96e0*/  BSSY.RECONVERGENT B0, `(.L_x_2084) ;  /* 0x000002b000007945 */ /* 0x000fe80003800200 */
[----:B------:R-:W-:Y:S05]  /*96f0*/  @P2 BRA `(.L_x_2085) ;  /* 0x0000000000a42947 */ /* 0x000fea0003800000 */
[----:B------:R-:W0:Y:S01]  /*9700*/  S2UR UR6, SR_CgaCtaId ;  /* 0x00000000000679c3 */ /* 0x000e220000008800 */
[----:B------:R-:W-:Y:S02]  /*9710*/  UMOV UR5, 0x400 ;  /* 0x0000040000057882 */ /* 0x000fe40000000000 */
[----:B0-----:R-:W-:-:S09]  /*9720*/  ULEA UR5, UR6, UR5, 0x18 ;  /* 0x0000000506057291 */ /* 0x001fd2000f8ec0ff */
[----:B------:R-:W0:Y:S04]  /*9730*/  LDS.64 R10, [UR5+0x18] ;  /* 0x00001805ff0a7984 */ /* 0x000e280008000a00 */
[----:B------:R-:W1:Y:S04]  /*9740*/  LDS.128 R32, [UR5+0x20] ;  /* 0x00002005ff207984 */ /* 0x000e680008000c00 */
[----:B----4-:R-:W2:Y:S04]  /*9750*/  LDS.128 R12, [UR5+0x30] ;  /* 0x00003005ff0c7984 */ /* 0x010ea80008000c00 */
[----:B------:R-:W4:Y:S04]  /*9760*/  LDS.128 R28, [UR5+0x40] ;  /* 0x00004005ff1c7984 */ /* 0x000f280008000c00 */
[----:B------:R-:W4:Y:S04]  /*9770*/  LDS.128 R20, [UR5+0x50] ;  /* 0x00005005ff147984 */ /* 0x000f280008000c00 */
[----:B------:R-:W4:Y:S01]  /*9780*/  LDS.128 R16, [UR5+0x60] ;  /* 0x00006005ff107984 */ /* 0x000f220008000c00 */
[----:B0-----:R-:W-:Y:S01]  /*9790*/  FADD.FTZ R25, R8, R10 ;  /* 0x0000000a08197221 */ /* 0x001fe20000010000 */
[----:B------:R-:W-:-:S02]  /*97a0*/  FADD.FTZ R0, R9, R11 ;  /* 0x0000000b09007221 */ /* 0x000fc40000010000 */
[----:B---3--:R-:W0:Y:S01]  /*97b0*/  LDS.128 R8, [UR5+0x70] ;  /* 0x00007005ff087984 */ /* 0x008e220008000c00 */
        /* <DEDUP_REMOVED lines=29> */
.L_x_2085:
[----:B------:R-:W-:Y:S05]  /*9990*/  BSYNC.RECONVERGENT B0 ;  /* 0x0000000000007941 */ /* 0x000fea0003800200 */
.L_x_2084:
[----:B------:R-:W-:-:S09]  /*99a0*/  UISETP.GE.U32.AND UP0, UPT, UR12, 0x2, UPT ;  /* 0x000000020c00788c */ /* 0x000fd2000bf06070 */
[----:B------:R-:W-:Y:S05]  /*99b0*/  BRA.U !UP0, `(.L_x_2086) ;  /* 0x0000000d08e87547 */ /* 0x000fea000b800000 */
[----:B------:R-:W-:Y:S01]  /*99c0*/  ULOP3.LUT UR5, UR4, 0x1, URZ, 0xc0, !UPT ;  /* 0x0000000104057892 */ /* 0x000fe2000f8ec0ff */
[----:B------:R-:W-:Y:S01]  /*99d0*/  BSSY.RECONVERGENT B0, `(.L_x_2087) ;  /* 0x0000025000007945 */ /* 0x000fe20003800200 */
[----:B------:R-:W0:Y:S02]  /*99e0*/  LDCU.64 UR6, c[0x0][0x3b8] ;  /* 0x00007700ff0677ac */ /* 0x000e240008000a00 */
[----:B------:R-:W-:-:S04]  /*99f0*/  UIMAD UR5, UR5, UR11, URZ ;  /* 0x0000000b050572a4 */ /* 0x000fc8000f8e02ff */
[----:B------:R-:W-:-:S04]  /*9a00*/  UIMAD UR13, UR5, UR12, URZ ;  /* 0x0000000c050d72a4 */ /* 0x000fc8000f8e02ff */
[----:B------:R-:W-:-:S04]  /*9a10*/  USHF.L.U32 UR14, UR13, 0x1, URZ ;  /* 0x000000010d0e7899 */ /* 0x000fc800080006ff */
[----:B0-----:R-:W-:-:S03]  /*9a20*/  UIMAD.WIDE UR6, UR14, 0x4, UR6 ;  /* 0x000000040e0678a5 */ /* 0x001fc6000f8e0206 */
[----:B------:R-:W0:Y:S01]  /*9a30*/  S2UR UR13, SR_CTAID.Y ;  /* 0x00000000000d79c3 */ /* 0x000e220000002600 */
[----:B------:R-:W-:Y:S08]  /*9a40*/  @P2 BRA `(.L_x_2088) ;  /* 0x0000000000742947 */ /* 0x000ff00003800000 */
[----:B------:R-:W1:Y:S01]  /*9a50*/  LDCU.64 UR20, c[0x0][0x3b0] ;  /* 0x00007600ff1477ac */ /* 0x000e620008000a00 */
[----:B0-----:R-:W-:Y:S02]  /*9a60*/  UIADD3 UR22, UPT, UPT, UR5, UR13, URZ ;  /* 0x0000000d05167290 */ /* 0x001fe4000fffe0ff */
[----:B------:R-:W-:Y:S02]  /*9a70*/  UIMAD UR14, UR23, UR11, UR13 ;  /* 0x0000000b170e72a4 */ /* 0x000fe4000f8e020d */
[----:B------:R-:W-:Y:S02]  /*9a80*/  ULOP3.LUT UP0, UR16, UR4, 0x2, URZ, 0xc0, !UPT ;  /* 0x0000000204107892 */ /* 0x000fe4000f80c0ff */
[----:B------:R-:W-:Y:S02]  /*9a90*/  UIMAD.WIDE.U32 UR14, UR14, 0x8, UR6 ;  /* 0x000000080e0e78a5 */ /* 0x000fe4000f8e0006 */
[----:B------:R-:W-:Y:S01]  /*9aa0*/  UIADD3 UR16, UPT, UPT, -UR16, 0x1, URZ ;  /* 0x0000000110107890 */ /* 0x000fe2000fffe1ff */
[----:B------:R-:W-:-:S03]  /*9ab0*/  IMAD.MOV.U32 R0, RZ, RZ, -0x1 ;  /* 0xffffffffff007424 */ /* 0x000fc600078e00ff */
[----:B------:R-:W-:Y:S01]  /*9ac0*/  MOV R12, UR14 ;  /* 0x0000000e000c7c02 */ /* 0x000fe20008000f00 */
[----:B------:R-:W-:Y:S01]  /*9ad0*/  IMAD.U32 R13, RZ, RZ, UR15 ;  /* 0x0000000fff0d7e24 */ /* 0x000fe2000f8e00ff */
[----:B-1----:R-:W-:Y:S01]  /*9ae0*/  ULEA UR17, UP1, UR22, UR20, 0x2 ;  /* 0x0000001416117291 */ /* 0x002fe2000f8210ff */
[----:B----4-:R-:W-:-:S03]  /*9af0*/  MOV R15, UR16 ;  /* 0x00000010000f7c02 */ /* 0x010fc60008000f00 */
[----:B------:R-:W-:Y:S01]  /*9b00*/  ULEA.HI.X UR20, UR22, UR21, URZ, 0x2, UP1 ;  /* 0x0000001516147291 */ /* 0x000fe200088f14ff */
[----:B------:R1:W-:Y:S01]  /*9b10*/  STG.E.64 desc[UR18][R12.64], R8 ;  /* 0x000000080c007986 */ /* 0x0003e2000c101b12 */
[----:B------:R-:W-:-:S04]  /*9b20*/  IMAD.U32 R10, RZ, RZ, UR17 ;  /* 0x00000011ff0a7e24 */ /* 0x000fc8000f8e00ff */
[----:B------:R-:W-:Y:S01]  /*9b30*/  IMAD.U32 R11, RZ, RZ, UR20 ;  /* 0x00000014ff0b7e24 */ /* 0x000fe2000f8e00ff */
        /* <DEDUP_REMOVED lines=9> */
.L_x_2089:
[----:B------:R-:W2:Y:S04]  /*9bd0*/  LDG.E.STRONG.GPU R0, desc[UR18][R10.64] ;  /* 0x000000120a007981 */ /* 0x000ea8000c1ef900 */
[----:B--2---:R-:W-:Y:S04]  /*9be0*/  CCTL.IVALL ;  /* 0x00000000ff00798f */ /* 0x004fe80002000000 */
[----:B------:R1:W-:Y:S01]  /*9bf0*/  STL [R1], R0 ;  /* 0x0000000001007387 */ /* 0x0003e20000100800 */
[----:B------:R-:W-:-:S13]  /*9c00*/  ISETP.NE.AND P0, PT, R0, UR14, PT ;  /* 0x0000000e00007c0c */ /* 0x000fda000bf05270 */
[----:B-1----:R-:W-:Y:S05]  /*9c10*/  @P0 BRA `(.L_x_2089) ;  /* 0xfffffffc00ec0947 */ /* 0x002fea000383ffff */
.L_x_2088:
[----:B0-----:R-:W-:Y:S05]  /*9c20*/  BSYNC.RECONVERGENT B0 ;  /* 0x0000000000007941 */ /* 0x001fea0003800200 */
.L_x_2087:
        /* <DEDUP_REMOVED lines=15> */
.L_x_2091:
[----:B------:R-:W-:Y:S01]  /*9d20*/  ISETP.NE.AND P1, PT, RZ, UR26, PT ;  /* 0x0000001aff007c0c */ /* 0x000fe2000bf25270 */
[----:B------:R-:W-:-:S03]  /*9d30*/  UIADD3 UR27, UPT, UPT, UR5, 0x1, URZ ;  /* 0x00000001051b7890 */ /* 0x000fc6000fffe0ff */
[----:B------:R-:W-:Y:S01]  /*9d40*/  ISETP.NE.OR P1, PT, R24, RZ, !P1 ;  /* 0x000000ff1800720c */ /* 0x000fe20004f25670 */
[----:B------:R-:W-:-:S06]  /*9d50*/  UISETP.NE.AND UP0, UPT, UR27, UR23, UPT ;  /* 0x000000171b00728c */ /* 0x000fcc000bf05270 */
[----:B------:R-:W-:-:S04]  /*9d60*/  PLOP3.LUT P5, PT, PT, PT, UP0, 0x80, 0x8 ;  /* 0x000000000008781c */ /* 0x000fc80003faf008 */
[----:B------:R-:W-:Y:S02]  /*9d70*/  ISETP.NE.OR P5, PT, R24, RZ, !P5 ;  /* 0x000000ff1800720c */ /* 0x000fe40006fa5670 */
[----:B------:R-:W-:-:S05]  /*9d80*/  VOTEU.ALL UP0, P1 ;  /* 0x0000000000ff7886 */ /* 0x000fca0000800000 */
[----:B------:R-:W-:-:S06]  /*9d90*/  @!UP0 UIMAD.WIDE.U32 UR28, UR14, 0x8, UR6 ;  /* 0x000000080e1c88a5 */ /* 0x000fcc000f8e0006 */
[----:B------:R-:W-:Y:S01]  /*9da0*/  IMAD.U32 R10, RZ, RZ, UR28 ;  /* 0x0000001cff0a7e24 */ /* 0x000fe2000f8e00ff */
[----:B------:R-:W-:Y:S01]  /*9db0*/  MOV R11, UR29 ;  /* 0x0000001d000b7c02 */ /* 0x000fe20008000f00 */
[----:B------:R-:W-:-:S05]  /*9dc0*/  VOTEU.ALL UP0, P5 ;  /* 0x0000000000ff7886 */ /* 0x000fca0002800000 */
[----:B------:R-:W3:Y:S01]  /*9dd0*/  @!P1 LDG.E.64 R10, desc[UR18][R10.64] ;  /* 0x000000120a0a9981 */ /* 0x000ee2000c1e1b00 */
[----:B------:R-:W-:-:S06]  /*9de0*/  @!UP0 UIMAD.WIDE.U32 UR28, UR25, 0x8, UR6 ;  /* 0x00000008191c88a5 */ /* 0x000fcc000f8e0006 */
[----:B------:R-:W-:Y:S02]  /*9df0*/  IMAD.U32 R12, RZ, RZ, UR28 ;  /* 0x0000001cff0c7e24 */ /* 0x000fe4000f8e00ff */
[----:B------:R-:W-:-:S06]  /*9e00*/  IMAD.U32 R13, RZ, RZ, UR29 ;  /* 0x0000001dff0d7e24 */ /* 0x000fcc000f8e00ff */
[----:B------:R-:W2:Y:S01]  /*9e10*/  @!P5 LDG.E.64 R12, desc[UR18][R12.64] ;  /* 0x000000120c0cd981 */ /* 0x000ea2000c1e1b00 */
[----:B------:R-:W-:Y:S02]  /*9e20*/  UIADD3 UR27, UPT, UPT, UR5, 0x2, URZ ;  /* 0x00000002051b7890 */ /* 0x000fe4000fffe0ff */
[----:B------:R-:W-:Y:S02]  /*9e30*/  UIADD3 UR28, UPT, UPT, UR5, 0x3, URZ ;  /* 0x00000003051c7890 */ /* 0x000fe4000fffe0ff */
[----:B------:R-:W-:Y:S02]  /*9e40*/  UISETP.NE.AND UP0, UPT, UR27, UR23, UPT ;  /* 0x000000171b00728c */ /* 0x000fe4000bf05270 */
[----:B------:R-:W-:Y:S02]  /*9e50*/  UISETP.NE.AND UP1, UPT, UR28, UR23, UPT ;  /* 0x000000171c00728c */ /* 0x000fe4000bf25270 */
[----:B------:R-:W-:Y:S02]  /*9e60*/  UIADD3 UR29, UPT, UPT, UR5, 0x4, URZ ;  /* 0x00000004051d7890 */ /* 0x000fe4000fffe0ff */
[----:B------:R-:W-:Y:S01]  /*9e70*/  PLOP3.LUT P0, PT, PT, PT, UP0, 0x80, 0x8 ;  /* 0x000000000008781c */ /* 0x000fe20003f0f008 */
[----:B------:R-:W-:Y:S01]  /*9e80*/  UIADD3 UR30, UPT, UPT, UR5, 0x5, URZ ;  /* 0x00000005051e7890 */ /* 0x000fe2000fffe0ff */
[----:B------:R-:W-:Y:S01]  /*9e90*/  PLOP3.LUT P2, PT, PT, PT, UP1, 0x80, 0x8 ;  /* 0x000000000008781c */ /* 0x000fe20003f4f018 */
[----:B------:R-:W-:Y:S01]  /*9ea0*/  UISETP.NE.AND UP2, UPT, UR29, UR23, UPT ;  /* 0x000000171d00728c */ /* 0x000fe2000bf45270 */
[----:B------:R-:W-:Y:S01]  /*9eb0*/  ISETP.NE.OR P0, PT, R24, RZ, !P0 ;  /* 0x000000ff1800720c */ /* 0x000fe20004705670 */
[----:B------:R-:W-:-:S02]  /*9ec0*/  UIADD3 UR31, UPT, UPT, UR5, 0x6, URZ ;  /* 0x00000006051f7890 */ /* 0x000fc4000fffe0ff */
[----:B------:R-:W-:Y:S02]  /*9ed0*/  UISETP.NE.AND UP0, UPT, UR30, UR23, UPT ;  /* 0x000000171e00728c */ /* 0x000fe4000bf05270 */
[----:B------:R-:W-:Y:S02]  /*9ee0*/  UIADD3 UR27, UPT, UPT, UR5, 0x7, URZ ;  /* 0x00000007051b7890 */ /* 0x000fe4000fffe0ff */
[----:B------:R-:W-:Y:S02]  /*9ef0*/  UISETP.NE.AND UP1, UPT, UR31, UR23, UPT ;  /* 0x000000171f00728c */ /* 0x000fe4000bf25270 */
[----:B------:R-:W-:-:S04]  /*9f00*/  PLOP3.LUT P4, PT, PT, PT, UP0, 0x80, 0x8 ;  /* 0x000000000008781c */ /* 0x000fc80003f8f008 */
[----:B------:R-:W-:Y:S02]  /*9f10*/  PLOP3.LUT P3, PT, PT, PT, UP1, 0x80, 0x8 ;  /* 0x000000000008781c */ /* 0x000fe40003f6f018 */
[C---:B------:R-:W-:Y:S01]  /*9f20*/  ISETP.NE.OR P4, PT, R24.reuse, RZ, !P4 ;  /* 0x000000ff1800720c */ /* 0x040fe20006785670 */
[----:B------:R-:W-:Y:S01]  /*9f30*/  VOTEU.ALL UP0, P0 ;  /* 0x0000000000ff7886 */ /* 0x000fe20000000000 */
[----:B------:R-:W-:-:S04]  /*9f40*/  ISETP.NE.OR P3, PT, R24, RZ, !P3 ;  /* 0x000000ff1800720c */ /* 0x000fc80005f65670 */
[----:B------:R-:W-:Y:S01]  /*9f50*/  @!UP0 UIMAD.WIDE.U32 UR28, UR17, 0x8, UR6 ;  /* 0x00000008111c88a5 */ /* 0x000fe2000f8e0006 */
[----:B---3--:R-:W-:Y:S01]  /*9f60*/  @!P1 FADD.FTZ R8, R8, R10 ;  /* 0x0000000a08089221 */ /* 0x008fe20000010000 */
[----:B------:R-:W-:Y:S01]  /*9f70*/  @!P1 FADD.FTZ R9, R9, R11 ;  /* 0x0000000b09099221 */ /* 0x000fe20000010000 */
[----:B------:R-:W-:Y:S02]  /*9f80*/  ISETP.NE.OR P1, PT, R24, RZ, !P2 ;  /* 0x000000ff1800720c */ /* 0x000fe40005725670 */
[----:B------:R-:W-:Y:S01]  /*9f90*/  PLOP3.LUT P2, PT, PT, PT, UP2, 0x80, 0x8 ;  /* 0x000000000008781c */ /* 0x000fe20003f4f028 */
[----:B------:R-:W-:-:S03]  /*9fa0*/  UISETP.NE.AND UP2, UPT, UR27, UR23, UPT ;  /* 0x000000171b00728c */ /* 0x000fc6000bf45270 */
[----:B------:R-:W-:Y:S01]  /*9fb0*/  ISETP.NE.OR P2, PT, R24, RZ, !P2 ;  /* 0x000000ff1800720c */ /* 0x000fe20005745670 */
[----:B--2---:R-:W-:Y:S01]  /*9fc0*/  @!P5 FADD.FTZ R8, R8, R12 ;  /* 0x0000000c0808d221 */ /* 0x004fe20000010000 */
[----:B------:R-:W-:Y:S01]  /*9fd0*/  @!P5 FADD.FTZ R9, R9, R13 ;  /* 0x0000000d0909d221 */ /* 0x000fe20000010000 */
[----:B------:R-:W-:-:S04]  /*9fe0*/  PLOP3.LUT P5, PT, PT, PT, UP2, 0x80, 0x8 ;  /* 0x000000000008781c */ /* 0x000fc80003faf028 */
[----:B------:R-:W-:Y:S01]  /*9ff0*/  VOTEU.ALL UP1, P1 ;  /* 0x0000000000ff7886 */ /* 0x000fe20000820000 */
[----:B------:R-:W-:-:S05]  /*a000*/  ISETP.NE.OR P5, PT, R24, RZ, !P5 ;  /* 0x000000ff1800720c */ /* 0x000fca0006fa5670 */
[----:B------:R-:W-:Y:S01]  /*a010*/  VOTEU.ALL UP0, P2 ;  /* 0x0000000000ff7886 */ /* 0x000fe20001000000 */
[----:B------:R-:W-:Y:S01]  /*a020*/  @!UP1 UIMAD.WIDE.U32 UR30, UR16, 0x8, UR6 ;  /* 0x00000008101e98a5 */ /* 0x000fe2000f8e0006 */
[----:B------:R-:W-:Y:S01]  /*a030*/  MOV R10, UR28 ;  /* 0x0000001c000a7c02 */ /* 0x000fe20008000f00 */
[----:B------:R-:W-:Y:S01]  /*a040*/  VOTEU.ALL UP1, P4 ;  /* 0x0000000000ff7886 */ /* 0x000fe20002020000 */
[----:B------:R-:W-:Y:S01]  /*a050*/  IMAD.U32 R11, RZ, RZ, UR29 ;  /* 0x0000001dff0b7e24 */ /* 0x000fe2000f8e00ff */
[----:B------:R-:W-:Y:S02]  /*a060*/  @!UP0 UIMAD.WIDE.U32 UR28, UR24, 0x8, UR6 ;  /* 0x00000008181c88a5 */ /* 0x000fe4000f8e0006 */
[----:B------:R-:W-:Y:S01]  /*a070*/  IMAD.U32 R12, RZ, RZ, UR30 ;  /* 0x0000001eff0c7e24 */ /* 0x000fe2000f8e00ff */
[----:B------:R-:W-:Y:S01]  /*a080*/  MOV R13, UR31 ;  /* 0x0000001f000d7c02 */ /* 0x000fe20008000f00 */
[----:B------:R-:W-:Y:S01]  /*a090*/  VOTEU.ALL UP0, P3 ;  /* 0x0000000000ff7886 */ /* 0x000fe20001800000 */
[----:B------:R0:W2:Y:S01]  /*a0a0*/  @!P0 LDG.E.64 R20, desc[UR18][R10.64] ;  /* 0x000000120a148981 */ /* 0x0000a2000c1e1b00 */
[----:B------:R-:W-:Y:S01]  /*a0b0*/  @!UP1 UIMAD.WIDE.U32 UR30, UR22, 0x8, UR6 ;  /* 0x00000008161e98a5 */ /* 0x000fe2000f8e0006 */
[----:B------:R-:W-:Y:S01]  /*a0c0*/  IMAD.U32 R14, RZ, RZ, UR28 ;  /* 0x0000001cff0e7e24 */ /* 0x000fe2000f8e00ff */
[----:B------:R-:W-:Y:S01]  /*a0d0*/  VOTEU.ALL UP1, P5 ;  /* 0x0000000000ff7886 */ /* 0x000fe20002820000 */
[----:B----4-:R-:W-:Y:S01]  /*a0e0*/  IMAD.U32 R15, RZ, RZ, UR29 ;  /* 0x0000001dff0f7e24 */ /* 0x010fe2000f8e00ff */
[----:B------:R-:W3:Y:S01]  /*a0f0*/  @!P1 LDG.E.64 R12, desc[UR18][R12.64] ;  /* 0x000000120c0c9981 */ /* 0x000ee2000c1e1b00 */
[----:B------:R-:W-:Y:S01]  /*a100*/  @!UP0 UIMAD.WIDE.U32 UR28, UR21, 0x8, UR6 ;  /* 0x00000008151c88a5 */ /* 0x000fe2000f8e0006 */
[----:B------:R-:W-:Y:S01]  /*a110*/  MOV R16, UR30 ;  /* 0x0000001e00107c02 */ /* 0x000fe20008000f00 */
[----:B------:R-:W-:Y:S01]  /*a120*/  IMAD.U32 R17, RZ, RZ, UR31 ;  /* 0x0000001fff117e24 */ /* 0x000fe2000f8e00ff */
[----:B------:R-:W-:Y:S01]  /*a130*/  @!UP1 UIMAD.WIDE.U32 UR30, UR20, 0x8, UR6 ;  /* 0x00000008141e98a5 */ /* 0x000fe2000f8e0006 */
[----:B------:R-:W4:Y:S02]  /*a140*/  @!P2 LDG.E.64 R14, desc[UR18][R14.64] ;  /* 0x000000120e0ea981 */ /* 0x000f24000c1e1b00 */
[----:B------:R-:W-:Y:S01]  /*a150*/  IMAD.U32 R18, RZ, RZ, UR28 ;  /* 0x0000001cff127e24 */ /* 0x000fe2000f8e00ff */
[----:B------:R-:W-:Y:S01]  /*a160*/  MOV R19, UR29 ;  /* 0x0000001d00137c02 */ /* 0x000fe20008000f00 */
[----:B------:R-:W4:Y:S01]  /*a170*/  @!P4 LDG.E.64 R16, desc[UR18][R16.64] ;  /* 0x000000121010c981 */ /* 0x000f22000c1e1b00 */
[----:B0-----:R-:W-:-:S02]  /*a180*/  IMAD.U32 R10, RZ, RZ, UR30 ;  /* 0x0000001eff0a7e24 */ /* 0x001fc4000f8e00ff */
[----:B------:R-:W-:Y:S02]  /*a190*/  IMAD.U32 R11, RZ, RZ, UR31 ;  /* 0x0000001fff0b7e24 */ /* 0x000fe4000f8e00ff */
[----:B------:R-:W4:Y:S04]  /*a1a0*/  @!P3 LDG.E.64 R18, desc[UR18][R18.64] ;  /* 0x000000121212b981 */ /* 0x000f28000c1e1b00 */
        /* <DEDUP_REMOVED lines=26> */
.L_x_2090:
[----:B------:R-:W-:-:S09]  /*a350*/  ULOP3.LUT UP0, UR14, UR12, 0x7, URZ, 0xc0, !UPT ;  /* 0x000000070c0e7892 */ /* 0x000fd2000f80c0ff */
[----:B------:R-:W-:Y:S05]  /*a360*/  BRA.U !UP0, `(.L_x_2086) ;  /* 0x00000005087c7547 */ /* 0x000fea000b800000 */
[----:B------:R-:W-:Y:S02]  /*a370*/  UIADD3 UR14, UPT, UPT, UR14, -0x1, URZ ;  /* 0xffffffff0e0e7890 */ /* 0x000fe4000fffe0ff */
[----:B------:R-:W-:Y:S02]  /*a380*/  ULOP3.LUT UP0, UR22, UR12, 0x3, URZ, 0xc0, !UPT ;  /* 0x000000030c167892 */ /* 0x000fe4000f80c0ff */
[----:B------:R-:W-:-:S09]  /*a390*/  UISETP.GE.U32.AND UP1, UPT, UR14, 0x3, UPT ;  /* 0x000000030e00788c */ /* 0x000fd2000bf26070 */
[----:B------:R-:W-:Y:S05]  /*a3a0*/  BRA.U !UP1, `(.L_x_2092) ;  /* 0x0000000109c07547 */ /* 0x000fea000b800000 */
[----:B------:R-:W-:Y:S02]  /*a3b0*/  UISETP.NE.AND UP1, UPT, UR5, UR23, UPT ;  /* 0x000000170500728c */ /* 0x000fe4000bf25270 */
[----:B------:R-:W-:Y:S02]  /*a3c0*/  UIADD3 UR16, UPT, UPT, UR5, 0x1, URZ ;  /* 0x0000000105107890 */ /* 0x000fe4000fffe0ff */
[----:B------:R-:W-:Y:S02]  /*a3d0*/  UIADD3 UR20, UPT, UPT, UR5, 0x2, URZ ;  /* 0x0000000205147890 */ /* 0x000fe4000fffe0ff */
[----:B------:R-:W-:Y:S01]  /*a3e0*/  PLOP3.LUT P0, PT, PT, PT, UP1, 0x80, 0x8 ;  /* 0x000000000008781c */ /* 0x000fe20003f0f018 */
[----:B------:R-:W-:Y:S02]  /*a3f0*/  UISETP.NE.AND UP1, UPT, UR16, UR23, UPT ;  /* 0x000000171000728c */ /* 0x000fe4000bf25270 */
[----:B------:R-:W-:Y:S01]  /*a400*/  UIADD3 UR21, UPT, UPT, UR5, 0x3, URZ ;  /* 0x0000000305157890 */ /* 0x000fe2000fffe0ff */
[----:B------:R-:W-:Y:S01]  /*a410*/  ISETP.NE.OR P0, PT, R24, RZ, !P0 ;  /* 0x000000ff1800720c */ /* 0x000fe20004705670 */
[----:B------:R-:W-:-:S02]  /*a420*/  UISETP.NE.AND UP2, UPT, UR20, UR23, UPT ;  /* 0x000000171400728c */ /* 0x000fc4000bf45270 */
[----:B------:R-:W-:Y:S01]  /*a430*/  PLOP3.LUT P1, PT, PT, PT, UP1, 0x80, 0x8 ;  /* 0x000000000008781c */ /* 0x000fe20003f2f018 */
[----:B------:R-:W-:-:S03]  /*a440*/  UISETP.NE.AND UP3, UPT, UR21, UR23, UPT ;  /* 0x000000171500728c */ /* 0x000fc6000bf65270 */
[----:B------:R-:W-:Y:S02]  /*a450*/  PLOP3.LUT P2, PT, PT, PT, UP2, 0x80, 0x8 ;  /* 0x000000000008781c */ /* 0x000fe40003f4f028 */
[C---:B------:R-:W-:Y:S02]  /*a460*/  ISETP.NE.OR P1, PT, R24.reuse, RZ, !P1 ;  /* 0x000000ff1800720c */ /* 0x040fe40004f25670 */
[----:B------:R-:W-:Y:S02]  /*a470*/  PLOP3.LUT P3, PT, PT, PT, UP3, 0x80, 0x8 ;  /* 0x000000000008781c */ /* 0x000fe40003f6f038 */
[C---:B------:R-:W-:Y:S01]  /*a480*/  ISETP.NE.OR P2, PT, R24.reuse, RZ, !P2 ;  /* 0x000000ff1800720c */ /* 0x040fe20005745670 */
[----:B------:R-:W-:Y:S01]  /*a490*/  VOTEU.ALL UP1, P0 ;  /* 0x0000000000ff7886 */ /* 0x000fe20000020000 */
[----:B------:R-:W-:-:S04]  /*a4a0*/  ISETP.NE.OR P3, PT, R24, RZ, !P3 ;  /* 0x000000ff1800720c */ /* 0x000fc80005f65670 */
[----:B------:R-:W-:-:S03]  /*a4b0*/  @!UP1 UIMAD UR14, UR5, UR11, UR13 ;  /* 0x0000000b050e92a4 */ /* 0x000fc6000f8e020d */
[----:B------:R-:W-:Y:S01]  /*a4c0*/  VOTEU.ALL UP2, P1 ;  /* 0x0000000000ff7886 */ /* 0x000fe20000840000 */
[----:B------:R-:W-:-:S03]  /*a4d0*/  @!UP1 UIMAD.WIDE.U32 UR14, UR14, 0x8, UR6 ;  /* 0x000000080e0e98a5 */ /* 0x000fc6000f8e0006 */
[----:B------:R-:W-:Y:S01]  /*a4e0*/  VOTEU.ALL UP3, P2 ;  /* 0x0000000000ff7886 */ /* 0x000fe20001060000 */
[----:B------:R-:W-:Y:S01]  /*a4f0*/  @!UP2 UIMAD UR16, UR16, UR11, UR13 ;  /* 0x0000000b1010a2a4 */ /* 0x000fe2000f8e020d */
[----:B------:R-:W-:Y:S01]  /*a500*/  VOTEU.ALL UP4, P3 ;  /* 0x0000000000ff7886 */ /* 0x000fe20001880000 */
[----:B------:R-:W-:Y:S02]  /*a510*/  MOV R10, UR14 ;  /* 0x0000000e000a7c02 */ /* 0x000fe40008000f00 */
[----:B------:R-:W-:Y:S01]  /*a520*/  @!UP3 UIMAD UR20, UR20, UR11, UR13 ;  /* 0x0000000b1414b2a4 */ /* 0x000fe2000f8e020d */
[----:B------:R-:W-:Y:S01]  /*a530*/  IMAD.U32 R11, RZ, RZ, UR15 ;  /* 0x0000000fff0b7e24 */ /* 0x000fe2000f8e00ff */
[----:B------:R-:W-:Y:S02]  /*a540*/  @!UP2 UIMAD.WIDE.U32 UR16, UR16, 0x8, UR6 ;  /* 0x000000081010a8a5 */ /* 0x000fe4000f8e0006 */
[----:B------:R-:W-:Y:S02]  /*a550*/  @!UP4 UIMAD UR21, UR21, UR11, UR13 ;  /* 0x0000000b1515c2a4 */ /* 0x000fe4000f8e020d */
[----:B------:R-:W-:Y:S01]  /*a560*/  @!UP3 UIMAD.WIDE.U32 UR14, UR20, 0x8, UR6 ;  /* 0x00000008140eb8a5 */ /* 0x000fe2000f8e0006 */
[----:B------:R-:W3:Y:S01]  /*a570*/  @!P0 LDG.E.64 R10, desc[UR18][R10.64] ;  /* 0x000000120a0a8981 */ /* 0x000ee2000c1e1b00 */
[----:B------:R-:W-:Y:S01]  /*a580*/  IMAD.U32 R12, RZ, RZ, UR16 ;  /* 0x00000010ff0c7e24 */ /* 0x000fe2000f8e00ff */
[----:B------:R-:W-:Y:S01]  /*a590*/  MOV R13, UR17 ;  /* 0x00000011000d7c02 */ /* 0x000fe20008000f00 */
[----:B------:R-:W-:-:S02]  /*a5a0*/  @!UP4 UIMAD.WIDE.U32 UR16, UR21, 0x8, UR6 ;  /* 0x000000081510c8a5 */ /* 0x000fc4000f8e0006 */
[----:B------:R-:W-:Y:S02]  /*a5b0*/  IMAD.U32 R14, RZ, RZ, UR14 ;  /* 0x0000000eff0e7e24 */ /* 0x000fe4000f8e00ff */
[----:B----4-:R-:W-:Y:S01]  /*a5c0*/  IMAD.U32 R15, RZ, RZ, UR15 ;  /* 0x0000000fff0f7e24 */ /* 0x010fe2000f8e00ff */
[----:B------:R-:W2:Y:S01]  /*a5d0*/  @!P1 LDG.E.64 R12, desc[UR18][R12.64] ;  /* 0x000000120c0c9981 */ /* 0x000ea2000c1e1b00 */
[----:B------:R-:W-:Y:S01]  /*a5e0*/  MOV R16, UR16 ;  /* 0x0000001000107c02 */ /* 0x000fe20008000f00 */
[----:B------:R-:W-:-:S03]  /*a5f0*/  IMAD.U32 R17, RZ, RZ, UR17 ;  /* 0x00000011ff117e24 */ /* 0x000fc6000f8e00ff */
[----:B------:R-:W4:Y:S04]  /*a600*/  @!P2 LDG.E.64 R14, desc[UR18][R14.64] ;  /* 0x000000120e0ea981 */ /* 0x000f28000c1e1b00 */
[----:B------:R-:W4:Y:S01]  /*a610*/  @!P3 LDG.E.64 R16, desc[UR18][R16.64] ;  /* 0x000000121010b981 */ /* 0x000f22000c1e1b00 */
[----:B------:R-:W-:Y:S01]  /*a620*/  UIADD3 UR5, UPT, UPT, UR5, 0x4, URZ ;  /* 0x0000000405057890 */ /* 0x000fe2000fffe0ff */
        /* <DEDUP_REMOVED lines=8> */
.L_x_2092:
[----:B------:R-:W-:Y:S05]  /*a6b0*/  BRA.U !UP0, `(.L_x_2086) ;  /* 0x0000000108a87547 */ /* 0x000fea000b800000 */
[----:B------:R-:W-:-:S09]  /*a6c0*/  UISETP.NE.AND UP0, UPT, UR22, 0x1, UPT ;  /* 0x000000011600788c */ /* 0x000fd2000bf05270 */
[----:B------:R-:W-:Y:S05]  /*a6d0*/  BRA.U !UP0, `(.L_x_2093) ;  /* 0x0000000108607547 */ /* 0x000fea000b800000 */
[----:B------:R-:W-:Y:S02]  /*a6e0*/  UISETP.NE.AND UP0, UPT, UR5, UR23, UPT ;  /* 0x000000170500728c */ /* 0x000fe4000bf05270 */
[----:B------:R-:W-:-:S04]  /*a6f0*/  UIADD3 UR14, UPT, UPT, UR5, 0x1, URZ ;  /* 0x00000001050e7890 */ /* 0x000fc8000fffe0ff */
[----:B------:R-:W-:Y:S01]  /*a700*/  PLOP3.LUT P1, PT, PT, PT, UP0, 0x80, 0x8 ;  /* 0x000000000008781c */ /* 0x000fe20003f2f008 */
[----:B------:R-:W-:-:S03]  /*a710*/  UISETP.NE.AND UP0, UPT, UR14, UR23, UPT ;  /* 0x000000170e00728c */ /* 0x000fc6000bf05270 */
[----:B------:R-:W-:-:S03]  /*a720*/  ISETP.NE.OR P1, PT, R24, RZ, !P1 ;  /* 0x000000ff1800720c */ /* 0x000fc60004f25670 */
[----:B------:R-:W-:-:S04]  /*a730*/  PLOP3.LUT P0, PT, PT, PT, UP0, 0x80, 0x8 ;  /* 0x000000000008781c */ /* 0x000fc80003f0f008 */
[----:B------:R-:W-:-:S06]  /*a740*/  ISETP.NE.OR P0, PT, R24, RZ, !P0 ;  /* 0x000000ff1800720c */ /* 0x000fcc0004705670 */
[----:B------:R-:W-:-:S05]  /*a750*/  VOTEU.ALL UP0, P1 ;  /* 0x0000000000ff7886 */ /* 0x000fca0000800000 */
[----:B------:R-:W-:Y:S02]  /*a760*/  @!UP0 UIMAD UR16, UR5, UR11, UR13 ;  /* 0x0000000b051082a4 */ /* 0x000fe4000f8e020d */
[----:B------:R-:W-:Y:S02]  /*a770*/  VOTEU.ALL UP1, P0 ;  /* 0x0000000000ff7886 */ /* 0x000fe40000020000 */
[----:B------:R-:W-:-:S03]  /*a780*/  @!UP0 UIMAD.WIDE.U32 UR16, UR16, 0x8, UR6 ;  /* 0x00000008101088a5 */ /* 0x000fc6000f8e0006 */
[----:B------:R-:W-:-:S03]  /*a790*/  @!UP1 UIMAD UR14, UR14, UR11, UR13 ;  /* 0x0000000b0e0e92a4 */ /* 0x000fc6000f8e020d */
[----:B------:R-:W-:Y:S01]  /*a7a0*/  IMAD.U32 R10, RZ, RZ, UR16 ;  /* 0x00000010ff0a7e24 */ /* 0x000fe2000f8e00ff */
[----:B------:R-:W-:Y:S01]  /*a7b0*/  @!UP1 UIMAD.WIDE.U32 UR14, UR14, 0x8, UR6 ;  /* 0x000000080e0e98a5 */ /* 0x000fe2000f8e0006 */
[----:B------:R-:W-:-:S05]  /*a7c0*/  MOV R11, UR17 ;  /* 0x00000011000b7c02 */ /* 0x000fca0008000f00 */
[----:B------:R-:W-:Y:S01]  /*a7d0*/  IMAD.U32 R12, RZ, RZ, UR14 ;  /* 0x0000000eff0c7e24 */ /* 0x000fe2000f8e00ff */
[----:B------:R-:W3:Y:S01]  /*a7e0*/  @!P1 LDG.E.64 R10, desc[UR18][R10.64] ;  /* 0x000000120a0a9981 */ /* 0x000ee2000c1e1b00 */
[----:B------:R-:W-:-:S06]  /*a7f0*/  IMAD.U32 R13, RZ, RZ, UR15 ;  /* 0x0000000fff0d7e24 */ /* 0x000fcc000f8e00ff */
[----:B------:R-:W2:Y:S01]  /*a800*/  @!P0 LDG.E.64 R12, desc[UR18][R12.64] ;  /* 0x000000120c0c8981 */ /* 0x000ea2000c1e1b00 */
[----:B------:R-:W-:Y:S01]  /*a810*/  UIADD3 UR5, UPT, UPT, UR5, 0x2, URZ ;  /* 0x0000000205057890 */ /* 0x000fe2000fffe0ff */
[----:B---3--:R-:W-:Y:S01]  /*a820*/  @!P1 FADD.FTZ R8, R8, R10 ;  /* 0x0000000a08089221 */ /* 0x008fe20000010000 */
[----:B------:R-:W-:-:S03]  /*a830*/  @!P1 FADD.FTZ R9, R9, R11 ;  /* 0x0000000b09099221 */ /* 0x000fc60000010000 */
[----:B--2---:R-:W-:Y:S01]  /*a840*/  @!P0 FADD.FTZ R8, R8, R12 ;  /* 0x0000000c08088221 */ /* 0x004fe20000010000 */
[----:B------:R-:W-:-:S07]  /*a850*/  @!P0 FADD.FTZ R9, R9, R13 ;  /* 0x0000000d09098221 */ /* 0x000fce0000010000 */
.L_x_2093:
[----:B------:R-:W-:Y:S01]  /*a860*/  UISETP.NE.AND UP0, UPT, UR5, UR23, UPT ;  /* 0x000000170500728c */ /* 0x000fe2000bf05270 */
[----:B------:R-:W-:Y:S01]  /*a870*/  BSSY.RECONVERGENT B0, `(.L_x_2086) ;  /* 0x000000e000007945 */ /* 0x000fe20003800200 */
[----:B------:R-:W-:-:S04]  /*a880*/  ULOP3.LUT UR12, UR12, 0x1, URZ, 0xc0, !UPT ;  /* 0x000000010c0c7892 */ /* 0x000fc8000f8ec0ff */
[----:B------:R-:W-:Y:S02]  /*a890*/  PLOP3.LUT P0, PT, PT, PT, UP0, 0x80, 0x8 ;  /* 0x000000000008781c */ /* 0x000fe40003f0f008 */
[----:B------:R-:W-:Y:S02]  /*a8a0*/  MOV R0, UR12 ;  /* 0x0000000c00007c02 */ /* 0x000fe40008000f00 */
[----:B------:R-:W-:-:S04]  /*a8b0*/  ISETP.NE.OR P0, PT, R24, RZ, !P0 ;  /* 0x000000ff1800720c */ /* 0x000fc80004705670 */
[----:B------:R-:W-:-:S13]  /*a8c0*/  ISETP.NE.U32.OR P0, PT, R0, 0x1, P0 ;  /* 0x000000010000780c */ /* 0x000fda0000705470 */
[----:B------:R-:W-:Y:S05]  /*a8d0*/  @P0 BRA `(.L_x_2094) ;  /* 0x00000000001c0947 */ /* 0x000fea0003800000 */
[----:B------:R-:W-:-:S04]  /*a8e0*/  UIMAD UR14, UR11, UR5, UR13 ;  /* 0x000000050b0e72a4 */ /* 0x000fc8000f8e020d */
[----:B------:R-:W-:-:S06]  /*a8f0*/  UIMAD.WIDE.U32 UR14, UR14, 0x8, UR6 ;  /* 0x000000080e0e78a5 */ /* 0x000fcc000f8e0006 */
[----:B------:R-:W-:Y:S02]  /*a900*/  IMAD.U32 R10, RZ, RZ, UR14 ;  /* 0x0000000eff0a7e24 */ /* 0x000fe4000f8e00ff */
[----:B------:R-:W-:-:S06]  /*a910*/  IMAD.U32 R11, RZ, RZ, UR15 ;  /* 0x0000000fff0b7e24 */ /* 0x000fcc000f8e00ff */
[----:B------:R-:W3:Y:S02]  /*a920*/  LDG.E.64 R10, desc[UR18][R10.64] ;  /* 0x000000120a0a7981 */ /* 0x000ee4000c1e1b00 */
[----:B---3--:R-:W-:Y:S01]  /*a930*/  FADD.FTZ R8, R8, R10 ;  /* 0x0000000a08087221 */ /* 0x008fe20000010000 */
[----:B------:R-:W-:-:S07]  /*a940*/  FADD.FTZ R9, R9, R11 ;  /* 0x0000000b09097221 */ /* 0x000fce0000010000 */
.L_x_2094:
[----:B------:R-:W-:Y:S05]  /*a950*/  BSYNC.RECONVERGENT B0 ;  /* 0x0000000000007941 */ /* 0x000fea0003800200 */
.L_x_2086:
[----:B------:R-:W-:Y:S01]  /*a960*/  LOP3.LUT P1, RZ, R3, 0x4000000, RZ, 0xc0, !PT ;  /* 0x0400000003ff7812 */ /* 0x000fe2000782c0ff */
[----:B------:R-:W0:Y:S01]  /*a970*/  S2UR UR6, SR_CgaCtaId ;  /* 0x00000000000679c3 */ /* 0x000e220000008800 */
[----:B------:R-:W1:Y:S01]  /*a980*/  LDCU UR7, c[0x0][0x414] ;  /* 0x00008280ff0777ac */ /* 0x000e620008000800 */
[C---:B------:R-:W-:Y:S01]  /*a990*/  ISETP.NE.AND P0, PT, R24.reuse, RZ, PT ;  /* 0x000000ff1800720c */ /* 0x040fe20003f05270 */
[----:B------:R-:W-:Y:S01]  /*a9a0*/  IMAD.U32 R13, RZ, RZ, UR9 ;  /* 0x00000009ff0d7e24 */ /* 0x000fe2000f8e00ff */
[----:B------:R-:W-:Y:S01]  /*a9b0*/  SHF.L.U32 R22, R24, 0x1, RZ ;  /* 0x0000000118167819 */ /* 0x000fe200000006ff */
[----:B------:R-:W-:-:S03]  /*a9c0*/  UMOV UR5, 0x400 ;  /* 0x0000040000057882 */ /* 0x000fc60000000000 */
[----:B------:R-:W2:Y:S01]  /*a9d0*/  LDC.64 R20, c[0x0][0x398] ;  /* 0x0000e600ff147b82 */ /* 0x000ea20000000a00 */
[----:B------:R-:W-:-:S05]  /*a9e0*/  LOP3.LUT R22, R22, 0x7e, RZ, 0xc0, !PT ;  /* 0x0000007e16167812 */ /* 0x000fca00078ec0ff */
[----:B------:R-:W-:Y:S02]  /*a9f0*/  VIADD R17, R22, UR10 ;  /* 0x0000000a16117c36 */ /* 0x000fe40008000000 */
[----:B------:R-:W3:Y:S01]  /*aa00*/  @P1 LDC.64 R10, c[0x0][0x388] ;  /* 0x0000e200ff0a1b82 */ /* 0x000ee20000000a00 */
[----:B-1----:R-:W-:Y:S01]  /*aa10*/  @P1 FMUL.FTZ R12, R8, UR7 ;  /* 0x00000007080c1c20 */ /* 0x002fe20008410000 */
[----:B0-----:R-:W-:-:S06]  /*aa20*/  ULEA UR5, UR6, UR5, 0x18 ;  /* 0x0000000506057291 */ /* 0x001fcc000f8ec0ff */
[----:B----4-:R-:W0:Y:S01]  /*aa30*/  LDC.64 R14, c[0x0][0x3a0] ;  /* 0x0000e800ff0e7b82 */ /* 0x010e220000000a00 */
[----:B------:R-:W1:Y:S01]  /*aa40*/  LDCU UR6, c[0x0][0x404] ;  /* 0x00008080ff0677ac */ /* 0x000e620008000800 */
[----:B--2---:R-:W-:Y:S01]  /*aa50*/  IMAD.WIDE R20, R17, 0x4, R20 ;  /* 0x0000000411147825 */ /* 0x004fe200078e0214 */
[----:B------:R-:W-:Y:S03]  /*aa60*/  @!P0 STS.64 [UR5+0x98], R8 ;  /* 0x00009808ff008988 */ /* 0x000fe60008000a05 */
[----:B---3--:R-:W-:-:S04]  /*aa70*/  @P1 IMAD.WIDE R10, R13, 0x8, R10 ;  /* 0x000000080d0a1825 */ /* 0x008fc800078e020a */
[----:B------:R-:W-:-:S05]  /*aa80*/  @P1 FMUL.FTZ R13, R9, UR7 ;  /* 0x00000007090d1c20 */ /* 0x000fca0008410000 */
[----:B------:R-:W-:Y:S01]  /*aa90*/  @P1 STG.E.64 desc[UR18][R10.64], R12 ;  /* 0x0000000c0a001986 */ /* 0x000fe2000c101b12 */
[----:B0-----:R-:W-:Y:S01]  /*aaa0*/  IMAD.WIDE R14, R17, 0x4, R14 ;  /* 0x00000004110e7825 */ /* 0x001fe200078e020e */
[----:B------:R-:W-:Y:S06]  /*aab0*/  BAR.SYNC.DEFER_BLOCKING 0x0 ;  /* 0x0000000000007b1d */ /* 0x000fec0000010000 */
[----:B------:R-:W5:Y:S04]  /*aac0*/  LDG.E.64 R20, desc[UR18][R20.64] ;  /* 0x0000001214147981 */ /* 0x000f68000c1e1b00 */
[----:B------:R-:W5:Y:S01]  /*aad0*/  LDG.E.64 R14, desc[UR18][R14.64] ;  /* 0x000000120e0e7981 */ /* 0x000f62000c1e1b00 */
[----:B------:R-:W-:Y:S01]  /*aae0*/  HFMA2 R23, -RZ, RZ, 1.875, 0 ;  /* 0x3f800000ff177431 */ /* 0x000fe200000001ff */
[----:B------:R-:W-:Y:S01]  /*aaf0*/  SHF.R.U32.HI R24, RZ, 0x6, R24 ;  /* 0x00000006ff187819 */ /* 0x000fe20000011618 */
[----:B-1----:R-:W-:Y:S01]  /*ab00*/  IMAD.U32 R25, RZ, RZ, UR6 ;  /* 0x00000006ff197e24 */ /* 0x002fe2000f8e00ff */
[----:B------:R-:W0:Y:S01]  /*ab10*/  LDS.64 R16, [UR5+0x98] ;  /* 0x00009805ff107984 */ /* 0x000e220008000a00 */
[----:B------:R-:W1:Y:S02]  /*ab20*/  LDCU.U8 UR5, c[0x0][0x3fc] ;  /* 0x00007f80ff0577ac */ /* 0x000e640008000000 */
[----:B------:R-:W-:Y:S01]  /*ab30*/  IMAD R25, R25, UR23, R24 ;  /* 0x0000001719197c24 */ /* 0x000fe2000f8e0218 */
[----:B-1----:R-:W-:Y:S01]  /*ab40*/  UISETP.NE.AND UP0, UPT, UR5, URZ, UPT ;  /* 0x000000ff0500728c */ /* 0x002fe2000bf05270 */
[----:B0-----:R-:W-:-:S04]  /*ab50*/  FMUL.FTZ R2, R16, UR7 ;  /* 0x0000000710027c20 */ /* 0x001fc80008410000 */
[----:B------:R-:W-:-:S04]  /*ab60*/  FMUL.FTZ R0, R2, R2 ;  /* 0x0000000202007220 */ /* 0x000fc80000410000 */
[----:B------:R-:W-:-:S05]  /*ab70*/  FFMA.FTZ R0, R17, UR7, -R0 ;  /* 0x0000000711007c23 */ /* 0x000fca0008010800 */
[----:B------:R-:W-:-:S13]  /*ab80*/  FSETP.GTU.FTZ.AND P0, PT, R0, RZ, PT ;  /* 0x000000ff0000720b */ /* 0x000fda0003f1c000 */
[----:B------:R-:W0:Y:S02]  /*ab90*/  @P0 LDC R17, c[0x0][0x3a8] ;  /* 0x0000ea00ff110b82 */ /* 0x000e240000000800 */
[----:B0-----:R-:W-:-:S04]  /*aba0*/  @P0 FADD.FTZ R0, R0, R17 ;  /* 0x0000001100000221 */ /* 0x001fc80000010000 */
[----:B------:R0:W1:Y:S01]  /*abb0*/  @P0 MUFU.RSQ R23, R0 ;  /* 0x0000000000170308 */ /* 0x0000620000001400 */
[----:B------:R-:W-:Y:S05]  /*abc0*/  BRA.U !UP0, `(.L_x_2095) ;  /* 0x0000000908687547 */ /* 0x000fea000b800000 */
[----:B0-----:R-:W-:Y:S01]  /*abd0*/  IMAD.MOV.U32 R0, RZ, RZ, RZ ;  /* 0x000000ffff007224 */ /* 0x001fe200078e00ff */
[----:B------:R-:W0:Y:S01]  /*abe0*/  LDCU.64 UR14, c[0x0][0x3e0] ;  /* 0x00007c00ff0e77ac */ /* 0x000e220008000a00 */
[----:B------:R-:W2:Y:S01]  /*abf0*/  LDCU.64 UR6, c[0x0][0x380] ;  /* 0x00007000ff0677ac */ /* 0x000ea20008000a00 */
[----:B------:R-:W3:Y:S04]  /*ac00*/  LDCU.64 UR12, c[0x0][0x3e8] ;  /* 0x00007d00ff0c77ac */ /* 0x000ee80008000a00 */
.L_x_2104:
[----:B0-2-45:R-:W-:-:S06]  /*ac10*/  LEA R8, R0, UR8, 0x2 ;  /* 0x0000000800087c11 */ /* 0x035fcc000f8e10ff */
[----:B-----5:R-:W5:Y:S01]  /*ac20*/  LDL.128 R8, [R8] ;  /* 0x0000000008087983 */ /* 0x020f620000100c00 */
[C---:B------:R-:W-:Y:S01]  /*ac30*/  LEA R32, R0.reuse, R25, 0x3 ;  /* 0x0000001900207211 */ /* 0x040fe200078e18ff */
[----:B------:R-:W-:Y:S01]  /*ac40*/  VIADD R0, R0, 0x4 ;  /* 0x0000000400007836 */ /* 0x000fe20000000000 */
[----:B------:R-:W-:Y:S02]  /*ac50*/  BSSY.RECONVERGENT B0, `(.L_x_2096) ;  /* 0x000002f000007945 */ /* 0x000fe40003800200 */
[C---:B---3--:R-:W-:Y:S01]  /*ac60*/  ISETP.GE.U32.AND P1, PT, R32.reuse, UR12, PT ;  /* 0x0000000c20007c0c */ /* 0x048fe2000bf26070 */
[C---:B------:R-:W-:Y:S01]  /*ac70*/  VIADD R18, R32.reuse, 0x8 ;  /* 0x0000000820127836 */ /* 0x040fe20000000000 */
[----:B------:R-:W-:Y:S01]  /*ac80*/  SHF.R.S32.HI R31, RZ, 0x1f, R32 ;  /* 0x0000001fff1f7819 */ /* 0x000fe20000011420 */
[C---:B------:R-:W-:Y:S01]  /*ac90*/  VIADD R12, R32.reuse, 0x18 ;  /* 0x00000018200c7836 */ /* 0x040fe20000000000 */
[----:B------:R-:W-:Y:S02]  /*aca0*/  IADD3 R16, PT, PT, R32, 0x10, RZ ;  /* 0x0000001020107810 */ /* 0x000fe40007ffe0ff */
[----:B------:R-:W-:-:S02]  /*acb0*/  ISETP.GE.AND.EX P1, PT, R31, UR13, PT, P1 ;  /* 0x0000000d1f007c0c */ /* 0x000fc4000bf26310 */
[----:B------:R-:W-:Y:S02]  /*acc0*/  ISETP.GE.U32.AND P0, PT, R18, UR12, PT ;  /* 0x0000000c12007c0c */ /* 0x000fe4000bf06070 */
[----:B------:R-:W-:Y:S02]  /*acd0*/  ISETP.GE.U32.AND P3, PT, R16, UR12, PT ;  /* 0x0000000c10007c0c */ /* 0x000fe4000bf66070 */
[----:B------:R-:W-:Y:S02]  /*ace0*/  ISETP.GE.U32.AND P2, PT, R12, UR12, PT ;  /* 0x0000000c0c007c0c */ /* 0x000fe4000bf46070 */
[----:B------:R-:W-:Y:S02]  /*acf0*/  SHF.R.S32.HI R19, RZ, 0x1f, R18 ;  /* 0x0000001fff137819 */ /* 0x000fe40000011412 */
[----:B------:R-:W-:Y:S02]  /*ad00*/  SHF.R.S32.HI R17, RZ, 0x1f, R16 ;  /* 0x0000001fff117819 */ /* 0x000fe40000011410 */
[----:B------:R-:W-:-:S02]  /*ad10*/  SHF.R.S32.HI R13, RZ, 0x1f, R12 ;  /* 0x0000001fff0d7819 */ /* 0x000fc4000001140c */
[----:B------:R-:W-:Y:S02]  /*ad20*/  ISETP.NE.AND P4, PT, R0, 0x40, PT ;  /* 0x000000400000780c */ /* 0x000fe40003f85270 */
[----:B------:R-:W-:Y:S02]  /*ad30*/  ISETP.GE.AND.EX P0, PT, R19, UR13, PT, P0 ;  /* 0x0000000d13007c0c */ /* 0x000fe4000bf06300 */
[----:B------:R-:W-:Y:S02]  /*ad40*/  ISETP.GE.AND.EX P3, PT, R17, UR13, PT, P3 ;  /* 0x0000000d11007c0c */ /* 0x000fe4000bf66330 */
[----:B------:R-:W-:Y:S01]  /*ad50*/  ISETP.GE.AND.EX P2, PT, R13, UR13, PT, P2 ;  /* 0x0000000d0d007c0c */ /* 0x000fe2000bf46320 */
[----:B------:R-:W-:-:S12]  /*ad60*/  @P1 BRA `(.L_x_2097) ;  /* 0x0000000000741947 */ /* 0x000fd80003800000 */
[C---:B-----5:R-:W-:Y:S01]  /*ad70*/  PRMT R26, R8.reuse, 0x7632, R26 ;  /* 0x00007632081a7816 */ /* 0x060fe2000000001a */
[----:B------:R-:W-:Y:S02]  /*ad80*/  IMAD.U32 R27, R8, 0x10000, RZ ;  /* 0x00010000081b7824 */ /* 0x000fe400078e00ff */
[----:B0-----:R-:W-:Y:S01]  /*ad90*/  IMAD R31, R31, UR14, RZ ;  /* 0x0000000e1f1f7c24 */ /* 0x001fe2000f8e02ff */
[----:B------:R-:W-:Y:S01]  /*ada0*/  SHF.L.U32 R29, R26, 0x10, RZ ;  /* 0x000000101a1d7819 */ /* 0x000fe200000006ff */
[----:B------:R-:W-:Y:S01]  /*adb0*/  FADD.FTZ R8, -R2, R27 ;  /* 0x0000001b02087221 */ /* 0x000fe20000010100 */
[----:B------:R-:W-:Y:S02]  /*adc0*/  IMAD.MOV.U32 R26, RZ, RZ, R4 ;  /* 0x000000ffff1a7224 */ /* 0x000fe400078e0004 */
[----:B------:R-:W-:Y:S02]  /*add0*/  IMAD R31, R32, UR15, R31 ;  /* 0x0000000f201f7c24 */ /* 0x000fe4000f8e021f */
[----:B-1----:R-:W-:Y:S01]  /*ade0*/  FMUL.FTZ R27, R8, R23 ;  /* 0x00000017081b7220 */ /* 0x002fe20000410000 */
[----:B------:R-:W-:-:S03]  /*adf0*/  FADD.FTZ R8, -R2, R29 ;  /* 0x0000001d02087221 */ /* 0x000fc60000010100 */
[----:B------:R-:W-:Y:S01]  /*ae00*/  FFMA.FTZ R33, R20, R27, R14 ;  /* 0x0000001b14217223 */ /* 0x000fe2000001000e */
[----:B------:R-:W-:Y:S01]  /*ae10*/  FMUL.FTZ R8, R8, R23 ;  /* 0x0000001708087220 */ /* 0x000fe20000410000 */
[----:B------:R-:W-:Y:S02]  /*ae20*/  IMAD.MOV.U32 R27, RZ, RZ, R7 ;  /* 0x000000ffff1b7224 */ /* 0x000fe400078e0007 */
[----:B------:R-:W-:Y:S01]  /*ae30*/  FMUL.FTZ R28, R33, -1.4426950216293334961 ;  /* 0xbfb8aa3b211c7820 */ /* 0x000fe20000410000 */
[----:B------:R-:W-:Y:S01]  /*ae40*/  FFMA.FTZ R35, R21, R8, R15 ;  /* 0x0000000815237223 */ /* 0x000fe2000001000f */
[----:B------:R-:W-:-:S04]  /*ae50*/  IMAD.WIDE.U32 R26, R32, UR14, R26 ;  /* 0x0000000e201a7c25 */ /* 0x000fc8000f8e001a */
[----:B------:R-:W-:Y:S01]  /*ae60*/  FMUL.FTZ R29, R35, -1.4426950216293334961 ;  /* 0xbfb8aa3b231d7820 */ /* 0x000fe20000410000 */
[----:B------:R-:W0:Y:S01]  /*ae70*/  MUFU.EX2 R28, R28 ;  /* 0x0000001c001c7308 */ /* 0x000e220000000800 */
[----:B------:R-:W-:-:S04]  /*ae80*/  IADD3 R31, PT, PT, R27, R31, RZ ;  /* 0x0000001f1b1f7210 */ /* 0x000fc80007ffe0ff */
[----:B------:R-:W1:Y:S01]  /*ae90*/  MUFU.EX2 R29, R29 ;  /* 0x0000001d001d7308 */ /* 0x000e620000000800 */
[----:B0-----:R-:W-:Y:S01]  /*aea0*/  FADD.FTZ R8, R28, 1 ;  /* 0x3f8000001c087421 */ /* 0x001fe20000010000 */
[----:B--2---:R-:W-:Y:S01]  /*aeb0*/  LEA R28, P1, R26, UR6, 0x1 ;  /* 0x000000061a1c7c11 */ /* 0x004fe2000f8208ff */
[----:B-1----:R-:W-:-:S04]  /*aec0*/  FADD.FTZ R30, R29, 1 ;  /* 0x3f8000001d1e7421 */ /* 0x002fc80000010000 */
[----:B------:R-:W0:Y:S01]  /*aed0*/  MUFU.RCP R8, R8 ;  /* 0x0000000800087308 */ /* 0x000e220000001000 */
[----:B------:R-:W-:-:S07]  /*aee0*/  LEA.HI.X R29, R26, UR7, R31, 0x1, P1 ;  /* 0x000000071a1d7c11 */ /* 0x000fce00088f0c1f */
[----:B------:R-:W1:Y:S01]  /*aef0*/  MUFU.RCP R30, R30 ;  /* 0x0000001e001e7308 */ /* 0x000e620000001000 */
[----:B0-----:R-:W-:Y:S01]  /*af00*/  FMUL.FTZ R27, R33, R8 ;  /* 0x00000008211b7220 */ /* 0x001fe20000410000 */
[----:B-1----:R-:W-:-:S05]  /*af10*/  FMUL.FTZ R32, R35, R30 ;  /* 0x0000001e23207220 */ /* 0x002fca0000410000 */
[----:B------:R-:W-:-:S05]  /*af20*/  F2FP.BF16.F32.PACK_AB R27, R32, R27 ;  /* 0x0000001b201b723e */ /* 0x000fca00000010ff */
[----:B------:R3:W-:Y:S02]  /*af30*/  STG.E desc[UR18][R28.64], R27 ;  /* 0x0000001b1c007986 */ /* 0x0007e4000c101912 */
.L_x_2097:
[----:B0-2---:R-:W-:Y:S05]  /*af40*/  BSYNC.RECONVERGENT B0 ;  /* 0x0000000000007941 */ /* 0x005fea0003800200 */
.L_x_2096:
[----:B------:R-:W-:Y:S04]  /*af50*/  BSSY.RECONVERGENT B0, `(.L_x_2098) ;  /* 0x000001f000007945 */ /* 0x000fe80003800200 */
[----:B------:R-:W-:Y:S05]  /*af60*/  @P0 BRA `(.L_x_2099) ;  /* 0x0000000000740947 */ /* 0x000fea0003800000 */
[C---:B-----5:R-:W-:Y:S01]  /*af70*/  PRMT R8, R9.reuse, 0x7632, R8 ;  /* 0x0000763209087816 */ /* 0x060fe20000000008 */
[----:B------:R-:W-:Y:S02]  /*af80*/  IMAD.U32 R9, R9, 0x10000, RZ ;  /* 0x0001000009097824 */ /* 0x000fe400078e00ff */
[----:B------:R-:W-:Y:S02]  /*af90*/  IMAD R19, R19, UR14, RZ ;  /* 0x0000000e13137c24 */ /* 0x000fe4000f8e02ff */
[----:B---3--:R-:W-:Y:S02]  /*afa0*/  IMAD.U32 R27, R8, 0x10000, RZ ;  /* 0x00010000081b7824 */ /* 0x008fe400078e00ff */
[----:B------:R-:W-:Y:S01]  /*afb0*/  FADD.FTZ R8, -R2, R9 ;  /* 0x0000000902087221 */ /* 0x000fe20000010100 */
[----:B------:R-:W-:-:S03]  /*afc0*/  IMAD R29, R18, UR15, R19 ;  /* 0x0000000f121d7c24 */ /* 0x000fc6000f8e0213 */
[----:B-1----:R-:W-:Y:S01]  /*afd0*/  FMUL.FTZ R9, R8, R23 ;  /* 0x0000001708097220 */ /* 0x002fe20000410000 */
[----:B------:R-:W-:-:S03]  /*afe0*/  FADD.FTZ R8, -R2, R27 ;  /* 0x0000001b02087221 */ /* 0x000fc60000010100 */
[----:B------:R-:W-:Y:S01]  /*aff0*/  FFMA.FTZ R31, R20, R9, R14 ;  /* 0x00000009141f7223 */ /* 0x000fe2000001000e */
[----:B------:R-:W-:-:S03]  /*b000*/  FMUL.FTZ R8, R8, R23 ;  /* 0x0000001708087220 */ /* 0x000fc60000410000 */
[----:B------:R-:W-:Y:S01]  /*b010*/  FMUL.FTZ R9, R31, -1.4426950216293334961 ;  /* 0xbfb8aa3b1f097820 */ /* 0x000fe20000410000 */
[----:B------:R-:W-:-:S04]  /*b020*/  FFMA.FTZ R28, R21, R8, R15 ;  /* 0x00000008151c7223 */ /* 0x000fc8000001000f */
[----:B------:R-:W-:Y:S01]  /*b030*/  FMUL.FTZ R8, R28, -1.4426950216293334961 ;  /* 0xbfb8aa3b1c087820 */ /* 0x000fe20000410000 */
[----:B------:R-:W0:Y:S05]  /*b040*/  MUFU.EX2 R9, R9 ;  /* 0x0000000900097308 */ /* 0x000e2a0000000800 */
[----:B------:R-:W1:Y:S01]  /*b050*/  MUFU.EX2 R8, R8 ;  /* 0x0000000800087308 */ /* 0x000e620000000800 */
[----:B0-----:R-:W-:Y:S01]  /*b060*/  FADD.FTZ R26, R9, 1 ;  /* 0x3f800000091a7421 */ /* 0x001fe20000010000 */
[----:B------:R-:W-:Y:S02]  /*b070*/  IMAD.MOV.U32 R9, RZ, RZ, R7 ;  /* 0x000000ffff097224 */ /* 0x000fe400078e0007 */
[----:B-1----:R-:W-:-:S03]  /*b080*/  FADD.FTZ R27, R8, 1 ;  /* 0x3f800000081b7421 */ /* 0x002fc60000010000 */
[----:B------:R-:W0:Y:S01]  /*b090*/  MUFU.RCP R26, R26 ;  /* 0x0000001a001a7308 */ /* 0x000e220000001000 */
[----:B------:R-:W-:-:S05]  /*b0a0*/  MOV R8, R4 ;  /* 0x0000000400087202 */ /* 0x000fca0000000f00 */
[----:B------:R-:W-:Y:S02]  /*b0b0*/  IMAD.WIDE.U32 R18, R18, UR14, R8 ;  /* 0x0000000e12127c25 */ /* 0x000fe4000f8e0008 */
[----:B------:R-:W1:Y:S02]  /*b0c0*/  MUFU.RCP R27, R27 ;  /* 0x0000001b001b7308 */ /* 0x000e640000001000 */
[----:B------:R-:W-:Y:S01]  /*b0d0*/  IMAD.IADD R9, R19, 0x1, R29 ;  /* 0x0000000113097824 */ /* 0x000fe200078e021d */
[----:B------:R-:W-:-:S04]  /*b0e0*/  LEA R8, P0, R18, UR6, 0x1 ;  /* 0x0000000612087c11 */ /* 0x000fc8000f8008ff */
[----:B------:R-:W-:Y:S01]  /*b0f0*/  LEA.HI.X R9, R18, UR7, R9, 0x1, P0 ;  /* 0x0000000712097c11 */ /* 0x000fe200080f0c09 */
[----:B0-----:R-:W-:Y:S01]  /*b100*/  FMUL.FTZ R19, R31, R26 ;  /* 0x0000001a1f137220 */ /* 0x001fe20000410000 */
[----:B-1----:R-:W-:-:S05]  /*b110*/  FMUL.FTZ R28, R28, R27 ;  /* 0x0000001b1c1c7220 */ /* 0x002fca0000410000 */
[----:B------:R-:W-:-:S05]  /*b120*/  F2FP.BF16.F32.PACK_AB R19, R28, R19 ;  /* 0x000000131c13723e */ /* 0x000fca00000010ff */
[----:B------:R0:W-:Y:S02]  /*b130*/  STG.E desc[UR18][R8.64], R19 ;  /* 0x0000001308007986 */ /* 0x0001e4000c101912 */
.L_x_2099:
[----:B------:R-:W-:Y:S05]  /*b140*/  BSYNC.RECONVERGENT B0 ;  /* 0x0000000000007941 */ /* 0x000fea0003800200 */
.L_x_2098:
[----:B------:R-:W-:Y:S04]  /*b150*/  BSSY.RECONVERGENT B0, `(.L_x_2100) ;  /* 0x000001f000007945 */ /* 0x000fe80003800200 */
[----:B------:R-:W-:Y:S05]  /*b160*/  @P3 BRA `(.L_x_2101) ;  /* 0x0000000000743947 */ /* 0x000fea0003800000 */
[C---:B0----5:R-:W-:Y:S01]  /*b170*/  PRMT R8, R10.reuse, 0x7632, R8 ;  /* 0x000076320a087816 */ /* 0x061fe20000000008 */
[----:B------:R-:W-:Y:S01]  /*b180*/  IMAD R17, R17, UR14, RZ ;  /* 0x0000000e11117c24 */ /* 0x000fe2000f8e02ff */
[----:B------:R-:W-:-:S03]  /*b190*/  SHF.L.U32 R9, R10, 0x10, RZ ;  /* 0x000000100a097819 */ /* 0x000fc600000006ff */
[----:B------:R-:W-:Y:S02]  /*b1a0*/  IMAD.U32 R19, R8, 0x10000, RZ ;  /* 0x0001000008137824 */ /* 0x000fe400078e00ff */
[----:B------:R-:W-:-:S04]  /*b1b0*/  FADD.FTZ R8, -R2, R9 ;  /* 0x0000000902087221 */ /* 0x000fc80000010100 */
[----:B-1----:R-:W-:Y:S01]  /*b1c0*/  FMUL.FTZ R9, R8, R23 ;  /* 0x0000001708097220 */ /* 0x002fe20000410000 */
[----:B------:R-:W-:Y:S01]  /*b1d0*/  FADD.FTZ R8, -R2, R19 ;  /* 0x0000001302087221 */ /* 0x000fe20000010100 */
[----:B------:R-:W-:Y:S02]  /*b1e0*/  IMAD R19, R16, UR15, R17 ;  /* 0x0000000f10137c24 */ /* 0x000fe4000f8e0211 */
[----:B---3--:R-:W-:Y:S01]  /*b1f0*/  FFMA.FTZ R27, R20, R9, R14 ;  /* 0x00000009141b7223 */ /* 0x008fe2000001000e */
[----:B------:R-:W-:-:S03]  /*b200*/  FMUL.FTZ R8, R8, R23 ;  /* 0x0000001708087220 */ /* 0x000fc60000410000 */
[----:B------:R-:W-:Y:S01]  /*b210*/  FMUL.FTZ R9, R27, -1.4426950216293334961 ;  /* 0xbfb8aa3b1b097820 */ /* 0x000fe20000410000 */
[----:B------:R-:W-:-:S04]  /*b220*/  FFMA.FTZ R29, R21, R8, R15 ;  /* 0x00000008151d7223 */ /* 0x000fc8000001000f */
[----:B------:R-:W-:Y:S01]  /*b230*/  FMUL.FTZ R8, R29, -1.4426950216293334961 ;  /* 0xbfb8aa3b1d087820 */ /* 0x000fe20000410000 */
[----:B------:R-:W0:Y:S05]  /*b240*/  MUFU.EX2 R9, R9 ;  /* 0x0000000900097308 */ /* 0x000e2a0000000800 */
[----:B------:R-:W1:Y:S01]  /*b250*/  MUFU.EX2 R8, R8 ;  /* 0x0000000800087308 */ /* 0x000e620000000800 */
[----:B0-----:R-:W-:Y:S01]  /*b260*/  FADD.FTZ R10, R9, 1 ;  /* 0x3f800000090a7421 */ /* 0x001fe20000010000 */
[----:B------:R-:W-:Y:S01]  /*b270*/  MOV R9, R7 ;  /* 0x0000000700097202 */ /* 0x000fe20000000f00 */
[----:B-1----:R-:W-:-:S04]  /*b280*/  FADD.FTZ R18, R8, 1 ;  /* 0x3f80000008127421 */ /* 0x002fc80000010000 */
[----:B------:R-:W0:Y:S01]  /*b290*/  MUFU.RCP R10, R10 ;  /* 0x0000000a000a7308 */ /* 0x000e220000001000 */
[----:B------:R-:W-:-:S04]  /*b2a0*/  IMAD.MOV.U32 R8, RZ, RZ, R4 ;  /* 0x000000ffff087224 */ /* 0x000fc800078e0004 */
[----:B------:R-:W-:-:S03]  /*b2b0*/  IMAD.WIDE.U32 R16, R16, UR14, R8 ;  /* 0x0000000e10107c25 */ /* 0x000fc6000f8e0008 */
[----:B------:R-:W1:Y:S01]  /*b2c0*/  MUFU.RCP R18, R18 ;  /* 0x0000001200127308 */ /* 0x000e620000001000 */
[----:B------:R-:W-:Y:S01]  /*b2d0*/  IMAD.IADD R9, R17, 0x1, R19 ;  /* 0x0000000111097824 */ /* 0x000fe200078e0213 */
[----:B------:R-:W-:-:S04]  /*b2e0*/  LEA R8, P0, R16, UR6, 0x1 ;  /* 0x0000000610087c11 */ /* 0x000fc8000f8008ff */
[----:B------:R-:W-:Y:S01]  /*b2f0*/  LEA.HI.X R9, R16, UR7, R9, 0x1, P0 ;  /* 0x0000000710097c11 */ /* 0x000fe200080f0c09 */
[----:B0-----:R-:W-:Y:S01]  /*b300*/  FMUL.FTZ R17, R27, R10 ;  /* 0x0000000a1b117220 */ /* 0x001fe20000410000 */
[----:B-1----:R-:W-:-:S05]  /*b310*/  FMUL.FTZ R26, R29, R18 ;  /* 0x000000121d1a7220 */ /* 0x002fca0000410000 */
[----:B------:R-:W-:-:S05]  /*b320*/  F2FP.BF16.F32.PACK_AB R17, R26, R17 ;  /* 0x000000111a11723e */ /* 0x000fca00000010ff */
[----:B------:R2:W-:Y:S02]  /*b330*/  STG.E desc[UR18][R8.64], R17 ;  /* 0x0000001108007986 */ /* 0x0005e4000c101912 */
.L_x_2101:
[----:B------:R-:W-:Y:S05]  /*b340*/  BSYNC.RECONVERGENT B0 ;  /* 0x0000000000007941 */ /* 0x000fea0003800200 */
.L_x_2100:
[----:B------:R-:W-:Y:S04]  /*b350*/  BSSY.RECONVERGENT B0, `(.L_x_2102) ;  /* 0x000001f000007945 */ /* 0x000fe80003800200 */
[----:B------:R-:W-:Y:S05]  /*b360*/  @P2 BRA `(.L_x_2103) ;  /* 0x0000000000742947 */ /* 0x000fea0003800000 */
[C---:B0-2--5:R-:W-:Y:S01]  /*b370*/  PRMT R8, R11.reuse, 0x7632, R8 ;  /* 0x000076320b087816 */ /* 0x065fe20000000008 */
[----:B------:R-:W-:Y:S02]  /*b380*/  IMAD.U32 R11, R11, 0x10000, RZ ;  /* 0x000100000b0b7824 */ /* 0x000fe400078e00ff */
[----:B------:R-:W-:Y:S01]  /*b390*/  IMAD R13, R13, UR14, RZ ;  /* 0x0000000e0d0d7c24 */ /* 0x000fe2000f8e02ff */
[----:B------:R-:W-:Y:S01]  /*b3a0*/  SHF.L.U32 R9, R8, 0x10, RZ ;  /* 0x0000001008097819 */ /* 0x000fe200000006ff */
[----:B------:R-:W-:-:S04]  /*b3b0*/  FADD.FTZ R8, -R2, R11 ;  /* 0x0000000b02087221 */ /* 0x000fc80000010100 */
[----:B-1----:R-:W-:Y:S01]  /*b3c0*/  FMUL.FTZ R11, R8, R23 ;  /* 0x00000017080b7220 */ /* 0x002fe20000410000 */
[----:B------:R-:W-:-:S03]  /*b3d0*/  FADD.FTZ R8, -R2, R9 ;  /* 0x0000000902087221 */ /* 0x000fc60000010100 */
[----:B------:R-:W-:Y:S01]  /*b3e0*/  FFMA.FTZ R17, R20, R11, R14 ;  /* 0x0000000b14117223 */ /* 0x000fe2000001000e */
[----:B------:R-:W-:Y:S01]  /*b3f0*/  FMUL.FTZ R8, R8, R23 ;  /* 0x0000001708087220 */ /* 0x000fe20000410000 */
[----:B------:R-:W-:Y:S02]  /*b400*/  IMAD R11, R12, UR15, R13 ;  /* 0x0000000f0c0b7c24 */ /* 0x000fe4000f8e020d */
        /* <DEDUP_REMOVED lines=9> */
[----:B------:R-:W-:-:S04]  /*b4a0*/  IMAD.MOV.U32 R8, RZ, RZ, R4 ;  /* 0x000000ffff087224 */ /* 0x000fc800078e0004 */
[----:B------:R-:W-:-:S03]  /*b4b0*/  IMAD.WIDE.U32 R12, R12, UR14, R8 ;  /* 0x0000000e0c0c7c25 */ /* 0x000fc6000f8e0008 */
[----:B------:R-:W1:Y:S02]  /*b4c0*/  MUFU.RCP R16, R16 ;  /* 0x0000001000107308 */ /* 0x000e640000001000 */
[----:B------:R-:W-:Y:S02]  /*b4d0*/  IADD3 R9, PT, PT, R13, R11, RZ ;  /* 0x0000000b0d097210 */ /* 0x000fe40007ffe0ff */
[----:B------:R-:W-:-:S04]  /*b4e0*/  LEA R8, P0, R12, UR6, 0x1 ;  /* 0x000000060c087c11 */ /* 0x000fc8000f8008ff */
[----:B------:R-:W-:Y:S01]  /*b4f0*/  LEA.HI.X R9, R12, UR7, R9, 0x1, P0 ;  /* 0x000000070c097c11 */ /* 0x000fe200080f0c09 */
[----:B0-----:R-:W-:Y:S01]  /*b500*/  FMUL.FTZ R11, R17, R10 ;  /* 0x0000000a110b7220 */ /* 0x001fe20000410000 */
[----:B-1----:R-:W-:-:S05]  /*b510*/  FMUL.FTZ R18, R19, R16 ;  /* 0x0000001013127220 */ /* 0x002fca0000410000 */
[----:B------:R-:W-:-:S05]  /*b520*/  F2FP.BF16.F32.PACK_AB R11, R18, R11 ;  /* 0x0000000b120b723e */ /* 0x000fca00000010ff */
[----:B------:R4:W-:Y:S02]  /*b530*/  STG.E desc[UR18][R8.64], R11 ;  /* 0x0000000b08007986 */ /* 0x0009e4000c101912 */
.L_x_2103:
[----:B------:R-:W-:Y:S05]  /*b540*/  BSYNC.RECONVERGENT B0 ;  /* 0x0000000000007941 */ /* 0x000fea0003800200 */
.L_x_2102:
[----:B------:R-:W-:Y:S05]  /*b550*/  @P4 BRA `(.L_x_2104) ;  /* 0xfffffff400ac4947 */ /* 0x000fea000383ffff */
[----:B------:R-:W-:Y:S05]  /*b560*/  BRA `(.L_x_2105) ;  /* 0x0000000c00787947 */ /* 0x000fea0003800000 */
.L_x_2095:
[----:B------:R-:W2:Y:S01]  /*b570*/  LDL.128 R16, [R1+0x10] ;  /* 0x0000100001107983 */ /* 0x000ea20000100c00 */
[----:B------:R-:W3:Y:S01]  /*b580*/  LDCU.64 UR6, c[0x0][0x3e8] ;  /* 0x00007d00ff0677ac */ /* 0x000ee20008000a00 */
[----:B------:R-:W-:Y:S01]  /*b590*/  SHF.R.S32.HI R11, RZ, 0x1f, R25 ;  /* 0x0000001fff0b7819 */ /* 0x000fe20000011419 */
[----:B------:R-:W-:Y:S01]  /*b5a0*/  BSSY.RECONVERGENT B0, `(.L_x_2106) ;  /* 0x000003d000007945 */ /* 0x000fe20003800200 */
[C---:B------:R-:W-:Y:S01]  /*b5b0*/  IADD3 R33, PT, PT, R25.reuse, 0x8, RZ ;  /* 0x0000000819217810 */ /* 0x040fe20007ffe0ff */
[----:B------:R-:W4:Y:S03]  /*b5c0*/  LDCU.64 UR20, c[0x0][0x3e0] ;  /* 0x00007c00ff1477ac */ /* 0x000f260008000a00 */
[----:B------:R-:W-:Y:S01]  /*b5d0*/  SHF.R.S32.HI R26, RZ, 0x1f, R33 ;  /* 0x0000001fff1a7819 */ /* 0x000fe20000011421 */
[----:B------:R-:W0:Y:S01]  /*b5e0*/  LDCU.64 UR24, c[0x0][0x380] ;  /* 0x00007000ff1877ac */ /* 0x000e220008000a00 */
[----:B------:R-:W0:Y:S01]  /*b5f0*/  LDCU.64 UR16, c[0x0][0x3e8] ;  /* 0x00007d00ff1077ac */ /* 0x000e220008000a00 */
[----:B---3--:R-:W-:-:S02]  /*b600*/  ISETP.GE.U32.AND P0, PT, R25, UR6, PT ;  /* 0x0000000619007c0c */ /* 0x008fc4000bf06070 */
[----:B------:R-:W-:Y:S02]  /*b610*/  ISETP.GE.U32.AND P2, PT, R33, UR6, PT ;  /* 0x0000000621007c0c */ /* 0x000fe4000bf46070 */
[----:B------:R-:W-:Y:S02]  /*b620*/  ISETP.GE.AND.EX P0, PT, R11, UR7, PT, P0 ;  /* 0x000000070b007c0c */ /* 0x000fe4000bf06300 */
[----:B------:R-:W-:-:S11]  /*b630*/  ISETP.GE.AND.EX P2, PT, R26, UR7, PT, P2 ;  /* 0x000000071a007c0c */ /* 0x000fd6000bf46320 */
[----:B------:R-:W0:Y:S01]  /*b640*/  @!P0 LDC.64 R12, c[0x0][0x3e0] ;  /* 0x0000f800ff0c8b82 */ /* 0x000e220000000a00 */
[----:B-----5:R-:W-:-:S07]  /*b650*/  @!P0 IMAD.MOV.U32 R10, RZ, RZ, R4 ;  /* 0x000000ffff0a8224 */ /* 0x020fce00078e0004 */
[----:B------:R-:W3:Y:S01]  /*b660*/  @!P0 LDC.64 R8, c[0x0][0x380] ;  /* 0x0000e000ff088b82 */ /* 0x000ee20000000a00 */
[-C--:B0-----:R-:W-:Y:S02]  /*b670*/  @!P0 IMAD R0, R11, R12.reuse, RZ ;  /* 0x0000000c0b008224 */ /* 0x081fe400078e02ff */
[----:B------:R-:W-:Y:S02]  /*b680*/  @!P0 IMAD.MOV.U32 R11, RZ, RZ, R7 ;  /* 0x000000ffff0b8224 */ /* 0x000fe400078e0007 */
[C---:B------:R-:W-:Y:S02]  /*b690*/  @!P0 IMAD R31, R25.reuse, R13, R0 ;  /* 0x0000000d191f8224 */ /* 0x040fe400078e0200 */
[----:B------:R-:W-:-:S04]  /*b6a0*/  @!P0 IMAD.WIDE.U32 R10, R25, R12, R10 ;  /* 0x0000000c190a8225 */ /* 0x000fc800078e000a */
[----:B------:R-:W-:Y:S01]  /*b6b0*/  @!P0 IMAD.IADD R31, R11, 0x1, R31 ;  /* 0x000000010b1f8824 */ /* 0x000fe200078e021f */
[C---:B---3--:R-:W-:Y:S01]  /*b6c0*/  @!P0 LEA R8, P4, R10.reuse, R8, 0x1 ;  /* 0x000000080a088211 */ /* 0x048fe200078808ff */
[C---:B------:R-:W-:Y:S02]  /*b6d0*/  VIADD R13, R25.reuse, 0x10 ;  /* 0x00000010190d7836 */ /* 0x040fe40000000000 */
[----:B------:R-:W-:Y:S01]  /*b6e0*/  VIADD R0, R25, 0x18 ;  /* 0x0000001819007836 */ /* 0x000fe20000000000 */
[----:B------:R-:W-:Y:S02]  /*b6f0*/  @!P0 LEA.HI.X R9, R10, R9, R31, 0x1, P4 ;  /* 0x000000090a098211 */ /* 0x000fe400020f0c1f */
[----:B------:R-:W-:Y:S02]  /*b700*/  ISETP.GE.U32.AND P3, PT, R13, UR6, PT ;  /* 0x000000060d007c0c */ /* 0x000fe4000bf66070 */
[----:B------:R-:W-:Y:S02]  /*b710*/  ISETP.GE.U32.AND P1, PT, R0, UR6, PT ;  /* 0x0000000600007c0c */ /* 0x000fe4000bf26070 */
[----:B------:R-:W-:-:S04]  /*b720*/  SHF.R.S32.HI R28, RZ, 0x1f, R13 ;  /* 0x0000001fff1c7819 */ /* 0x000fc8000001140d */
[----:B------:R-:W-:Y:S02]  /*b730*/  ISETP.GE.AND.EX P3, PT, R28, UR7, PT, P3 ;  /* 0x000000071c007c0c */ /* 0x000fe4000bf66330 */
[C---:B--2---:R-:W-:Y:S02]  /*b740*/  PRMT R12, R16.reuse, 0x7632, R12 ;  /* 0x00007632100c7816 */ /* 0x044fe4000000000c */
[----:B------:R-:W-:-:S03]  /*b750*/  SHF.L.U32 R27, R16, 0x10, RZ ;  /* 0x00000010101b7819 */ /* 0x000fc600000006ff */
[----:B------:R-:W-:Y:S02]  /*b760*/  IMAD.U32 R29, R12, 0x10000, RZ ;  /* 0x000100000c1d7824 */ /* 0x000fe400078e00ff */
[C---:B------:R-:W-:Y:S02]  /*b770*/  FADD.FTZ R12, -R2.reuse, R27 ;  /* 0x0000001b020c7221 */ /* 0x040fe40000010100 */
[----:B------:R-:W-:Y:S02]  /*b780*/  FADD.FTZ R16, -R2, R29 ;  /* 0x0000001d02107221 */ /* 0x000fe40000010100 */
[-C--:B-1----:R-:W-:Y:S01]  /*b790*/  FMUL.FTZ R27, R12, R23.reuse ;  /* 0x000000170c1b7220 */ /* 0x082fe20000410000 */
[----:B------:R-:W-:Y:S01]  /*b7a0*/  SHF.R.S32.HI R12, RZ, 0x1f, R0 ;  /* 0x0000001fff0c7819 */ /* 0x000fe20000011400 */
[----:B------:R-:W-:Y:S02]  /*b7b0*/  FMUL.FTZ R16, R16, R23 ;  /* 0x0000001710107220 */ /* 0x000fe40000410000 */
[----:B------:R-:W-:Y:S01]  /*b7c0*/  FFMA.FTZ R27, R20, R27, R14 ;  /* 0x0000001b141b7223 */ /* 0x000fe2000001000e */
[----:B------:R-:W-:Y:S01]  /*b7d0*/  ISETP.GE.AND.EX P1, PT, R12, UR7, PT, P1 ;  /* 0x000000070c007c0c */ /* 0x000fe2000bf26310 */
[----:B------:R-:W-:-:S05]  /*b7e0*/  FFMA.FTZ R16, R21, R16, R15 ;  /* 0x0000001015107223 */ /* 0x000fca000001000f */
[----:B------:R-:W-:-:S05]  /*b7f0*/  @!P0 F2FP.BF16.F32.PACK_AB R11, R16, R27 ;  /* 0x0000001b100b823e */ /* 0x000fca00000010ff */
[----:B------:R0:W-:Y:S01]  /*b800*/  @!P0 STG.E desc[UR18][R8.64], R11 ;  /* 0x0000000b08008986 */ /* 0x0001e2000c101912 */
[----:B----4-:R-:W-:Y:S05]  /*b810*/  @P2 BRA `(.L_x_2107) ;  /* 0x0000000000542947 */ /* 0x010fea0003800000 */
[----:B------:R-:W1:Y:S01]  /*b820*/  LDCU.64 UR12, c[0x0][0x3e0] ;  /* 0x00007c00ff0c77ac */ /* 0x000e620008000a00 */
[C---:B0-----:R-:W-:Y:S02]  /*b830*/  PRMT R8, R17.reuse, 0x7632, R8 ;  /* 0x0000763211087816 */ /* 0x041fe40000000008 */
[----:B------:R-:W-:Y:S01]  /*b840*/  MOV R9, R7 ;  /* 0x0000000700097202 */ /* 0x000fe20000000f00 */
[----:B------:R-:W0:Y:S01]  /*b850*/  LDCU.64 UR14, c[0x0][0x380] ;  /* 0x00007000ff0e77ac */ /* 0x000e220008000a00 */
[----:B------:R-:W-:Y:S01]  /*b860*/  SHF.L.U32 R17, R17, 0x10, RZ ;  /* 0x0000001011117819 */ /* 0x000fe200000006ff */
[----:B------:R-:W-:Y:S02]  /*b870*/  IMAD.U32 R27, R8, 0x10000, RZ ;  /* 0x00010000081b7824 */ /* 0x000fe400078e00ff */
[----:B------:R-:W-:Y:S02]  /*b880*/  IMAD.MOV.U32 R8, RZ, RZ, R4 ;  /* 0x000000ffff087224 */ /* 0x000fe400078e0004 */
[----:B------:R-:W-:-:S04]  /*b890*/  FADD.FTZ R16, -R2, R27 ;  /* 0x0000001b02107221 */ /* 0x000fc80000010100 */
[----:B------:R-:W-:Y:S01]  /*b8a0*/  FMUL.FTZ R16, R16, R23 ;  /* 0x0000001710107220 */ /* 0x000fe20000410000 */
[----:B-1----:R-:W-:-:S03]  /*b8b0*/  IMAD R26, R26, UR12, RZ ;  /* 0x0000000c1a1a7c24 */ /* 0x002fc6000f8e02ff */
[----:B------:R-:W-:Y:S01]  /*b8c0*/  FFMA.FTZ R16, R21, R16, R15 ;  /* 0x0000001015107223 */ /* 0x000fe2000001000f */
[----:B------:R-:W-:-:S04]  /*b8d0*/  IMAD.WIDE.U32 R10, R33, UR12, R8 ;  /* 0x0000000c210a7c25 */ /* 0x000fc8000f8e0008 */
[----:B------:R-:W-:Y:S01]  /*b8e0*/  FADD.FTZ R8, -R2, R17 ;  /* 0x0000001102087221 */ /* 0x000fe20000010100 */
[----:B------:R-:W-:-:S03]  /*b8f0*/  IMAD R33, R33, UR13, R26 ;  /* 0x0000000d21217c24 */ /* 0x000fc6000f8e021a */
[----:B------:R-:W-:Y:S01]  /*b900*/  FMUL.FTZ R9, R8, R23 ;  /* 0x0000001708097220 */ /* 0x000fe20000410000 */
[----:B0-----:R-:W-:Y:S01]  /*b910*/  LEA R8, P0, R10, UR14, 0x1 ;  /* 0x0000000e0a087c11 */ /* 0x001fe2000f8008ff */
[----:B------:R-:W-:Y:S02]  /*b920*/  IMAD.IADD R33, R11, 0x1, R33 ;  /* 0x000000010b217824 */ /* 0x000fe400078e0221 */
[----:B------:R-:W-:-:S03]  /*b930*/  FFMA.FTZ R11, R20, R9, R14 ;  /* 0x00000009140b7223 */ /* 0x000fc6000001000e */
[----:B------:R-:W-:Y:S02]  /*b940*/  LEA.HI.X R9, R10, UR15, R33, 0x1, P0 ;  /* 0x0000000f0a097c11 */ /* 0x000fe400080f0c21 */
[----:B------:R-:W-:-:S05]  /*b950*/  F2FP.BF16.F32.PACK_AB R11, R16, R11 ;  /* 0x0000000b100b723e */ /* 0x000fca00000010ff */
[----:B------:R1:W-:Y:S02]  /*b960*/  STG.E desc[UR18][R8.64], R11 ;  /* 0x0000000b08007986 */ /* 0x0003e4000c101912 */
.L_x_2107:
[----:B------:R-:W-:Y:S05]  /*b970*/  BSYNC.RECONVERGENT B0 ;  /* 0x0000000000007941 */ /* 0x000fea0003800200 */
.L_x_2106:
[----:B------:R-:W-:Y:S04]  /*b980*/  BSSY.RECONVERGENT B0, `(.L_x_2108) ;  /* 0x0000017000007945 */ /* 0x000fe80003800200 */
[----:B------:R-:W-:Y:S05]  /*b990*/  @P3 BRA `(.L_x_2109) ;  /* 0x0000000000543947 */ /* 0x000fea0003800000 */
[----:B------:R-:W2:Y:S01]  /*b9a0*/  LDCU.64 UR12, c[0x0][0x3e0] ;  /* 0x00007c00ff0c77ac */ /* 0x000ea20008000a00 */
[----:B01----:R-:W-:Y:S01]  /*b9b0*/  PRMT R8, R18, 0x7632, R8 ;  /* 0x0000763212087816 */ /* 0x003fe20000000008 */
[----:B------:R-:W-:Y:S01]  /*b9c0*/  IMAD.MOV.U32 R9, RZ, RZ, R7 ;  /* 0x000000ffff097224 */ /* 0x000fe200078e0007 */
[----:B------:R-:W0:Y:S02]  /*b9d0*/  LDCU.64 UR14, c[0x0][0x380] ;  /* 0x00007000ff0e77ac */ /* 0x000e240008000a00 */
[----:B------:R-:W-:Y:S01]  /*b9e0*/  SHF.L.U32 R27, R8, 0x10, RZ ;  /* 0x00000010081b7819 */ /* 0x000fe200000006ff */
[----:B------:R-:W-:Y:S02]  /*b9f0*/  IMAD.MOV.U32 R8, RZ, RZ, R4 ;  /* 0x000000ffff087224 */ /* 0x000fe400078e0004 */
[----:B------:R-:W-:Y:S02]  /*ba00*/  IMAD.U32 R17, R18, 0x10000, RZ ;  /* 0x0001000012117824 */ /* 0x000fe400078e00ff */
[----:B------:R-:W-:-:S04]  /*ba10*/  FADD.FTZ R16, -R2, R27 ;  /* 0x0000001b02107221 */ /* 0x000fc80000010100 */
[----:B------:R-:W-:Y:S01]  /*ba20*/  FMUL.FTZ R16, R16, R23 ;  /* 0x0000001710107220 */ /* 0x000fe20000410000 */
[----:B--2---:R-:W-:-:S03]  /*ba30*/  IMAD R28, R28, UR12, RZ ;  /* 0x0000000c1c1c7c24 */ /* 0x004fc6000f8e02ff */
[----:B------:R-:W-:Y:S01]  /*ba40*/  FFMA.FTZ R16, R21, R16, R15 ;  /* 0x0000001015107223 */ /* 0x000fe2000001000f */
[----:B------:R-:W-:-:S04]  /*ba50*/  IMAD.WIDE.U32 R10, R13, UR12, R8 ;  /* 0x0000000c0d0a7c25 */ /* 0x000fc8000f8e0008 */
[----:B------:R-:W-:Y:S01]  /*ba60*/  FADD.FTZ R8, -R2, R17 ;  /* 0x0000001102087221 */ /* 0x000fe20000010100 */
[----:B------:R-:W-:-:S03]  /*ba70*/  IMAD R13, R13, UR13, R28 ;  /* 0x0000000d0d0d7c24 */ /* 0x000fc6000f8e021c */
[----:B------:R-:W-:Y:S01]  /*ba80*/  FMUL.FTZ R9, R8, R23 ;  /* 0x0000001708097220 */ /* 0x000fe20000410000 */
[----:B0-----:R-:W-:Y:S02]  /*ba90*/  LEA R8, P0, R10, UR14, 0x1 ;  /* 0x0000000e0a087c11 */ /* 0x001fe4000f8008ff */
[----:B------:R-:W-:Y:S01]  /*baa0*/  IADD3 R13, PT, PT, R11, R13, RZ ;  /* 0x0000000d0b0d7210 */ /* 0x000fe20007ffe0ff */
[----:B------:R-:W-:-:S03]  /*bab0*/  FFMA.FTZ R11, R20, R9, R14 ;  /* 0x00000009140b7223 */ /* 0x000fc6000001000e */
[----:B------:R-:W-:Y:S02]  /*bac0*/  LEA.HI.X R9, R10, UR15, R13, 0x1, P0 ;  /* 0x0000000f0a097c11 */ /* 0x000fe400080f0c0d */
[----:B------:R-:W-:-:S05]  /*bad0*/  F2FP.BF16.F32.PACK_AB R11, R16, R11 ;  /* 0x0000000b100b723e */ /* 0x000fca00000010ff */
[----:B------:R2:W-:Y:S02]  /*bae0*/  STG.E desc[UR18][R8.64], R11 ;  /* 0x0000000b08007986 */ /* 0x0005e4000c101912 */
.L_x_2109:
[----:B------:R-:W-:Y:S05]  /*baf0*/  BSYNC.RECONVERGENT B0 ;  /* 0x0000000000007941 */ /* 0x000fea0003800200 */
.L_x_2108:
[----:B------:R-:W-:Y:S04]  /*bb00*/  BSSY.RECONVERGENT B0, `(.L_x_2110) ;  /* 0x0000017000007945 */ /* 0x000fe80003800200 */
[----:B------:R-:W-:Y:S05]  /*bb10*/  @P1 BRA `(.L_x_2111) ;  /* 0x0000000000541947 */ /* 0x000fea0003800000 */
[----:B------:R-:W3:Y:S01]  /*bb20*/  LDCU.64 UR6, c[0x0][0x3e0] ;  /* 0x00007c00ff0677ac */ /* 0x000ee20008000a00 */
[C---:B012---:R-:W-:Y:S01]  /*bb30*/  PRMT R8, R19.reuse, 0x7632, R8 ;  /* 0x0000763213087816 */ /* 0x047fe20000000008 */
[----:B------:R-:W-:Y:S01]  /*bb40*/  IMAD.MOV.U32 R9, RZ, RZ, R7 ;  /* 0x000000ffff097224 */ /* 0x000fe200078e0007 */
[----:B------:R-:W0:Y:S01]  /*bb50*/  LDCU.64 UR12, c[0x0][0x380] ;  /* 0x00007000ff0c77ac */ /* 0x000e220008000a00 */
[----:B------:R-:W-:Y:S02]  /*bb60*/  IMAD.U32 R19, R19, 0x10000, RZ ;  /* 0x0001000013137824 */ /* 0x000fe400078e00ff */
[----:B------:R-:W-:Y:S01]  /*bb70*/  IMAD.U32 R13, R8, 0x10000, RZ ;  /* 0x00010000080d7824 */ /* 0x000fe200078e00ff */
[----:B------:R-:W-:Y:S01]  /*bb80*/  MOV R8, R4 ;  /* 0x0000000400087202 */ /* 0x000fe20000000f00 */
[----:B---3--:R-:W-:Y:S02]  /*bb90*/  IMAD R17, R12, UR6, RZ ;  /* 0x000000060c117c24 */ /* 0x008fe4000f8e02ff */
[----:B------:R-:W-:-:S02]  /*bba0*/  FADD.FTZ R12, -R2, R13 ;  /* 0x0000000d020c7221 */ /* 0x000fc40000010100 */
[----:B------:R-:W-:-:S04]  /*bbb0*/  IMAD.WIDE.U32 R10, R0, UR6, R8 ;  /* 0x00000006000a7c25 */ /* 0x000fc8000f8e0008 */
[----:B------:R-:W-:Y:S01]  /*bbc0*/  FADD.FTZ R8, -R2, R19 ;  /* 0x0000001302087221 */ /* 0x000fe20000010100 */
[-C--:B------:R-:W-:Y:S01]  /*bbd0*/  FMUL.FTZ R12, R12, R23.reuse ;  /* 0x000000170c0c7220 */ /* 0x080fe20000410000 */
[----:B------:R-:W-:Y:S02]  /*bbe0*/  IMAD R17, R0, UR7, R17 ;  /* 0x0000000700117c24 */ /* 0x000fe4000f8e0211 */
[----:B------:R-:W-:Y:S01]  /*bbf0*/  FMUL.FTZ R9, R8, R23 ;  /* 0x0000001708097220 */ /* 0x000fe20000410000 */
[----:B0-----:R-:W-:Y:S01]  /*bc00*/  LEA R8, P0, R10, UR12, 0x1 ;  /* 0x0000000c0a087c11 */ /* 0x001fe2000f8008ff */
[----:B------:R-:W-:Y:S01]  /*bc10*/  FFMA.FTZ R12, R21, R12, R15 ;  /* 0x0000000c150c7223 */ /* 0x000fe2000001000f */
[----:B------:R-:W-:Y:S02]  /*bc20*/  IMAD.IADD R17, R11, 0x1, R17 ;  /* 0x000000010b117824 */ /* 0x000fe400078e0211 */
[----:B------:R-:W-:-:S03]  /*bc30*/  FFMA.FTZ R11, R20, R9, R14 ;  /* 0x00000009140b7223 */ /* 0x000fc6000001000e */
[----:B------:R-:W-:Y:S02]  /*bc40*/  LEA.HI.X R9, R10, UR13, R17, 0x1, P0 ;  /* 0x0000000d0a097c11 */ /* 0x000fe400080f0c11 */
[----:B------:R-:W-:-:S05]  /*bc50*/  F2FP.BF16.F32.PACK_AB R11, R12, R11 ;  /* 0x0000000b0c0b723e */ /* 0x000fca00000010ff */
[----:B------:R3:W-:Y:S02]  /*bc60*/  STG.E desc[UR18][R8.64], R11 ;  /* 0x0000000b08007986 */ /* 0x0007e4000c101912 */
.L_x_2111:
[----:B------:R-:W-:Y:S05]  /*bc70*/  BSYNC.RECONVERGENT B0 ;  /* 0x0000000000007941 */ /* 0x000fea0003800200 */
.L_x_2110:
[----:B------:R-:W-:-:S07]  /*bc80*/  HFMA2 R0, -RZ, RZ, 0, 2.384185791015625e-07 ;  /* 0x00000004ff007431 */ /* 0x000fce00000001ff */
.L_x_2118:
[----:B0123--:R-:W-:-:S06]  /*bc90*/  LEA R8, R0, UR8, 0x2 ;  /* 0x0000000800087c11 */ /* 0x00ffcc000f8e10ff */
[----:B------:R-:W2:Y:S01]  /*bca0*/  LDL.128 R8, [R8] ;  /* 0x0000000008087983 */ /* 0x000ea20000100c00 */
[C---:B------:R-:W-:Y:S01]  /*bcb0*/  IMAD R29, R0.reuse, 0x8, R25 ;  /* 0x00000008001d7824 */ /* 0x040fe200078e0219 */
[----:B------:R-:W-:Y:S01]  /*bcc0*/  BSSY.RECONVERGENT B0, `(.L_x_2112) ;  /* 0x000003b000007945 */ /* 0x000fe20003800200 */
[----:B------:R-:W-:-:S03]  /*bcd0*/  VIADD R0, R0, 0x4 ;  /* 0x0000000400007836 */ /* 0x000fc60000000000 */
[----:B------:R-:W-:Y:S02]  /*bce0*/  ISETP.GE.U32.AND P0, PT, R29, UR16, PT ;  /* 0x000000101d007c0c */ /* 0x000fe4000bf06070 */
[----:B------:R-:W-:Y:S02]  /*bcf0*/  SHF.R.S32.HI R31, RZ, 0x1f, R29 ;  /* 0x0000001fff1f7819 */ /* 0x000fe4000001141d */
[----:B------:R-:W-:Y:S02]  /*bd00*/  ISETP.NE.AND P4, PT, R0, 0x40, PT ;  /* 0x000000400000780c */ /* 0x000fe40003f85270 */
[----:B------:R-:W-:-:S13]  /*bd10*/  ISETP.GE.AND.EX P0, PT, R31, UR17, PT, P0 ;  /* 0x000000111f007c0c */ /* 0x000fda000bf06300 */
[----:B------:R-:W0:Y:S01]  /*bd20*/  @!P0 LDC.64 R32, c[0x0][0x3e0] ;  /* 0x0000f800ff208b82 */ /* 0x000e220000000a00 */
[----:B------:R-:W-:-:S07]  /*bd30*/  @!P0 IMAD.MOV.U32 R17, RZ, RZ, R7 ;  /* 0x000000ffff118224 */ /* 0x000fce00078e0007 */
[----:B------:R-:W1:Y:S01]  /*bd40*/  @!P0 LDC.64 R12, c[0x0][0x380] ;  /* 0x0000e000ff0c8b82 */ /* 0x000e620000000a00 */
[----:B0-----:R-:W-:Y:S02]  /*bd50*/  @!P0 IMAD R26, R31, R32, RZ ;  /* 0x000000201f1a8224 */ /* 0x001fe400078e02ff */
[----:B------:R-:W-:-:S05]  /*bd60*/  VIADD R31, R29, 0x10 ;  /* 0x000000101d1f7836 */ /* 0x000fca0000000000 */
[----:B------:R-:W-:Y:S02]  /*bd70*/  ISETP.GE.U32.AND P3, PT, R31, UR16, PT ;  /* 0x000000101f007c0c */ /* 0x000fe4000bf66070 */
[----:B------:R-:W-:-:S04]  /*bd80*/  SHF.R.S32.HI R28, RZ, 0x1f, R31 ;  /* 0x0000001fff1c7819 */ /* 0x000fc8000001141f */
[----:B------:R-:W-:Y:S02]  /*bd90*/  ISETP.GE.AND.EX P3, PT, R28, UR17, PT, P3 ;  /* 0x000000111c007c0c */ /* 0x000fe4000bf66330 */
[C---:B--2---:R-:W-:Y:S01]  /*bda0*/  PRMT R16, R8.reuse, 0x7632, R16 ;  /* 0x0000763208107816 */ /* 0x044fe20000000010 */
[----:B------:R-:W-:-:S03]  /*bdb0*/  IMAD.U32 R19, R8, 0x10000, RZ ;  /* 0x0001000008137824 */ /* 0x000fc600078e00ff */
[----:B------:R-:W-:Y:S01]  /*bdc0*/  SHF.L.U32 R27, R16, 0x10, RZ ;  /* 0x00000010101b7819 */ /* 0x000fe200000006ff */
[----:B------:R-:W-:Y:S02]  /*bdd0*/  @!P0 IMAD.MOV.U32 R16, RZ, RZ, R4 ;  /* 0x000000ffff108224 */ /* 0x000fe400078e0004 */
[C---:B------:R-:W-:Y:S02]  /*bde0*/  FADD.FTZ R8, -R2.reuse, R19 ;  /* 0x0000001302087221 */ /* 0x040fe40000010100 */
[----:B------:R-:W-:Y:S01]  /*bdf0*/  FADD.FTZ R18, -R2, R27 ;  /* 0x0000001b02127221 */ /* 0x000fe20000010100 */
[----:B------:R-:W-:-:S04]  /*be00*/  @!P0 IMAD.WIDE.U32 R16, R29, R32, R16 ;  /* 0x000000201d108225 */ /* 0x000fc800078e0010 */
[-C--:B------:R-:W-:Y:S01]  /*be10*/  FMUL.FTZ R19, R8, R23.reuse ;  /* 0x0000001708137220 */ /* 0x080fe20000410000 */
[----:B------:R-:W-:Y:S01]  /*be20*/  FMUL.FTZ R8, R18, R23 ;  /* 0x0000001712087220 */ /* 0x000fe20000410000 */
[----:B------:R-:W-:Y:S01]  /*be30*/  @!P0 IMAD R27, R29, R33, R26 ;  /* 0x000000211d1b8224 */ /* 0x000fe200078e021a */
[----:B-1----:R-:W-:Y:S01]  /*be40*/  @!P0 LEA R18, P1, R16, R12, 0x1 ;  /* 0x0000000c10128211 */ /* 0x002fe200078208ff */
[----:B------:R-:W-:-:S03]  /*be50*/  FFMA.FTZ R26, R20, R19, R14 ;  /* 0x00000013141a7223 */ /* 0x000fc6000001000e */
[----:B------:R-:W-:Y:S01]  /*be60*/  @!P0 IADD3 R12, PT, PT, R17, R27, RZ ;  /* 0x0000001b110c8210 */ /* 0x000fe20007ffe0ff */
[----:B------:R-:W-:Y:S01]  /*be70*/  FFMA.FTZ R17, R21, R8, R15 ;  /* 0x0000000815117223 */ /* 0x000fe2000001000f */
[C---:B------:R-:W-:Y:S01]  /*be80*/  VIADD R27, R29.reuse, 0x8 ;  /* 0x000000081d1b7836 */ /* 0x040fe20000000000 */
[----:B------:R-:W-:Y:S02]  /*be90*/  IADD3 R8, PT, PT, R29, 0x18, RZ ;  /* 0x000000181d087810 */ /* 0x000fe40007ffe0ff */
[----:B------:R-:W-:Y:S02]  /*bea0*/  @!P0 LEA.HI.X R19, R16, R13, R12, 0x1, P1 ;  /* 0x0000000d10138211 */ /* 0x000fe400008f0c0c */
[----:B------:R-:W-:Y:S02]  /*beb0*/  @!P0 F2FP.BF16.F32.PACK_AB R13, R17, R26 ;  /* 0x0000001a110d823e */ /* 0x000fe400000010ff */
[----:B------:R-:W-:Y:S02]  /*bec0*/  ISETP.GE.U32.AND P2, PT, R27, UR16, PT ;  /* 0x000000101b007c0c */ /* 0x000fe4000bf46070 */
[----:B------:R-:W-:Y:S01]  /*bed0*/  SHF.R.S32.HI R16, RZ, 0x1f, R27 ;  /* 0x0000001fff107819 */ /* 0x000fe2000001141b */
[----:B------:R0:W-:Y:S01]  /*bee0*/  @!P0 STG.E desc[UR18][R18.64], R13 ;  /* 0x0000000d12008986 */ /* 0x0001e2000c101912 */
[----:B------:R-:W-:-:S02]  /*bef0*/  ISETP.GE.U32.AND P1, PT, R8, UR16, PT ;  /* 0x0000001008007c0c */ /* 0x000fc4000bf26070 */
[----:B------:R-:W-:Y:S02]  /*bf00*/  ISETP.GE.AND.EX P2, PT, R16, UR17, PT, P2 ;  /* 0x0000001110007c0c */ /* 0x000fe4000bf46320 */
[----:B------:R-:W-:-:S04]  /*bf10*/  SHF.R.S32.HI R12, RZ, 0x1f, R8 ;  /* 0x0000001fff0c7819 */ /* 0x000fc80000011408 */
[----:B------:R-:W-:-:S07]  /*bf20*/  ISETP.GE.AND.EX P1, PT, R12, UR17, PT, P1 ;  /* 0x000000110c007c0c */ /* 0x000fce000bf26310 */
[----:B0-----:R-:W-:Y:S06]  /*bf30*/  @P2 BRA `(.L_x_2113) ;  /* 0x00000000004c2947 */ /* 0x001fec0003800000 */
[C---:B------:R-:W-:Y:S01]  /*bf40*/  PRMT R13, R9.reuse, 0x7632, R13 ;  /* 0x00007632090d7816 */ /* 0x040fe2000000000d */
[----:B------:R-:W-:Y:S02]  /*bf50*/  IMAD R18, R16, UR20, RZ ;  /* 0x0000001410127c24 */ /* 0x000fe4000f8e02ff */
[----:B------:R-:W-:Y:S01]  /*bf60*/  IMAD.U32 R9, R9, 0x10000, RZ ;  /* 0x0001000009097824 */ /* 0x000fe200078e00ff */
[----:B------:R-:W-:Y:S01]  /*bf70*/  SHF.L.U32 R13, R13, 0x10, RZ ;  /* 0x000000100d0d7819 */ /* 0x000fe200000006ff */
[----:B------:R-:W-:Y:S02]  /*bf80*/  IMAD R19, R27, UR21, R18 ;  /* 0x000000151b137c24 */ /* 0x000fe4000f8e0212 */
[----:B------:R-:W-:Y:S02]  /*bf90*/  IMAD.MOV.U32 R16, RZ, RZ, R4 ;  /* 0x000000ffff107224 */ /* 0x000fe400078e0004 */
[----:B------:R-:W-:Y:S01]  /*bfa0*/  FADD.FTZ R18, -R2, R9 ;  /* 0x0000000902127221 */ /* 0x000fe20000010100 */
[----:B------:R-:W-:-:S02]  /*bfb0*/  IMAD.MOV.U32 R17, RZ, RZ, R7 ;  /* 0x000000ffff117224 */ /* 0x000fc400078e0007 */
[----:B------:R-:W-:Y:S01]  /*bfc0*/  FADD.FTZ R26, -R2, R13 ;  /* 0x0000000d021a7221 */ /* 0x000fe20000010100 */
[----:B------:R-:W-:Y:S01]  /*bfd0*/  FMUL.FTZ R9, R18, R23 ;  /* 0x0000001712097220 */ /* 0x000fe20000410000 */
[----:B------:R-:W-:-:S04]  /*bfe0*/  IMAD.WIDE.U32 R16, R27, UR20, R16 ;  /* 0x000000141b107c25 */ /* 0x000fc8000f8e0010 */
[----:B------:R-:W-:Y:S01]  /*bff0*/  FMUL.FTZ R26, R26, R23 ;  /* 0x000000171a1a7220 */ /* 0x000fe20000410000 */
[----:B------:R-:W-:-:S03]  /*c000*/  FFMA.FTZ R9, R20, R9, R14 ;  /* 0x0000000914097223 */ /* 0x000fc6000001000e */
[----:B------:R-:W-:Y:S01]  /*c010*/  FFMA.FTZ R26, R21, R26, R15 ;  /* 0x0000001a151a7223 */ /* 0x000fe2000001000f */
[----:B------:R-:W-:Y:S02]  /*c020*/  IADD3 R13, PT, PT, R17, R19, RZ ;  /* 0x00000013110d7210 */ /* 0x000fe40007ffe0ff */
[----:B------:R-:W-:Y:S02]  /*c030*/  LEA R18, P0, R16, UR24, 0x1 ;  /* 0x0000001810127c11 */ /* 0x000fe4000f8008ff */
[----:B------:R-:W-:Y:S02]  /*c040*/  F2FP.BF16.F32.PACK_AB R9, R26, R9 ;  /* 0x000000091a09723e */ /* 0x000fe400000010ff */
[----:B------:R-:W-:-:S05]  /*c050*/  LEA.HI.X R19, R16, UR25, R13, 0x1, P0 ;  /* 0x0000001910137c11 */ /* 0x000fca00080f0c0d */
[----:B------:R0:W-:Y:S04]  /*c060*/  STG.E desc[UR18][R18.64], R9 ;  /* 0x0000000912007986 */ /* 0x0001e8000c101912 */
.L_x_2113:
[----:B------:R-:W-:Y:S05]  /*c070*/  BSYNC.RECONVERGENT B0 ;  /* 0x0000000000007941 */ /* 0x000fea0003800200 */
.L_x_2112:
[----:B------:R-:W-:Y:S04]  /*c080*/  BSSY.RECONVERGENT B0, `(.L_x_2114) ;  /* 0x0000015000007945 */ /* 0x000fe80003800200 */
[----:B------:R-:W-:Y:S05]  /*c090*/  @P3 BRA `(.L_x_2115) ;  /* 0x00000000004c3947 */ /* 0x000fea0003800000 */
[----:B0-----:R-:W-:Y:S01]  /*c0a0*/  PRMT R9, R10, 0x7632, R9 ;  /* 0x000076320a097816 */ /* 0x001fe20000000009 */
[----:B------:R-:W-:Y:S01]  /*c0b0*/  IMAD R18, R28, UR20, RZ ;  /* 0x000000141c127c24 */ /* 0x000fe2000f8e02ff */
[----:B------:R-:W-:Y:S01]  /*c0c0*/  MOV R16, R4 ;  /* 0x0000000400107202 */ /* 0x000fe20000000f00 */
[----:B------:R-:W-:Y:S02]  /*c0d0*/  IMAD.U32 R13, R10, 0x10000, RZ ;  /* 0x000100000a0d7824 */ /* 0x000fe400078e00ff */
[----:B------:R-:W-:Y:S02]  /*c0e0*/  IMAD.U32 R9, R9, 0x10000, RZ ;  /* 0x0001000009097824 */ /* 0x000fe400078e00ff */
[----:B------:R-:W-:Y:S02]  /*c0f0*/  IMAD R19, R31, UR21, R18 ;  /* 0x000000151f137c24 */ /* 0x000fe4000f8e0212 */
[----:B------:R-:W-:Y:S01]  /*c100*/  FADD.FTZ R10, -R2, R13 ;  /* 0x0000000d020a7221 */ /* 0x000fe20000010100 */
[----:B------:R-:W-:-:S02]  /*c110*/  IMAD.MOV.U32 R17, RZ, RZ, R7 ;  /* 0x000000ffff117224 */ /* 0x000fc400078e0007 */
[----:B------:R-:W-:Y:S01]  /*c120*/  FADD.FTZ R18, -R2, R9 ;  /* 0x0000000902127221 */ /* 0x000fe20000010100 */
[----:B------:R-:W-:Y:S01]  /*c130*/  FMUL.FTZ R9, R10, R23 ;  /* 0x000000170a097220 */ /* 0x000fe20000410000 */
[----:B------:R-:W-:-:S04]  /*c140*/  IMAD.WIDE.U32 R16, R31, UR20, R16 ;  /* 0x000000141f107c25 */ /* 0x000fc8000f8e0010 */
[----:B------:R-:W-:Y:S01]  /*c150*/  FMUL.FTZ R10, R18, R23 ;  /* 0x00000017120a7220 */ /* 0x000fe20000410000 */
[----:B------:R-:W-:Y:S01]  /*c160*/  FFMA.FTZ R9, R20, R9, R14 ;  /* 0x0000000914097223 */ /* 0x000fe2000001000e */
[----:B------:R-:W-:Y:S02]  /*c170*/  IMAD.IADD R13, R17, 0x1, R19 ;  /* 0x00000001110d7824 */ /* 0x000fe400078e0213 */
[----:B------:R-:W-:Y:S01]  /*c180*/  FFMA.FTZ R10, R21, R10, R15 ;  /* 0x0000000a150a7223 */ /* 0x000fe2000001000f */
[----:B------:R-:W-:-:S04]  /*c190*/  LEA R18, P0, R16, UR24, 0x1 ;  /* 0x0000001810127c11 */ /* 0x000fc8000f8008ff */
[----:B------:R-:W-:Y:S02]  /*c1a0*/  LEA.HI.X R19, R16, UR25, R13, 0x1, P0 ;  /* 0x0000001910137c11 */ /* 0x000fe400080f0c0d */
[----:B------:R-:W-:-:S05]  /*c1b0*/  F2FP.BF16.F32.PACK_AB R9, R10, R9 ;  /* 0x000000090a09723e */ /* 0x000fca00000010ff */
[----:B------:R1:W-:Y:S02]  /*c1c0*/  STG.E desc[UR18][R18.64], R9 ;  /* 0x0000000912007986 */ /* 0x0003e4000c101912 */
.L_x_2115:
[----:B------:R-:W-:Y:S05]  /*c1d0*/  BSYNC.RECONVERGENT B0 ;  /* 0x0000000000007941 */ /* 0x000fea0003800200 */
.L_x_2114:
[----:B------:R-:W-:Y:S04]  /*c1e0*/  BSSY.RECONVERGENT B0, `(.L_x_2116) ;  /* 0x0000015000007945 */ /* 0x000fe80003800200 */
[----:B------:R-:W-:Y:S05]  /*c1f0*/  @P1 BRA `(.L_x_2117) ;  /* 0x00000000004c1947 */ /* 0x000fea0003800000 */
[C---:B01----:R-:W-:Y:S01]  /*c200*/  PRMT R9, R11.reuse, 0x7632, R9 ;  /* 0x000076320b097816 */ /* 0x043fe20000000009 */
[----:B------:R-:W-:Y:S01]  /*c210*/  IMAD R19, R12, UR20, RZ ;  /* 0x000000140c137c24 */ /* 0x000fe2000f8e02ff */
[----:B------:R-:W-:Y:S01]  /*c220*/  SHF.L.U32 R13, R11, 0x10, RZ ;  /* 0x000000100b0d7819 */ /* 0x000fe200000006ff */
[----:B------:R-:W-:Y:S01]  /*c230*/  IMAD.MOV.U32 R10, RZ, RZ, R4 ;  /* 0x000000ffff0a7224 */ /* 0x000fe200078e0004 */
[----:B------:R-:W-:Y:S01]  /*c240*/  MOV R11, R7 ;  /* 0x00000007000b7202 */ /* 0x000fe20000000f00 */
[----:B------:R-:W-:Y:S02]  /*c250*/  IMAD.U32 R17, R9, 0x10000, RZ ;  /* 0x0001000009117824 */ /* 0x000fe400078e00ff */
[C---:B------:R-:W-:Y:S02]  /*c260*/  IMAD R19, R8.reuse, UR21, R19 ;  /* 0x0000001508137c24 */ /* 0x040fe4000f8e0213 */
[----:B------:R-:W-:-:S04]  /*c270*/  IMAD.WIDE.U32 R8, R8, UR20, R10 ;  /* 0x0000001408087c25 */ /* 0x000fc8000f8e000a */
[C---:B------:R-:W-:Y:S01]  /*c280*/  FADD.FTZ R10, -R2.reuse, R13 ;  /* 0x0000000d020a7221 */ /* 0x040fe20000010100 */
[----:B------:R-:W-:Y:S01]  /*c290*/  FADD.FTZ R12, -R2, R17 ;  /* 0x00000011020c7221 */ /* 0x000fe20000010100 */
[----:B------:R-:W-:Y:S02]  /*c2a0*/  IMAD.IADD R9, R9, 0x1, R19 ;  /* 0x0000000109097824 */ /* 0x000fe400078e0213 */
[-C--:B------:R-:W-:Y:S01]  /*c2b0*/  FMUL.FTZ R11, R10, R23.reuse ;  /* 0x000000170a0b7220 */ /* 0x080fe20000410000 */
[----:B------:R-:W-:Y:S01]  /*c2c0*/  FMUL.FTZ R12, R12, R23 ;  /* 0x000000170c0c7220 */ /* 0x000fe20000410000 */
[----:B------:R-:W-:Y:S02]  /*c2d0*/  LEA R10, P0, R8, UR24, 0x1 ;  /* 0x00000018080a7c11 */ /* 0x000fe4000f8008ff */
[----:B------:R-:W-:Y:S01]  /*c2e0*/  FFMA.FTZ R13, R20, R11, R14 ;  /* 0x0000000b140d7223 */ /* 0x000fe2000001000e */
[----:B------:R-:W-:Y:S01]  /*c2f0*/  FFMA.FTZ R12, R21, R12, R15 ;  /* 0x0000000c150c7223 */ /* 0x000fe2000001000f */
[----:B------:R-:W-:-:S04]  /*c300*/  LEA.HI.X R11, R8, UR25, R9, 0x1, P0 ;  /* 0x00000019080b7c11 */ /* 0x000fc800080f0c09 */
[----:B------:R-:W-:-:S05]  /*c310*/  F2FP.BF16.F32.PACK_AB R9, R12, R13 ;  /* 0x0000000d0c09723e */ /* 0x000fca00000010ff */
[----:B------:R2:W-:Y:S02]  /*c320*/  STG.E desc[UR18][R10.64], R9 ;  /* 0x000000090a007986 */ /* 0x0005e4000c101912 */
.L_x_2117:
[----:B------:R-:W-:Y:S05]  /*c330*/  BSYNC.RECONVERGENT B0 ;  /* 0x0000000000007941 */ /* 0x000fea0003800200 */
.L_x_2116:
[----:B------:R-:W-:Y:S05]  /*c340*/  @P4 BRA `(.L_x_2118) ;  /* 0xfffffff800504947 */ /* 0x000fea000383ffff */
.L_x_2105:
[----:B------:R-:W0:Y:S01]  /*c350*/  LDCU UR5, c[0x0][0x3f8] ;  /* 0x00007f00ff0577ac */ /* 0x000e220008000800 */
[----:B------:R-:W0:Y:S01]  /*c360*/  LDCU UR6, c[0x0][0x3c8] ;  /* 0x00007900ff0677ac */ /* 0x000e220008000800 */
[----:B------:R-:W-:Y:S02]  /*c370*/  UIADD3 UR9, UPT, UPT, UR11, UR9, URZ ;  /* 0x000000090b097290 */ /* 0x000fe4000fffe0ff */
[----:B------:R-:W-:Y:S02]  /*c380*/  UIADD3 UR4, UPT, UPT, UR4, 0x1, URZ ;  /* 0x0000000104047890 */ /* 0x000fe4000fffe0ff */
[----:B0-----:R-:W-:-:S04]  /*c390*/  UIMAD UR5, UR5, UR6, URZ ;  /* 0x00000006050572a4 */ /* 0x001fc8000f8e02ff */
[----:B------:R-:W-:-:S09]  /*c3a0*/  UISETP.GE.AND UP0, UPT, UR9, UR5, UPT ;  /* 0x000000050900728c */ /* 0x000fd2000bf06270 */
[----:B------:R-:W-:Y:S05]  /*c3b0*/  BRA.U !UP0, `(.L_x_2119) ;  /* 0xffffff3d086c7547 */ /* 0x000fea000b83ffff */
[----:B------:R-:W-:Y:S05]  /*c3c0*/  EXIT ;  /* 0x000000000000794d */ /* 0x000fea0003800000 */
.L_x_2120:
        /* <DEDUP_REMOVED lines=11> */
.L_x_4919:


//--------------------- .text._Z35group_norm_nhwc_fwd_one_pass_kernelI11Bf16IOBf16WLi64ELi128ELi512EEv26Group_norm_nhwc_fwd_params --------------------------
	.section	.text._Z35group_norm_nhwc_fwd_one_pass_kernelI11Bf16IOBf16WLi64ELi128ELi512EEv26Group_norm_nhwc_fwd_params,"ax",@progbits
	.align	128
        .global         _Z35group_norm_nhwc_fwd_one_pass_kernelI11Bf16IOBf16WLi64ELi128ELi512EEv26Group_norm_nhwc_fwd_params
        .type           _Z35group_norm_nhwc_fwd_one_pass_kernelI11Bf16IOBf16WLi64ELi128ELi512EEv26Group_norm_nhwc_fwd_params,@function
        .size           _Z35group_norm_nhwc_fwd_one_pass_kernelI11Bf16IOBf16WLi64ELi128ELi512EEv26Group_norm_nhwc_fwd_params,(.L_x_4920 - _Z35group_norm_nhwc_fwd_one_pass_kernelI11Bf16IOBf16WLi64ELi128ELi512EEv26Group_norm_nhwc_fwd_params)
        .other          _Z35group_norm_nhwc_fwd_one_pass_kernelI11Bf16IOBf16WLi64ELi128ELi512EEv26Group_norm_nhwc_fwd_params,@"STO_CUDA_ENTRY STV_DEFAULT"
_Z35group_norm_nhwc_fwd_one_pass_kernelI11Bf16IOBf16WLi64ELi128ELi512EEv26Group_norm_nhwc_fwd_params:
.text._Z35group_norm_nhwc_fwd_one_pass_kernelI11Bf16IOBf16WLi64ELi128ELi512EEv26Group_norm_nhwc_fwd_params:
        /* <DEDUP_REMOVED lines=40> */
.L_x_2164:
[----:B-1----:R-:W1:Y:S01]  /*0280*/  LDC R17, c[0x0][0x3f8] ;  /* 0x0000fe00ff117b82 */ /* 0x002e620000000800 */
[----:B------:R-:W-:Y:S01]  /*0290*/  IABS R16, R44 ;  /* 0x0000002c00107213 */ /* 0x000fe20000000000 */
[----:B--2---:R-:W2:Y:S01]  /*02a0*/  LDCU.64 UR10, c[0x0][0x3e8] ;  /* 0x00007d00ff0a77ac */ /* 0x004ea20008000a00 */
[C---:B0-----:R-:W-:Y:S02]  /*02b0*/  IADD3 R27, PT, PT, R51.reuse, 0x18, RZ ;  /* 0x00000018331b7810 */ /* 0x041fe40007ffe0ff */
[----:B------:R-:W-:Y:S01]  /*02c0*/  IADD3 R31, PT, PT, R51, 0x8, RZ ;  /* 0x00000008331f7810 */ /* 0x000fe20007ffe0ff */
[----:B---3--:R-:W3:Y:S01]  /*02d0*/  LDCU.64 UR12, c[0x0][0x3f0] ;  /* 0x00007e00ff0c77ac */ /* 0x008ee20008000a00 */
[----:B------:R-:W-:Y:S02]  /*02e0*/  SHF.R.S32.HI R35, RZ, 0x1f, R27 ;  /* 0x0000001fff237819 */ /* 0x000fe4000001141b */
[----:B------:R-:W-:Y:S02]  /*02f0*/  SHF.R.S32.HI R33, RZ, 0x1f, R31 ;  /* 0x0000001fff217819 */ /* 0x000fe4000001141f */
[----:B--2---:R-:W-:-:S02]  /*0300*/  ISETP.GE.U32.AND P5, PT, R31, UR10, PT ;  /* 0x0000000a1f007c0c */ /* 0x004fc4000bfa6070 */
[----:B-1--4-:R-:W-:Y:S02]  /*0310*/  IABS R14, R17 ;  /* 0x00000011000e7213 */ /* 0x012fe40000000000 */
        /* <DEDUP_REMOVED lines=239> */
.L_x_2122:
[----:B------:R-:W-:Y:S05]  /*1210*/  BSYNC.RECONVERGENT B0 ;  /* 0x0000000000007941 */ /* 0x000fea0003800200 */
.L_x_2121:
        /* <DEDUP_REMOVED lines=46> */
.L_x_2124:
[----:B------:R-:W-:Y:S05]  /*1500*/  BSYNC.RECONVERGENT B0 ;  /* 0x0000000000007941 */ /* 0x000fea0003800200 */
.L_x_2123:
        /* <DEDUP_REMOVED lines=25> */
.L_x_2127:
[----:B-1----:R-:W2:Y:S04]  /*16a0*/  LDG.E.STRONG.GPU R14, desc[UR8][R12.64] ;  /* 0x000000080c0e7981 */ /* 0x002ea8000c1ef900 */
[----:B--2---:R-:W-:Y:S01]  /*16b0*/  CCTL.IVALL ;  /* 0x00000000ff00798f */ /* 0x004fe20002000000 */
[----:B------:R-:W-:Y:S05]  /*16c0*/  YIELD ;  /* 0x0000000000007946 */ /* 0x000fea0003800000 */
[----:B------:R-:W-:-:S13]  /*16d0*/  ISETP.NE.AND P4, PT, R14, R21, PT ;  /* 0x000000150e00720c */ /* 0x000fda0003f85270 */
[----:B------:R-:W-:Y:S05]  /*16e0*/  @P4 BRA `(.L_x_2127) ;  /* 0xfffffffc00ec4947 */ /* 0x000fea000383ffff */
.L_x_2126:
[----:B------:R-:W-:Y:S05]  /*16f0*/  WARPSYNC.ALL ;  /* 0x0000000000007948 */ /* 0x000fea0003800000 */
[----:B------:R-:W-:Y:S01]  /*1700*/  BAR.SYNC.DEFER_BLOCKING 0x0 ;  /* 0x0000000000007b1d */ /* 0x000fe20000010000 */
[----:B------:R-:W-:-:S05]  /*1710*/  HFMA2 R20, -RZ, RZ, 0, 0 ;  /* 0x00000000ff147431 */ /* 0x000fca00000001ff */
[----:B------:R-:W-:Y:S05]  /*1720*/  @!P2 BRA `(.L_x_2128) ;  /* 0x00000004001ca947 */ /* 0x000fea0003800000 */
[C-C-:B-1----:R-:W-:Y:S01]  /*1730*/  IMAD R18, R4.reuse, 0x7, R0.reuse ;  /* 0x0000000704127824 */ /* 0x142fe200078e0200 */
[CC--:B------:R-:W-:Y:S01]  /*1740*/  LEA R22, R4.reuse, R0.reuse, 0x1 ;  /* 0x0000000004167211 */ /* 0x0c0fe200078e08ff */
[C-C-:B------:R-:W-:Y:S01]  /*1750*/  IMAD R21, R4.reuse, 0x3, R0.reuse ;  /* 0x0000000304157824 */ /* 0x140fe200078e0200 */
[C---:B------:R-:W-:Y:S01]  /*1760*/  LEA R26, R4.reuse, R0, 0x2 ;  /* 0x00000000041a7211 */ /* 0x040fe200078e10ff */
[--C-:B------:R-:W-:Y:S01]  /*1770*/  IMAD R20, R4, 0x5, R0.reuse ;  /* 0x0000000504147824 */ /* 0x100fe200078e0200 */
[----:B------:R-:W-:Y:S01]  /*1780*/  IADD3 R25, PT, PT, R0, R4, RZ ;  /* 0x0000000400197210 */ /* 0x000fe20007ffe0ff */
[----:B------:R-:W-:Y:S01]  /*1790*/  IMAD R27, R4, 0x6, R0 ;  /* 0x00000006041b7824 */ /* 0x000fe200078e0200 */
[----:B------:R-:W-:Y:S01]  /*17a0*/  IADD3 R24, PT, PT, -R43, RZ, RZ ;  /* 0x000000ff2b187210 */ /* 0x000fe20007ffe1ff */
[----:B------:R-:W-:Y:S01]  /*17b0*/  UMOV UR4, URZ ;  /* 0x000000ff00047c82 */ /* 0x000fe20008000000 */
[----:B------:R-:W-:Y:S02]  /*17c0*/  MOV R23, R0 ;  /* 0x0000000000177202 */ /* 0x000fe40000000f00 */
[----:B--2---:R-:W-:-:S07]  /*17d0*/  LOP3.LUT R19, R5, 0x7ffffff8, RZ, 0xc0, !PT ;  /* 0x7ffffff805137812 */ /* 0x004fce00078ec0ff */
.L_x_2129:
        /* <DEDUP_REMOVED lines=60> */
.L_x_2128:
        /* <DEDUP_REMOVED lines=35> */
.L_x_2130:
        /* <DEDUP_REMOVED lines=18> */
.L_x_2131:
        /* <DEDUP_REMOVED lines=9> */
.L_x_2132:
[----:B------:R-:W-:Y:S05]  /*1f80*/  BSYNC.RECONVERGENT B0 ;  /* 0x0000000000007941 */ /* 0x000fea0003800200 */
.L_x_2125:
[----:B------:R-:W4:Y:S01]  /*1f90*/  S2UR UR7, SR_CgaCtaId ;  /* 0x00000000000779c3 */ /* 0x000f220000008800 */
[----:B------:R-:W5:Y:S01]  /*1fa0*/  LDCU UR10, c[0x0][0x414] ;  /* 0x00008280ff0a77ac */ /* 0x000f620008000800 */
[----:B------:R-:W-:Y:S01]  /*1fb0*/  IADD3 R53, PT, PT, R52, R53, RZ ;  /* 0x0000003534357210 */ /* 0x000fe20007ffe0ff */
[----:B------:R-:W-:-:S05]  /*1fc0*/  UMOV UR4, 0x400 ;  /* 0x0000040000047882 */ /* 0x000fca0000000000 */
[----:B------:R-:W0:Y:S08]  /*1fd0*/  @P0 LDC.64 R12, c[0x0][0x388] ;  /* 0x0000e200ff0c0b82 */ /* 0x000e300000000a00 */
[----:B-12---:R-:W1:Y:S01]  /*1fe0*/  LDC.64 R18, c[0x0][0x398] ;  /* 0x0000e600ff127b82 */ /* 0x006e620000000a00 */
[----:B----4-:R-:W-:-:S07]  /*1ff0*/  ULEA UR4, UR7, UR4, 0x18 ;  /* 0x0000000407047291 */ /* 0x010fce000f8ec0ff */
[----:B------:R-:W2:Y:S01]  /*2000*/  LDC.64 R14, c[0x0][0x3a0] ;  /* 0x0000e800ff0e7b82 */ /* 0x000ea20000000a00 */
[----:B0-----:R-:W-:-:S04]  /*2010*/  @P0 IMAD.WIDE R20, R44, 0x8, R12 ;  /* 0x000000082c140825 */ /* 0x001fc800078e020c */
[----:B-----5:R-:W-:Y:S01]  /*2020*/  @P0 FMUL.FTZ R12, R16, UR10 ;  /* 0x0000000a100c0c20 */ /* 0x020fe20008410000 */
[----:B------:R-:W-:Y:S01]  /*2030*/  @P0 FMUL.FTZ R13, R17, UR10 ;  /* 0x0000000a110d0c20 */ /* 0x000fe20008410000 */
[----:B------:R3:W-:Y:S04]  /*2040*/  @!P3 STS.64 [UR4+0x98], R16 ;  /* 0x00009810ff00b988 */ /* 0x0007e80008000a04 */
[----:B------:R-:W-:Y:S01]  /*2050*/  @P0 STG.E.64 desc[UR8][R20.64], R12 ;  /* 0x0000000c14000986 */ /* 0x000fe2000c101b08 */
[C---:B-1----:R-:W-:Y:S01]  /*2060*/  IMAD.WIDE R18, R53.reuse, 0x2, R18 ;  /* 0x0000000235127825 */ /* 0x042fe200078e0212 */
[----:B------:R-:W-:Y:S03]  /*2070*/  BAR.SYNC.DEFER_BLOCKING 0x0 ;  /* 0x0000000000007b1d */ /* 0x000fe60000010000 */
[----:B--2---:R-:W-:-:S03]  /*2080*/  IMAD.WIDE R14, R53, 0x2, R14 ;  /* 0x00000002350e7825 */ /* 0x004fc600078e020e */
[----:B------:R-:W2:Y:S04]  /*2090*/  LDG.E.U16 R23, desc[UR8][R18.64] ;  /* 0x0000000812177981 */ /* 0x000ea8000c1e1500 */
[----:B------:R2:W4:Y:S04]  /*20a0*/  LDG.E.U16 R24, desc[UR8][R18.64+0x2] ;  /* 0x0000020812187981 */ /* 0x000528000c1e1500 */
[----:B------:R-:W5:Y:S04]  /*20b0*/  LDG.E.U16 R25, desc[UR8][R14.64] ;  /* 0x000000080e197981 */ /* 0x000f68000c1e1500 */
[----:B------:R-:W5:Y:S01]  /*20c0*/  LDG.E.U16 R26, desc[UR8][R14.64+0x2] ;  /* 0x000002080e1a7981 */ /* 0x000f62000c1e1500 */
[----:B---3--:R-:W-:Y:S01]  /*20d0*/  HFMA2 R17, -RZ, RZ, 1.875, 0 ;  /* 0x3f800000ff117431 */ /* 0x008fe200000001ff */
[----:B------:R-:W-:Y:S02]  /*20e0*/  BSSY.RECONVERGENT B0, `(.L_x_2133) ;  /* 0x00001d5000007945 */ /* 0x000fe40003800200 */
[----:B------:R-:W0:Y:S02]  /*20f0*/  LDS.64 R12, [UR4+0x98] ;  /* 0x00009804ff0c7984 */ /* 0x000e240008000a00 */
[----:B0-----:R-:W-:-:S04]  /*2100*/  FMUL.FTZ R16, R12, UR10 ;  /* 0x0000000a0c107c20 */ /* 0x001fc80008410000 */
[----:B------:R-:W-:-:S04]  /*2110*/  FMUL.FTZ R22, R16, R16 ;  /* 0x0000001010167220 */ /* 0x000fc80000410000 */
[----:B------:R-:W-:-:S05]  /*2120*/  FFMA.FTZ R22, R13, UR10, -R22 ;  /* 0x0000000a0d167c23 */ /* 0x000fca0008010816 */
[----:B------:R-:W-:-:S13]  /*2130*/  FSETP.GTU.FTZ.AND P2, PT, R22, RZ, PT ;  /* 0x000000ff1600720b */ /* 0x000fda0003f5c000 */
[----:B------:R-:W0:Y:S02]  /*2140*/  @P2 LDC R13, c[0x0][0x3a8] ;  /* 0x0000ea00ff0d2b82 */ /* 0x000e240000000800 */
[----:B0-----:R-:W-:Y:S01]  /*2150*/  @P2 FADD.FTZ R12, R22, R13 ;  /* 0x0000000d160c2221 */ /* 0x001fe20000010000 */
[----:B------:R-:W-:-:S03]  /*2160*/  IADD3 R22, PT, PT, R51, 0x8, RZ ;  /* 0x0000000833167810 */ /* 0x000fc60007ffe0ff */
[----:B------:R0:W1:Y:S01]  /*2170*/  @P2 MUFU.RSQ R17, R12 ;  /* 0x0000000c00112308 */ /* 0x0000620000001400 */
[----:B--2---:R-:W-:Y:S02]  /*2180*/  SHF.L.U32 R18, R23, 0x10, RZ ;  /* 0x0000001017127819 */ /* 0x004fe400000006ff */
[----:B----4-:R-:W-:Y:S02]  /*2190*/  SHF.L.U32 R19, R24, 0x10, RZ ;  /* 0x0000001018137819 */ /* 0x010fe400000006ff */
[----:B-----5:R-:W-:Y:S02]  /*21a0*/  SHF.L.U32 R20, R25, 0x10, RZ ;  /* 0x0000001019147819 */ /* 0x020fe400000006ff */
[----:B------:R-:W-:Y:S01]  /*21b0*/  SHF.L.U32 R21, R26, 0x10, RZ ;  /* 0x000000101a157819 */ /* 0x000fe200000006ff */
[----:B01----:R-:W-:Y:S06]  /*21c0*/  BRA.U UP0, `(.L_x_2134) ;  /* 0x0000000900f07547 */ /* 0x003fec000b800000 */
        /* <DEDUP_REMOVED lines=9> */
[----:B------:R-:W-:Y:S02]  /*2260*/  ISETP.GE.U32.AND P1, PT, R23, UR12, PT ;  /* 0x0000000c17007c0c */ /* 0x000fe4000bf26070 */
[----:B------:R-:W-:-:S07]  /*2270*/  ISETP.GE.AND.EX P3, PT, R25, UR13, PT, P3 ;  /* 0x0000000d19007c0c */ /* 0x000fce000bf66330 */
[----:B------:R-:W-:Y:S06]  /*2280*/  @P2 BRA `(.L_x_2136) ;  /* 0x0000000000482947 */ /* 0x000fec0003800000 */
[----:B------:R-:W0:Y:S01]  /*2290*/  LDCU.64 UR14, c[0x0][0x3e0] ;  /* 0x00007c00ff0e77ac */ /* 0x000e220008000a00 */
[----:B------:R-:W-:Y:S01]  /*22a0*/  MOV R12, R56 ;  /* 0x00000038000c7202 */ /* 0x000fe20000000f00 */
[--C-:B------:R-:W-:Y:S01]  /*22b0*/  FADD.FTZ R14, R11, -R16.reuse ;  /* 0x800000100b0e7221 */ /* 0x100fe20000010000 */
[----:B------:R-:W-:Y:S01]  /*22c0*/  MOV R13, R55 ;  /* 0x00000037000d7202 */ /* 0x000fe20000000f00 */
[----:B------:R-:W1:Y:S01]  /*22d0*/  LDCU.64 UR10, c[0x0][0x380] ;  /* 0x00007000ff0a77ac */ /* 0x000e620008000a00 */
[----:B------:R-:W-:Y:S01]  /*22e0*/  FADD.FTZ R28, R28, -R16 ;  /* 0x800000101c1c7221 */ /* 0x000fe20000010000 */
[----:B------:R-:W-:-:S03]  /*22f0*/  FMUL.FTZ R11, R14, R17 ;  /* 0x000000110e0b7220 */ /* 0x000fc60000410000 */
[----:B------:R-:W-:Y:S01]  /*2300*/  FMUL.FTZ R28, R28, R17 ;  /* 0x000000111c1c7220 */ /* 0x000fe20000410000 */
[----:B------:R-:W-:-:S03]  /*2310*/  FFMA.FTZ R11, R18, R11, R20 ;  /* 0x0000000b120b7223 */ /* 0x000fc60000010014 */
        /* <DEDUP_REMOVED lines=9> */
.L_x_2136:
[----:B------:R-:W-:Y:S05]  /*23b0*/  BSYNC.RECONVERGENT B1 ;  /* 0x0000000000017941 */ /* 0x000fea0003800200 */
.L_x_2135:
[----:B------:R-:W-:Y:S04]  /*23c0*/  BSSY.RECONVERGENT B1, `(.L_x_2137) ;  /* 0x0000014000017945 */ /* 0x000fe80003800200 */
[----:B------:R-:W-:Y:S05]  /*23d0*/  @P3 BRA `(.L_x_2138) ;  /* 0x0000000000483947 */ /* 0x000fea0003800000 */
[----:B------:R-:W1:Y:S01]  /*23e0*/  LDCU.64 UR10, c[0x0][0x3e0] ;  /* 0x00007c00ff0a77ac */ /* 0x000e620008000a00 */
[----:B------:R-:W-:Y:S01]  /*23f0*/  MOV R12, R56 ;  /* 0x00000038000c7202 */ /* 0x000fe20000000f00 */
[--C-:B0-----:R-:W-:Y:S01]  /*2400*/  FADD.FTZ R14, R29, -R16.reuse ;  /* 0x800000101d0e7221 */ /* 0x101fe20000010000 */
[----:B------:R-:W-:Y:S01]  /*2410*/  MOV R13, R55 ;  /* 0x00000037000d7202 */ /* 0x000fe20000000f00 */
[----:B------:R-:W0:Y:S01]  /*2420*/  LDCU.64 UR14, c[0x0][0x380] ;  /* 0x00007000ff0e77ac */ /* 0x000e220008000a00 */
[----:B------:R-:W-:Y:S01]  /*2430*/  FADD.FTZ R30, R30, -R16 ;  /* 0x800000101e1e7221 */ /* 0x000fe20000010000 */
[----:B------:R-:W-:-:S03]  /*2440*/  FMUL.FTZ R11, R14, R17 ;  /* 0x000000110e0b7220 */ /* 0x000fc60000410000 */
[----:B------:R-:W-:Y:S01]  /*2450*/  FMUL.FTZ R30, R30, R17 ;  /* 0x000000111e1e7220 */ /* 0x000fe20000410000 */
[----:B------:R-:W-:-:S03]  /*2460*/  FFMA.FTZ R11, R18, R11, R20 ;  /* 0x0000000b120b7223 */ /* 0x000fc60000010014 */
        /* <DEDUP_REMOVED lines=9> */
.L_x_2138:
[----:B------:R-:W-:Y:S05]  /*2500*/  BSYNC.RECONVERGENT B1 ;  /* 0x0000000000017941 */ /* 0x000fea0003800200 */
.L_x_2137:
[----:B------:R-:W-:Y:S01]  /*2510*/  SHF.R.S32.HI R25, RZ, 0x1f, R24 ;  /* 0x0000001fff197819 */ /* 0x000fe20000011418 */
[----:B------:R-:W-:Y:S01]  /*2520*/  BSSY.RECONVERGENT B1, `(.L_x_2139) ;  /* 0x000001f000017945 */ /* 0x000fe20003800200 */
[----:B------:R-:W-:Y:S02]  /*2530*/  ISETP.GE.U32.AND P6, PT, R49, UR12, PT ;  /* 0x0000000c31007c0c */ /* 0x000fe4000bfc6070 */
[----:B------:R-:W-:Y:S02]  /*2540*/  ISETP.GE.AND.EX P5, PT, R25, UR13, PT, P5 ;  /* 0x0000000d19007c0c */ /* 0x000fe4000bfa6350 */
[----:B------:R-:W-:Y:S02]  /*2550*/  ISETP.GE.U32.AND P2, PT, R48, UR12, PT ;  /* 0x0000000c30007c0c */ /* 0x000fe4000bf46070 */
[----:B01----:R-:W-:Y:S02]  /*2560*/  SHF.R.S32.HI R11, RZ, 0x1f, R23 ;  /* 0x0000001fff0b7819 */ /* 0x003fe40000011417 */
        /* <DEDUP_REMOVED lines=16> */
[----:B------:R-:W-:Y:S01]  /*2670*/  FFMA.FTZ R22, R18, R15, R20 ;  /* 0x0000000f12167223 */ /* 0x000fe20000010014 */
[----:B0-----:R-:W-:Y:S02]  /*2680*/  IMAD R25, R25, UR10, RZ ;  /* 0x0000000a19197c24 */ /* 0x001fe4000f8e02ff */
[----:B------:R-:W-:-:S04]  /*2690*/  IMAD.WIDE.U32 R12, R24, UR10, R12 ;  /* 0x0000000a180c7c25 */ /* 0x000fc8000f8e000c */
[----:B------:R-:W-:Y:S02]  /*26a0*/  IMAD R27, R24, UR11, R25 ;  /* 0x0000000b181b7c24 */ /* 0x000fe4000f8e0219 */
[----:B------:R-:W-:Y:S01]  /*26b0*/  FFMA.FTZ R25, R19, R14, R21 ;  /* 0x0000000e13197223 */ /* 0x000fe20000010015 */
[C---:B-1----:R-:W-:Y:S02]  /*26c0*/  LEA R14, P5, R12.reuse, UR14, 0x1 ;  /* 0x0000000e0c0e7c11 */ /* 0x042fe4000f8a08ff */
[----:B------:R-:W-:Y:S02]  /*26d0*/  IADD3 R27, PT, PT, R13, R27, RZ ;  /* 0x0000001b0d1b7210 */ /* 0x000fe40007ffe0ff */
[----:B------:R-:W-:Y:S02]  /*26e0*/  F2FP.BF16.F32.PACK_AB R13, R25, R22 ;  /* 0x00000016190d723e */ /* 0x000fe400000010ff */
[----:B------:R-:W-:-:S05]  /*26f0*/  LEA.HI.X R15, R12, UR15, R27, 0x1, P5 ;  /* 0x0000000f0c0f7c11 */ /* 0x000fca000a8f0c1b */
[----:B------:R0:W-:Y:S02]  /*2700*/  STG.E desc[UR8][R14.64], R13 ;  /* 0x0000000d0e007986 */ /* 0x0001e4000c101908 */
.L_x_2140:
[----:B------:R-:W-:Y:S05]  /*2710*/  BSYNC.RECONVERGENT B1 ;  /* 0x0000000000017941 */ /* 0x000fea0003800200 */
.L_x_2139:
[----:B------:R-:W-:Y:S04]  /*2720*/  BSSY.RECONVERGENT B1, `(.L_x_2141) ;  /* 0x0000014000017945 */ /* 0x000fe80003800200 */
[----:B------:R-:W-:Y:S05]  /*2730*/  @P1 BRA `(.L_x_2142) ;  /* 0x0000000000481947 */ /* 0x000fea0003800000 */
[----:B------:R-:W1:Y:S01]  /*2740*/  LDCU.64 UR10, c[0x0][0x3e0] ;  /* 0x00007c00ff0a77ac */ /* 0x000e620008000a00 */
[----:B------:R-:W-:Y:S01]  /*2750*/  MOV R12, R56 ;  /* 0x00000038000c7202 */ /* 0x000fe20000000f00 */
[--C-:B------:R-:W-:Y:S01]  /*2760*/  FADD.FTZ R34, R34, -R16.reuse ;  /* 0x8000001022227221 */ /* 0x100fe20000010000 */
[----:B0-----:R-:W-:Y:S01]  /*2770*/  MOV R13, R55 ;  /* 0x00000037000d7202 */ /* 0x001fe20000000f00 */
[----:B------:R-:W0:Y:S01]  /*2780*/  LDCU.64 UR14, c[0x0][0x380] ;  /* 0x00007000ff0e77ac */ /* 0x000e220008000a00 */
[----:B------:R-:W-:-:S04]  /*2790*/  FADD.FTZ R14, R33, -R16 ;  /* 0x80000010210e7221 */ /* 0x000fc80000010000 */
[-C--:B------:R-:W-:Y:S01]  /*27a0*/  FMUL.FTZ R14, R14, R17.reuse ;  /* 0x000000110e0e7220 */ /* 0x080fe20000410000 */
[----:B-1----:R-:W-:Y:S02]  /*27b0*/  IMAD R22, R11, UR10, RZ ;  /* 0x0000000a0b167c24 */ /* 0x002fe4000f8e02ff */
[----:B------:R-:W-:Y:S01]  /*27c0*/  FMUL.FTZ R11, R34, R17 ;  /* 0x00000011220b7220 */ /* 0x000fe20000410000 */
[----:B------:R-:W-:-:S04]  /*27d0*/  IMAD.WIDE.U32 R12, R23, UR10, R12 ;  /* 0x0000000a170c7c25 */ /* 0x000fc8000f8e000c */
[----:B------:R-:W-:Y:S01]  /*27e0*/  FFMA.FTZ R11, R18, R11, R20 ;  /* 0x0000000b120b7223 */ /* 0x000fe20000010014 */
[----:B------:R-:W-:Y:S02]  /*27f0*/  IMAD R23, R23, UR11, R22 ;  /* 0x0000000b17177c24 */ /* 0x000fe4000f8e0216 */
[----:B------:R-:W-:Y:S01]  /*2800*/  FFMA.FTZ R22, R19, R14, R21 ;  /* 0x0000000e13167223 */ /* 0x000fe20000010015 */
[----:B0-----:R-:W-:Y:S02]  /*2810*/  LEA R14, P1, R12, UR14, 0x1 ;  /* 0x0000000e0c0e7c11 */ /* 0x001fe4000f8208ff */
[----:B------:R-:W-:Y:S02]  /*2820*/  IADD3 R23, PT, PT, R13, R23, RZ ;  /* 0x000000170d177210 */ /* 0x000fe40007ffe0ff */
[----:B------:R-:W-:Y:S02]  /*2830*/  F2FP.BF16.F32.PACK_AB R11, R22, R11 ;  /* 0x0000000b160b723e */ /* 0x000fe400000010ff */
[----:B------:R-:W-:-:S05]  /*2840*/  LEA.HI.X R15, R12, UR15, R23, 0x1, P1 ;  /* 0x0000000f0c0f7c11 */ /* 0x000fca00088f0c17 */
[----:B------:R1:W-:Y:S02]  /*2850*/  STG.E desc[UR8][R14.64], R11 ;  /* 0x0000000b0e007986 */ /* 0x0003e4000c101908 */
.L_x_2142:
[----:B------:R-:W-:Y:S05]  /*2860*/  BSYNC.RECONVERGENT B1 ;  /* 0x0000000000017941 */ /* 0x000fea0003800200 */
.L_x_2141:
[----:B------:R-:W-:Y:S04]  /*2870*/  BSSY.RECONVERGENT B1, `(.L_x_2143) ;  /* 0x0000014000017945 */ /* 0x000fe80003800200 */
[----:B------:R-:W-:Y:S05]  /*2880*/  @P6 BRA `(.L_x_2144) ;  /* 0x0000000000486947 */ /* 0x000fea0003800000 */
[----:B------:R-:W2:Y:S01]  /*2890*/  LDCU.64 UR10, c[0x0][0x3e0] ;  /* 0x00007c00ff0a77ac */ /* 0x000ea20008000a00 */
[----:B------:R-:W-:Y:S01]  /*28a0*/  MOV R12, R56 ;  /* 0x00000038000c7202 */ /* 0x000fe20000000f00 */
[--C-:B01----:R-:W-:Y:S01]  /*28b0*/  FADD.FTZ R14, R35, -R16.reuse ;  /* 0x80000010230e7221 */ /* 0x103fe20000010000 */
[----:B------:R-:W-:Y:S01]  /*28c0*/  MOV R13, R55 ;  /* 0x00000037000d7202 */ /* 0x000fe20000000f00 */
[----:B------:R-:W0:Y:S01]  /*28d0*/  LDCU.64 UR14, c[0x0][0x380] ;  /* 0x00007000ff0e77ac */ /* 0x000e220008000a00 */
[----:B------:R-:W-:Y:S01]  /*28e0*/  FADD.FTZ R36, R36, -R16 ;  /* 0x8000001024247221 */ /* 0x000fe20000010000 */
[----:B------:R-:W-:-:S03]  /*28f0*/  FMUL.FTZ R11, R14, R17 ;  /* 0x000000110e0b7220 */ /* 0x000fc60000410000 */
[----:B------:R-:W-:Y:S01]  /*2900*/  FMUL.FTZ R36, R36, R17 ;  /* 0x0000001124247220 */ /* 0x000fe20000410000 */
[----:B------:R-:W-:-:S03]  /*2910*/  FFMA.FTZ R11, R18, R11, R20 ;  /* 0x0000000b120b7223 */ /* 0x000fc60000010014 */
        /* <DEDUP_REMOVED lines=9> */
.L_x_2144:
[----:B------:R-:W-:Y:S05]  /*29b0*/  BSYNC.RECONVERGENT B1 ;  /* 0x0000000000017941 */ /* 0x000fea0003800200 */
.L_x_2143:
[----:B------:R-:W-:Y:S04]  /*29c0*/  BSSY.RECONVERGENT B1, `(.L_x_2145) ;  /* 0x0000014000017945 */ /* 0x000fe80003800200 */
[----:B------:R-:W-:Y:S05]  /*29d0*/  @P2 BRA `(.L_x_2146) ;  /* 0x0000000000482947 */ /* 0x000fea0003800000 */
[----:B------:R-:W3:Y:S01]  /*29e0*/  LDCU.64 UR10, c[0x0][0x3e0] ;  /* 0x00007c00ff0a77ac */ /* 0x000ee20008000a00 */
[----:B------:R-:W-:Y:S01]  /*29f0*/  MOV R12, R56 ;  /* 0x00000038000c7202 */ /* 0x000fe20000000f00 */
[--C-:B------:R-:W-:Y:S01]  /*2a00*/  FADD.FTZ R38, R38, -R16.reuse ;  /* 0x8000001026267221 */ /* 0x100fe20000010000 */
[----:B0-----:R-:W-:Y:S01]  /*2a10*/  MOV R13, R55 ;  /* 0x00000037000d7202 */ /* 0x001fe20000000f00 */
[----:B------:R-:W0:Y:S01]  /*2a20*/  LDCU.64 UR14, c[0x0][0x380] ;  /* 0x00007000ff0e77ac */ /* 0x000e220008000a00 */
[----:B-12---:R-:W-:Y:S01]  /*2a30*/  FADD.FTZ R14, R37, -R16 ;  /* 0x80000010250e7221 */ /* 0x006fe20000010000 */
[----:B------:R-:W-:-:S03]  /*2a40*/  FMUL.FTZ R11, R38, R17 ;  /* 0x00000011260b7220 */ /* 0x000fc60000410000 */
[----:B------:R-:W-:Y:S01]  /*2a50*/  FMUL.FTZ R14, R14, R17 ;  /* 0x000000110e0e7220 */ /* 0x000fe20000410000 */
[----:B------:R-:W-:-:S03]  /*2a60*/  FFMA.FTZ R11, R18, R11, R20 ;  /* 0x0000000b120b7223 */ /* 0x000fc60000010014 */
        /* <DEDUP_REMOVED lines=9> */
.L_x_2146:
[----:B------:R-:W-:Y:S05]  /*2b00*/  BSYNC.RECONVERGENT B1 ;  /* 0x0000000000017941 */ /* 0x000fea0003800200 */
.L_x_2145:
[----:B------:R-:W-:Y:S04]  /*2b10*/  BSSY.RECONVERGENT B1, `(.L_x_2147) ;  /* 0x0000014000017945 */ /* 0x000fe80003800200 */
[----:B------:R-:W-:Y:S05]  /*2b20*/  @P3 BRA `(.L_x_2148) ;  /* 0x0000000000483947 */ /* 0x000fea0003800000 */
[----:B------:R-:W4:Y:S01]  /*2b30*/  LDCU.64 UR10, c[0x0][0x3e0] ;  /* 0x00007c00ff0a77ac */ /* 0x000f220008000a00 */
[----:B------:R-:W-:Y:S01]  /*2b40*/  MOV R12, R56 ;  /* 0x00000038000c7202 */ /* 0x000fe20000000f00 */
[--C-:B------:R-:W-:Y:S01]  /*2b50*/  FADD.FTZ R40, R40, -R16.reuse ;  /* 0x8000001028287221 */ /* 0x100fe20000010000 */
[----:B0-----:R-:W-:Y:S01]  /*2b60*/  MOV R13, R55 ;  /* 0x00000037000d7202 */ /* 0x001fe20000000f00 */
[----:B------:R-:W0:Y:S01]  /*2b70*/  LDCU.64 UR14, c[0x0][0x380] ;  /* 0x00007000ff0e77ac */ /* 0x000e220008000a00 */
[----:B-123--:R-:W-:Y:S01]  /*2b80*/  FADD.FTZ R14, R39, -R16 ;  /* 0x80000010270e7221 */ /* 0x00efe20000010000 */
[----:B------:R-:W-:-:S03]  /*2b90*/  FMUL.FTZ R11, R40, R17 ;  /* 0x00000011280b7220 */ /* 0x000fc60000410000 */
[----:B------:R-:W-:Y:S01]  /*2ba0*/  FMUL.FTZ R14, R14, R17 ;  /* 0x000000110e0e7220 */ /* 0x000fe20000410000 */
[----:B------:R-:W-:Y:S01]  /*2bb0*/  FFMA.FTZ R11, R18, R11, R20 ;  /* 0x0000000b120b7223 */ /* 0x000fe20000010014 */
[----:B----4-:R-:W-:Y:S02]  /*2bc0*/  IMAD R22, R9, UR10, RZ ;  /* 0x0000000a09167c24 */ /* 0x010fe4000f8e02ff */
        /* <DEDUP_REMOVED lines=8> */
.L_x_2148:
[----:B------:R-:W-:Y:S05]  /*2c50*/  BSYNC.RECONVERGENT B1 ;  /* 0x0000000000017941 */ /* 0x000fea0003800200 */
.L_x_2147:
[----:B------:R-:W-:Y:S05]  /*2c60*/  @P4 BRA `(.L_x_2149) ;  /* 0x0000001000704947 */ /* 0x000fea0003800000 */
[----:B------:R-:W0:Y:S01]  /*2c70*/  LDCU.64 UR10, c[0x0][0x3e0] ;  /* 0x00007c00ff0a77ac */ /* 0x000e220008000a00 */
[--C-:B------:R-:W-:Y:S01]  /*2c80*/  FADD.FTZ R42, R42, -R16.reuse ;  /* 0x800000102a2a7221 */ /* 0x100fe20000010000 */
[----:B------:R-:W-:Y:S01]  /*2c90*/  MOV R54, R56 ;  /* 0x0000003800367202 */ /* 0x000fe20000000f00 */
[----:B------:R-:W-:Y:S01]  /*2ca0*/  FADD.FTZ R16, R41, -R16 ;  /* 0x8000001029107221 */ /* 0x000fe20000010000 */
[----:B------:R-:W5:Y:S01]  /*2cb0*/  LDCU.64 UR12, c[0x0][0x380] ;  /* 0x00007000ff0c77ac */ /* 0x000f620008000a00 */
[-C--:B-1234-:R-:W-:Y:S02]  /*2cc0*/  FMUL.FTZ R11, R42, R17.reuse ;  /* 0x000000112a0b7220 */ /* 0x09efe40000410000 */
[----:B------:R-:W-:Y:S02]  /*2cd0*/  FMUL.FTZ R16, R16, R17 ;  /* 0x0000001110107220 */ /* 0x000fe40000410000 */
[----:B------:R-:W-:Y:S02]  /*2ce0*/  FFMA.FTZ R11, R18, R11, R20 ;  /* 0x0000000b120b7223 */ /* 0x000fe40000010014 */
[----:B------:R-:W-:-:S05]  /*2cf0*/  FFMA.FTZ R16, R19, R16, R21 ;  /* 0x0000001013107223 */ /* 0x000fca0000010015 */
[----:B------:R-:W-:Y:S01]  /*2d00*/  F2FP.BF16.F32.PACK_AB R11, R16, R11 ;  /* 0x0000000b100b723e */ /* 0x000fe200000010ff */
[----:B0-----:R-:W-:Y:S02]  /*2d10*/  IMAD R13, R10, UR10, RZ ;  /* 0x0000000a0a0d7c24 */ /* 0x001fe4000f8e02ff */
[----:B------:R-:W-:-:S04]  /*2d20*/  IMAD.WIDE.U32 R54, R46, UR10, R54 ;  /* 0x0000000a2e367c25 */ /* 0x000fc8000f8e0036 */
[----:B------:R-:W-:Y:S01]  /*2d30*/  IMAD R13, R46, UR11, R13 ;  /* 0x0000000b2e0d7c24 */ /* 0x000fe2000f8e020d */
[----:B-----5:R-:W-:-:S04]  /*2d40*/  LEA R12, P1, R54, UR12, 0x1 ;  /* 0x0000000c360c7c11 */ /* 0x020fc8000f8208ff */
[----:B------:R-:W-:-:S04]  /*2d50*/  IADD3 R13, PT, PT, R55, R13, RZ ;  /* 0x0000000d370d7210 */ /* 0x000fc80007ffe0ff */
[----:B------:R-:W-:-:S05]  /*2d60*/  LEA.HI.X R13, R54, UR13, R13, 0x1, P1 ;  /* 0x0000000d360d7c11 */ /* 0x000fca00088f0c0d */
[----:B------:R0:W-:Y:S01]  /*2d70*/  STG.E desc[UR8][R12.64], R11 ;  /* 0x0000000b0c007986 */ /* 0x0001e2000c101908 */
[----:B------:R-:W-:Y:S05]  /*2d80*/  BRA `(.L_x_2149) ;  /* 0x0000001000287947 */ /* 0x000fea0003800000 */
.L_x_2134:
[----:B------:R-:W0:Y:S01]  /*2d90*/  LDCU.64 UR14, c[0x0][0x3e8] ;  /* 0x00007d00ff0e77ac */ /* 0x000e220008000a00 */
[----:B------:R-:W-:Y:S01]  /*2da0*/  SHF.R.S32.HI R25, RZ, 0x1f, R22 ;  /* 0x0000001fff197819 */ /* 0x000fe20000011416 */
[----:B------:R-:W-:Y:S01]  /*2db0*/  BSSY.RECONVERGENT B1, `(.L_x_2150) ;  /* 0x0000024000017945 */ /* 0x000fe20003800200 */
[C---:B------:R-:W-:Y:S02]  /*2dc0*/  IADD3 R24, PT, PT, R51.reuse, 0x10, RZ ;  /* 0x0000001033187810 */ /* 0x040fe40007ffe0ff */
[----:B------:R-:W-:Y:S02]  /*2dd0*/  IADD3 R23, PT, PT, R51, 0x18, RZ ;  /* 0x0000001833177810 */ /* 0x000fe40007ffe0ff */
[----:B0-----:R-:W-:Y:S02]  /*2de0*/  ISETP.GE.U32.AND P2, PT, R22, UR14, PT ;  /* 0x0000000e16007c0c */ /* 0x001fe4000bf46070 */
[----:B------:R-:W-:Y:S02]  /*2df0*/  ISETP.GE.U32.AND P5, PT, R24, UR14, PT ;  /* 0x0000000e18007c0c */ /* 0x000fe4000bfa6070 */
[----:B------:R-:W-:-:S02]  /*2e00*/  ISETP.GE.U32.AND P6, PT, R23, UR14, PT ;  /* 0x0000000e17007c0c */ /* 0x000fc4000bfc6070 */
[----:B------:R-:W-:Y:S01]  /*2e10*/  ISETP.GE.AND.EX P2, PT, R25, UR15, PT, P2 ;  /* 0x0000000f19007c0c */ /* 0x000fe2000bf46320 */
[----:B------:R-:W-:-:S12]  /*2e20*/  @P1 BRA `(.L_x_2151) ;  /* 0x0000000000701947 */ /* 0x000fd80003800000 */
[--C-:B------:R-:W-:Y:S01]  /*2e30*/  FADD.FTZ R12, R11, -R16.reuse ;  /* 0x800000100b0c7221 */ /* 0x100fe20000010000 */
[----:B------:R-:W-:Y:S01]  /*2e40*/  FADD.FTZ R28, R28, -R16 ;  /* 0x800000101c1c7221 */ /* 0x000fe20000010000 */
[----:B------:R-:W0:Y:S01]  /*2e50*/  LDCU.64 UR10, c[0x0][0x3e0] ;  /* 0x00007c00ff0a77ac */ /* 0x000e220008000a00 */
[----:B------:R-:W-:Y:S01]  /*2e60*/  MOV R14, R56 ;  /* 0x00000038000e7202 */ /* 0x000fe20000000f00 */
[-C--:B------:R-:W-:Y:S01]  /*2e70*/  FMUL.FTZ R11, R12, R17.reuse ;  /* 0x000000110c0b7220 */ /* 0x080fe20000410000 */
[----:B------:R-:W-:Y:S01]  /*2e80*/  FMUL.FTZ R28, R28, R17 ;  /* 0x000000111c1c7220 */ /* 0x000fe20000410000 */
[----:B------:R-:W1:Y:S01]  /*2e90*/  LDCU.64 UR12, c[0x0][0x380] ;  /* 0x00007000ff0c77ac */ /* 0x000e620008000a00 */
[----:B------:R-:W-:Y:S01]  /*2ea0*/  MOV R15, R55 ;  /* 0x00000037000f7202 */ /* 0x000fe20000000f00 */
[----:B------:R-:W-:Y:S01]  /*2eb0*/  FFMA.FTZ R12, R18, R11, R20 ;  /* 0x0000000b120c7223 */ /* 0x000fe20000010014 */
        /* <DEDUP_REMOVED lines=19> */
.L_x_2151:
[----:B------:R-:W-:Y:S05]  /*2ff0*/  BSYNC.RECONVERGENT B1 ;  /* 0x0000000000017941 */ /* 0x000fea0003800200 */
.L_x_2150:
[----:B------:R-:W-:Y:S04]  /*3000*/  BSSY.RECONVERGENT B1, `(.L_x_2152) ;  /* 0x000001e000017945 */ /* 0x000fe80003800200 */
[----:B------:R-:W-:Y:S05]  /*3010*/  @P2 BRA `(.L_x_2153) ;  /* 0x0000000000702947 */ /* 0x000fea0003800000 */
[--C-:B0-----:R-:W-:Y:S01]  /*3020*/  FADD.FTZ R12, R29, -R16.reuse ;  /* 0x800000101d0c7221 */ /* 0x101fe20000010000 */
        /* <DEDUP_REMOVED lines=27> */
.L_x_2153:
[----:B------:R-:W-:Y:S05]  /*31e0*/  BSYNC.RECONVERGENT B1 ;  /* 0x0000000000017941 */ /* 0x000fea0003800200 */
.L_x_2152:
[----:B0-----:R-:W-:Y:S01]  /*31f0*/  SHF.R.S32.HI R27, RZ, 0x1f, R24 ;  /* 0x0000001fff1b7819 */ /* 0x001fe20000011418 */
[----:B------:R-:W-:Y:S01]  /*3200*/  BSSY.RECONVERGENT B1, `(.L_x_2154) ;  /* 0x0000029000017945 */ /* 0x000fe20003800200 */
[----:B------:R-:W-:Y:S02]  /*3210*/  ISETP.GE.U32.AND P1, PT, R49, UR14, PT ;  /* 0x0000000e31007c0c */ /* 0x000fe4000bf26070 */
[----:B------:R-:W-:Y:S02]  /*3220*/  ISETP.GE.AND.EX P5, PT, R27, UR15, PT, P5 ;  /* 0x0000000f1b007c0c */ /* 0x000fe4000bfa6350 */
[----:B------:R-:W-:Y:S02]  /*3230*/  ISETP.GE.U32.AND P2, PT, R48, UR14, PT ;  /* 0x0000000e30007c0c */ /* 0x000fe4000bf46070 */
[----:B-1----:R-:W-:Y:S02]  /*3240*/  SHF.R.S32.HI R11, RZ, 0x1f, R23 ;  /* 0x0000001fff0b7819 */ /* 0x002fe40000011417 */
        /* <DEDUP_REMOVED lines=10> */
[----:B------:R-:W0:Y:S02]  /*32f0*/  LDCU.64 UR10, c[0x0][0x3e0] ;  /* 0x00007c00ff0a77ac */ /* 0x000e240008000a00 */
[-C--:B------:R-:W-:Y:S01]  /*3300*/  FMUL.FTZ R13, R32, R17.reuse ;  /* 0x00000011200d7220 */ /* 0x080fe20000410000 */
[----:B------:R-:W-:Y:S01]  /*3310*/  FMUL.FTZ R22, R12, R17 ;  /* 0x000000110c167220 */ /* 0x000fe20000410000 */
[----:B------:R-:W1:Y:S02]  /*3320*/  LDCU.64 UR12, c[0x0][0x380] ;  /* 0x00007000ff0c77ac */ /* 0x000e640008000a00 */
[----:B------:R-:W-:Y:S01]  /*3330*/  FFMA.FTZ R14, R18, R13, R20 ;  /* 0x0000000d120e7223 */ /* 0x000fe20000010014 */
        /* <DEDUP_REMOVED lines=21> */
.L_x_2155:
[----:B------:R-:W-:Y:S05]  /*3490*/  BSYNC.RECONVERGENT B1 ;  /* 0x0000000000017941 */ /* 0x000fea0003800200 */
.L_x_2154:
[----:B------:R-:W-:Y:S04]  /*34a0*/  BSSY.RECONVERGENT B1, `(.L_x_2156) ;  /* 0x000001e000017945 */ /* 0x000fe80003800200 */
[----:B------:R-:W-:Y:S05]  /*34b0*/  @P6 BRA `(.L_x_2157) ;  /* 0x0000000000706947 */ /* 0x000fea0003800000 */
[--C-:B------:R-:W-:Y:S01]  /*34c0*/  FADD.FTZ R34, R34, -R16.reuse ;  /* 0x8000001022227221 */ /* 0x100fe20000010000 */
[----:B------:R-:W-:Y:S01]  /*34d0*/  FADD.FTZ R12, R33, -R16 ;  /* 0x80000010210c7221 */ /* 0x000fe20000010000 */
[----:B------:R-:W1:Y:S02]  /*34e0*/  LDCU.64 UR10, c[0x0][0x3e0] ;  /* 0x00007c00ff0a77ac */ /* 0x000e640008000a00 */
[-C--:B------:R-:W-:Y:S01]  /*34f0*/  FMUL.FTZ R13, R34, R17.reuse ;  /* 0x00000011220d7220 */ /* 0x080fe20000410000 */
[----:B0-----:R-:W-:Y:S01]  /*3500*/  FMUL.FTZ R14, R12, R17 ;  /* 0x000000110c0e7220 */ /* 0x001fe20000410000 */
[----:B------:R-:W0:Y:S02]  /*3510*/  LDCU.64 UR12, c[0x0][0x380] ;  /* 0x00007000ff0c77ac */ /* 0x000e240008000a00 */
[----:B------:R-:W-:Y:S01]  /*3520*/  FFMA.FTZ R25, R18, R13, R20 ;  /* 0x0000000d12197223 */ /* 0x000fe20000010014 */
[----:B------:R-:W-:Y:S01]  /*3530*/  FFMA.FTZ R27, R19, R14, R21 ;  /* 0x0000000e131b7223 */ /* 0x000fe20000010015 */
[----:B------:R-:W-:-:S02]  /*3540*/  MOV R13, R55 ;  /* 0x00000037000d7202 */ /* 0x000fc40000000f00 */
[----:B------:R-:W-:Y:S01]  /*3550*/  FMUL.FTZ R12, R25, -1.4426950216293334961 ;  /* 0xbfb8aa3b190c7820 */ /* 0x000fe20000410000 */
[----:B------:R-:W-:-:S05]  /*3560*/  FMUL.FTZ R15, R27, -1.4426950216293334961 ;  /* 0xbfb8aa3b1b0f7820 */ /* 0x000fca0000410000 */
[----:B------:R-:W2:Y:S01]  /*3570*/  MUFU.EX2 R12, R12 ;  /* 0x0000000c000c7308 */ /* 0x000ea20000000800 */
[----:B-1----:R-:W-:-:S03]  /*3580*/  IMAD R24, R11, UR10, RZ ;  /* 0x0000000a0b187c24 */ /* 0x002fc6000f8e02ff */
[----:B------:R-:W1:Y:S01]  /*3590*/  MUFU.EX2 R15, R15 ;  /* 0x0000000f000f7308 */ /* 0x000e620000000800 */
[----:B--2---:R-:W-:Y:S01]  /*35a0*/  FADD.FTZ R14, R12, 1 ;  /* 0x3f8000000c0e7421 */ /* 0x004fe20000010000 */
[----:B------:R-:W-:Y:S01]  /*35b0*/  MOV R12, R56 ;  /* 0x00000038000c7202 */ /* 0x000fe20000000f00 */
[----:B-1----:R-:W-:-:S04]  /*35c0*/  FADD.FTZ R22, R15, 1 ;  /* 0x3f8000000f167421 */ /* 0x002fc80000010000 */
[----:B------:R-:W1:Y:S01]  /*35d0*/  MUFU.RCP R14, R14 ;  /* 0x0000000e000e7308 */ /* 0x000e620000001000 */
[----:B------:R-:W-:-:S04]  /*35e0*/  IMAD.WIDE.U32 R12, R23, UR10, R12 ;  /* 0x0000000a170c7c25 */ /* 0x000fc8000f8e000c */
[----:B------:R-:W-:-:S03]  /*35f0*/  IMAD R23, R23, UR11, R24 ;  /* 0x0000000b17177c24 */ /* 0x000fc6000f8e0218 */
[----:B------:R-:W2:Y:S02]  /*3600*/  MUFU.RCP R22, R22 ;  /* 0x0000001600167308 */ /* 0x000ea40000001000 */
[----:B------:R-:W-:Y:S01]  /*3610*/  IADD3 R23, PT, PT, R13, R23, RZ ;  /* 0x000000170d177210 */ /* 0x000fe20007ffe0ff */
[----:B-1----:R-:W-:Y:S01]  /*3620*/  FMUL.FTZ R11, R25, R14 ;  /* 0x0000000e190b7220 */ /* 0x002fe20000410000 */
[----:B0-----:R-:W-:-:S04]  /*3630*/  LEA R14, P5, R12, UR12, 0x1 ;  /* 0x0000000c0c0e7c11 */ /* 0x001fc8000f8a08ff */
[----:B------:R-:W-:Y:S01]  /*3640*/  LEA.HI.X R15, R12, UR13, R23, 0x1, P5 ;  /* 0x0000000d0c0f7c11 */ /* 0x000fe2000a8f0c17 */
[----:B--2---:R-:W-:-:S05]  /*3650*/  FMUL.FTZ R24, R27, R22 ;  /* 0x000000161b187220 */ /* 0x004fca0000410000 */
[----:B------:R-:W-:-:S05]  /*3660*/  F2FP.BF16.F32.PACK_AB R11, R24, R11 ;  /* 0x0000000b180b723e */ /* 0x000fca00000010ff */
[----:B------:R1:W-:Y:S02]  /*3670*/  STG.E desc[UR8][R14.64], R11 ;  /* 0x0000000b0e007986 */ /* 0x0003e4000c101908 */
.L_x_2157:
[----:B------:R-:W-:Y:S05]  /*3680*/  BSYNC.RECONVERGENT B1 ;  /* 0x0000000000017941 */ /* 0x000fea0003800200 */
.L_x_2156:
[----:B------:R-:W-:Y:S04]  /*3690*/  BSSY.RECONVERGENT B1, `(.L_x_2158) ;  /* 0x000001e000017945 */ /* 0x000fe80003800200 */
[----:B------:R-:W-:Y:S05]  /*36a0*/  @P1 BRA `(.L_x_2159) ;  /* 0x0000000000701947 */ /* 0x000fea0003800000 */
[--C-:B------:R-:W-:Y:S01]  /*36b0*/  FADD.FTZ R12, R35, -R16.reuse ;  /* 0x80000010230c7221 */ /* 0x100fe20000010000 */
[----:B------:R-:W-:Y:S01]  /*36c0*/  FADD.FTZ R36, R36, -R16 ;  /* 0x8000001024247221 */ /* 0x000fe20000010000 */
[----:B------:R-:W2:Y:S01]  /*36d0*/  LDCU.64 UR10, c[0x0][0x3e0] ;  /* 0x00007c00ff0a77ac */ /* 0x000ea20008000a00 */
[----:B01----:R-:W-:Y:S01]  /*36e0*/  MOV R14, R56 ;  /* 0x00000038000e7202 */ /* 0x003fe20000000f00 */
[-C--:B------:R-:W-:Y:S01]  /*36f0*/  FMUL.FTZ R11, R12, R17.reuse ;  /* 0x000000110c0b7220 */ /* 0x080fe20000410000 */
[----:B------:R-:W-:Y:S01]  /*3700*/  FMUL.FTZ R36, R36, R17 ;  /* 0x0000001124247220 */ /* 0x000fe20000410000 */
[----:B------:R-:W0:Y:S01]  /*3710*/  LDCU.64 UR12, c[0x0][0x380] ;  /* 0x00007000ff0c77ac */ /* 0x000e220008000a00 */
[----:B------:R-:W-:Y:S01]  /*3720*/  MOV R15, R55 ;  /* 0x00000037000f7202 */ /* 0x000fe20000000f00 */
[----:B------:R-:W-:Y:S01]  /*3730*/  FFMA.FTZ R23, R18, R11, R20 ;  /* 0x0000000b12177223 */ /* 0x000fe20000010014 */
[----:B------:R-:W-:-:S03]  /*3740*/  FFMA.FTZ R25, R19, R36, R21 ;  /* 0x0000002413197223 */ /* 0x000fc60000010015 */
[----:B------:R-:W-:Y:S01]  /*3750*/  FMUL.FTZ R11, R23, -1.4426950216293334961 ;  /* 0xbfb8aa3b170b7820 */ /* 0x000fe20000410000 */
[----:B------:R-:W-:-:S05]  /*3760*/  FMUL.FTZ R13, R25, -1.4426950216293334961 ;  /* 0xbfb8aa3b190d7820 */ /* 0x000fca0000410000 */
[----:B------:R-:W1:Y:S01]  /*3770*/  MUFU.EX2 R11, R11 ;  /* 0x0000000b000b7308 */ /* 0x000e620000000800 */
[----:B--2---:R-:W-:-:S03]  /*3780*/  IMAD R24, R7, UR10, RZ ;  /* 0x0000000a07187c24 */ /* 0x004fc6000f8e02ff */
        /* <DEDUP_REMOVED lines=14> */
.L_x_2159:
[----:B------:R-:W-:Y:S05]  /*3870*/  BSYNC.RECONVERGENT B1 ;  /* 0x0000000000017941 */ /* 0x000fea0003800200 */
.L_x_2158:
[----:B------:R-:W-:Y:S04]  /*3880*/  BSSY.RECONVERGENT B1, `(.L_x_2160) ;  /* 0x000001e000017945 */ /* 0x000fe80003800200 */
[----:B------:R-:W-:Y:S05]  /*3890*/  @P2 BRA `(.L_x_2161) ;  /* 0x0000000000702947 */ /* 0x000fea0003800000 */
[--C-:B------:R-:W-:Y:S01]  /*38a0*/  FADD.FTZ R38, R38, -R16.reuse ;  /* 0x8000001026267221 */ /* 0x100fe20000010000 */
[----:B--2---:R-:W-:Y:S01]  /*38b0*/  FADD.FTZ R12, R37, -R16 ;  /* 0x80000010250c7221 */ /* 0x004fe20000010000 */
        /* <DEDUP_REMOVED lines=26> */
.L_x_2161:
[----:B------:R-:W-:Y:S05]  /*3a60*/  BSYNC.RECONVERGENT B1 ;  /* 0x0000000000017941 */ /* 0x000fea0003800200 */
.L_x_2160:
[----:B------:R-:W-:Y:S04]  /*3a70*/  BSSY.RECONVERGENT B1, `(.L_x_2162) ;  /* 0x000001e000017945 */ /* 0x000fe80003800200 */
[----:B------:R-:W-:Y:S05]  /*3a80*/  @P3 BRA `(.L_x_2163) ;  /* 0x0000000000703947 */ /* 0x000fea0003800000 */
[--C-:B------:R-:W-:Y:S01]  /*3a90*/  FADD.FTZ R40, R40, -R16.reuse ;  /* 0x8000001028287221 */ /* 0x100fe20000010000 */
[----:B--23--:R-:W-:Y:S01]  /*3aa0*/  FADD.FTZ R12, R39, -R16 ;  /* 0x80000010270c7221 */ /* 0x00cfe20000010000 */
        /* <DEDUP_REMOVED lines=26> */
.L_x_2163:
[----:B------:R-:W-:Y:S05]  /*3c50*/  BSYNC.RECONVERGENT B1 ;  /* 0x0000000000017941 */ /* 0x000fea0003800200 */
.L_x_2162:
[----:B------:R-:W-:Y:S05]  /*3c60*/  @P4 BRA `(.L_x_2149) ;  /* 0x0000000000704947 */ /* 0x000fea0003800000 */
[--C-:B------:R-:W-:Y:S01]  /*3c70*/  FADD.FTZ R42, R42, -R16.reuse ;  /* 0x800000102a2a7221 */ /* 0x100fe20000010000 */
[----:B------:R-:W-:Y:S01]  /*3c80*/  FADD.FTZ R16, R41, -R16 ;  /* 0x8000001029107221 */ /* 0x000fe20000010000 */
[----:B------:R-:W5:Y:S01]  /*3c90*/  LDCU.64 UR10, c[0x0][0x3e0] ;  /* 0x00007c00ff0a77ac */ /* 0x000f620008000a00 */
[----:B--234-:R-:W-:Y:S01]  /*3ca0*/  MOV R12, R56 ;  /* 0x00000038000c7202 */ /* 0x01cfe20000000f00 */
[-C--:B-1----:R-:W-:Y:S01]  /*3cb0*/  FMUL.FTZ R11, R42, R17.reuse ;  /* 0x000000112a0b7220 */ /* 0x082fe20000410000 */
[----:B------:R-:W-:Y:S01]  /*3cc0*/  FMUL.FTZ R16, R16, R17 ;  /* 0x0000001110107220 */ /* 0x000fe20000410000 */
[----:B------:R-:W1:Y:S01]  /*3cd0*/  LDCU.64 UR12, c[0x0][0x380] ;  /* 0x00007000ff0c77ac */ /* 0x000e620008000a00 */
[----:B------:R-:W-:Y:S01]  /*3ce0*/  MOV R13, R55 ;  /* 0x00000037000d7202 */ /* 0x000fe20000000f00 */
[----:B------:R-:W-:Y:S01]  /*3cf0*/  FFMA.FTZ R23, R18, R11, R20 ;  /* 0x0000000b12177223 */ /* 0x000fe20000010014 */
[----:B------:R-:W-:-:S03]  /*3d00*/  FFMA.FTZ R19, R19, R16, R21 ;  /* 0x0000001013137223 */ /* 0x000fc60000010015 */
[----:B------:R-:W-:Y:S01]  /*3d10*/  FMUL.FTZ R11, R23, -1.4426950216293334961 ;  /* 0xbfb8aa3b170b7820 */ /* 0x000fe20000410000 */
[----:B0-----:R-:W-:-:S05]  /*3d20*/  FMUL.FTZ R15, R19, -1.4426950216293334961 ;  /* 0xbfb8aa3b130f7820 */ /* 0x001fca0000410000 */
[----:B------:R-:W0:Y:S01]  /*3d30*/  MUFU.EX2 R11, R11 ;  /* 0x0000000b000b7308 */ /* 0x000e220000000800 */
[----:B-----5:R-:W-:-:S03]  /*3d40*/  IMAD R17, R10, UR10, RZ ;  /* 0x0000000a0a117c24 */ /* 0x020fc6000f8e02ff */
[----:B------:R-:W2:Y:S01]  /*3d50*/  MUFU.EX2 R15, R15 ;  /* 0x0000000f000f7308 */ /* 0x000ea20000000800 */
[----:B------:R-:W-:-:S04]  /*3d60*/  IMAD.WIDE.U32 R12, R46, UR10, R12 ;  /* 0x0000000a2e0c7c25 */ /* 0x000fc8000f8e000c */
[----:B------:R-:W-:Y:S02]  /*3d70*/  IMAD R17, R46, UR11, R17 ;  /* 0x0000000b2e117c24 */ /* 0x000fe4000f8e0211 */
[----:B0-----:R-:W-:-:S03]  /*3d80*/  FADD.FTZ R14, R11, 1 ;  /* 0x3f8000000b0e7421 */ /* 0x001fc60000010000 */
[----:B------:R-:W-:Y:S01]  /*3d90*/  IADD3 R17, PT, PT, R13, R17, RZ ;  /* 0x000000110d117210 */ /* 0x000fe20007ffe0ff */
[----:B--2---:R-:W-:Y:S02]  /*3da0*/  FADD.FTZ R16, R15, 1 ;  /* 0x3f8000000f107421 */ /* 0x004fe40000010000 */
        /* <DEDUP_REMOVED lines=8> */
.L_x_2149:
[----:B------:R-:W-:Y:S05]  /*3e30*/  BSYNC.RECONVERGENT B0 ;  /* 0x0000000000007941 */ /* 0x000fea0003800200 */
.L_x_2133:
[----:B------:R-:W-:Y:S02]  /*3e40*/  IADD3 R44, PT, PT, R4, R44, RZ ;  /* 0x0000002c042c7210 */ /* 0x000fe40007ffe0ff */
[----:B------:R-:W-:Y:S02]  /*3e50*/  IADD3 R45, PT, PT, R45, 0x1, RZ ;  /* 0x000000012d2d7810 */ /* 0x000fe40007ffe0ff */
[----:B------:R-:W-:-:S13]  /*3e60*/  ISETP.GE.AND P1, PT, R44, UR5, PT ;  /* 0x000000052c007c0c */ /* 0x000fda000bf26270 */
[----:B------:R-:W-:Y:S05]  /*3e70*/  @!P1 BRA `(.L_x_2164) ;  /* 0xffffffc400009947 */ /* 0x000fea000383ffff */
[----:B------:R-:W-:Y:S05]  /*3e80*/  EXIT ;  /* 0x000000000000794d */ /* 0x000fea0003800000 */
.L_x_2165:
        /* <DEDUP_REMOVED lines=15> */
.L_x_4920:


//--------------------- .text._Z35group_norm_nhwc_fwd_one_pass_kernelI11Bf16IOBf16WLi128ELi128ELi512EEv26Group_norm_nhwc_fwd_params --------------------------
	.section	.text._Z35group_norm_nhwc_fwd_one_pass_kernelI11Bf16IOBf16WLi128ELi128ELi512EEv26Group_norm_nhwc_fwd_params,"ax",@progbits
	.align	128
        .global         _Z35group_norm_nhwc_fwd_one_pass_kernelI11Bf16IOBf16WLi128ELi128ELi512EEv26Group_norm_nhwc_fwd_params
        .type           _Z35group_norm_nhwc_fwd_one_pass_kernelI11Bf16IOBf16WLi128ELi128ELi512EEv26Group_norm_nhwc_fwd_params,@function
        .size           _Z35group_norm_nhwc_fwd_one_pass_kernelI11Bf16IOBf16WLi128ELi128ELi512EEv26Group_norm_nhwc_fwd_params,(.L_x_4921 - _Z35group_norm_nhwc_fwd_one_pass_kernelI11Bf16IOBf16WLi128ELi128ELi512EEv26Group_norm_nhwc_fwd_params)
        .other          _Z35group_norm_nhwc_fwd_one_pass_kernelI11Bf16IOBf16WLi128ELi128ELi512EEv26Group_norm_nhwc_fwd_params,@"STO_CUDA_ENTRY STV_DEFAULT"
_Z35group_norm_nhwc_fwd_one_pass_kernelI11Bf16IOBf16WLi128ELi128ELi512EEv26Group_norm_nhwc_fwd_params:
.text._Z35group_norm_nhwc_fwd_one_pass_kernelI11Bf16IOBf16WLi128ELi128ELi512EEv26Group_norm_nhwc_fwd_params:
        /* <DEDUP_REMOVED lines=53> */
.L_x_2241:
[----:B0-----:R-:W0:Y:S01]  /*0350*/  LDC R43, c[0x0][0x3f8] ;  /* 0x0000fe00ff2b7b82 */ /* 0x001e220000000800 */
[----:B-1----:R-:W1:Y:S01]  /*0360*/  LDCU.64 UR4, c[0x0][0x3e8] ;  /* 0x00007d00ff0477ac */ /* 0x002e620008000a00 */
[----:B------:R-:W-:Y:S01]  /*0370*/  SHF.L.U32 R103, R2, 0x1, RZ ;  /* 0x0000000102677819 */ /* 0x000fe200000006ff */
[----:B--2---:R-:W2:Y:S01]  /*0380*/  LDCU.64 UR8, c[0x0][0x3f0] ;  /* 0x00007e00ff0877ac */ /* 0x004ea20008000a00 */
[----:B-1----:R-:W-:Y:S02]  /*0390*/  ISETP.GE.U32.AND P4, PT, R90, UR4, PT ;  /* 0x000000045a007c0c */ /* 0x002fe4000bf86070 */
[----:B------:R-:W-:Y:S02]  /*03a0*/  ISETP.GE.U32.AND P5, PT, R88, UR4, PT ;  /* 0x0000000458007c0c */ /* 0x000fe4000bfa6070 */
[----:B------:R-:W-:Y:S02]  /*03b0*/  ISETP.GE.AND.EX P4, PT, R15, UR5, PT, P4 ;  /* 0x000000050f007c0c */ /* 0x000fe4000bf86340 */
[----:B0--34-:R-:W-:-:S02]  /*03c0*/  IABS R39, R43 ;  /* 0x0000002b00277213 */ /* 0x019fc40000000000 */
        /* <DEDUP_REMOVED lines=181> */
[----:B------:R-:W-:Y:S01]  /*0f20*/  @!P4 IMAD R49, R72, R37, R22 ;  /* 0x000000254831c224 */ /* 0x000fe200078e0216 */
        /* <DEDUP_REMOVED lines=47> */
[C---:B-1----:R-:W-:Y:S01]  /*1220*/  @!P1 LEA R36, P5, R50.reuse, R36, 0x1 ;  /* 0x0000002432249211 */ /* 0x042fe200078a08ff */
        /* <DEDUP_REMOVED lines=8> */
[C---:B------:R-:W-:Y:S01]  /*12b0*/  @!P4 IMAD R51, R14.reuse, R41, R18 ;  /* 0x000000290e33c224 */ /* 0x040fe200078e0212 */
        /* <DEDUP_REMOVED lines=19> */
[----:B------:R-:W-:-:S04]  /*13f0*/  PRMT R73, R20, 0x7632, R73 ;  /* 0x0000763214497816 */ /* 0x000fc80000000049 */
[----:B------:R-:W-:Y:S02]  /*1400*/  SHF.L.U32 R73, R73, 0x10, RZ ;  /* 0x0000001049497819 */ /* 0x000fe400000006ff */
[----:B------:R-:W-:Y:S02]  /*1410*/  SHF.L.U32 R20, R20, 0x10, RZ ;  /* 0x0000001014147819 */ /* 0x000fe400000006ff */
[----:B------:R-:W-:-:S04]  /*1420*/  PRMT R22, R75, 0x7632, R22 ;  /* 0x000076324b167816 */ /* 0x000fc80000000016 */
[----:B------:R-:W-:Y:S02]  /*1430*/  SHF.L.U32 R22, R22, 0x10, RZ ;  /* 0x0000001016167819 */ /* 0x000fe400000006ff */
[----:B------:R-:W-:-:S03]  /*1440*/  SHF.L.U32 R75, R75, 0x10, RZ ;  /* 0x000000104b4b7819 */ /* 0x000fc600000006ff */
[----:B------:R-:W-:Y:S01]  /*1450*/  FMUL.FTZ R40, R22, R22 ;  /* 0x0000001616287220 */ /* 0x000fe20000410000 */
[----:B------:R-:W-:Y:S01]  /*1460*/  FADD.FTZ R38, R20, R73 ;  /* 0x0000004914267221 */ /* 0x000fe20000010000 */
[----:B----4-:R-:W-:-:S04]  /*1470*/  PRMT R79, R26, 0x7632, R79 ;  /* 0x000076321a4f7816 */ /* 0x010fc8000000004f */
[----:B------:R-:W-:Y:S02]  /*1480*/  SHF.L.U32 R79, R79, 0x10, RZ ;  /* 0x000000104f4f7819 */ /* 0x000fe400000006ff */
[----:B------:R-:W-:Y:S02]  /*1490*/  SHF.L.U32 R26, R26, 0x10, RZ ;  /* 0x000000101a1a7819 */ /* 0x000fe400000006ff */
        /* <DEDUP_REMOVED lines=8> */
[----:B------:R-:W-:-:S02]  /*1520*/  FADD.FTZ R37, R24, R37 ;  /* 0x0000002518257221 */ /* 0x000fc40000010000 */
[----:B------:R-:W-:Y:S01]  /*1530*/  FADD.FTZ R36, R36, R39 ;  /* 0x0000002724247221 */ /* 0x000fe20000010000 */
[----:B------:R-:W-:Y:S01]  /*1540*/  FMUL.FTZ R39, R73, R73 ;  /* 0x0000004949277220 */ /* 0x000fe20000410000 */
[----:B------:R-:W-:-:S03]  /*1550*/  PRMT R24, R77, 0x7632, R24 ;  /* 0x000076324d187816 */ /* 0x000fc60000000018 */
[----:B------:R-:W-:Y:S01]  /*1560*/  FFMA.FTZ R39, R20, R20, R39 ;  /* 0x0000001414277223 */ /* 0x000fe20000010027 */
[----:B------:R-:W-:Y:S02]  /*1570*/  SHF.L.U32 R24, R24, 0x10, RZ ;  /* 0x0000001018187819 */ /* 0x000fe400000006ff */
[----:B------:R-:W-:Y:S01]  /*1580*/  SHF.L.U32 R77, R77, 0x10, RZ ;  /* 0x000000104d4d7819 */ /* 0x000fe200000006ff */
[----:B------:R-:W-:Y:S01]  /*1590*/  FADD.FTZ R36, R36, R39 ;  /* 0x0000002724247221 */ /* 0x000fe20000010000 */
[----:B------:R-:W-:Y:S01]  /*15a0*/  FFMA.FTZ R39, R75, R75, R40 ;  /* 0x0000004b4b277223 */ /* 0x000fe20000010028 */
[----:B------:R-:W-:Y:S01]  /*15b0*/  FMUL.FTZ R40, R24, R24 ;  /* 0x0000001818287220 */ /* 0x000fe20000410000 */
[----:B------:R-:W-:Y:S02]  /*15c0*/  FADD.FTZ R37, R37, R38 ;  /* 0x0000002625257221 */ /* 0x000fe40000010000 */
[----:B------:R-:W-:Y:S01]  /*15d0*/  FADD.FTZ R36, R36, R39 ;  /* 0x0000002724247221 */ /* 0x000fe20000010000 */
[----:B------:R-:W-:Y:S01]  /*15e0*/  FFMA.FTZ R39, R77, R77, R40 ;  /* 0x0000004d4d277223 */ /* 0x000fe20000010028 */
[----:B------:R-:W-:Y:S01]  /*15f0*/  FADD.FTZ R38, R75, R22 ;  /* 0x000000164b267221 */ /* 0x000fe20000010000 */
[----:B------:R-:W-:-:S02]  /*1600*/  PRMT R81, R28, 0x7632, R81 ;  /* 0x000076321c517816 */ /* 0x000fc40000000051 */
[----:B------:R-:W-:Y:S01]  /*1610*/  FADD.FTZ R36, R36, R39 ;  /* 0x0000002724247221 */ /* 0x000fe20000010000 */
[----:B------:R-:W-:Y:S01]  /*1620*/  FADD.FTZ R37, R37, R38 ;  /* 0x0000002625257221 */ /* 0x000fe20000010000 */
[----:B------:R-:W-:Y:S01]  /*1630*/  PRMT R83, R30, 0x7632, R83 ;  /* 0x000076321e537816 */ /* 0x000fe20000000053 */
[----:B------:R-:W-:Y:S01]  /*1640*/  FMUL.FTZ R39, R79, R79 ;  /* 0x0000004f4f277220 */ /* 0x000fe20000410000 */
[----:B------:R-:W-:Y:S01]  /*1650*/  SHF.L.U32 R81, R81, 0x10, RZ ;  /* 0x0000001051517819 */ /* 0x000fe200000006ff */
[----:B------:R-:W-:Y:S01]  /*1660*/  FADD.FTZ R38, R77, R24 ;  /* 0x000000184d267221 */ /* 0x000fe20000010000 */
[----:B------:R-:W-:Y:S01]  /*1670*/  SHF.L.U32 R28, R28, 0x10, RZ ;  /* 0x000000101c1c7819 */ /* 0x000fe200000006ff */
[----:B------:R-:W-:Y:S01]  /*1680*/  FFMA.FTZ R39, R26, R26, R39 ;  /* 0x0000001a1a277223 */ /* 0x000fe20000010027 */
[----:B------:R-:W-:Y:S01]  /*1690*/  SHF.L.U32 R83, R83, 0x10, RZ ;  /* 0x0000001053537819 */ /* 0x000fe200000006ff */
[----:B------:R-:W-:Y:S01]  /*16a0*/  FADD.FTZ R37, R37, R38 ;  /* 0x0000002625257221 */ /* 0x000fe20000010000 */
[----:B------:R-:W-:Y:S01]  /*16b0*/  FMUL.FTZ R41, R81, R81 ;  /* 0x0000005151297220 */ /* 0x000fe20000410000 */
[----:B------:R-:W-:Y:S01]  /*16c0*/  PRMT R85, R32, 0x7632, R85 ;  /* 0x0000763220557816 */ /* 0x000fe20000000055 */
[----:B------:R-:W-:Y:S01]  /*16d0*/  FADD.FTZ R38, R26, R79 ;  /* 0x0000004f1a267221 */ /* 0x000fe20000010000 */
[----:B------:R-:W-:Y:S01]  /*16e0*/  SHF.L.U32 R30, R30, 0x10, RZ ;  /* 0x000000101e1e7819 */ /* 0x000fe200000006ff */
        /* <DEDUP_REMOVED lines=9> */
[C---:B------:R-:W-:Y:S01]  /*1780*/  FFMA.FTZ R39, R30.reuse, R30, R39 ;  /* 0x0000001e1e277223 */ /* 0x040fe20000010027 */
[----:B------:R-:W-:Y:S01]  /*1790*/  SHF.L.U32 R87, R87, 0x10, RZ ;  /* 0x0000001057577819 */ /* 0x000fe200000006ff */
[----:B------:R-:W-:Y:S01]  /*17a0*/  FMUL.FTZ R41, R85, R85 ;  /* 0x0000005555297220 */ /* 0x000fe20000410000 */
[----:B------:R-:W-:Y:S01]  /*17b0*/  PRMT R60, R89, 0x7632, R60 ;  /* 0x00007632593c7816 */ /* 0x000fe2000000003c */
[----:B------:R-:W-:Y:S01]  /*17c0*/  FADD.FTZ R37, R37, R38 ;  /* 0x0000002625257221 */ /* 0x000fe20000010000 */
        /* <DEDUP_REMOVED lines=8> */
[----:B------:R-:W-:Y:S01]  /*1850*/  FADD.FTZ R36, R36, R41 ;  /* 0x0000002924247221 */ /* 0x000fe20000010000 */
[----:B------:R-:W-:Y:S01]  /*1860*/  SHF.L.U32 R89, R89, 0x10, RZ ;  /* 0x0000001059597819 */ /* 0x000fe200000006ff */
[----:B------:R-:W-:Y:S01]  /*1870*/  FFMA.FTZ R39, R34, R34, R39 ;  /* 0x0000002222277223 */ /* 0x000fe20000010027 */
[----:B------:R-:W-:Y:S01]  /*1880*/  FMUL.FTZ R40, R60, R60 ;  /* 0x0000003c3c287220 */ /* 0x000fe20000410000 */
[----:B------:R-:W-:Y:S01]  /*1890*/  FADD.FTZ R37, R37, R38 ;  /* 0x0000002625257221 */ /* 0x000fe20000010000 */
[----:B------:R-:W-:Y:S01]  /*18a0*/  FADD.FTZ R38, R34, R87 ;  /* 0x0000005722267221 */ /* 0x000fe20000010000 */
[----:B------:R-:W-:Y:S01]  /*18b0*/  FADD.FTZ R36, R36, R39 ;  /* 0x0000002724247221 */ /* 0x000fe20000010000 */
[----:B------:R-:W-:-:S02]  /*18c0*/  FFMA.FTZ R39, R89, R89, R40 ;  /* 0x0000005959277223 */ /* 0x000fc40000010028 */
[----:B------:R-:W-:Y:S01]  /*18d0*/  FADD.FTZ R37, R37, R38 ;  /* 0x0000002625257221 */ /* 0x000fe20000010000 */
[----:B--2---:R-:W-:-:S04]  /*18e0*/  PRMT R62, R91, 0x7632, R62 ;  /* 0x000076325b3e7816 */ /* 0x004fc8000000003e */
[----:B------:R-:W-:Y:S02]  /*18f0*/  SHF.L.U32 R62, R62, 0x10, RZ ;  /* 0x000000103e3e7819 */ /* 0x000fe400000006ff */
[----:B------:R-:W-:-:S03]  /*1900*/  SHF.L.U32 R91, R91, 0x10, RZ ;  /* 0x000000105b5b7819 */ /* 0x000fc600000006ff */
[----:B------:R-:W-:Y:S01]  /*1910*/  FMUL.FTZ R40, R62, R62 ;  /* 0x0000003e3e287220 */ /* 0x000fe20000410000 */
[----:B------:R-:W-:Y:S01]  /*1920*/  FADD.FTZ R38, R89, R60 ;  /* 0x0000003c59267221 */ /* 0x000fe20000010000 */
[----:B------:R-:W-:Y:S01]  /*1930*/  FADD.FTZ R36, R36, R39 ;  /* 0x0000002724247221 */ /* 0x000fe20000010000 */
[----:B------:R-:W-:Y:S01]  /*1940*/  PRMT R93, R64, 0x7632, R93 ;  /* 0x00007632405d7816 */ /* 0x000fe2000000005d */
[----:B------:R-:W-:-:S03]  /*1950*/  FFMA.FTZ R39, R91, R91, R40 ;  /* 0x0000005b5b277223 */ /* 0x000fc60000010028 */
        /* <DEDUP_REMOVED lines=72> */
.L_x_2167:
[----:B------:R-:W-:Y:S05]  /*1de0*/  BSYNC.RECONVERGENT B0 ;  /* 0x0000000000007941 */ /* 0x000fea0003800200 */
.L_x_2166:
        /* <DEDUP_REMOVED lines=46> */
.L_x_2169:
[----:B------:R-:W-:Y:S05]  /*20d0*/  BSYNC.RECONVERGENT B0 ;  /* 0x0000000000007941 */ /* 0x000fea0003800200 */
.L_x_2168:
        /* <DEDUP_REMOVED lines=10> */
[----:B------:R-:W-:Y:S01]  /*2180*/  LOP3.LUT P1, R42, R6, 0x2, RZ, 0xc0, !PT ;  /* 0x00000002062a7812 */ /* 0x000fe2000782c0ff */
[-CC-:B------:R-:W-:Y:S02]  /*2190*/  IMAD R39, R38, R5.reuse, R0.reuse ;  /* 0x0000000526277224 */ /* 0x180fe400078e0200 */
[----:B-1----:R-:W-:Y:S01]  /*21a0*/  IMAD R43, R3, R5, R0 ;  /* 0x00000005032b7224 */ /* 0x002fe200078e0200 */
        /* <DEDUP_REMOVED lines=11> */
.L_x_2172:
[----:B---3--:R-:W3:Y:S04]  /*2260*/  LDG.E.STRONG.GPU R38, desc[UR6][R36.64] ;  /* 0x0000000624267981 */ /* 0x008ee8000c1ef900 */
[----:B---3--:R-:W-:Y:S01]  /*2270*/  CCTL.IVALL ;  /* 0x00000000ff00798f */ /* 0x008fe20002000000 */
[----:B------:R-:W-:Y:S05]  /*2280*/  YIELD ;  /* 0x0000000000007946 */ /* 0x000fea0003800000 */
[----:B------:R-:W-:-:S13]  /*2290*/  ISETP.NE.AND P1, PT, R38, R45, PT ;  /* 0x0000002d2600720c */ /* 0x000fda0003f25270 */
[----:B------:R-:W-:Y:S05]  /*22a0*/  @P1 BRA `(.L_x_2172) ;  /* 0xfffffffc00ec1947 */ /* 0x000fea000383ffff */
.L_x_2171:
        /* <DEDUP_REMOVED lines=15> */
.L_x_2174:
        /* <DEDUP_REMOVED lines=60> */
.L_x_2173:
        /* <DEDUP_REMOVED lines=12> */
[----:B------:R-:W-:Y:S02]  /*2820*/  IADD3 R42, PT, PT, R44, 0x2, RZ ;  /* 0x000000022c2a7810 */ /* 0x000fe40007ffe0ff */
[-C--:B------:R-:W-:Y:S02]  /*2830*/  ISETP.EQ.OR P5, PT, R38, R3.reuse, P2 ;  /* 0x000000032600720c */ /* 0x080fe400017a2670 */
[----:B------:R-:W-:Y:S02]  /*2840*/  IADD3 R48, PT, PT, R44, 0x3, RZ ;  /* 0x000000032c307810 */ /* 0x000fe40007ffe0ff */
[----:B------:R-:W-:-:S09]  /*2850*/  ISETP.EQ.OR P4, PT, R42, R3, P2 ;  /* 0x000000032a00720c */ /* 0x000fd20001782670 */
[----:B------:R-:W-:-:S04]  /*2860*/  @!P5 IMAD R39, R38, R5, R0 ;  /* 0x000000052627d224 */ /* 0x000fc800078e0200 */
[----:B-1----:R-:W-:Y:S02]  /*2870*/  @!P4 IMAD R43, R42, R5, R0 ;  /* 0x000000052a2bc224 */ /* 0x002fe400078e0200 */
        /* <DEDUP_REMOVED lines=17> */
.L_x_2175:
        /* <DEDUP_REMOVED lines=18> */
.L_x_2176:
        /* <DEDUP_REMOVED lines=9> */
.L_x_2177:
[----:B------:R-:W-:Y:S05]  /*2b40*/  BSYNC.RECONVERGENT B0 ;  /* 0x0000000000007941 */ /* 0x000fea0003800200 */
.L_x_2170:
[----:B------:R-:W4:Y:S01]  /*2b50*/  S2UR UR5, SR_CgaCtaId ;  /* 0x00000000000579c3 */ /* 0x000f220000008800 */
[----:B------:R-:W5:Y:S01]  /*2b60*/  LDCU UR8, c[0x0][0x414] ;  /* 0x00008280ff0877ac */ /* 0x000f620008000800 */
[----:B--2---:R-:W-:Y:S01]  /*2b70*/  SHF.L.U32 R44, R2, 0x1, RZ ;  /* 0x00000001022c7819 */ /* 0x004fe200000006ff */
[----:B------:R-:W-:-:S03]  /*2b80*/  UMOV UR4, 0x400 ;  /* 0x0000040000047882 */ /* 0x000fc60000000000 */
[----:B------:R-:W-:Y:S02]  /*2b90*/  LOP3.LUT R47, R44, 0x7e, RZ, 0xc0, !PT ;  /* 0x0000007e2c2f7812 */ /* 0x000fe400078ec0ff */
[----:B---3--:R-:W2:Y:S02]  /*2ba0*/  @P0 LDC.64 R36, c[0x0][0x388] ;  /* 0x0000e200ff240b82 */ /* 0x008ea40000000a00 */
[----:B------:R-:W-:-:S06]  /*2bb0*/  IADD3 R47, PT, PT, R94, R47, RZ ;  /* 0x0000002f5e2f7210 */ /* 0x000fcc0007ffe0ff */
[----:B-1----:R-:W1:Y:S01]  /*2bc0*/  LDC.64 R42, c[0x0][0x398] ;  /* 0x0000e600ff2a7b82 */ /* 0x002e620000000a00 */
[----:B----4-:R-:W-:-:S07]  /*2bd0*/  ULEA UR4, UR5, UR4, 0x18 ;  /* 0x0000000405047291 */ /* 0x010fce000f8ec0ff */
[----:B------:R-:W3:Y:S01]  /*2be0*/  LDC.64 R38, c[0x0][0x3a0] ;  /* 0x0000e800ff267b82 */ /* 0x000ee20000000a00 */
[----:B--2---:R-:W-:-:S04]  /*2bf0*/  @P0 IMAD.WIDE R44, R8, 0x8, R36 ;  /* 0x00000008082c0825 */ /* 0x004fc800078e0224 */
[----:B-----5:R-:W-:Y:S01]  /*2c00*/  @P0 FMUL.FTZ R36, R40, UR8 ;  /* 0x0000000828240c20 */ /* 0x020fe20008410000 */
[----:B------:R-:W-:Y:S01]  /*2c10*/  @P0 FMUL.FTZ R37, R41, UR8 ;  /* 0x0000000829250c20 */ /* 0x000fe20008410000 */
[----:B------:R0:W-:Y:S04]  /*2c20*/  @!P2 STS.64 [UR4+0x98], R40 ;  /* 0x00009828ff00a988 */ /* 0x0001e80008000a04 */
[----:B------:R-:W-:Y:S01]  /*2c30*/  @P0 STG.E.64 desc[UR6][R44.64], R36 ;  /* 0x000000242c000986 */ /* 0x000fe2000c101b06 */
[C---:B-1----:R-:W-:Y:S01]  /*2c40*/  IMAD.WIDE R42, R47.reuse, 0x2, R42 ;  /* 0x000000022f2a7825 */ /* 0x042fe200078e022a */
[----:B------:R-:W-:Y:S03]  /*2c50*/  BAR.SYNC.DEFER_BLOCKING 0x0 ;  /* 0x0000000000007b1d */ /* 0x000fe60000010000 */
[----:B---3--:R-:W-:-:S03]  /*2c60*/  IMAD.WIDE R46, R47, 0x2, R38 ;  /* 0x000000022f2e7825 */ /* 0x008fc600078e0226 */
[----:B------:R-:W2:Y:S04]  /*2c70*/  LDG.E.U16 R49, desc[UR6][R42.64] ;  /* 0x000000062a317981 */ /* 0x000ea8000c1e1500 */
[----:B------:R-:W3:Y:S04]  /*2c80*/  LDG.E.U16 R50, desc[UR6][R42.64+0x2] ;  /* 0x000002062a327981 */ /* 0x000ee8000c1e1500 */
[----:B------:R-:W4:Y:S04]  /*2c90*/  LDG.E.U16 R51, desc[UR6][R46.64] ;  /* 0x000000062e337981 */ /* 0x000f28000c1e1500 */
[----:B------:R-:W5:Y:S01]  /*2ca0*/  LDG.E.U16 R52, desc[UR6][R46.64+0x2] ;  /* 0x000002062e347981 */ /* 0x000f62000c1e1500 */
[----:B0-----:R-:W-:Y:S01]  /*2cb0*/  HFMA2 R40, -RZ, RZ, 1.875, 0 ;  /* 0x3f800000ff287431 */ /* 0x001fe200000001ff */
[----:B------:R-:W-:Y:S02]  /*2cc0*/  BSSY.RECONVERGENT B0, `(.L_x_2178) ;  /* 0x000038b000007945 */ /* 0x000fe40003800200 */
[----:B------:R-:W0:Y:S01]  /*2cd0*/  LDS.64 R38, [UR4+0x98] ;  /* 0x00009804ff267984 */ /* 0x000e220008000a00 */
[----:B------:R-:W1:Y:S02]  /*2ce0*/  LDCU.U8 UR4, c[0x0][0x3fc] ;  /* 0x00007f80ff0477ac */ /* 0x000e640008000000 */
        /* <DEDUP_REMOVED lines=8> */
[----:B--2---:R-:W-:Y:S02]  /*2d70*/  SHF.L.U32 R41, R49, 0x10, RZ ;  /* 0x0000001031297819 */ /* 0x004fe400000006ff */
[----:B---3--:R-:W-:Y:S02]  /*2d80*/  SHF.L.U32 R42, R50, 0x10, RZ ;  /* 0x00000010322a7819 */ /* 0x008fe400000006ff */
[----:B----4-:R-:W-:Y:S02]  /*2d90*/  SHF.L.U32 R44, R51, 0x10, RZ ;  /* 0x00000010332c7819 */ /* 0x010fe400000006ff */
[----:B-----5:R-:W-:Y:S01]  /*2da0*/  SHF.L.U32 R43, R52, 0x10, RZ ;  /* 0x00000010342b7819 */ /* 0x020fe200000006ff */
[----:B01----:R-:W-:Y:S06]  /*2db0*/  BRA.U UP0, `(.L_x_2179) ;  /* 0x0000001500bc7547 */ /* 0x003fec000b800000 */
[----:B------:R-:W0:Y:S01]  /*2dc0*/  LDCU.64 UR8, c[0x0][0x3e8] ;  /* 0x00007d00ff0877ac */ /* 0x000e220008000a00 */
[----:B------:R-:W-:Y:S01]  /*2dd0*/  BSSY.RECONVERGENT B1, `(.L_x_2180) ;  /* 0x000001a000017945 */ /* 0x000fe20003800200 */
[----:B0-----:R-:W-:Y:S02]  /*2de0*/  ISETP.GE.U32.AND P1, PT, R92, UR8, PT ;  /* 0x000000085c007c0c */ /* 0x001fe4000bf26070 */
[----:B------:R-:W-:Y:S02]  /*2df0*/  ISETP.GE.U32.AND P2, PT, R90, UR8, PT ;  /* 0x000000085a007c0c */ /* 0x000fe4000bf46070 */
[----:B------:R-:W-:Y:S02]  /*2e00*/  ISETP.GE.AND.EX P1, PT, R9, UR9, PT, P1 ;  /* 0x0000000909007c0c */ /* 0x000fe4000bf26310 */
[----:B------:R-:W-:Y:S02]  /*2e10*/  ISETP.GE.U32.AND P5, PT, R88, UR8, PT ;  /* 0x0000000858007c0c */ /* 0x000fe4000bfa6070 */
[----:B------:R-:W-:-:S02]  /*2e20*/  ISETP.GE.U32.AND P6, PT, R86, UR8, PT ;  /* 0x0000000856007c0c */ /* 0x000fc4000bfc6070 */
        /* <DEDUP_REMOVED lines=20> */
.L_x_2181:
[----:B------:R-:W-:Y:S05]  /*2f70*/  BSYNC.RECONVERGENT B1 ;  /* 0x0000000000017941 */ /* 0x000fea0003800200 */
.L_x_2180:
        /* <DEDUP_REMOVED lines=20> */
.L_x_2183:
[----:B------:R-:W-:Y:S05]  /*30c0*/  BSYNC.RECONVERGENT B1 ;  /* 0x0000000000017941 */ /* 0x000fea0003800200 */
.L_x_2182:
        /* <DEDUP_REMOVED lines=28> */
.L_x_2185:
[----:B------:R-:W-:Y:S05]  /*3290*/  BSYNC.RECONVERGENT B1 ;  /* 0x0000000000017941 */ /* 0x000fea0003800200 */
.L_x_2184:
[----:B------:R-:W-:Y:S04]  /*32a0*/  BSSY.RECONVERGENT B1, `(.L_x_2186) ;  /* 0x0000014000017945 */ /* 0x000fe80003800200 */
[----:B------:R-:W-:Y:S05]  /*32b0*/  @P6 BRA `(.L_x_2187) ;  /* 0x0000000000486947 */ /* 0x000fea0003800000 */
[----:B------:R-:W3:Y:S01]  /*32c0*/  LDCU.64 UR4, c[0x0][0x3e0] ;  /* 0x00007c00ff0477ac */ /* 0x000ee20008000a00 */
[----:B------:R-:W-:Y:S01]  /*32d0*/  MOV R36, R102 ;  /* 0x0000006600247202 */ /* 0x000fe20000000f00 */
[--C-:B------:R-:W-:Y:S01]  /*32e0*/  FADD.FTZ R75, R75, -R48.reuse ;  /* 0x800000304b4b7221 */ /* 0x100fe20000010000 */
[----:B012---:R-:W-:Y:S01]  /*32f0*/  MOV R37, R101 ;  /* 0x0000006500257202 */ /* 0x007fe20000000f00 */
[----:B------:R-:W0:Y:S01]  /*3300*/  LDCU.64 UR10, c[0x0][0x380] ;  /* 0x00007000ff0a77ac */ /* 0x000e220008000a00 */
[----:B------:R-:W-:Y:S01]  /*3310*/  FADD.FTZ R39, R22, -R48 ;  /* 0x8000003016277221 */ /* 0x000fe20000010000 */
[----:B------:R-:W-:-:S03]  /*3320*/  FMUL.FTZ R75, R75, R40 ;  /* 0x000000284b4b7220 */ /* 0x000fc60000410000 */
[----:B------:R-:W-:Y:S01]  /*3330*/  FMUL.FTZ R39, R39, R40 ;  /* 0x0000002827277220 */ /* 0x000fe20000410000 */
[----:B------:R-:W-:-:S03]  /*3340*/  FFMA.FTZ R75, R41, R75, R44 ;  /* 0x0000004b294b7223 */ /* 0x000fc6000001002c */
        /* <DEDUP_REMOVED lines=9> */
.L_x_2187:
[----:B------:R-:W-:Y:S05]  /*33e0*/  BSYNC.RECONVERGENT B1 ;  /* 0x0000000000017941 */ /* 0x000fea0003800200 */
.L_x_2186:
[----:B------:R-:W-:Y:S04]  /*33f0*/  BSSY.RECONVERGENT B1, `(.L_x_2188) ;  /* 0x0000014000017945 */ /* 0x000fe80003800200 */
[----:B------:R-:W-:Y:S05]  /*3400*/  @P1 BRA `(.L_x_2189) ;  /* 0x0000000000481947 */ /* 0x000fea0003800000 */
[----:B------:R-:W4:Y:S01]  /*3410*/  LDCU.64 UR4, c[0x0][0x3e0] ;  /* 0x00007c00ff0477ac */ /* 0x000f220008000a00 */
[----:B------:R-:W-:Y:S01]  /*3420*/  MOV R36, R102 ;  /* 0x0000006600247202 */ /* 0x000fe20000000f00 */
[--C-:B------:R-:W-:Y:S01]  /*3430*/  FADD.FTZ R77, R77, -R48.reuse ;  /* 0x800000304d4d7221 */ /* 0x100fe20000010000 */
[----:B0123--:R-:W-:Y:S01]  /*3440*/  MOV R37, R101 ;  /* 0x0000006500257202 */ /* 0x00ffe20000000f00 */
[----:B------:R-:W0:Y:S01]  /*3450*/  LDCU.64 UR10, c[0x0][0x380] ;  /* 0x00007000ff0a77ac */ /* 0x000e220008000a00 */
[----:B------:R-:W-:Y:S01]  /*3460*/  FADD.FTZ R39, R24, -R48 ;  /* 0x8000003018277221 */ /* 0x000fe20000010000 */
[----:B------:R-:W-:-:S03]  /*3470*/  FMUL.FTZ R77, R77, R40 ;  /* 0x000000284d4d7220 */ /* 0x000fc60000410000 */
[----:B------:R-:W-:Y:S01]  /*3480*/  FMUL.FTZ R39, R39, R40 ;  /* 0x0000002827277220 */ /* 0x000fe20000410000 */
[----:B------:R-:W-:-:S03]  /*3490*/  FFMA.FTZ R77, R41, R77, R44 ;  /* 0x0000004d294d7223 */ /* 0x000fc6000001002c */
        /* <DEDUP_REMOVED lines=9> */
.L_x_2189:
[----:B------:R-:W-:Y:S05]  /*3530*/  BSYNC.RECONVERGENT B1 ;  /* 0x0000000000017941 */ /* 0x000fea0003800200 */
.L_x_2188:
[----:B------:R-:W-:Y:S04]  /*3540*/  BSSY.RECONVERGENT B1, `(.L_x_2190) ;  /* 0x0000014000017945 */ /* 0x000fe80003800200 */
[----:B------:R-:W-:Y:S05]  /*3550*/  @P2 BRA `(.L_x_2191) ;  /* 0x0000000000482947 */ /* 0x000fea0003800000 */
[----:B------:R-:W5:Y:S01]  /*3560*/  LDCU.64 UR4, c[0x0][0x3e0] ;  /* 0x00007c00ff0477ac */ /* 0x000f620008000a00 */
[----:B------:R-:W-:Y:S01]  /*3570*/  MOV R36, R102 ;  /* 0x0000006600247202 */ /* 0x000fe20000000f00 */
[--C-:B01234-:R-:W-:Y:S01]  /*3580*/  FADD.FTZ R39, R26, -R48.reuse ;  /* 0x800000301a277221 */ /* 0x11ffe20000010000 */
[----:B------:R-:W-:Y:S01]  /*3590*/  MOV R37, R101 ;  /* 0x0000006500257202 */ /* 0x000fe20000000f00 */
[----:B------:R-:W0:Y:S01]  /*35a0*/  LDCU.64 UR10, c[0x0][0x380] ;  /* 0x00007000ff0a77ac */ /* 0x000e220008000a00 */
[----:B------:R-:W-:Y:S01]  /*35b0*/  FADD.FTZ R79, R79, -R48 ;  /* 0x800000304f4f7221 */ /* 0x000fe20000010000 */
[----:B------:R-:W-:-:S03]  /*35c0*/  FMUL.FTZ R39, R39, R40 ;  /* 0x0000002827277220 */ /* 0x000fc60000410000 */
[----:B------:R-:W-:Y:S01]  /*35d0*/  FMUL.FTZ R79, R79, R40 ;  /* 0x000000284f4f7220 */ /* 0x000fe20000410000 */
[----:B------:R-:W-:-:S03]  /*35e0*/  FFMA.FTZ R16, R41, R39, R44 ;  /* 0x0000002729107223 */ /* 0x000fc6000001002c */
[----:B------:R-:W-:Y:S01]  /*35f0*/  FFMA.FTZ R79, R42, R79, R43 ;  /* 0x0000004f2a4f7223 */ /* 0x000fe2000001002b */
[----:B-----5:R-:W-:Y:S02]  /*3600*/  IMAD R45, R23, UR4, RZ ;  /* 0x00000004172d7c24 */ /* 0x020fe4000f8e02ff */
[----:B------:R-:W-:-:S04]  /*3610*/  IMAD.WIDE.U32 R36, R82, UR4, R36 ;  /* 0x0000000452247c25 */ /* 0x000fc8000f8e0024 */
[----:B------:R-:W-:Y:S01]  /*3620*/  IMAD R45, R82, UR5, R45 ;  /* 0x00000005522d7c24 */ /* 0x000fe2000f8e022d */
[----:B0-----:R-:W-:-:S04]  /*3630*/  LEA R38, P1, R36, UR10, 0x1 ;  /* 0x0000000a24267c11 */ /* 0x001fc8000f8208ff */
[----:B------:R-:W-:Y:S02]  /*3640*/  IADD3 R45, PT, PT, R37, R45, RZ ;  /* 0x0000002d252d7210 */ /* 0x000fe40007ffe0ff */
[----:B------:R-:W-:Y:S02]  /*3650*/  F2FP.BF16.F32.PACK_AB R37, R79, R16 ;  /* 0x000000104f25723e */ /* 0x000fe400000010ff */
[----:B------:R-:W-:-:S05]  /*3660*/  LEA.HI.X R39, R36, UR11, R45, 0x1, P1 ;  /* 0x0000000b24277c11 */ /* 0x000fca00088f0c2d */
[----:B------:R0:W-:Y:S02]  /*3670*/  STG.E desc[UR6][R38.64], R37 ;  /* 0x0000002526007986 */ /* 0x0001e4000c101906 */
.L_x_2191:
[----:B------:R-:W-:Y:S05]  /*3680*/  BSYNC.RECONVERGENT B1 ;  /* 0x0000000000017941 */ /* 0x000fea0003800200 */
.L_x_2190:
        /* <DEDUP_REMOVED lines=28> */
.L_x_2193:
[----:B------:R-:W-:Y:S05]  /*3850*/  BSYNC.RECONVERGENT B1 ;  /* 0x0000000000017941 */ /* 0x000fea0003800200 */
.L_x_2192:
        /* <DEDUP_REMOVED lines=20> */
.L_x_2195:
[----:B------:R-:W-:Y:S05]  /*39a0*/  BSYNC.RECONVERGENT B1 ;  /* 0x0000000000017941 */ /* 0x000fea0003800200 */
.L_x_2194:
        /* <DEDUP_REMOVED lines=20> */
.L_x_2197:
[----:B------:R-:W-:Y:S05]  /*3af0*/  BSYNC.RECONVERGENT B1 ;  /* 0x0000000000017941 */ /* 0x000fea0003800200 */
.L_x_2196:
        /* <DEDUP_REMOVED lines=20> */
.L_x_2199:
[----:B------:R-:W-:Y:S05]  /*3c40*/  BSYNC.RECONVERGENT B1 ;  /* 0x0000000000017941 */ /* 0x000fea0003800200 */
.L_x_2198:
        /* <DEDUP_REMOVED lines=12> */
[----:B------:R-:W5:Y:S01]  /*3d10*/  LDCU.64 UR4, c[0x0][0x3e0] ;  /* 0x00007c00ff0477ac */ /* 0x000f620008000a00 */
[----:B------:R-:W-:Y:S01]  /*3d20*/  MOV R36, R102 ;  /* 0x0000006600247202 */ /* 0x000fe20000000f00 */
[--C-:B------:R-:W-:Y:S01]  /*3d30*/  FADD.FTZ R89, R89, -R48.reuse ;  /* 0x8000003059597221 */ /* 0x100fe20000010000 */
[----:B01234-:R-:W-:Y:S01]  /*3d40*/  MOV R37, R101 ;  /* 0x0000006500257202 */ /* 0x01ffe20000000f00 */
        /* <DEDUP_REMOVED lines=14> */
.L_x_2201:
[----:B------:R-:W-:Y:S05]  /*3e30*/  BSYNC.RECONVERGENT B1 ;  /* 0x0000000000017941 */ /* 0x000fea0003800200 */
.L_x_2200:
[----:B------:R-:W-:Y:S04]  /*3e40*/  BSSY.RECONVERGENT B1, `(.L_x_2202) ;  /* 0x0000014000017945 */ /* 0x000fe80003800200 */
[----:B------:R-:W-:Y:S05]  /*3e50*/  @P5 BRA `(.L_x_2203) ;  /* 0x0000000000485947 */ /* 0x000fea0003800000 */
        /* <DEDUP_REMOVED lines=18> */
.L_x_2203:
[----:B------:R-:W-:Y:S05]  /*3f80*/  BSYNC.RECONVERGENT B1 ;  /* 0x0000000000017941 */ /* 0x000fea0003800200 */
.L_x_2202:
        /* <DEDUP_REMOVED lines=9> */
[----:B------:R-:W-:-:S04]  /*4020*/  FMUL.FTZ R93, R93, R40 ;  /* 0x000000285d5d7220 */ /* 0x000fc80000410000 */
[----:B------:R-:W-:Y:S01]  /*4030*/  FFMA.FTZ R93, R42, R93, R43 ;  /* 0x0000005d2a5d7223 */ /* 0x000fe2000001002b */
[----:B-----5:R-:W-:Y:S02]  /*4040*/  IMAD R16, R61, UR4, RZ ;  /* 0x000000043d107c24 */ /* 0x020fe4000f8e02ff */
        /* <DEDUP_REMOVED lines=8> */
.L_x_2205:
[----:B------:R-:W-:Y:S05]  /*40d0*/  BSYNC.RECONVERGENT B1 ;  /* 0x0000000000017941 */ /* 0x000fea0003800200 */
.L_x_2204:
[----:B------:R-:W-:Y:S04]  /*40e0*/  BSSY.RECONVERGENT B1, `(.L_x_2206) ;  /* 0x0000014000017945 */ /* 0x000fe80003800200 */
[----:B------:R-:W-:Y:S05]  /*40f0*/  @P2 BRA `(.L_x_2207) ;  /* 0x0000000000482947 */ /* 0x000fea0003800000 */
[----:B------:R-:W5:Y:S01]  /*4100*/  LDCU.64 UR4, c[0x0][0x3e0] ;  /* 0x00007c00ff0477ac */ /* 0x000f620008000a00 */
[--C-:B01234-:R-:W-:Y:S01]  /*4110*/  FADD.FTZ R39, R66, -R48.reuse ;  /* 0x8000003042277221 */ /* 0x11ffe20000010000 */
[----:B------:R-:W-:Y:S01]  /*4120*/  MOV R36, R102 ;  /* 0x0000006600247202 */ /* 0x000fe20000000f00 */
[----:B------:R-:W-:Y:S01]  /*4130*/  FADD.FTZ R95, R95, -R48 ;  /* 0x800000305f5f7221 */ /* 0x000fe20000010000 */
[----:B------:R-:W0:Y:S01]  /*4140*/  LDCU.64 UR10, c[0x0][0x380] ;  /* 0x00007000ff0a77ac */ /* 0x000e220008000a00 */
[----:B------:R-:W-:Y:S01]  /*4150*/  MOV R37, R101 ;  /* 0x0000006500257202 */ /* 0x000fe20000000f00 */
[-C--:B------:R-:W-:Y:S01]  /*4160*/  FMUL.FTZ R16, R39, R40.reuse ;  /* 0x0000002827107220 */ /* 0x080fe20000410000 */
[----:B------:R-:W-:-:S03]  /*4170*/  FMUL.FTZ R95, R95, R40 ;  /* 0x000000285f5f7220 */ /* 0x000fc60000410000 */
[----:B------:R-:W-:Y:S01]  /*4180*/  FFMA.FTZ R16, R42, R16, R43 ;  /* 0x000000102a107223 */ /* 0x000fe2000001002b */
        /* <DEDUP_REMOVED lines=9> */
.L_x_2207:
[----:B------:R-:W-:Y:S05]  /*4220*/  BSYNC.RECONVERGENT B1 ;  /* 0x0000000000017941 */ /* 0x000fea0003800200 */
.L_x_2206:
        /* <DEDUP_REMOVED lines=20> */
.L_x_2209:
[----:B------:R-:W-:Y:S05]  /*4370*/  BSYNC.RECONVERGENT B1 ;  /* 0x0000000000017941 */ /* 0x000fea0003800200 */
.L_x_2208:
[----:B------:R-:W-:Y:S05]  /*4380*/  @P4 BRA `(.L_x_2210) ;  /* 0x0000002000784947 */ /* 0x000fea0003800000 */
[----:B------:R-:W5:Y:S01]  /*4390*/  LDCU.64 UR4, c[0x0][0x3e0] ;  /* 0x00007c00ff0477ac */ /* 0x000f620008000a00 */
[----:B------:R-:W-:Y:S01]  /*43a0*/  MOV R100, R102 ;  /* 0x0000006600647202 */ /* 0x000fe20000000f00 */
[--C-:B------:R-:W-:Y:S01]  /*43b0*/  FADD.FTZ R99, R99, -R48.reuse ;  /* 0x8000003063637221 */ /* 0x100fe20000010000 */
[----:B01234-:R-:W-:Y:S01]  /*43c0*/  FADD.FTZ R37, R70, -R48 ;  /* 0x8000003046257221 */ /* 0x01ffe20000010000 */
[----:B------:R-:W0:Y:S02]  /*43d0*/  LDCU.64 UR8, c[0x0][0x380] ;  /* 0x00007000ff0877ac */ /* 0x000e240008000a00 */
[-C--:B------:R-:W-:Y:S01]  /*43e0*/  FMUL.FTZ R99, R99, R40.reuse ;  /* 0x0000002863637220 */ /* 0x080fe20000410000 */
[----:B------:R-:W-:-:S04]  /*43f0*/  FMUL.FTZ R37, R37, R40 ;  /* 0x0000002825257220 */ /* 0x000fc80000410000 */
[----:B------:R-:W-:Y:S01]  /*4400*/  FFMA.FTZ R42, R42, R37, R43 ;  /* 0x000000252a2a7223 */ /* 0x000fe2000001002b */
[----:B-----5:R-:W-:Y:S02]  /*4410*/  IMAD R39, R67, UR4, RZ ;  /* 0x0000000443277c24 */ /* 0x020fe4000f8e02ff */
[----:B------:R-:W-:-:S04]  /*4420*/  IMAD.WIDE.U32 R100, R14, UR4, R100 ;  /* 0x000000040e647c25 */ /* 0x000fc8000f8e0064 */
[----:B------:R-:W-:Y:S02]  /*4430*/  IMAD R45, R14, UR5, R39 ;  /* 0x000000050e2d7c24 */ /* 0x000fe4000f8e0227 */
[----:B------:R-:W-:Y:S01]  /*4440*/  FFMA.FTZ R39, R41, R99, R44 ;  /* 0x0000006329277223 */ /* 0x000fe2000001002c */
[----:B0-----:R-:W-:Y:S02]  /*4450*/  LEA R36, P1, R100, UR8, 0x1 ;  /* 0x0000000864247c11 */ /* 0x001fe4000f8208ff */
[----:B------:R-:W-:Y:S02]  /*4460*/  IADD3 R45, PT, PT, R101, R45, RZ ;  /* 0x0000002d652d7210 */ /* 0x000fe40007ffe0ff */
[----:B------:R-:W-:Y:S02]  /*4470*/  F2FP.BF16.F32.PACK_AB R39, R42, R39 ;  /* 0x000000272a27723e */ /* 0x000fe400000010ff */
[----:B------:R-:W-:-:S05]  /*4480*/  LEA.HI.X R37, R100, UR9, R45, 0x1, P1 ;  /* 0x0000000964257c11 */ /* 0x000fca00088f0c2d */
[----:B------:R0:W-:Y:S01]  /*4490*/  STG.E desc[UR6][R36.64], R39 ;  /* 0x0000002724007986 */ /* 0x0001e2000c101906 */
[----:B------:R-:W-:Y:S05]  /*44a0*/  BRA `(.L_x_2210) ;  /* 0x0000002000307947 */ /* 0x000fea0003800000 */
.L_x_2179:
[----:B------:R-:W0:Y:S01]  /*44b0*/  LDCU.64 UR10, c[0x0][0x3e8] ;  /* 0x00007d00ff0a77ac */ /* 0x000e220008000a00 */
[----:B------:R-:W-:Y:S01]  /*44c0*/  BSSY.RECONVERGENT B1, `(.L_x_2211) ;  /* 0x0000022000017945 */ /* 0x000fe20003800200 */
[----:B0-----:R-:W-:Y:S02]  /*44d0*/  ISETP.GE.U32.AND P4, PT, R90, UR10, PT ;  /* 0x0000000a5a007c0c */ /* 0x001fe4000bf86070 */
[----:B------:R-:W-:Y:S02]  /*44e0*/  ISETP.GE.U32.AND P2, PT, R88, UR10, PT ;  /* 0x0000000a58007c0c */ /* 0x000fe4000bf46070 */
[----:B------:R-:W-:Y:S02]  /*44f0*/  ISETP.GE.U32.AND P1, PT, R86, UR10, PT ;  /* 0x0000000a56007c0c */ /* 0x000fe4000bf26070 */
        /* <DEDUP_REMOVED lines=30> */
.L_x_2212:
[----:B------:R-:W-:Y:S05]  /*46e0*/  BSYNC.RECONVERGENT B1 ;  /* 0x0000000000017941 */ /* 0x000fea0003800200 */
.L_x_2211:
        /* <DEDUP_REMOVED lines=30> */
.L_x_2214:
[----:B------:R-:W-:Y:S05]  /*48d0*/  BSYNC.RECONVERGENT B1 ;  /* 0x0000000000017941 */ /* 0x000fea0003800200 */
.L_x_2213:
        /* <DEDUP_REMOVED lines=10> */
[--C-:B01----:R-:W-:Y:S01]  /*4980*/  FADD.FTZ R37, R20, -R48.reuse ;  /* 0x8000003014257221 */ /* 0x103fe20000010000 */
        /* <DEDUP_REMOVED lines=27> */
.L_x_2216:
[----:B------:R-:W-:Y:S05]  /*4b40*/  BSYNC.RECONVERGENT B1 ;  /* 0x0000000000017941 */ /* 0x000fea0003800200 */
.L_x_2215:
[----:B------:R-:W-:Y:S04]  /*4b50*/  BSSY.RECONVERGENT B1, `(.L_x_2217) ;  /* 0x000001e000017945 */ /* 0x000fe80003800200 */
[----:B------:R-:W-:Y:S05]  /*4b60*/  @P1 BRA `(.L_x_2218) ;  /* 0x0000000000701947 */ /* 0x000fea0003800000 */
[--C-:B------:R-:W-:Y:S01]  /*4b70*/  FADD.FTZ R75, R75, -R48.reuse ;  /* 0x800000304b4b7221 */ /* 0x100fe20000010000 */
[----:B012---:R-:W-:Y:S01]  /*4b80*/  FADD.FTZ R37, R22, -R48 ;  /* 0x8000003016257221 */ /* 0x007fe20000010000 */
        /* <DEDUP_REMOVED lines=22> */
[----:B-1----:R-:W-:Y:S01]  /*4cf0*/  FMUL.FTZ R45, R37, R22 ;  /* 0x00000016252d7220 */ /* 0x002fe20000410000 */
[----:B------:R-:W-:-:S04]  /*4d00*/  LEA.HI.X R37, R38, UR9, R47, 0x1, P1 ;  /* 0x0000000926257c11 */ /* 0x000fc800088f0c2f */
[----:B------:R-:W-:-:S05]  /*4d10*/  F2FP.BF16.F32.PACK_AB R45, R45, R16 ;  /* 0x000000102d2d723e */ /* 0x000fca00000010ff */
[----:B------:R3:W-:Y:S02]  /*4d20*/  STG.E desc[UR6][R36.64], R45 ;  /* 0x0000002d24007986 */ /* 0x0007e4000c101906 */
.L_x_2218:
[----:B------:R-:W-:Y:S05]  /*4d30*/  BSYNC.RECONVERGENT B1 ;  /* 0x0000000000017941 */ /* 0x000fea0003800200 */
.L_x_2217:
[----:B------:R-:W-:Y:S04]  /*4d40*/  BSSY.RECONVERGENT B1, `(.L_x_2219) ;  /* 0x000001e000017945 */ /* 0x000fe80003800200 */
[----:B------:R-:W-:Y:S05]  /*4d50*/  @P5 BRA `(.L_x_2220) ;  /* 0x0000000000705947 */ /* 0x000fea0003800000 */
[--C-:B------:R-:W-:Y:S01]  /*4d60*/  FADD.FTZ R77, R77, -R48.reuse ;  /* 0x800000304d4d7221 */ /* 0x100fe20000010000 */
[----:B0123--:R-:W-:Y:S01]  /*4d70*/  FADD.FTZ R37, R24, -R48 ;  /* 0x8000003018257221 */ /* 0x00ffe20000010000 */
        /* <DEDUP_REMOVED lines=26> */
.L_x_2220:
[----:B------:R-:W-:Y:S05]  /*4f20*/  BSYNC.RECONVERGENT B1 ;  /* 0x0000000000017941 */ /* 0x000fea0003800200 */
.L_x_2219:
[----:B------:R-:W-:Y:S04]  /*4f30*/  BSSY.RECONVERGENT B1, `(.L_x_2221) ;  /* 0x000001e000017945 */ /* 0x000fe80003800200 */
[----:B------:R-:W-:Y:S05]  /*4f40*/  @P6 BRA `(.L_x_2222) ;  /* 0x0000000000706947 */ /* 0x000fea0003800000 */
[--C-:B01234-:R-:W-:Y:S01]  /*4f50*/  FADD.FTZ R37, R26, -R48.reuse ;  /* 0x800000301a257221 */ /* 0x11ffe20000010000 */
        /* <DEDUP_REMOVED lines=27> */
.L_x_2222:
[----:B------:R-:W-:Y:S05]  /*5110*/  BSYNC.RECONVERGENT B1 ;  /* 0x0000000000017941 */ /* 0x000fea0003800200 */
.L_x_2221:
        /* <DEDUP_REMOVED lines=38> */
.L_x_2224:
[----:B------:R-:W-:Y:S05]  /*5380*/  BSYNC.RECONVERGENT B1 ;  /* 0x0000000000017941 */ /* 0x000fea0003800200 */
.L_x_2223:
        /* <DEDUP_REMOVED lines=30> */
.L_x_2226:
[----:B------:R-:W-:Y:S05]  /*5570*/  BSYNC.RECONVERGENT B1 ;  /* 0x0000000000017941 */ /* 0x000fea0003800200 */
.L_x_2225:
        /* <DEDUP_REMOVED lines=30> */
.L_x_2228:
[----:B------:R-:W-:Y:S05]  /*5760*/  BSYNC.RECONVERGENT B1 ;  /* 0x0000000000017941 */ /* 0x000fea0003800200 */
.L_x_2227:
        /* <DEDUP_REMOVED lines=30> */
.L_x_2230:
[----:B------:R-:W-:Y:S05]  /*5950*/  BSYNC.RECONVERGENT B1 ;  /* 0x0000000000017941 */ /* 0x000fea0003800200 */
.L_x_2229:
        /* <DEDUP_REMOVED lines=13> */
[----:B01234-:R-:W-:Y:S01]  /*5a30*/  FADD.FTZ R37, R60, -R48 ;  /* 0x800000303c257221 */ /* 0x01ffe20000010000 */
        /* <DEDUP_REMOVED lines=26> */
.L_x_2232:
[----:B------:R-:W-:Y:S05]  /*5be0*/  BSYNC.RECONVERGENT B1 ;  /* 0x0000000000017941 */ /* 0x000fea0003800200 */
.L_x_2231:
[----:B------:R-:W-:Y:S04]  /*5bf0*/  BSSY.RECONVERGENT B1, `(.L_x_2233) ;  /* 0x000001e000017945 */ /* 0x000fe80003800200 */
[----:B------:R-:W-:Y:S05]  /*5c00*/  @P2 BRA `(.L_x_2234) ;  /* 0x0000000000702947 */ /* 0x000fea0003800000 */
        /* <DEDUP_REMOVED lines=28> */
.L_x_2234:
[----:B------:R-:W-:Y:S05]  /*5dd0*/  BSYNC.RECONVERGENT B1 ;  /* 0x0000000000017941 */ /* 0x000fea0003800200 */
.L_x_2233:
        /* <DEDUP_REMOVED lines=30> */
.L_x_2236:
[----:B------:R-:W-:Y:S05]  /*5fc0*/  BSYNC.RECONVERGENT B1 ;  /* 0x0000000000017941 */ /* 0x000fea0003800200 */
.L_x_2235:
        /* <DEDUP_REMOVED lines=30> */
.L_x_2238:
[----:B------:R-:W-:Y:S05]  /*61b0*/  BSYNC.RECONVERGENT B1 ;  /* 0x0000000000017941 */ /* 0x000fea0003800200 */
.L_x_2237:
        /* <DEDUP_REMOVED lines=30> */
.L_x_2240:
[----:B------:R-:W-:Y:S05]  /*63a0*/  BSYNC.RECONVERGENT B1 ;  /* 0x0000000000017941 */ /* 0x000fea0003800200 */
.L_x_2239:
        /* <DEDUP_REMOVED lines=28> */
.L_x_2210:
[----:B------:R-:W-:Y:S05]  /*6570*/  BSYNC.RECONVERGENT B0 ;  /* 0x0000000000007941 */ /* 0x000fea0003800200 */
.L_x_2178:
[----:B------:R-:W5:Y:S01]  /*6580*/  LDCU UR4, c[0x0][0x3f8] ;  /* 0x00007f00ff0477ac */ /* 0x000f620008000800 */
[----:B------:R-:W-:Y:S02]  /*6590*/  IADD3 R8, PT, PT, R5, R8, RZ ;  /* 0x0000000805087210 */ /* 0x000fe40007ffe0ff */
[----:B------:R-:W-:Y:S01]  /*65a0*/  IADD3 R6, PT, PT, R6, 0x1, RZ ;  /* 0x0000000106067810 */ /* 0x000fe20007ffe0ff */
[----:B------:R-:W5:Y:S02]  /*65b0*/  LDCU UR5, c[0x0][0x3c8] ;  /* 0x00007900ff0577ac */ /* 0x000f640008000800 */
[----:B-----5:R-:W-:-:S06]  /*65c0*/  UIMAD UR4, UR4, UR5, URZ ;  /* 0x00000005040472a4 */ /* 0x020fcc000f8e02ff */
[----:B------:R-:W-:-:S13]  /*65d0*/  ISETP.GE.AND P1, PT, R8, UR4, PT ;  /* 0x0000000408007c0c */ /* 0x000fda000bf26270 */
[----:B------:R-:W-:Y:S05]  /*65e0*/  @!P1 BRA `(.L_x_2241) ;  /* 0xffffff9c00589947 */ /* 0x000fea000383ffff */
[----:B------:R-:W-:Y:S05]  /*65f0*/  EXIT ;  /* 0x000000000000794d */ /* 0x000fea0003800000 */
.L_x_2242:
        /* <DEDUP_REMOVED lines=16> */
.L_x_4921:


//--------------------- .text._Z35group_norm_nhwc_fwd_one_pass_kernelI11Bf16IOBf16WLi256ELi128ELi512EEv26Group_norm_nhwc_fwd_params --------------------------
	.section	.text._Z35group_norm_nhwc_fwd_one_pass_kernelI11Bf16IOBf16WLi256ELi128ELi512EEv26Group_norm_nhwc_fwd_params,"ax",@progbits
	.align	128
        .global         _Z35group_norm_nhwc_fwd_one_pass_kernelI11Bf16IOBf16WLi256ELi128ELi512EEv26Group_norm_nhwc_fwd_params
        .type           _Z35group_norm_nhwc_fwd_one_pass_kernelI11Bf16IOBf16WLi256ELi128ELi512EEv26Group_norm_nhwc_fwd_params,@function
        .size           _Z35group_norm_nhwc_fwd_one_pass_kernelI11Bf16IOBf16WLi256ELi128ELi512EEv26Group_norm_nhwc_fwd_params,(.L_x_4922 - _Z35group_norm_nhwc_fwd_one_pass_kernelI11Bf16IOBf16WLi256ELi128ELi512EEv26Group_norm_nhwc_fwd_params)
        .other          _Z35group_norm_nhwc_fwd_one_pass_kernelI11Bf16IOBf16WLi256ELi128ELi512EEv26Group_norm_nhwc_fwd_params,@"STO_CUDA_ENTRY STV_DEFAULT"
_Z35group_norm_nhwc_fwd_one_pass_kernelI11Bf16IOBf16WLi256ELi128ELi512EEv26Group_norm_nhwc_fwd_params:
.text._Z35group_norm_nhwc_fwd_one_pass_kernelI11Bf16IOBf16WLi256ELi128ELi512EEv26Group_norm_nhwc_fwd_params:
        /* <DEDUP_REMOVED lines=33> */
.L_x_2382:
[----:B0---4-:R-:W0:Y:S01]  /*0210*/  LDC R6, c[0x0][0x3f8] ;  /* 0x0000fe00ff067b82 */ /* 0x011e220000000800 */
[----:B-1----:R-:W1:Y:S01]  /*0220*/  LDCU UR8, c[0x0][0x404] ;  /* 0x00008080ff0877ac */ /* 0x002e620008000800 */
[----:B------:R-:W-:Y:S02]  /*0230*/  SHF.L.U32 R111, R92, 0x1, RZ ;  /* 0x000000015c6f7819 */ /* 0x000fe400000006ff */
[----:B------:R-:W-:Y:S01]  /*0240*/  MOV R89, RZ ;  /* 0x000000ff00597202 */ /* 0x000fe20000000f00 */
[----:B--2---:R-:W2:Y:S01]  /*0250*/  LDCU.64 UR4, c[0x0][0x3e8] ;  /* 0x00007d00ff0477ac */ /* 0x004ea20008000a00 */
[----:B0--3--:R-:W-:Y:S02]  /*0260*/  IABS R5, R6 ;  /* 0x0000000600057213 */ /* 0x009fe40000000000 */
[----:B------:R-:W-:Y:S02]  /*0270*/  ISETP.NE.AND P3, PT, R6, RZ, PT ;  /* 0x000000ff0600720c */ /* 0x000fe40003f65270 */
[----:B------:R-:W0:Y:S08]  /*0280*/  I2F.RP R0, R5 ;  /* 0x0000000500007306 */ /* 0x000e300000209400 */
[----:B0-----:R-:W0:Y:S02]  /*0290*/  MUFU.RCP R0, R0 ;  /* 0x0000000000007308 */ /* 0x001e240000001000 */
[----:B0-----:R-:W-:-:S06]  /*02a0*/  IADD3 R2, PT, PT, R0, 0xffffffe, RZ ;  /* 0x0ffffffe00027810 */ /* 0x001fcc0007ffe0ff */
[----:B------:R0:W3:Y:S02]  /*02b0*/  F2I.FTZ.U32.TRUNC.NTZ R3, R2 ;  /* 0x0000000200037305 */ /* 0x0000e4000021f000 */
[----:B0-----:R-:W-:Y:S02]  /*02c0*/  MOV R2, RZ ;  /* 0x000000ff00027202 */ /* 0x001fe40000000f00 */
[----:B---3--:R-:W-:-:S05]  /*02d0*/  IADD3 R4, PT, PT, RZ, -R3, RZ ;  /* 0x80000003ff047210 */ /* 0x008fca0007ffe0ff */
[----:B------:R-:W-:Y:S01]  /*02e0*/  IMAD R7, R4, R5, RZ ;  /* 0x0000000504077224 */ /* 0x000fe200078e02ff */
[----:B------:R-:W-:-:S03]  /*02f0*/  IABS R4, R107 ;  /* 0x0000006b00047213 */ /* 0x000fc60000000000 */
        /* <DEDUP_REMOVED lines=10> */
[----:B------:R-:W-:-:S05]  /*03a0*/  SHF.R.U32.HI R0, RZ, 0x6, R92 ;  /* 0x00000006ff007819 */ /* 0x000fca000001165c */
[----:B-1----:R-:W-:Y:S01]  /*03b0*/  IMAD R11, R103, UR8, R0 ;  /* 0x00000008670b7c24 */ /* 0x002fe2000f8e0200 */
[----:B------:R-:W0:Y:S04]  /*03c0*/  LDCU.64 UR8, c[0x0][0x3f0] ;  /* 0x00007e00ff0877ac */ /* 0x000e280008000a00 */
[----:B--2---:R-:W-:Y:S02]  /*03d0*/  ISETP.GE.U32.AND P1, PT, R11, UR4, PT ;  /* 0x000000040b007c0c */ /* 0x004fe4000bf26070 */
[----:B------:R-:W-:Y:S02]  /*03e0*/  SHF.R.S32.HI R5, RZ, 0x1f, R11 ;  /* 0x0000001fff057819 */ /* 0x000fe4000001140b */
[----:B------:R-:W-:Y:S02]  /*03f0*/  @P2 IADD3 R3, PT, PT, R3, 0x1, RZ ;  /* 0x0000000103032810 */ /* 0x000fe40007ffe0ff */
[----:B------:R-:W-:-:S02]  /*0400*/  ISETP.GE.AND.EX P1, PT, R5, UR5, PT, P1 ;  /* 0x0000000505007c0c */ /* 0x000fc4000bf26310 */
[----:B------:R-:W-:Y:S02]  /*0410*/  @!P4 IADD3 R3, PT, PT, -R3, RZ, RZ ;  /* 0x000000ff0303c210 */ /* 0x000fe40007ffe1ff */
[----:B------:R-:W-:Y:S02]  /*0420*/  IADD3 R7, PT, PT, R11, 0x10, RZ ;  /* 0x000000100b077810 */ /* 0x000fe40007ffe0ff */
[----:B------:R-:W-:Y:S02]  /*0430*/  @!P3 LOP3.LUT R3, RZ, R6, RZ, 0x33, !PT ;  /* 0x00000006ff03b212 */ /* 0x000fe400078e33ff */
[----:B------:R-:W-:Y:S02]  /*0440*/  ISETP.GE.U32.AND P6, PT, R7, UR4, PT ;  /* 0x0000000407007c0c */ /* 0x000fe4000bfc6070 */
[----:B------:R-:W-:Y:S02]  /*0450*/  SHF.R.S32.HI R15, RZ, 0x1f, R7 ;  /* 0x0000001fff0f7819 */ /* 0x000fe40000011407 */
[----:B------:R-:W-:Y:S01]  /*0460*/  IADD3 R108, PT, PT, -R3, RZ, RZ ;  /* 0x000000ff036c7210 */ /* 0x000fe20007ffe1ff */
[----:B------:R-:W1:Y:S01]  /*0470*/  @!P1 LDC.64 R16, c[0x0][0x3e0] ;  /* 0x0000f800ff109b82 */ /* 0x000e620000000a00 */
[----:B------:R-:W-:-:S02]  /*0480*/  ISETP.GE.AND.EX P6, PT, R15, UR5, PT, P6 ;  /* 0x000000050f007c0c */ /* 0x000fc4000bfc6360 */
[----:B------:R-:W-:Y:S01]  /*0490*/  SHF.R.S32.HI R0, RZ, 0x1f, R3 ;  /* 0x0000001fff007819 */ /* 0x000fe20000011403 */
[----:B------:R-:W-:Y:S01]  /*04a0*/  IMAD R108, R6, R108, R107 ;  /* 0x0000006c066c7224 */ /* 0x000fe200078e026b */
[C---:B------:R-:W-:Y:S02]  /*04b0*/  IADD3 R9, PT, PT, R11.reuse, 0x18, RZ ;  /* 0x000000180b097810 */ /* 0x040fe40007ffe0ff */
[----:B------:R-:W-:Y:S01]  /*04c0*/  IADD3 R13, PT, PT, R11, 0x20, RZ ;  /* 0x000000200b0d7810 */ /* 0x000fe20007ffe0ff */
[----:B------:R-:W2:Y:S01]  /*04d0*/  @!P1 LDC.64 R18, c[0x0][0x390] ;  /* 0x0000e400ff129b82 */ /* 0x000ea20000000a00 */
[----:B------:R-:W-:Y:S01]  /*04e0*/  SHF.L.U32 R108, R108, 0x7, RZ ;  /* 0x000000076c6c7819 */ /* 0x000fe200000006ff */
[----:B0-----:R-:W-:Y:S01]  /*04f0*/  IMAD R0, R0, UR8, RZ ;  /* 0x0000000800007c24 */ /* 0x001fe2000f8e02ff */
[----:B------:R-:W-:Y:S02]  /*0500*/  ISETP.GE.U32.AND P3, PT, R9, UR4, PT ;  /* 0x0000000409007c0c */ /* 0x000fe4000bf66070 */
[----:B------:R-:W-:Y:S01]  /*0510*/  LOP3.LUT R110, R108, 0x7e, R111, 0xf8, !PT ;  /* 0x0000007e6c6e7812 */ /* 0x000fe200078ef86f */
[----:B------:R-:W-:Y:S01]  /*0520*/  IMAD R113, R3, UR9, R0 ;  /* 0x0000000903717c24 */ /* 0x000fe2000f8e0200 */
[----:B------:R-:W-:Y:S01]  /*0530*/  SHF.R.S32.HI R111, RZ, 0x1f, R108 ;  /* 0x0000001fff6f7819 */ /* 0x000fe2000001146c */
[----:B------:R-:W0:Y:S01]  /*0540*/  @!P6 LDC.64 R24, c[0x0][0x3e0] ;  /* 0x0000f800ff18eb82 */ /* 0x000e220000000a00 */
[----:B------:R-:W-:-:S02]  /*0550*/  SHF.R.S32.HI R21, RZ, 0x1f, R9 ;  /* 0x0000001fff157819 */ /* 0x000fc40000011409 */
[----:B------:R-:W-:Y:S01]  /*0560*/  ISETP.GE.U32.AND P2, PT, R13, UR4, PT ;  /* 0x000000040d007c0c */ /* 0x000fe2000bf46070 */
[----:B------:R-:W-:Y:S01]  /*0570*/  IMAD.WIDE.U32 R110, R3, UR8, R110 ;  /* 0x00000008036e7c25 */ /* 0x000fe2000f8e006e */
[----:B------:R-:W-:Y:S02]  /*0580*/  ISETP.GE.AND.EX P3, PT, R21, UR5, PT, P3 ;  /* 0x0000000515007c0c */ /* 0x000fe4000bf66330 */
[----:B------:R-:W-:Y:S01]  /*0590*/  SHF.R.S32.HI R23, RZ, 0x1f, R13 ;  /* 0x0000001fff177819 */ /* 0x000fe2000001140d */
[----:B-1----:R-:W-:Y:S01]  /*05a0*/  @!P1 IMAD R0, R5, R16, RZ ;  /* 0x0000001005009224 */ /* 0x002fe200078e02ff */
[----:B------:R-:W-:Y:S01]  /*05b0*/  IADD3 R113, PT, PT, R111, R113, RZ ;  /* 0x000000716f717210 */ /* 0x000fe20007ffe0ff */
[----:B------:R-:W1:Y:S01]  /*05c0*/  @!P6 LDC.64 R26, c[0x0][0x390] ;  /* 0x0000e400ff1aeb82 */ /* 0x000e620000000a00 */
[----:B------:R-:W-:Y:S01]  /*05d0*/  @!P1 MOV R112, R110 ;  /* 0x0000006e00709202 */ /* 0x000fe20000000f00 */
[----:B------:R-:W-:Y:S01]  /*05e0*/  @!P1 IMAD R5, R11, R17, R0 ;  /* 0x000000110b059224 */ /* 0x000fe200078e0200 */
[----:B------:R-:W-:-:S02]  /*05f0*/  ISETP.GE.AND.EX P2, PT, R23, UR5, PT, P2 ;  /* 0x0000000517007c0c */ /* 0x000fc4000bf46320 */
[C---:B------:R-:W-:Y:S01]  /*0600*/  IADD3 R17, PT, PT, R11.reuse, 0x30, RZ ;  /* 0x000000300b117810 */ /* 0x040fe20007ffe0ff */
[----:B------:R-:W-:Y:S02]  /*0610*/  @!P1 IMAD.WIDE.U32 R2, R11, R16, R112 ;  /* 0x000000100b029225 */ /* 0x000fe400078e0070 */
[----:B------:R-:W3:Y:S03]  /*0620*/  @!P3 LDC.64 R28, c[0x0][0x3e0] ;  /* 0x0000f800ff1cbb82 */ /* 0x000ee60000000a00 */
[----:B------:R-:W-:Y:S02]  /*0630*/  @!P1 IADD3 R0, PT, PT, R3, R5, RZ ;  /* 0x0000000503009210 */ /* 0x000fe40007ffe0ff */
[C---:B--2---:R-:W-:Y:S01]  /*0640*/  @!P1 LEA R4, P4, R2.reuse, R18, 0x1 ;  /* 0x0000001202049211 */ /* 0x044fe200078808ff */
[----:B0-----:R-:W-:Y:S01]  /*0650*/  @!P6 IMAD R6, R15, R24, RZ ;  /* 0x000000180f06e224 */ /* 0x001fe200078e02ff */
[----:B------:R-:W-:Y:S01]  /*0660*/  @!P6 MOV R3, R113 ;  /* 0x000000710003e202 */ /* 0x000fe20000000f00 */
[----:B------:R-:W0:Y:S01]  /*0670*/  @!P2 LDC.64 R32, c[0x0][0x3e0] ;  /* 0x0000f800ff20ab82 */ /* 0x000e220000000a00 */
[----:B------:R-:W-:Y:S01]  /*0680*/  @!P1 LEA.HI.X R5, R2, R19, R0, 0x1, P4 ;  /* 0x0000001302059211 */ /* 0x000fe200020f0c00 */
[----:B------:R-:W-:Y:S01]  /*0690*/  @!P6 IMAD R25, R7, R25, R6 ;  /* 0x000000190719e224 */ /* 0x000fe200078e0206 */
[----:B------:R-:W-:-:S02]  /*06a0*/  @!P6 MOV R2, R110 ;  /* 0x0000006e0002e202 */ /* 0x000fc40000000f00 */
[----:B------:R-:W-:Y:S01]  /*06b0*/  ISETP.GE.U32.AND P4, PT, R17, UR4, PT ;  /* 0x0000000411007c0c */ /* 0x000fe2000bf86070 */
[----:B------:R2:W4:Y:S01]  /*06c0*/  @!P1 LDG.E R89, desc[UR6][R4.64] ;  /* 0x0000000604599981 */ /* 0x000522000c1e1900 */
[----:B------:R-:W-:Y:S01]  /*06d0*/  SHF.R.S32.HI R15, RZ, 0x1f, R17 ;  /* 0x0000001fff0f7819 */ /* 0x000fe20000011411 */
[----:B------:R-:W-:Y:S01]  /*06e0*/  @!P6 IMAD.WIDE.U32 R2, R7, R24, R2 ;  /* 0x000000180702e225 */ /* 0x000fe200078e0002 */
[----:B------:R-:W-:Y:S01]  /*06f0*/  IADD3 R19, PT, PT, R11, 0x38, RZ ;  /* 0x000000380b137810 */ /* 0x000fe20007ffe0ff */
[----:B------:R-:W5:Y:S01]  /*0700*/  @!P3 LDC.64 R30, c[0x0][0x390] ;  /* 0x0000e400ff1ebb82 */ /* 0x000f620000000a00 */
[----:B------:R-:W-:Y:S02]  /*0710*/  ISETP.GE.AND.EX P4, PT, R15, UR5, PT, P4 ;  /* 0x000000050f007c0c */ /* 0x000fe4000bf86340 */
[----:B------:R-:W-:Y:S02]  /*0720*/  @!P6 IADD3 R0, PT, PT, R3, R25, RZ ;  /* 0x000000190300e210 */ /* 0x000fe40007ffe0ff */
[----:B------:R-:W-:-:S02]  /*0730*/  ISETP.GE.U32.AND P5, PT, R19, UR4, PT ;  /* 0x0000000413007c0c */ /* 0x000fc4000bfa6070 */
[----:B------:R-:W-:Y:S01]  /*0740*/  SHF.R.S32.HI R25, RZ, 0x1f, R19 ;  /* 0x0000001fff197819 */ /* 0x000fe20000011413 */
[----:B------:R-:W5:Y:S01]  /*0750*/  @!P2 LDC.64 R34, c[0x0][0x390] ;  /* 0x0000e400ff22ab82 */ /* 0x000f620000000a00 */
[C---:B-1----:R-:W-:Y:S02]  /*0760*/  @!P6 LEA R6, P1, R2.reuse, R26, 0x1 ;  /* 0x0000001a0206e211 */ /* 0x042fe400078208ff */
[----:B------:R-:W-:Y:S02]  /*0770*/  ISETP.GE.AND.EX P5, PT, R25, UR5, PT, P5 ;  /* 0x0000000519007c0c */ /* 0x000fe4000bfa6350 */
[----:B------:R-:W-:Y:S01]  /*0780*/  @!P6 LEA.HI.X R7, R2, R27, R0, 0x1, P1 ;  /* 0x0000001b0207e211 */ /* 0x000fe200008f0c00 */
[----:B---3--:R-:W-:Y:S02]  /*0790*/  @!P3 IMAD R2, R21, R28, RZ ;  /* 0x0000001c1502b224 */ /* 0x008fe400078e02ff */
[----:B------:R-:W1:Y:S02]  /*07a0*/  @!P4 LDC.64 R36, c[0x0][0x3e0] ;  /* 0x0000f800ff24cb82 */ /* 0x000e640000000a00 */
[----:B------:R-:W-:-:S02]  /*07b0*/  @!P3 IMAD R27, R9, R29, R2 ;  /* 0x0000001d091bb224 */ /* 0x000fc400078e0202 */
[----:B0-----:R-:W-:Y:S01]  /*07c0*/  @!P2 IMAD R2, R23, R32, RZ ;  /* 0x000000201702a224 */ /* 0x001fe200078e02ff */
[----:B------:R-:W-:Y:S02]  /*07d0*/  MOV R0, RZ ;  /* 0x000000ff00007202 */ /* 0x000fe40000000f00 */
[----:B--2---:R-:W-:Y:S01]  /*07e0*/  @!P3 MOV R4, R110 ;  /* 0x0000006e0004b202 */ /* 0x004fe20000000f00 */
[----:B------:R-:W0:Y:S01]  /*07f0*/  @!P4 LDC.64 R38, c[0x0][0x390] ;  /* 0x0000e400ff26cb82 */ /* 0x000e220000000a00 */
[----:B------:R-:W-:Y:S02]  /*0800*/  @!P3 MOV R5, R113 ;  /* 0x000000710005b202 */ /* 0x000fe40000000f00 */
[----:B------:R-:W-:Y:S01]  /*0810*/  IADD3 R21, PT, PT, R11, 0x40, RZ ;  /* 0x000000400b157810 */ /* 0x000fe20007ffe0ff */
[----:B------:R-:W-:Y:S01]  /*0820*/  @!P2 IMAD R23, R13, R33, R2 ;  /* 0x000000210d17a224 */ /* 0x000fe200078e0202 */
[----:B------:R2:W3:Y:S01]  /*0830*/  @!P6 LDG.E R0, desc[UR6][R6.64] ;  /* 0x000000060600e981 */ /* 0x0004e2000c1e1900 */
[----:B------:R-:W-:Y:S01]  /*0840*/  @!P3 IMAD.WIDE.U32 R4, R9, R28, R4 ;  /* 0x0000001c0904b225 */ /* 0x000fe200078e0004 */
[----:B------:R-:W-:Y:S01]  /*0850*/  ISETP.GE.U32.AND P1, PT, R21, UR4, PT ;  /* 0x0000000415007c0c */ /* 0x000fe2000bf26070 */
[----:B------:R-:W0:Y:S01]  /*0860*/  @!P5 LDC.64 R2, c[0x0][0x3e0] ;  /* 0x0000f800ff02db82 */ /* 0x000e220000000a00 */
[----:B------:R-:W-:-:S02]  /*0870*/  SHF.R.S32.HI R29, RZ, 0x1f, R21 ;  /* 0x0000001fff1d7819 */ /* 0x000fc40000011415 */
[----:B------:R-:W-:Y:S02]  /*0880*/  @!P3 IADD3 R5, PT, PT, R5, R27, RZ ;  /* 0x0000001b0505b210 */ /* 0x000fe40007ffe0ff */
[----:B------:R-:W-:Y:S02]  /*0890*/  ISETP.GE.AND.EX P1, PT, R29, UR5, PT, P1 ;  /* 0x000000051d007c0c */ /* 0x000fe4000bf26310 */
[----:B--2---:R-:W-:Y:S01]  /*08a0*/  @!P2 MOV R6, R110 ;  /* 0x0000006e0006a202 */ /* 0x004fe20000000f00 */
[----:B------:R-:W2:Y:S01]  /*08b0*/  @!P5 LDC.64 R40, c[0x0][0x390] ;  /* 0x0000e400ff28db82 */ /* 0x000ea20000000a00 */
[----:B------:R-:W-:Y:S02]  /*08c0*/  @!P2 MOV R7, R113 ;  /* 0x000000710007a202 */ /* 0x000fe40000000f00 */
[----:B-----5:R-:W-:Y:S01]  /*08d0*/  @!P3 LEA R8, P6, R4, R30, 0x1 ;  /* 0x0000001e0408b211 */ /* 0x020fe200078c08ff */
[----:B------:R-:W-:-:S03]  /*08e0*/  @!P2 IMAD.WIDE.U32 R6, R13, R32, R6 ;  /* 0x000000200d06a225 */ /* 0x000fc600078e0006 */
[----:B------:R-:W-:Y:S02]  /*08f0*/  @!P3 LEA.HI.X R9, R4, R31, R5, 0x1, P6 ;  /* 0x0000001f0409b211 */ /* 0x000fe400030f0c05 */
[----:B------:R-:W-:Y:S01]  /*0900*/  MOV R5, RZ ;  /* 0x000000ff00057202 */ /* 0x000fe20000000f00 */
[----:B-1----:R-:W-:Y:S01]  /*0910*/  @!P4 IMAD R10, R15, R36, RZ ;  /* 0x000000240f0ac224 */ /* 0x002fe200078e02ff */
[----:B------:R-:W-:Y:S01]  /*0920*/  @!P2 IADD3 R4, PT, PT, R7, R23, RZ ;  /* 0x000000170704a210 */ /* 0x000fe20007ffe0ff */
[----:B------:R-:W1:Y:S01]  /*0930*/  @!P1 LDC.64 R42, c[0x0][0x3e0] ;  /* 0x0000f800ff2a9b82 */ /* 0x000e620000000a00 */
[----:B------:R-:W-:Y:S02]  /*0940*/  IADD3 R23, PT, PT, R11, 0x48, RZ ;  /* 0x000000480b177810 */ /* 0x000fe40007ffe0ff */
[----:B------:R5:W3:Y:S01]  /*0950*/  @!P3 LDG.E R5, desc[UR6][R8.64] ;  /* 0x000000060805b981 */ /* 0x000ae2000c1e1900 */
[----:B------:R-:W-:Y:S02]  /*0960*/  @!P2 LEA R12, P6, R6, R34, 0x1 ;  /* 0x00000022060ca211 */ /* 0x000fe400078c08ff */
[----:B------:R-:W-:-:S02]  /*0970*/  ISETP.GE.U32.AND P3, PT, R23, UR4, PT ;  /* 0x0000000417007c0c */ /* 0x000fc4000bf66070 */
[----:B------:R-:W-:Y:S02]  /*0980*/  SHF.R.S32.HI R33, RZ, 0x1f, R23 ;  /* 0x0000001fff217819 */ /* 0x000fe40000011417 */
[----:B------:R-:W-:Y:S02]  /*0990*/  @!P4 MOV R14, R110 ;  /* 0x0000006e000ec202 */ /* 0x000fe40000000f00 */
[----:B------:R-:W-:Y:S02]  /*09a0*/  @!P4 MOV R15, R113 ;  /* 0x00000071000fc202 */ /* 0x000fe40000000f00 */
[----:B------:R-:W-:Y:S01]  /*09b0*/  ISETP.GE.AND.EX P3, PT, R33, UR5, PT, P3 ;  /* 0x0000000521007c0c */ /* 0x000fe2000bf66330 */
[C---:B------:R-:W-:Y:S01]  /*09c0*/  @!P4 IMAD R31, R17.reuse, R37, R10 ;  /* 0x00000025111fc224 */ /* 0x040fe200078e020a */
[----:B------:R-:W-:Y:S01]  /*09d0*/  @!P2 LEA.HI.X R13, R6, R35, R4, 0x1, P6 ;  /* 0x00000023060da211 */ /* 0x000fe200030f0c04 */
[----:B------:R-:W-:-:S04]  /*09e0*/  @!P4 IMAD.WIDE.U32 R14, R17, R36, R14 ;  /* 0x00000024110ec225 */ /* 0x000fc800078e000e */
[----:B0-----:R-:W-:Y:S01]  /*09f0*/  @!P5 IMAD R4, R25, R2, RZ ;  /* 0x000000021904d224 */ /* 0x001fe200078e02ff */
[----:B------:R-:W-:Y:S02]  /*0a00*/  MOV R7, RZ ;  /* 0x000000ff00077202 */ /* 0x000fe40000000f00 */
[----:B------:R-:W-:Y:S01]  /*0a10*/  @!P4 LEA R16, P6, R14, R38, 0x1 ;  /* 0x000000260e10c211 */ /* 0x000fe200078c08ff */
[----:B------:R-:W-:Y:S01]  /*0a20*/  @!P5 IMAD R35, R19, R3, R4 ;  /* 0x000000031323d224 */ /* 0x000fe200078e0204 */
[----:B------:R-:W-:Y:S01]  /*0a30*/  @!P4 IADD3 R4, PT, PT, R15, R31, RZ ;  /* 0x0000001f0f04c210 */ /* 0x000fe20007ffe0ff */
[----:B------:R-:W0:Y:S01]  /*0a40*/  @!P3 LDC.64 R44, c[0x0][0x3e0] ;  /* 0x0000f800ff2cbb82 */ /* 0x000e220000000a00 */
[----:B------:R-:W-:Y:S01]  /*0a50*/  IADD3 R27, PT, PT, R11, 0x50, RZ ;  /* 0x000000500b1b7810 */ /* 0x000fe20007ffe0ff */
[----:B------:R2:W3:Y:S01]  /*0a60*/  @!P2 LDG.E R7, desc[UR6][R12.64] ;  /* 0x000000060c07a981 */ /* 0x0004e2000c1e1900 */
[----:B-----5:R-:W-:Y:S02]  /*0a70*/  @!P5 MOV R8, R110 ;  /* 0x0000006e0008d202 */ /* 0x020fe40000000f00 */
[----:B------:R-:W-:-:S02]  /*0a80*/  @!P5 MOV R9, R113 ;  /* 0x000000710009d202 */ /* 0x000fc40000000f00 */
[----:B------:R-:W-:Y:S02]  /*0a90*/  @!P4 LEA.HI.X R17, R14, R39, R4, 0x1, P6 ;  /* 0x000000270e11c211 */ /* 0x000fe400030f0c04 */
[----:B------:R-:W5:Y:S01]  /*0aa0*/  @!P1 LDC.64 R38, c[0x0][0x390] ;  /* 0x0000e400ff269b82 */ /* 0x000f620000000a00 */
[----:B------:R-:W-:Y:S01]  /*0ab0*/  ISETP.GE.U32.AND P2, PT, R27, UR4, PT ;  /* 0x000000041b007c0c */ /* 0x000fe2000bf46070 */
[----:B------:R-:W-:Y:S01]  /*0ac0*/  @!P5 IMAD.WIDE.U32 R2, R19, R2, R8 ;  /* 0x000000021302d225 */ /* 0x000fe200078e0008 */
[----:B------:R-:W-:Y:S02]  /*0ad0*/  SHF.R.S32.HI R25, RZ, 0x1f, R27 ;  /* 0x0000001fff197819 */ /* 0x000fe4000001141b */
[----:B------:R-:W-:Y:S02]  /*0ae0*/  MOV R10, RZ ;  /* 0x000000ff000a7202 */ /* 0x000fe40000000f00 */
[----:B------:R-:W-:Y:S01]  /*0af0*/  ISETP.GE.AND.EX P2, PT, R25, UR5, PT, P2 ;  /* 0x0000000519007c0c */ /* 0x000fe2000bf46320 */
[----:B-1----:R-:W-:Y:S01]  /*0b00*/  @!P1 IMAD R4, R29, R42, RZ ;  /* 0x0000002a1d049224 */ /* 0x002fe200078e02ff */
[----:B------:R-:W-:-:S02]  /*0b10*/  @!P5 IADD3 R3, PT, PT, R3, R35, RZ ;  /* 0x000000230303d210 */ /* 0x000fc40007ffe0ff */
[C---:B--2---:R-:W-:Y:S01]  /*0b20*/  @!P5 LEA R14, P6, R2.reuse, R40, 0x1 ;  /* 0x00000028020ed211 */ /* 0x044fe200078c08ff */
[----:B------:R1:W2:Y:S01]  /*0b30*/  @!P4 LDG.E R10, desc[UR6][R16.64] ;  /* 0x00000006100ac981 */ /* 0x0002a2000c1e1900 */
[----:B------:R-:W-:Y:S02]  /*0b40*/  IADD3 R29, PT, PT, R11, 0x60, RZ ;  /* 0x000000600b1d7810 */ /* 0x000fe40007ffe0ff */
[----:B------:R-:W-:Y:S02]  /*0b50*/  MOV R13, RZ ;  /* 0x000000ff000d7202 */ /* 0x000fe40000000f00 */
[----:B------:R-:W-:Y:S02]  /*0b60*/  @!P5 LEA.HI.X R15, R2, R41, R3, 0x1, P6 ;  /* 0x00000029020fd211 */ /* 0x000fe400030f0c03 */
[----:B------:R-:W-:Y:S02]  /*0b70*/  ISETP.GE.U32.AND P4, PT, R29, UR4, PT ;  /* 0x000000041d007c0c */ /* 0x000fe4000bf86070 */
[----:B------:R-:W-:Y:S01]  /*0b80*/  IADD3 R31, PT, PT, R11, 0x68, RZ ;  /* 0x000000680b1f7810 */ /* 0x000fe20007ffe0ff */
[----:B------:R5:W2:Y:S01]  /*0b90*/  @!P5 LDG.E R13, desc[UR6][R14.64] ;  /* 0x000000060e0dd981 */ /* 0x000aa2000c1e1900 */
[----:B------:R-:W-:Y:S01]  /*0ba0*/  SHF.R.S32.HI R35, RZ, 0x1f, R29 ;  /* 0x0000001fff237819 */ /* 0x000fe2000001141d */
[----:B------:R-:W-:Y:S01]  /*0bb0*/  @!P1 IMAD R19, R21, R43, R4 ;  /* 0x0000002b15139224 */ /* 0x000fe200078e0204 */
[----:B------:R-:W-:Y:S01]  /*0bc0*/  @!P1 MOV R2, R110 ;  /* 0x0000006e00029202 */ /* 0x000fe20000000f00 */
[----:B------:R-:W5:Y:S01]  /*0bd0*/  @!P2 LDC.64 R8, c[0x0][0x3e0] ;  /* 0x0000f800ff08ab82 */ /* 0x000f620000000a00 */
[----:B------:R-:W-:-:S02]  /*0be0*/  @!P1 MOV R3, R113 ;  /* 0x0000007100039202 */ /* 0x000fc40000000f00 */
[----:B------:R-:W-:Y:S02]  /*0bf0*/  ISETP.GE.AND.EX P4, PT, R35, UR5, PT, P4 ;  /* 0x0000000523007c0c */ /* 0x000fe4000bf86340 */
[----:B------:R-:W-:Y:S01]  /*0c00*/  ISETP.GE.U32.AND P5, PT, R31, UR4, PT ;  /* 0x000000041f007c0c */ /* 0x000fe2000bfa6070 */
[----:B------:R-:W-:Y:S01]  /*0c10*/  @!P1 IMAD.WIDE.U32 R2, R21, R42, R2 ;  /* 0x0000002a15029225 */ /* 0x000fe200078e0002 */
[----:B------:R-:W-:Y:S01]  /*0c20*/  SHF.R.S32.HI R37, RZ, 0x1f, R31 ;  /* 0x0000001fff257819 */ /* 0x000fe2000001141f */
[----:B------:R-:W5:Y:S01]  /*0c30*/  @!P3 LDC.64 R40, c[0x0][0x390] ;  /* 0x0000e400ff28bb82 */ /* 0x000f620000000a00 */
[----:B-1----:R-:W-:Y:S02]  /*0c40*/  @!P3 MOV R16, R110 ;  /* 0x0000006e0010b202 */ /* 0x002fe40000000f00 */
[----:B------:R-:W-:Y:S01]  /*0c50*/  ISETP.GE.AND.EX P5, PT, R37, UR5, PT, P5 ;  /* 0x0000000525007c0c */ /* 0x000fe2000bfa6350 */
[----:B0-----:R-:W-:Y:S01]  /*0c60*/  @!P3 IMAD R4, R33, R44, RZ ;  /* 0x0000002c2104b224 */ /* 0x001fe200078e02ff */
[----:B------:R-:W-:-:S02]  /*0c70*/  @!P1 IADD3 R3, PT, PT, R3, R19, RZ ;  /* 0x0000001303039210 */ /* 0x000fc40007ffe0ff */
[C---:B-----5:R-:W-:Y:S01]  /*0c80*/  @!P1 LEA R18, P6, R2.reuse, R38, 0x1 ;  /* 0x0000002602129211 */ /* 0x060fe200078c08ff */
[----:B------:R-:W0:Y:S01]  /*0c90*/  @!P2 LDC.64 R42, c[0x0][0x390] ;  /* 0x0000e400ff2aab82 */ /* 0x000e220000000a00 */
[----:B------:R-:W-:Y:S02]  /*0ca0*/  @!P3 MOV R17, R113 ;  /* 0x000000710011b202 */ /* 0x000fe40000000f00 */
[----:B------:R-:W-:Y:S01]  /*0cb0*/  @!P1 LEA.HI.X R19, R2, R39, R3, 0x1, P6 ;  /* 0x0000002702139211 */ /* 0x000fe200030f0c03 */
[C---:B------:R-:W-:Y:S02]  /*0cc0*/  @!P3 IMAD R3, R23.reuse, R45, R4 ;  /* 0x0000002d1703b224 */ /* 0x040fe400078e0204 */
[----:B------:R-:W-:Y:S02]  /*0cd0*/  @!P3 IMAD.WIDE.U32 R16, R23, R44, R16 ;  /* 0x0000002c1710b225 */ /* 0x000fe400078e0010 */
[----:B------:R-:W1:Y:S03]  /*0ce0*/  @!P4 LDC.64 R20, c[0x0][0x3e0] ;  /* 0x0000f800ff14cb82 */ /* 0x000e660000000a00 */
[----:B------:R-:W-:-:S05]  /*0cf0*/  @!P3 IADD3 R4, PT, PT, R17, R3, RZ ;  /* 0x000000031104b210 */ /* 0x000fca0007ffe0ff */
[----:B------:R-:W5:Y:S01]  /*0d00*/  @!P5 LDC.64 R2, c[0x0][0x3e0] ;  /* 0x0000f800ff02db82 */ /* 0x000f620000000a00 */
[----:B------:R-:W-:Y:S01]  /*0d10*/  MOV R15, RZ ;  /* 0x000000ff000f7202 */ /* 0x000fe20000000f00 */
[----:B------:R-:W-:Y:S01]  /*0d20*/  @!P2 IMAD R6, R25, R8, RZ ;  /* 0x000000081906a224 */ /* 0x000fe200078e02ff */
[C---:B------:R-:W-:Y:S02]  /*0d30*/  @!P3 LEA R22, P6, R16.reuse, R40, 0x1 ;  /* 0x000000281016b211 */ /* 0x040fe400078c08ff */
[----:B------:R-:W-:Y:S02]  /*0d40*/  @!P2 MOV R24, R110 ;  /* 0x0000006e0018a202 */ /* 0x000fe40000000f00 */
[----:B------:R-:W-:Y:S01]  /*0d50*/  @!P2 MOV R25, R113 ;  /* 0x000000710019a202 */ /* 0x000fe20000000f00 */
[----:B------:R-:W5:Y:S01]  /*0d60*/  @!P4 LDC.64 R44, c[0x0][0x390] ;  /* 0x0000e400ff2ccb82 */ /* 0x000f620000000a00 */
[----:B------:R-:W-:Y:S01]  /*0d70*/  IADD3 R33, PT, PT, R11, 0x70, RZ ;  /* 0x000000700b217810 */ /* 0x000fe20007ffe0ff */
[----:B------:R0:W2:Y:S01]  /*0d80*/  @!P1 LDG.E R15, desc[UR6][R18.64] ;  /* 0x00000006120f9981 */ /* 0x0000a2000c1e1900 */
[----:B------:R-:W-:Y:S01]  /*0d90*/  MOV R17, RZ ;  /* 0x000000ff00117202 */ /* 0x000fe20000000f00 */
[----:B------:R-:W-:Y:S01]  /*0da0*/  @!P2 IMAD.WIDE.U32 R24, R27, R8, R24 ;  /* 0x000000081b18a225 */ /* 0x000fe200078e0018 */
[----:B------:R-:W-:-:S02]  /*0db0*/  @!P3 LEA.HI.X R23, R16, R41, R4, 0x1, P6 ;  /* 0x000000291017b211 */ /* 0x000fc400030f0c04 */
[----:B------:R-:W-:Y:S01]  /*0dc0*/  ISETP.GE.U32.AND P1, PT, R33, UR4, PT ;  /* 0x0000000421007c0c */ /* 0x000fe2000bf26070 */
[----:B------:R-:W-:Y:S01]  /*0dd0*/  @!P2 IMAD R41, R27, R9, R6 ;  /* 0x000000091b29a224 */ /* 0x000fe200078e0206 */
[----:B------:R-:W-:Y:S01]  /*0de0*/  SHF.R.S32.HI R39, RZ, 0x1f, R33 ;  /* 0x0000001fff277819 */ /* 0x000fe20000011421 */
[----:B------:R1:W2:Y:S01]  /*0df0*/  @!P3 LDG.E R17, desc[UR6][R22.64] ;  /* 0x000000061611b981 */ /* 0x0002a2000c1e1900 */
[----:B0-----:R-:W-:Y:S01]  /*0e00*/  IADD3 R19, PT, PT, R11, 0x80, RZ ;  /* 0x000000800b137810 */ /* 0x001fe20007ffe0ff */
[----:B-1----:R-:W-:Y:S01]  /*0e10*/  @!P4 IMAD R6, R35, R20, RZ ;  /* 0x000000142306c224 */ /* 0x002fe200078e02ff */
[----:B------:R-:W-:Y:S01]  /*0e20*/  ISETP.GE.AND.EX P3, PT, R39, UR5, PT, P1 ;  /* 0x0000000527007c0c */ /* 0x000fe2000bf66310 */
[----:B------:R-:W0:Y:S01]  /*0e30*/  @!P5 LDC.64 R8, c[0x0][0x390] ;  /* 0x0000e400ff08db82 */ /* 0x000e220000000a00 */
[----:B------:R-:W-:Y:S02]  /*0e40*/  @!P2 IADD3 R4, PT, PT, R25, R41, RZ ;  /* 0x000000291904a210 */ /* 0x000fe40007ffe0ff */
[----:B------:R-:W-:-:S02]  /*0e50*/  @!P2 LEA R26, P6, R24, R42, 0x1 ;  /* 0x0000002a181aa211 */ /* 0x000fc400078c08ff */
[----:B------:R-:W-:Y:S02]  /*0e60*/  @!P4 MOV R22, R110 ;  /* 0x0000006e0016c202 */ /* 0x000fe40000000f00 */
[----:B------:R-:W-:Y:S02]  /*0e70*/  @!P4 MOV R23, R113 ;  /* 0x000000710017c202 */ /* 0x000fe40000000f00 */
[----:B------:R-:W-:Y:S02]  /*0e80*/  ISETP.GE.U32.AND P1, PT, R19, UR4, PT ;  /* 0x0000000413007c0c */ /* 0x000fe4000bf26070 */
[----:B------:R-:W-:Y:S01]  /*0e90*/  SHF.R.S32.HI R35, RZ, 0x1f, R19 ;  /* 0x0000001fff237819 */ /* 0x000fe20000011413 */
[----:B------:R-:W-:Y:S01]  /*0ea0*/  @!P4 IMAD R25, R29, R21, R6 ;  /* 0x000000151d19c224 */ /* 0x000fe200078e0206 */
[----:B------:R-:W-:Y:S01]  /*0eb0*/  @!P2 LEA.HI.X R27, R24, R43, R4, 0x1, P6 ;  /* 0x0000002b181ba211 */ /* 0x000fe200030f0c04 */
[----:B-----5:R-:W-:Y:S01]  /*0ec0*/  @!P5 IMAD R4, R37, R2, RZ ;  /* 0x000000022504d224 */ /* 0x020fe200078e02ff */
[----:B------:R-:W-:Y:S01]  /*0ed0*/  ISETP.GE.AND.EX P1, PT, R35, UR5, PT, P1 ;  /* 0x0000000523007c0c */ /* 0x000fe2000bf26310 */
[----:B------:R-:W-:Y:S01]  /*0ee0*/  @!P4 IMAD.WIDE.U32 R22, R29, R20, R22 ;  /* 0x000000141d16c225 */ /* 0x000fe200078e0016 */
[----:B------:R-:W-:Y:S01]  /*0ef0*/  MOV R18, RZ ;  /* 0x000000ff00127202 */ /* 0x000fe20000000f00 */
[----:B------:R-:W1:Y:S02]  /*0f00*/  @!P3 LDC.64 R20, c[0x0][0x3e0] ;  /* 0x0000f800ff14bb82 */ /* 0x000e640000000a00 */
[----:B------:R-:W-:Y:S01]  /*0f10*/  @!P5 IMAD R29, R31, R3, R4 ;  /* 0x000000031f1dd224 */ /* 0x000fe200078e0204 */
[----:B------:R-:W-:-:S02]  /*0f20*/  @!P4 IADD3 R4, PT, PT, R23, R25, RZ ;  /* 0x000000191704c210 */ /* 0x000fc40007ffe0ff */
[----:B------:R-:W-:Y:S01]  /*0f30*/  @!P5 MOV R24, R110 ;  /* 0x0000006e0018d202 */ /* 0x000fe20000000f00 */
[----:B------:R5:W2:Y:S01]  /*0f40*/  @!P2 LDG.E R18, desc[UR6][R26.64] ;  /* 0x000000061a12a981 */ /* 0x000aa2000c1e1900 */
[----:B------:R-:W-:Y:S01]  /*0f50*/  @!P5 MOV R25, R113 ;  /* 0x000000710019d202 */ /* 0x000fe20000000f00 */
[----:B------:R-:W4:Y:S01]  /*0f60*/  @!P3 LDC.64 R46, c[0x0][0x390] ;  /* 0x0000e400ff2ebb82 */ /* 0x000f220000000a00 */
[----:B------:R-:W-:Y:S01]  /*0f70*/  @!P4 LEA R30, P2, R22, R44, 0x1 ;  /* 0x0000002c161ec211 */ /* 0x000fe200078408ff */
[----:B------:R-:W-:-:S03]  /*0f80*/  @!P5 IMAD.WIDE.U32 R2, R31, R2, R24 ;  /* 0x000000021f02d225 */ /* 0x000fc600078e0018 */
[----:B------:R-:W-:-:S03]  /*0f90*/  @!P4 LEA.HI.X R31, R22, R45, R4, 0x1, P2 ;  /* 0x0000002d161fc211 */ /* 0x000fc600010f0c04 */
[----:B------:R-:W4:Y:S01]  /*0fa0*/  @!P1 LDC.64 R44, c[0x0][0x3e0] ;  /* 0x0000f800ff2c9b82 */ /* 0x000f220000000a00 */
[----:B------:R-:W-:-:S04]  /*0fb0*/  IADD3 R37, PT, PT, R11, 0x88, RZ ;  /* 0x000000880b257810 */ /* 0x000fc80007ffe0ff */
[----:B------:R-:W-:Y:S02]  /*0fc0*/  ISETP.GE.U32.AND P2, PT, R37, UR4, PT ;  /* 0x0000000425007c0c */ /* 0x000fe4000bf46070 */
[----:B------:R-:W-:-:S04]  /*0fd0*/  SHF.R.S32.HI R41, RZ, 0x1f, R37 ;  /* 0x0000001fff297819 */ /* 0x000fc80000011425 */
[----:B------:R-:W-:Y:S02]  /*0fe0*/  ISETP.GE.AND.EX P2, PT, R41, UR5, PT, P2 ;  /* 0x0000000529007c0c */ /* 0x000fe4000bf46320 */
[----:B------:R-:W-:Y:S02]  /*0ff0*/  @!P5 IADD3 R3, PT, PT, R3, R29, RZ ;  /* 0x0000001d0303d210 */ /* 0x000fe40007ffe0ff */
[C---:B0-----:R-:W-:Y:S01]  /*1000*/  @!P5 LEA R8, P6, R2.reuse, R8, 0x1 ;  /* 0x000000080208d211 */ /* 0x041fe200078c08ff */
[----:B------:R-:W0:Y:S01]  /*1010*/  @!P1 LDC.64 R28, c[0x0][0x390] ;  /* 0x0000e400ff1c9b82 */ /* 0x000e220000000a00 */
[----:B------:R-:W-:Y:S02]  /*1020*/  MOV R23, RZ ;  /* 0x000000ff00177202 */ /* 0x000fe40000000f00 */
[----:B------:R-:W-:Y:S01]  /*1030*/  MOV R25, RZ ;  /* 0x000000ff00197202 */ /* 0x000fe20000000f00 */
[----:B-1----:R-:W-:Y:S01]  /*1040*/  @!P3 IMAD R4, R39, R20, RZ ;  /* 0x000000142704b224 */ /* 0x002fe200078e02ff */
[----:B------:R-:W-:-:S02]  /*1050*/  @!P5 LEA.HI.X R9, R2, R9, R3, 0x1, P6 ;  /* 0x000000090209d211 */ /* 0x000fc400030f0c03 */
[----:B-----5:R-:W-:Y:S01]  /*1060*/  IADD3 R27, PT, PT, R11, 0x90, RZ ;  /* 0x000000900b1b7810 */ /* 0x020fe20007ffe0ff */
[----:B------:R-:W5:Y:S01]  /*1070*/  @!P4 LDG.E R23, desc[UR6][R30.64] ;  /* 0x000000061e17c981 */ /* 0x000f62000c1e1900 */
[----:B------:R-:W1:Y:S01]  /*1080*/  @!P2 LDC.64 R2, c[0x0][0x3e0] ;  /* 0x0000f800ff02ab82 */ /* 0x000e620000000a00 */
[----:B------:R-:W-:Y:S01]  /*1090*/  @!P3 IMAD R21, R33, R21, R4 ;  /* 0x000000152115b224 */ /* 0x000fe200078e0204 */
[----:B------:R-:W-:Y:S01]  /*10a0*/  ISETP.GE.U32.AND P4, PT, R27, UR4, PT ;  /* 0x000000041b007c0c */ /* 0x000fe2000bf86070 */
[----:B------:R4:W5:Y:S01]  /*10b0*/  @!P5 LDG.E R25, desc[UR6][R8.64] ;  /* 0x000000060819d981 */ /* 0x000962000c1e1900 */
[----:B------:R-:W-:Y:S01]  /*10c0*/  SHF.R.S32.HI R43, RZ, 0x1f, R27 ;  /* 0x0000001fff2b7819 */ /* 0x000fe2000001141b */
[----:B----4-:R-:W-:Y:S01]  /*10d0*/  @!P1 IMAD R4, R35, R44, RZ ;  /* 0x0000002c23049224 */ /* 0x010fe200078e02ff */
[----:B------:R-:W-:Y:S02]  /*10e0*/  IADD3 R39, PT, PT, R11, 0x98, RZ ;  /* 0x000000980b277810 */ /* 0x000fe40007ffe0ff */
[----:B------:R-:W-:Y:S01]  /*10f0*/  ISETP.GE.AND.EX P4, PT, R43, UR5, PT, P4 ;  /* 0x000000052b007c0c */ /* 0x000fe2000bf86340 */
[----:B------:R-:W-:Y:S01]  /*1100*/  @!P1 IMAD R35, R19, R45, R4 ;  /* 0x0000002d13239224 */ /* 0x000fe200078e0204 */
[----:B------:R-:W-:-:S02]  /*1110*/  @!P3 MOV R8, R110 ;  /* 0x0000006e0008b202 */ /* 0x000fc40000000f00 */
[-C--:B------:R-:W-:Y:S02]  /*1120*/  @!P3 MOV R9, R113.reuse ;  /* 0x000000710009b202 */ /* 0x080fe40000000f00 */
[----:B------:R-:W-:Y:S02]  /*1130*/  ISETP.GE.U32.AND P5, PT, R39, UR4, PT ;  /* 0x0000000427007c0c */ /* 0x000fe4000bfa6070 */
[----:B------:R-:W-:Y:S01]  /*1140*/  SHF.R.S32.HI R45, RZ, 0x1f, R39 ;  /* 0x0000001fff2d7819 */ /* 0x000fe20000011427 */
[----:B------:R-:W-:Y:S01]  /*1150*/  @!P3 IMAD.WIDE.U32 R8, R33, R20, R8 ;  /* 0x000000142108b225 */ /* 0x000fe200078e0008 */
[----:B------:R-:W-:Y:S02]  /*1160*/  @!P1 MOV R30, R110 ;  /* 0x0000006e001e9202 */ /* 0x000fe40000000f00 */
[----:B------:R-:W-:Y:S02]  /*1170*/  @!P1 MOV R31, R113 ;  /* 0x00000071001f9202 */ /* 0x000fe40000000f00 */
[----:B------:R-:W-:-:S02]  /*1180*/  ISETP.GE.AND.EX P5, PT, R45, UR5, PT, P5 ;  /* 0x000000052d007c0c */ /* 0x000fc4000bfa6350 */
[----:B------:R-:W-:Y:S01]  /*1190*/  @!P3 IADD3 R4, PT, PT, R9, R21, RZ ;  /* 0x000000150904b210 */ /* 0x000fe20007ffe0ff */
[----:B------:R-:W-:Y:S01]  /*11a0*/  @!P1 IMAD.WIDE.U32 R30, R19, R44, R30 ;  /* 0x0000002c131e9225 */ /* 0x000fe200078e001e */
[----:B------:R-:W4:Y:S01]  /*11b0*/  @!P2 LDC.64 R20, c[0x0][0x390] ;  /* 0x0000e400ff14ab82 */ /* 0x000f220000000a00 */
[C---:B------:R-:W-:Y:S02]  /*11c0*/  @!P3 LEA R32, P6, R8.reuse, R46, 0x1 ;  /* 0x0000002e0820b211 */ /* 0x040fe400078c08ff */
[----:B------:R-:W-:Y:S02]  /*11d0*/  MOV R26, RZ ;  /* 0x000000ff001a7202 */ /* 0x000fe40000000f00 */
[----:B------:R-:W-:Y:S02]  /*11e0*/  @!P3 LEA.HI.X R33, R8, R47, R4, 0x1, P6 ;  /* 0x0000002f0821b211 */ /* 0x000fe400030f0c04 */
[----:B------:R-:W-:Y:S01]  /*11f0*/  @!P1 IADD3 R4, PT, PT, R31, R35, RZ ;  /* 0x000000231f049210 */ /* 0x000fe20007ffe0ff */
[----:B------:R-:W4:Y:S01]  /*1200*/  @!P4 LDC.64 R8, c[0x0][0x3e0] ;  /* 0x0000f800ff08cb82 */ /* 0x000f220000000a00 */
[C---:B0-----:R-:W-:Y:S01]  /*1210*/  @!P1 LEA R34, P6, R30.reuse, R28, 0x1 ;  /* 0x0000001c1e229211 */ /* 0x041fe200078c08ff */
[----:B-1----:R-:W-:Y:S01]  /*1220*/  @!P2 IMAD R6, R41, R2, RZ ;  /* 0x000000022906a224 */ /* 0x002fe200078e02ff */
[----:B------:R-:W-:Y:S01]  /*1230*/  IADD3 R19, PT, PT, R11, 0xa0, RZ ;  /* 0x000000a00b137810 */ /* 0x000fe20007ffe0ff */
[----:B------:R0:W5:Y:S01]  /*1240*/  @!P3 LDG.E R26, desc[UR6][R32.64] ;  /* 0x00000006201ab981 */ /* 0x000162000c1e1900 */
[----:B------:R-:W-:-:S03]  /*1250*/  @!P1 LEA.HI.X R35, R30, R29, R4, 0x1, P6 ;  /* 0x0000001d1e239211 */ /* 0x000fc600030f0c04 */
[----:B------:R-:W1:Y:S01]  /*1260*/  @!P5 LDC.64 R30, c[0x0][0x3e0] ;  /* 0x0000f800ff1edb82 */ /* 0x000e620000000a00 */
[----:B------:R-:W-:Y:S02]  /*1270*/  ISETP.GE.U32.AND P3, PT, R19, UR4, PT ;  /* 0x0000000413007c0c */ /* 0x000fe4000bf66070 */
[----:B------:R-:W-:Y:S02]  /*1280*/  SHF.R.S32.HI R41, RZ, 0x1f, R19 ;  /* 0x0000001fff297819 */ /* 0x000fe40000011413 */
[----:B------:R-:W-:Y:S02]  /*1290*/  @!P2 MOV R28, R110 ;  /* 0x0000006e001ca202 */ /* 0x000fe40000000f00 */
[----:B------:R-:W-:Y:S01]  /*12a0*/  @!P2 MOV R29, R113 ;  /* 0x00000071001da202 */ /* 0x000fe20000000f00 */
[----:B------:R-:W-:Y:S01]  /*12b0*/  @!P2 IMAD R47, R37, R3, R6 ;  /* 0x00000003252fa224 */ /* 0x000fe200078e0206 */
[----:B------:R-:W-:Y:S01]  /*12c0*/  ISETP.GE.AND.EX P3, PT, R41, UR5, PT, P3 ;  /* 0x0000000529007c0c */ /* 0x000fe2000bf66330 */
[----:B0-----:R-:W0:Y:S01]  /*12d0*/  @!P4 LDC.64 R32, c[0x0][0x390] ;  /* 0x0000e400ff20cb82 */ /* 0x001e220000000a00 */
[----:B------:R-:W-:Y:S01]  /*12e0*/  @!P2 IMAD.WIDE.U32 R2, R37, R2, R28 ;  /* 0x000000022502a225 */ /* 0x000fe200078e001c */
[----:B------:R-:W-:-:S04]  /*12f0*/  MOV R55, RZ ;  /* 0x000000ff00377202 */ /* 0x000fc80000000f00 */
[----:B------:R-:W-:Y:S02]  /*1300*/  @!P2 IADD3 R3, PT, PT, R3, R47, RZ ;  /* 0x0000002f0303a210 */ /* 0x000fe40007ffe0ff */
[----:B------:R-:W3:Y:S01]  /*1310*/  @!P5 LDC.64 R28, c[0x0][0x390] ;  /* 0x0000e400ff1cdb82 */ /* 0x000ee20000000a00 */
[----:B----4-:R-:W-:Y:S01]  /*1320*/  @!P2 LEA R20, P6, R2, R20, 0x1 ;  /* 0x000000140214a211 */ /* 0x010fe200078c08ff */
[----:B------:R4:W5:Y:S01]  /*1330*/  @!P1 LDG.E R55, desc[UR6][R34.64] ;  /* 0x0000000622379981 */ /* 0x000962000c1e1900 */
[----:B------:R-:W-:Y:S02]  /*1340*/  MOV R57, RZ ;  /* 0x000000ff00397202 */ /* 0x000fe40000000f00 */
[----:B------:R-:W-:Y:S02]  /*1350*/  ISETP.GE.U32.AND P1, PT, R106, UR4, PT ;  /* 0x000000046a007c0c */ /* 0x000fe4000bf26070 */
[----:B------:R-:W-:Y:S01]  /*1360*/  @!P2 LEA.HI.X R21, R2, R21, R3, 0x1, P6 ;  /* 0x000000150215a211 */ /* 0x000fe200030f0c03 */
[----:B------:R-:W-:Y:S01]  /*1370*/  @!P4 IMAD R4, R43, R8, RZ ;  /* 0x000000082b04c224 */ /* 0x000fe200078e02ff */
[----:B------:R-:W3:Y:S01]  /*1380*/  @!P3 LDC.64 R2, c[0x0][0x3e0] ;  /* 0x0000f800ff02bb82 */ /* 0x000ee20000000a00 */
[----:B------:R-:W-:-:S02]  /*1390*/  ISETP.GE.AND.EX P1, PT, R101, UR5, PT, P1 ;  /* 0x0000000565007c0c */ /* 0x000fc4000bf26310 */
[----:B------:R0:W5:Y:S01]  /*13a0*/  @!P2 LDG.E R57, desc[UR6][R20.64] ;  /* 0x000000061439a981 */ /* 0x000162000c1e1900 */
[----:B------:R-:W-:Y:S01]  /*13b0*/  @!P4 IMAD R37, R27, R9, R4 ;  /* 0x000000091b25c224 */ /* 0x000fe200078e0204 */
[----:B----4-:R-:W-:Y:S01]  /*13c0*/  @!P5 MOV R34, R110 ;  /* 0x0000006e0022d202 */ /* 0x010fe20000000f00 */
[----:B-1----:R-:W-:Y:S01]  /*13d0*/  @!P5 IMAD R4, R45, R30, RZ ;  /* 0x0000001e2d04d224 */ /* 0x002fe200078e02ff */
[-C--:B------:R-:W-:Y:S02]  /*13e0*/  @!P5 MOV R35, R113.reuse ;  /* 0x000000710023d202 */ /* 0x080fe40000000f00 */
[----:B0-----:R-:W-:Y:S02]  /*13f0*/  @!P4 MOV R20, R110 ;  /* 0x0000006e0014c202 */ /* 0x001fe40000000f00 */
[----:B------:R-:W-:Y:S01]  /*1400*/  @!P4 MOV R21, R113 ;  /* 0x000000710015c202 */ /* 0x000fe20000000f00 */
[C---:B------:R-:W-:Y:S02]  /*1410*/  @!P5 IMAD R45, R39.reuse, R31, R4 ;  /* 0x0000001f272dd224 */ /* 0x040fe400078e0204 */
[----:B------:R-:W-:-:S02]  /*1420*/  @!P5 IMAD.WIDE.U32 R34, R39, R30, R34 ;  /* 0x0000001e2722d225 */ /* 0x000fc400078e0022 */
[----:B------:R-:W0:Y:S02]  /*1430*/  @!P3 LDC.64 R30, c[0x0][0x390] ;  /* 0x0000e400ff1ebb82 */ /* 0x000e240000000a00 */
[----:B------:R-:W-:Y:S01]  /*1440*/  @!P4 IMAD.WIDE.U32 R8, R27, R8, R20 ;  /* 0x000000081b08c225 */ /* 0x000fe200078e0014 */
[----:B------:R-:W-:-:S04]  /*1450*/  IADD3 R27, PT, PT, R11, 0xa8, RZ ;  /* 0x000000a80b1b7810 */ /* 0x000fc80007ffe0ff */
[----:B------:R-:W-:Y:S01]  /*1460*/  ISETP.GE.U32.AND P2, PT, R27, UR4, PT ;  /* 0x000000041b007c0c */ /* 0x000fe2000bf46070 */
[----:B------:R-:W1:Y:S01]  /*1470*/  @!P1 LDC.64 R20, c[0x0][0x3e0] ;  /* 0x0000f800ff149b82 */ /* 0x000e620000000a00 */
[----:B------:R-:W-:Y:S02]  /*1480*/  SHF.R.S32.HI R43, RZ, 0x1f, R27 ;  /* 0x0000001fff2b7819 */ /* 0x000fe4000001141b */
[----:B------:R-:W-:Y:S02]  /*1490*/  @!P4 IADD3 R4, PT, PT, R9, R37, RZ ;  /* 0x000000250904c210 */ /* 0x000fe40007ffe0ff */
[----:B------:R-:W-:Y:S02]  /*14a0*/  @!P4 LEA R32, P6, R8, R32, 0x1 ;  /* 0x000000200820c211 */ /* 0x000fe400078c08ff */
[----:B------:R-:W-:Y:S02]  /*14b0*/  MOV R58, RZ ;  /* 0x000000ff003a7202 */ /* 0x000fe40000000f00 */
[----:B------:R-:W-:-:S02]  /*14c0*/  ISETP.GE.AND.EX P2, PT, R43, UR5, PT, P2 ;  /* 0x000000052b007c0c */ /* 0x000fc4000bf46320 */
[----:B------:R-:W-:Y:S02]  /*14d0*/  @!P4 LEA.HI.X R33, R8, R33, R4, 0x1, P6 ;  /* 0x000000210821c211 */ /* 0x000fe400030f0c04 */
[----:B------:R-:W-:Y:S02]  /*14e0*/  @!P5 IADD3 R4, PT, PT, R35, R45, RZ ;  /* 0x0000002d2304d210 */ /* 0x000fe40007ffe0ff */
[C---:B---3--:R-:W-:Y:S01]  /*14f0*/  @!P5 LEA R36, P6, R34.reuse, R28, 0x1 ;  /* 0x0000001c2224d211 */ /* 0x048fe200078c08ff */
[----:B------:R3:W4:Y:S01]  /*1500*/  @!P4 LDG.E R58, desc[UR6][R32.64] ;  /* 0x00000006203ac981 */ /* 0x000722000c1e1900 */
[----:B------:R-:W-:Y:S02]  /*1510*/  @!P3 IMAD R6, R41, R2, RZ ;  /* 0x000000022906b224 */ /* 0x000fe400078e02ff */
[----:B------:R-:W-:Y:S02]  /*1520*/  @!P5 LEA.HI.X R37, R34, R29, R4, 0x1, P6 ;  /* 0x0000001d2225d211 */ /* 0x000fe400030f0c04 */
[----:B------:R-:W1:Y:S01]  /*1530*/  @!P1 LDC.64 R28, c[0x0][0x390] ;  /* 0x0000e400ff1c9b82 */ /* 0x000e620000000a00 */
[----:B------:R-:W-:Y:S01]  /*1540*/  @!P3 IMAD R35, R19, R3, R6 ;  /* 0x000000031323b224 */ /* 0x000fe200078e0206 */
[----:B---3--:R-:W-:-:S02]  /*1550*/  @!P3 MOV R32, R110 ;  /* 0x0000006e0020b202 */ /* 0x008fc40000000f00 */
[----:B------:R-:W-:-:S04]  /*1560*/  @!P3 MOV R33, R113 ;  /* 0x000000710021b202 */ /* 0x000fc80000000f00 */
[----:B------:R-:W3:Y:S01]  /*1570*/  @!P2 LDC.64 R8, c[0x0][0x3e0] ;  /* 0x0000f800ff08ab82 */ /* 0x000ee20000000a00 */
[----:B------:R-:W-:Y:S01]  /*1580*/  @!P3 IMAD.WIDE.U32 R2, R19, R2, R32 ;  /* 0x000000021302b225 */ /* 0x000fe200078e0020 */
[----:B------:R-:W-:-:S04]  /*1590*/  MOV R61, RZ ;  /* 0x000000ff003d7202 */ /* 0x000fc80000000f00 */
[----:B------:R-:W-:Y:S02]  /*15a0*/  @!P3 IADD3 R3, PT, PT, R3, R35, RZ ;  /* 0x000000230303b210 */ /* 0x000fe40007ffe0ff */
[----:B0-----:R-:W-:Y:S02]  /*15b0*/  @!P3 LEA R34, P6, R2, R30, 0x1 ;  /* 0x0000001e0222b211 */ /* 0x001fe400078c08ff */
[----:B------:R-:W-:Y:S01]  /*15c0*/  ISETP.GE.U32.AND P4, PT, R104, UR4, PT ;  /* 0x0000000468007c0c */ /* 0x000fe2000bf86070 */
[----:B-1----:R-:W-:Y:S01]  /*15d0*/  @!P1 IMAD R4, R101, R20, RZ ;  /* 0x0000001465049224 */ /* 0x002fe200078e02ff */
[----:B------:R-:W-:Y:S01]  /*15e0*/  IADD3 R19, PT, PT, R11, 0xb0, RZ ;  /* 0x000000b00b137810 */ /* 0x000fe20007ffe0ff */
[----:B------:R0:W4:Y:S01]  /*15f0*/  @!P5 LDG.E R61, desc[UR6][R36.64] ;  /* 0x00000006243dd981 */ /* 0x000122000c1e1900 */
[----:B------:R-:W-:Y:S02]  /*1600*/  @!P3 LEA.HI.X R35, R2, R31, R3, 0x1, P6 ;  /* 0x0000001f0223b211 */ /* 0x000fe400030f0c03 */
[----:B------:R-:W-:Y:S01]  /*1610*/  @!P1 MOV R30, R110 ;  /* 0x0000006e001e9202 */ /* 0x000fe20000000f00 */
[----:B------:R-:W1:Y:S01]  /*1620*/  @!P2 LDC.64 R2, c[0x0][0x390] ;  /* 0x0000e400ff02ab82 */ /* 0x000e620000000a00 */
[----:B------:R-:W-:-:S02]  /*1630*/  @!P1 MOV R31, R113 ;  /* 0x00000071001f9202 */ /* 0x000fc40000000f00 */
[----:B------:R-:W-:Y:S01]  /*1640*/  ISETP.GE.AND.EX P5, PT, R99, UR5, PT, P4 ;  /* 0x0000000563007c0c */ /* 0x000fe2000bfa6340 */
[C---:B------:R-:W-:Y:S01]  /*1650*/  @!P1 IMAD R33, R106.reuse, R21, R4 ;  /* 0x000000156a219224 */ /* 0x040fe200078e0204 */
[----:B------:R-:W-:Y:S02]  /*1660*/  ISETP.GE.U32.AND P4, PT, R19, UR4, PT ;  /* 0x0000000413007c0c */ /* 0x000fe4000bf86070 */
[----:B------:R-:W-:Y:S01]  /*1670*/  SHF.R.S32.HI R41, RZ, 0x1f, R19 ;  /* 0x0000001fff297819 */ /* 0x000fe20000011413 */
[----:B------:R-:W-:-:S03]  /*1680*/  @!P1 IMAD.WIDE.U32 R20, R106, R20, R30 ;  /* 0x000000146a149225 */ /* 0x000fc600078e001e */
[----:B------:R-:W-:Y:S02]  /*1690*/  ISETP.GE.AND.EX P4, PT, R41, UR5, PT, P4 ;  /* 0x0000000529007c0c */ /* 0x000fe4000bf86340 */
[----:B------:R-:W-:Y:S02]  /*16a0*/  @!P1 IADD3 R4, PT, PT, R21, R33, RZ ;  /* 0x0000002115049210 */ /* 0x000fe40007ffe0ff */
[C---:B------:R-:W-:Y:S01]  /*16b0*/  @!P1 LEA R32, P6, R20.reuse, R28, 0x1 ;  /* 0x0000001c14209211 */ /* 0x040fe200078c08ff */
[----:B------:R-:W2:Y:S01]  /*16c0*/  @!P5 LDC.64 R30, c[0x0][0x3e0] ;  /* 0x0000f800ff1edb82 */ /* 0x000ea20000000a00 */
[----:B------:R-:W-:Y:S02]  /*16d0*/  MOV R63, RZ ;  /* 0x000000ff003f7202 */ /* 0x000fe40000000f00 */
[----:B------:R-:W-:Y:S01]  /*16e0*/  @!P1 LEA.HI.X R33, R20, R29, R4, 0x1, P6 ;  /* 0x0000001d14219211 */ /* 0x000fe200030f0c04 */
[----:B---3--:R-:W-:Y:S01]  /*16f0*/  @!P2 IMAD R6, R43, R8, RZ ;  /* 0x000000082b06a224 */ /* 0x008fe200078e02ff */
[----:B------:R-:W-:-:S02]  /*1700*/  IADD3 R39, PT, PT, R11, 0xb8, RZ ;  /* 0x000000b80b277810 */ /* 0x000fc40007ffe0ff */
[----:B------:R-:W-:Y:S01]  /*1710*/  @!P2 MOV R20, R110 ;  /* 0x0000006e0014a202 */ /* 0x000fe20000000f00 */
[----:B------:R1:W3:Y:S01]  /*1720*/  @!P3 LDG.E R63, desc[UR6][R34.64] ;  /* 0x00000006223fb981 */ /* 0x0002e2000c1e1900 */
[----:B------:R-:W-:Y:S02]  /*1730*/  @!P2 MOV R21, R113 ;  /* 0x000000710015a202 */ /* 0x000fe40000000f00 */
[----:B------:R-:W-:Y:S01]  /*1740*/  MOV R87, RZ ;  /* 0x000000ff00577202 */ /* 0x000fe20000000f00 */
[----:B0-----:R-:W-:Y:S01]  /*1750*/  @!P2 IMAD R37, R27, R9, R6 ;  /* 0x000000091b25a224 */ /* 0x001fe200078e0206 */
[----:B------:R-:W-:Y:S01]  /*1760*/  ISETP.GE.U32.AND P3, PT, R39, UR4, PT ;  /* 0x0000000427007c0c */ /* 0x000fe2000bf66070 */
[----:B------:R-:W0:Y:S01]  /*1770*/  @!P4 LDC.64 R28, c[0x0][0x3e0] ;  /* 0x0000f800ff1ccb82 */ /* 0x000e220000000a00 */
[----:B------:R-:W-:Y:S01]  /*1780*/  SHF.R.S32.HI R43, RZ, 0x1f, R39 ;  /* 0x0000001fff2b7819 */ /* 0x000fe20000011427 */
[----:B------:R-:W-:Y:S01]  /*1790*/  @!P2 IMAD.WIDE.U32 R20, R27, R8, R20 ;  /* 0x000000081b14a225 */ /* 0x000fe200078e0014 */
[----:B------:R2:W5:Y:S02]  /*17a0*/  @!P1 LDG.E R87, desc[UR6][R32.64] ;  /* 0x0000000620579981 */ /* 0x000564000c1e1900 */
[----:B------:R-:W-:-:S02]  /*17b0*/  ISETP.GE.AND.EX P3, PT, R43, UR5, PT, P3 ;  /* 0x000000052b007c0c */ /* 0x000fc4000bf66330 */
[----:B------:R-:W-:Y:S01]  /*17c0*/  @!P2 IADD3 R4, PT, PT, R21, R37, RZ ;  /* 0x000000251504a210 */ /* 0x000fe20007ffe0ff */
[----:B------:R-:W0:Y:S01]  /*17d0*/  @!P5 LDC.64 R8, c[0x0][0x390] ;  /* 0x0000e400ff08db82 */ /* 0x000e220000000a00 */
[----:B-1----:R-:W-:-:S04]  /*17e0*/  @!P2 LEA R34, P1, R20, R2, 0x1 ;  /* 0x000000021422a211 */ /* 0x002fc800078208ff */
[----:B------:R-:W-:-:S03]  /*17f0*/  @!P2 LEA.HI.X R35, R20, R3, R4, 0x1, P1 ;  /* 0x000000031423a211 */ /* 0x000fc600008f0c04 */
[----:B------:R-:W1:Y:S01]  /*1800*/  @!P4 LDC.64 R20, c[0x0][0x390] ;  /* 0x0000e400ff14cb82 */ /* 0x000e620000000a00 */
[----:B--2---:R-:W-:Y:S01]  /*1810*/  @!P5 IMAD R4, R99, R30, RZ ;  /* 0x0000001e6304d224 */ /* 0x004fe200078e02ff */
[----:B------:R-:W-:Y:S02]  /*1820*/  ISETP.GE.U32.AND P1, PT, R102, UR4, PT ;  /* 0x0000000466007c0c */ /* 0x000fe4000bf26070 */
[----:B------:R-:W-:-:S04]  /*1830*/  @!P5 MOV R32, R110 ;  /* 0x0000006e0020d202 */ /* 0x000fc80000000f00 */
[----:B------:R-:W2:Y:S01]  /*1840*/  @!P3 LDC.64 R2, c[0x0][0x3e0] ;  /* 0x0000f800ff02bb82 */ /* 0x000ea20000000a00 */
[----:B------:R-:W-:Y:S01]  /*1850*/  @!P5 MOV R33, R113 ;  /* 0x000000710021d202 */ /* 0x000fe20000000f00 */
[C---:B------:R-:W-:Y:S01]  /*1860*/  @!P5 IMAD R31, R104.reuse, R31, R4 ;  /* 0x0000001f681fd224 */ /* 0x040fe200078e0204 */
[----:B------:R-:W-:Y:S01]  /*1870*/  MOV R64, RZ ;  /* 0x000000ff00407202 */ /* 0x000fe20000000f00 */
[----:B0-----:R-:W-:Y:S01]  /*1880*/  @!P4 IMAD R4, R41, R28, RZ ;  /* 0x0000001c2904c224 */ /* 0x001fe200078e02ff */
[----:B------:R-:W-:Y:S01]  /*1890*/  ISETP.GE.AND.EX P1, PT, R97, UR5, PT, P1 ;  /* 0x0000000561007c0c */ /* 0x000fe2000bf26310 */
[----:B------:R-:W-:Y:S01]  /*18a0*/  @!P5 IMAD.WIDE.U32 R32, R104, R30, R32 ;  /* 0x0000001e6820d225 */ /* 0x000fe200078e0020 */
[----:B------:R-:W-:Y:S02]  /*18b0*/  @!P4 MOV R36, R110 ;  /* 0x0000006e0024c202 */ /* 0x000fe40000000f00 */
[----:B------:R-:W-:Y:S01]  /*18c0*/  @!P4 MOV R37, R113 ;  /* 0x000000710025c202 */ /* 0x000fe20000000f00 */
[----:B------:R0:W3:Y:S01]  /*18d0*/  @!P2 LDG.E R64, desc[UR6][R34.64] ;  /* 0x000000062240a981 */ /* 0x0000e2000c1e1900 */
[----:B------:R-:W-:Y:S01]  /*18e0*/  IADD3 R27, PT, PT, R11, 0xc0, RZ ;  /* 0x000000c00b1b7810 */ /* 0x000fe20007ffe0ff */
[----:B------:R-:W-:Y:S01]  /*18f0*/  @!P4 IMAD R45, R19, R29, R4 ;  /* 0x0000001d132dc224 */ /* 0x000fe200078e0204 */
[----:B------:R-:W-:Y:S01]  /*1900*/  @!P5 IADD3 R4, PT, PT, R33, R31, RZ ;  /* 0x0000001f2104d210 */ /* 0x000fe20007ffe0ff */
[----:B------:R-:W-:Y:S01]  /*1910*/  @!P4 IMAD.WIDE.U32 R36, R19, R28, R36 ;  /* 0x0000001c1324c225 */ /* 0x000fe200078e0024 */
[----:B------:R-:W-:Y:S01]  /*1920*/  ISETP.GE.U32.AND P2, PT, R27, UR4, PT ;  /* 0x000000041b007c0c */ /* 0x000fe2000bf46070 */
[----:B------:R-:W2:Y:S01]  /*1930*/  @!P3 LDC.64 R28, c[0x0][0x390] ;  /* 0x0000e400ff1cbb82 */ /* 0x000ea20000000a00 */
[----:B------:R-:W-:-:S02]  /*1940*/  SHF.R.S32.HI R41, RZ, 0x1f, R27 ;  /* 0x0000001fff297819 */ /* 0x000fc4000001141b */
[----:B0-----:R-:W-:-:S04]  /*1950*/  @!P5 LEA R34, P6, R32, R8, 0x1 ;  /* 0x000000082022d211 */ /* 0x001fc800078c08ff */
[----:B------:R-:W-:Y:S01]  /*1960*/  @!P5 LEA.HI.X R35, R32, R9, R4, 0x1, P6 ;  /* 0x000000092023d211 */ /* 0x000fe200030f0c04 */
[----:B------:R-:W0:Y:S01]  /*1970*/  @!P1 LDC.64 R30, c[0x0][0x3e0] ;  /* 0x0000f800ff1e9b82 */ /* 0x000e220000000a00 */
[----:B------:R-:W-:Y:S02]  /*1980*/  @!P4 IADD3 R4, PT, PT, R37, R45, RZ ;  /* 0x0000002d2504c210 */ /* 0x000fe40007ffe0ff */
[C---:B-1----:R-:W-:Y:S02]  /*1990*/  @!P4 LEA R32, P6, R36.reuse, R20, 0x1 ;  /* 0x000000142420c211 */ /* 0x042fe400078c08ff */
[----:B------:R-:W-:Y:S02]  /*19a0*/  ISETP.GE.AND.EX P2, PT, R41, UR5, PT, P2 ;  /* 0x0000000529007c0c */ /* 0x000fe4000bf46320 */
[----:B------:R-:W-:Y:S01]  /*19b0*/  @!P4 LEA.HI.X R33, R36, R21, R4, 0x1, P6 ;  /* 0x000000152421c211 */ /* 0x000fe200030f0c04 */
[----:B--2---:R-:W-:Y:S01]  /*19c0*/  @!P3 IMAD R6, R43, R2, RZ ;  /* 0x000000022b06b224 */ /* 0x004fe200078e02ff */
[----:B------:R-:W-:-:S02]  /*19d0*/  @!P3 MOV R36, R110 ;  /* 0x0000006e0024b202 */ /* 0x000fc40000000f00 */
[----:B------:R-:W-:Y:S02]  /*19e0*/  @!P3 MOV R37, R113 ;  /* 0x000000710025b202 */ /* 0x000fe40000000f00 */
[----:B------:R-:W-:Y:S01]  /*19f0*/  MOV R9, RZ ;  /* 0x000000ff00097202 */ /* 0x000fe20000000f00 */
[C---:B------:R-:W-:Y:S02]  /*1a00*/  @!P3 IMAD R19, R39.reuse, R3, R6 ;  /* 0x000000032713b224 */ /* 0x040fe400078e0206 */
[----:B------:R-:W-:Y:S02]  /*1a10*/  @!P3 IMAD.WIDE.U32 R36, R39, R2, R36 ;  /* 0x000000022724b225 */ /* 0x000fe400078e0024 */
[----:B------:R-:W1:Y:S01]  /*1a20*/  @!P1 LDC.64 R2, c[0x0][0x390] ;  /* 0x0000e400ff029b82 */ /* 0x000e620000000a00 */
[----:B------:R2:W4:Y:S01]  /*1a30*/  @!P5 LDG.E R9, desc[UR6][R34.64] ;  /* 0x000000062209d981 */ /* 0x000522000c1e1900 */
[----:B------:R-:W-:Y:S02]  /*1a40*/  ISETP.GE.U32.AND P5, PT, R100, UR4, PT ;  /* 0x0000000464007c0c */ /* 0x000fe4000bfa6070 */
[----:B------:R-:W-:-:S04]  /*1a50*/  MOV R66, RZ ;  /* 0x000000ff00427202 */ /* 0x000fc80000000f00 */
[----:B------:R-:W1:Y:S01]  /*1a60*/  @!P2 LDC.64 R20, c[0x0][0x3e0] ;  /* 0x0000f800ff14ab82 */ /* 0x000e620000000a00 */
[----:B------:R-:W-:Y:S01]  /*1a70*/  ISETP.GE.AND.EX P5, PT, R95, UR5, PT, P5 ;  /* 0x000000055f007c0c */ /* 0x000fe2000bfa6350 */
[----:B------:R2:W3:Y:S01]  /*1a80*/  @!P4 LDG.E R66, desc[UR6][R32.64] ;  /* 0x000000062042c981 */ /* 0x0004e2000c1e1900 */
[----:B------:R-:W-:Y:S02]  /*1a90*/  @!P3 IADD3 R4, PT, PT, R37, R19, RZ ;  /* 0x000000132504b210 */ /* 0x000fe40007ffe0ff */
[C---:B------:R-:W-:Y:S01]  /*1aa0*/  @!P3 LEA R28, P4, R36.reuse, R28, 0x1 ;  /* 0x0000001c241cb211 */ /* 0x040fe200078808ff */
[----:B0-----:R-:W-:Y:S01]  /*1ab0*/  @!P1 IMAD R6, R97, R30, RZ ;  /* 0x0000001e61069224 */ /* 0x001fe200078e02ff */
[----:B------:R-:W-:Y:S01]  /*1ac0*/  IADD3 R19, PT, PT, R11, 0xc8, RZ ;  /* 0x000000c80b137810 */ /* 0x000fe20007ffe0ff */
[----:B--2---:R-:W0:Y:S01]  /*1ad0*/  @!P2 LDC.64 R34, c[0x0][0x390] ;  /* 0x0000e400ff22ab82 */ /* 0x004e220000000a00 */
[----:B------:R-:W-:Y:S02]  /*1ae0*/  @!P3 LEA.HI.X R29, R36, R29, R4, 0x1, P4 ;  /* 0x0000001d241db211 */ /* 0x000fe400020f0c04 */
[----:B------:R-:W-:-:S02]  /*1af0*/  @!P1 MOV R32, R110 ;  /* 0x0000006e00209202 */ /* 0x000fc40000000f00 */
[----:B------:R-:W-:Y:S01]  /*1b00*/  @!P1 MOV R33, R113 ;  /* 0x0000007100219202 */ /* 0x000fe20000000f00 */
[C---:B------:R-:W-:Y:S01]  /*1b10*/  @!P1 IMAD R37, R102.reuse, R31, R6 ;  /* 0x0000001f66259224 */ /* 0x040fe200078e0206 */
[----:B------:R-:W-:Y:S02]  /*1b20*/  ISETP.GE.U32.AND P4, PT, R19, UR4, PT ;  /* 0x0000000413007c0c */ /* 0x000fe4000bf86070 */
[----:B------:R-:W-:Y:S01]  /*1b30*/  SHF.R.S32.HI R43, RZ, 0x1f, R19 ;  /* 0x0000001fff2b7819 */ /* 0x000fe20000011413 */
[----:B------:R-:W-:Y:S02]  /*1b40*/  @!P1 IMAD.WIDE.U32 R32, R102, R30, R32 ;  /* 0x0000001e66209225 */ /* 0x000fe400078e0020 */
[----:B------:R-:W2:Y:S01]  /*1b50*/  @!P5 LDC.64 R30, c[0x0][0x3e0] ;  /* 0x0000f800ff1edb82 */ /* 0x000ea20000000a00 */
[----:B------:R-:W-:Y:S02]  /*1b60*/  ISETP.GE.AND.EX P4, PT, R43, UR5, PT, P4 ;  /* 0x000000052b007c0c */ /* 0x000fe4000bf86340 */
[----:B------:R-:W-:-:S02]  /*1b70*/  @!P1 IADD3 R4, PT, PT, R33, R37, RZ ;  /* 0x0000002521049210 */ /* 0x000fc40007ffe0ff */
[C---:B-1----:R-:W-:Y:S01]  /*1b80*/  @!P1 LEA R38, P6, R32.reuse, R2, 0x1 ;  /* 0x0000000220269211 */ /* 0x042fe200078c08ff */
[----:B------:R-:W-:Y:S01]  /*1b90*/  @!P2 IMAD R6, R41, R20, RZ ;  /* 0x000000142906a224 */ /* 0x000fe200078e02ff */
[----:B------:R-:W-:Y:S02]  /*1ba0*/  @!P2 MOV R40, R110 ;  /* 0x0000006e0028a202 */ /* 0x000fe40000000f00 */
[----:B------:R-:W-:Y:S02]  /*1bb0*/  @!P1 LEA.HI.X R39, R32, R3, R4, 0x1, P6 ;  /* 0x0000000320279211 */ /* 0x000fe400030f0c04 */
[----:B------:R-:W1:Y:S01]  /*1bc0*/  @!P5 LDC.64 R32, c[0x0][0x390] ;  /* 0x0000e400ff20db82 */ /* 0x000e620000000a00 */
[----:B------:R-:W-:Y:S02]  /*1bd0*/  @!P2 MOV R41, R113 ;  /* 0x000000710029a202 */ /* 0x000fe40000000f00 */
[----:B------:R-:W-:Y:S01]  /*1be0*/  MOV R68, RZ ;  /* 0x000000ff00447202 */ /* 0x000fe20000000f00 */
[----:B------:R-:W-:-:S02]  /*1bf0*/  @!P2 IMAD R37, R27, R21, R6 ;  /* 0x000000151b25a224 */ /* 0x000fc400078e0206 */
[----:B------:R-:W-:Y:S02]  /*1c00*/  @!P2 IMAD.WIDE.U32 R40, R27, R20, R40 ;  /* 0x000000141b28a225 */ /* 0x000fe400078e0028 */
[----:B------:R-:W1:Y:S01]  /*1c10*/  @!P4 LDC.64 R2, c[0x0][0x3e0] ;  /* 0x0000f800ff02cb82 */ /* 0x000e620000000a00 */
[----:B------:R2:W3:Y:S01]  /*1c20*/  @!P3 LDG.E R68, desc[UR6][R28.64] ;  /* 0x000000061c44b981 */ /* 0x0004e2000c1e1900 */
[----:B------:R-:W-:Y:S02]  /*1c30*/  MOV R21, RZ ;  /* 0x000000ff00157202 */ /* 0x000fe40000000f00 */
[----:B------:R-:W-:Y:S02]  /*1c40*/  @!P2 IADD3 R4, PT, PT, R41, R37, RZ ;  /* 0x000000252904a210 */ /* 0x000fe40007ffe0ff */
[C---:B0-----:R-:W-:Y:S01]  /*1c50*/  @!P2 LEA R36, P3, R40.reuse, R34, 0x1 ;  /* 0x000000222824a211 */ /* 0x041fe200078608ff */
[----:B--2---:R-:W-:Y:S01]  /*1c60*/  @!P5 IMAD R6, R95, R30, RZ ;  /* 0x0000001e5f06d224 */ /* 0x004fe200078e02ff */
[----:B------:R-:W-:Y:S01]  /*1c70*/  IADD3 R27, PT, PT, R11, 0xd8, RZ ;  /* 0x000000d80b1b7810 */ /* 0x000fe20007ffe0ff */
[----:B------:R0:W2:Y:S01]  /*1c80*/  @!P1 LDG.E R21, desc[UR6][R38.64] ;  /* 0x0000000626159981 */ /* 0x0000a2000c1e1900 */
[----:B------:R-:W-:-:S02]  /*1c90*/  @!P2 LEA.HI.X R37, R40, R35, R4, 0x1, P3 ;  /* 0x000000232825a211 */ /* 0x000fc400018f0c04 */
[----:B------:R-:W-:Y:S01]  /*1ca0*/  @!P5 MOV R28, R110 ;  /* 0x0000006e001cd202 */ /* 0x000fe20000000f00 */
[----:B------:R-:W1:Y:S01]  /*1cb0*/  @!P4 LDC.64 R34, c[0x0][0x390] ;  /* 0x0000e400ff22cb82 */ /* 0x000e620000000a00 */
[----:B------:R-:W-:Y:S02]  /*1cc0*/  @!P5 MOV R29, R113 ;  /* 0x00000071001dd202 */ /* 0x000fe40000000f00 */
[----:B------:R-:W-:Y:S01]  /*1cd0*/  MOV R70, RZ ;  /* 0x000000ff00467202 */ /* 0x000fe20000000f00 */
[C---:B------:R-:W-:Y:S01]  /*1ce0*/  @!P5 IMAD R31, R100.reuse, R31, R6 ;  /* 0x0000001f641fd224 */ /* 0x040fe200078e0206 */
[----:B------:R-:W-:Y:S01]  /*1cf0*/  ISETP.GE.U32.AND P6, PT, R27, UR4, PT ;  /* 0x000000041b007c0c */ /* 0x000fe2000bfc6070 */
[----:B------:R-:W-:Y:S01]  /*1d00*/  @!P5 IMAD.WIDE.U32 R28, R100, R30, R28 ;  /* 0x0000001e641cd225 */ /* 0x000fe200078e001c */
[----:B0-----:R-:W-:Y:S02]  /*1d10*/  SHF.R.S32.HI R39, RZ, 0x1f, R27 ;  /* 0x0000001fff277819 */ /* 0x001fe4000001141b */
[----:B------:R0:W3:Y:S02]  /*1d20*/  @!P2 LDG.E R70, desc[UR6][R36.64] ;  /* 0x000000062446a981 */ /* 0x0000e4000c1e1900 */
[----:B------:R-:W-:-:S02]  /*1d30*/  ISETP.GE.AND.EX P6, PT, R39, UR5, PT, P6 ;  /* 0x0000000527007c0c */ /* 0x000fc4000bfc6360 */
[----:B------:R-:W-:Y:S02]  /*1d40*/  @!P5 IADD3 R4, PT, PT, R29, R31, RZ ;  /* 0x0000001f1d04d210 */ /* 0x000fe40007ffe0ff */
[C---:B-1----:R-:W-:Y:S01]  /*1d50*/  @!P5 LEA R30, P2, R28.reuse, R32, 0x1 ;  /* 0x000000201c1ed211 */ /* 0x042fe200078408ff */
[----:B------:R-:W-:Y:S01]  /*1d60*/  @!P4 IMAD R6, R43, R2, RZ ;  /* 0x000000022b06c224 */ /* 0x000fe200078e02ff */
[----:B------:R-:W-:Y:S02]  /*1d70*/  @!P4 MOV R29, R113 ;  /* 0x00000071001dc202 */ /* 0x000fe40000000f00 */
[----:B------:R-:W-:Y:S02]  /*1d80*/  @!P5 LEA.HI.X R31, R28, R33, R4, 0x1, P2 ;  /* 0x000000211c1fd211 */ /* 0x000fe400010f0c04 */
[----:B------:R-:W-:Y:S01]  /*1d90*/  @!P4 MOV R28, R110 ;  /* 0x0000006e001cc202 */ /* 0x000fe20000000f00 */
[----:B------:R-:W-:Y:S01]  /*1da0*/  @!P4 IMAD R45, R19, R3, R6 ;  /* 0x00000003132dc224 */ /* 0x000fe200078e0206 */
[----:B------:R-:W-:Y:S01]  /*1db0*/  IADD3 R41, PT, PT, R11, 0xe0, RZ ;  /* 0x000000e00b297810 */ /* 0x000fe20007ffe0ff */
[----:B0-----:R-:W0:Y:S02]  /*1dc0*/  @!P6 LDC.64 R36, c[0x0][0x390] ;  /* 0x0000e400ff24eb82 */ /* 0x001e240000000a00 */
[----:B------:R-:W-:Y:S01]  /*1dd0*/  @!P4 IMAD.WIDE.U32 R28, R19, R2, R28 ;  /* 0x00000002131cc225 */ /* 0x000fe200078e001c */
[----:B------:R-:W-:-:S02]  /*1de0*/  ISETP.GE.U32.AND P3, PT, R41, UR4, PT ;  /* 0x0000000429007c0c */ /* 0x000fc4000bf66070 */
[----:B------:R-:W-:-:S03]  /*1df0*/  SHF.R.S32.HI R43, RZ, 0x1f, R41 ;  /* 0x0000001fff2b7819 */ /* 0x000fc60000011429 */
[----:B------:R-:W1:Y:S01]  /*1e00*/  @!P6 LDC.64 R2, c[0x0][0x3e0] ;  /* 0x0000f800ff02eb82 */ /* 0x000e620000000a00 */
[----:B------:R-:W-:Y:S02]  /*1e10*/  @!P4 IADD3 R4, PT, PT, R29, R45, RZ ;  /* 0x0000002d1d04c210 */ /* 0x000fe40007ffe0ff */
[C---:B------:R-:W-:Y:S02]  /*1e20*/  @!P4 LEA R34, P2, R28.reuse, R34, 0x1 ;  /* 0x000000221c22c211 */ /* 0x040fe400078408ff */
[----:B------:R-:W-:Y:S02]  /*1e30*/  ISETP.GE.AND.EX P3, PT, R43, UR5, PT, P3 ;  /* 0x000000052b007c0c */ /* 0x000fe4000bf66330 */
[----:B------:R-:W-:Y:S02]  /*1e40*/  @!P4 LEA.HI.X R35, R28, R35, R4, 0x1, P2 ;  /* 0x000000231c23c211 */ /* 0x000fe400010f0c04 */
[----:B------:R-:W-:-:S04]  /*1e50*/  ISETP.GE.U32.AND P2, PT, R98, UR4, PT ;  /* 0x0000000462007c0c */ /* 0x000fc8000bf46070 */
[----:B------:R-:W-:-:S05]  /*1e60*/  ISETP.GE.AND.EX P2, PT, R93, UR5, PT, P2 ;  /* 0x000000055d007c0c */ /* 0x000fca000bf46320 */
[----:B------:R-:W0:Y:S01]  /*1e70*/  @!P3 LDC.64 R32, c[0x0][0x3e0] ;  /* 0x0000f800ff20bb82 */ /* 0x000e220000000a00 */
[----:B------:R-:W-:Y:S01]  /*1e80*/  @!P6 MOV R38, R110 ;  /* 0x0000006e0026e202 */ /* 0x000fe20000000f00 */
[----:B-1----:R-:W-:Y:S01]  /*1e90*/  @!P6 IMAD R4, R39, R2, RZ ;  /* 0x000000022704e224 */ /* 0x002fe200078e02ff */
[----:B------:R-:W-:-:S05]  /*1ea0*/  @!P6 MOV R39, R113 ;  /* 0x000000710027e202 */ /* 0x000fca0000000f00 */
[----:B------:R-:W1:Y:S01]  /*1eb0*/  @!P2 LDC.64 R28, c[0x0][0x3e0] ;  /* 0x0000f800ff1cab82 */ /* 0x000e620000000a00 */
[----:B------:R-:W-:Y:S01]  /*1ec0*/  MOV R53, RZ ;  /* 0x000000ff00357202 */ /* 0x000fe20000000f00 */
[C---:B------:R-:W-:Y:S02]  /*1ed0*/  @!P6 IMAD R19, R27.reuse, R3, R4 ;  /* 0x000000031b13e224 */ /* 0x040fe400078e0204 */
[----:B------:R-:W-:Y:S01]  /*1ee0*/  @!P6 IMAD.WIDE.U32 R38, R27, R2, R38 ;  /* 0x000000021b26e225 */ /* 0x000fe200078e0026 */
[----:B------:R-:W-:Y:S02]  /*1ef0*/  MOV R72, RZ ;  /* 0x000000ff00487202 */ /* 0x000fe40000000f00 */
[----:B------:R0:W3:Y:S01]  /*1f00*/  @!P5 LDG.E R53, desc[UR6][R30.64] ;  /* 0x000000061e35d981 */ /* 0x0000e2000c1e1900 */
[----:B------:R-:W5:Y:S01]  /*1f10*/  @!P3 LDC.64 R2, c[0x0][0x390] ;  /* 0x0000e400ff02bb82 */ /* 0x000f620000000a00 */
[----:B------:R-:W-:Y:S02]  /*1f20*/  @!P6 IADD3 R4, PT, PT, R39, R19, RZ ;  /* 0x000000132704e210 */ /* 0x000fe40007ffe0ff */
[----:B------:R0:W3:Y:S05]  /*1f30*/  @!P4 LDG.E R72, desc[UR6][R34.64] ;  /* 0x000000062248c981 */ /* 0x0000ea000c1e1900 */
[----:B0-----:R-:W0:Y:S01]  /*1f40*/  @!P2 LDC.64 R30, c[0x0][0x390] ;  /* 0x0000e400ff1eab82 */ /* 0x001e220000000a00 */
[----:B------:R-:W-:Y:S01]  /*1f50*/  @!P6 LEA R36, P4, R38, R36, 0x1 ;  /* 0x000000242624e211 */ /* 0x000fe200078808ff */
[----:B------:R-:W-:Y:S01]  /*1f60*/  @!P3 IMAD R6, R43, R32, RZ ;  /* 0x000000202b06b224 */ /* 0x000fe200078e02ff */
[----:B------:R-:W-:-:S02]  /*1f70*/  IADD3 R19, PT, PT, R11, 0xe8, RZ ;  /* 0x000000e80b137810 */ /* 0x000fc40007ffe0ff */
[----:B------:R-:W-:Y:S02]  /*1f80*/  @!P3 MOV R34, R110 ;  /* 0x0000006e0022b202 */ /* 0x000fe40000000f00 */
[----:B------:R-:W-:Y:S01]  /*1f90*/  @!P3 MOV R35, R113 ;  /* 0x000000710023b202 */ /* 0x000fe20000000f00 */
[----:B------:R-:W-:Y:S01]  /*1fa0*/  @!P3 IMAD R43, R41, R33, R6 ;  /* 0x00000021292bb224 */ /* 0x000fe200078e0206 */
[----:B------:R-:W-:Y:S02]  /*1fb0*/  @!P6 LEA.HI.X R37, R38, R37, R4, 0x1, P4 ;  /* 0x000000252625e211 */ /* 0x000fe400020f0c04 */
[----:B------:R-:W-:Y:S01]  /*1fc0*/  ISETP.GE.U32.AND P4, PT, R19, UR4, PT ;  /* 0x0000000413007c0c */ /* 0x000fe2000bf86070 */
[----:B------:R-:W-:Y:S01]  /*1fd0*/  @!P3 IMAD.WIDE.U32 R32, R41, R32, R34 ;  /* 0x000000202920b225 */ /* 0x000fe200078e0022 */
[----:B------:R-:W-:Y:S02]  /*1fe0*/  SHF.R.S32.HI R27, RZ, 0x1f, R19 ;  /* 0x0000001fff1b7819 */ /* 0x000fe40000011413 */
[----:B------:R-:W-:Y:S01]  /*1ff0*/  @!P2 MOV R34, R110 ;  /* 0x0000006e0022a202 */ /* 0x000fe20000000f00 */
[----:B-1----:R-:W-:Y:S01]  /*2000*/  @!P2 IMAD R4, R93, R28, RZ ;  /* 0x0000001c5d04a224 */ /* 0x002fe200078e02ff */
[----:B------:R-:W-:-:S02]  /*2010*/  @!P2 MOV R35, R113 ;  /* 0x000000710023a202 */ /* 0x000fc40000000f00 */
[----:B------:R-:W-:Y:S01]  /*2020*/  ISETP.GE.AND.EX P4, PT, R27, UR5, PT, P4 ;  /* 0x000000051b007c0c */ /* 0x000fe2000bf86340 */
[C---:B------:R-:W-:Y:S01]  /*2030*/  @!P2 IMAD R39, R98.reuse, R29, R4 ;  /* 0x0000001d6227a224 */ /* 0x040fe200078e0204 */
[----:B------:R-:W-:Y:S01]  /*2040*/  MOV R77, RZ ;  /* 0x000000ff004d7202 */ /* 0x000fe20000000f00 */
[----:B------:R-:W-:Y:S01]  /*2050*/  @!P2 IMAD.WIDE.U32 R28, R98, R28, R34 ;  /* 0x0000001c621ca225 */ /* 0x000fe200078e0022 */
[----:B------:R-:W-:Y:S02]  /*2060*/  @!P3 IADD3 R4, PT, PT, R33, R43, RZ ;  /* 0x0000002b2104b210 */ /* 0x000fe40007ffe0ff */
[C---:B-----5:R-:W-:Y:S02]  /*2070*/  @!P3 LEA R2, P5, R32.reuse, R2, 0x1 ;  /* 0x000000022002b211 */ /* 0x060fe400078a08ff */
[----:B------:R-:W-:Y:S01]  /*2080*/  IADD3 R11, PT, PT, R11, 0xf0, RZ ;  /* 0x000000f00b0b7810 */ /* 0x000fe20007ffe0ff */
[----:B------:R1:W5:Y:S01]  /*2090*/  @!P6 LDG.E R77, desc[UR6][R36.64] ;  /* 0x00000006244de981 */ /* 0x000362000c1e1900 */
[----:B------:R-:W-:-:S02]  /*20a0*/  @!P3 LEA.HI.X R3, R32, R3, R4, 0x1, P5 ;  /* 0x000000032003b211 */ /* 0x000fc400028f0c04 */
[----:B------:R-:W-:Y:S01]  /*20b0*/  @!P2 IADD3 R4, PT, PT, R29, R39, RZ ;  /* 0x000000271d04a210 */ /* 0x000fe20007ffe0ff */
[----:B------:R-:W4:Y:S01]  /*20c0*/  @!P4 LDC.64 R34, c[0x0][0x390] ;  /* 0x0000e400ff22cb82 */ /* 0x000f220000000a00 */
[C---:B0-----:R-:W-:Y:S02]  /*20d0*/  @!P2 LEA R38, P5, R28.reuse, R30, 0x1 ;  /* 0x0000001e1c26a211 */ /* 0x041fe400078a08ff */
[----:B------:R-:W-:Y:S02]  /*20e0*/  ISETP.GE.U32.AND P6, PT, R11, UR4, PT ;  /* 0x000000040b007c0c */ /* 0x000fe4000bfc6070 */
[----:B------:R-:W-:Y:S02]  /*20f0*/  SHF.R.S32.HI R43, RZ, 0x1f, R11 ;  /* 0x0000001fff2b7819 */ /* 0x000fe4000001140b */
[----:B------:R-:W-:Y:S02]  /*2100*/  @!P2 LEA.HI.X R39, R28, R31, R4, 0x1, P5 ;  /* 0x0000001f1c27a211 */ /* 0x000fe400028f0c04 */
[----:B------:R-:W-:Y:S01]  /*2110*/  ISETP.GE.AND.EX P6, PT, R43, UR5, PT, P6 ;  /* 0x000000052b007c0c */ /* 0x000fe2000bfc6360 */
[----:B------:R-:W0:Y:S01]  /*2120*/  @!P4 LDC.64 R28, c[0x0][0x3e0] ;  /* 0x0000f800ff1ccb82 */ /* 0x000e220000000a00 */
[----:B------:R-:W-:-:S04]  /*2130*/  ISETP.GE.U32.AND P5, PT, R96, UR4, PT ;  /* 0x0000000460007c0c */ /* 0x000fc8000bfa6070 */
[----:B------:R-:W-:-:S07]  /*2140*/  ISETP.GE.AND.EX P5, PT, R91, UR5, PT, P5 ;  /* 0x000000055b007c0c */ /* 0x000fce000bfa6350 */
[----:B-1----:R-:W1:Y:S01]  /*2150*/  @!P6 LDC.64 R36, c[0x0][0x3e0] ;  /* 0x0000f800ff24eb82 */ /* 0x002e620000000a00 */
[----:B------:R-:W-:Y:S02]  /*2160*/  @!P4 MOV R40, R110 ;  /* 0x0000006e0028c202 */ /* 0x000fe40000000f00 */
[----:B------:R-:W-:-:S05]  /*2170*/  @!P4 MOV R41, R113 ;  /* 0x000000710029c202 */ /* 0x000fca0000000f00 */
[----:B------:R-:W4:Y:S01]  /*2180*/  @!P5 LDC.64 R32, c[0x0][0x3e0] ;  /* 0x0000f800ff20db82 */ /* 0x000f220000000a00 */
[----:B0-----:R-:W-:-:S07]  /*2190*/  @!P4 IMAD R4, R27, R28, RZ ;  /* 0x0000001c1b04c224 */ /* 0x001fce00078e02ff */
[----:B------:R-:W0:Y:S01]  /*21a0*/  @!P6 LDC.64 R30, c[0x0][0x390] ;  /* 0x0000e400ff1eeb82 */ /* 0x000e220000000a00 */
[C---:B------:R-:W-:Y:S01]  /*21b0*/  @!P4 IMAD R27, R19.reuse, R29, R4 ;  /* 0x0000001d131bc224 */ /* 0x040fe200078e0204 */
[----:B------:R-:W-:Y:S01]  /*21c0*/  MOV R78, RZ ;  /* 0x000000ff004e7202 */ /* 0x000fe20000000f00 */
[----:B------:R-:W-:Y:S01]  /*21d0*/  @!P4 IMAD.WIDE.U32 R40, R19, R28, R40 ;  /* 0x0000001c1328c225 */ /* 0x000fe200078e0028 */
[----:B------:R-:W-:-:S04]  /*21e0*/  MOV R75, RZ ;  /* 0x000000ff004b7202 */ /* 0x000fc80000000f00 */
[----:B------:R-:W0:Y:S01]  /*21f0*/  @!P5 LDC.64 R28, c[0x0][0x390] ;  /* 0x0000e400ff1cdb82 */ /* 0x000e220000000a00 */
[----:B------:R4:W5:Y:S01]  /*2200*/  @!P3 LDG.E R78, desc[UR6][R2.64] ;  /* 0x00000006024eb981 */ /* 0x000962000c1e1900 */
[----:B-1----:R-:W-:Y:S01]  /*2210*/  @!P6 IMAD R6, R43, R36, RZ ;  /* 0x000000242b06e224 */ /* 0x002fe200078e02ff */
[----:B------:R-:W-:Y:S02]  /*2220*/  @!P4 IADD3 R4, PT, PT, R41, R27, RZ ;  /* 0x0000001b2904c210 */ /* 0x000fe40007ffe0ff */
[----:B------:R-:W5:Y:S01]  /*2230*/  @!P2 LDG.E R75, desc[UR6][R38.64] ;  /* 0x00000006264ba981 */ /* 0x000f62000c1e1900 */
[----:B----4-:R-:W-:Y:S01]  /*2240*/  @!P4 LEA R34, P2, R40, R34, 0x1 ;  /* 0x000000222822c211 */ /* 0x010fe200078408ff */
[----:B------:R-:W-:Y:S01]  /*2250*/  @!P6 IMAD R19, R11, R37, R6 ;  /* 0x000000250b13e224 */ /* 0x000fe200078e0206 */
[----:B------:R-:W-:Y:S02]  /*2260*/  @!P6 MOV R2, R110 ;  /* 0x0000006e0002e202 */ /* 0x000fe40000000f00 */
[----:B------:R-:W-:-:S02]  /*2270*/  @!P6 MOV R3, R113 ;  /* 0x000000710003e202 */ /* 0x000fc40000000f00 */
[----:B------:R-:W-:Y:S01]  /*2280*/  @!P4 LEA.HI.X R35, R40, R35, R4, 0x1, P2 ;  /* 0x000000232823c211 */ /* 0x000fe200010f0c04 */
[----:B------:R-:W-:Y:S02]  /*2290*/  @!P5 IMAD R4, R91, R32, RZ ;  /* 0x000000205b04d224 */ /* 0x000fe400078e02ff */
[----:B------:R-:W-:Y:S01]  /*22a0*/  @!P6 IMAD.WIDE.U32 R36, R11, R36, R2 ;  /* 0x000000240b24e225 */ /* 0x000fe200078e0002 */
[----:B------:R-:W-:Y:S02]  /*22b0*/  @!P5 MOV R2, R110 ;  /* 0x0000006e0002d202 */ /* 0x000fe40000000f00 */
[----:B------:R-:W-:Y:S01]  /*22c0*/  @!P5 MOV R3, R113 ;  /* 0x000000710003d202 */ /* 0x000fe20000000f00 */
[----:B------:R-:W-:Y:S01]  /*22d0*/  @!P5 IMAD R11, R96, R33, R4 ;  /* 0x00000021600bd224 */ /* 0x000fe200078e0204 */
[----:B------:R-:W-:Y:S02]  /*22e0*/  MOV R81, RZ ;  /* 0x000000ff00517202 */ /* 0x000fe40000000f00 */
[----:B0-----:R-:W-:Y:S01]  /*22f0*/  @!P6 LEA R30, P2, R36, R30, 0x1 ;  /* 0x0000001e241ee211 */ /* 0x001fe200078408ff */
[----:B------:R-:W-:Y:S01]  /*2300*/  @!P5 IMAD.WIDE.U32 R32, R96, R32, R2 ;  /* 0x000000206020d225 */ /* 0x000fe200078e0002 */
[----:B------:R-:W-:-:S02]  /*2310*/  @!P6 IADD3 R2, PT, PT, R37, R19, RZ ;  /* 0x000000132502e210 */ /* 0x000fc40007ffe0ff */
[----:B------:R-:W-:Y:S01]  /*2320*/  MOV R83, RZ ;  /* 0x000000ff00537202 */ /* 0x000fe20000000f00 */
[----:B------:R-:W4:Y:S01]  /*2330*/  @!P4 LDG.E R81, desc[UR6][R34.64] ;  /* 0x000000062251c981 */ /* 0x000f22000c1e1900 */
[----:B------:R-:W-:Y:S02]  /*2340*/  @!P6 LEA.HI.X R31, R36, R31, R2, 0x1, P2 ;  /* 0x0000001f241fe211 */ /* 0x000fe400010f0c02 */
[----:B------:R-:W-:Y:S02]  /*2350*/  @!P5 IADD3 R2, PT, PT, R33, R11, RZ ;  /* 0x0000000b2102d210 */ /* 0x000fe40007ffe0ff */
[C---:B------:R-:W-:Y:S01]  /*2360*/  @!P5 LEA R28, P2, R32.reuse, R28, 0x1 ;  /* 0x0000001c201cd211 */ /* 0x040fe200078408ff */
[----:B------:R-:W4:Y:S01]  /*2370*/  @!P6 LDG.E R83, desc[UR6][R30.64] ;  /* 0x000000061e53e981 */ /* 0x000f22000c1e1900 */
[----:B------:R-:W-:Y:S02]  /*2380*/  MOV R85, RZ ;  /* 0x000000ff00557202 */ /* 0x000fe40000000f00 */
[----:B------:R-:W-:-:S05]  /*2390*/  @!P5 LEA.HI.X R29, R32, R29, R2, 0x1, P2 ;  /* 0x0000001d201dd211 */ /* 0x000fca00010f0c02 */
[----:B------:R0:W4:Y:S01]  /*23a0*/  @!P5 LDG.E R85, desc[UR6][R28.64] ;  /* 0x000000061c55d981 */ /* 0x000122000c1e1900 */
[----:B------:R-:W-:Y:S02]  /*23b0*/  PRMT R86, R89, 0x7632, R86 ;  /* 0x0000763259567816 */ /* 0x000fe40000000056 */
[----:B------:R-:W-:Y:S02]  /*23c0*/  PRMT R2, R87, 0x7632, R2 ;  /* 0x0000763257027816 */ /* 0x000fe40000000002 */
[----:B------:R-:W-:Y:S02]  /*23d0*/  SHF.L.U32 R86, R86, 0x10, RZ ;  /* 0x0000001056567819 */ /* 0x000fe400000006ff */
[----:B------:R-:W-:Y:S02]  /*23e0*/  SHF.L.U32 R89, R89, 0x10, RZ ;  /* 0x0000001059597819 */ /* 0x000fe400000006ff */
[----:B------:R-:W-:Y:S01]  /*23f0*/  SHF.L.U32 R2, R2, 0x10, RZ ;  /* 0x0000001002027819 */ /* 0x000fe200000006ff */
[----:B------:R-:W-:Y:S01]  /*2400*/  FMUL.FTZ R8, R86, R86 ;  /* 0x0000005656087220 */ /* 0x000fe20000410000 */
[----:B------:R-:W-:-:S02]  /*2410*/  SHF.L.U32 R87, R87, 0x10, RZ ;  /* 0x0000001057577819 */ /* 0x000fc400000006ff */
[----:B------:R-:W-:Y:S01]  /*2420*/  PRMT R3, R0, 0x7632, R3 ;  /* 0x0000763200037816 */ /* 0x000fe20000000003 */
[----:B------:R-:W-:Y:S01]  /*2430*/  FMUL.FTZ R12, R2, R2 ;  /* 0x00000002020c7220 */ /* 0x000fe20000410000 */
[----:B------:R-:W-:Y:S01]  /*2440*/  FFMA.FTZ R8, R89, R89, R8 ;  /* 0x0000005959087223 */ /* 0x000fe20000010008 */
[----:B------:R-:W-:Y:S02]  /*2450*/  PRMT R4, R5, 0x7632, R4 ;  /* 0x0000763205047816 */ /* 0x000fe40000000004 */
[----:B------:R-:W-:Y:S01]  /*2460*/  FFMA.FTZ R19, R87, R87, R12 ;  /* 0x0000005757137223 */ /* 0x000fe2000001000c */
[----:B------:R-:W-:Y:S01]  /*2470*/  FADD.FTZ R8, RZ, R8 ;  /* 0x00000008ff087221 */ /* 0x000fe20000010000 */
[----:B------:R-:W-:Y:S01]  /*2480*/  SHF.L.U32 R3, R3, 0x10, RZ ;  /* 0x0000001003037819 */ /* 0x000fe200000006ff */
[----:B------:R-:W-:Y:S01]  /*2490*/  FADD.FTZ R6, R89, R86 ;  /* 0x0000005659067221 */ /* 0x000fe20000010000 */
[----:B------:R-:W-:Y:S01]  /*24a0*/  SHF.L.U32 R0, R0, 0x10, RZ ;  /* 0x0000001000007819 */ /* 0x000fe200000006ff */
[----:B------:R-:W-:Y:S01]  /*24b0*/  FADD.FTZ R8, R8, R19 ;  /* 0x0000001308087221 */ /* 0x000fe20000010000 */
[----:B------:R-:W-:Y:S01]  /*24c0*/  SHF.L.U32 R4, R4, 0x10, RZ ;  /* 0x0000001004047819 */ /* 0x000fe200000006ff */
[----:B------:R-:W-:Y:S01]  /*24d0*/  FMUL.FTZ R19, R3, R3 ;  /* 0x0000000303137220 */ /* 0x000fe20000410000 */
[----:B------:R-:W-:Y:S01]  /*24e0*/  FADD.FTZ R11, R87, R2 ;  /* 0x00000002570b7221 */ /* 0x000fe20000010000 */
[----:B------:R-:W-:Y:S01]  /*24f0*/  FADD.FTZ R6, RZ, R6 ;  /* 0x00000006ff067221 */ /* 0x000fe20000010000 */
[----:B------:R-:W-:Y:S01]  /*2500*/  SHF.L.U32 R5, R5, 0x10, RZ ;  /* 0x0000001005057819 */ /* 0x000fe200000006ff */
[----:B------:R-:W-:Y:S01]  /*2510*/  FFMA.FTZ R19, R0, R0, R19 ;  /* 0x0000000000137223 */ /* 0x000fe20000010013 */
[----:B------:R-:W-:Y:S01]  /*2520*/  FMUL.FTZ R14, R4, R4 ;  /* 0x00000004040e7220 */ /* 0x000fe20000410000 */
[----:B------:R-:W-:Y:S01]  /*2530*/  FADD.FTZ R11, R6, R11 ;  /* 0x0000000b060b7221 */ /* 0x000fe20000010000 */
        /* <DEDUP_REMOVED lines=18> */
[C---:B------:R-:W-:Y:S01]  /*2660*/  PRMT R11, R10.reuse, 0x7632, R11 ;  /* 0x000076320a0b7816 */ /* 0x040fe2000000000b */
[----:B------:R-:W-:Y:S01]  /*2670*/  FADD.FTZ R16, R19, R16 ;  /* 0x0000001013107221 */ /* 0x000fe20000010000 */
[----:B------:R-:W-:Y:S01]  /*2680*/  PRMT R12, R13, 0x7632, R12 ;  /* 0x000076320d0c7816 */ /* 0x000fe2000000000c */
[----:B------:R-:W-:Y:S01]  /*2690*/  FFMA.FTZ R27, R9, R9, R20 ;  /* 0x00000009091b7223 */ /* 0x000fe20000010014 */
[----:B------:R-:W-:Y:S02]  /*26a0*/  SHF.L.U32 R11, R11, 0x10, RZ ;  /* 0x000000100b0b7819 */ /* 0x000fe400000006ff */
[----:B------:R-:W-:Y:S01]  /*26b0*/  SHF.L.U32 R10, R10, 0x10, RZ ;  /* 0x000000100a0a7819 */ /* 0x000fe200000006ff */
[----:B------:R-:W-:Y:S01]  /*26c0*/  FADD.FTZ R16, R16, R27 ;  /* 0x0000001b10107221 */ /* 0x000fe20000010000 */
[----:B------:R-:W-:Y:S01]  /*26d0*/  SHF.L.U32 R12, R12, 0x10, RZ ;  /* 0x000000100c0c7819 */ /* 0x000fe200000006ff */
[----:B------:R-:W-:Y:S01]  /*26e0*/  FMUL.FTZ R27, R11, R11 ;  /* 0x0000000b0b1b7220 */ /* 0x000fe20000410000 */
[----:B------:R-:W-:Y:S01]  /*26f0*/  FADD.FTZ R19, R9, R8 ;  /* 0x0000000809137221 */ /* 0x000fe20000010000 */
[----:B------:R-:W-:-:S02]  /*2700*/  SHF.L.U32 R13, R13, 0x10, RZ ;  /* 0x000000100d0d7819 */ /* 0x000fc400000006ff */
        /* <DEDUP_REMOVED lines=20> */
[----:B0-----:R-:W-:Y:S01]  /*2850*/  FMUL.FTZ R28, R16, R16 ;  /* 0x00000010101c7220 */ /* 0x001fe20000410000 */
[C---:B------:R-:W-:Y:S01]  /*2860*/  PRMT R19, R18.reuse, 0x7632, R19 ;  /* 0x0000763212137816 */ /* 0x040fe20000000013 */
[----:B------:R-:W-:Y:S02]  /*2870*/  FADD.FTZ R24, R27, R24 ;  /* 0x000000181b187221 */ /* 0x000fe40000010000 */
[----:B------:R-:W-:Y:S01]  /*2880*/  FFMA.FTZ R29, R17, R17, R28 ;  /* 0x00000011111d7223 */ /* 0x000fe2000001001c */
[----:B------:R-:W-:Y:S01]  /*2890*/  SHF.L.U32 R19, R19, 0x10, RZ ;  /* 0x0000001013137819 */ /* 0x000fe200000006ff */
[----:B------:R-:W-:Y:S01]  /*28a0*/  FADD.FTZ R27, R17, R16 ;  /* 0x00000010111b7221 */ /* 0x000fe20000010000 */
[----:B------:R-:W-:Y:S01]  /*28b0*/  SHF.L.U32 R18, R18, 0x10, RZ ;  /* 0x0000001012127819 */ /* 0x000fe200000006ff */
[----:B------:R-:W-:Y:S01]  /*28c0*/  FADD.FTZ R24, R24, R29 ;  /* 0x0000001d18187221 */ /* 0x000fe20000010000 */
[----:B--2---:R-:W-:Y:S01]  /*28d0*/  PRMT R20, R21, 0x7632, R20 ;  /* 0x0000763215147816 */ /* 0x004fe20000000014 */
[----:B------:R-:W-:-:S03]  /*28e0*/  FMUL.FTZ R29, R19, R19 ;  /* 0x00000013131d7220 */ /* 0x000fc60000410000 */
[----:B------:R-:W-:Y:S01]  /*28f0*/  SHF.L.U32 R20, R20, 0x10, RZ ;  /* 0x0000001014147819 */ /* 0x000fe200000006ff */
[----:B------:R-:W-:Y:S01]  /*2900*/  FADD.FTZ R27, R22, R27 ;  /* 0x0000001b161b7221 */ /* 0x000fe20000010000 */
[C---:B------:R-:W-:Y:S01]  /*2910*/  FADD.FTZ R28, R18.reuse, R19 ;  /* 0x00000013121c7221 */ /* 0x040fe20000010000 */
[----:B------:R-:W-:Y:S01]  /*2920*/  SHF.L.U32 R21, R21, 0x10, RZ ;  /* 0x0000001015157819 */ /* 0x000fe200000006ff */
[----:B------:R-:W-:Y:S01]  /*2930*/  FFMA.FTZ R29, R18, R18, R29 ;  /* 0x00000012121d7223 */ /* 0x000fe2000001001d */
[----:B------:R-:W-:Y:S01]  /*2940*/  PRMT R22, R23, 0x7632, R22 ;  /* 0x0000763217167816 */ /* 0x000fe20000000016 */
[----:B------:R-:W-:Y:S01]  /*2950*/  FMUL.FTZ R30, R20, R20 ;  /* 0x00000014141e7220 */ /* 0x000fe20000410000 */
[----:B------:R-:W-:Y:S01]  /*2960*/  FADD.FTZ R27, R27, R28 ;  /* 0x0000001c1b1b7221 */ /* 0x000fe20000010000 */
[----:B------:R-:W-:Y:S01]  /*2970*/  FADD.FTZ R24, R24, R29 ;  /* 0x0000001d18187221 */ /* 0x000fe20000010000 */
[----:B------:R-:W-:Y:S01]  /*2980*/  SHF.L.U32 R22, R22, 0x10, RZ ;  /* 0x0000001016167819 */ /* 0x000fe200000006ff */
[C---:B------:R-:W-:Y:S01]  /*2990*/  FADD.FTZ R28, R21.reuse, R20 ;  /* 0x00000014151c7221 */ /* 0x040fe20000010000 */
[----:B------:R-:W-:Y:S01]  /*29a0*/  FFMA.FTZ R29, R21, R21, R30 ;  /* 0x00000015151d7223 */ /* 0x000fe2000001001e */
[----:B------:R-:W-:-:S02]  /*29b0*/  SHF.L.U32 R23, R23, 0x10, RZ ;  /* 0x0000001017177819 */ /* 0x000fc400000006ff */
[----:B------:R-:W-:Y:S01]  /*29c0*/  FADD.FTZ R27, R27, R28 ;  /* 0x0000001c1b1b7221 */ /* 0x000fe20000010000 */
[----:B------:R-:W-:Y:S01]  /*29d0*/  FADD.FTZ R29, R24, R29 ;  /* 0x0000001d181d7221 */ /* 0x000fe20000010000 */
[----:B------:R-:W-:Y:S01]  /*29e0*/  PRMT R24, R25, 0x7632, R24 ;  /* 0x0000763219187816 */ /* 0x000fe20000000018 */
[----:B------:R-:W-:Y:S01]  /*29f0*/  FADD.FTZ R28, R23, R22 ;  /* 0x00000016171c7221 */ /* 0x000fe20000010000 */
[----:B------:R-:W-:Y:S01]  /*2a00*/  FMUL.FTZ R30, R22, R22 ;  /* 0x00000016161e7220 */ /* 0x000fe20000410000 */
[----:B------:R-:W-:Y:S02]  /*2a10*/  SHF.L.U32 R25, R25, 0x10, RZ ;  /* 0x0000001019197819 */ /* 0x000fe400000006ff */
[----:B------:R-:W-:Y:S01]  /*2a20*/  SHF.L.U32 R24, R24, 0x10, RZ ;  /* 0x0000001018187819 */ /* 0x000fe200000006ff */
[----:B------:R-:W-:Y:S01]  /*2a30*/  FADD.FTZ R28, R27, R28 ;  /* 0x0000001c1b1c7221 */ /* 0x000fe20000010000 */
[C---:B------:R-:W-:Y:S01]  /*2a40*/  PRMT R27, R26.reuse, 0x7632, R27 ;  /* 0x000076321a1b7816 */ /* 0x040fe2000000001b */
[----:B------:R-:W-:Y:S01]  /*2a50*/  FFMA.FTZ R30, R23, R23, R30 ;  /* 0x00000017171e7223 */ /* 0x000fe2000001001e */
[----:B------:R-:W-:Y:S01]  /*2a60*/  SHF.L.U32 R26, R26, 0x10, RZ ;  /* 0x000000101a1a7819 */ /* 0x000fe200000006ff */
[----:B------:R-:W-:Y:S01]  /*2a70*/  FADD.FTZ R31, R25, R24 ;  /* 0x00000018191f7221 */ /* 0x000fe20000010000 */
[----:B------:R-:W-:Y:S01]  /*2a80*/  SHF.L.U32 R27, R27, 0x10, RZ ;  /* 0x000000101b1b7819 */ /* 0x000fe200000006ff */
[----:B------:R-:W-:Y:S01]  /*2a90*/  FADD.FTZ R29, R29, R30 ;  /* 0x0000001e1d1d7221 */ /* 0x000fe20000010000 */
[----:B------:R-:W-:Y:S01]  /*2aa0*/  FMUL.FTZ R30, R24, R24 ;  /* 0x00000018181e7220 */ /* 0x000fe20000410000 */
[----:B------:R-:W-:Y:S01]  /*2ab0*/  FADD.FTZ R28, R28, R31 ;  /* 0x0000001f1c1c7221 */ /* 0x000fe20000010000 */
[----:B------:R-:W-:Y:S01]  /*2ac0*/  PRMT R54, R55, 0x7632, R54 ;  /* 0x0000763237367816 */ /* 0x000fe20000000036 */
[----:B------:R-:W-:Y:S01]  /*2ad0*/  FADD.FTZ R31, R26, R27 ;  /* 0x0000001b1a1f7221 */ /* 0x000fe20000010000 */
[----:B------:R-:W-:Y:S01]  /*2ae0*/  FFMA.FTZ R30, R25, R25, R30 ;  /* 0x00000019191e7223 */ /* 0x000fe2000001001e */
[----:B------:R-:W-:Y:S01]  /*2af0*/  FMUL.FTZ R33, R27, R27 ;  /* 0x0000001b1b217220 */ /* 0x000fe20000410000 */
[----:B------:R-:W-:Y:S01]  /*2b00*/  SHF.L.U32 R54, R54, 0x10, RZ ;  /* 0x0000001036367819 */ /* 0x000fe200000006ff */
[----:B------:R-:W-:Y:S01]  /*2b10*/  FADD.FTZ R28, R28, R31 ;  /* 0x0000001f1c1c7221 */ /* 0x000fe20000010000 */
[----:B------:R-:W-:Y:S01]  /*2b20*/  SHF.L.U32 R55, R55, 0x10, RZ ;  /* 0x0000001037377819 */ /* 0x000fe200000006ff */
[----:B------:R-:W-:Y:S01]  /*2b30*/  FADD.FTZ R29, R29, R30 ;  /* 0x0000001e1d1d7221 */ /* 0x000fe20000010000 */
[C---:B------:R-:W-:Y:S01]  /*2b40*/  PRMT R56, R57.reuse, 0x7632, R56 ;  /* 0x0000763239387816 */ /* 0x040fe20000000038 */
[----:B------:R-:W-:Y:S01]  /*2b50*/  FFMA.FTZ R30, R26, R26, R33 ;  /* 0x0000001a1a1e7223 */ /* 0x000fe20000010021 */
[----:B------:R-:W-:-:S02]  /*2b60*/  SHF.L.U32 R57, R57, 0x10, RZ ;  /* 0x0000001039397819 */ /* 0x000fc400000006ff */
[----:B------:R-:W-:Y:S01]  /*2b70*/  SHF.L.U32 R56, R56, 0x10, RZ ;  /* 0x0000001038387819 */ /* 0x000fe200000006ff */
[----:B------:R-:W-:Y:S01]  /*2b80*/  FADD.FTZ R29, R29, R30 ;  /* 0x0000001e1d1d7221 */ /* 0x000fe20000010000 */
[----:B------:R-:W-:Y:S01]  /*2b90*/  PRMT R59, R58, 0x7632, R59 ;  /* 0x000076323a3b7816 */ /* 0x000fe2000000003b */
[----:B------:R-:W-:Y:S01]  /*2ba0*/  FMUL.FTZ R30, R54, R54 ;  /* 0x00000036361e7220 */ /* 0x000fe20000410000 */
[C---:B---3--:R-:W-:Y:S02]  /*2bb0*/  PRMT R52, R53.reuse, 0x7632, R52 ;  /* 0x0000763235347816 */ /* 0x048fe40000000034 */
[----:B------:R-:W-:Y:S02]  /*2bc0*/  SHF.L.U32 R53, R53, 0x10, RZ ;  /* 0x0000001035357819 */ /* 0x000fe400000006ff */
[----:B------:R-:W-:-:S05]  /*2bd0*/  SHF.L.U32 R52, R52, 0x10, RZ ;  /* 0x0000001034347819 */ /* 0x000fca00000006ff */
[----:B------:R-:W-:Y:S01]  /*2be0*/  FADD.FTZ R31, R53, R52 ;  /* 0x00000034351f7221 */ /* 0x000fe20000010000 */
[----:B------:R-:W-:-:S03]  /*2bf0*/  FMUL.FTZ R32, R52, R52 ;  /* 0x0000003434207220 */ /* 0x000fc60000410000 */
[----:B------:R-:W-:Y:S01]  /*2c00*/  FADD.FTZ R28, R28, R31 ;  /* 0x0000001f1c1c7221 */ /* 0x000fe20000010000 */
[----:B------:R-:W-:Y:S01]  /*2c10*/  FADD.FTZ R31, R55, R54 ;  /* 0x00000036371f7221 */ /* 0x000fe20000010000 */
[----:B------:R-:W-:Y:S01]  /*2c20*/  FFMA.FTZ R32, R53, R53, R32 ;  /* 0x0000003535207223 */ /* 0x000fe20000010020 */
[----:B------:R-:W-:Y:S02]  /*2c30*/  SHF.L.U32 R58, R58, 0x10, RZ ;  /* 0x000000103a3a7819 */ /* 0x000fe400000006ff */
[----:B------:R-:W-:Y:S01]  /*2c40*/  FADD.FTZ R28, R28, R31 ;  /* 0x0000001f1c1c7221 */ /* 0x000fe20000010000 */
[----:B------:R-:W-:Y:S01]  /*2c50*/  FADD.FTZ R31, R57, R56 ;  /* 0x00000038391f7221 */ /* 0x000fe20000010000 */
[----:B------:R-:W-:Y:S01]  /*2c60*/  SHF.L.U32 R59, R59, 0x10, RZ ;  /* 0x000000103b3b7819 */ /* 0x000fe200000006ff */
[----:B------:R-:W-:Y:S01]  /*2c70*/  FADD.FTZ R29, R29, R32 ;  /* 0x000000201d1d7221 */ /* 0x000fe20000010000 */
[----:B------:R-:W-:Y:S01]  /*2c80*/  FFMA.FTZ R30, R55, R55, R30 ;  /* 0x00000037371e7223 */ /* 0x000fe2000001001e */
[----:B------:R-:W-:Y:S01]  /*2c90*/  PRMT R60, R61, 0x7632, R60 ;  /* 0x000076323d3c7816 */ /* 0x000fe2000000003c */
[----:B------:R-:W-:Y:S01]  /*2ca0*/  FADD.FTZ R28, R28, R31 ;  /* 0x0000001f1c1c7221 */ /* 0x000fe20000010000 */
[----:B------:R-:W-:Y:S01]  /*2cb0*/  FADD.FTZ R31, R58, R59 ;  /* 0x0000003b3a1f7221 */ /* 0x000fe20000010000 */
[----:B------:R-:W-:Y:S01]  /*2cc0*/  FADD.FTZ R29, R29, R30 ;  /* 0x0000001e1d1d7221 */ /* 0x000fe20000010000 */
[----:B------:R-:W-:Y:S01]  /*2cd0*/  SHF.L.U32 R60, R60, 0x10, RZ ;  /* 0x000000103c3c7819 */ /* 0x000fe200000006ff */
[----:B------:R-:W-:Y:S01]  /*2ce0*/  FMUL.FTZ R30, R56, R56 ;  /* 0x00000038381e7220 */ /* 0x000fe20000410000 */
[----:B------:R-:W-:-:S02]  /*2cf0*/  SHF.L.U32 R61, R61, 0x10, RZ ;  /* 0x000000103d3d7819 */ /* 0x000fc400000006ff */
[----:B------:R-:W-:Y:S01]  /*2d00*/  PRMT R62, R63, 0x7632, R62 ;  /* 0x000076323f3e7816 */ /* 0x000fe2000000003e */
[----:B------:R-:W-:Y:S01]  /*2d10*/  FADD.FTZ R28, R28, R31 ;  /* 0x0000001f1c1c7221 */ /* 0x000fe20000010000 */
[----:B------:R-:W-:Y:S01]  /*2d20*/  FFMA.FTZ R30, R57, R57, R30 ;  /* 0x00000039391e7223 */ /* 0x000fe2000001001e */
[----:B------:R-:W-:Y:S01]  /*2d30*/  FADD.FTZ R31, R61, R60 ;  /* 0x0000003c3d1f7221 */ /* 0x000fe20000010000 */
[----:B------:R-:W-:Y:S01]  /*2d40*/  SHF.L.U32 R62, R62, 0x10, RZ ;  /* 0x000000103e3e7819 */ /* 0x000fe200000006ff */
[----:B------:R-:W-:Y:S01]  /*2d50*/  FMUL.FTZ R33, R59, R59 ;  /* 0x0000003b3b217220 */ /* 0x000fe20000410000 */
[----:B------:R-:W-:Y:S02]  /*2d60*/  SHF.L.U32 R63, R63, 0x10, RZ ;  /* 0x000000103f3f7819 */ /* 0x000fe400000006ff */
[----:B------:R-:W-:Y:S01]  /*2d70*/  PRMT R65, R64, 0x7632, R65 ;  /* 0x0000763240417816 */ /* 0x000fe20000000041 */
[----:B------:R-:W-:Y:S01]  /*2d80*/  FADD.FTZ R29, R29, R30 ;  /* 0x0000001e1d1d7221 */ /* 0x000fe20000010000 */
[----:B------:R-:W-:Y:S01]  /*2d90*/  FADD.FTZ R28, R28, R31 ;  /* 0x0000001f1c1c7221 */ /* 0x000fe20000010000 */
[----:B------:R-:W-:Y:S01]  /*2da0*/  FFMA.FTZ R30, R58, R58, R33 ;  /* 0x0000003a3a1e7223 */ /* 0x000fe20000010021 */
[----:B------:R-:W-:Y:S01]  /*2db0*/  FADD.FTZ R31, R63, R62 ;  /* 0x0000003e3f1f7221 */ /* 0x000fe20000010000 */
[----:B------:R-:W-:Y:S01]  /*2dc0*/  SHF.L.U32 R64, R64, 0x10, RZ ;  /* 0x0000001040407819 */ /* 0x000fe200000006ff */
[----:B------:R-:W-:Y:S01]  /*2dd0*/  FMUL.FTZ R32, R60, R60 ;  /* 0x0000003c3c207220 */ /* 0x000fe20000410000 */
[----:B------:R-:W-:-:S02]  /*2de0*/  SHF.L.U32 R65, R65, 0x10, RZ ;  /* 0x0000001041417819 */ /* 0x000fc400000006ff */
[----:B------:R-:W-:Y:S01]  /*2df0*/  PRMT R67, R66, 0x7632, R67 ;  /* 0x0000763242437816 */ /* 0x000fe20000000043 */
[----:B------:R-:W-:Y:S01]  /*2e00*/  FADD.FTZ R29, R29, R30 ;  /* 0x0000001e1d1d7221 */ /* 0x000fe20000010000 */
[----:B------:R-:W-:Y:S01]  /*2e10*/  FADD.FTZ R28, R28, R31 ;  /* 0x0000001f1c1c7221 */ /* 0x000fe20000010000 */
[----:B------:R-:W-:Y:S01]  /*2e20*/  FFMA.FTZ R32, R61, R61, R32 ;  /* 0x0000003d3d207223 */ /* 0x000fe20000010020 */
[----:B------:R-:W-:Y:S01]  /*2e30*/  FMUL.FTZ R30, R62, R62 ;  /* 0x0000003e3e1e7220 */ /* 0x000fe20000410000 */
[----:B------:R-:W-:Y:S01]  /*2e40*/  SHF.L.U32 R66, R66, 0x10, RZ ;  /* 0x0000001042427819 */ /* 0x000fe200000006ff */
[----:B------:R-:W-:Y:S01]  /*2e50*/  FADD.FTZ R31, R64, R65 ;  /* 0x00000041401f7221 */ /* 0x000fe20000010000 */
[----:B------:R-:W-:Y:S02]  /*2e60*/  SHF.L.U32 R67, R67, 0x10, RZ ;  /* 0x0000001043437819 */ /* 0x000fe400000006ff */
[----:B------:R-:W-:Y:S01]  /*2e70*/  PRMT R69, R68, 0x7632, R69 ;  /* 0x0000763244457816 */ /* 0x000fe20000000045 */
[----:B------:R-:W-:Y:S01]  /*2e80*/  FADD.FTZ R29, R29, R32 ;  /* 0x000000201d1d7221 */ /* 0x000fe20000010000 */
[----:B------:R-:W-:Y:S01]  /*2e90*/  FFMA.FTZ R30, R63, R63, R30 ;  /* 0x0000003f3f1e7223 */ /* 0x000fe2000001001e */
[----:B------:R-:W-:Y:S01]  /*2ea0*/  FADD.FTZ R28, R28, R31 ;  /* 0x0000001f1c1c7221 */ /* 0x000fe20000010000 */
[----:B------:R-:W-:Y:S01]  /*2eb0*/  FMUL.FTZ R33, R65, R65 ;  /* 0x0000004141217220 */ /* 0x000fe20000410000 */
[----:B------:R-:W-:Y:S01]  /*2ec0*/  SHF.L.U32 R68, R68, 0x10, RZ ;  /* 0x0000001044447819 */ /* 0x000fe200000006ff */
[----:B------:R-:W-:Y:S01]  /*2ed0*/  FADD.FTZ R31, R66, R67 ;  /* 0x00000043421f7221 */ /* 0x000fe20000010000 */
[----:B------:R-:W-:Y:S01]  /*2ee0*/  SHF.L.U32 R69, R69, 0x10, RZ ;  /* 0x0000001045457819 */ /* 0x000fe200000006ff */
[----:B------:R-:W-:Y:S01]  /*2ef0*/  FADD.FTZ R29, R29, R30 ;  /* 0x0000001e1d1d7221 */ /* 0x000fe20000010000 */
[----:B------:R-:W-:Y:S01]  /*2f00*/  FFMA.FTZ R30, R64, R64, R33 ;  /* 0x00000040401e7223 */ /* 0x000fe20000010021 */
[----:B------:R-:W-:Y:S01]  /*2f10*/  FADD.FTZ R28, R28, R31 ;  /* 0x0000001f1c1c7221 */ /* 0x000fe20000010000 */
[----:B------:R-:W-:Y:S01]  /*2f20*/  FMUL.FTZ R33, R67, R67 ;  /* 0x0000004343217220 */ /* 0x000fe20000410000 */
[----:B------:R-:W-:Y:S01]  /*2f30*/  FADD.FTZ R31, R68, R69 ;  /* 0x00000045441f7221 */ /* 0x000fe20000010000 */
[----:B------:R-:W-:Y:S01]  /*2f40*/  PRMT R71, R70, 0x7632, R71 ;  /* 0x0000763246477816 */ /* 0x000fe20000000047 */
        /* <DEDUP_REMOVED lines=17> */
[----:B-----5:R-:W-:-:S02]  /*3060*/  PRMT R76, R77, 0x7632, R76 ;  /* 0x000076324d4c7816 */ /* 0x020fc4000000004c */
[C---:B------:R-:W-:Y:S01]  /*3070*/  PRMT R74, R75.reuse, 0x7632, R74 ;  /* 0x000076324b4a7816 */ /* 0x040fe2000000004a */
[----:B------:R-:W-:Y:S01]  /*3080*/  FADD.FTZ R31, R72, R73 ;  /* 0x00000049481f7221 */ /* 0x000fe20000010000 */
[----:B------:R-:W-:Y:S02]  /*3090*/  SHF.L.U32 R75, R75, 0x10, RZ ;  /* 0x000000104b4b7819 */ /* 0x000fe400000006ff */
[----:B------:R-:W-:Y:S01]  /*30a0*/  SHF.L.U32 R74, R74, 0x10, RZ ;  /* 0x000000104a4a7819 */ /* 0x000fe200000006ff */
[----:B------:R-:W-:Y:S01]  /*30b0*/  FADD.FTZ R29, R29, R30 ;  /* 0x0000001e1d1d7221 */ /* 0x000fe20000010000 */
        /* <DEDUP_REMOVED lines=9> */
[----:B------:R-:W-:Y:S01]  /*3150*/  FMUL.FTZ R30, R76, R76 ;  /* 0x0000004c4c1e7220 */ /* 0x000fe20000410000 */
[----:B------:R-:W-:Y:S01]  /*3160*/  SHF.L.U32 R79, R79, 0x10, RZ ;  /* 0x000000104f4f7819 */ /* 0x000fe200000006ff */
[----:B------:R-:W-:Y:S01]  /*3170*/  FADD.FTZ R28, R28, R31 ;  /* 0x0000001f1c1c7221 */ /* 0x000fe20000010000 */
[----:B------:R-:W-:Y:S01]  /*3180*/  SHF.L.U32 R78, R78, 0x10, RZ ;  /* 0x000000104e4e7819 */ /* 0x000fe200000006ff */
[----:B------:R-:W-:Y:S01]  /*3190*/  FADD.FTZ R31, R77, R76 ;  /* 0x0000004c4d1f7221 */ /* 0x000fe20000010000 */
[----:B------:R-:W-:Y:S01]  /*31a0*/  FADD.FTZ R29, R29, R32 ;  /* 0x000000201d1d7221 */ /* 0x000fe20000010000 */
[----:B------:R-:W-:Y:S01]  /*31b0*/  FFMA.FTZ R30, R77, R77, R30 ;  /* 0x0000004d4d1e7223 */ /* 0x000fe2000001001e */
[----:B----4-:R-:W-:Y:S01]  /*31c0*/  PRMT R80, R81, 0x7632, R80 ;  /* 0x0000763251507816 */ /* 0x010fe20000000050 */
[----:B------:R-:W-:Y:S01]  /*31d0*/  FMUL.FTZ R33, R79, R79 ;  /* 0x0000004f4f217220 */ /* 0x000fe20000410000 */
[----:B------:R-:W-:-:S02]  /*31e0*/  FADD.FTZ R28, R28, R31 ;  /* 0x0000001f1c1c7221 */ /* 0x000fc40000010000 */
[----:B------:R-:W-:Y:S02]  /*31f0*/  SHF.L.U32 R80, R80, 0x10, RZ ;  /* 0x0000001050507819 */ /* 0x000fe400000006ff */
[----:B------:R-:W-:Y:S01]  /*3200*/  PRMT R82, R83, 0x7632, R82 ;  /* 0x0000763253527816 */ /* 0x000fe20000000052 */
[C---:B------:R-:W-:Y:S01]  /*3210*/  FADD.FTZ R31, R78.reuse, R79 ;  /* 0x0000004f4e1f7221 */ /* 0x040fe20000010000 */
[----:B------:R-:W-:Y:S01]  /*3220*/  SHF.L.U32 R81, R81, 0x10, RZ ;  /* 0x0000001051517819 */ /* 0x000fe200000006ff */
[----:B------:R-:W-:Y:S01]  /*3230*/  FADD.FTZ R29, R29, R30 ;  /* 0x0000001e1d1d7221 */ /* 0x000fe20000010000 */
[----:B------:R-:W-:Y:S01]  /*3240*/  FFMA.FTZ R30, R78, R78, R33 ;  /* 0x0000004e4e1e7223 */ /* 0x000fe20000010021 */
[----:B------:R-:W-:Y:S01]  /*3250*/  FMUL.FTZ R32, R80, R80 ;  /* 0x0000005050207220 */ /* 0x000fe20000410000 */
[----:B------:R-:W-:Y:S02]  /*3260*/  SHF.L.U32 R82, R82, 0x10, RZ ;  /* 0x0000001052527819 */ /* 0x000fe400000006ff */
        /* <DEDUP_REMOVED lines=58> */
.L_x_2244:
[----:B------:R-:W-:Y:S05]  /*3610*/  BSYNC.RECONVERGENT B0 ;  /* 0x0000000000007941 */ /* 0x000fea0003800200 */
.L_x_2243:
[----:B------:R-:W-:Y:S06]  /*3620*/  BAR.SYNC.DEFER_BLOCKING 0x0 ;  /* 0x0000000000007b1d */ /* 0x000fec0000010000 */
[----:B------:R-:W-:Y:S04]  /*3630*/  BSSY.RECONVERGENT B0, `(.L_x_2245) ;  /* 0x000002b000007945 */ /* 0x000fe80003800200 */
[----:B------:R-:W-:Y:S05]  /*3640*/  @P3 BRA `(.L_x_2246) ;  /* 0x0000000000a43947 */ /* 0x000fea0003800000 */
[----:B------:R-:W4:Y:S01]  /*3650*/  S2UR UR5, SR_CgaCtaId ;  /* 0x00000000000579c3 */ /* 0x000f220000008800 */
[----:B------:R-:W-:Y:S02]  /*3660*/  UMOV UR4, 0x400 ;  /* 0x0000040000047882 */ /* 0x000fe40000000000 */
[----:B----4-:R-:W-:-:S09]  /*3670*/  ULEA UR4, UR5, UR4, 0x18 ;  /* 0x0000000405047291 */ /* 0x010fd2000f8ec0ff */
[----:B--2---:R-:W2:Y:S04]  /*3680*/  LDS.64 R34, [UR4+0x18] ;  /* 0x00001804ff227984 */ /* 0x004ea80008000a00 */
[----:B------:R-:W4:Y:S04]  /*3690*/  LDS.128 R48, [UR4+0x20] ;  /* 0x00002004ff307984 */ /* 0x000f280008000c00 */
[----:B---3--:R-:W3:Y:S04]  /*36a0*/  LDS.128 R28, [UR4+0x30] ;  /* 0x00003004ff1c7984 */ /* 0x008ee80008000c00 */
[----:B------:R-:W5:Y:S04]  /*36b0*/  LDS.128 R44, [UR4+0x40] ;  /* 0x00004004ff2c7984 */ /* 0x000f680008000c00 */
[----:B------:R-:W5:Y:S04]  /*36c0*/  LDS.128 R40, [UR4+0x50] ;  /* 0x00005004ff287984 */ /* 0x000f680008000c00 */
[----:B-1----:R-:W1:Y:S01]  /*36d0*/  LDS.128 R36, [UR4+0x60] ;  /* 0x00006004ff247984 */ /* 0x002e620008000c00 */
[----:B--2---:R-:W-:Y:S01]  /*36e0*/  FADD.FTZ R109, R32, R34 ;  /* 0x00000022206d7221 */ /* 0x004fe20000010000 */
[----:B------:R-:W-:-:S02]  /*36f0*/  FADD.FTZ R114, R33, R35 ;  /* 0x0000002321727221 */ /* 0x000fc40000010000 */
[----:B0-----:R-:W0:Y:S01]  /*3700*/  LDS.128 R32, [UR4+0x70] ;  /* 0x00007004ff207984 */ /* 0x001e220008000c00 */
[----:B----4-:R-:W-:Y:S01]  /*3710*/  FADD.FTZ R109, R109, R48 ;  /* 0x000000306d6d7221 */ /* 0x010fe20000010000 */
[----:B------:R-:W-:-:S03]  /*3720*/  FADD.FTZ R114, R114, R49 ;  /* 0x0000003172727221 */ /* 0x000fc60000010000 */
[----:B------:R-:W-:Y:S01]  /*3730*/  FADD.FTZ R109, R109, R50 ;  /* 0x000000326d6d7221 */ /* 0x000fe20000010000 */
[----:B------:R-:W-:Y:S02]  /*3740*/  FADD.FTZ R114, R114, R51 ;  /* 0x0000003372727221 */ /* 0x000fe40000010000 */
[----:B------:R-:W2:Y:S01]  /*3750*/  LDS.128 R48, [UR4+0x80] ;  /* 0x00008004ff307984 */ /* 0x000ea20008000c00 */
        /* <DEDUP_REMOVED lines=24> */
.L_x_2246:
[----:B------:R-:W-:Y:S05]  /*38e0*/  BSYNC.RECONVERGENT B0 ;  /* 0x0000000000007941 */ /* 0x000fea0003800200 */
.L_x_2245:
        /* <DEDUP_REMOVED lines=14> */
[----:B--2---:R-:W-:Y:S02]  /*39d0*/  IMAD R35, R103, R90, R105 ;  /* 0x0000005a67237224 */ /* 0x004fe400078e0269 */
[----:B---3--:R-:W-:-:S04]  /*39e0*/  IMAD.WIDE.U32 R28, R31, 0x4, R28 ;  /* 0x000000041f1c7825 */ /* 0x008fc800078e001c */
[----:B------:R-:W-:Y:S01]  /*39f0*/  IMAD.WIDE.U32 R30, R35, 0x8, R38 ;  /* 0x00000008231e7825 */ /* 0x000fe200078e0026 */
[----:B------:R-:W-:Y:S02]  /*3a00*/  IADD3 R35, PT, PT, -R34, 0x1, RZ ;  /* 0x0000000122237810 */ /* 0x000fe40007ffe1ff */
[----:B------:R-:W2:Y:S02]  /*3a10*/  LDC R34, c[0x0][0x370] ;  /* 0x0000dc00ff227b82 */ /* 0x000ea40000000800 */
[----:B------:R3:W-:Y:S01]  /*3a20*/  STG.E.64 desc[UR6][R30.64], R32 ;  /* 0x000000201e007986 */ /* 0x0007e2000c101b06 */
[----:B------:R-:W-:Y:S06]  /*3a30*/  MEMBAR.ALL.GPU ;  /* 0x0000000000007992 */ /* 0x000fec000000a000 */
[----:B------:R-:W-:-:S00]  /*3a40*/  ERRBAR ;  /* 0x00000000000079ab */ /* 0x000fc00000000000 */
[----:B------:R-:W-:Y:S06]  /*3a50*/  CGAERRBAR ;  /* 0x00000000000075ab */ /* 0x000fec0000000000 */
[----:B------:R3:W-:Y:S01]  /*3a60*/  REDG.E.ADD.S32.STRONG.GPU desc[UR6][R28.64], R35 ;  /* 0x000000231c00798e */ /* 0x0007e2000c12e306 */
[----:B--2---:R-:W-:-:S04]  /*3a70*/  SEL R37, R34, RZ, !P2 ;  /* 0x000000ff22257207 */ /* 0x004fc80005000000 */
[----:B------:R-:W-:-:S13]  /*3a80*/  ISETP.NE.AND P2, PT, R37, -0x1, PT ;  /* 0xffffffff2500780c */ /* 0x000fda0003f45270 */
[----:B---3--:R-:W-:Y:S05]  /*3a90*/  @!P2 BRA `(.L_x_2248) ;  /* 0x000000000014a947 */ /* 0x008fea0003800000 */
.L_x_2249:
[----:B------:R-:W2:Y:S04]  /*3aa0*/  LDG.E.STRONG.GPU R30, desc[UR6][R28.64] ;  /* 0x000000061c1e7981 */ /* 0x000ea8000c1ef900 */
[----:B--2---:R-:W-:Y:S01]  /*3ab0*/  CCTL.IVALL ;  /* 0x00000000ff00798f */ /* 0x004fe20002000000 */
[----:B------:R-:W-:Y:S05]  /*3ac0*/  YIELD ;  /* 0x0000000000007946 */ /* 0x000fea0003800000 */
[----:B------:R-:W-:-:S13]  /*3ad0*/  ISETP.NE.AND P2, PT, R30, R37, PT ;  /* 0x000000251e00720c */ /* 0x000fda0003f45270 */
[----:B------:R-:W-:Y:S05]  /*3ae0*/  @P2 BRA `(.L_x_2249) ;  /* 0xfffffffc00ec2947 */ /* 0x000fea000383ffff */
.L_x_2248:
        /* <DEDUP_REMOVED lines=16> */
.L_x_2251:
        /* <DEDUP_REMOVED lines=10> */
[--C-:B--2---:R-:W-:Y:S02]  /*3c90*/  @!P2 IMAD.WIDE.U32 R34, R51, 0x8, R38.reuse ;  /* 0x000000083322a825 */ /* 0x104fe400078e0026 */
[----:B------:R-:W2:Y:S02]  /*3ca0*/  @!P6 LDG.E.64 R30, desc[UR6][R30.64] ;  /* 0x000000061e1ee981 */ /* 0x000ea4000c1e1b00 */
[----:B-1----:R-:W-:Y:S02]  /*3cb0*/  @!P4 IMAD.WIDE.U32 R36, R47, 0x8, R38 ;  /* 0x000000082f24c825 */ /* 0x002fe400078e0026 */
        /* <DEDUP_REMOVED lines=49> */
.L_x_2250:
        /* <DEDUP_REMOVED lines=20> */
[-C--:B--2---:R-:W-:Y:S02]  /*4110*/  @!P5 IMAD R35, R30, R90.reuse, R105 ;  /* 0x0000005a1e23d224 */ /* 0x084fe400078e0269 */
[----:B------:R-:W-:Y:S01]  /*4120*/  @!P4 IMAD.WIDE.U32 R30, R31, 0x8, R38 ;  /* 0x000000081f1ec825 */ /* 0x000fe200078e0026 */
[----:B------:R-:W0:Y:S03]  /*4130*/  @!P2 LDG.E.64 R28, desc[UR6][R28.64] ;  /* 0x000000061c1ca981 */ /* 0x000e26000c1e1b00 */
[----:B------:R-:W-:Y:S02]  /*4140*/  @!P6 IMAD R37, R34, R90, R105 ;  /* 0x0000005a2225e224 */ /* 0x000fe400078e0269 */
[--C-:B------:R-:W-:Y:S01]  /*4150*/  @!P5 IMAD.WIDE.U32 R34, R35, 0x8, R38.reuse ;  /* 0x000000082322d825 */ /* 0x100fe200078e0026 */
[----:B------:R-:W2:Y:S03]  /*4160*/  @!P4 LDG.E.64 R30, desc[UR6][R30.64] ;  /* 0x000000061e1ec981 */ /* 0x000ea6000c1e1b00 */
[----:B-1----:R-:W-:-:S02]  /*4170*/  @!P6 IMAD.WIDE.U32 R36, R37, 0x8, R38 ;  /* 0x000000082524e825 */ /* 0x002fc400078e0026 */
[----:B------:R-:W3:Y:S04]  /*4180*/  @!P5 LDG.E.64 R34, desc[UR6][R34.64] ;  /* 0x000000062222d981 */ /* 0x000ee8000c1e1b00 */
        /* <DEDUP_REMOVED lines=10> */
.L_x_2252:
        /* <DEDUP_REMOVED lines=19> */
.L_x_2253:
        /* <DEDUP_REMOVED lines=9> */
.L_x_2254:
[----:B------:R-:W-:Y:S05]  /*43f0*/  BSYNC.RECONVERGENT B0 ;  /* 0x0000000000007941 */ /* 0x000fea0003800200 */
.L_x_2247:
[----:B------:R-:W4:Y:S01]  /*4400*/  S2UR UR5, SR_CgaCtaId ;  /* 0x00000000000579c3 */ /* 0x000f220000008800 */
[----:B------:R-:W5:Y:S01]  /*4410*/  LDCU UR8, c[0x0][0x414] ;  /* 0x00008280ff0877ac */ /* 0x000f620008000800 */
[----:B-1----:R-:W-:Y:S01]  /*4420*/  SHF.L.U32 R36, R92, 0x1, RZ ;  /* 0x000000015c247819 */ /* 0x002fe200000006ff */
[----:B------:R-:W-:-:S03]  /*4430*/  UMOV UR4, 0x400 ;  /* 0x0000040000047882 */ /* 0x000fc60000000000 */
[----:B------:R-:W-:Y:S02]  /*4440*/  LOP3.LUT R41, R36, 0x7e, RZ, 0xc0, !PT ;  /* 0x0000007e24297812 */ /* 0x000fe400078ec0ff */
[----:B---3--:R-:W1:Y:S02]  /*4450*/  @P0 LDC.64 R28, c[0x0][0x388] ;  /* 0x0000e200ff1c0b82 */ /* 0x008e640000000a00 */
[----:B------:R-:W-:-:S06]  /*4460*/  IADD3 R41, PT, PT, R108, R41, RZ ;  /* 0x000000296c297210 */ /* 0x000fcc0007ffe0ff */
[----:B--2---:R-:W2:Y:S01]  /*4470*/  LDC.64 R34, c[0x0][0x398] ;  /* 0x0000e600ff227b82 */ /* 0x004ea20000000a00 */
[----:B----4-:R-:W-:-:S07]  /*4480*/  ULEA UR4, UR5, UR4, 0x18 ;  /* 0x0000000405047291 */ /* 0x010fce000f8ec0ff */
[----:B------:R-:W3:Y:S01]  /*4490*/  LDC.64 R30, c[0x0][0x3a0] ;  /* 0x0000e800ff1e7b82 */ /* 0x000ee20000000a00 */
[----:B------:R-:W4:Y:S01]  /*44a0*/  LDCU UR5, c[0x0][0x404] ;  /* 0x00008080ff0577ac */ /* 0x000f220008000800 */
[----:B-1----:R-:W-:-:S04]  /*44b0*/  @P0 IMAD.WIDE R36, R107, 0x8, R28 ;  /* 0x000000086b240825 */ /* 0x002fc800078e021c */
[----:B-----5:R-:W-:Y:S01]  /*44c0*/  @P0 FMUL.FTZ R28, R32, UR8 ;  /* 0x00000008201c0c20 */ /* 0x020fe20008410000 */
[----:B------:R-:W-:Y:S01]  /*44d0*/  @P0 FMUL.FTZ R29, R33, UR8 ;  /* 0x00000008211d0c20 */ /* 0x000fe20008410000 */
[----:B------:R0:W-:Y:S04]  /*44e0*/  @!P3 STS.64 [UR4+0x98], R32 ;  /* 0x00009820ff00b988 */ /* 0x0001e80008000a04 */
[----:B------:R1:W-:Y:S01]  /*44f0*/  @P0 STG.E.64 desc[UR6][R36.64], R28 ;  /* 0x0000001c24000986 */ /* 0x0003e2000c101b06 */
[C---:B--2---:R-:W-:Y:S01]  /*4500*/  IMAD.WIDE R38, R41.reuse, 0x2, R34 ;  /* 0x0000000229267825 */ /* 0x044fe200078e0222 */
[----:B------:R-:W-:Y:S03]  /*4510*/  BAR.SYNC.DEFER_BLOCKING 0x0 ;  /* 0x0000000000007b1d */ /* 0x000fe60000010000 */
[----:B---3--:R-:W-:-:S03]  /*4520*/  IMAD.WIDE R40, R41, 0x2, R30 ;  /* 0x0000000229287825 */ /* 0x008fc600078e021e */
[----:B------:R-:W2:Y:S04]  /*4530*/  LDG.E.U16 R45, desc[UR6][R38.64] ;  /* 0x00000006262d7981 */ /* 0x000ea8000c1e1500 */
[----:B------:R3:W5:Y:S04]  /*4540*/  LDG.E.U16 R46, desc[UR6][R38.64+0x2] ;  /* 0x00000206262e7981 */ /* 0x000768000c1e1500 */
[----:B------:R-:W5:Y:S04]  /*4550*/  LDG.E.U16 R48, desc[UR6][R40.64] ;  /* 0x0000000628307981 */ /* 0x000f68000c1e1500 */
[----:B------:R3:W5:Y:S01]  /*4560*/  LDG.E.U16 R47, desc[UR6][R40.64+0x2] ;  /* 0x00000206282f7981 */ /* 0x000762000c1e1500 */
[----:B0-----:R-:W-:Y:S01]  /*4570*/  HFMA2 R32, -RZ, RZ, 1.875, 0 ;  /* 0x3f800000ff207431 */ /* 0x001fe200000001ff */
[----:B-1----:R-:W-:Y:S01]  /*4580*/  SHF.R.U32.HI R28, RZ, 0x6, R92 ;  /* 0x00000006ff1c7819 */ /* 0x002fe2000001165c */
[----:B------:R-:W-:Y:S01]  /*4590*/  BSSY.RECONVERGENT B0, `(.L_x_2255) ;  /* 0x0000768000007945 */ /* 0x000fe20003800200 */
[----:B------:R-:W0:Y:S01]  /*45a0*/  LDS.64 R30, [UR4+0x98] ;  /* 0x00009804ff1e7984 */ /* 0x000e220008000a00 */
[----:B------:R-:W1:Y:S02]  /*45b0*/  LDCU.U8 UR4, c[0x0][0x3fc] ;  /* 0x00007f80ff0477ac */ /* 0x000e640008000000 */
[----:B----4-:R-:W-:-:S05]  /*45c0*/  IMAD R33, R103, UR5, R28 ;  /* 0x0000000567217c24 */ /* 0x010fca000f8e021c */
[C---:B------:R-:W-:Y:S02]  /*45d0*/  IADD3 R35, PT, PT, R33.reuse, 0xf0, RZ ;  /* 0x000000f021237810 */ /* 0x040fe40007ffe0ff */
[C---:B------:R-:W-:Y:S02]  /*45e0*/  IADD3 R36, PT, PT, R33.reuse, 0x48, RZ ;  /* 0x0000004821247810 */ /* 0x040fe40007ffe0ff */
[C---:B------:R-:W-:Y:S02]  /*45f0*/  IADD3 R37, PT, PT, R33.reuse, 0xb8, RZ ;  /* 0x000000b821257810 */ /* 0x040fe40007ffe0ff */
[C---:B---3--:R-:W-:Y:S02]  /*4600*/  IADD3 R38, PT, PT, R33.reuse, 0xa0, RZ ;  /* 0x000000a021267810 */ /* 0x048fe40007ffe0ff */
[----:B------:R-:W-:Y:S02]  /*4610*/  IADD3 R39, PT, PT, R33, 0xc0, RZ ;  /* 0x000000c021277810 */ /* 0x000fe40007ffe0ff */
[----:B------:R-:W-:Y:S01]  /*4620*/  SHF.R.S32.HI R40, RZ, 0x1f, R35 ;  /* 0x0000001fff287819 */ /* 0x000fe20000011423 */
[----:B-1----:R-:W-:Y:S01]  /*4630*/  UISETP.NE.AND UP0, UPT, UR4, URZ, UPT ;  /* 0x000000ff0400728c */ /* 0x002fe2000bf05270 */
[----:B------:R-:W-:-:S02]  /*4640*/  SHF.R.S32.HI R41, RZ, 0x1f, R36 ;  /* 0x0000001fff297819 */ /* 0x000fc40000011424 */
[----:B------:R-:W-:Y:S02]  /*4650*/  SHF.R.S32.HI R42, RZ, 0x1f, R37 ;  /* 0x0000001fff2a7819 */ /* 0x000fe40000011425 */
[----:B------:R-:W-:Y:S02]  /*4660*/  SHF.R.S32.HI R43, RZ, 0x1f, R38 ;  /* 0x0000001fff2b7819 */ /* 0x000fe40000011426 */
[----:B------:R-:W-:Y:S01]  /*4670*/  SHF.R.S32.HI R44, RZ, 0x1f, R39 ;  /* 0x0000001fff2c7819 */ /* 0x000fe20000011427 */
        /* <DEDUP_REMOVED lines=8> */
[----:B-----5:R-:W-:Y:S02]  /*4700*/  SHF.L.U32 R46, R46, 0x10, RZ ;  /* 0x000000102e2e7819 */ /* 0x020fe400000006ff */
[----:B------:R-:W-:Y:S02]  /*4710*/  SHF.L.U32 R48, R48, 0x10, RZ ;  /* 0x0000001030307819 */ /* 0x000fe400000006ff */
        /* <DEDUP_REMOVED lines=30> */
.L_x_2258:
[----:B------:R-:W-:Y:S05]  /*4900*/  BSYNC.RECONVERGENT B1 ;  /* 0x0000000000017941 */ /* 0x000fea0003800200 */
.L_x_2257:
        /* <DEDUP_REMOVED lines=20> */
.L_x_2260:
[----:B------:R-:W-:Y:S05]  /*4a50*/  BSYNC.RECONVERGENT B1 ;  /* 0x0000000000017941 */ /* 0x000fea0003800200 */
.L_x_2259:
[----:B------:R-:W-:Y:S01]  /*4a60*/  ISETP.GE.U32.AND P5, PT, R51, UR4, PT ;  /* 0x0000000433007c0c */ /* 0x000fe2000bfa6070 */
[----:B------:R-:W-:Y:S01]  /*4a70*/  BSSY.RECONVERGENT B1, `(.L_x_2261) ;  /* 0x0000029000017945 */ /* 0x000fe20003800200 */
[----:B------:R-:W-:Y:S02]  /*4a80*/  SHF.R.S32.HI R28, RZ, 0x1f, R51 ;  /* 0x0000001fff1c7819 */ /* 0x000fe40000011433 */
[C---:B------:R-:W-:Y:S02]  /*4a90*/  IADD3 R109, PT, PT, R33.reuse, 0x20, RZ ;  /* 0x00000020216d7810 */ /* 0x040fe40007ffe0ff */
[----:B------:R-:W-:Y:S02]  /*4aa0*/  ISETP.GE.AND.EX P5, PT, R28, UR5, PT, P5 ;  /* 0x000000051c007c0c */ /* 0x000fe4000bfa6350 */
[C---:B01----:R-:W-:Y:S02]  /*4ab0*/  IADD3 R30, PT, PT, R33.reuse, 0x30, RZ ;  /* 0x00000030211e7810 */ /* 0x043fe40007ffe0ff */
[----:B------:R-:W-:-:S02]  /*4ac0*/  IADD3 R31, PT, PT, R33, 0x38, RZ ;  /* 0x00000038211f7810 */ /* 0x000fc40007ffe0ff */
[----:B------:R-:W-:Y:S02]  /*4ad0*/  ISETP.GE.U32.AND P2, PT, R49, UR4, PT ;  /* 0x0000000431007c0c */ /* 0x000fe4000bf46070 */
[----:B------:R-:W-:Y:S02]  /*4ae0*/  ISETP.GE.U32.AND P1, PT, R109, UR4, PT ;  /* 0x000000046d007c0c */ /* 0x000fe4000bf26070 */
[----:B------:R-:W-:Y:S02]  /*4af0*/  ISETP.GE.U32.AND P6, PT, R104, UR4, PT ;  /* 0x0000000468007c0c */ /* 0x000fe4000bfc6070 */
[----:B------:R-:W-:Y:S02]  /*4b00*/  ISETP.GE.U32.AND P3, PT, R30, UR4, PT ;  /* 0x000000041e007c0c */ /* 0x000fe4000bf66070 */
[----:B------:R-:W-:Y:S02]  /*4b10*/  ISETP.GE.U32.AND P4, PT, R31, UR4, PT ;  /* 0x000000041f007c0c */ /* 0x000fe4000bf86070 */
        /* <DEDUP_REMOVED lines=12> */
[----:B------:R-:W0:Y:S01]  /*4be0*/  LDCU.64 UR8, c[0x0][0x3e0] ;  /* 0x00007c00ff0877ac */ /* 0x000e220008000a00 */
[--C-:B------:R-:W-:Y:S01]  /*4bf0*/  FADD.FTZ R115, R3, -R34.reuse ;  /* 0x8000002203737221 */ /* 0x100fe20000010000 */
[----:B------:R-:W-:Y:S01]  /*4c00*/  MOV R2, R110 ;  /* 0x0000006e00027202 */ /* 0x000fe20000000f00 */
[----:B------:R-:W-:Y:S01]  /*4c10*/  FADD.FTZ R29, R0, -R34 ;  /* 0x80000022001d7221 */ /* 0x000fe20000010000 */
[----:B------:R-:W1:Y:S01]  /*4c20*/  LDCU.64 UR10, c[0x0][0x380] ;  /* 0x00007000ff0a77ac */ /* 0x000e620008000a00 */
[----:B------:R-:W-:Y:S01]  /*4c30*/  MOV R3, R113 ;  /* 0x0000007100037202 */ /* 0x000fe20000000f00 */
[-C--:B------:R-:W-:Y:S01]  /*4c40*/  FMUL.FTZ R115, R115, R32.reuse ;  /* 0x0000002073737220 */ /* 0x080fe20000410000 */
[----:B------:R-:W-:-:S03]  /*4c50*/  FMUL.FTZ R29, R29, R32 ;  /* 0x000000201d1d7220 */ /* 0x000fc60000410000 */
[----:B------:R-:W-:Y:S01]  /*4c60*/  FFMA.FTZ R115, R46, R115, R47 ;  /* 0x000000732e737223 */ /* 0x000fe2000001002f */
        /* <DEDUP_REMOVED lines=9> */
.L_x_2262:
[----:B------:R-:W-:Y:S05]  /*4d00*/  BSYNC.RECONVERGENT B1 ;  /* 0x0000000000017941 */ /* 0x000fea0003800200 */
.L_x_2261:
        /* <DEDUP_REMOVED lines=20> */
.L_x_2264:
[----:B------:R-:W-:Y:S05]  /*4e50*/  BSYNC.RECONVERGENT B1 ;  /* 0x0000000000017941 */ /* 0x000fea0003800200 */
.L_x_2263:
[----:B------:R-:W-:Y:S04]  /*4e60*/  BSSY.RECONVERGENT B1, `(.L_x_2265) ;  /* 0x0000014000017945 */ /* 0x000fe80003800200 */
[----:B------:R-:W-:Y:S05]  /*4e70*/  @P1 BRA `(.L_x_2266) ;  /* 0x0000000000481947 */ /* 0x000fea0003800000 */
[----:B------:R-:W2:Y:S01]  /*4e80*/  LDCU.64 UR8, c[0x0][0x3e0] ;  /* 0x00007c00ff0877ac */ /* 0x000ea20008000a00 */
[----:B------:R-:W-:Y:S01]  /*4e90*/  MOV R2, R110 ;  /* 0x0000006e00027202 */ /* 0x000fe20000000f00 */
[--C-:B------:R-:W-:Y:S01]  /*4ea0*/  FADD.FTZ R7, R7, -R34.reuse ;  /* 0x8000002207077221 */ /* 0x100fe20000010000 */
[----:B01----:R-:W-:Y:S01]  /*4eb0*/  MOV R3, R113 ;  /* 0x0000007100037202 */ /* 0x003fe20000000f00 */
        /* <DEDUP_REMOVED lines=14> */
.L_x_2266:
[----:B------:R-:W-:Y:S05]  /*4fa0*/  BSYNC.RECONVERGENT B1 ;  /* 0x0000000000017941 */ /* 0x000fea0003800200 */
.L_x_2265:
        /* <DEDUP_REMOVED lines=20> */
.L_x_2268:
[----:B------:R-:W-:Y:S05]  /*50f0*/  BSYNC.RECONVERGENT B1 ;  /* 0x0000000000017941 */ /* 0x000fea0003800200 */
.L_x_2267:
[----:B------:R-:W-:Y:S04]  /*5100*/  BSSY.RECONVERGENT B1, `(.L_x_2269) ;  /* 0x0000014000017945 */ /* 0x000fe80003800200 */
[----:B------:R-:W-:Y:S05]  /*5110*/  @P3 BRA `(.L_x_2270) ;  /* 0x0000000000483947 */ /* 0x000fea0003800000 */
[----:B------:R-:W4:Y:S01]  /*5120*/  LDCU.64 UR8, c[0x0][0x3e0] ;  /* 0x00007c00ff0877ac */ /* 0x000f220008000a00 */
[----:B------:R-:W-:Y:S01]  /*5130*/  MOV R2, R110 ;  /* 0x0000006e00027202 */ /* 0x000fe20000000f00 */
[--C-:B-123--:R-:W-:Y:S01]  /*5140*/  FADD.FTZ R5, R10, -R34.reuse ;  /* 0x800000220a057221 */ /* 0x10efe20000010000 */
[----:B0-----:R-:W-:Y:S01]  /*5150*/  MOV R3, R113 ;  /* 0x0000007100037202 */ /* 0x001fe20000000f00 */
        /* <DEDUP_REMOVED lines=14> */
.L_x_2270:
[----:B------:R-:W-:Y:S05]  /*5240*/  BSYNC.RECONVERGENT B1 ;  /* 0x0000000000017941 */ /* 0x000fea0003800200 */
.L_x_2269:
        /* <DEDUP_REMOVED lines=20> */
.L_x_2272:
[----:B------:R-:W-:Y:S05]  /*5390*/  BSYNC.RECONVERGENT B1 ;  /* 0x0000000000017941 */ /* 0x000fea0003800200 */
.L_x_2271:
[----:B------:R-:W-:Y:S01]  /*53a0*/  ISETP.GE.U32.AND P5, PT, R87, UR4, PT ;  /* 0x0000000457007c0c */ /* 0x000fe2000bfa6070 */
[----:B------:R-:W-:Y:S01]  /*53b0*/  BSSY.RECONVERGENT B1, `(.L_x_2273) ;  /* 0x0000027000017945 */ /* 0x000fe20003800200 */
[----:B01234-:R-:W-:Y:S02]  /*53c0*/  SHF.R.S32.HI R4, RZ, 0x1f, R87 ;  /* 0x0000001fff047819 */ /* 0x01ffe40000011457 */
        /* <DEDUP_REMOVED lines=37> */
.L_x_2274:
[----:B------:R-:W-:Y:S05]  /*5620*/  BSYNC.RECONVERGENT B1 ;  /* 0x0000000000017941 */ /* 0x000fea0003800200 */
.L_x_2273:
        /* <DEDUP_REMOVED lines=20> */
.L_x_2276:
[----:B------:R-:W-:Y:S05]  /*5770*/  BSYNC.RECONVERGENT B1 ;  /* 0x0000000000017941 */ /* 0x000fea0003800200 */
.L_x_2275:
        /* <DEDUP_REMOVED lines=9> */
[----:B------:R-:W-:-:S04]  /*5810*/  FMUL.FTZ R19, R19, R32 ;  /* 0x0000002013137220 */ /* 0x000fc80000410000 */
[----:B------:R-:W-:Y:S01]  /*5820*/  FFMA.FTZ R12, R46, R19, R47 ;  /* 0x000000132e0c7223 */ /* 0x000fe2000001002f */
[----:B--2---:R-:W-:Y:S02]  /*5830*/  IMAD R4, R11, UR8, RZ ;  /* 0x000000080b047c24 */ /* 0x004fe4000f8e02ff */
[----:B------:R-:W-:Y:S01]  /*5840*/  FFMA.FTZ R11, R45, R5, R48 ;  /* 0x000000052d0b7223 */ /* 0x000fe20000010030 */
[----:B------:R-:W-:-:S04]  /*5850*/  IMAD.WIDE.U32 R2, R89, UR8, R2 ;  /* 0x0000000859027c25 */ /* 0x000fc8000f8e0002 */
[----:B------:R-:W-:Y:S01]  /*5860*/  IMAD R89, R89, UR9, R4 ;  /* 0x0000000959597c24 */ /* 0x000fe2000f8e0204 */
[----:B0-----:R-:W-:-:S04]  /*5870*/  LEA R4, P1, R2, UR10, 0x1 ;  /* 0x0000000a02047c11 */ /* 0x001fc8000f8208ff */
[----:B------:R-:W-:Y:S02]  /*5880*/  IADD3 R89, PT, PT, R3, R89, RZ ;  /* 0x0000005903597210 */ /* 0x000fe40007ffe0ff */
[----:B------:R-:W-:Y:S02]  /*5890*/  F2FP.BF16.F32.PACK_AB R3, R12, R11 ;  /* 0x0000000b0c03723e */ /* 0x000fe400000010ff */
[----:B------:R-:W-:-:S05]  /*58a0*/  LEA.HI.X R5, R2, UR11, R89, 0x1, P1 ;  /* 0x0000000b02057c11 */ /* 0x000fca00088f0c59 */
[----:B------:R2:W-:Y:S02]  /*58b0*/  STG.E desc[UR6][R4.64], R3 ;  /* 0x0000000304007986 */ /* 0x0005e4000c101906 */
.L_x_2278:
[----:B------:R-:W-:Y:S05]  /*58c0*/  BSYNC.RECONVERGENT B1 ;  /* 0x0000000000017941 */ /* 0x000fea0003800200 */
.L_x_2277:
        /* <DEDUP_REMOVED lines=20> */
.L_x_2280:
[----:B------:R-:W-:Y:S05]  /*5a10*/  BSYNC.RECONVERGENT B1 ;  /* 0x0000000000017941 */ /* 0x000fea0003800200 */
.L_x_2279:
        /* <DEDUP_REMOVED lines=20> */
.L_x_2282:
[----:B------:R-:W-:Y:S05]  /*5b60*/  BSYNC.RECONVERGENT B1 ;  /* 0x0000000000017941 */ /* 0x000fea0003800200 */
.L_x_2281:
        /* <DEDUP_REMOVED lines=20> */
.L_x_2284:
[----:B------:R-:W-:Y:S05]  /*5cb0*/  BSYNC.RECONVERGENT B1 ;  /* 0x0000000000017941 */ /* 0x000fea0003800200 */
.L_x_2283:
[----:B------:R-:W-:Y:S01]  /*5cc0*/  ISETP.GE.U32.AND P5, PT, R0, UR4, PT ;  /* 0x0000000400007c0c */ /* 0x000fe2000bfa6070 */
[----:B------:R-:W-:Y:S01]  /*5cd0*/  BSSY.RECONVERGENT B1, `(.L_x_2285) ;  /* 0x0000029000017945 */ /* 0x000fe20003800200 */
[----:B01234-:R-:W-:Y:S02]  /*5ce0*/  SHF.R.S32.HI R4, RZ, 0x1f, R0 ;  /* 0x0000001fff047819 */ /* 0x01ffe40000011400 */
[C---:B------:R-:W-:Y:S02]  /*5cf0*/  IADD3 R13, PT, PT, R33.reuse, 0x88, RZ ;  /* 0x00000088210d7810 */ /* 0x040fe40007ffe0ff */
[----:B------:R-:W-:Y:S02]  /*5d00*/  ISETP.GE.AND.EX P5, PT, R4, UR5, PT, P5 ;  /* 0x0000000504007c0c */ /* 0x000fe4000bfa6350 */
[C---:B------:R-:W-:Y:S02]  /*5d10*/  IADD3 R11, PT, PT, R33.reuse, 0x90, RZ ;  /* 0x00000090210b7810 */ /* 0x040fe40007ffe0ff */
        /* <DEDUP_REMOVED lines=25> */
[----:B------:R-:W-:-:S04]  /*5eb0*/  FMUL.FTZ R27, R27, R32 ;  /* 0x000000201b1b7220 */ /* 0x000fc80000410000 */
        /* <DEDUP_REMOVED lines=10> */
.L_x_2286:
[----:B------:R-:W-:Y:S05]  /*5f60*/  BSYNC.RECONVERGENT B1 ;  /* 0x0000000000017941 */ /* 0x000fea0003800200 */
.L_x_2285:
        /* <DEDUP_REMOVED lines=20> */
.L_x_2288:
[----:B------:R-:W-:Y:S05]  /*60b0*/  BSYNC.RECONVERGENT B1 ;  /* 0x0000000000017941 */ /* 0x000fea0003800200 */
.L_x_2287:
        /* <DEDUP_REMOVED lines=20> */
.L_x_2290:
[----:B------:R-:W-:Y:S05]  /*6200*/  BSYNC.RECONVERGENT B1 ;  /* 0x0000000000017941 */ /* 0x000fea0003800200 */
.L_x_2289:
        /* <DEDUP_REMOVED lines=20> */
.L_x_2292:
[----:B------:R-:W-:Y:S05]  /*6350*/  BSYNC.RECONVERGENT B1 ;  /* 0x0000000000017941 */ /* 0x000fea0003800200 */
.L_x_2291:
[----:B------:R-:W-:Y:S04]  /*6360*/  BSSY.RECONVERGENT B1, `(.L_x_2293) ;  /* 0x0000014000017945 */ /* 0x000fe80003800200 */
[----:B------:R-:W-:Y:S05]  /*6370*/  @P3 BRA `(.L_x_2294) ;  /* 0x0000000000483947 */ /* 0x000fea0003800000 */
[----:B------:R-:W4:Y:S01]  /*6380*/  LDCU.64 UR8, c[0x0][0x3e0] ;  /* 0x00007c00ff0877ac */ /* 0x000f220008000a00 */
[----:B------:R-:W-:Y:S01]  /*6390*/  MOV R2, R110 ;  /* 0x0000006e00027202 */ /* 0x000fe20000000f00 */
[--C-:B0123--:R-:W-:Y:S01]  /*63a0*/  FADD.FTZ R5, R58, -R34.reuse ;  /* 0x800000223a057221 */ /* 0x10ffe20000010000 */
[----:B------:R-:W-:Y:S01]  /*63b0*/  MOV R3, R113 ;  /* 0x0000007100037202 */ /* 0x000fe20000000f00 */
        /* <DEDUP_REMOVED lines=14> */
.L_x_2294:
[----:B------:R-:W-:Y:S05]  /*64a0*/  BSYNC.RECONVERGENT B1 ;  /* 0x0000000000017941 */ /* 0x000fea0003800200 */
.L_x_2293:
        /* <DEDUP_REMOVED lines=20> */
.L_x_2296:
[----:B------:R-:W-:Y:S05]  /*65f0*/  BSYNC.RECONVERGENT B1 ;  /* 0x0000000000017941 */ /* 0x000fea0003800200 */
.L_x_2295:
        /* <DEDUP_REMOVED lines=38> */
.L_x_2298:
[----:B------:R-:W-:Y:S05]  /*6860*/  BSYNC.RECONVERGENT B1 ;  /* 0x0000000000017941 */ /* 0x000fea0003800200 */
.L_x_2297:
        /* <DEDUP_REMOVED lines=20> */
.L_x_2300:
[----:B------:R-:W-:Y:S05]  /*69b0*/  BSYNC.RECONVERGENT B1 ;  /* 0x0000000000017941 */ /* 0x000fea0003800200 */
.L_x_2299:
        /* <DEDUP_REMOVED lines=20> */
.L_x_2302:
[----:B------:R-:W-:Y:S05]  /*6b00*/  BSYNC.RECONVERGENT B1 ;  /* 0x0000000000017941 */ /* 0x000fea0003800200 */
.L_x_2301:
        /* <DEDUP_REMOVED lines=20> */
.L_x_2304:
[----:B------:R-:W-:Y:S05]  /*6c50*/  BSYNC.RECONVERGENT B1 ;  /* 0x0000000000017941 */ /* 0x000fea0003800200 */
.L_x_2303:
        /* <DEDUP_REMOVED lines=20> */
.L_x_2306:
[----:B------:R-:W-:Y:S05]  /*6da0*/  BSYNC.RECONVERGENT B1 ;  /* 0x0000000000017941 */ /* 0x000fea0003800200 */
.L_x_2305:
        /* <DEDUP_REMOVED lines=20> */
.L_x_2308:
[----:B------:R-:W-:Y:S05]  /*6ef0*/  BSYNC.RECONVERGENT B1 ;  /* 0x0000000000017941 */ /* 0x000fea0003800200 */
.L_x_2307:
        /* <DEDUP_REMOVED lines=16> */
[----:B------:R-:W-:Y:S01]  /*7000*/  ISETP.GE.AND.EX P4, PT, R91, UR5, PT, P4 ;  /* 0x000000055b007c0c */ /* 0x000fe2000bf86340 */
[----:B------:R-:W-:-:S12]  /*7010*/  @P5 BRA `(.L_x_2310) ;  /* 0x0000000000485947 */ /* 0x000fd80003800000 */
        /* <DEDUP_REMOVED lines=18> */
.L_x_2310:
[----:B------:R-:W-:Y:S05]  /*7140*/  BSYNC.RECONVERGENT B1 ;  /* 0x0000000000017941 */ /* 0x000fea0003800200 */
.L_x_2309:
        /* <DEDUP_REMOVED lines=20> */
.L_x_2312:
[----:B------:R-:W-:Y:S05]  /*7290*/  BSYNC.RECONVERGENT B1 ;  /* 0x0000000000017941 */ /* 0x000fea0003800200 */
.L_x_2311:
        /* <DEDUP_REMOVED lines=20> */
.L_x_2314:
[----:B------:R-:W-:Y:S05]  /*73e0*/  BSYNC.RECONVERGENT B1 ;  /* 0x0000000000017941 */ /* 0x000fea0003800200 */
.L_x_2313:
        /* <DEDUP_REMOVED lines=20> */
.L_x_2316:
[----:B------:R-:W-:Y:S05]  /*7530*/  BSYNC.RECONVERGENT B1 ;  /* 0x0000000000017941 */ /* 0x000fea0003800200 */
.L_x_2315:
        /* <DEDUP_REMOVED lines=20> */
.L_x_2318:
[----:B------:R-:W-:Y:S05]  /*7680*/  BSYNC.RECONVERGENT B1 ;  /* 0x0000000000017941 */ /* 0x000fea0003800200 */
.L_x_2317:
        /* <DEDUP_REMOVED lines=19> */
.L_x_2256:
[----:B------:R-:W0:Y:S01]  /*77c0*/  LDCU.64 UR4, c[0x0][0x3e8] ;  /* 0x00007d00ff0477ac */ /* 0x000e220008000a00 */
[----:B------:R-:W-:Y:S01]  /*77d0*/  SHF.R.S32.HI R30, RZ, 0x1f, R33 ;  /* 0x0000001fff1e7819 */ /* 0x000fe20000011421 */
[----:B------:R-:W-:Y:S01]  /*77e0*/  BSSY.RECONVERGENT B1, `(.L_x_2320) ;  /* 0x0000028000017945 */ /* 0x000fe20003800200 */
[C---:B------:R-:W-:Y:S02]  /*77f0*/  IADD3 R51, PT, PT, R33.reuse, 0x10, RZ ;  /* 0x0000001021337810 */ /* 0x040fe40007ffe0ff */
[C---:B------:R-:W-:Y:S02]  /*7800*/  IADD3 R50, PT, PT, R33.reuse, 0x18, RZ ;  /* 0x0000001821327810 */ /* 0x040fe40007ffe0ff */
[----:B------:R-:W-:Y:S02]  /*7810*/  SHF.R.S32.HI R108, RZ, 0x1f, R51 ;  /* 0x0000001fff6c7819 */ /* 0x000fe40000011433 */
[C---:B------:R-:W-:Y:S02]  /*7820*/  IADD3 R49, PT, PT, R33.reuse, 0x20, RZ ;  /* 0x0000002021317810 */ /* 0x040fe40007ffe0ff */
[----:B0-----:R-:W-:-:S02]  /*7830*/  ISETP.GE.U32.AND P2, PT, R33, UR4, PT ;  /* 0x0000000421007c0c */ /* 0x001fc4000bf46070 */
[----:B------:R-:W-:Y:S02]  /*7840*/  ISETP.GE.U32.AND P3, PT, R106, UR4, PT ;  /* 0x000000046a007c0c */ /* 0x000fe4000bf66070 */
[----:B------:R-:W-:Y:S02]  /*7850*/  ISETP.GE.AND.EX P2, PT, R30, UR5, PT, P2 ;  /* 0x000000051e007c0c */ /* 0x000fe4000bf46320 */
        /* <DEDUP_REMOVED lines=32> */
.L_x_2321:
[----:B------:R-:W-:Y:S05]  /*7a60*/  BSYNC.RECONVERGENT B1 ;  /* 0x0000000000017941 */ /* 0x000fea0003800200 */
.L_x_2320:
[----:B------:R-:W-:Y:S04]  /*7a70*/  BSSY.RECONVERGENT B1, `(.L_x_2322) ;  /* 0x000001e000017945 */ /* 0x000fe80003800200 */
[----:B------:R-:W-:Y:S05]  /*7a80*/  @P3 BRA `(.L_x_2323) ;  /* 0x0000000000703947 */ /* 0x000fea0003800000 */
[--C-:B------:R-:W-:Y:S01]  /*7a90*/  FADD.FTZ R87, R87, -R34.reuse ;  /* 0x8000002257577221 */ /* 0x100fe20000010000 */
[----:B0-----:R-:W-:Y:S01]  /*7aa0*/  FADD.FTZ R29, R2, -R34 ;  /* 0x80000022021d7221 */ /* 0x001fe20000010000 */
        /* <DEDUP_REMOVED lines=26> */
.L_x_2323:
[----:B------:R-:W-:Y:S05]  /*7c50*/  BSYNC.RECONVERGENT B1 ;  /* 0x0000000000017941 */ /* 0x000fea0003800200 */
.L_x_2322:
[----:B------:R-:W-:Y:S04]  /*7c60*/  BSSY.RECONVERGENT B1, `(.L_x_2324) ;  /* 0x000001e000017945 */ /* 0x000fe80003800200 */
[----:B------:R-:W-:Y:S05]  /*7c70*/  @P4 BRA `(.L_x_2325) ;  /* 0x0000000000704947 */ /* 0x000fea0003800000 */
[--C-:B01----:R-:W-:Y:S01]  /*7c80*/  FADD.FTZ R29, R0, -R34.reuse ;  /* 0x80000022001d7221 */ /* 0x103fe20000010000 */
        /* <DEDUP_REMOVED lines=27> */
.L_x_2325:
[----:B------:R-:W-:Y:S05]  /*7e40*/  BSYNC.RECONVERGENT B1 ;  /* 0x0000000000017941 */ /* 0x000fea0003800200 */
.L_x_2324:
[----:B------:R-:W-:Y:S01]  /*7e50*/  ISETP.GE.U32.AND P5, PT, R50, UR4, PT ;  /* 0x0000000432007c0c */ /* 0x000fe2000bfa6070 */
[----:B------:R-:W-:Y:S01]  /*7e60*/  BSSY.RECONVERGENT B1, `(.L_x_2326) ;  /* 0x000002f000017945 */ /* 0x000fe20003800200 */
[----:B--2---:R-:W-:Y:S02]  /*7e70*/  SHF.R.S32.HI R3, RZ, 0x1f, R50 ;  /* 0x0000001fff037819 */ /* 0x004fe40000011432 */
        /* <DEDUP_REMOVED lines=9> */
[----:B01----:R-:W-:-:S02]  /*7f10*/  SHF.R.S32.HI R28, RZ, 0x1f, R0 ;  /* 0x0000001fff1c7819 */ /* 0x003fc40000011400 */
        /* <DEDUP_REMOVED lines=8> */
[----:B------:R-:W-:Y:S01]  /*7fa0*/  FADD.FTZ R87, R4, -R34 ;  /* 0x8000002204577221 */ /* 0x000fe20000010000 */
[----:B------:R-:W0:Y:S02]  /*7fb0*/  LDCU.64 UR8, c[0x0][0x3e0] ;  /* 0x00007c00ff0877ac */ /* 0x000e240008000a00 */
        /* <DEDUP_REMOVED lines=25> */
.L_x_2327:
[----:B------:R-:W-:Y:S05]  /*8150*/  BSYNC.RECONVERGENT B1 ;  /* 0x0000000000017941 */ /* 0x000fea0003800200 */
.L_x_2326:
[----:B------:R-:W-:Y:S04]  /*8160*/  BSSY.RECONVERGENT B1, `(.L_x_2328) ;  /* 0x000001e000017945 */ /* 0x000fe80003800200 */
[----:B------:R-:W-:Y:S05]  /*8170*/  @P2 BRA `(.L_x_2329) ;  /* 0x0000000000702947 */ /* 0x000fea0003800000 */
[--C-:B------:R-:W-:Y:S01]  /*8180*/  FADD.FTZ R7, R7, -R34.reuse ;  /* 0x8000002207077221 */ /* 0x100fe20000010000 */
[----:B------:R-:W-:Y:S01]  /*8190*/  FADD.FTZ R3, R6, -R34 ;  /* 0x8000002206037221 */ /* 0x000fe20000010000 */
[----:B------:R-:W1:Y:S02]  /*81a0*/  LDCU.64 UR8, c[0x0][0x3e0] ;  /* 0x00007c00ff0877ac */ /* 0x000e640008000a00 */
[-C--:B------:R-:W-:Y:S01]  /*81b0*/  FMUL.FTZ R7, R7, R32.reuse ;  /* 0x0000002007077220 */ /* 0x080fe20000410000 */
[----:B------:R-:W-:Y:S01]  /*81c0*/  FMUL.FTZ R3, R3, R32 ;  /* 0x0000002003037220 */ /* 0x000fe20000410000 */
[----:B------:R-:W2:Y:S02]  /*81d0*/  LDCU.64 UR10, c[0x0][0x380] ;  /* 0x00007000ff0a77ac */ /* 0x000ea40008000a00 */
[----:B------:R-:W-:Y:S01]  /*81e0*/  FFMA.FTZ R87, R45, R7, R48 ;  /* 0x000000072d577223 */ /* 0x000fe20000010030 */
[----:B------:R-:W-:Y:S01]  /*81f0*/  FFMA.FTZ R50, R46, R3, R47 ;  /* 0x000000032e327223 */ /* 0x000fe2000001002f */
[----:B------:R-:W-:-:S02]  /*8200*/  MOV R3, R113 ;  /* 0x0000007100037202 */ /* 0x000fc40000000f00 */
[----:B------:R-:W-:Y:S01]  /*8210*/  FMUL.FTZ R2, R87, -1.4426950216293334961 ;  /* 0xbfb8aa3b57027820 */ /* 0x000fe20000410000 */
[----:B0-----:R-:W-:-:S05]  /*8220*/  FMUL.FTZ R5, R50, -1.4426950216293334961 ;  /* 0xbfb8aa3b32057820 */ /* 0x001fca0000410000 */
[----:B------:R-:W0:Y:S01]  /*8230*/  MUFU.EX2 R2, R2 ;  /* 0x0000000200027308 */ /* 0x000e220000000800 */
[----:B-1----:R-:W-:-:S03]  /*8240*/  IMAD R86, R86, UR8, RZ ;  /* 0x0000000856567c24 */ /* 0x002fc6000f8e02ff */
[----:B------:R-:W1:Y:S01]  /*8250*/  MUFU.EX2 R5, R5 ;  /* 0x0000000500057308 */ /* 0x000e620000000800 */
[----:B------:R-:W-:Y:S02]  /*8260*/  IMAD R89, R49, UR9, R86 ;  /* 0x0000000931597c24 */ /* 0x000fe4000f8e0256 */
[----:B0-----:R-:W-:Y:S01]  /*8270*/  FADD.FTZ R4, R2, 1 ;  /* 0x3f80000002047421 */ /* 0x001fe20000010000 */
[----:B------:R-:W-:Y:S01]  /*8280*/  MOV R2, R110 ;  /* 0x0000006e00027202 */ /* 0x000fe20000000f00 */
[----:B-1----:R-:W-:-:S04]  /*8290*/  FADD.FTZ R7, R5, 1 ;  /* 0x3f80000005077421 */ /* 0x002fc80000010000 */
[----:B------:R-:W0:Y:S01]  /*82a0*/  MUFU.RCP R4, R4 ;  /* 0x0000000400047308 */ /* 0x000e220000001000 */
[----:B------:R-:W-:-:S05]  /*82b0*/  IMAD.WIDE.U32 R2, R49, UR8, R2 ;  /* 0x0000000831027c25 */ /* 0x000fca000f8e0002 */
[----:B------:R-:W-:Y:S02]  /*82c0*/  IADD3 R89, PT, PT, R3, R89, RZ ;  /* 0x0000005903597210 */ /* 0x000fe40007ffe0ff */
[----:B------:R-:W1:Y:S01]  /*82d0*/  MUFU.RCP R7, R7 ;  /* 0x0000000700077308 */ /* 0x000e620000001000 */
[----:B0-----:R-:W-:Y:S01]  /*82e0*/  FMUL.FTZ R6, R87, R4 ;  /* 0x0000000457067220 */ /* 0x001fe20000410000 */
[----:B--2---:R-:W-:-:S04]  /*82f0*/  LEA R4, P2, R2, UR10, 0x1 ;  /* 0x0000000a02047c11 */ /* 0x004fc8000f8408ff */
[----:B------:R-:W-:Y:S01]  /*8300*/  LEA.HI.X R5, R2, UR11, R89, 0x1, P2 ;  /* 0x0000000b02057c11 */ /* 0x000fe200090f0c59 */
[----:B-1----:R-:W-:-:S05]  /*8310*/  FMUL.FTZ R49, R50, R7 ;  /* 0x0000000732317220 */ /* 0x002fca0000410000 */
[----:B------:R-:W-:-:S05]  /*8320*/  F2FP.BF16.F32.PACK_AB R49, R49, R6 ;  /* 0x000000063131723e */ /* 0x000fca00000010ff */
[----:B------:R1:W-:Y:S02]  /*8330*/  STG.E desc[UR6][R4.64], R49 ;  /* 0x0000003104007986 */ /* 0x0003e4000c101906 */
.L_x_2329:
[----:B------:R-:W-:Y:S05]  /*8340*/  BSYNC.RECONVERGENT B1 ;  /* 0x0000000000017941 */ /* 0x000fea0003800200 */
.L_x_2328:
        /* <DEDUP_REMOVED lines=30> */
.L_x_2331:
[----:B------:R-:W-:Y:S05]  /*8530*/  BSYNC.RECONVERGENT B1 ;  /* 0x0000000000017941 */ /* 0x000fea0003800200 */
.L_x_2330:
[----:B------:R-:W-:Y:S04]  /*8540*/  BSSY.RECONVERGENT B1, `(.L_x_2332) ;  /* 0x000001e000017945 */ /* 0x000fe80003800200 */
[----:B------:R-:W-:Y:S05]  /*8550*/  @P3 BRA `(.L_x_2333) ;  /* 0x0000000000703947 */ /* 0x000fea0003800000 */
[--C-:B--2---:R-:W-:Y:S01]  /*8560*/  FADD.FTZ R3, R10, -R34.reuse ;  /* 0x800000220a037221 */ /* 0x104fe20000010000 */
        /* <DEDUP_REMOVED lines=27> */
.L_x_2333:
[----:B------:R-:W-:Y:S05]  /*8720*/  BSYNC.RECONVERGENT B1 ;  /* 0x0000000000017941 */ /* 0x000fea0003800200 */
.L_x_2332:
[----:B------:R-:W-:Y:S04]  /*8730*/  BSSY.RECONVERGENT B1, `(.L_x_2334) ;  /* 0x000001e000017945 */ /* 0x000fe80003800200 */
[----:B------:R-:W-:Y:S05]  /*8740*/  @P4 BRA `(.L_x_2335) ;  /* 0x0000000000704947 */ /* 0x000fea0003800000 */
[--C-:B------:R-:W-:Y:S01]  /*8750*/  FADD.FTZ R13, R13, -R34.reuse ;  /* 0x800000220d0d7221 */ /* 0x100fe20000010000 */
[----:B--23--:R-:W-:Y:S01]  /*8760*/  FADD.FTZ R3, R12, -R34 ;  /* 0x800000220c037221 */ /* 0x00cfe20000010000 */
[----:B------:R-:W2:Y:S02]  /*8770*/  LDCU.64 UR8, c[0x0][0x3e0] ;  /* 0x00007c00ff0877ac */ /* 0x000ea40008000a00 */
[-C--:B------:R-:W-:Y:S01]  /*8780*/  FMUL.FTZ R13, R13, R32.reuse ;  /* 0x000000200d0d7220 */ /* 0x080fe20000410000 */
[----:B------:R-:W-:Y:S01]  /*8790*/  FMUL.FTZ R3, R3, R32 ;  /* 0x0000002003037220 */ /* 0x000fe20000410000 */
[----:B------:R-:W3:Y:S02]  /*87a0*/  LDCU.64 UR10, c[0x0][0x380] ;  /* 0x00007000ff0a77ac */ /* 0x000ee40008000a00 */
[----:B------:R-:W-:Y:S01]  /*87b0*/  FFMA.FTZ R13, R45, R13, R48 ;  /* 0x0000000d2d0d7223 */ /* 0x000fe20000010030 */
[----:B------:R-:W-:Y:S01]  /*87c0*/  FFMA.FTZ R7, R46, R3, R47 ;  /* 0x000000032e077223 */ /* 0x000fe2000001002f */
[----:B------:R-:W-:-:S02]  /*87d0*/  MOV R3, R113 ;  /* 0x0000007100037202 */ /* 0x000fc40000000f00 */
[----:B------:R-:W-:Y:S01]  /*87e0*/  FMUL.FTZ R2, R13, -1.4426950216293334961 ;  /* 0xbfb8aa3b0d027820 */ /* 0x000fe20000410000 */
[----:B01----:R-:W-:-:S05]  /*87f0*/  FMUL.FTZ R5, R7, -1.4426950216293334961 ;  /* 0xbfb8aa3b07057820 */ /* 0x003fca0000410000 */
[----:B------:R-:W0:Y:S01]  /*8800*/  MUFU.EX2 R2, R2 ;  /* 0x0000000200027308 */ /* 0x000e220000000800 */
[----:B--2---:R-:W-:-:S03]  /*8810*/  IMAD R9, R28, UR8, RZ ;  /* 0x000000081c097c24 */ /* 0x004fc6000f8e02ff */
        /* <DEDUP_REMOVED lines=10> */
[----:B---3--:R-:W-:-:S04]  /*88c0*/  LEA R4, P2, R2, UR10, 0x1 ;  /* 0x0000000a02047c11 */ /* 0x008fc8000f8408ff */
[----:B------:R-:W-:Y:S01]  /*88d0*/  LEA.HI.X R5, R2, UR11, R9, 0x1, P2 ;  /* 0x0000000b02057c11 */ /* 0x000fe200090f0c09 */
[----:B-1----:R-:W-:-:S05]  /*88e0*/  FMUL.FTZ R7, R7, R6 ;  /* 0x0000000607077220 */ /* 0x002fca0000410000 */
[----:B------:R-:W-:-:S05]  /*88f0*/  F2FP.BF16.F32.PACK_AB R7, R7, R0 ;  /* 0x000000000707723e */ /* 0x000fca00000010ff */
[----:B------:R4:W-:Y:S02]  /*8900*/  STG.E desc[UR6][R4.64], R7 ;  /* 0x0000000704007986 */ /* 0x0009e4000c101906 */
.L_x_2335:
[----:B------:R-:W-:Y:S05]  /*8910*/  BSYNC.RECONVERGENT B1 ;  /* 0x0000000000017941 */ /* 0x000fea0003800200 */
.L_x_2334:
[----:B------:R-:W-:Y:S01]  /*8920*/  ISETP.GE.U32.AND P5, PT, R29, UR4, PT ;  /* 0x000000041d007c0c */ /* 0x000fe2000bfa6070 */
[----:B------:R-:W-:Y:S01]  /*8930*/  BSSY.RECONVERGENT B1, `(.L_x_2336) ;  /* 0x000002f000017945 */ /* 0x000fe20003800200 */
[----:B--23--:R-:W-:Y:S02]  /*8940*/  SHF.R.S32.HI R3, RZ, 0x1f, R29 ;  /* 0x0000001fff037819 */ /* 0x00cfe4000001141d */
[----:B------:R-:W-:Y:S02]  /*8950*/  IADD3 R9, PT, PT, R33, 0x60, RZ ;  /* 0x0000006021097810 */ /* 0x000fe40007ffe0ff */
[----:B------:R-:W-:Y:S02]  /*8960*/  ISETP.GE.AND.EX P5, PT, R3, UR5, PT, P5 ;  /* 0x0000000503007c0c */ /* 0x000fe4000bfa6350 */
[----:B----4-:R-:W-:Y:S02]  /*8970*/  IADD3 R7, PT, PT, R33, 0x68, RZ ;  /* 0x0000006821077810 */ /* 0x010fe40007ffe0ff */
        /* <DEDUP_REMOVED lines=42> */
.L_x_2337:
[----:B------:R-:W-:Y:S05]  /*8c20*/  BSYNC.RECONVERGENT B1 ;  /* 0x0000000000017941 */ /* 0x000fea0003800200 */
.L_x_2336:
[----:B------:R-:W-:Y:S04]  /*8c30*/  BSSY.RECONVERGENT B1, `(.L_x_2338) ;  /* 0x000001e000017945 */ /* 0x000fe80003800200 */
[----:B------:R-:W-:Y:S05]  /*8c40*/  @P2 BRA `(.L_x_2339) ;  /* 0x0000000000702947 */ /* 0x000fea0003800000 */
[--C-:B------:R-:W-:Y:S01]  /*8c50*/  FADD.FTZ R17, R17, -R34.reuse ;  /* 0x8000002211117221 */ /* 0x100fe20000010000 */
[----:B------:R-:W-:Y:S01]  /*8c60*/  FADD.FTZ R3, R16, -R34 ;  /* 0x8000002210037221 */ /* 0x000fe20000010000 */
[----:B------:R-:W3:Y:S02]  /*8c70*/  LDCU.64 UR8, c[0x0][0x3e0] ;  /* 0x00007c00ff0877ac */ /* 0x000ee40008000a00 */
[-C--:B------:R-:W-:Y:S01]  /*8c80*/  FMUL.FTZ R17, R17, R32.reuse ;  /* 0x0000002011117220 */ /* 0x080fe20000410000 */
[----:B------:R-:W-:Y:S01]  /*8c90*/  FMUL.FTZ R3, R3, R32 ;  /* 0x0000002003037220 */ /* 0x000fe20000410000 */
[----:B------:R-:W4:Y:S02]  /*8ca0*/  LDCU.64 UR10, c[0x0][0x380] ;  /* 0x00007000ff0a77ac */ /* 0x000f240008000a00 */
[----:B------:R-:W-:Y:S01]  /*8cb0*/  FFMA.FTZ R17, R45, R17, R48 ;  /* 0x000000112d117223 */ /* 0x000fe20000010030 */
[----:B------:R-:W-:Y:S01]  /*8cc0*/  FFMA.FTZ R14, R46, R3, R47 ;  /* 0x000000032e0e7223 */ /* 0x000fe2000001002f */
[----:B------:R-:W-:-:S02]  /*8cd0*/  MOV R3, R113 ;  /* 0x0000007100037202 */ /* 0x000fc40000000f00 */
[----:B------:R-:W-:Y:S01]  /*8ce0*/  FMUL.FTZ R2, R17, -1.4426950216293334961 ;  /* 0xbfb8aa3b11027820 */ /* 0x000fe20000410000 */
[----:B012---:R-:W-:-:S05]  /*8cf0*/  FMUL.FTZ R5, R14, -1.4426950216293334961 ;  /* 0xbfb8aa3b0e057820 */ /* 0x007fca0000410000 */
[----:B------:R-:W0:Y:S01]  /*8d00*/  MUFU.EX2 R2, R2 ;  /* 0x0000000200027308 */ /* 0x000e220000000800 */
[----:B---3--:R-:W-:-:S03]  /*8d10*/  IMAD R41, R41, UR8, RZ ;  /* 0x0000000829297c24 */ /* 0x008fc6000f8e02ff */
        /* <DEDUP_REMOVED lines=10> */
[----:B----4-:R-:W-:-:S04]  /*8dc0*/  LEA R4, P2, R2, UR10, 0x1 ;  /* 0x0000000a02047c11 */ /* 0x010fc8000f8408ff */
[----:B------:R-:W-:Y:S01]  /*8dd0*/  LEA.HI.X R5, R2, UR11, R41, 0x1, P2 ;  /* 0x0000000b02057c11 */ /* 0x000fe200090f0c29 */
[----:B-1----:R-:W-:-:S05]  /*8de0*/  FMUL.FTZ R15, R14, R13 ;  /* 0x0000000d0e0f7220 */ /* 0x002fca0000410000 */
[----:B------:R-:W-:-:S05]  /*8df0*/  F2FP.BF16.F32.PACK_AB R15, R15, R12 ;  /* 0x0000000c0f0f723e */ /* 0x000fca00000010ff */
[----:B------:R3:W-:Y:S02]  /*8e00*/  STG.E desc[UR6][R4.64], R15 ;  /* 0x0000000f04007986 */ /* 0x0007e4000c101906 */
.L_x_2339:
[----:B------:R-:W-:Y:S05]  /*8e10*/  BSYNC.RECONVERGENT B1 ;  /* 0x0000000000017941 */ /* 0x000fea0003800200 */
.L_x_2338:
[----:B------:R-:W-:Y:S04]  /*8e20*/  BSSY.RECONVERGENT B1, `(.L_x_2340) ;  /* 0x000001e000017945 */ /* 0x000fe80003800200 */
[----:B------:R-:W-:Y:S05]  /*8e30*/  @P6 BRA `(.L_x_2341) ;  /* 0x0000000000706947 */ /* 0x000fea0003800000 */
[--C-:B------:R-:W-:Y:S01]  /*8e40*/  FADD.FTZ R3, R18, -R34.reuse ;  /* 0x8000002212037221 */ /* 0x100fe20000010000 */
[----:B------:R-:W-:Y:S01]  /*8e50*/  FADD.FTZ R19, R19, -R34 ;  /* 0x8000002213137221 */ /* 0x000fe20000010000 */
[----:B------:R-:W4:Y:S02]  /*8e60*/  LDCU.64 UR8, c[0x0][0x3e0] ;  /* 0x00007c00ff0877ac */ /* 0x000f240008000a00 */
[-C--:B------:R-:W-:Y:S01]  /*8e70*/  FMUL.FTZ R3, R3, R32.reuse ;  /* 0x0000002003037220 */ /* 0x080fe20000410000 */
[----:B------:R-:W-:Y:S01]  /*8e80*/  FMUL.FTZ R19, R19, R32 ;  /* 0x0000002013137220 */ /* 0x000fe20000410000 */
[----:B------:R-:W5:Y:S02]  /*8e90*/  LDCU.64 UR10, c[0x0][0x380] ;  /* 0x00007000ff0a77ac */ /* 0x000f640008000a00 */
[----:B------:R-:W-:Y:S01]  /*8ea0*/  FFMA.FTZ R13, R45, R3, R48 ;  /* 0x000000032d0d7223 */ /* 0x000fe20000010030 */
[----:B------:R-:W-:Y:S01]  /*8eb0*/  FFMA.FTZ R19, R46, R19, R47 ;  /* 0x000000132e137223 */ /* 0x000fe2000001002f */
[----:B------:R-:W-:-:S02]  /*8ec0*/  MOV R3, R113 ;  /* 0x0000007100037202 */ /* 0x000fc40000000f00 */
[----:B------:R-:W-:Y:S01]  /*8ed0*/  FMUL.FTZ R2, R13, -1.4426950216293334961 ;  /* 0xbfb8aa3b0d027820 */ /* 0x000fe20000410000 */
[----:B0123--:R-:W-:-:S05]  /*8ee0*/  FMUL.FTZ R5, R19, -1.4426950216293334961 ;  /* 0xbfb8aa3b13057820 */ /* 0x00ffca0000410000 */
[----:B------:R-:W0:Y:S01]  /*8ef0*/  MUFU.EX2 R2, R2 ;  /* 0x0000000200027308 */ /* 0x000e220000000800 */
[----:B----4-:R-:W-:-:S03]  /*8f00*/  IMAD R11, R11, UR8, RZ ;  /* 0x000000080b0b7c24 */ /* 0x010fc6000f8e02ff */
        /* <DEDUP_REMOVED lines=10> */
[----:B-----5:R-:W-:-:S04]  /*8fb0*/  LEA R4, P2, R2, UR10, 0x1 ;  /* 0x0000000a02047c11 */ /* 0x020fc8000f8408ff */
[----:B------:R-:W-:Y:S01]  /*8fc0*/  LEA.HI.X R5, R2, UR11, R15, 0x1, P2 ;  /* 0x0000000b02057c11 */ /* 0x000fe200090f0c0f */
[----:B-1----:R-:W-:-:S05]  /*8fd0*/  FMUL.FTZ R14, R19, R12 ;  /* 0x0000000c130e7220 */ /* 0x002fca0000410000 */
[----:B------:R-:W-:-:S05]  /*8fe0*/  F2FP.BF16.F32.PACK_AB R11, R14, R11 ;  /* 0x0000000b0e0b723e */ /* 0x000fca00000010ff */
[----:B------:R4:W-:Y:S02]  /*8ff0*/  STG.E desc[UR6][R4.64], R11 ;  /* 0x0000000b04007986 */ /* 0x0009e4000c101906 */
.L_x_2341:
[----:B------:R-:W-:Y:S05]  /*9000*/  BSYNC.RECONVERGENT B1 ;  /* 0x0000000000017941 */ /* 0x000fea0003800200 */
.L_x_2340:
[----:B------:R-:W-:Y:S04]  /*9010*/  BSSY.RECONVERGENT B1, `(.L_x_2342) ;  /* 0x000001e000017945 */ /* 0x000fe80003800200 */
[----:B------:R-:W-:Y:S05]  /*9020*/  @P1 BRA `(.L_x_2343) ;  /* 0x0000000000701947 */ /* 0x000fea0003800000 */
[--C-:B------:R-:W-:Y:S01]  /*9030*/  FADD.FTZ R21, R21, -R34.reuse ;  /* 0x8000002215157221 */ /* 0x100fe20000010000 */
[----:B------:R-:W-:Y:S01]  /*9040*/  FADD.FTZ R3, R20, -R34 ;  /* 0x8000002214037221 */ /* 0x000fe20000010000 */
[----:B------:R-:W5:Y:S01]  /*9050*/  LDCU.64 UR8, c[0x0][0x3e0] ;  /* 0x00007c00ff0877ac */ /* 0x000f620008000a00 */
[----:B01234-:R-:W-:Y:S01]  /*9060*/  MOV R4, R110 ;  /* 0x0000006e00047202 */ /* 0x01ffe20000000f00 */
        /* <DEDUP_REMOVED lines=9> */
[----:B-----5:R-:W-:-:S03]  /*9100*/  IMAD R15, R97, UR8, RZ ;  /* 0x00000008610f7c24 */ /* 0x020fc6000f8e02ff */
        /* <DEDUP_REMOVED lines=14> */
.L_x_2343:
[----:B------:R-:W-:Y:S05]  /*91f0*/  BSYNC.RECONVERGENT B1 ;  /* 0x0000000000017941 */ /* 0x000fea0003800200 */
.L_x_2342:
[----:B------:R-:W-:Y:S04]  /*9200*/  BSSY.RECONVERGENT B1, `(.L_x_2344) ;  /* 0x000001e000017945 */ /* 0x000fe80003800200 */
[----:B------:R-:W-:Y:S05]  /*9210*/  @P3 BRA `(.L_x_2345) ;  /* 0x0000000000703947 */ /* 0x000fea0003800000 */
[--C-:B------:R-:W-:Y:S01]  /*9220*/  FADD.FTZ R23, R23, -R34.reuse ;  /* 0x8000002217177221 */ /* 0x100fe20000010000 */
[----:B0-----:R-:W-:Y:S01]  /*9230*/  FADD.FTZ R3, R22, -R34 ;  /* 0x8000002216037221 */ /* 0x001fe20000010000 */
[----:B------:R-:W0:Y:S01]  /*9240*/  LDCU.64 UR8, c[0x0][0x3e0] ;  /* 0x00007c00ff0877ac */ /* 0x000e220008000a00 */
[----:B-1234-:R-:W-:Y:S01]  /*9250*/  MOV R4, R110 ;  /* 0x0000006e00047202 */ /* 0x01efe20000000f00 */
        /* <DEDUP_REMOVED lines=24> */
.L_x_2345:
[----:B------:R-:W-:Y:S05]  /*93e0*/  BSYNC.RECONVERGENT B1 ;  /* 0x0000000000017941 */ /* 0x000fea0003800200 */
.L_x_2344:
        /* <DEDUP_REMOVED lines=30> */
.L_x_2347:
[----:B------:R-:W-:Y:S05]  /*95d0*/  BSYNC.RECONVERGENT B1 ;  /* 0x0000000000017941 */ /* 0x000fea0003800200 */
.L_x_2346:
[----:B------:R-:W-:Y:S01]  /*95e0*/  ISETP.GE.U32.AND P5, PT, R0, UR4, PT ;  /* 0x0000000400007c0c */ /* 0x000fe2000bfa6070 */
[----:B------:R-:W-:Y:S01]  /*95f0*/  BSSY.RECONVERGENT B1, `(.L_x_2348) ;  /* 0x0000033000017945 */ /* 0x000fe20003800200 */
[----:B0-----:R-:W-:Y:S02]  /*9600*/  SHF.R.S32.HI R3, RZ, 0x1f, R0 ;  /* 0x0000001fff037819 */ /* 0x001fe40000011400 */
[----:B------:R-:W-:Y:S02]  /*9610*/  IADD3 R13, PT, PT, R33, 0x88, RZ ;  /* 0x00000088210d7810 */ /* 0x000fe40007ffe0ff */
[----:B------:R-:W-:Y:S02]  /*9620*/  ISETP.GE.AND.EX P5, PT, R3, UR5, PT, P5 ;  /* 0x0000000503007c0c */ /* 0x000fe4000bfa6350 */
[C---:B----4-:R-:W-:Y:S02]  /*9630*/  IADD3 R11, PT, PT, R33.reuse, 0x90, RZ ;  /* 0x00000090210b7810 */ /* 0x050fe40007ffe0ff */
[----:B------:R-:W-:-:S02]  /*9640*/  IADD3 R9, PT, PT, R33, 0x98, RZ ;  /* 0x0000009821097810 */ /* 0x000fc40007ffe0ff */
[----:B------:R-:W-:Y:S02]  /*9650*/  ISETP.GE.U32.AND P2, PT, R100, UR4, PT ;  /* 0x0000000464007c0c */ /* 0x000fe4000bf46070 */
[----:B------:R-:W-:Y:S02]  /*9660*/  ISETP.GE.U32.AND P1, PT, R6, UR4, PT ;  /* 0x0000000406007c0c */ /* 0x000fe4000bf26070 */
[----:B------:R-:W-:Y:S02]  /*9670*/  ISETP.GE.U32.AND P6, PT, R13, UR4, PT ;  /* 0x000000040d007c0c */ /* 0x000fe4000bfc6070 */
[----:B------:R-:W-:Y:S02]  /*9680*/  ISETP.GE.U32.AND P3, PT, R11, UR4, PT ;  /* 0x000000040b007c0c */ /* 0x000fe4000bf66070 */
[----:B------:R-:W-:Y:S02]  /*9690*/  ISETP.GE.U32.AND P4, PT, R9, UR4, PT ;  /* 0x0000000409007c0c */ /* 0x000fe4000bf86070 */
[----:B--23--:R-:W-:-:S02]  /*96a0*/  SHF.R.S32.HI R15, RZ, 0x1f, R6 ;  /* 0x0000001fff0f7819 */ /* 0x00cfc40000011406 */
        /* <DEDUP_REMOVED lines=11> */
[--C-:B-1----:R-:W-:Y:S01]  /*9760*/  FADD.FTZ R5, R26, -R34.reuse ;  /* 0x800000221a057221 */ /* 0x102fe20000010000 */
        /* <DEDUP_REMOVED lines=27> */
.L_x_2349:
[----:B------:R-:W-:Y:S05]  /*9920*/  BSYNC.RECONVERGENT B1 ;  /* 0x0000000000017941 */ /* 0x000fea0003800200 */
.L_x_2348:
        /* <DEDUP_REMOVED lines=30> */
.L_x_2351:
[----:B------:R-:W-:Y:S05]  /*9b10*/  BSYNC.RECONVERGENT B1 ;  /* 0x0000000000017941 */ /* 0x000fea0003800200 */
.L_x_2350:
[----:B------:R-:W-:Y:S04]  /*9b20*/  BSSY.RECONVERGENT B1, `(.L_x_2352) ;  /* 0x000001e000017945 */ /* 0x000fe80003800200 */
[----:B------:R-:W-:Y:S05]  /*9b30*/  @P1 BRA `(.L_x_2353) ;  /* 0x0000000000701947 */ /* 0x000fea0003800000 */
[--C-:B------:R-:W-:Y:S01]  /*9b40*/  FADD.FTZ R55, R55, -R34.reuse ;  /* 0x8000002237377221 */ /* 0x100fe20000010000 */
[----:B--2---:R-:W-:Y:S01]  /*9b50*/  FADD.FTZ R3, R54, -R34 ;  /* 0x8000002236037221 */ /* 0x004fe20000010000 */
[----:B------:R-:W2:Y:S01]  /*9b60*/  LDCU.64 UR8, c[0x0][0x3e0] ;  /* 0x00007c00ff0877ac */ /* 0x000ea20008000a00 */
[----:B------:R-:W-:Y:S01]  /*9b70*/  MOV R2, R110 ;  /* 0x0000006e00027202 */ /* 0x000fe20000000f00 */
[-C--:B------:R-:W-:Y:S01]  /*9b80*/  FMUL.FTZ R55, R55, R32.reuse ;  /* 0x0000002037377220 */ /* 0x080fe20000410000 */
[----:B------:R-:W-:Y:S01]  /*9b90*/  FMUL.FTZ R3, R3, R32 ;  /* 0x0000002003037220 */ /* 0x000fe20000410000 */
[----:B------:R-:W3:Y:S02]  /*9ba0*/  LDCU.64 UR10, c[0x0][0x380] ;  /* 0x00007000ff0a77ac */ /* 0x000ee40008000a00 */
[----:B------:R-:W-:Y:S01]  /*9bb0*/  FFMA.FTZ R55, R45, R55, R48 ;  /* 0x000000372d377223 */ /* 0x000fe20000010030 */
[----:B0-----:R-:W-:Y:S01]  /*9bc0*/  FFMA.FTZ R17, R46, R3, R47 ;  /* 0x000000032e117223 */ /* 0x001fe2000001002f */
[----:B------:R-:W-:-:S02]  /*9bd0*/  MOV R3, R113 ;  /* 0x0000007100037202 */ /* 0x000fc40000000f00 */
[----:B------:R-:W-:Y:S01]  /*9be0*/  FMUL.FTZ R0, R55, -1.4426950216293334961 ;  /* 0xbfb8aa3b37007820 */ /* 0x000fe20000410000 */
[----:B-1----:R-:W-:-:S05]  /*9bf0*/  FMUL.FTZ R5, R17, -1.4426950216293334961 ;  /* 0xbfb8aa3b11057820 */ /* 0x002fca0000410000 */
[----:B------:R-:W0:Y:S01]  /*9c00*/  MUFU.EX2 R0, R0 ;  /* 0x0000000000007308 */ /* 0x000e220000000800 */
[----:B--2---:R-:W-:-:S03]  /*9c10*/  IMAD R15, R15, UR8, RZ ;  /* 0x000000080f0f7c24 */ /* 0x004fc6000f8e02ff */
[----:B------:R-:W1:Y:S01]  /*9c20*/  MUFU.EX2 R5, R5 ;  /* 0x0000000500057308 */ /* 0x000e620000000800 */
[----:B------:R-:W-:-:S04]  /*9c30*/  IMAD.WIDE.U32 R2, R6, UR8, R2 ;  /* 0x0000000806027c25 */ /* 0x000fc8000f8e0002 */
[----:B------:R-:W-:Y:S02]  /*9c40*/  IMAD R19, R6, UR9, R15 ;  /* 0x0000000906137c24 */ /* 0x000fe4000f8e020f */
[----:B0-----:R-:W-:-:S03]  /*9c50*/  FADD.FTZ R4, R0, 1 ;  /* 0x3f80000000047421 */ /* 0x001fc60000010000 */
[----:B------:R-:W-:Y:S01]  /*9c60*/  IADD3 R19, PT, PT, R3, R19, RZ ;  /* 0x0000001303137210 */ /* 0x000fe20007ffe0ff */
[----:B-1----:R-:W-:Y:S02]  /*9c70*/  FADD.FTZ R16, R5, 1 ;  /* 0x3f80000005107421 */ /* 0x002fe40000010000 */
[----:B------:R-:W0:Y:S08]  /*9c80*/  MUFU.RCP R4, R4 ;  /* 0x0000000400047308 */ /* 0x000e300000001000 */
[----:B------:R-:W1:Y:S01]  /*9c90*/  MUFU.RCP R16, R16 ;  /* 0x0000001000107308 */ /* 0x000e620000001000 */
[----:B0-----:R-:W-:Y:S01]  /*9ca0*/  FMUL.FTZ R0, R55, R4 ;  /* 0x0000000437007220 */ /* 0x001fe20000410000 */
[----:B---3--:R-:W-:-:S04]  /*9cb0*/  LEA R4, P1, R2, UR10, 0x1 ;  /* 0x0000000a02047c11 */ /* 0x008fc8000f8208ff */
[----:B------:R-:W-:Y:S01]  /*9cc0*/  LEA.HI.X R5, R2, UR11, R19, 0x1, P1 ;  /* 0x0000000b02057c11 */ /* 0x000fe200088f0c13 */
[----:B-1----:R-:W-:-:S05]  /*9cd0*/  FMUL.FTZ R15, R17, R16 ;  /* 0x00000010110f7220 */ /* 0x002fca0000410000 */
[----:B------:R-:W-:-:S05]  /*9ce0*/  F2FP.BF16.F32.PACK_AB R15, R15, R0 ;  /* 0x000000000f0f723e */ /* 0x000fca00000010ff */
[----:B------:R3:W-:Y:S02]  /*9cf0*/  STG.E desc[UR6][R4.64], R15 ;  /* 0x0000000f04007986 */ /* 0x0007e4000c101906 */
.L_x_2353:
[----:B------:R-:W-:Y:S05]  /*9d00*/  BSYNC.RECONVERGENT B1 ;  /* 0x0000000000017941 */ /* 0x000fea0003800200 */
.L_x_2352:
[----:B------:R-:W-:Y:S04]  /*9d10*/  BSSY.RECONVERGENT B1, `(.L_x_2354) ;  /* 0x000001e000017945 */ /* 0x000fe80003800200 */
[----:B------:R-:W-:Y:S05]  /*9d20*/  @P6 BRA `(.L_x_2355) ;  /* 0x0000000000706947 */ /* 0x000fea0003800000 */
[--C-:B------:R-:W-:Y:S01]  /*9d30*/  FADD.FTZ R57, R57, -R34.reuse ;  /* 0x8000002239397221 */ /* 0x100fe20000010000 */
[----:B--2---:R-:W-:Y:S01]  /*9d40*/  FADD.FTZ R3, R56, -R34 ;  /* 0x8000002238037221 */ /* 0x004fe20000010000 */
[----:B------:R-:W2:Y:S01]  /*9d50*/  LDCU.64 UR8, c[0x0][0x3e0] ;  /* 0x00007c00ff0877ac */ /* 0x000ea20008000a00 */
[----:B01-3--:R-:W-:Y:S01]  /*9d60*/  MOV R4, R110 ;  /* 0x0000006e00047202 */ /* 0x00bfe20000000f00 */
        /* <DEDUP_REMOVED lines=24> */
.L_x_2355:
[----:B------:R-:W-:Y:S05]  /*9ef0*/  BSYNC.RECONVERGENT B1 ;  /* 0x0000000000017941 */ /* 0x000fea0003800200 */
.L_x_2354:
[----:B------:R-:W-:Y:S04]  /*9f00*/  BSSY.RECONVERGENT B1, `(.L_x_2356) ;  /* 0x000001e000017945 */ /* 0x000fe80003800200 */
[----:B------:R-:W-:Y:S05]  /*9f10*/  @P3 BRA `(.L_x_2357) ;  /* 0x0000000000703947 */ /* 0x000fea0003800000 */
[--C-:B--2-4-:R-:W-:Y:S01]  /*9f20*/  FADD.FTZ R3, R58, -R34.reuse ;  /* 0x800000223a037221 */ /* 0x114fe20000010000 */
[----:B------:R-:W-:Y:S01]  /*9f30*/  FADD.FTZ R59, R59, -R34 ;  /* 0x800000223b3b7221 */ /* 0x000fe20000010000 */
        /* <DEDUP_REMOVED lines=26> */
.L_x_2357:
[----:B------:R-:W-:Y:S05]  /*a0e0*/  BSYNC.RECONVERGENT B1 ;  /* 0x0000000000017941 */ /* 0x000fea0003800200 */
.L_x_2356:
[----:B------:R-:W-:Y:S04]  /*a0f0*/  BSSY.RECONVERGENT B1, `(.L_x_2358) ;  /* 0x000001e000017945 */ /* 0x000fe80003800200 */
[----:B------:R-:W-:Y:S05]  /*a100*/  @P4 BRA `(.L_x_2359) ;  /* 0x0000000000704947 */ /* 0x000fea0003800000 */
[--C-:B------:R-:W-:Y:S01]  /*a110*/  FADD.FTZ R61, R61, -R34.reuse ;  /* 0x800000223d3d7221 */ /* 0x100fe20000010000 */
[----:B0-2-4-:R-:W-:Y:S01]  /*a120*/  FADD.FTZ R3, R60, -R34 ;  /* 0x800000223c037221 */ /* 0x015fe20000010000 */
[----:B------:R-:W0:Y:S01]  /*a130*/  LDCU.64 UR8, c[0x0][0x3e0] ;  /* 0x00007c00ff0877ac */ /* 0x000e220008000a00 */
[----:B------:R-:W-:Y:S01]  /*a140*/  MOV R2, R110 ;  /* 0x0000006e00027202 */ /* 0x000fe20000000f00 */
[-C--:B------:R-:W-:Y:S01]  /*a150*/  FMUL.FTZ R61, R61, R32.reuse ;  /* 0x000000203d3d7220 */ /* 0x080fe20000410000 */
[----:B------:R-:W-:Y:S01]  /*a160*/  FMUL.FTZ R3, R3, R32 ;  /* 0x0000002003037220 */ /* 0x000fe20000410000 */
[----:B------:R-:W2:Y:S02]  /*a170*/  LDCU.64 UR10, c[0x0][0x380] ;  /* 0x00007000ff0a77ac */ /* 0x000ea40008000a00 */
[----:B------:R-:W-:Y:S01]  /*a180*/  FFMA.FTZ R61, R45, R61, R48 ;  /* 0x0000003d2d3d7223 */ /* 0x000fe20000010030 */
[----:B------:R-:W-:Y:S01]  /*a190*/  FFMA.FTZ R11, R46, R3, R47 ;  /* 0x000000032e0b7223 */ /* 0x000fe2000001002f */
[----:B------:R-:W-:-:S02]  /*a1a0*/  MOV R3, R113 ;  /* 0x0000007100037202 */ /* 0x000fc40000000f00 */
[----:B------:R-:W-:Y:S01]  /*a1b0*/  FMUL.FTZ R0, R61, -1.4426950216293334961 ;  /* 0xbfb8aa3b3d007820 */ /* 0x000fe20000410000 */
[----:B-1-3--:R-:W-:-:S05]  /*a1c0*/  FMUL.FTZ R5, R11, -1.4426950216293334961 ;  /* 0xbfb8aa3b0b057820 */ /* 0x00afca0000410000 */
        /* <DEDUP_REMOVED lines=9> */
[----:B------:R-:W1:Y:S01]  /*a260*/  MUFU.RCP R6, R6 ;  /* 0x0000000600067308 */ /* 0x000e620000001000 */
[----:B0-----:R-:W-:Y:S01]  /*a270*/  FMUL.FTZ R0, R61, R4 ;  /* 0x000000043d007220 */ /* 0x001fe20000410000 */
[----:B--2---:R-:W-:-:S04]  /*a280*/  LEA R4, P1, R2, UR10, 0x1 ;  /* 0x0000000a02047c11 */ /* 0x004fc8000f8208ff */
[----:B------:R-:W-:Y:S01]  /*a290*/  LEA.HI.X R5, R2, UR11, R13, 0x1, P1 ;  /* 0x0000000b02057c11 */ /* 0x000fe200088f0c0d */
[----:B-1----:R-:W-:-:S05]  /*a2a0*/  FMUL.FTZ R9, R11, R6 ;  /* 0x000000060b097220 */ /* 0x002fca0000410000 */
[----:B------:R-:W-:-:S05]  /*a2b0*/  F2FP.BF16.F32.PACK_AB R9, R9, R0 ;  /* 0x000000000909723e */ /* 0x000fca00000010ff */
[----:B------:R0:W-:Y:S02]  /*a2c0*/  STG.E desc[UR6][R4.64], R9 ;  /* 0x0000000904007986 */ /* 0x0001e4000c101906 */
.L_x_2359:
[----:B------:R-:W-:Y:S05]  /*a2d0*/  BSYNC.RECONVERGENT B1 ;  /* 0x0000000000017941 */ /* 0x000fea0003800200 */
.L_x_2358:
[----:B------:R-:W-:Y:S01]  /*a2e0*/  ISETP.GE.U32.AND P5, PT, R38, UR4, PT ;  /* 0x0000000426007c0c */ /* 0x000fe2000bfa6070 */
[----:B------:R-:W-:Y:S01]  /*a2f0*/  BSSY.RECONVERGENT B1, `(.L_x_2360) ;  /* 0x000002f000017945 */ /* 0x000fe20003800200 */
[----:B0-----:R-:W-:Y:S02]  /*a300*/  IADD3 R9, PT, PT, R33, 0xc8, RZ ;  /* 0x000000c821097810 */ /* 0x001fe40007ffe0ff */
        /* <DEDUP_REMOVED lines=18> */
[----:B--2-4-:R-:W-:Y:S01]  /*a430*/  FADD.FTZ R3, R62, -R34 ;  /* 0x800000223e037221 */ /* 0x014fe20000010000 */
[----:B------:R-:W0:Y:S02]  /*a440*/  LDCU.64 UR8, c[0x0][0x3e0] ;  /* 0x00007c00ff0877ac */ /* 0x000e240008000a00 */
        /* <DEDUP_REMOVED lines=11> */
[----:B------:R-:W-:Y:S02]  /*a500*/  IMAD R43, R38, UR9, R43 ;  /* 0x00000009262b7c24 */ /* 0x000fe4000f8e022b */
[----:B-1----:R-:W-:Y:S01]  /*a510*/  FADD.FTZ R4, R2, 1 ;  /* 0x3f80000002047421 */ /* 0x002fe20000010000 */
[----:B------:R-:W-:Y:S01]  /*a520*/  MOV R2, R110 ;  /* 0x0000006e00027202 */ /* 0x000fe20000000f00 */
[----:B0-----:R-:W-:-:S04]  /*a530*/  FADD.FTZ R13, R5, 1 ;  /* 0x3f800000050d7421 */ /* 0x001fc80000010000 */
        /* <DEDUP_REMOVED lines=10> */
.L_x_2361:
[----:B------:R-:W-:Y:S05]  /*a5e0*/  BSYNC.RECONVERGENT B1 ;  /* 0x0000000000017941 */ /* 0x000fea0003800200 */
.L_x_2360:
[----:B------:R-:W-:Y:S04]  /*a5f0*/  BSSY.RECONVERGENT B1, `(.L_x_2362) ;  /* 0x000001e000017945 */ /* 0x000fe80003800200 */
[----:B------:R-:W-:Y:S05]  /*a600*/  @P2 BRA `(.L_x_2363) ;  /* 0x0000000000702947 */ /* 0x000fea0003800000 */
[--C-:B--2-4-:R-:W-:Y:S01]  /*a610*/  FADD.FTZ R3, R64, -R34.reuse ;  /* 0x8000002240037221 */ /* 0x114fe20000010000 */
[----:B------:R-:W-:Y:S01]  /*a620*/  FADD.FTZ R65, R65, -R34 ;  /* 0x8000002241417221 */ /* 0x000fe20000010000 */
[----:B------:R-:W2:Y:S02]  /*a630*/  LDCU.64 UR8, c[0x0][0x3e0] ;  /* 0x00007c00ff0877ac */ /* 0x000ea40008000a00 */
[-C--:B------:R-:W-:Y:S01]  /*a640*/  FMUL.FTZ R3, R3, R32.reuse ;  /* 0x0000002003037220 */ /* 0x080fe20000410000 */
[----:B------:R-:W-:Y:S01]  /*a650*/  FMUL.FTZ R65, R65, R32 ;  /* 0x0000002041417220 */ /* 0x000fe20000410000 */
[----:B------:R-:W4:Y:S02]  /*a660*/  LDCU.64 UR10, c[0x0][0x380] ;  /* 0x00007000ff0a77ac */ /* 0x000f240008000a00 */
[----:B------:R-:W-:Y:S01]  /*a670*/  FFMA.FTZ R13, R45, R3, R48 ;  /* 0x000000032d0d7223 */ /* 0x000fe20000010030 */
[----:B------:R-:W-:Y:S01]  /*a680*/  FFMA.FTZ R65, R46, R65, R47 ;  /* 0x000000412e417223 */ /* 0x000fe2000001002f */
[----:B------:R-:W-:-:S02]  /*a690*/  MOV R3, R113 ;  /* 0x0000007100037202 */ /* 0x000fc40000000f00 */
[----:B------:R-:W-:Y:S01]  /*a6a0*/  FMUL.FTZ R2, R13, -1.4426950216293334961 ;  /* 0xbfb8aa3b0d027820 */ /* 0x000fe20000410000 */
[----:B01-3--:R-:W-:-:S05]  /*a6b0*/  FMUL.FTZ R5, R65, -1.4426950216293334961 ;  /* 0xbfb8aa3b41057820 */ /* 0x00bfca0000410000 */
        /* <DEDUP_REMOVED lines=17> */
.L_x_2363:
[----:B------:R-:W-:Y:S05]  /*a7d0*/  BSYNC.RECONVERGENT B1 ;  /* 0x0000000000017941 */ /* 0x000fea0003800200 */
.L_x_2362:
        /* <DEDUP_REMOVED lines=8> */
[----:B0-----:R-:W-:Y:S01]  /*a860*/  FFMA.FTZ R7, R45, R3, R48 ;  /* 0x000000032d077223 */ /* 0x001fe20000010030 */
[----:B------:R-:W-:Y:S01]  /*a870*/  FFMA.FTZ R67, R46, R67, R47 ;  /* 0x000000432e437223 */ /* 0x000fe2000001002f */
[----:B------:R-:W-:-:S02]  /*a880*/  MOV R3, R113 ;  /* 0x0000007100037202 */ /* 0x000fc40000000f00 */
[----:B------:R-:W-:Y:S01]  /*a890*/  FMUL.FTZ R2, R7, -1.4426950216293334961 ;  /* 0xbfb8aa3b07027820 */ /* 0x000fe20000410000 */
[----:B-1-3--:R-:W-:-:S05]  /*a8a0*/  FMUL.FTZ R5, R67, -1.4426950216293334961 ;  /* 0xbfb8aa3b43057820 */ /* 0x00afca0000410000 */
        /* <DEDUP_REMOVED lines=17> */
.L_x_2365:
[----:B------:R-:W-:Y:S05]  /*a9c0*/  BSYNC.RECONVERGENT B1 ;  /* 0x0000000000017941 */ /* 0x000fea0003800200 */
.L_x_2364:
        /* <DEDUP_REMOVED lines=25> */
[----:B----4-:R-:W-:-:S04]  /*ab60*/  LEA R4, P1, R2, UR10, 0x1 ;  /* 0x0000000a02047c11 */ /* 0x010fc8000f8208ff */
[----:B------:R-:W-:Y:S01]  /*ab70*/  LEA.HI.X R5, R2, UR11, R37, 0x1, P1 ;  /* 0x0000000b02057c11 */ /* 0x000fe200088f0c25 */
[----:B-1----:R-:W-:-:S05]  /*ab80*/  FMUL.FTZ R12, R69, R8 ;  /* 0x00000008450c7220 */ /* 0x002fca0000410000 */
[----:B------:R-:W-:-:S05]  /*ab90*/  F2FP.BF16.F32.PACK_AB R7, R12, R7 ;  /* 0x000000070c07723e */ /* 0x000fca00000010ff */
[----:B------:R0:W-:Y:S02]  /*aba0*/  STG.E desc[UR6][R4.64], R7 ;  /* 0x0000000704007986 */ /* 0x0001e4000c101906 */
.L_x_2367:
[----:B------:R-:W-:Y:S05]  /*abb0*/  BSYNC.RECONVERGENT B1 ;  /* 0x0000000000017941 */ /* 0x000fea0003800200 */
.L_x_2366:
        /* <DEDUP_REMOVED lines=30> */
.L_x_2369:
[----:B------:R-:W-:Y:S05]  /*ada0*/  BSYNC.RECONVERGENT B1 ;  /* 0x0000000000017941 */ /* 0x000fea0003800200 */
.L_x_2368:
        /* <DEDUP_REMOVED lines=30> */
.L_x_2371:
[----:B------:R-:W-:Y:S05]  /*af90*/  BSYNC.RECONVERGENT B1 ;  /* 0x0000000000017941 */ /* 0x000fea0003800200 */
.L_x_2370:
        /* <DEDUP_REMOVED lines=9> */
[----:B----4-:R-:W-:Y:S02]  /*b030*/  SHF.R.S32.HI R13, RZ, 0x1f, R6 ;  /* 0x0000001fff0d7819 */ /* 0x010fe40000011406 */
[----:B------:R-:W-:Y:S02]  /*b040*/  SHF.R.S32.HI R14, RZ, 0x1f, R0 ;  /* 0x0000001fff0e7819 */ /* 0x000fe40000011400 */
[----:B--2---:R-:W-:Y:S02]  /*b050*/  SHF.R.S32.HI R2, RZ, 0x1f, R33 ;  /* 0x0000001fff027819 */ /* 0x004fe40000011421 */
[----:B------:R-:W-:-:S02]  /*b060*/  ISETP.GE.AND.EX P2, PT, R13, UR5, PT, P2 ;  /* 0x000000050d007c0c */ /* 0x000fc4000bf46320 */
[----:B------:R-:W-:Y:S02]  /*b070*/  ISETP.GE.AND.EX P1, PT, R14, UR5, PT, P1 ;  /* 0x000000050e007c0c */ /* 0x000fe4000bf26310 */
[----:B------:R-:W-:Y:S02]  /*b080*/  ISETP.GE.AND.EX P6, PT, R2, UR5, PT, P6 ;  /* 0x0000000502007c0c */ /* 0x000fe4000bfc6360 */
[----:B------:R-:W-:Y:S02]  /*b090*/  ISETP.GE.AND.EX P3, PT, R40, UR5, PT, P3 ;  /* 0x0000000528007c0c */ /* 0x000fe4000bf66330 */
[----:B------:R-:W-:Y:S01]  /*b0a0*/  ISETP.GE.AND.EX P4, PT, R91, UR5, PT, P4 ;  /* 0x000000055b007c0c */ /* 0x000fe2000bf86340 */
[----:B------:R-:W-:-:S12]  /*b0b0*/  @P5 BRA `(.L_x_2373) ;  /* 0x0000000000705947 */ /* 0x000fd80003800000 */
[--C-:B------:R-:W-:Y:S01]  /*b0c0*/  FADD.FTZ R75, R75, -R34.reuse ;  /* 0x800000224b4b7221 */ /* 0x100fe20000010000 */
[----:B------:R-:W-:Y:S01]  /*b0d0*/  FADD.FTZ R3, R74, -R34 ;  /* 0x800000224a037221 */ /* 0x000fe20000010000 */
[----:B------:R-:W2:Y:S01]  /*b0e0*/  LDCU.64 UR8, c[0x0][0x3e0] ;  /* 0x00007c00ff0877ac */ /* 0x000ea20008000a00 */
[----:B01-3--:R-:W-:Y:S01]  /*b0f0*/  MOV R5, R113 ;  /* 0x0000007100057202 */ /* 0x00bfe20000000f00 */
[-C--:B------:R-:W-:Y:S01]  /*b100*/  FMUL.FTZ R75, R75, R32.reuse ;  /* 0x000000204b4b7220 */ /* 0x080fe20000410000 */
[----:B------:R-:W-:Y:S01]  /*b110*/  FMUL.FTZ R4, R3, R32 ;  /* 0x0000002003047220 */ /* 0x000fe20000410000 */
[----:B------:R-:W0:Y:S02]  /*b120*/  LDCU.64 UR10, c[0x0][0x380] ;  /* 0x00007000ff0a77ac */ /* 0x000e240008000a00 */
[----:B------:R-:W-:Y:S01]  /*b130*/  FFMA.FTZ R12, R45, R75, R48 ;  /* 0x0000004b2d0c7223 */ /* 0x000fe20000010030 */
[----:B------:R-:W-:Y:S01]  /*b140*/  FFMA.FTZ R9, R46, R4, R47 ;  /* 0x000000042e097223 */ /* 0x000fe2000001002f */
[----:B------:R-:W-:-:S02]  /*b150*/  MOV R4, R110 ;  /* 0x0000006e00047202 */ /* 0x000fc40000000f00 */
        /* <DEDUP_REMOVED lines=9> */
[----:B--2---:R-:W-:Y:S01]  /*b1f0*/  FADD.FTZ R10, R8, 1 ;  /* 0x3f800000080a7421 */ /* 0x004fe20000010000 */
[----:B0-----:R-:W-:Y:S01]  /*b200*/  LEA R8, P5, R4, UR10, 0x1 ;  /* 0x0000000a04087c11 */ /* 0x001fe2000f8a08ff */
[----:B------:R-:W0:Y:S08]  /*b210*/  MUFU.RCP R7, R7 ;  /* 0x0000000700077308 */ /* 0x000e300000001000 */
[----:B------:R-:W1:Y:S01]  /*b220*/  MUFU.RCP R10, R10 ;  /* 0x0000000a000a7308 */ /* 0x000e620000001000 */
[----:B0-----:R-:W-:Y:S01]  /*b230*/  FMUL.FTZ R3, R12, R7 ;  /* 0x000000070c037220 */ /* 0x001fe20000410000 */
[----:B-1----:R-:W-:Y:S01]  /*b240*/  FMUL.FTZ R12, R9, R10 ;  /* 0x0000000a090c7220 */ /* 0x002fe20000410000 */
[----:B------:R-:W-:-:S04]  /*b250*/  LEA.HI.X R9, R4, UR11, R11, 0x1, P5 ;  /* 0x0000000b04097c11 */ /* 0x000fc8000a8f0c0b */
[----:B------:R-:W-:-:S05]  /*b260*/  F2FP.BF16.F32.PACK_AB R3, R12, R3 ;  /* 0x000000030c03723e */ /* 0x000fca00000010ff */
[----:B------:R2:W-:Y:S02]  /*b270*/  STG.E desc[UR6][R8.64], R3 ;  /* 0x0000000308007986 */ /* 0x0005e4000c101906 */
.L_x_2373:
[----:B------:R-:W-:Y:S05]  /*b280*/  BSYNC.RECONVERGENT B1 ;  /* 0x0000000000017941 */ /* 0x000fea0003800200 */
.L_x_2372:
        /* <DEDUP_REMOVED lines=18> */
[----:B------:R-:W-:Y:S01]  /*b3b0*/  IMAD R13, R6, UR9, R13 ;  /* 0x00000009060d7c24 */ /* 0x000fe2000f8e020d */
[----:B0-----:R-:W-:Y:S01]  /*b3c0*/  LEA R6, P2, R4, UR10, 0x1 ;  /* 0x0000000a04067c11 */ /* 0x001fe2000f8408ff */
[----:B-1----:R-:W-:-:S03]  /*b3d0*/  FADD.FTZ R7, R3, 1 ;  /* 0x3f80000003077421 */ /* 0x002fc60000010000 */
        /* <DEDUP_REMOVED lines=9> */
.L_x_2375:
[----:B------:R-:W-:Y:S05]  /*b470*/  BSYNC.RECONVERGENT B1 ;  /* 0x0000000000017941 */ /* 0x000fea0003800200 */
.L_x_2374:
        /* <DEDUP_REMOVED lines=30> */
.L_x_2377:
[----:B------:R-:W-:Y:S05]  /*b660*/  BSYNC.RECONVERGENT B1 ;  /* 0x0000000000017941 */ /* 0x000fea0003800200 */
.L_x_2376:
[----:B------:R-:W-:Y:S04]  /*b670*/  BSSY.RECONVERGENT B1, `(.L_x_2378) ;  /* 0x000001e000017945 */ /* 0x000fe80003800200 */
[----:B------:R-:W-:Y:S05]  /*b680*/  @P6 BRA `(.L_x_2379) ;  /* 0x0000000000706947 */ /* 0x000fea0003800000 */
[--C-:B------:R-:W-:Y:S01]  /*b690*/  FADD.FTZ R81, R81, -R34.reuse ;  /* 0x8000002251517221 */ /* 0x100fe20000010000 */
[----:B0-2-4-:R-:W-:Y:S01]  /*b6a0*/  FADD.FTZ R3, R80, -R34 ;  /* 0x8000002250037221 */ /* 0x015fe20000010000 */
        /* <DEDUP_REMOVED lines=10> */
[----:B0-----:R-:W-:Y:S01]  /*b750*/  IMAD R8, R2, UR8, RZ ;  /* 0x0000000802087c24 */ /* 0x001fe2000f8e02ff */
[----:B------:R-:W-:Y:S02]  /*b760*/  MOV R2, R110 ;  /* 0x0000006e00027202 */ /* 0x000fe40000000f00 */
[----:B------:R-:W0:Y:S03]  /*b770*/  MUFU.EX2 R5, R5 ;  /* 0x0000000500057308 */ /* 0x000e260000000800 */
        /* <DEDUP_REMOVED lines=13> */
.L_x_2379:
[----:B------:R-:W-:Y:S05]  /*b850*/  BSYNC.RECONVERGENT B1 ;  /* 0x0000000000017941 */ /* 0x000fea0003800200 */
.L_x_2378:
        /* <DEDUP_REMOVED lines=30> */
.L_x_2381:
[----:B------:R-:W-:Y:S05]  /*ba40*/  BSYNC.RECONVERGENT B1 ;  /* 0x0000000000017941 */ /* 0x000fea0003800200 */
.L_x_2380:
        /* <DEDUP_REMOVED lines=9> */
[----:B-1-3--:R-:W-:-:S03]  /*bae0*/  FFMA.FTZ R5, R46, R3, R47 ;  /* 0x000000032e057223 */ /* 0x00afc6000001002f */
        /* <DEDUP_REMOVED lines=18> */
.L_x_2319:
[----:B------:R-:W-:Y:S05]  /*bc10*/  BSYNC.RECONVERGENT B0 ;  /* 0x0000000000007941 */ /* 0x000fea0003800200 */
.L_x_2255:
        /* <DEDUP_REMOVED lines=8> */
.L_x_2383:
        /* <DEDUP_REMOVED lines=14> */
.L_x_4922:


//--------------------- .text._Z35group_norm_nhwc_fwd_one_pass_kernelI11Bf16IOBf16WLi512ELi128ELi512EEv26Group_norm_nhwc_fwd_params --------------------------
	.section	.text._Z35group_norm_nhwc_fwd_one_pass_kernelI11Bf16IOBf16WLi512ELi128ELi512EEv26Group_norm_nhwc_fwd_params,"ax",@progbits
	.align	128
        .global         _Z35group_norm_nhwc_fwd_one_pass_kernelI11Bf16IOBf16WLi512ELi128ELi512EEv26Group_norm_nhwc_fwd_params
        .type           _Z35group_norm_nhwc_fwd_one_pass_kernelI11Bf16IOBf16WLi512ELi128ELi512EEv26Group_norm_nhwc_fwd_params,@function
        .size           _Z35group_norm_nhwc_fwd_one_pass_kernelI11Bf16IOBf16WLi512ELi128ELi512EEv26Group_norm_nhwc_fwd_params,(.L_x_4923 - _Z35group_norm_nhwc_fwd_one_pass_kernelI11Bf16IOBf16WLi512ELi128ELi512EEv26Group_norm_nhwc_fwd_params)
        .other          _Z35group_norm_nhwc_fwd_one_pass_kernelI11Bf16IOBf16WLi512ELi128ELi512EEv26Group_norm_nhwc_fwd_params,@"STO_CUDA_ENTRY STV_DEFAULT"
_Z35group_norm_nhwc_fwd_one_pass_kernelI11Bf16IOBf16WLi512ELi128ELi512EEv26Group_norm_nhwc_fwd_params:
.text._Z35group_norm_nhwc_fwd_one_pass_kernelI11Bf16IOBf16WLi512ELi128ELi512EEv26Group_norm_nhwc_fwd_params:
        /* <DEDUP_REMOVED lines=23> */
.L_x_2421:
[----:B0-----:R-:W0:Y:S01]  /*0170*/  LDCU UR11, c[0x0][0x3f8] ;  /* 0x00007f00ff0b77ac */ /* 0x001e220008000800 */
        /* <DEDUP_REMOVED lines=30> */
[C---:B--2---:R-:W-:Y:S01]  /*0360*/  VIADD R29, R2.reuse, 0x8 ;  /* 0x00000008021d7836 */ /* 0x044fe20000000000 */
        /* <DEDUP_REMOVED lines=16> */
[----:B0--3-5:R-:W-:Y:S01]  /*0470*/  MOV R9, UR12 ;  /* 0x0000000c00097c02 */ /* 0x029fe20008000f00 */
        /* <DEDUP_REMOVED lines=51> */
[----:B------:R-:W-:Y:S01]  /*07b0*/  @!P5 IADD3 R17, PT, PT, R17, R25, RZ ;  /* 0x000000191111d210 */ /* 0x000fe20007ffe0ff */
[C---:B------:R-:W-:Y:S01]  /*07c0*/  @!P4 IMAD R29, R31.reuse, R15, R20 ;  /* 0x0000000f1f1dc224 */ /* 0x040fe200078e0214 */
[C---:B---3--:R-:W-:Y:S01]  /*07d0*/  @!P5 LEA R60, P0, R16.reuse, R60, 0x1 ;  /* 0x0000003c103cd211 */ /* 0x048fe200078008ff */
[----:B------:R-:W-:Y:S01]  /*07e0*/  @!P4 IMAD.WIDE.U32 R14, R31, R14, R18 ;  /* 0x0000000e1f0ec225 */ /* 0x000fe200078e0012 */
[----:B------:R-:W-:Y:S02]  /*07f0*/  LOP3.LUT R3, R3, 0xffefffff, RZ, 0xc0, !PT ;  /* 0xffefffff03037812 */ /* 0x000fe400078ec0ff */
[----:B------:R-:W3:Y:S01]  /*0800*/  @!P3 LDC.64 R26, c[0x0][0x390] ;  /* 0x0000e400ff1abb82 */ /* 0x000ee20000000a00 */
[----:B------:R-:W-:Y:S01]  /*0810*/  @!P5 LEA.HI.X R61, R16, R61, R17, 0x1, P0 ;  /* 0x0000003d103dd211 */ /* 0x000fe200000f0c11 */
[----:B-1----:R-:W-:Y:S01]  /*0820*/  @!P3 IMAD R20, R23, R10, RZ ;  /* 0x0000000a1714b224 */ /* 0x002fe200078e02ff */
[----:B------:R-:W-:Y:S01]  /*0830*/  @!P3 MOV R17, R7 ;  /* 0x000000070011b202 */ /* 0x000fe20000000f00 */
[----:B------:R-:W-:Y:S01]  /*0840*/  @!P4 IMAD.IADD R15, R15, 0x1, R29 ;  /* 0x000000010f0fc824 */ /* 0x000fe200078e021d */
[----:B------:R-:W-:Y:S01]  /*0850*/  @P2 LOP3.LUT R3, R3, 0x100000, RZ, 0xfc, !PT ;  /* 0x0010000003032812 */ /* 0x000fe200078efcff */
[----:B------:R-:W-:Y:S01]  /*0860*/  @!P3 IMAD.MOV.U32 R16, RZ, RZ, R4 ;  /* 0x000000ffff10b224 */ /* 0x000fe200078e0004 */
[----:B------:R-:W-:Y:S01]  /*0870*/  STL.64 [R1+0x3b0], R60 ;  /* 0x0003b03c01007387 */ /* 0x000fe20000100a00 */
[----:B------:R-:W1:Y:S01]  /*0880*/  @!P2 LDC.64 R18, c[0x0][0x390] ;  /* 0x0000e400ff12ab82 */ /* 0x000e620000000a00 */
[C---:B--2---:R-:W-:Y:S01]  /*0890*/  @!P4 LEA R32, P0, R14.reuse, R32, 0x1 ;  /* 0x000000200e20c211 */ /* 0x044fe200078008ff */
[----:B------:R-:W-:Y:S01]  /*08a0*/  @!P3 IMAD R23, R13, R11, R20 ;  /* 0x0000000b0d17b224 */ /* 0x000fe200078e0214 */
[----:B------:R-:W-:Y:S01]  /*08b0*/  LOP3.LUT R3, R3, 0xfff7ffff, RZ, 0xc0, !PT ;  /* 0xfff7ffff03037812 */ /* 0x000fe200078ec0ff */
[----:B------:R-:W-:Y:S01]  /*08c0*/  @!P3 IMAD.WIDE.U32 R10, R13, R10, R16 ;  /* 0x0000000a0d0ab225 */ /* 0x000fe200078e0010 */
[----:B------:R-:W-:Y:S01]  /*08d0*/  @!P4 LEA.HI.X R33, R14, R33, R15, 0x1, P0 ;  /* 0x000000210e21c211 */ /* 0x000fe200000f0c0f */
[----:B------:R-:W-:Y:S02]  /*08e0*/  STL [R1+0x3a8], R61 ;  /* 0x0003a83d01007387 */ /* 0x000fe40000100800 */
[----:B0-----:R-:W-:Y:S01]  /*08f0*/  @!P2 IMAD R21, R21, R8, RZ ;  /* 0x000000081515a224 */ /* 0x001fe200078e02ff */
[----:B------:R-:W-:Y:S01]  /*0900*/  @!P3 IADD3 R11, PT, PT, R11, R23, RZ ;  /* 0x000000170b0bb210 */ /* 0x000fe20007ffe0ff */
[----:B------:R-:W-:Y:S01]  /*0910*/  @!P2 IMAD.MOV.U32 R14, RZ, RZ, R4 ;  /* 0x000000ffff0ea224 */ /* 0x000fe200078e0004 */
[----:B------:R-:W-:Y:S01]  /*0920*/  STL.64 [R1+0x3b8], R32 ;  /* 0x0003b82001007387 */ /* 0x000fe20000100a00 */
[----:B------:R-:W-:-:S02]  /*0930*/  @!P2 IMAD.MOV.U32 R15, RZ, RZ, R7 ;  /* 0x000000ffff0fa224 */ /* 0x000fc400078e0007 */
[C---:B------:R-:W-:Y:S01]  /*0940*/  @!P2 IMAD R21, R12.reuse, R9, R21 ;  /* 0x000000090c15a224 */ /* 0x040fe200078e0215 */
[----:B------:R-:W-:Y:S01]  /*0950*/  STL [R1+0x3a4], R33 ;  /* 0x0003a42101007387 */ /* 0x000fe20000100800 */
[----:B------:R-:W-:Y:S01]  /*0960*/  @!P2 IMAD.WIDE.U32 R8, R12, R8, R14 ;  /* 0x000000080c08a225 */ /* 0x000fe200078e000e */
[----:B---3--:R-:W-:-:S03]  /*0970*/  @!P3 LEA R26, P0, R10, R26, 0x1 ;  /* 0x0000001a0a1ab211 */ /* 0x008fc600078008ff */
[----:B------:R-:W-:Y:S01]  /*0980*/  @!P2 IMAD.IADD R9, R9, 0x1, R21 ;  /* 0x000000010909a824 */ /* 0x000fe200078e0215 */
[----:B------:R-:W-:Y:S01]  /*0990*/  @!P3 LEA.HI.X R27, R10, R27, R11, 0x1, P0 ;  /* 0x0000001b0a1bb211 */ /* 0x000fe200000f0c0b */
[----:B------:R-:W-:Y:S01]  /*09a0*/  VIADD R11, R2, 0x28 ;  /* 0x00000028020b7836 */ /* 0x000fe20000000000 */
[----:B-1----:R-:W-:Y:S01]  /*09b0*/  @!P2 LEA R18, P0, R8, R18, 0x1 ;  /* 0x000000120812a211 */ /* 0x002fe200078008ff */
[----:B------:R-:W-:Y:S02]  /*09c0*/  VIADD R16, R2, 0xb8 ;  /* 0x000000b802107836 */ /* 0x000fe40000000000 */
        /* <DEDUP_REMOVED lines=238> */
[C---:B-1----:R-:W-:Y:S02]  /*18b0*/  @!P1 LEA R34, P0, R8.reuse, R34, 0x1 ;  /* 0x0000002208229211 */ /* 0x042fe400078008ff */
        /* <DEDUP_REMOVED lines=15> */
[C---:B------:R-:W-:Y:S01]  /*19b0*/  VIADD R15, R2.reuse, 0xa0 ;  /* 0x000000a0020f7836 */ /* 0x040fe20000000000 */
        /* <DEDUP_REMOVED lines=14> */
[----:B------:R-:W-:-:S03]  /*1aa0*/  SHF.R.S32.HI R15, RZ, 0x1f, R17 ;  /* 0x0000001fff0f7819 */ /* 0x000fc60000011411 */
[----:B------:R-:W-:Y:S01]  /*1ab0*/  @!P1 IMAD.IADD R8, R13, 0x1, R9 ;  /* 0x000000010d089824 */ /* 0x000fe200078e0209 */
        /* <DEDUP_REMOVED lines=18> */
[----:B------:R-:W-:-:S03]  /*1be0*/  ISETP.GE.U32.AND P0, PT, R17, UR14, PT ;  /* 0x0000000e11007c0c */ /* 0x000fc6000bf06070 */
[----:B------:R0:W-:Y:S01]  /*1bf0*/  @!P1 STL.64 [R1+0x208], R54 ;  /* 0x0002083601009387 */ /* 0x0001e20000100a00 */
[----:B------:R-:W-:Y:S01]  /*1c00*/  ISETP.GE.AND.EX P1, PT, R15, UR15, PT, P0 ;  /* 0x0000000f0f007c0c */ /* 0x000fe2000bf26300 */
[----:B0-----:R-:W-:-:S12]  /*1c10*/  VIADD R54, R2, 0x170 ;  /* 0x0000017002367836 */ /* 0x001fd80000000000 */
        /* <DEDUP_REMOVED lines=22> */
[C---:B------:R-:W-:Y:S02]  /*1d80*/  @!P1 IMAD R9, R16.reuse, R9, R15 ;  /* 0x0000000910099224 */ /* 0x040fe400078e020f */
[----:B------:R-:W-:Y:S02]  /*1d90*/  @!P1 IMAD.MOV.U32 R15, RZ, RZ, R7 ;  /* 0x000000ffff0f9224 */ /* 0x000fe400078e0007 */
        /* <DEDUP_REMOVED lines=372> */
[----:B------:R-:W-:Y:S02]  /*34e0*/  @!P1 IMAD R13, R16, R13, R14 ;  /* 0x0000000d100d9224 */ /* 0x000fe400078e020e */
[----:B------:R-:W-:-:S04]  /*34f0*/  @!P1 IMAD.MOV.U32 R14, RZ, RZ, R4 ;  /* 0x000000ffff0e9224 */ /* 0x000fc800078e0004 */
[----:B------:R-:W-:Y:S01]  /*3500*/  @!P1 IMAD.WIDE.U32 R14, R16, R12, R14 ;  /* 0x0000000c100e9225 */ /* 0x000fe200078e000e */
[----:B------:R-:W-:-:S04]  /*3510*/  SHF.R.S32.HI R16, RZ, 0x1f, R54 ;  /* 0x0000001fff107819 */ /* 0x000fc80000011436 */
[----:B------:R-:W-:Y:S02]  /*3520*/  @!P1 IADD3 R13, PT, PT, R15, R13, RZ ;  /* 0x0000000d0f0d9210 */ /* 0x000fe40007ffe0ff */
        /* <DEDUP_REMOVED lines=8> */
[----:B------:R-:W-:-:S02]  /*35b0*/  @!P1 MOV R17, R7 ;  /* 0x0000000700119202 */ /* 0x000fc40000000f00 */
[----:B------:R-:W-:-:S04]  /*35c0*/  @P1 LOP3.LUT R0, R0, 0x400, RZ, 0xfc, !PT ;  /* 0x0000040000001812 */ /* 0x000fc800078efcff */
[----:B------:R-:W-:Y:S01]  /*35d0*/  LOP3.LUT R0, R0, 0xfffffdff, RZ, 0xc0, !PT ;  /* 0xfffffdff00007812 */ /* 0x000fe200078ec0ff */
[----:B------:R-:W0:Y:S01]  /*35e0*/  @!P1 LDC.64 R14, c[0x0][0x390] ;  /* 0x0000e400ff0e9b82 */ /* 0x000e220000000a00 */
[----:B--2---:R-:W-:-:S04]  /*35f0*/  @!P1 IMAD R16, R16, R12, RZ ;  /* 0x0000000c10109224 */ /* 0x004fc800078e02ff */
        /* <DEDUP_REMOVED lines=53> */
[----:B------:R-:W-:-:S04]  /*3950*/  @!P1 IMAD.WIDE.U32 R16, R54, R12, R16 ;  /* 0x0000000c36109225 */ /* 0x000fc800078e0010 */
[----:B------:R-:W-:Y:S01]  /*3960*/  @!P1 IMAD.IADD R13, R17, 0x1, R13 ;  /* 0x00000001110d9824 */ /* 0x000fe200078e020d */
[----:B--2---:R-:W-:Y:S01]  /*3970*/  @!P1 LEA R26, P0, R16, R14, 0x1 ;  /* 0x0000000e101a9211 */ /* 0x004fe200078008ff */
[----:B------:R-:W-:-:S03]  /*3980*/  VIADD R54, R2, 0x190 ;  /* 0x0000019002367836 */ /* 0x000fc60000000000 */
        /* <DEDUP_REMOVED lines=166> */
[C---:B0-----:R-:W-:Y:S02]  /*43f0*/  @!P2 LEA R8, P3, R16.reuse, R14, 0x1 ;  /* 0x0000000e1008a211 */ /* 0x041fe400078608ff */
[----:B------:R-:W-:Y:S02]  /*4400*/  SHF.R.S32.HI R14, RZ, 0x1f, R54 ;  /* 0x0000001fff0e7819 */ /* 0x000fe40000011436 */
[----:B------:R-:W-:Y:S02]  /*4410*/  @!P2 LEA.HI.X R9, R16, R15, R13, 0x1, P3 ;  /* 0x0000000f1009a211 */ /* 0x000fe400018f0c0d */
[----:B------:R-:W-:Y:S02]  /*4420*/  ISETP.GE.U32.AND P3, PT, R54, UR5, PT ;  /* 0x0000000536007c0c */ /* 0x000fe4000bf66070 */
[----:B------:R-:W-:Y:S01]  /*4430*/  LOP3.LUT P2, RZ, R3, 0x400000, RZ, 0xc0, !PT ;  /* 0x0040000003ff7812 */ /* 0x000fe2000784c0ff */
[----:B------:R0:W-:Y:S01]  /*4440*/  STL.64 [R1+0x348], R8 ;  /* 0x0003480801007387 */ /* 0x0001e20000100a00 */
[----:B------:R-:W-:-:S02]  /*4450*/  ISETP.GE.AND.EX P3, PT, R14, UR7, PT, P3 ;  /* 0x000000070e007c0c */ /* 0x000fc4000bf66330 */
[----:B------:R-:W-:Y:S02]  /*4460*/  LOP3.LUT R3, R3, 0xbfffffff, RZ, 0xc0, !PT ;  /* 0xbfffffff03037812 */ /* 0x000fe400078ec0ff */
[----:B0-----:R-:W-:Y:S01]  /*4470*/  MOV R8, R32 ;  /* 0x0000002000087202 */ /* 0x001fe20000000f00 */
[----:B------:R-:W-:-:S08]  /*4480*/  IMAD.MOV.U32 R9, RZ, RZ, R33 ;  /* 0x000000ffff097224 */ /* 0x000fd000078e0021 */
        /* <DEDUP_REMOVED lines=8> */
[----:B------:R-:W-:Y:S01]  /*4510*/  @!P3 IMAD.WIDE.U32 R14, R54, R12, R14 ;  /* 0x0000000c360eb225 */ /* 0x000fe200078e000e */
[----:B------:R-:W-:-:S04]  /*4520*/  SHF.R.S32.HI R54, RZ, 0x1f, R58 ;  /* 0x0000001fff367819 */ /* 0x000fc8000001143a */
[----:B------:R-:W-:Y:S02]  /*4530*/  @!P3 IADD3 R13, PT, PT, R15, R13, RZ ;  /* 0x0000000d0f0db210 */ /* 0x000fe40007ffe0ff */
[----:B-1----:R-:W-:-:S04]  /*4540*/  @!P3 LEA R16, P4, R14, R16, 0x1 ;  /* 0x000000100e10b211 */ /* 0x002fc800078808ff */
[----:B------:R-:W-:Y:S02]  /*4550*/  @!P3 LEA.HI.X R17, R14, R17, R13, 0x1, P4 ;  /* 0x000000110e11b211 */ /* 0x000fe400020f0c0d */
[----:B------:R-:W-:Y:S02]  /*4560*/  ISETP.GE.U32.AND P4, PT, R58, UR5, PT ;  /* 0x000000053a007c0c */ /* 0x000fe4000bf86070 */
[----:B------:R-:W-:Y:S01]  /*4570*/  MOV R5, R27 ;  /* 0x0000001b00057202 */ /* 0x000fe20000000f00 */
        /* <DEDUP_REMOVED lines=8> */
[----:B------:R-:W-:Y:S02]  /*4600*/  @!P4 MOV R55, R7 ;  /* 0x000000070037c202 */ /* 0x000fe40000000f00 */
[----:B------:R-:W-:-:S05]  /*4610*/  @P4 LOP3.LUT R3, R3, 0x80000000, RZ, 0xfc, !PT ;  /* 0x8000000003034812 */ /* 0x000fca00078efcff */
[----:B------:R-:W1:Y:S01]  /*4620*/  @!P4 LDC.64 R14, c[0x0][0x390] ;  /* 0x0000e400ff0ecb82 */ /* 0x000e620000000a00 */
[-C--:B0-----:R-:W-:Y:S02]  /*4630*/  @!P4 IMAD R57, R54, R12.reuse, RZ ;  /* 0x0000000c3639c224 */ /* 0x081fe400078e02ff */
[----:B------:R-:W-:Y:S02]  /*4640*/  @!P4 IMAD.MOV.U32 R54, RZ, RZ, R4 ;  /* 0x000000ffff36c224 */ /* 0x000fe400078e0004 */
[C---:B------:R-:W-:Y:S02]  /*4650*/  @!P4 IMAD R57, R58.reuse, R13, R57 ;  /* 0x0000000d3a39c224 */ /* 0x040fe400078e0239 */
[----:B------:R-:W-:-:S04]  /*4660*/  @!P4 IMAD.WIDE.U32 R12, R58, R12, R54 ;  /* 0x0000000c3a0cc225 */ /* 0x000fc800078e0036 */
[----:B------:R-:W-:Y:S01]  /*4670*/  @!P4 IMAD.IADD R57, R13, 0x1, R57 ;  /* 0x000000010d39c824 */ /* 0x000fe200078e0239 */
[----:B-1----:R-:W-:-:S04]  /*4680*/  @!P4 LEA R14, P5, R12, R14, 0x1 ;  /* 0x0000000e0c0ec211 */ /* 0x002fc800078a08ff */
[----:B------:R-:W-:Y:S01]  /*4690*/  @!P4 LEA.HI.X R15, R12, R15, R57, 0x1, P5 ;  /* 0x0000000f0c0fc211 */ /* 0x000fe200028f0c39 */
[----:B------:R-:W-:Y:S01]  /*46a0*/  VIADD R57, R2, 0x1f0 ;  /* 0x000001f002397836 */ /* 0x000fe20000000000 */
[C---:B------:R-:W-:Y:S02]  /*46b0*/  LOP3.LUT P4, RZ, R3.reuse, 0x200000, RZ, 0xc0, !PT ;  /* 0x0020000003ff7812 */ /* 0x040fe4000788c0ff */
        /* <DEDUP_REMOVED lines=11> */
[----:B------:R-:W-:Y:S01]  /*4770*/  @!P5 IMAD R60, R57, R55, R58 ;  /* 0x00000037393cd224 */ /* 0x000fe200078e023a */
[----:B------:R-:W-:-:S05]  /*4780*/  @!P5 MOV R58, R4 ;  /* 0x00000004003ad202 */ /* 0x000fca0000000f00 */
[----:B------:R-:W-:-:S04]  /*4790*/  @!P5 IMAD.WIDE.U32 R54, R57, R54, R58 ;  /* 0x000000363936d225 */ /* 0x000fc800078e003a */
[----:B------:R-:W-:Y:S02]  /*47a0*/  @!P5 IMAD.IADD R55, R55, 0x1, R60 ;  /* 0x000000013737d824 */ /* 0x000fe400078e023c */
[----:B------:R-:W3:Y:S01]  /*47b0*/  LDL.LU.64 R60, [R1+0x118] ;  /* 0x00011800013c7983 */ /* 0x000ee20000300a00 */
[----:B--2---:R-:W-:Y:S01]  /*47c0*/  @!P5 LEA R12, P6, R54, R12, 0x1 ;  /* 0x0000000c360cd211 */ /* 0x004fe200078c08ff */
[----:B------:R-:W-:Y:S01]  /*47d0*/  VIADD R2, R2, 0x1f8 ;  /* 0x000001f802027836 */ /* 0x000fe20000000000 */
[----:B------:R-:W-:Y:S02]  /*47e0*/  @P5 LOP3.LUT R56, R56, 0x1, RZ, 0xfc, !PT ;  /* 0x0000000138385812 */ /* 0x000fe400078efcff */
[----:B------:R-:W-:Y:S02]  /*47f0*/  @!P5 LEA.HI.X R13, R54, R13, R55, 0x1, P6 ;  /* 0x0000000d360dd211 */ /* 0x000fe400030f0c37 */
[----:B------:R-:W-:Y:S02]  /*4800*/  SHF.R.S32.HI R57, RZ, 0x1f, R2 ;  /* 0x0000001fff397819 */ /* 0x000fe40000011402 */
[----:B------:R-:W-:Y:S01]  /*4810*/  ISETP.GE.U32.AND P6, PT, R2, UR5, PT ;  /* 0x0000000502007c0c */ /* 0x000fe2000bfc6070 */
[----:B------:R-:W-:Y:S01]  /*4820*/  STL.64 [R1+0x2f0], R12 ;  /* 0x0002f00c01007387 */ /* 0x000fe20000100a00 */
[----:B------:R-:W-:-:S02]  /*4830*/  LOP3.LUT P5, RZ, R3, 0x1000000, RZ, 0xc0, !PT ;  /* 0x0100000003ff7812 */ /* 0x000fc400078ac0ff */
[----:B------:R-:W-:Y:S01]  /*4840*/  ISETP.GE.AND.EX P6, PT, R57, UR7, PT, P6 ;  /* 0x0000000739007c0c */ /* 0x000fe2000bfc6360 */
[----:B------:R-:W-:Y:S01]  /*4850*/  STL.64 [R1+0x310], R12 ;  /* 0x0003100c01007387 */ /* 0x000fe20000100a00 */
[----:B------:R-:W-:Y:S02]  /*4860*/  LOP3.LUT R56, R56, 0xfffffffd, RZ, 0xc0, !PT ;  /* 0xfffffffd38387812 */ /* 0x000fe400078ec0ff */
[----:B------:R-:W-:Y:S01]  /*4870*/  PRMT R29, RZ, 0x7610, R29 ;  /* 0x00007610ff1d7816 */ /* 0x000fe2000000001d */
[----:B------:R-:W-:Y:S01]  /*4880*/  STL.64 [R1+0x320], R12 ;  /* 0x0003200c01007387 */ /* 0x000fe20000100a00 */
[----:B------:R-:W-:Y:S02]  /*4890*/  PRMT R21, RZ, 0x7610, R21 ;  /* 0x00007610ff157816 */ /* 0x000fe40000000015 */
[----:B------:R-:W-:Y:S01]  /*48a0*/  PRMT R42, RZ, 0x7610, R42 ;  /* 0x00007610ff2a7816 */ /* 0x000fe2000000002a */
[----:B------:R-:W-:Y:S04]  /*48b0*/  STL.64 [R1+0x338], R12 ;  /* 0x0003380c01007387 */ /* 0x000fe80000100a00 */
[----:B------:R-:W1:Y:S01]  /*48c0*/  @!P6 LDC.64 R58, c[0x0][0x3e0] ;  /* 0x0000f800ff3aeb82 */ /* 0x000e620000000a00 */
[----:B------:R-:W-:Y:S01]  /*48d0*/  @!P6 MOV R32, R4 ;  /* 0x000000040020e202 */ /* 0x000fe20000000f00 */
[----:B------:R-:W-:Y:S01]  /*48e0*/  @!P6 IMAD.MOV.U32 R33, RZ, RZ, R7 ;  /* 0x000000ffff21e224 */ /* 0x000fe200078e0007 */
[----:B------:R-:W-:Y:S01]  /*48f0*/  PRMT R43, RZ, 0x7610, R43 ;  /* 0x00007610ff2b7816 */ /* 0x000fe2000000002b */
[----:B------:R-:W-:Y:S01]  /*4900*/  IMAD.MOV.U32 R4, RZ, RZ, R26 ;  /* 0x000000ffff047224 */ /* 0x000fe200078e001a */
[----:B------:R-:W-:Y:S01]  /*4910*/  PRMT R37, RZ, 0x7610, R37 ;  /* 0x00007610ff257816 */ /* 0x000fe20000000025 */
[----:B------:R-:W2:Y:S02]  /*4920*/  LDL.LU.64 R26, [R1+0x3c0] ;  /* 0x0003c000011a7983 */ /* 0x000ea40000300a00 */
[----:B------:R-:W4:Y:S01]  /*4930*/  @!P6 LDC.64 R54, c[0x0][0x390] ;  /* 0x0000e400ff36eb82 */ /* 0x000f220000000a00 */
[----:B0-----:R-:W-:Y:S01]  /*4940*/  PRMT R15, RZ, 0x7610, R15 ;  /* 0x00007610ff0f7816 */ /* 0x001fe2000000000f */
[----:B------:R-:W-:Y:S01]  /*4950*/  STL.64 [R1+0x358], R12 ;  /* 0x0003580c01007387 */ /* 0x000fe20000100a00 */
[----:B------:R-:W-:-:S02]  /*4960*/  PRMT R14, RZ, 0x7610, R14 ;  /* 0x00007610ff0e7816 */ /* 0x000fc4000000000e */
[----:B------:R-:W-:Y:S01]  /*4970*/  PRMT R17, RZ, 0x7610, R17 ;  /* 0x00007610ff117816 */ /* 0x000fe20000000011 */
[----:B------:R-:W-:Y:S01]  /*4980*/  STL.64 [R1+0x370], R12 ;  /* 0x0003700c01007387 */ /* 0x000fe20000100a00 */
[----:B-1----:R-:W-:-:S04]  /*4990*/  @!P6 IMAD R57, R57, R58, RZ ;  /* 0x0000003a3939e224 */ /* 0x002fc800078e02ff */
[C---:B------:R-:W-:Y:S02]  /*49a0*/  @!P6 IMAD R57, R2.reuse, R59, R57 ;  /* 0x0000003b0239e224 */ /* 0x040fe400078e0239 */
[----:B------:R-:W-:-:S04]  /*49b0*/  @!P6 IMAD.WIDE.U32 R58, R2, R58, R32 ;  /* 0x0000003a023ae225 */ /* 0x000fc800078e0020 */
[----:B------:R-:W-:-:S06]  /*49c0*/  IMAD.MOV.U32 R2, RZ, RZ, RZ ;  /* 0x000000ffff027224 */ /* 0x000fcc00078e00ff */
        /* <DEDUP_REMOVED lines=13> */
[----:B0-----:R-:W-:-:S03]  /*4aa0*/  HFMA2 R54, -RZ, RZ, 0, 0 ;  /* 0x00000000ff367431 */ /* 0x001fc600000001ff */
        /* <DEDUP_REMOVED lines=18> */
[----:B0-----:R-:W-:-:S06]  /*4bd0*/  IMAD.MOV.U32 R33, RZ, RZ, RZ ;  /* 0x000000ffff217224 */ /* 0x001fcc00078e00ff */
[----:B--2---:R-:W2:Y:S01]  /*4be0*/  @!P4 LDG.E R33, desc[UR18][R26.64] ;  /* 0x000000121a21c981 */ /* 0x004ea2000c1e1900 */
[----:B------:R-:W-:-:S04]  /*4bf0*/  PRMT R57, RZ, 0x7610, R57 ;  /* 0x00007610ff397816 */ /* 0x000fc80000000039 */
[----:B--2---:R-:W-:-:S05]  /*4c00*/  @!P4 PRMT R57, R33, 0x7632, R57 ;  /* 0x000076322139c816 */ /* 0x004fca0000000039 */
[----:B------:R0:W-:Y:S02]  /*4c10*/  STL.S16 [R1+0x124], R57 ;  /* 0x0001243901007387 */ /* 0x0001e40000100600 */
[----:B0-----:R-:W-:-:S06]  /*4c20*/  MOV R57, RZ ;  /* 0x000000ff00397202 */ /* 0x001fcc0000000f00 */
[----:B------:R0:W2:Y:S01]  /*4c30*/  @!P3 LDG.E R57, desc[UR18][R18.64] ;  /* 0x000000121239b981 */ /* 0x0000a2000c1e1900 */
[----:B------:R-:W-:Y:S02]  /*4c40*/  LOP3.LUT P0, RZ, R3, 0x40000, RZ, 0xc0, !PT ;  /* 0x0004000003ff7812 */ /* 0x000fe4000780c0ff */
[----:B0-----:R-:W-:-:S04]  /*4c50*/  PRMT R19, RZ, 0x7610, R19 ;  /* 0x00007610ff137816 */ /* 0x001fc80000000013 */
[----:B--2---:R-:W-:-:S05]  /*4c60*/  @!P3 PRMT R19, R57, 0x7632, R19 ;  /* 0x000076323913b816 */ /* 0x004fca0000000013 */
[----:B------:R0:W-:Y:S02]  /*4c70*/  STL.S16 [R1+0x138], R19 ;  /* 0x0001381301007387 */ /* 0x0001e40000100600 */
[----:B0-----:R-:W-:-:S06]  /*4c80*/  IMAD.MOV.U32 R19, RZ, RZ, RZ ;  /* 0x000000ffff137224 */ /* 0x001fcc00078e00ff */
        /* <DEDUP_REMOVED lines=14> */
[----:B0-----:R-:W-:-:S06]  /*4d70*/  HFMA2 R44, -RZ, RZ, 0, 0 ;  /* 0x00000000ff2c7431 */ /* 0x001fcc00000001ff */
[----:B--2---:R-:W2:Y:S01]  /*4d80*/  @!P2 LDG.E R44, desc[UR18][R46.64] ;  /* 0x000000122e2ca981 */ /* 0x004ea2000c1e1900 */
        /* <DEDUP_REMOVED lines=17> */
[----:B0-----:R-:W-:-:S06]  /*4ea0*/  IMAD.MOV.U32 R30, RZ, RZ, RZ ;  /* 0x000000ffff1e7224 */ /* 0x001fcc00078e00ff */
        /* <DEDUP_REMOVED lines=10> */
[----:B0-----:R-:W-:-:S06]  /*4f50*/  MOV R31, RZ ;  /* 0x000000ff001f7202 */ /* 0x001fcc0000000f00 */
        /* <DEDUP_REMOVED lines=8> */
[----:B0-----:R-:W-:Y:S01]  /*4fe0*/  IMAD.MOV.U32 R29, RZ, RZ, RZ ;  /* 0x000000ffff1d7224 */ /* 0x001fe200078e00ff */
        /* <DEDUP_REMOVED lines=15> */
[----:B-1----:R-:W-:Y:S01]  /*50e0*/  IMAD.MOV.U32 R2, RZ, RZ, RZ ;  /* 0x000000ffff027224 */ /* 0x002fe200078e00ff */
[----:B------:R-:W-:-:S02]  /*50f0*/  PRMT R27, RZ, 0x7610, R27 ;  /* 0x00007610ff1b7816 */ /* 0x000fc4000000001b */
[----:B------:R-:W-:Y:S02]  /*5100*/  PRMT R32, RZ, 0x7610, R32 ;  /* 0x00007610ff207816 */ /* 0x000fe40000000020 */
[C---:B---3--:R-:W-:Y:S02]  /*5110*/  @!P1 PRMT R27, R18.reuse, 0x7610, R27 ;  /* 0x00007610121b9816 */ /* 0x048fe4000000001b */
[----:B------:R-:W-:Y:S02]  /*5120*/  @!P1 PRMT R32, R18, 0x7632, R32 ;  /* 0x0000763212209816 */ /* 0x000fe40000000020 */
[C---:B------:R-:W-:Y:S01]  /*5130*/  LOP3.LUT P1, RZ, R3.reuse, 0x800, RZ, 0xc0, !PT ;  /* 0x0000080003ff7812 */ /* 0x040fe2000782c0ff */
[----:B------:R-:W-:Y:S01]  /*5140*/  HFMA2 R20, -RZ, RZ, 0, 0 ;  /* 0x00000000ff147431 */ /* 0x000fe200000001ff */
        /* <DEDUP_REMOVED lines=27> */
[----:B-1----:R-:W-:-:S03]  /*5300*/  MOV R11, RZ ;  /* 0x000000ff000b7202 */ /* 0x002fc60000000f00 */
[----:B------:R1:W3:Y:S04]  /*5310*/  @!P4 LDG.E R21, desc[UR18][R24.64] ;  /* 0x000000121815c981 */ /* 0x0002e8000c1e1900 */
[----:B------:R-:W4:Y:S01]  /*5320*/  @!P5 LDG.E R11, desc[UR18][R38.64] ;  /* 0x00000012260bd981 */ /* 0x000f22000c1e1900 */
[----:B0-----:R-:W-:Y:S01]  /*5330*/  HFMA2 R19, -RZ, RZ, 0, 0 ;  /* 0x00000000ff137431 */ /* 0x001fe200000001ff */
[----:B-1----:R-:W-:-:S06]  /*5340*/  CS2R R24, SRZ ;  /* 0x0000000000187805 */ /* 0x002fcc000001ff00 */
[----:B------:R-:W4:Y:S04]  /*5350*/  @!P0 LDG.E R25, desc[UR18][R22.64] ;  /* 0x0000001216198981 */ /* 0x000f28000c1e1900 */
[----:B--2---:R0:W2:Y:S04]  /*5360*/  @!P2 LDG.E R19, desc[UR18][R14.64] ;  /* 0x000000120e13a981 */ /* 0x0040a8000c1e1900 */
[----:B------:R-:W0:Y:S01]  /*5370*/  LDL.LU.64 R14, [R1+0x378] ;  /* 0x00037800010e7983 */ /* 0x000e220000300a00 */
[----:B------:R-:W-:Y:S02]  /*5380*/  LOP3.LUT P3, RZ, R3, 0x40, RZ, 0xc0, !PT ;  /* 0x0000004003ff7812 */ /* 0x000fe4000786c0ff */
[----:B------:R-:W-:-:S02]  /*5390*/  PRMT R16, RZ, 0x7610, R16 ;  /* 0x00007610ff107816 */ /* 0x000fc40000000010 */
[----:B------:R-:W-:Y:S02]  /*53a0*/  PRMT R13, RZ, 0x7610, R13 ;  /* 0x00007610ff0d7816 */ /* 0x000fe4000000000d */
[----:B------:R-:W-:-:S07]  /*53b0*/  PRMT R12, RZ, 0x7610, R12 ;  /* 0x00007610ff0c7816 */ /* 0x000fce000000000c */
        /* <DEDUP_REMOVED lines=30> */
[----:B0-----:R-:W-:Y:S01]  /*55a0*/  IMAD.MOV.U32 R34, RZ, RZ, RZ ;  /* 0x000000ffff227224 */ /* 0x001fe200078e00ff */
[----:B------:R-:W-:Y:S01]  /*55b0*/  LOP3.LUT P3, RZ, R0, 0x80000000, RZ, 0xc0, !PT ;  /* 0x8000000000ff7812 */ /* 0x000fe2000786c0ff */
[----:B------:R-:W-:Y:S01]  /*55c0*/  IMAD.MOV.U32 R22, RZ, RZ, RZ ;  /* 0x000000ffff167224 */ /* 0x000fe200078e00ff */
[----:B------:R0:W-:Y:S04]  /*55d0*/  STL [R1+0x38], R31 ;  /* 0x0000381f01007387 */ /* 0x0001e80000100800 */
[----:B---3--:R2:W3:Y:S01]  /*55e0*/  @!P5 LDG.E R34, desc[UR18][R16.64] ;  /* 0x000000121022d981 */ /* 0x0084e2000c1e1900 */
[----:B-1----:R-:W-:-:S03]  /*55f0*/  IMAD.MOV.U32 R33, RZ, RZ, RZ ;  /* 0x000000ffff217224 */ /* 0x002fc600078e00ff */
[----:B------:R-:W-:Y:S01]  /*5600*/  STL.S16 [R1+0x1b4], R41 ;  /* 0x0001b42901007387 */ /* 0x000fe20000100600 */
[----:B0-----:R-:W-:-:S03]  /*5610*/  IMAD.MOV.U32 R31, RZ, RZ, RZ ;  /* 0x000000ffff1f7224 */ /* 0x001fc600078e00ff */
[----:B----4-:R0:W4:Y:S04]  /*5620*/  @!P6 LDG.E R33, desc[UR18][R12.64] ;  /* 0x000000120c21e981 */ /* 0x010128000c1e1900 */
[----:B------:R-:W2:Y:S04]  /*5630*/  LDL.LU.64 R16, [R1+0x368] ;  /* 0x0003680001107983 */ /* 0x000ea80000300a00 */
[----:B------:R1:W-:Y:S04]  /*5640*/  STL.S16 [R1+0x1c8], R40 ;  /* 0x0001c82801007387 */ /* 0x0003e80000100600 */
[----:B------:R-:W0:Y:S04]  /*5650*/  LDL.LU.64 R12, [R1+0x370] ;  /* 0x00037000010c7983 */ /* 0x000e280000300a00 */
[----:B------:R-:W3:Y:S04]  /*5660*/  @!P1 LDG.E R22, desc[UR18][R50.64] ;  /* 0x0000001232169981 */ /* 0x000ee8000c1e1900 */
[----:B-1----:R-:W4:Y:S04]  /*5670*/  LDL.LU.64 R40, [R1+0x230] ;  /* 0x0002300001287983 */ /* 0x002f280000300a00 */
[----:B------:R1:W4:Y:S04]  /*5680*/  @!P3 LDG.E R31, desc[UR18][R14.64] ;  /* 0x000000120e1fb981 */ /* 0x000328000c1e1900 */
[----:B------:R-:W1:Y:S01]  /*5690*/  LDL.LU.64 R14, [R1+0x360] ;  /* 0x00036000010e7983 */ /* 0x000e620000300a00 */
[----:B------:R-:W-:-:S03]  /*56a0*/  LOP3.LUT P4, RZ, R3, 0x1, RZ, 0xc0, !PT ;  /* 0x0000000103ff7812 */ /* 0x000fc6000788c0ff */
[----:B------:R2:W-:Y:S02]  /*56b0*/  STL [R1+0x34], R30 ;  /* 0x0000341e01007387 */ /* 0x0005e40000100800 */
[----:B--2---:R-:W-:Y:S02]  /*56c0*/  MOV R30, RZ ;  /* 0x000000ff001e7202 */ /* 0x004fe40000000f00 */
[----:B------:R-:W-:Y:S02]  /*56d0*/  PRMT R17, RZ, 0x7610, R17 ;  /* 0x00007610ff117816 */ /* 0x000fe40000000011 */
[----:B------:R-:W-:Y:S02]  /*56e0*/  PRMT R16, RZ, 0x7610, R16 ;  /* 0x00007610ff107816 */ /* 0x000fe40000000010 */
[C---:B------:R-:W-:Y:S02]  /*56f0*/  @!P2 PRMT R17, R19.reuse, 0x7610, R17 ;  /* 0x000076101311a816 */ /* 0x040fe40000000011 */
[----:B------:R-:W-:-:S02]  /*5700*/  @!P2 PRMT R16, R19, 0x7632, R16 ;  /* 0x000076321310a816 */ /* 0x000fc40000000010 */
[----:B0-----:R-:W-:Y:S02]  /*5710*/  PRMT R13, RZ, 0x7610, R13 ;  /* 0x00007610ff0d7816 */ /* 0x001fe4000000000d */
[----:B------:R-:W-:Y:S02]  /*5720*/  PRMT R12, RZ, 0x7610, R12 ;  /* 0x00007610ff0c7816 */ /* 0x000fe4000000000c */
[C---:B---3--:R-:W-:Y:S01]  /*5730*/  @!P1 PRMT R13, R22.reuse, 0x7610, R13 ;  /* 0x00007610160d9816 */ /* 0x048fe2000000000d */
        /* <DEDUP_REMOVED lines=10> */
[----:B---3--:R-:W3:Y:S01]  /*57e0*/  LDL.LU.64 R12, [R1+0x250] ;  /* 0x00025000010c7983 */ /* 0x008ee20000300a00 */
[----:B-1----:R-:W-:-:S03]  /*57f0*/  PRMT R15, RZ, 0x7610, R15 ;  /* 0x00007610ff0f7816 */ /* 0x002fc6000000000f */
        /* <DEDUP_REMOVED lines=9> */
[----:B0-----:R-:W-:-:S03]  /*5890*/  MOV R15, R9 ;  /* 0x00000009000f7202 */ /* 0x001fc60000000f00 */
[----:B------:R0:W-:Y:S01]  /*58a0*/  STL [R1+0x40], R29 ;  /* 0x0000401d01007387 */ /* 0x0001e20000100800 */
[----:B-1----:R-:W-:-:S03]  /*58b0*/  IMAD.MOV.U32 R14, RZ, RZ, R8 ;  /* 0x000000ffff0e7224 */ /* 0x002fc600078e0008 */
        /* <DEDUP_REMOVED lines=11> */
[----:B-1----:R-:W-:-:S03]  /*5970*/  HFMA2 R10, -RZ, RZ, 0, 0 ;  /* 0x00000000ff0a7431 */ /* 0x002fc600000001ff */
[----:B------:R-:W3:Y:S01]  /*5980*/  LDL.LU.64 R40, [R1+0x270] ;  /* 0x0002700001287983 */ /* 0x000ee20000300a00 */
[C---:B--2---:R-:W-:Y:S02]  /*5990*/  @!P4 PRMT R7, R30.reuse, 0x7610, R7 ;  /* 0x000076101e07c816 */ /* 0x044fe40000000007 */
[----:B------:R-:W-:Y:S01]  /*59a0*/  @!P4 PRMT R6, R30, 0x7632, R6 ;  /* 0x000076321e06c816 */ /* 0x000fe20000000006 */
[----:B0-----:R-:W-:Y:S02]  /*59b0*/  IMAD.MOV.U32 R35, RZ, RZ, RZ ;  /* 0x000000ffff237224 */ /* 0x001fe400078e00ff */
[----:B------:R-:W-:Y:S04]  /*59c0*/  STL.S16 [R1+0x240], R7 ;  /* 0x0002400701007387 */ /* 0x000fe80000100600 */
[----:B------:R0:W-:Y:S04]  /*59d0*/  STL.S16 [R1+0x250], R6 ;  /* 0x0002500601007387 */ /* 0x0001e80000100600 */
[----:B0-----:R-:W2:Y:S04]  /*59e0*/  LDL.LU.64 R6, [R1+0x298] ;  /* 0x0002980001067983 */ /* 0x001ea80000300a00 */
[----:B----4-:R0:W4:Y:S04]  /*59f0*/  @!P1 LDG.E R29, desc[UR18][R16.64] ;  /* 0x00000012101d9981 */ /* 0x010128000c1e1900 */
[----:B---3--:R1:W3:Y:S04]  /*5a00*/  @!P0 LDG.E R35, desc[UR18][R12.64] ;  /* 0x000000120c238981 */ /* 0x0082e8000c1e1900 */
[----:B------:R-:W0:Y:S04]  /*5a10*/  LDL.LU.64 R16, [R1+0x350] ;  /* 0x0003500001107983 */ /* 0x000e280000300a00 */
[----:B------:R-:W1:Y:S04]  /*5a20*/  LDL.LU.64 R12, [R1+0x358] ;  /* 0x00035800010c7983 */ /* 0x000e680000300a00 */
[----:B------:R-:W3:Y:S04]  /*5a30*/  @!P6 LDG.E R10, desc[UR18][R8.64] ;  /* 0x00000012080ae981 */ /* 0x000ee8000c1e1900 */
[----:B------:R-:W3:Y:S01]  /*5a40*/  LDL.LU.64 R8, [R1+0x348] ;  /* 0x0003480001087983 */ /* 0x000ee20000300a00 */
[----:B------:R-:W-:-:S02]  /*5a50*/  LOP3.LUT P5, RZ, R0, 0x4000000, RZ, 0xc0, !PT ;  /* 0x0400000000ff7812 */ /* 0x000fc400078ac0ff */
[----:B------:R-:W-:-:S11]  /*5a60*/  MOV R2, RZ ;  /* 0x000000ff00027202 */ /* 0x000fd60000000f00 */
        /* <DEDUP_REMOVED lines=29> */
[----:B---3--:R-:W-:Y:S02]  /*5c40*/  IMAD.MOV.U32 R16, RZ, RZ, R8 ;  /* 0x000000ffff107224 */ /* 0x008fe400078e0008 */
[----:B------:R-:W-:Y:S02]  /*5c50*/  IMAD.MOV.U32 R17, RZ, RZ, R9 ;  /* 0x000000ffff117224 */ /* 0x000fe400078e0009 */
[----:B------:R-:W3:Y:S01]  /*5c60*/  LDL.LU.64 R8, [R1+0x2b0] ;  /* 0x0002b00001087983 */ /* 0x000ee20000300a00 */
[----:B------:R-:W-:Y:S02]  /*5c70*/  PRMT R27, RZ, 0x7610, R27 ;  /* 0x00007610ff1b7816 */ /* 0x000fe4000000001b */
[----:B------:R-:W-:Y:S01]  /*5c80*/  PRMT R18, RZ, 0x7610, R18 ;  /* 0x00007610ff127816 */ /* 0x000fe20000000012 */
[----:B------:R-:W-:Y:S01]  /*5c90*/  IMAD.MOV.U32 R36, RZ, RZ, RZ ;  /* 0x000000ffff247224 */ /* 0x000fe200078e00ff */
        /* <DEDUP_REMOVED lines=18> */
[----:B----4-:R-:W-:Y:S02]  /*5dc0*/  HFMA2 R20, -RZ, RZ, 0, 0 ;  /* 0x00000000ff147431 */ /* 0x010fe400000001ff */
[----:B------:R4:W-:Y:S04]  /*5dd0*/  STL.S16 [R1+0x270], R27 ;  /* 0x0002701b01007387 */ /* 0x0009e80000100600 */
[----:B------:R4:W-:Y:S04]  /*5de0*/  STL.S16 [R1+0x28c], R26 ;  /* 0x00028c1a01007387 */ /* 0x0009e80000100600 */
[----:B------:R-:W3:Y:S01]  /*5df0*/  @!P3 LDG.E R20, desc[UR18][R40.64] ;  /* 0x000000122814b981 */ /* 0x000ee2000c1e1900 */
[----:B----4-:R-:W-:-:S02]  /*5e00*/  IMAD.MOV.U32 R27, RZ, RZ, R5 ;  /* 0x000000ffff1b7224 */ /* 0x010fc400078e0005 */
[----:B------:R-:W-:Y:S02]  /*5e10*/  IMAD.MOV.U32 R26, RZ, RZ, R4 ;  /* 0x000000ffff1a7224 */ /* 0x000fe400078e0004 */
[----:B------:R-:W4:Y:S04]  /*5e20*/  LDL.LU.64 R4, [R1+0x2a0] ;  /* 0x0002a00001047983 */ /* 0x000f280000300a00 */
[----:B------:R-:W4:Y:S01]  /*5e30*/  LDL.LU.64 R40, [R1+0x278] ;  /* 0x0002780001287983 */ /* 0x000f220000300a00 */
[----:B0-----:R-:W-:Y:S02]  /*5e40*/  PRMT R13, RZ, 0x7610, R13 ;  /* 0x00007610ff0d7816 */ /* 0x001fe4000000000d */
[----:B------:R-:W-:Y:S02]  /*5e50*/  PRMT R12, RZ, 0x7610, R12 ;  /* 0x00007610ff0c7816 */ /* 0x000fe4000000000c */
[----:B------:R-:W-:-:S02]  /*5e60*/  @!P6 PRMT R13, R10, 0x7610, R13 ;  /* 0x000076100a0de816 */ /* 0x000fc4000000000d */
        /* <DEDUP_REMOVED lines=23> */
[----:B0-----:R-:W-:Y:S01]  /*5fe0*/  IMAD.MOV.U32 R21, RZ, RZ, RZ ;  /* 0x000000ffff157224 */ /* 0x001fe200078e00ff */
[----:B------:R-:W-:Y:S02]  /*5ff0*/  @!P3 PRMT R58, R20, 0x7632, R58 ;  /* 0x00007632143ab816 */ /* 0x000fe4000000003a */
[----:B------:R-:W-:Y:S02]  /*6000*/  MOV R22, RZ ;  /* 0x000000ff00167202 */ /* 0x000fe40000000f00 */
[----:B-1----:R-:W-:Y:S01]  /*6010*/  CS2R R40, SRZ ;  /* 0x0000000000287805 */ /* 0x002fe2000001ff00 */
        /* <DEDUP_REMOVED lines=41> */
[----:B0-----:R-:W-:Y:S02]  /*62b0*/  HFMA2 R47, -RZ, RZ, 0, 0 ;  /* 0x00000000ff2f7431 */ /* 0x001fe400000001ff */
[----:B------:R0:W-:Y:S04]  /*62c0*/  STL.S16 [R1+0x25c], R49 ;  /* 0x00025c3101007387 */ /* 0x0001e80000100600 */
[----:B------:R1:W-:Y:S01]  /*62d0*/  STL.S16 [R1+0x23c], R46 ;  /* 0x00023c2e01007387 */ /* 0x0003e20000100600 */
[----:B0-----:R-:W-:-:S02]  /*62e0*/  IMAD.MOV.U32 R49, RZ, RZ, RZ ;  /* 0x000000ffff317224 */ /* 0x001fc400078e00ff */
[----:B-1----:R-:W-:Y:S01]  /*62f0*/  IMAD.MOV.U32 R46, RZ, RZ, RZ ;  /* 0x000000ffff2e7224 */ /* 0x002fe200078e00ff */
        /* <DEDUP_REMOVED lines=27> */
[----:B0-----:R-:W-:-:S06]  /*64b0*/  MOV R45, RZ ;  /* 0x000000ff002d7202 */ /* 0x001fcc0000000f00 */
        /* <DEDUP_REMOVED lines=11> */
[----:B0-----:R-:W-:-:S06]  /*6570*/  IMAD.MOV.U32 R48, RZ, RZ, RZ ;  /* 0x000000ffff307224 */ /* 0x001fcc00078e00ff */
[----:B------:R-:W2:Y:S01]  /*6580*/  @!P2 LDG.E R48, desc[UR18][R58.64] ;  /* 0x000000123a30a981 */ /* 0x000ea2000c1e1900 */
[----:B------:R-:W-:-:S03]  /*6590*/  PRMT R6, RZ, 0x7610, R6 ;  /* 0x00007610ff067816 */ /* 0x000fc60000000006 */
[----:B------:R0:W-:Y:S01]  /*65a0*/  STL [R1+0x88], R2 ;  /* 0x0000880201007387 */ /* 0x0001e20000100800 */
[----:B------:R-:W-:Y:S02]  /*65b0*/  @!P1 PRMT R6, R46, 0x7610, R6 ;  /* 0x000076102e069816 */ /* 0x000fe40000000006 */
[----:B------:R-:W-:Y:S01]  /*65c0*/  LOP3.LUT P1, RZ, R0, 0x100, RZ, 0xc0, !PT ;  /* 0x0000010000ff7812 */ /* 0x000fe2000782c0ff */
[----:B------:R1:W-:Y:S04]  /*65d0*/  STL [R1+0x70], R30 ;  /* 0x0000701e01007387 */ /* 0x0003e80000100800 */
[----:B------:R1:W-:Y:S01]  /*65e0*/  STL [R1+0x94], R23 ;  /* 0x0000941701007387 */ /* 0x0003e20000100800 */
[----:B0-----:R-:W-:-:S03]  /*65f0*/  IMAD.MOV.U32 R2, RZ, RZ, RZ ;  /* 0x000000ffff027224 */ /* 0x001fc600078e00ff */
[----:B------:R0:W-:Y:S01]  /*6600*/  STL [R1+0x90], R20 ;  /* 0x0000901401007387 */ /* 0x0001e20000100800 */
[----:B-1----:R-:W-:-:S03]  /*6610*/  PRMT R30, RZ, 0x7610, R30 ;  /* 0x00007610ff1e7816 */ /* 0x002fc6000000001e */
[----:B------:R-:W2:Y:S01]  /*6620*/  @!P4 LDG.E R2, desc[UR18][R8.64] ;  /* 0x000000120802c981 */ /* 0x000ea2000c1e1900 */
[----:B------:R-:W-:Y:S01]  /*6630*/  @!P0 PRMT R30, R47, 0x7632, R30 ;  /* 0x000076322f1e8816 */ /* 0x000fe2000000001e */
[----:B------:R-:W-:Y:S01]  /*6640*/  IMAD.MOV.U32 R23, RZ, RZ, RZ ;  /* 0x000000ffff177224 */ /* 0x000fe200078e00ff */
        /* <DEDUP_REMOVED lines=16> */
[----:B0-----:R-:W-:Y:S02]  /*6750*/  MOV R21, RZ ;  /* 0x000000ff00157202 */ /* 0x001fe40000000f00 */
[----:B-1----:R-:W-:Y:S02]  /*6760*/  PRMT R35, RZ, 0x7610, R35 ;  /* 0x00007610ff237816 */ /* 0x002fe40000000023 */
[----:B------:R-:W-:-:S03]  /*6770*/  @!P4 PRMT R37, R2, 0x7632, R37 ;  /* 0x000076320225c816 */ /* 0x000fc60000000025 */
        /* <DEDUP_REMOVED lines=16> */
[----:B0-----:R-:W-:-:S03]  /*6880*/  HFMA2 R30, -RZ, RZ, 0, 0 ;  /* 0x00000000ff1e7431 */ /* 0x001fc600000001ff */
        /* <DEDUP_REMOVED lines=21> */
[----:B------:R-:W-:Y:S01]  /*69e0*/  IMAD.MOV.U32 R46, RZ, RZ, RZ ;  /* 0x000000ffff2e7224 */ /* 0x000fe200078e00ff */
        /* <DEDUP_REMOVED lines=30> */
[----:B------:R-:W-:Y:S02]  /*6bd0*/  IMAD.MOV.U32 R0, RZ, RZ, RZ ;  /* 0x000000ffff007224 */ /* 0x000fe400078e00ff */
[----:B-1----:R-:W-:Y:S01]  /*6be0*/  HFMA2 R52, -RZ, RZ, 0, 0 ;  /* 0x00000000ff347431 */ /* 0x002fe200000001ff */
[----:B------:R-:W-:Y:S01]  /*6bf0*/  PRMT R54, RZ, 0x7610, R54 ;  /* 0x00007610ff367816 */ /* 0x000fe20000000036 */
[----:B------:R1:W-:Y:S04]  /*6c00*/  STL [R1+0xc0], R10 ;  /* 0x0000c00a01007387 */ /* 0x0003e80000100800 */
[----:B------:R-:W3:Y:S01]  /*6c10*/  @!P3 LDG.E R0, desc[UR18][R26.64] ;  /* 0x000000121a00b981 */ /* 0x000ee2000c1e1900 */
[----:B0-----:R-:W-:-:S03]  /*6c20*/  PRMT R49, RZ, 0x7610, R49 ;  /* 0x00007610ff317816 */ /* 0x001fc60000000031 */
[----:B------:R0:W-:Y:S01]  /*6c30*/  STL [R1+0xbc], R45 ;  /* 0x0000bc2d01007387 */ /* 0x0001e20000100800 */
[----:B-1----:R-:W-:Y:S01]  /*6c40*/  IMAD.MOV.U32 R10, RZ, RZ, RZ ;  /* 0x000000ffff0a7224 */ /* 0x002fe200078e00ff */
[----:B------:R-:W-:Y:S02]  /*6c50*/  PRMT R42, RZ, 0x7610, R42 ;  /* 0x00007610ff2a7816 */ /* 0x000fe4000000002a */
[----:B------:R1:W-:Y:S04]  /*6c60*/  STL [R1+0x2c], R44 ;  /* 0x00002c2c01007387 */ /* 0x0003e80000100800 */
[----:B------:R-:W3:Y:S01]  /*6c70*/  LDL.LU.64 R26, [R1+0x130] ;  /* 0x00013000011a7983 */ /* 0x000ee20000300a00 */
[----:B0-----:R-:W-:Y:S01]  /*6c80*/  IMAD.MOV.U32 R45, RZ, RZ, RZ ;  /* 0x000000ffff2d7224 */ /* 0x001fe200078e00ff */
[----:B------:R-:W-:-:S02]  /*6c90*/  PRMT R43, RZ, 0x7610, R43 ;  /* 0x00007610ff2b7816 */ /* 0x000fc4000000002b */
[----:B------:R0:W-:Y:S04]  /*6ca0*/  STL [R1+0xa8], R41 ;  /* 0x0000a82901007387 */ /* 0x0001e80000100800 */
        /* <DEDUP_REMOVED lines=20> */
[----:B-1----:R-:W-:Y:S02]  /*6df0*/  PRMT R44, RZ, 0x7610, R44 ;  /* 0x00007610ff2c7816 */ /* 0x002fe4000000002c */
[----:B0-----:R-:W-:Y:S02]  /*6e00*/  PRMT R41, RZ, 0x7610, R41 ;  /* 0x00007610ff297816 */ /* 0x001fe40000000029 */
        /* <DEDUP_REMOVED lines=11> */
[----:B------:R-:W-:Y:S01]  /*6ec0*/  HFMA2 R2, -RZ, RZ, 0, 0 ;  /* 0x00000000ff027431 */ /* 0x000fe200000001ff */
[----:B------:R-:W-:Y:S02]  /*6ed0*/  PRMT R55, RZ, 0x7610, R55 ;  /* 0x00007610ff377816 */ /* 0x000fe40000000037 */
[----:B------:R-:W-:Y:S02]  /*6ee0*/  MOV R48, RZ ;  /* 0x000000ff00307202 */ /* 0x000fe40000000f00 */
[----:B--2---:R-:W-:-:S02]  /*6ef0*/  @!P0 PRMT R51, R52, 0x7610, R51 ;  /* 0x0000761034338816 */ /* 0x004fc40000000033 */
[----:B------:R-:W-:Y:S02]  /*6f00*/  PRMT R58, RZ, 0x7610, R58 ;  /* 0x00007610ff3a7816 */ /* 0x000fe4000000003a */
[----:B------:R-:W-:Y:S02]  /*6f10*/  PRMT R59, RZ, 0x7610, R59 ;  /* 0x00007610ff3b7816 */ /* 0x000fe4000000003b */
[C---:B------:R-:W-:Y:S02]  /*6f20*/  @!P4 PRMT R58, R40.reuse, 0x7610, R58 ;  /* 0x00007610283ac816 */ /* 0x040fe4000000003a */
[----:B------:R-:W-:Y:S02]  /*6f30*/  @!P4 PRMT R59, R40, 0x7632, R59 ;  /* 0x00007632283bc816 */ /* 0x000fe4000000003b */
[----:B------:R-:W-:Y:S02]  /*6f40*/  LOP3.LUT P4, RZ, R3, 0x80000000, RZ, 0xc0, !PT ;  /* 0x8000000003ff7812 */ /* 0x000fe4000788c0ff */
[----:B------:R-:W-:-:S02]  /*6f50*/  @!P0 PRMT R55, R52, 0x7632, R55 ;  /* 0x0000763234378816 */ /* 0x000fc40000000037 */
        /* <DEDUP_REMOVED lines=9> */
[----:B0-----:R-:W-:-:S06]  /*6ff0*/  IMAD.MOV.U32 R14, RZ, RZ, RZ ;  /* 0x000000ffff0e7224 */ /* 0x001fcc00078e00ff */
[----:B------:R3:W4:Y:S02]  /*7000*/  @!P5 LDG.E R14, desc[UR18][R12.64] ;  /* 0x000000120c0ed981 */ /* 0x000724000c1e1900 */
[----:B---3--:R-:W-:Y:S01]  /*7010*/  IMAD.U32 R13, R17, 0x10000, RZ ;  /* 0x00010000110d7824 */ /* 0x008fe200078e00ff */
[----:B------:R-:W-:Y:S02]  /*7020*/  SHF.L.U32 R17, R27, 0x10, RZ ;  /* 0x000000101b117819 */ /* 0x000fe400000006ff */
[----:B--2---:R-:W-:Y:S01]  /*7030*/  SHF.L.U32 R12, R15, 0x10, RZ ;  /* 0x000000100f0c7819 */ /* 0x004fe200000006ff */
[----:B------:R-:W-:-:S04]  /*7040*/  IMAD.U32 R15, R4, 0x10000, RZ ;  /* 0x00010000040f7824 */ /* 0x000fc800078e00ff */
        /* <DEDUP_REMOVED lines=9> */
[----:B------:R-:W-:Y:S02]  /*70e0*/  IMAD.U32 R15, R26, 0x10000, RZ ;  /* 0x000100001a0f7824 */ /* 0x000fe400078e00ff */
[----:B--2---:R-:W-:-:S04]  /*70f0*/  IMAD.U32 R13, R17, 0x10000, RZ ;  /* 0x00010000110d7824 */ /* 0x004fc800078e00ff */
[----:B------:R-:W-:Y:S01]  /*7100*/  FMUL.FTZ R26, R13, R13 ;  /* 0x0000000d0d1a7220 */ /* 0x000fe20000410000 */
[----:B------:R-:W-:-:S03]  /*7110*/  FADD.FTZ R13, R15, R13 ;  /* 0x0000000d0f0d7221 */ /* 0x000fc60000010000 */
[----:B------:R-:W-:Y:S02]  /*7120*/  FFMA.FTZ R15, R15, R15, R26 ;  /* 0x0000000f0f0f7223 */ /* 0x000fe4000001001a */
[----:B------:R-:W2:Y:S01]  /*7130*/  LDL.LU R26, [R1+0x2d8] ;  /* 0x0002d800011a7983 */ /* 0x000ea20000300800 */
[----:B------:R-:W-:Y:S01]  /*7140*/  FADD.FTZ R17, RZ, R27 ;  /* 0x0000001bff117221 */ /* 0x000fe20000010000 */
[----:B------:R-:W-:Y:S01]  /*7150*/  FADD.FTZ R12, R12, R13 ;  /* 0x0000000d0c0c7221 */ /* 0x000fe20000010000 */
[----:B------:R-:W-:Y:S01]  /*7160*/  SHF.L.U32 R13, R5, 0x10, RZ ;  /* 0x00000010050d7819 */ /* 0x000fe200000006ff */
        /* <DEDUP_REMOVED lines=8> */
[C---:B------:R-:W-:Y:S01]  /*71f0*/  FADD.FTZ R13, R26.reuse, R13 ;  /* 0x0000000d1a0d7221 */ /* 0x040fe20000010000 */
[----:B------:R-:W-:Y:S02]  /*7200*/  FFMA.FTZ R17, R26, R26, R17 ;  /* 0x0000001a1a117223 */ /* 0x000fe40000010011 */
[----:B------:R-:W2:Y:S01]  /*7210*/  LDL.LU R26, [R1+0x12c] ;  /* 0x00012c00011a7983 */ /* 0x000ea20000300800 */
[----:B------:R-:W-:-:S03]  /*7220*/  FADD.FTZ R12, R12, R13 ;  /* 0x0000000d0c0c7221 */ /* 0x000fc60000010000 */
[----:B------:R-:W4:Y:S01]  /*7230*/  LDL.LU R13, [R1+0x138] ;  /* 0x00013800010d7983 */ /* 0x000f220000300800 */
[----:B------:R-:W-:Y:S01]  /*7240*/  FADD.FTZ R15, R15, R17 ;  /* 0x000000110f0f7221 */ /* 0x000fe20000010000 */
[----:B---3--:R-:W-:Y:S01]  /*7250*/  IMAD.U32 R27, R27, 0x10000, RZ ;  /* 0x000100001b1b7824 */ /* 0x008fe200078e00ff */
[----:B--2---:R-:W-:Y:S01]  /*7260*/  SHF.L.U32 R17, R26, 0x10, RZ ;  /* 0x000000101a117819 */ /* 0x004fe200000006ff */
[----:B----4-:R-:W-:-:S04]  /*7270*/  IMAD.U32 R13, R13, 0x10000, RZ ;  /* 0x000100000d0d7824 */ /* 0x010fc800078e00ff */
[----:B------:R-:W-:Y:S01]  /*7280*/  FMUL.FTZ R26, R13, R13 ;  /* 0x0000000d0d1a7220 */ /* 0x000fe20000410000 */
[----:B------:R-:W-:-:S03]  /*7290*/  FADD.FTZ R13, R17, R13 ;  /* 0x0000000d110d7221 */ /* 0x000fc60000010000 */
[----:B------:R-:W-:Y:S01]  /*72a0*/  FFMA.FTZ R26, R17, R17, R26 ;  /* 0x00000011111a7223 */ /* 0x000fe2000001001a */
[----:B------:R-:W-:Y:S01]  /*72b0*/  FADD.FTZ R12, R12, R13 ;  /* 0x0000000d0c0c7221 */ /* 0x000fe20000010000 */
[----:B------:R-:W2:Y:S01]  /*72c0*/  LDL.LU R17, [R1+0x150] ;  /* 0x0001500001117983 */ /* 0x000ea20000300800 */
[----:B------:R-:W-:Y:S01]  /*72d0*/  FMUL.FTZ R13, R32, R32 ;  /* 0x00000020200d7220 */ /* 0x000fe20000410000 */
[----:B------:R-:W-:Y:S02]  /*72e0*/  FADD.FTZ R15, R15, R26 ;  /* 0x0000001a0f0f7221 */ /* 0x000fe40000010000 */
[----:B------:R-:W3:Y:S01]  /*72f0*/  LDL.LU R26, [R1+0x154] ;  /* 0x00015400011a7983 */ /* 0x000ee20000300800 */
[C---:B------:R-:W-:Y:S01]  /*7300*/  FADD.FTZ R32, R27.reuse, R32 ;  /* 0x000000201b207221 */ /* 0x040fe20000010000 */
[----:B------:R-:W-:Y:S02]  /*7310*/  FFMA.FTZ R13, R27, R27, R13 ;  /* 0x0000001b1b0d7223 */ /* 0x000fe4000001000d */
[----:B------:R-:W4:Y:S01]  /*7320*/  LDL.LU R27, [R1+0x13c] ;  /* 0x00013c00011b7983 */ /* 0x000f220000300800 */
[----:B------:R-:W-:Y:S01]  /*7330*/  FADD.FTZ R12, R12, R32 ;  /* 0x000000200c0c7221 */ /* 0x000fe20000010000 */
[----:B------:R-:W-:Y:S01]  /*7340*/  FADD.FTZ R13, R15, R13 ;  /* 0x0000000d0f0d7221 */ /* 0x000fe20000010000 */
[----:B------:R-:W-:-:S02]  /*7350*/  SHF.L.U32 R15, R4, 0x10, RZ ;  /* 0x00000010040f7819 */ /* 0x000fc400000006ff */
[----:B------:R-:W4:Y:S01]  /*7360*/  LDL.LU R4, [R1+0x18c] ;  /* 0x00018c0001047983 */ /* 0x000f220000300800 */
[----:B--2---:R-:W-:Y:S01]  /*7370*/  SHF.L.U32 R17, R17, 0x10, RZ ;  /* 0x0000001011117819 */ /* 0x004fe200000006ff */
[----:B---3--:R-:W-:-:S04]  /*7380*/  IMAD.U32 R26, R26, 0x10000, RZ ;  /* 0x000100001a1a7824 */ /* 0x008fc800078e00ff */
[----:B------:R-:W-:Y:S01]  /*7390*/  FMUL.FTZ R32, R17, R17 ;  /* 0x0000001111207220 */ /* 0x000fe20000410000 */
[C---:B------:R-:W-:Y:S01]  /*73a0*/  FADD.FTZ R17, R26.reuse, R17 ;  /* 0x000000111a117221 */ /* 0x040fe20000010000 */
[----:B----4-:R-:W-:Y:S02]  /*73b0*/  IMAD.U32 R27, R27, 0x10000, RZ ;  /* 0x000100001b1b7824 */ /* 0x010fe400078e00ff */
[----:B------:R-:W-:Y:S01]  /*73c0*/  FFMA.FTZ R32, R26, R26, R32 ;  /* 0x0000001a1a207223 */ /* 0x000fe20000010020 */
[----:B------:R-:W-:Y:S01]  /*73d0*/  FADD.FTZ R26, R12, R17 ;  /* 0x000000110c1a7221 */ /* 0x000fe20000010000 */
[----:B------:R-:W-:Y:S02]  /*73e0*/  FMUL.FTZ R17, R27, R27 ;  /* 0x0000001b1b117220 */ /* 0x000fe40000410000 */
        /* <DEDUP_REMOVED lines=11> */
[----:B---3--:R-:W-:Y:S01]  /*74a0*/  IMAD.U32 R15, R15, 0x10000, RZ ;  /* 0x000100000f0f7824 */ /* 0x008fe200078e00ff */
[----:B----4-:R-:W-:-:S03]  /*74b0*/  SHF.L.U32 R17, R17, 0x10, RZ ;  /* 0x0000001011117819 */ /* 0x010fc600000006ff */
[C---:B------:R-:W-:Y:S01]  /*74c0*/  FADD.FTZ R12, R15.reuse, R12 ;  /* 0x0000000c0f0c7221 */ /* 0x040fe20000010000 */
[----:B------:R-:W-:Y:S01]  /*74d0*/  FFMA.FTZ R26, R15, R15, R26 ;  /* 0x0000000f0f1a7223 */ /* 0x000fe2000001001a */
[----:B--2---:R-:W-:Y:S02]  /*74e0*/  IMAD.U32 R15, R32, 0x10000, RZ ;  /* 0x00010000200f7824 */ /* 0x004fe400078e00ff */
[----:B------:R-:W-:Y:S01]  /*74f0*/  FMUL.FTZ R32, R17, R17 ;  /* 0x0000001111207220 */ /* 0x000fe20000410000 */
[----:B------:R-:W-:Y:S01]  /*7500*/  FADD.FTZ R13, R13, R26 ;  /* 0x0000001a0d0d7221 */ /* 0x000fe20000010000 */
[C---:B------:R-:W-:Y:S01]  /*7510*/  FADD.FTZ R17, R15.reuse, R17 ;  /* 0x000000110f117221 */ /* 0x040fe20000010000 */
[----:B------:R-:W2:Y:S01]  /*7520*/  LDL.LU R26, [R1+0x180] ;  /* 0x00018000011a7983 */ /* 0x000ea20000300800 */
[----:B------:R-:W-:-:S03]  /*7530*/  FFMA.FTZ R32, R15, R15, R32 ;  /* 0x0000000f0f207223 */ /* 0x000fc60000010020 */
[----:B------:R-:W3:Y:S01]  /*7540*/  LDL.LU R15, [R1+0x184] ;  /* 0x00018400010f7983 */ /* 0x000ee20000300800 */
[----:B------:R-:W-:Y:S01]  /*7550*/  FADD.FTZ R12, R27, R12 ;  /* 0x0000000c1b0c7221 */ /* 0x000fe20000010000 */
[----:B------:R-:W-:Y:S02]  /*7560*/  FADD.FTZ R13, R13, R32 ;  /* 0x000000200d0d7221 */ /* 0x000fe40000010000 */
[----:B------:R-:W4:Y:S04]  /*7570*/  LDL.LU R27, [R1+0x198] ;  /* 0x00019800011b7983 */ /* 0x000f280000300800 */
[----:B------:R-:W4:Y:S01]  /*7580*/  LDL.LU R32, [R1+0x19c] ;  /* 0x00019c0001207983 */ /* 0x000f220000300800 */
[----:B------:R-:W-:Y:S01]  /*7590*/  FADD.FTZ R12, R12, R17 ;  /* 0x000000110c0c7221 */ /* 0x000fe20000010000 */
[----:B--2---:R-:W-:Y:S01]  /*75a0*/  SHF.L.U32 R26, R26, 0x10, RZ ;  /* 0x000000101a1a7819 */ /* 0x004fe200000006ff */
[----:B---3--:R-:W-:-:S04]  /*75b0*/  IMAD.U32 R15, R15, 0x10000, RZ ;  /* 0x000100000f0f7824 */ /* 0x008fc800078e00ff */
[----:B------:R-:W-:Y:S01]  /*75c0*/  FMUL.FTZ R17, R15, R15 ;  /* 0x0000000f0f117220 */ /* 0x000fe20000410000 */
[----:B------:R-:W-:Y:S01]  /*75d0*/  FADD.FTZ R15, R26, R15 ;  /* 0x0000000f1a0f7221 */ /* 0x000fe20000010000 */
[----:B----4-:R-:W-:Y:S02]  /*75e0*/  IMAD.U32 R27, R27, 0x10000, RZ ;  /* 0x000100001b1b7824 */ /* 0x010fe400078e00ff */
[----:B------:R-:W-:Y:S02]  /*75f0*/  IMAD.U32 R32, R32, 0x10000, RZ ;  /* 0x0001000020207824 */ /* 0x000fe400078e00ff */
[----:B------:R-:W-:Y:S01]  /*7600*/  FFMA.FTZ R17, R26, R26, R17 ;  /* 0x0000001a1a117223 */ /* 0x000fe20000010011 */
[----:B------:R-:W-:Y:S01]  /*7610*/  FADD.FTZ R12, R12, R15 ;  /* 0x0000000f0c0c7221 */ /* 0x000fe20000010000 */
[----:B------:R-:W-:Y:S01]  /*7620*/  FMUL.FTZ R26, R27, R27 ;  /* 0x0000001b1b1a7220 */ /* 0x000fe20000410000 */
[----:B------:R-:W-:Y:S01]  /*7630*/  SHF.L.U32 R15, R4, 0x10, RZ ;  /* 0x00000010040f7819 */ /* 0x000fe200000006ff */
        /* <DEDUP_REMOVED lines=17> */
[----:B--2---:R-:W-:-:S04]  /*7750*/  IMAD.U32 R12, R12, 0x10000, RZ ;  /* 0x000100000c0c7824 */ /* 0x004fc800078e00ff */
[----:B------:R-:W-:Y:S01]  /*7760*/  FMUL.FTZ R15, R12, R12 ;  /* 0x0000000c0c0f7220 */ /* 0x000fe20000410000 */
[----:B---3--:R-:W-:-:S05]  /*7770*/  SHF.L.U32 R17, R17, 0x10, RZ ;  /* 0x0000001011117819 */ /* 0x008fca00000006ff */
[C---:B------:R-:W-:Y:S01]  /*7780*/  FFMA.FTZ R15, R17.reuse, R17, R15 ;  /* 0x00000011110f7223 */ /* 0x040fe2000001000f */
[----:B----4-:R-:W-:Y:S02]  /*7790*/  IMAD.U32 R26, R26, 0x10000, RZ ;  /* 0x000100001a1a7824 */ /* 0x010fe400078e00ff */
[----:B------:R-:W-:Y:S01]  /*77a0*/  FADD.FTZ R12, R17, R12 ;  /* 0x0000000c110c7221 */ /* 0x000fe20000010000 */
[----:B------:R-:W-:Y:S02]  /*77b0*/  IMAD.U32 R17, R27, 0x10000, RZ ;  /* 0x000100001b117824 */ /* 0x000fe400078e00ff */
[----:B------:R-:W-:Y:S01]  /*77c0*/  FADD.FTZ R13, R13, R15 ;  /* 0x0000000f0d0d7221 */ /* 0x000fe20000010000 */
[----:B------:R-:W-:Y:S01]  /*77d0*/  FMUL.FTZ R27, R26, R26 ;  /* 0x0000001a1a1b7220 */ /* 0x000fe20000410000 */
[----:B------:R-:W2:Y:S01]  /*77e0*/  LDL.LU R15, [R1+0x1c4] ;  /* 0x0001c400010f7983 */ /* 0x000ea20000300800 */
[C---:B------:R-:W-:Y:S02]  /*77f0*/  FADD.FTZ R26, R17.reuse, R26 ;  /* 0x0000001a111a7221 */ /* 0x040fe40000010000 */
[----:B------:R-:W-:-:S02]  /*7800*/  FFMA.FTZ R27, R17, R17, R27 ;  /* 0x00000011111b7223 */ /* 0x000fc4000001001b */
[----:B------:R-:W3:Y:S01]  /*7810*/  LDL.LU R17, [R1+0x1c0] ;  /* 0x0001c00001117983 */ /* 0x000ee20000300800 */
[----:B------:R-:W-:-:S03]  /*7820*/  FADD.FTZ R12, R32, R12 ;  /* 0x0000000c200c7221 */ /* 0x000fc60000010000 */
[----:B------:R-:W4:Y:S01]  /*7830*/  LDL.LU R32, [R1+0x1d8] ;  /* 0x0001d80001207983 */ /* 0x000f220000300800 */
[----:B------:R-:W-:Y:S01]  /*7840*/  FADD.FTZ R12, R12, R26 ;  /* 0x0000001a0c0c7221 */ /* 0x000fe20000010000 */
[----:B------:R-:W-:Y:S01]  /*7850*/  FADD.FTZ R13, R13, R27 ;  /* 0x0000001b0d0d7221 */ /* 0x000fe20000010000 */
        /* <DEDUP_REMOVED lines=8> */
[----:B------:R-:W-:Y:S01]  /*78e0*/  FADD.FTZ R13, R13, R26 ;  /* 0x0000001a0d0d7221 */ /* 0x000fe20000010000 */
[----:B------:R-:W-:Y:S01]  /*78f0*/  FADD.FTZ R12, R12, R15 ;  /* 0x0000000f0c0c7221 */ /* 0x000fe20000010000 */
[----:B------:R-:W2:Y:S01]  /*7900*/  LDL.LU R26, [R1+0x1ec] ;  /* 0x0001ec00011a7983 */ /* 0x000ea20000300800 */
[C---:B------:R-:W-:Y:S01]  /*7910*/  FADD.FTZ R27, R32.reuse, R27 ;  /* 0x0000001b201b7221 */ /* 0x040fe20000010000 */
[----:B------:R-:W-:Y:S02]  /*7920*/  FFMA.FTZ R17, R32, R32, R17 ;  /* 0x0000002020117223 */ /* 0x000fe40000010011 */
        /* <DEDUP_REMOVED lines=8> */
[----:B--2---:R-:W-:Y:S01]  /*79b0*/  IMAD.U32 R26, R26, 0x10000, RZ ;  /* 0x000100001a1a7824 */ /* 0x004fe200078e00ff */
[----:B---3--:R-:W-:-:S03]  /*79c0*/  SHF.L.U32 R32, R32, 0x10, RZ ;  /* 0x0000001020207819 */ /* 0x008fc600000006ff */
[C---:B------:R-:W-:Y:S01]  /*79d0*/  FADD.FTZ R15, R26.reuse, R15 ;  /* 0x0000000f1a0f7221 */ /* 0x040fe20000010000 */
[----:B------:R-:W-:Y:S01]  /*79e0*/  FFMA.FTZ R12, R26, R26, R12 ;  /* 0x0000001a1a0c7223 */ /* 0x000fe2000001000c */
[----:B----4-:R-:W-:Y:S02]  /*79f0*/  IMAD.U32 R17, R17, 0x10000, RZ ;  /* 0x0001000011117824 */ /* 0x010fe400078e00ff */
[----:B------:R-:W-:Y:S01]  /*7a00*/  FADD.FTZ R27, R27, R15 ;  /* 0x0000000f1b1b7221 */ /* 0x000fe20000010000 */
[----:B------:R-:W-:Y:S01]  /*7a10*/  FMUL.FTZ R15, R32, R32 ;  /* 0x00000020200f7220 */ /* 0x000fe20000410000 */
[----:B------:R-:W-:Y:S01]  /*7a20*/  FADD.FTZ R12, R13, R12 ;  /* 0x0000000c0d0c7221 */ /* 0x000fe20000010000 */
[----:B------:R-:W2:Y:S04]  /*7a30*/  LDL.LU R26, [R1+0x20c] ;  /* 0x00020c00011a7983 */ /* 0x000ea80000300800 */
[----:B------:R-:W3:Y:S01]  /*7a40*/  LDL.LU R13, [R1+0x1f8] ;  /* 0x0001f800010d7983 */ /* 0x000ee20000300800 */
[C---:B------:R-:W-:Y:S01]  /*7a50*/  FFMA.FTZ R15, R17.reuse, R17, R15 ;  /* 0x00000011110f7223 */ /* 0x040fe2000001000f */
[----:B------:R-:W-:-:S03]  /*7a60*/  FADD.FTZ R32, R17, R32 ;  /* 0x0000002011207221 */ /* 0x000fc60000010000 */
        /* <DEDUP_REMOVED lines=10> */
[----:B------:R-:W-:-:S03]  /*7b10*/  IMAD.U32 R17, R32, 0x10000, RZ ;  /* 0x0001000020117824 */ /* 0x000fc600078e00ff */
[----:B------:R-:W-:Y:S01]  /*7b20*/  FADD.FTZ R12, R12, R26 ;  /* 0x0000001a0c0c7221 */ /* 0x000fe20000010000 */
[----:B------:R-:W-:Y:S01]  /*7b30*/  FMUL.FTZ R26, R15, R15 ;  /* 0x0000000f0f1a7220 */ /* 0x000fe20000410000 */
[----:B------:R-:W-:-:S03]  /*7b40*/  FADD.FTZ R15, R17, R15 ;  /* 0x0000000f110f7221 */ /* 0x000fc60000010000 */
[----:B------:R-:W-:Y:S02]  /*7b50*/  FFMA.FTZ R26, R17, R17, R26 ;  /* 0x00000011111a7223 */ /* 0x000fe4000001001a */
[----:B------:R-:W2:Y:S02]  /*7b60*/  LDL.LU R17, [R1+0x228] ;  /* 0x0002280001117983 */ /* 0x000ea40000300800 */
[----:B------:R-:W-:Y:S02]  /*7b70*/  FADD.FTZ R12, R12, R26 ;  /* 0x0000001a0c0c7221 */ /* 0x000fe40000010000 */
[----:B------:R-:W3:Y:S01]  /*7b80*/  LDL.LU R26, [R1+0x234] ;  /* 0x00023400011a7983 */ /* 0x000ee20000300800 */
[----:B------:R-:W-:Y:S01]  /*7b90*/  FADD.FTZ R13, R27, R13 ;  /* 0x0000000d1b0d7221 */ /* 0x000fe20000010000 */
[----:B------:R-:W-:Y:S01]  /*7ba0*/  SHF.L.U32 R27, R4, 0x10, RZ ;  /* 0x00000010041b7819 */ /* 0x000fe200000006ff */
[----:B------:R-:W-:Y:S02]  /*7bb0*/  IMAD.U32 R32, R5, 0x10000, RZ ;  /* 0x0001000005207824 */ /* 0x000fe400078e00ff */
[----:B------:R-:W-:Y:S01]  /*7bc0*/  FADD.FTZ R13, R13, R15 ;  /* 0x0000000f0d0d7221 */ /* 0x000fe20000010000 */
[----:B------:R-:W-:Y:S01]  /*7bd0*/  IMAD.U32 R18, R18, 0x10000, RZ ;  /* 0x0001000012127824 */ /* 0x000fe200078e00ff */
[----:B------:R-:W4:Y:S01]  /*7be0*/  LDL.LU.64 R4, [R1+0x280] ;  /* 0x0002800001047983 */ /* 0x000f220000300a00 */
[----:B--2---:R-:W-:-:S02]  /*7bf0*/  IMAD.U32 R15, R17, 0x10000, RZ ;  /* 0x00010000110f7824 */ /* 0x004fc400078e00ff */
[----:B------:R-:W-:Y:S01]  /*7c00*/  FMUL.FTZ R17, R27, R27 ;  /* 0x0000001b1b117220 */ /* 0x000fe20000410000 */
[----:B------:R-:W-:Y:S01]  /*7c10*/  FADD.FTZ R27, R32, R27 ;  /* 0x0000001b201b7221 */ /* 0x000fe20000010000 */
[----:B---3--:R-:W-:Y:S02]  /*7c20*/  SHF.L.U32 R26, R26, 0x10, RZ ;  /* 0x000000101a1a7819 */ /* 0x008fe400000006ff */
[----:B------:R-:W-:Y:S01]  /*7c30*/  FFMA.FTZ R17, R32, R32, R17 ;  /* 0x0000002020117223 */ /* 0x000fe20000010011 */
[----:B------:R-:W-:Y:S01]  /*7c40*/  FADD.FTZ R27, R13, R27 ;  /* 0x0000001b0d1b7221 */ /* 0x000fe20000010000 */
[----:B------:R-:W2:Y:S01]  /*7c50*/  LDL.LU R32, [R1+0x230] ;  /* 0x0002300001207983 */ /* 0x000ea20000300800 */
        /* <DEDUP_REMOVED lines=9> */
[----:B--2---:R-:W-:Y:S02]  /*7cf0*/  IMAD.U32 R32, R32, 0x10000, RZ ;  /* 0x0001000020207824 */ /* 0x004fe400078e00ff */
[----:B---3--:R-:W-:Y:S02]  /*7d00*/  IMAD.U32 R17, R17, 0x10000, RZ ;  /* 0x0001000011117824 */ /* 0x008fe400078e00ff */
[----:B------:R-:W-:-:S04]  /*7d10*/  FMUL.FTZ R26, R32, R32 ;  /* 0x00000020201a7220 */ /* 0x000fc80000410000 */
[C---:B------:R-:W-:Y:S01]  /*7d20*/  FFMA.FTZ R26, R17.reuse, R17, R26 ;  /* 0x00000011111a7223 */ /* 0x040fe2000001001a */
[----:B------:R-:W-:Y:S01]  /*7d30*/  FADD.FTZ R32, R17, R32 ;  /* 0x0000002011207221 */ /* 0x000fe20000010000 */
[----:B----4-:R-:W-:Y:S02]  /*7d40*/  SHF.L.U32 R13, R13, 0x10, RZ ;  /* 0x000000100d0d7819 */ /* 0x010fe400000006ff */
[----:B------:R-:W-:Y:S01]  /*7d50*/  FADD.FTZ R12, R12, R26 ;  /* 0x0000001a0c0c7221 */ /* 0x000fe20000010000 */
[----:B------:R-:W-:Y:S01]  /*7d60*/  IMAD.U32 R17, R27, 0x10000, RZ ;  /* 0x000100001b117824 */ /* 0x000fe200078e00ff */
[----:B------:R-:W2:Y:S01]  /*7d70*/  LDL.LU R26, [R1+0x260] ;  /* 0x00026000011a7983 */ /* 0x000ea20000300800 */
[----:B------:R-:W-:Y:S01]  /*7d80*/  FMUL.FTZ R27, R13, R13 ;  /* 0x0000000d0d1b7220 */ /* 0x000fe20000410000 */
[----:B------:R-:W-:Y:S02]  /*7d90*/  FADD.FTZ R15, R15, R32 ;  /* 0x000000200f0f7221 */ /* 0x000fe40000010000 */
[----:B------:R-:W3:Y:S01]  /*7da0*/  LDL.LU R32, [R1+0x254] ;  /* 0x0002540001207983 */ /* 0x000ee20000300800 */
[----:B------:R-:W-:-:S04]  /*7db0*/  FFMA.FTZ R27, R17, R17, R27 ;  /* 0x00000011111b7223 */ /* 0x000fc8000001001b */
[----:B------:R-:W-:Y:S02]  /*7dc0*/  FADD.FTZ R12, R12, R27 ;  /* 0x0000001b0c0c7221 */ /* 0x000fe40000010000 */
[----:B------:R-:W4:Y:S01]  /*7dd0*/  LDL.LU R27, [R1+0x270] ;  /* 0x00027000011b7983 */ /* 0x000f220000300800 */
[----:B------:R-:W-:-:S04]  /*7de0*/  FADD.FTZ R13, R17, R13 ;  /* 0x0000000d110d7221 */ /* 0x000fc80000010000 */
[----:B------:R-:W-:Y:S01]  /*7df0*/  FADD.FTZ R13, R15, R13 ;  /* 0x0000000d0f0d7221 */ /* 0x000fe20000010000 */
[----:B--2---:R-:W-:Y:S01]  /*7e00*/  SHF.L.U32 R26, R26, 0x10, RZ ;  /* 0x000000101a1a7819 */ /* 0x004fe200000006ff */
[----:B---3--:R-:W-:-:S04]  /*7e10*/  IMAD.U32 R32, R32, 0x10000, RZ ;  /* 0x0001000020207824 */ /* 0x008fc800078e00ff */
[----:B------:R-:W-:Y:S01]  /*7e20*/  FMUL.FTZ R15, R26, R26 ;  /* 0x0000001a1a0f7220 */ /* 0x000fe20000410000 */
[----:B------:R-:W-:-:S03]  /*7e30*/  FADD.FTZ R26, R32, R26 ;  /* 0x0000001a201a7221 */ /* 0x000fc60000010000 */
[----:B------:R-:W-:Y:S01]  /*7e40*/  FFMA.FTZ R15, R32, R32, R15 ;  /* 0x00000020200f7223 */ /* 0x000fe2000001000f */
[----:B----4-:R-:W-:Y:S01]  /*7e50*/  SHF.L.U32 R27, R27, 0x10, RZ ;  /* 0x000000101b1b7819 */ /* 0x010fe200000006ff */
[----:B------:R-:W-:Y:S01]  /*7e60*/  FADD.FTZ R26, R13, R26 ;  /* 0x0000001a0d1a7221 */ /* 0x000fe20000010000 */
[----:B------:R-:W-:Y:S01]  /*7e70*/  FMUL.FTZ R13, R18, R18 ;  /* 0x00000012120d7220 */ /* 0x000fe20000410000 */
[----:B------:R-:W-:Y:S01]  /*7e80*/  FADD.FTZ R12, R12, R15 ;  /* 0x0000000f0c0c7221 */ /* 0x000fe20000010000 */
[----:B------:R-:W2:Y:S02]  /*7e90*/  LDL.LU R32, [R1+0x288] ;  /* 0x0002880001207983 */ /* 0x000ea40000300800 */
[C---:B------:R-:W-:Y:S02]  /*7ea0*/  FFMA.FTZ R13, R27.reuse, R27, R13 ;  /* 0x0000001b1b0d7223 */ /* 0x040fe4000001000d */
[----:B------:R-:W3:Y:S01]  /*7eb0*/  LDL.LU R15, [R1+0x264] ;  /* 0x00026400010f7983 */ /* 0x000ee20000300800 */
[----:B------:R-:W-:Y:S01]  /*7ec0*/  FADD.FTZ R18, R27, R18 ;  /* 0x000000121b127221 */ /* 0x000fe20000010000 */
[----:B------:R-:W-:-:S02]  /*7ed0*/  FADD.FTZ R12, R12, R13 ;  /* 0x0000000d0c0c7221 */ /* 0x000fc40000010000 */
[----:B------:R-:W4:Y:S01]  /*7ee0*/  LDL.LU R13, [R1+0x298] ;  /* 0x00029800010d7983 */ /* 0x000f220000300800 */
[----:B------:R-:W-:-:S03]  /*7ef0*/  FADD.FTZ R18, R26, R18 ;  /* 0x000000121a127221 */ /* 0x000fc60000010000 */
[----:B------:R-:W4:Y:S01]  /*7f00*/  LDL.LU R26, [R1+0x28c] ;  /* 0x00028c00011a7983 */ /* 0x000f220000300800 */
[----:B--2---:R-:W-:Y:S02]  /*7f10*/  IMAD.U32 R27, R32, 0x10000, RZ ;  /* 0x00010000201b7824 */ /* 0x004fe400078e00ff */
[----:B---3--:R-:W-:-:S04]  /*7f20*/  IMAD.U32 R15, R15, 0x10000, RZ ;  /* 0x000100000f0f7824 */ /* 0x008fc800078e00ff */
[----:B------:R-:W-:Y:S01]  /*7f30*/  FMUL.FTZ R32, R15, R15 ;  /* 0x0000000f0f207220 */ /* 0x000fe20000410000 */
[----:B------:R-:W-:Y:S01]  /*7f40*/  FADD.FTZ R15, R27, R15 ;  /* 0x0000000f1b0f7221 */ /* 0x000fe20000010000 */
[----:B----4-:R-:W-:Y:S02]  /*7f50*/  SHF.L.U32 R13, R13, 0x10, RZ ;  /* 0x000000100d0d7819 */ /* 0x010fe400000006ff */
[----:B------:R-:W-:Y:S01]  /*7f60*/  FFMA.FTZ R32, R27, R27, R32 ;  /* 0x0000001b1b207223 */ /* 0x000fe20000010020 */
[----:B------:R-:W-:Y:S02]  /*7f70*/  IMAD.U32 R26, R26, 0x10000, RZ ;  /* 0x000100001a1a7824 */ /* 0x000fe400078e00ff */
[----:B------:R-:W-:Y:S01]  /*7f80*/  FADD.FTZ R15, R18, R15 ;  /* 0x0000000f120f7221 */ /* 0x000fe20000010000 */
[----:B------:R-:W-:Y:S01]  /*7f90*/  FMUL.FTZ R18, R13, R13 ;  /* 0x0000000d0d127220 */ /* 0x000fe20000410000 */
[----:B------:R-:W-:Y:S01]  /*7fa0*/  FADD.FTZ R12, R12, R32 ;  /* 0x000000200c0c7221 */ /* 0x000fe20000010000 */
[----:B------:R-:W2:Y:S01]  /*7fb0*/  LDL.LU R27, [R1+0x274] ;  /* 0x00027400011b7983 */ /* 0x000ea20000300800 */
[C---:B------:R-:W-:Y:S01]  /*7fc0*/  FADD.FTZ R13, R26.reuse, R13 ;  /* 0x0000000d1a0d7221 */ /* 0x040fe20000010000 */
[----:B------:R-:W-:-:S02]  /*7fd0*/  FFMA.FTZ R18, R26, R26, R18 ;  /* 0x0000001a1a127223 */ /* 0x000fc40000010012 */
[----:B------:R-:W3:Y:S04]  /*7fe0*/  LDL.LU R32, [R1+0x2a8] ;  /* 0x0002a80001207983 */ /* 0x000ee80000300800 */
[----:B------:R-:W4:Y:S01]  /*7ff0*/  LDL.LU R26, [R1+0x29c] ;  /* 0x00029c00011a7983 */ /* 0x000f220000300800 */
[----:B------:R-:W-:-:S03]  /*8000*/  FADD.FTZ R12, R12, R18 ;  /* 0x000000120c0c7221 */ /* 0x000fc60000010000 */
[----:B------:R-:W4:Y:S01]  /*8010*/  LDL.LU R18, [R1+0x2ac] ;  /* 0x0002ac0001127983 */ /* 0x000f220000300800 */
[----:B------:R-:W-:Y:S01]  /*8020*/  FADD.FTZ R13, R15, R13 ;  /* 0x0000000d0f0d7221 */ /* 0x000fe20000010000 */
[----:B--2---:R-:W-:Y:S01]  /*8030*/  IMAD.U32 R27, R27, 0x10000, RZ ;  /* 0x000100001b1b7824 */ /* 0x004fe200078e00ff */
[----:B---3--:R-:W-:Y:S01]  /*8040*/  SHF.L.U32 R32, R32, 0x10, RZ ;  /* 0x0000001020207819 */ /* 0x008fe200000006ff */
[----:B----4-:R-:W-:Y:S02]  /*8050*/  IMAD.U32 R15, R26, 0x10000, RZ ;  /* 0x000100001a0f7824 */ /* 0x010fe400078e00ff */
[----:B------:R-:W-:Y:S02]  /*8060*/  FMUL.FTZ R26, R27, R27 ;  /* 0x0000001b1b1a7220 */ /* 0x000fe40000410000 */
[----:B------:R-:W-:Y:S01]  /*8070*/  FADD.FTZ R27, R32, R27 ;  /* 0x0000001b201b7221 */ /* 0x000fe20000010000 */
[----:B------:R-:W-:Y:S02]  /*8080*/  IMAD.U32 R18, R18, 0x10000, RZ ;  /* 0x0001000012127824 */ /* 0x000fe400078e00ff */
        /* <DEDUP_REMOVED lines=30> */
[----:B--2---:R-:W-:Y:S02]  /*8270*/  IMAD.U32 R15, R15, 0x10000, RZ ;  /* 0x000100000f0f7824 */ /* 0x004fe400078e00ff */
[----:B---3--:R-:W-:Y:S02]  /*8280*/  IMAD.U32 R18, R18, 0x10000, RZ ;  /* 0x0001000012127824 */ /* 0x008fe400078e00ff */
[----:B------:R-:W-:Y:S02]  /*8290*/  FMUL.FTZ R26, R15, R15 ;  /* 0x0000000f0f1a7220 */ /* 0x000fe40000410000 */
[C---:B------:R-:W-:Y:S02]  /*82a0*/  FADD.FTZ R15, R18.reuse, R15 ;  /* 0x0000000f120f7221 */ /* 0x040fe40000010000 */
[----:B------:R-:W-:Y:S02]  /*82b0*/  FFMA.FTZ R26, R18, R18, R26 ;  /* 0x00000012121a7223 */ /* 0x000fe4000001001a */
[----:B------:R-:W2:Y:S02]  /*82c0*/  LDL.LU R18, [R1+0x268] ;  /* 0x0002680001127983 */ /* 0x000ea40000300800 */
[----:B------:R-:W-:-:S02]  /*82d0*/  FADD.FTZ R12, R12, R26 ;  /* 0x0000001a0c0c7221 */ /* 0x000fc40000010000 */
[----:B------:R-:W3:Y:S01]  /*82e0*/  LDL.LU R26, [R1+0x26c] ;  /* 0x00026c00011a7983 */ /* 0x000ee20000300800 */
[----:B----4-:R-:W-:Y:S01]  /*82f0*/  SHF.L.U32 R27, R27, 0x10, RZ ;  /* 0x000000101b1b7819 */ /* 0x010fe200000006ff */
[----:B------:R-:W-:Y:S02]  /*8300*/  IMAD.U32 R32, R32, 0x10000, RZ ;  /* 0x0001000020207824 */ /* 0x000fe400078e00ff */
[----:B------:R-:W-:Y:S01]  /*8310*/  FADD.FTZ R13, R13, R15 ;  /* 0x0000000f0d0d7221 */ /* 0x000fe20000010000 */
[----:B--2---:R-:W-:Y:S02]  /*8320*/  IMAD.U32 R15, R18, 0x10000, RZ ;  /* 0x00010000120f7824 */ /* 0x004fe400078e00ff */
[----:B------:R-:W-:Y:S01]  /*8330*/  FMUL.FTZ R18, R27, R27 ;  /* 0x0000001b1b127220 */ /* 0x000fe20000410000 */
[----:B------:R-:W-:-:S03]  /*8340*/  FADD.FTZ R27, R32, R27 ;  /* 0x0000001b201b7221 */ /* 0x000fc60000010000 */
[----:B------:R-:W-:Y:S01]  /*8350*/  FFMA.FTZ R18, R32, R32, R18 ;  /* 0x0000002020127223 */ /* 0x000fe20000010012 */
[----:B------:R-:W-:Y:S01]  /*8360*/  FADD.FTZ R32, R13, R27 ;  /* 0x0000001b0d207221 */ /* 0x000fe20000010000 */
[----:B---3--:R-:W-:Y:S01]  /*8370*/  SHF.L.U32 R26, R26, 0x10, RZ ;  /* 0x000000101a1a7819 */ /* 0x008fe200000006ff */
[----:B------:R-:W2:Y:S01]  /*8380*/  LDL.LU R13, [R1+0x258] ;  /* 0x00025800010d7983 */ /* 0x000ea20000300800 */
        /* <DEDUP_REMOVED lines=25> */
[----:B------:R-:W-:Y:S01]  /*8520*/  FADD.FTZ R13, R13, R26 ;  /* 0x0000001a0d0d7221 */ /* 0x000fe20000010000 */
[----:B------:R-:W-:Y:S02]  /*8530*/  IMAD.MOV.U32 R17, RZ, RZ, RZ ;  /* 0x000000ffff117224 */ /* 0x000fe400078e00ff */
[----:B------:R-:W4:Y:S04]  /*8540*/  LDL.LU R32, [R1+0x224] ;  /* 0x0002240001207983 */ /* 0x000f280000300800 */
[----:B------:R-:W4:Y:S04]  /*8550*/  @!P6 LDG.E R17, desc[UR18][R4.64] ;  /* 0x000000120411e981 */ /* 0x000f28000c1e1900 */
[----:B------:R-:W4:Y:S01]  /*8560*/  LDL.LU.64 R4, [R1+0x2d0] ;  /* 0x0002d00001047983 */ /* 0x000f220000300a00 */
[----:B--2---:R-:W-:Y:S01]  /*8570*/  IMAD.U32 R15, R15, 0x10000, RZ ;  /* 0x000100000f0f7824 */ /* 0x004fe200078e00ff */
[----:B---3--:R-:W-:-:S03]  /*8580*/  SHF.L.U32 R18, R18, 0x10, RZ ;  /* 0x0000001012127819 */ /* 0x008fc600000006ff */
[----:B------:R-:W-:Y:S02]  /*8590*/  FMUL.FTZ R26, R15, R15 ;  /* 0x0000000f0f1a7220 */ /* 0x000fe40000410000 */
[C---:B------:R-:W-:Y:S02]  /*85a0*/  FADD.FTZ R15, R18.reuse, R15 ;  /* 0x0000000f120f7221 */ /* 0x040fe40000010000 */
[----:B------:R-:W-:Y:S02]  /*85b0*/  FFMA.FTZ R26, R18, R18, R26 ;  /* 0x00000012121a7223 */ /* 0x000fe4000001001a */
[----:B------:R-:W2:Y:S01]  /*85c0*/  LDL.LU R18, [R1+0x218] ;  /* 0x0002180001127983 */ /* 0x000ea20000300800 */
[----:B----4-:R-:W-:Y:S02]  /*85d0*/  IMAD.U32 R27, R27, 0x10000, RZ ;  /* 0x000100001b1b7824 */ /* 0x010fe400078e00ff */
[----:B------:R-:W-:Y:S01]  /*85e0*/  FADD.FTZ R13, R13, R15 ;  /* 0x0000000f0d0d7221 */ /* 0x000fe20000010000 */
[----:B------:R-:W-:-:S02]  /*85f0*/  IMAD.U32 R32, R32, 0x10000, RZ ;  /* 0x0001000020207824 */ /* 0x000fc400078e00ff */
[----:B------:R-:W-:Y:S01]  /*8600*/  FADD.FTZ R12, R12, R26 ;  /* 0x0000001a0c0c7221 */ /* 0x000fe20000010000 */
[----:B------:R-:W-:Y:S02]  /*8610*/  IMAD.U32 R26, R4, 0x10000, RZ ;  /* 0x00010000041a7824 */ /* 0x000fe400078e00ff */
[----:B------:R0:W5:Y:S01]  /*8620*/  LDL.LU R4, [R1+0x2cc] ;  /* 0x0002cc0001047983 */ /* 0x0001620000300800 */
[----:B------:R-:W-:Y:S01]  /*8630*/  SHF.L.U32 R39, R39, 0x10, RZ ;  /* 0x0000001027277819 */ /* 0x000fe200000006ff */
[----:B------:R-:W-:Y:S01]  /*8640*/  IMAD.U32 R38, R38, 0x10000, RZ ;  /* 0x0001000026267824 */ /* 0x000fe200078e00ff */
[----:B------:R-:W-:Y:S01]  /*8650*/  SHF.L.U32 R36, R36, 0x10, RZ ;  /* 0x0000001024247819 */ /* 0x000fe200000006ff */
[----:B------:R-:W-:Y:S02]  /*8660*/  IMAD.U32 R37, R37, 0x10000, RZ ;  /* 0x0001000025257824 */ /* 0x000fe400078e00ff */
[----:B------:R-:W-:Y:S01]  /*8670*/  IMAD.U32 R25, R25, 0x10000, RZ ;  /* 0x0001000019197824 */ /* 0x000fe200078e00ff */
[----:B------:R-:W-:Y:S01]  /*8680*/  SHF.L.U32 R28, R28, 0x10, RZ ;  /* 0x000000101c1c7819 */ /* 0x000fe200000006ff */
[----:B------:R-:W-:-:S02]  /*8690*/  IMAD.U32 R31, R31, 0x10000, RZ ;  /* 0x000100001f1f7824 */ /* 0x000fc400078e00ff */
[----:B------:R-:W-:Y:S02]  /*86a0*/  IMAD.U32 R24, R24, 0x10000, RZ ;  /* 0x0001000018187824 */ /* 0x000fe400078e00ff */
[----:B------:R-:W-:Y:S01]  /*86b0*/  IMAD.U32 R29, R29, 0x10000, RZ ;  /* 0x000100001d1d7824 */ /* 0x000fe200078e00ff */
[----:B------:R-:W-:Y:S01]  /*86c0*/  SHF.L.U32 R22, R22, 0x10, RZ ;  /* 0x0000001016167819 */ /* 0x000fe200000006ff */
[----:B------:R-:W-:Y:S01]  /*86d0*/  IMAD.U32 R19, R19, 0x10000, RZ ;  /* 0x0001000013137824 */ /* 0x000fe200078e00ff */
[----:B------:R-:W-:Y:S01]  /*86e0*/  SHF.L.U32 R42, R42, 0x10, RZ ;  /* 0x000000102a2a7819 */ /* 0x000fe200000006ff */
[----:B------:R1:W-:Y:S01]  /*86f0*/  STL [R1+0xcc], R20 ;  /* 0x0000cc1401007387 */ /* 0x0003e20000100800 */
[----:B------:R-:W-:Y:S01]  /*8700*/  IMAD.U32 R43, R43, 0x10000, RZ ;  /* 0x000100002b2b7824 */ /* 0x000fe200078e00ff */
[----:B------:R-:W-:Y:S01]  /*8710*/  SHF.L.U32 R59, R59, 0x10, RZ ;  /* 0x000000103b3b7819 */ /* 0x000fe200000006ff */
        /* <DEDUP_REMOVED lines=8> */
[----:B------:R-:W-:Y:S01]  /*87a0*/  IMAD.U32 R51, R51, 0x10000, RZ ;  /* 0x0001000033337824 */ /* 0x000fe200078e00ff */
[----:B------:R-:W-:Y:S01]  /*87b0*/  SHF.L.U32 R54, R54, 0x10, RZ ;  /* 0x0000001036367819 */ /* 0x000fe200000006ff */
[----:B-1----:R-:W-:Y:S01]  /*87c0*/  FADD.FTZ R8, R56, R57 ;  /* 0x0000003938087221 */ /* 0x002fe20000010000 */
[----:B------:R1:W-:Y:S01]  /*87d0*/  STL [R1+0xe4], R0 ;  /* 0x0000e40001007387 */ /* 0x0003e20000100800 */
[----:B------:R-:W-:Y:S01]  /*87e0*/  IMAD.U32 R49, R49, 0x10000, RZ ;  /* 0x0001000031317824 */ /* 0x000fe200078e00ff */
[----:B------:R-:W-:Y:S02]  /*87f0*/  PRMT R60, RZ, 0x7610, R60 ;  /* 0x00007610ff3c7816 */ /* 0x000fe4000000003c */
[----:B------:R-:W-:Y:S01]  /*8800*/  PRMT R61, RZ, 0x7610, R61 ;  /* 0x00007610ff3d7816 */ /* 0x000fe2000000003d */
[----:B-1----:R-:W-:Y:S01]  /*8810*/  FMUL.FTZ R0, R54, R54 ;  /* 0x0000003636007220 */ /* 0x002fe20000410000 */
[----:B------:R-:W-:-:S02]  /*8820*/  @!P0 PRMT R60, R48, 0x7632, R60 ;  /* 0x00007632303c8816 */ /* 0x000fc4000000003c */
[----:B------:R-:W-:-:S03]  /*8830*/  @!P0 PRMT R61, R48, 0x7610, R61 ;  /* 0x00007610303d8816 */ /* 0x000fc6000000003d */
[----:B------:R-:W-:Y:S02]  /*8840*/  IMAD.U32 R60, R60, 0x10000, RZ ;  /* 0x000100003c3c7824 */ /* 0x000fe400078e00ff */
[----:B------:R-:W-:Y:S01]  /*8850*/  IMAD.U32 R61, R61, 0x10000, RZ ;  /* 0x000100003d3d7824 */ /* 0x000fe200078e00ff */
[----:B--2---:R-:W-:Y:S01]  /*8860*/  SHF.L.U32 R15, R18, 0x10, RZ ;  /* 0x00000010120f7819 */ /* 0x004fe200000006ff */
[----:B------:R-:W-:Y:S01]  /*8870*/  FMUL.FTZ R18, R27, R27 ;  /* 0x0000001b1b127220 */ /* 0x000fe20000410000 */
[----:B------:R-:W-:-:S03]  /*8880*/  FADD.FTZ R27, R32, R27 ;  /* 0x0000001b201b7221 */ /* 0x000fc60000010000 */
[----:B------:R-:W-:Y:S01]  /*8890*/  FFMA.FTZ R18, R32, R32, R18 ;  /* 0x0000002020127223 */ /* 0x000fe20000010012 */
[----:B------:R-:W-:Y:S01]  /*88a0*/  FADD.FTZ R32, R13, R27 ;  /* 0x0000001b0d207221 */ /* 0x000fe20000010000 */
[----:B------:R-:W-:Y:S01]  /*88b0*/  FMUL.FTZ R27, R15, R15 ;  /* 0x0000000f0f1b7220 */ /* 0x000fe20000410000 */
[----:B------:R-:W-:Y:S01]  /*88c0*/  FADD.FTZ R15, R26, R15 ;  /* 0x0000000f1a0f7221 */ /* 0x000fe20000010000 */
[----:B------:R-:W-:Y:S01]  /*88d0*/  FADD.FTZ R12, R12, R18 ;  /* 0x000000120c0c7221 */ /* 0x000fe20000010000 */
[----:B------:R-:W-:Y:S02]  /*88e0*/  IMAD.U32 R13, R5, 0x10000, RZ ;  /* 0x00010000050d7824 */ /* 0x000fe400078e00ff */
[----:B------:R-:W-:Y:S01]  /*88f0*/  FFMA.FTZ R27, R26, R26, R27 ;  /* 0x0000001a1a1b7223 */ /* 0x000fe2000001001b */
[----:B------:R-:W-:Y:S01]  /*8900*/  SHF.L.U32 R18, R6, 0x10, RZ ;  /* 0x0000001006127819 */ /* 0x000fe200000006ff */
[----:B------:R-:W-:Y:S01]  /*8910*/  IMAD.U32 R26, R7, 0x10000, RZ ;  /* 0x00010000071a7824 */ /* 0x000fe200078e00ff */
[----:B------:R0:W5:Y:S04]  /*8920*/  LDL.LU R5, [R1+0x2c8] ;  /* 0x0002c80001057983 */ /* 0x0001680000300800 */
[----:B------:R0:W5:Y:S04]  /*8930*/  LDL.LU R6, [R1+0x2c4] ;  /* 0x0002c40001067983 */ /* 0x0001680000300800 */
[----:B------:R0:W5:Y:S01]  /*8940*/  LDL.LU R7, [R1+0x2c0] ;  /* 0x0002c00001077983 */ /* 0x0001620000300800 */
[----:B------:R-:W-:Y:S01]  /*8950*/  FADD.FTZ R32, R32, R15 ;  /* 0x0000000f20207221 */ /* 0x000fe20000010000 */
[----:B------:R-:W-:Y:S01]  /*8960*/  FMUL.FTZ R15, R13, R13 ;  /* 0x0000000d0d0f7220 */ /* 0x000fe20000410000 */
[----:B------:R-:W-:Y:S01]  /*8970*/  FADD.FTZ R13, R18, R13 ;  /* 0x0000000d120d7221 */ /* 0x000fe20000010000 */
[----:B------:R-:W-:-:S02]  /*8980*/  FADD.FTZ R12, R12, R27 ;  /* 0x0000001b0c0c7221 */ /* 0x000fc40000010000 */
[----:B------:R-:W-:Y:S01]  /*8990*/  FFMA.FTZ R15, R18, R18, R15 ;  /* 0x00000012120f7223 */ /* 0x000fe2000001000f */
[----:B------:R-:W-:Y:S02]  /*89a0*/  IMAD.U32 R18, R11, 0x10000, RZ ;  /* 0x000100000b127824 */ /* 0x000fe400078e00ff */
[----:B------:R-:W-:Y:S01]  /*89b0*/  FMUL.FTZ R11, R26, R26 ;  /* 0x0000001a1a0b7220 */ /* 0x000fe20000410000 */
[----:B------:R-:W-:-:S03]  /*89c0*/  FADD.FTZ R12, R12, R15 ;  /* 0x0000000f0c0c7221 */ /* 0x000fc60000010000 */
[----:B------:R-:W-:Y:S01]  /*89d0*/  FFMA.FTZ R11, R18, R18, R11 ;  /* 0x00000012120b7223 */ /* 0x000fe2000001000b */
[----:B------:R-:W-:Y:S01]  /*89e0*/  FADD.FTZ R13, R32, R13 ;  /* 0x0000000d200d7221 */ /* 0x000fe20000010000 */
[----:B------:R-:W-:Y:S02]  /*89f0*/  FADD.FTZ R26, R18, R26 ;  /* 0x0000001a121a7221 */ /* 0x000fe40000010000 */
[----:B------:R-:W-:Y:S01]  /*8a00*/  FADD.FTZ R12, R12, R11 ;  /* 0x0000000b0c0c7221 */ /* 0x000fe20000010000 */
[----:B------:R-:W-:Y:S01]  /*8a10*/  FMUL.FTZ R11, R39, R39 ;  /* 0x00000027270b7220 */ /* 0x000fe20000410000 */
[----:B------:R-:W-:Y:S02]  /*8a20*/  IMAD.U32 R15, R34, 0x10000, RZ ;  /* 0x00010000220f7824 */ /* 0x000fe400078e00ff */
[----:B------:R-:W-:Y:S01]  /*8a30*/  FADD.FTZ R13, R13, R26 ;  /* 0x0000001a0d0d7221 */ /* 0x000fe20000010000 */
[C---:B------:R-:W-:Y:S01]  /*8a40*/  FADD.FTZ R18, R38.reuse, R39 ;  /* 0x0000002726127221 */ /* 0x040fe20000010000 */
[----:B------:R-:W-:Y:S01]  /*8a50*/  FFMA.FTZ R11, R38, R38, R11 ;  /* 0x00000026260b7223 */ /* 0x000fe2000001000b */
[----:B------:R-:W-:-:S02]  /*8a60*/  FMUL.FTZ R27, R15, R15 ;  /* 0x0000000f0f1b7220 */ /* 0x000fc40000410000 */
[----:B------:R-:W-:Y:S01]  /*8a70*/  FADD.FTZ R13, R13, R18 ;  /* 0x000000120d0d7221 */ /* 0x000fe20000010000 */
[----:B------:R-:W-:Y:S01]  /*8a80*/  FADD.FTZ R18, R36, R15 ;  /* 0x0000000f24127221 */ /* 0x000fe20000010000 */
[----:B------:R-:W-:Y:S01]  /*8a90*/  FADD.FTZ R11, R12, R11 ;  /* 0x0000000b0c0b7221 */ /* 0x000fe20000010000 */
[----:B------:R-:W-:Y:S02]  /*8aa0*/  IMAD.U32 R12, R35, 0x10000, RZ ;  /* 0x00010000230c7824 */ /* 0x000fe400078e00ff */
[----:B------:R-:W-:Y:S01]  /*8ab0*/  FFMA.FTZ R36, R36, R36, R27 ;  /* 0x0000002424247223 */ /* 0x000fe2000001001b */
[----:B------:R-:W-:Y:S01]  /*8ac0*/  FMUL.FTZ R15, R37, R37 ;  /* 0x00000025250f7220 */ /* 0x000fe20000410000 */
[----:B------:R-:W-:Y:S01]  /*8ad0*/  FADD.FTZ R13, R13, R18 ;  /* 0x000000120d0d7221 */ /* 0x000fe20000010000 */
[C---:B------:R-:W-:Y:S01]  /*8ae0*/  FADD.FTZ R18, R12.reuse, R37 ;  /* 0x000000250c127221 */ /* 0x040fe20000010000 */
[----:B------:R-:W-:Y:S01]  /*8af0*/  SHF.L.U32 R26, R33, 0x10, RZ ;  /* 0x00000010211a7819 */ /* 0x000fe200000006ff */
[----:B------:R-:W-:Y:S01]  /*8b00*/  FADD.FTZ R11, R11, R36 ;  /* 0x000000240b0b7221 */ /* 0x000fe20000010000 */
[----:B------:R-:W-:Y:S01]  /*8b10*/  FFMA.FTZ R12, R12, R12, R15 ;  /* 0x0000000c0c0c7223 */ /* 0x000fe2000001000f */
[----:B------:R-:W-:-:S03]  /*8b20*/  FADD.FTZ R18, R13, R18 ;  /* 0x000000120d127221 */ /* 0x000fc60000010000 */
[----:B------:R-:W-:Y:S01]  /*8b30*/  FADD.FTZ R12, R11, R12 ;  /* 0x0000000c0b0c7221 */ /* 0x000fe20000010000 */
[----:B------:R-:W-:Y:S01]  /*8b40*/  FADD.FTZ R11, R25, R26 ;  /* 0x0000001a190b7221 */ /* 0x000fe20000010000 */
[----:B------:R-:W-:-:S03]  /*8b50*/  FMUL.FTZ R32, R26, R26 ;  /* 0x0000001a1a207220 */ /* 0x000fc60000410000 */
[----:B------:R-:W-:Y:S01]  /*8b60*/  FADD.FTZ R11, R18, R11 ;  /* 0x0000000b120b7221 */ /* 0x000fe20000010000 */
[----:B------:R-:W-:Y:S01]  /*8b70*/  FADD.FTZ R18, R28, R31 ;  /* 0x0000001f1c127221 */ /* 0x000fe20000010000 */
[----:B------:R-:W-:Y:S01]  /*8b80*/  FFMA.FTZ R25, R25, R25, R32 ;  /* 0x0000001919197223 */ /* 0x000fe20000010020 */
[----:B------:R-:W-:Y:S02]  /*8b90*/  FMUL.FTZ R13, R31, R31 ;  /* 0x0000001f1f0d7220 */ /* 0x000fe40000410000 */
[----:B------:R-:W-:Y:S01]  /*8ba0*/  FADD.FTZ R11, R11, R18 ;  /* 0x000000120b0b7221 */ /* 0x000fe20000010000 */
[----:B------:R-:W-:Y:S01]  /*8bb0*/  FMUL.FTZ R18, R24, R24 ;  /* 0x0000001818127220 */ /* 0x000fe20000410000 */
[----:B------:R-:W-:Y:S01]  /*8bc0*/  FADD.FTZ R12, R12, R25 ;  /* 0x000000190c0c7221 */ /* 0x000fe20000010000 */
[----:B------:R-:W-:Y:S01]  /*8bd0*/  FFMA.FTZ R13, R28, R28, R13 ;  /* 0x0000001c1c0d7223 */ /* 0x000fe2000001000d */
[C---:B------:R-:W-:Y:S01]  /*8be0*/  FADD.FTZ R24, R29.reuse, R24 ;  /* 0x000000181d187221 */ /* 0x040fe20000010000 */
[----:B------:R-:W-:Y:S01]  /*8bf0*/  FFMA.FTZ R29, R29, R29, R18 ;  /* 0x0000001d1d1d7223 */ /* 0x000fe20000010012 */
[----:B------:R-:W-:Y:S01]  /*8c00*/  FMUL.FTZ R18, R22, R22 ;  /* 0x0000001616127220 */ /* 0x000fe20000410000 */
[----:B------:R-:W-:Y:S01]  /*8c10*/  FADD.FTZ R12, R12, R13 ;  /* 0x0000000d0c0c7221 */ /* 0x000fe20000010000 */
[----:B------:R-:W-:Y:S01]  /*8c20*/  FADD.FTZ R11, R11, R24 ;  /* 0x000000180b0b7221 */ /* 0x000fe20000010000 */
[----:B------:R-:W-:-:S02]  /*8c30*/  IMAD.U32 R13, R44, 0x10000, RZ ;  /* 0x000100002c0d7824 */ /* 0x000fc400078e00ff */
[C---:B------:R-:W-:Y:S01]  /*8c40*/  FADD.FTZ R22, R19.reuse, R22 ;  /* 0x0000001613167221 */ /* 0x040fe20000010000 */
[----:B------:R-:W-:Y:S01]  /*8c50*/  FFMA.FTZ R19, R19, R19, R18 ;  /* 0x0000001313137223 */ /* 0x000fe20000010012 */
[----:B------:R-:W-:Y:S01]  /*8c60*/  FADD.FTZ R12, R12, R29 ;  /* 0x0000001d0c0c7221 */ /* 0x000fe20000010000 */
[----:B------:R-:W-:Y:S01]  /*8c70*/  FADD.FTZ R18, R42, R13 ;  /* 0x0000000d2a127221 */ /* 0x000fe20000010000 */
[----:B------:R-:W-:Y:S01]  /*8c80*/  FADD.FTZ R11, R11, R22 ;  /* 0x000000160b0b7221 */ /* 0x000fe20000010000 */
[----:B------:R-:W-:Y:S01]  /*8c90*/  FMUL.FTZ R15, R13, R13 ;  /* 0x0000000d0d0f7220 */ /* 0x000fe20000410000 */
[----:B------:R-:W-:Y:S02]  /*8ca0*/  FADD.FTZ R12, R12, R19 ;  /* 0x000000130c0c7221 */ /* 0x000fe40000010000 */
[----:B------:R-:W-:Y:S01]  /*8cb0*/  FADD.FTZ R11, R11, R18 ;  /* 0x000000120b0b7221 */ /* 0x000fe20000010000 */
[----:B------:R-:W-:Y:S01]  /*8cc0*/  FFMA.FTZ R15, R42, R42, R15 ;  /* 0x0000002a2a0f7223 */ /* 0x000fe2000001000f */
[----:B------:R-:W-:Y:S01]  /*8cd0*/  FMUL.FTZ R18, R20, R20 ;  /* 0x0000001414127220 */ /* 0x000fe20000410000 */
[----:B------:R-:W-:-:S02]  /*8ce0*/  FADD.FTZ R20, R43, R20 ;  /* 0x000000142b147221 */ /* 0x000fc40000010000 */
        /* <DEDUP_REMOVED lines=17> */
[----:B------:R-:W-:Y:S02]  /*8e00*/  IMAD.U32 R18, R53, 0x10000, RZ ;  /* 0x0001000035127824 */ /* 0x000fe400078e00ff */
[----:B------:R-:W-:Y:S01]  /*8e10*/  FFMA.FTZ R12, R49, R49, R0 ;  /* 0x00000031310c7223 */ /* 0x000fe20000010000 */
[----:B------:R-:W-:Y:S01]  /*8e20*/  SHF.L.U32 R13, R50, 0x10, RZ ;  /* 0x00000010320d7819 */ /* 0x000fe200000006ff */
[----:B------:R-:W-:Y:S02]  /*8e30*/  FMUL.FTZ R0, R18, R18 ;  /* 0x0000001212007220 */ /* 0x000fe40000410000 */
[----:B------:R-:W-:Y:S01]  /*8e40*/  FADD.FTZ R11, R11, R12 ;  /* 0x0000000c0b0b7221 */ /* 0x000fe20000010000 */
[----:B------:R-:W-:Y:S01]  /*8e50*/  FADD.FTZ R9, R49, R54 ;  /* 0x0000003631097221 */ /* 0x000fe20000010000 */
[C---:B------:R-:W-:Y:S01]  /*8e60*/  FADD.FTZ R12, R13.reuse, R18 ;  /* 0x000000120d0c7221 */ /* 0x040fe20000010000 */
[--C-:B------:R-:W-:Y:S01]  /*8e70*/  FFMA.FTZ R18, R13, R13, R0.reuse ;  /* 0x0000000d0d127223 */ /* 0x100fe20000010000 */
[----:B------:R-:W-:Y:S01]  /*8e80*/  PRMT R0, RZ, 0x7610, R0 ;  /* 0x00007610ff007816 */ /* 0x000fe20000000000 */
[----:B------:R-:W-:-:S03]  /*8e90*/  FADD.FTZ R9, R8, R9 ;  /* 0x0000000908097221 */ /* 0x000fc60000010000 */
[----:B------:R-:W-:Y:S01]  /*8ea0*/  @!P1 PRMT R0, R45, 0x7632, R0 ;  /* 0x000076322d009816 */ /* 0x000fe20000000000 */
[----:B------:R-:W-:Y:S01]  /*8eb0*/  FADD.FTZ R9, R9, R12 ;  /* 0x0000000c09097221 */ /* 0x000fe20000010000 */
[----:B------:R-:W-:Y:S01]  /*8ec0*/  FMUL.FTZ R12, R60, R60 ;  /* 0x0000003c3c0c7220 */ /* 0x000fe20000410000 */
[----:B------:R-:W-:Y:S01]  /*8ed0*/  FADD.FTZ R60, R61, R60 ;  /* 0x0000003c3d3c7221 */ /* 0x000fe20000010000 */
[----:B------:R-:W-:Y:S02]  /*8ee0*/  SHF.L.U32 R13, R0, 0x10, RZ ;  /* 0x00000010000d7819 */ /* 0x000fe400000006ff */
[----:B------:R-:W-:Y:S02]  /*8ef0*/  PRMT R0, RZ, 0x7610, R0 ;  /* 0x00007610ff007816 */ /* 0x000fe40000000000 */
[----:B------:R-:W-:Y:S01]  /*8f00*/  PRMT R8, RZ, 0x7610, R8 ;  /* 0x00007610ff087816 */ /* 0x000fe20000000008 */
[----:B------:R-:W-:Y:S01]  /*8f10*/  FADD.FTZ R60, R9, R60 ;  /* 0x0000003c093c7221 */ /* 0x000fe20000010000 */
[----:B------:R-:W-:-:S02]  /*8f20*/  PRMT R9, RZ, 0x7610, R9 ;  /* 0x00007610ff097816 */ /* 0x000fc40000000009 */
[C---:B------:R-:W-:Y:S02]  /*8f30*/  @!P2 PRMT R0, R10.reuse, 0x7632, R0 ;  /* 0x000076320a00a816 */ /* 0x040fe40000000000 */
[----:B------:R-:W-:Y:S01]  /*8f40*/  @!P1 PRMT R8, R45, 0x7610, R8 ;  /* 0x000076102d089816 */ /* 0x000fe20000000008 */
[----:B------:R-:W-:Y:S01]  /*8f50*/  FADD.FTZ R11, R11, R18 ;  /* 0x000000120b0b7221 */ /* 0x000fe20000010000 */
[----:B------:R-:W-:Y:S01]  /*8f60*/  @!P2 PRMT R9, R10, 0x7610, R9 ;  /* 0x000076100a09a816 */ /* 0x000fe20000000009 */
[----:B------:R-:W-:Y:S01]  /*8f70*/  FFMA.FTZ R12, R61, R61, R12 ;  /* 0x0000003d3d0c7223 */ /* 0x000fe2000001000c */
[----:B------:R-:W-:Y:S02]  /*8f80*/  IMAD.U32 R18, R0, 0x10000, RZ ;  /* 0x0001000000127824 */ /* 0x000fe400078e00ff */
[----:B------:R-:W-:Y:S01]  /*8f90*/  FMUL.FTZ R15, R13, R13 ;  /* 0x0000000d0d0f7220 */ /* 0x000fe20000410000 */
[----:B------:R-:W-:Y:S01]  /*8fa0*/  IMAD.U32 R8, R8, 0x10000, RZ ;  /* 0x0001000008087824 */ /* 0x000fe200078e00ff */
[----:B------:R-:W-:Y:S01]  /*8fb0*/  SHF.L.U32 R9, R9, 0x10, RZ ;  /* 0x0000001009097819 */ /* 0x000fe200000006ff */
[----:B------:R-:W-:Y:S01]  /*8fc0*/  FADD.FTZ R12, R11, R12 ;  /* 0x0000000c0b0c7221 */ /* 0x000fe20000010000 */
[----:B------:R-:W-:Y:S01]  /*8fd0*/  FMUL.FTZ R20, R18, R18 ;  /* 0x0000001212147220 */ /* 0x000fe20000410000 */
[C---:B------:R-:W-:Y:S01]  /*8fe0*/  FADD.FTZ R11, R8.reuse, R13 ;  /* 0x0000000d080b7221 */ /* 0x040fe20000010000 */
[----:B------:R-:W-:Y:S01]  /*8ff0*/  FFMA.FTZ R15, R8, R8, R15 ;  /* 0x00000008080f7223 */ /* 0x000fe2000001000f */
[----:B------:R-:W-:-:S02]  /*9000*/  PRMT R0, RZ, 0x7610, R0 ;  /* 0x00007610ff007816 */ /* 0x000fc40000000000 */
[----:B------:R-:W-:Y:S01]  /*9010*/  PRMT R8, RZ, 0x7610, R8 ;  /* 0x00007610ff087816 */ /* 0x000fe20000000008 */
[C---:B------:R-:W-:Y:S01]  /*9020*/  FADD.FTZ R18, R9.reuse, R18 ;  /* 0x0000001209127221 */ /* 0x040fe20000010000 */
[----:B------:R-:W-:Y:S01]  /*9030*/  FFMA.FTZ R13, R9, R9, R20 ;  /* 0x00000009090d7223 */ /* 0x000fe20000010014 */
[----:B------:R-:W-:Y:S02]  /*9040*/  PRMT R9, RZ, 0x7610, R9 ;  /* 0x00007610ff097816 */ /* 0x000fe40000000009 */
[C---:B------:R-:W-:Y:S02]  /*9050*/  @!P3 PRMT R0, R2.reuse, 0x7632, R0 ;  /* 0x000076320200b816 */ /* 0x040fe40000000000 */
[----:B------:R-:W-:Y:S01]  /*9060*/  @!P3 PRMT R8, R2, 0x7610, R8 ;  /* 0x000076100208b816 */ /* 0x000fe20000000008 */
[----:B------:R-:W-:Y:S01]  /*9070*/  FADD.FTZ R11, R60, R11 ;  /* 0x0000000b3c0b7221 */ /* 0x000fe20000010000 */
[--C-:B------:R-:W-:Y:S01]  /*9080*/  FADD.FTZ R12, R12, R15.reuse ;  /* 0x0000000f0c0c7221 */ /* 0x100fe20000010000 */
[----:B------:R-:W-:Y:S01]  /*9090*/  PRMT R15, RZ, 0x7610, R15 ;  /* 0x00007610ff0f7816 */ /* 0x000fe2000000000f */
[----:B------:R-:W-:Y:S01]  /*90a0*/  IMAD.U32 R19, R0, 0x10000, RZ ;  /* 0x0001000000137824 */ /* 0x000fe200078e00ff */
[----:B------:R-:W-:Y:S01]  /*90b0*/  @!P4 PRMT R9, R16, 0x7632, R9 ;  /* 0x000076321009c816 */ /* 0x000fe20000000009 */
[----:B------:R-:W-:-:S02]  /*90c0*/  IMAD.U32 R8, R8, 0x10000, RZ ;  /* 0x0001000008087824 */ /* 0x000fc400078e00ff */
[----:B------:R-:W-:Y:S01]  /*90d0*/  FADD.FTZ R11, R11, R18 ;  /* 0x000000120b0b7221 */ /* 0x000fe20000010000 */
[----:B------:R-:W-:Y:S02]  /*90e0*/  @!P4 PRMT R15, R16, 0x7610, R15 ;  /* 0x00007610100fc816 */ /* 0x000fe4000000000f */
[----:B------:R-:W-:Y:S01]  /*90f0*/  SHF.L.U32 R18, R9, 0x10, RZ ;  /* 0x0000001009127819 */ /* 0x000fe200000006ff */
        /* <DEDUP_REMOVED lines=12> */
[----:B------:R-:W-:Y:S02]  /*91c0*/  @!P5 PRMT R0, R14, 0x7632, R0 ;  /* 0x000076320e00d816 */ /* 0x000fe40000000000 */
[----:B------:R-:W-:Y:S01]  /*91d0*/  PRMT R9, RZ, 0x7610, R9 ;  /* 0x00007610ff097816 */ /* 0x000fe20000000009 */
[----:B------:R-:W-:Y:S01]  /*91e0*/  FADD.FTZ R18, R11, R18 ;  /* 0x000000120b127221 */ /* 0x000fe20000010000 */
[----:B------:R-:W-:Y:S01]  /*91f0*/  PRMT R11, RZ, 0x7610, R11 ;  /* 0x00007610ff0b7816 */ /* 0x000fe2000000000b */
[----:B------:R-:W-:Y:S01]  /*9200*/  IMAD.U32 R13, R0, 0x10000, RZ ;  /* 0x00010000000d7824 */ /* 0x000fe200078e00ff */
[----:B------:R-:W-:Y:S01]  /*9210*/  @!P5 PRMT R8, R14, 0x7610, R8 ;  /* 0x000076100e08d816 */ /* 0x000fe20000000008 */
[----:B------:R-:W1:Y:S01]  /*9220*/  S2R R19, SR_LANEID ;  /* 0x0000000000137919 */ /* 0x000e620000000000 */
[----:B------:R-:W-:Y:S01]  /*9230*/  @!P6 PRMT R9, R17, 0x7632, R9 ;  /* 0x000076321109e816 */ /* 0x000fe20000000009 */
[----:B------:R-:W-:Y:S01]  /*9240*/  FADD.FTZ R12, R12, R15 ;  /* 0x0000000f0c0c7221 */ /* 0x000fe20000010000 */
[----:B------:R-:W-:Y:S01]  /*9250*/  SHF.L.U32 R8, R8, 0x10, RZ ;  /* 0x0000001008087819 */ /* 0x000fe200000006ff */
[----:B------:R-:W-:Y:S01]  /*9260*/  FMUL.FTZ R15, R13, R13 ;  /* 0x0000000d0d0f7220 */ /* 0x000fe20000410000 */
[----:B------:R-:W-:Y:S01]  /*9270*/  @!P6 PRMT R11, R17, 0x7610, R11 ;  /* 0x00007610110be816 */ /* 0x000fe2000000000b */
[----:B------:R-:W-:-:S02]  /*9280*/  IMAD.U32 R0, R9, 0x10000, RZ ;  /* 0x0001000009007824 */ /* 0x000fc400078e00ff */
[C---:B------:R-:W-:Y:S01]  /*9290*/  FADD.FTZ R13, R8.reuse, R13 ;  /* 0x0000000d080d7221 */ /* 0x040fe20000010000 */
[----:B------:R-:W-:Y:S01]  /*92a0*/  FFMA.FTZ R15, R8, R8, R15 ;  /* 0x00000008080f7223 */ /* 0x000fe2000001000f */
[----:B------:R-:W-:Y:S02]  /*92b0*/  IMAD.U32 R11, R11, 0x10000, RZ ;  /* 0x000100000b0b7824 */ /* 0x000fe400078e00ff */
[----:B------:R-:W-:Y:S01]  /*92c0*/  FMUL.FTZ R8, R0, R0 ;  /* 0x0000000000087220 */ /* 0x000fe20000410000 */
[----:B------:R-:W-:Y:S01]  /*92d0*/  FADD.FTZ R13, R18, R13 ;  /* 0x0000000d120d7221 */ /* 0x000fe20000010000 */
[----:B------:R-:W-:Y:S01]  /*92e0*/  FADD.FTZ R12, R12, R15 ;  /* 0x0000000f0c0c7221 */ /* 0x000fe20000010000 */
[C---:B------:R-:W-:Y:S01]  /*92f0*/  FADD.FTZ R0, R11.reuse, R0 ;  /* 0x000000000b007221 */ /* 0x040fe20000010000 */
[----:B------:R-:W-:-:S03]  /*9300*/  FFMA.FTZ R11, R11, R11, R8 ;  /* 0x0000000b0b0b7223 */ /* 0x000fc60000010008 */
[----:B------:R-:W-:Y:S01]  /*9310*/  FADD.FTZ R13, R13, R0 ;  /* 0x000000000d0d7221 */ /* 0x000fe20000010000 */
[----:B------:R-:W-:-:S04]  /*9320*/  FADD.FTZ R12, R12, R11 ;  /* 0x0000000b0c0c7221 */ /* 0x000fc80000010000 */
        /* <DEDUP_REMOVED lines=54> */
[----:B----4-:R-:W-:-:S03]  /*9690*/  FADD.FTZ R8, R0, R15 ;  /* 0x0000000f00087221 */ /* 0x010fc60000010000 */
[----:B------:R-:W-:-:S05]  /*96a0*/  @!P0 IADD3 R2, PT, PT, R2, R13, RZ ;  /* 0x0000000d02028210 */ /* 0x000fca0007ffe0ff */
[----:B------:R3:W-:Y:S02]  /*96b0*/  @!P0 STS.64 [R2+0x10], R8 ;  /* 0x0000100802008388 */ /* 0x0007e40000000a00 */
.L_x_2385:
[----:B012---:R-:W-:Y:S05]  /*96c0*/  BSYNC.RECONVERGENT B0 ;  /* 0x0000000000007941 */ /* 0x007fea0003800200 */
.L_x_2384:
        /* <DEDUP_REMOVED lines=44> */
.L_x_2387:
[----:B------:R-:W-:Y:S05]  /*9990*/  BSYNC.RECONVERGENT B0 ;  /* 0x0000000000007941 */ /* 0x000fea0003800200 */
.L_x_2386:
        /* <DEDUP_REMOVED lines=17> */
[----:B------:R-:W-:-:S03]  /*9ab0*/  MOV R0, 0xffffffff ;  /* 0xffffffff00007802 */ /* 0x000fc60000000f00 */
[----:B------:R-:W-:Y:S01]  /*9ac0*/  IMAD.U32 R12, RZ, RZ, UR14 ;  /* 0x0000000eff0c7e24 */ /* 0x000fe2000f8e00ff */
[----:B------:R-:W-:Y:S01]  /*9ad0*/  MOV R13, UR15 ;  /* 0x0000000f000d7c02 */ /* 0x000fe20008000f00 */
[----:B-1----:R-:W-:Y:S01]  /*9ae0*/  ULEA UR17, UP1, UR22, UR20, 0x2 ;  /* 0x0000001416117291 */ /* 0x002fe2000f8210ff */
[----:B----4-:R-:W-:-:S03]  /*9af0*/  IMAD.U32 R15, RZ, RZ, UR16 ;  /* 0x00000010ff0f7e24 */ /* 0x010fc6000f8e00ff */
        /* <DEDUP_REMOVED lines=13> */
.L_x_2391:
[----:B------:R-:W2:Y:S04]  /*9bd0*/  LDG.E.STRONG.GPU R0, desc[UR18][R10.64] ;  /* 0x000000120a007981 */ /* 0x000ea8000c1ef900 */
[----:B--2---:R-:W-:Y:S04]  /*9be0*/  CCTL.IVALL ;  /* 0x00000000ff00798f */ /* 0x004fe80002000000 */
[----:B------:R1:W-:Y:S01]  /*9bf0*/  STL [R1], R0 ;  /* 0x0000000001007387 */ /* 0x0003e20000100800 */
[----:B------:R-:W-:-:S13]  /*9c00*/  ISETP.NE.AND P0, PT, R0, UR14, PT ;  /* 0x0000000e00007c0c */ /* 0x000fda000bf05270 */
[----:B-1----:R-:W-:Y:S05]  /*9c10*/  @P0 BRA `(.L_x_2391) ;  /* 0xfffffffc00ec0947 */ /* 0x002fea000383ffff */
.L_x_2390:
[----:B0-----:R-:W-:Y:S05]  /*9c20*/  BSYNC.RECONVERGENT B0 ;  /* 0x0000000000007941 */ /* 0x001fea0003800200 */
.L_x_2389:
        /* <DEDUP_REMOVED lines=15> */
.L_x_2393:
        /* <DEDUP_REMOVED lines=9> */
[----:B------:R-:W-:Y:S01]  /*9db0*/  VOTEU.ALL UP0, P5 ;  /* 0x0000000000ff7886 */ /* 0x000fe20002800000 */
[----:B------:R-:W-:-:S04]  /*9dc0*/  IMAD.U32 R11, RZ, RZ, UR29 ;  /* 0x0000001dff0b7e24 */ /* 0x000fc8000f8e00ff */
[----:B------:R-:W-:Y:S02]  /*9dd0*/  @!UP0 UIMAD.WIDE.U32 UR28, UR25, 0x8, UR6 ;  /* 0x00000008191c88a5 */ /* 0x000fe4000f8e0006 */
[----:B------:R-:W3:Y:S04]  /*9de0*/  @!P1 LDG.E.64 R10, desc[UR18][R10.64] ;  /* 0x000000120a0a9981 */ /* 0x000ee8000c1e1b00 */
[----:B------:R-:W-:Y:S01]  /*9df0*/  MOV R12, UR28 ;  /* 0x0000001c000c7c02 */ /* 0x000fe20008000f00 */
        /* <DEDUP_REMOVED lines=17> */
[----:B------:R-:W-:Y:S01]  /*9f10*/  PLOP3.LUT P3, PT, PT, PT, UP1, 0x80, 0x8 ;  /* 0x000000000008781c */ /* 0x000fe20003f6f018 */
[----:B------:R-:W-:Y:S01]  /*9f20*/  VOTEU.ALL UP0, P0 ;  /* 0x0000000000ff7886 */ /* 0x000fe20000000000 */
[C---:B------:R-:W-:Y:S02]  /*9f30*/  ISETP.NE.OR P4, PT, R20.reuse, RZ, !P4 ;  /* 0x000000ff1400720c */ /* 0x040fe40006785670 */
[----:B------:R-:W-:Y:S02]  /*9f40*/  ISETP.NE.OR P3, PT, R20, RZ, !P3 ;  /* 0x000000ff1400720c */ /* 0x000fe40005f65670 */
[----:B------:R-:W-:Y:S01]  /*9f50*/  @!UP0 UIMAD.WIDE.U32 UR28, UR17, 0x8, UR6 ;  /* 0x00000008111c88a5 */ /* 0x000fe2000f8e0006 */
[----:B---3--:R-:W-:Y:S01]  /*9f60*/  @!P1 FADD.FTZ R8, R8, R10 ;  /* 0x0000000a08089221 */ /* 0x008fe20000010000 */
[----:B------:R-:W-:Y:S01]  /*9f70*/  @!P1 FADD.FTZ R9, R9, R11 ;  /* 0x0000000b09099221 */ /* 0x000fe20000010000 */
[----:B------:R-:W-:-:S03]  /*9f80*/  ISETP.NE.OR P1, PT, R20, RZ, !P2 ;  /* 0x000000ff1400720c */ /* 0x000fc60005725670 */
[----:B------:R-:W-:Y:S01]  /*9f90*/  IMAD.U32 R10, RZ, RZ, UR28 ;  /* 0x0000001cff0a7e24 */ /* 0x000fe2000f8e00ff */
[----:B------:R-:W-:Y:S01]  /*9fa0*/  PLOP3.LUT P2, PT, PT, PT, UP2, 0x80, 0x8 ;  /* 0x000000000008781c */ /* 0x000fe20003f4f028 */
[----:B------:R-:W-:Y:S01]  /*9fb0*/  UISETP.NE.AND UP2, UPT, UR27, UR23, UPT ;  /* 0x000000171b00728c */ /* 0x000fe2000bf45270 */
[----:B------:R-:W-:Y:S02]  /*9fc0*/  MOV R11, UR29 ;  /* 0x0000001d000b7c02 */ /* 0x000fe40008000f00 */
[----:B------:R-:W-:Y:S01]  /*9fd0*/  ISETP.NE.OR P2, PT, R20, RZ, !P2 ;  /* 0x000000ff1400720c */ /* 0x000fe20005745670 */
[----:B--2---:R-:W-:Y:S01]  /*9fe0*/  @!P5 FADD.FTZ R8, R8, R12 ;  /* 0x0000000c0808d221 */ /* 0x004fe20000010000 */
[----:B------:R-:W-:Y:S01]  /*9ff0*/  @!P5 FADD.FTZ R9, R9, R13 ;  /* 0x0000000d0909d221 */ /* 0x000fe20000010000 */
[----:B------:R-:W-:Y:S01]  /*a000*/  PLOP3.LUT P5, PT, PT, PT, UP2, 0x80, 0x8 ;  /* 0x000000000008781c */ /* 0x000fe20003faf028 */
[----:B------:R0:W2:Y:S01]  /*a010*/  @!P0 LDG.E.64 R22, desc[UR18][R10.64] ;  /* 0x000000120a168981 */ /* 0x0000a2000c1e1b00 */
[----:B------:R-:W-:-:S02]  /*a020*/  VOTEU.ALL UP1, P1 ;  /* 0x0000000000ff7886 */ /* 0x000fc40000820000 */
[----:B------:R-:W-:-:S03]  /*a030*/  ISETP.NE.OR P5, PT, R20, RZ, !P5 ;  /* 0x000000ff1400720c */ /* 0x000fc60006fa5670 */
[----:B------:R-:W-:-:S03]  /*a040*/  @!UP1 UIMAD.WIDE.U32 UR30, UR16, 0x8, UR6 ;  /* 0x00000008101e98a5 */ /* 0x000fc6000f8e0006 */
[----:B------:R-:W-:Y:S01]  /*a050*/  VOTEU.ALL UP0, P2 ;  /* 0x0000000000ff7886 */ /* 0x000fe20001000000 */
[----:B------:R-:W-:Y:S02]  /*a060*/  VOTEU.ALL UP1, P4 ;  /* 0x0000000000ff7886 */ /* 0x000fe40002020000 */
[----:B------:R-:W-:Y:S02]  /*a070*/  IMAD.U32 R12, RZ, RZ, UR30 ;  /* 0x0000001eff0c7e24 */ /* 0x000fe4000f8e00ff */
[----:B------:R-:W-:Y:S01]  /*a080*/  @!UP0 UIMAD.WIDE.U32 UR28, UR24, 0x8, UR6 ;  /* 0x00000008181c88a5 */ /* 0x000fe2000f8e0006 */
[----:B------:R-:W-:Y:S01]  /*a090*/  IMAD.U32 R13, RZ, RZ, UR31 ;  /* 0x0000001fff0d7e24 */ /* 0x000fe2000f8e00ff */
[----:B------:R-:W-:Y:S01]  /*a0a0*/  VOTEU.ALL UP0, P3 ;  /* 0x0000000000ff7886 */ /* 0x000fe20001800000 */
[----:B------:R-:W-:Y:S01]  /*a0b0*/  @!UP1 UIMAD.WIDE.U32 UR30, UR22, 0x8, UR6 ;  /* 0x00000008161e98a5 */ /* 0x000fe2000f8e0006 */
[----:B------:R-:W-:Y:S02]  /*a0c0*/  VOTEU.ALL UP1, P5 ;  /* 0x0000000000ff7886 */ /* 0x000fe40002820000 */
[----:B------:R-:W-:Y:S01]  /*a0d0*/  MOV R14, UR28 ;  /* 0x0000001c000e7c02 */ /* 0x000fe20008000f00 */
[----:B----4-:R-:W-:Y:S01]  /*a0e0*/  IMAD.U32 R15, RZ, RZ, UR29 ;  /* 0x0000001dff0f7e24 */ /* 0x010fe2000f8e00ff */
[----:B------:R-:W3:Y:S01]  /*a0f0*/  @!P1 LDG.E.64 R12, desc[UR18][R12.64] ;  /* 0x000000120c0c9981 */ /* 0x000ee2000c1e1b00 */
[----:B------:R-:W-:Y:S01]  /*a100*/  @!UP0 UIMAD.WIDE.U32 UR28, UR21, 0x8, UR6 ;  /* 0x00000008151c88a5 */ /* 0x000fe2000f8e0006 */
[----:B------:R-:W-:Y:S01]  /*a110*/  IMAD.U32 R16, RZ, RZ, UR30 ;  /* 0x0000001eff107e24 */ /* 0x000fe2000f8e00ff */
[----:B------:R-:W-:Y:S01]  /*a120*/  MOV R17, UR31 ;  /* 0x0000001f00117c02 */ /* 0x000fe20008000f00 */
[----:B------:R-:W-:Y:S01]  /*a130*/  @!UP1 UIMAD.WIDE.U32 UR30, UR20, 0x8, UR6 ;  /* 0x00000008141e98a5 */ /* 0x000fe2000f8e0006 */
[----:B------:R-:W4:Y:S02]  /*a140*/  @!P2 LDG.E.64 R14, desc[UR18][R14.64] ;  /* 0x000000120e0ea981 */ /* 0x000f24000c1e1b00 */
[----:B------:R-:W-:-:S02]  /*a150*/  IMAD.U32 R18, RZ, RZ, UR28 ;  /* 0x0000001cff127e24 */ /* 0x000fc4000f8e00ff */
[----:B------:R-:W-:Y:S01]  /*a160*/  IMAD.U32 R19, RZ, RZ, UR29 ;  /* 0x0000001dff137e24 */ /* 0x000fe2000f8e00ff */
[----:B------:R-:W4:Y:S01]  /*a170*/  @!P4 LDG.E.64 R16, desc[UR18][R16.64] ;  /* 0x000000121010c981 */ /* 0x000f22000c1e1b00 */
[----:B0-----:R-:W-:Y:S01]  /*a180*/  MOV R10, UR30 ;  /* 0x0000001e000a7c02 */ /* 0x001fe20008000f00 */
[----:B------:R-:W-:-:S03]  /*a190*/  IMAD.U32 R11, RZ, RZ, UR31 ;  /* 0x0000001fff0b7e24 */ /* 0x000fc6000f8e00ff */
        /* <DEDUP_REMOVED lines=27> */
.L_x_2392:
        /* <DEDUP_REMOVED lines=28> */
[----:B------:R-:W-:Y:S02]  /*a510*/  IMAD.U32 R10, RZ, RZ, UR14 ;  /* 0x0000000eff0a7e24 */ /* 0x000fe4000f8e00ff */
[----:B------:R-:W-:Y:S01]  /*a520*/  @!UP3 UIMAD UR20, UR20, UR11, UR13 ;  /* 0x0000000b1414b2a4 */ /* 0x000fe2000f8e020d */
[----:B------:R-:W-:Y:S01]  /*a530*/  MOV R11, UR15 ;  /* 0x0000000f000b7c02 */ /* 0x000fe20008000f00 */
[----:B------:R-:W-:Y:S02]  /*a540*/  @!UP2 UIMAD.WIDE.U32 UR16, UR16, 0x8, UR6 ;  /* 0x000000081010a8a5 */ /* 0x000fe4000f8e0006 */
[----:B------:R-:W-:Y:S02]  /*a550*/  @!UP4 UIMAD UR21, UR21, UR11, UR13 ;  /* 0x0000000b1515c2a4 */ /* 0x000fe4000f8e020d */
[----:B------:R-:W-:Y:S01]  /*a560*/  @!UP3 UIMAD.WIDE.U32 UR14, UR20, 0x8, UR6 ;  /* 0x00000008140eb8a5 */ /* 0x000fe2000f8e0006 */
[----:B------:R-:W3:Y:S01]  /*a570*/  @!P0 LDG.E.64 R10, desc[UR18][R10.64] ;  /* 0x000000120a0a8981 */ /* 0x000ee2000c1e1b00 */
[----:B------:R-:W-:-:S02]  /*a580*/  IMAD.U32 R12, RZ, RZ, UR16 ;  /* 0x00000010ff0c7e24 */ /* 0x000fc4000f8e00ff */
[----:B------:R-:W-:Y:S01]  /*a590*/  IMAD.U32 R13, RZ, RZ, UR17 ;  /* 0x00000011ff0d7e24 */ /* 0x000fe2000f8e00ff */
[----:B------:R-:W-:Y:S01]  /*a5a0*/  @!UP4 UIMAD.WIDE.U32 UR16, UR21, 0x8, UR6 ;  /* 0x000000081510c8a5 */ /* 0x000fe2000f8e0006 */
[----:B------:R-:W-:Y:S01]  /*a5b0*/  MOV R14, UR14 ;  /* 0x0000000e000e7c02 */ /* 0x000fe20008000f00 */
[----:B----4-:R-:W-:-:S03]  /*a5c0*/  IMAD.U32 R15, RZ, RZ, UR15 ;  /* 0x0000000fff0f7e24 */ /* 0x010fc6000f8e00ff */
[----:B------:R-:W2:Y:S01]  /*a5d0*/  @!P1 LDG.E.64 R12, desc[UR18][R12.64] ;  /* 0x000000120c0c9981 */ /* 0x000ea2000c1e1b00 */
[----:B------:R-:W-:Y:S01]  /*a5e0*/  IMAD.U32 R16, RZ, RZ, UR16 ;  /* 0x00000010ff107e24 */ /* 0x000fe2000f8e00ff */
[----:B------:R-:W-:Y:S02]  /*a5f0*/  MOV R17, UR17 ;  /* 0x0000001100117c02 */ /* 0x000fe40008000f00 */
        /* <DEDUP_REMOVED lines=11> */
.L_x_2394:
        /* <DEDUP_REMOVED lines=17> */
[----:B------:R-:W-:-:S05]  /*a7c0*/  IMAD.U32 R11, RZ, RZ, UR17 ;  /* 0x00000011ff0b7e24 */ /* 0x000fca000f8e00ff */
[----:B------:R-:W-:Y:S01]  /*a7d0*/  MOV R12, UR14 ;  /* 0x0000000e000c7c02 */ /* 0x000fe20008000f00 */
[----:B------:R-:W-:Y:S01]  /*a7e0*/  IMAD.U32 R13, RZ, RZ, UR15 ;  /* 0x0000000fff0d7e24 */ /* 0x000fe2000f8e00ff */
[----:B------:R-:W3:Y:S05]  /*a7f0*/  @!P1 LDG.E.64 R10, desc[UR18][R10.64] ;  /* 0x000000120a0a9981 */ /* 0x000eea000c1e1b00 */
[----:B------:R-:W2:Y:S01]  /*a800*/  @!P0 LDG.E.64 R12, desc[UR18][R12.64] ;  /* 0x000000120c0c8981 */ /* 0x000ea2000c1e1b00 */
[----:B------:R-:W-:Y:S01]  /*a810*/  UIADD3 UR5, UPT, UPT, UR5, 0x2, URZ ;  /* 0x0000000205057890 */ /* 0x000fe2000fffe0ff */
[----:B---3--:R-:W-:Y:S01]  /*a820*/  @!P1 FADD.FTZ R8, R8, R10 ;  /* 0x0000000a08089221 */ /* 0x008fe20000010000 */
[----:B------:R-:W-:-:S03]  /*a830*/  @!P1 FADD.FTZ R9, R9, R11 ;  /* 0x0000000b09099221 */ /* 0x000fc60000010000 */
[----:B--2---:R-:W-:Y:S01]  /*a840*/  @!P0 FADD.FTZ R8, R8, R12 ;  /* 0x0000000c08088221 */ /* 0x004fe20000010000 */
[----:B------:R-:W-:-:S07]  /*a850*/  @!P0 FADD.FTZ R9, R9, R13 ;  /* 0x0000000d09098221 */ /* 0x000fce0000010000 */
.L_x_2395:
[----:B------:R-:W-:Y:S01]  /*a860*/  UISETP.NE.AND UP0, UPT, UR5, UR23, UPT ;  /* 0x000000170500728c */ /* 0x000fe2000bf05270 */
[----:B------:R-:W-:Y:S01]  /*a870*/  BSSY.RECONVERGENT B0, `(.L_x_2388) ;  /* 0x000000e000007945 */ /* 0x000fe20003800200 */
[----:B------:R-:W-:-:S04]  /*a880*/  ULOP3.LUT UR12, UR12, 0x1, URZ, 0xc0, !UPT ;  /* 0x000000010c0c7892 */ /* 0x000fc8000f8ec0ff */
[----:B------:R-:W-:Y:S02]  /*a890*/  PLOP3.LUT P0, PT, PT, PT, UP0, 0x80, 0x8 ;  /* 0x000000000008781c */ /* 0x000fe40003f0f008 */
[----:B------:R-:W-:Y:S02]  /*a8a0*/  IMAD.U32 R0, RZ, RZ, UR12 ;  /* 0x0000000cff007e24 */ /* 0x000fe4000f8e00ff */
[----:B------:R-:W-:-:S04]  /*a8b0*/  ISETP.NE.OR P0, PT, R20, RZ, !P0 ;  /* 0x000000ff1400720c */ /* 0x000fc80004705670 */
[----:B------:R-:W-:-:S13]  /*a8c0*/  ISETP.NE.U32.OR P0, PT, R0, 0x1, P0 ;  /* 0x000000010000780c */ /* 0x000fda0000705470 */
[----:B------:R-:W-:Y:S05]  /*a8d0*/  @P0 BRA `(.L_x_2396) ;  /* 0x00000000001c0947 */ /* 0x000fea0003800000 */
[----:B------:R-:W-:-:S04]  /*a8e0*/  UIMAD UR14, UR11, UR5, UR13 ;  /* 0x000000050b0e72a4 */ /* 0x000fc8000f8e020d */
[----:B------:R-:W-:-:S06]  /*a8f0*/  UIMAD.WIDE.U32 UR14, UR14, 0x8, UR6 ;  /* 0x000000080e0e78a5 */ /* 0x000fcc000f8e0006 */
[----:B------:R-:W-:Y:S01]  /*a900*/  MOV R10, UR14 ;  /* 0x0000000e000a7c02 */ /* 0x000fe20008000f00 */
[----:B------:R-:W-:-:S06]  /*a910*/  IMAD.U32 R11, RZ, RZ, UR15 ;  /* 0x0000000fff0b7e24 */ /* 0x000fcc000f8e00ff */
[----:B------:R-:W3:Y:S02]  /*a920*/  LDG.E.64 R10, desc[UR18][R10.64] ;  /* 0x000000120a0a7981 */ /* 0x000ee4000c1e1b00 */
[----:B---3--:R-:W-:Y:S01]  /*a930*/  FADD.FTZ R8, R8, R10 ;  /* 0x0000000a08087221 */ /* 0x008fe20000010000 */
[----:B------:R-:W-:-:S07]  /*a940*/  FADD.FTZ R9, R9, R11 ;  /* 0x0000000b09097221 */ /* 0x000fce0000010000 */
.L_x_2396:
[----:B------:R-:W-:Y:S05]  /*a950*/  BSYNC.RECONVERGENT B0 ;  /* 0x0000000000007941 */ /* 0x000fea0003800200 */
.L_x_2388:
[----:B------:R-:W-:Y:S01]  /*a960*/  LOP3.LUT P1, RZ, R3, 0x4000000, RZ, 0xc0, !PT ;  /* 0x0400000003ff7812 */ /* 0x000fe2000782c0ff */
[----:B------:R-:W0:Y:S01]  /*a970*/  S2UR UR6, SR_CgaCtaId ;  /* 0x00000000000679c3 */ /* 0x000e220000008800 */
[----:B------:R-:W1:Y:S01]  /*a980*/  LDCU UR7, c[0x0][0x414] ;  /* 0x00008280ff0777ac */ /* 0x000e620008000800 */
[C---:B------:R-:W-:Y:S01]  /*a990*/  ISETP.NE.AND P0, PT, R20.reuse, RZ, PT ;  /* 0x000000ff1400720c */ /* 0x040fe20003f05270 */
[----:B------:R-:W-:Y:S01]  /*a9a0*/  IMAD.SHL.U32 R14, R20, 0x2, RZ ;  /* 0x00000002140e7824 */ /* 0x000fe200078e00ff */
[----:B------:R-:W-:Y:S01]  /*a9b0*/  MOV R19, UR9 ;  /* 0x0000000900137c02 */ /* 0x000fe20008000f00 */
[----:B------:R-:W-:-:S03]  /*a9c0*/  UMOV UR5, 0x400 ;  /* 0x0000040000057882 */ /* 0x000fc60000000000 */
[----:B------:R-:W2:Y:S01]  /*a9d0*/  LDC.64 R12, c[0x0][0x398] ;  /* 0x0000e600ff0c7b82 */ /* 0x000ea20000000a00 */
[----:B------:R-:W-:-:S05]  /*a9e0*/  LOP3.LUT R14, R14, 0x7e, RZ, 0xc0, !PT ;  /* 0x0000007e0e0e7812 */ /* 0x000fca00078ec0ff */
[----:B----4-:R-:W-:Y:S02]  /*a9f0*/  VIADD R15, R14, UR10 ;  /* 0x0000000a0e0f7c36 */ /* 0x010fe40008000000 */
[----:B------:R-:W4:Y:S01]  /*aa00*/  @P1 LDC.64 R10, c[0x0][0x388] ;  /* 0x0000e200ff0a1b82 */ /* 0x000f220000000a00 */
[----:B-1----:R-:W-:Y:S01]  /*aa10*/  @P1 FMUL.FTZ R18, R8, UR7 ;  /* 0x0000000708121c20 */ /* 0x002fe20008410000 */
[----:B0-----:R-:W-:-:S06]  /*aa20*/  ULEA UR5, UR6, UR5, 0x18 ;  /* 0x0000000506057291 */ /* 0x001fcc000f8ec0ff */
[----:B------:R-:W0:Y:S01]  /*aa30*/  LDC.64 R16, c[0x0][0x3a0] ;  /* 0x0000e800ff107b82 */ /* 0x000e220000000a00 */
[----:B------:R-:W1:Y:S01]  /*aa40*/  LDCU UR6, c[0x0][0x404] ;  /* 0x00008080ff0677ac */ /* 0x000e620008000800 */
[----:B--2---:R-:W-:Y:S01]  /*aa50*/  IMAD.WIDE R12, R15, 0x2, R12 ;  /* 0x000000020f0c7825 */ /* 0x004fe200078e020c */
[----:B------:R-:W-:Y:S03]  /*aa60*/  @!P0 STS.64 [UR5+0x98], R8 ;  /* 0x00009808ff008988 */ /* 0x000fe60008000a05 */
[----:B----4-:R-:W-:-:S04]  /*aa70*/  @P1 IMAD.WIDE R10, R19, 0x8, R10 ;  /* 0x00000008130a1825 */ /* 0x010fc800078e020a */
[----:B------:R-:W-:-:S05]  /*aa80*/  @P1 FMUL.FTZ R19, R9, UR7 ;  /* 0x0000000709131c20 */ /* 0x000fca0008410000 */
[----:B------:R-:W-:Y:S01]  /*aa90*/  @P1 STG.E.64 desc[UR18][R10.64], R18 ;  /* 0x000000120a001986 */ /* 0x000fe2000c101b12 */
[----:B0-----:R-:W-:Y:S01]  /*aaa0*/  IMAD.WIDE R16, R15, 0x2, R16 ;  /* 0x000000020f107825 */ /* 0x001fe200078e0210 */
[----:B------:R-:W-:Y:S06]  /*aab0*/  BAR.SYNC.DEFER_BLOCKING 0x0 ;  /* 0x0000000000007b1d */ /* 0x000fec0000010000 */
[----:B------:R-:W2:Y:S04]  /*aac0*/  LDG.E.U16 R22, desc[UR18][R12.64] ;  /* 0x000000120c167981 */ /* 0x000ea8000c1e1500 */
[----:B------:R-:W4:Y:S04]  /*aad0*/  LDG.E.U16 R23, desc[UR18][R12.64+0x2] ;  /* 0x000002120c177981 */ /* 0x000f28000c1e1500 */
[----:B------:R-:W4:Y:S04]  /*aae0*/  LDG.E.U16 R25, desc[UR18][R16.64] ;  /* 0x0000001210197981 */ /* 0x000f28000c1e1500 */
[----:B------:R-:W4:Y:S01]  /*aaf0*/  LDG.E.U16 R24, desc[UR18][R16.64+0x2] ;  /* 0x0000021210187981 */ /* 0x000f22000c1e1500 */
[----:B------:R-:W-:Y:S01]  /*ab00*/  IMAD.MOV.U32 R15, RZ, RZ, 0x3f800000 ;  /* 0x3f800000ff0f7424 */ /* 0x000fe200078e00ff */
[----:B------:R-:W-:-:S02]  /*ab10*/  SHF.R.U32.HI R20, RZ, 0x6, R20 ;  /* 0x00000006ff147819 */ /* 0x000fc40000011614 */
[----:B------:R-:W3:Y:S01]  /*ab20*/  LDS.64 R26, [UR5+0x98] ;  /* 0x00009805ff1a7984 */ /* 0x000ee20008000a00 */
[----:B------:R-:W0:Y:S01]  /*ab30*/  LDCU.U8 UR5, c[0x0][0x3fc] ;  /* 0x00007f80ff0577ac */ /* 0x000e220008000000 */
[----:B-1----:R-:W-:-:S05]  /*ab40*/  MOV R21, UR6 ;  /* 0x0000000600157c02 */ /* 0x002fca0008000f00 */
[----:B------:R-:W-:Y:S01]  /*ab50*/  IMAD R21, R21, UR23, R20 ;  /* 0x0000001715157c24 */ /* 0x000fe2000f8e0214 */
[----:B0-----:R-:W-:Y:S01]  /*ab60*/  UISETP.NE.AND UP0, UPT, UR5, URZ, UPT ;  /* 0x000000ff0500728c */ /* 0x001fe2000bf05270 */
[----:B---3--:R-:W-:-:S04]  /*ab70*/  FMUL.FTZ R2, R26, UR7 ;  /* 0x000000071a027c20 */ /* 0x008fc80008410000 */
[----:B------:R-:W-:-:S04]  /*ab80*/  FMUL.FTZ R0, R2, R2 ;  /* 0x0000000202007220 */ /* 0x000fc80000410000 */
[----:B------:R-:W-:-:S05]  /*ab90*/  FFMA.FTZ R0, R27, UR7, -R0 ;  /* 0x000000071b007c23 */ /* 0x000fca0008010800 */
[----:B------:R-:W-:-:S13]  /*aba0*/  FSETP.GTU.FTZ.AND P0, PT, R0, RZ, PT ;  /* 0x000000ff0000720b */ /* 0x000fda0003f1c000 */
[----:B------:R-:W0:Y:S02]  /*abb0*/  @P0 LDC R9, c[0x0][0x3a8] ;  /* 0x0000ea00ff090b82 */ /* 0x000e240000000800 */
[----:B0-----:R-:W-:-:S04]  /*abc0*/  @P0 FADD.FTZ R0, R0, R9 ;  /* 0x0000000900000221 */ /* 0x001fc80000010000 */
[----:B------:R0:W1:Y:S01]  /*abd0*/  @P0 MUFU.RSQ R15, R0 ;  /* 0x00000000000f0308 */ /* 0x0000620000001400 */
[----:B--2---:R-:W-:Y:S02]  /*abe0*/  IMAD.U32 R22, R22, 0x10000, RZ ;  /* 0x0001000016167824 */ /* 0x004fe400078e00ff */
[----:B----4-:R-:W-:Y:S01]  /*abf0*/  IMAD.U32 R23, R23, 0x10000, RZ ;  /* 0x0001000017177824 */ /* 0x010fe200078e00ff */
[----:B------:R-:W-:Y:S01]  /*ac00*/  SHF.L.U32 R25, R25, 0x10, RZ ;  /* 0x0000001019197819 */ /* 0x000fe200000006ff */
[----:B------:R-:W-:Y:S01]  /*ac10*/  IMAD.U32 R24, R24, 0x10000, RZ ;  /* 0x0001000018187824 */ /* 0x000fe200078e00ff */
[----:B01----:R-:W-:Y:S06]  /*ac20*/  BRA.U !UP0, `(.L_x_2397) ;  /* 0x0000000908687547 */ /* 0x003fec000b800000 */
[----:B------:R-:W-:Y:S01]  /*ac30*/  IMAD.MOV.U32 R0, RZ, RZ, RZ ;  /* 0x000000ffff007224 */ /* 0x000fe200078e00ff */
[----:B------:R-:W0:Y:S01]  /*ac40*/  LDCU.64 UR14, c[0x0][0x3e0] ;  /* 0x00007c00ff0e77ac */ /* 0x000e220008000a00 */
[----:B------:R-:W1:Y:S01]  /*ac50*/  LDCU.64 UR6, c[0x0][0x380] ;  /* 0x00007000ff0677ac */ /* 0x000e620008000a00 */
[----:B------:R-:W2:Y:S04]  /*ac60*/  LDCU.64 UR12, c[0x0][0x3e8] ;  /* 0x00007d00ff0c77ac */ /* 0x000ea80008000a00 */
.L_x_2406:
[----:B01-3-5:R-:W-:-:S06]  /*ac70*/  LEA R8, R0, UR8, 0x2 ;  /* 0x0000000800087c11 */ /* 0x02bfcc000f8e10ff */
[----:B-----5:R-:W5:Y:S01]  /*ac80*/  LDL.128 R8, [R8] ;  /* 0x0000000008087983 */ /* 0x020f620000100c00 */
[C---:B------:R-:W-:Y:S01]  /*ac90*/  LEA R34, R0.reuse, R21, 0x3 ;  /* 0x0000001500227211 */ /* 0x040fe200078e18ff */
[----:B------:R-:W-:Y:S01]  /*aca0*/  VIADD R0, R0, 0x4 ;  /* 0x0000000400007836 */ /* 0x000fe20000000000 */
[----:B------:R-:W-:Y:S02]  /*acb0*/  BSSY.RECONVERGENT B0, `(.L_x_2398) ;  /* 0x000002f000007945 */ /* 0x000fe40003800200 */
[C---:B--2---:R-:W-:Y:S01]  /*acc0*/  ISETP.GE.U32.AND P1, PT, R34.reuse, UR12, PT ;  /* 0x0000000c22007c0c */ /* 0x044fe2000bf26070 */
        /* <DEDUP_REMOVED lines=17> */
[----:B------:R-:W-:-:S03]  /*ade0*/  IMAD.U32 R27, R8, 0x10000, RZ ;  /* 0x00010000081b7824 */ /* 0x000fc600078e00ff */
[----:B------:R-:W-:Y:S01]  /*adf0*/  SHF.L.U32 R29, R26, 0x10, RZ ;  /* 0x000000101a1d7819 */ /* 0x000fe200000006ff */
[----:B------:R-:W-:Y:S01]  /*ae00*/  FADD.FTZ R8, -R2, R27 ;  /* 0x0000001b02087221 */ /* 0x000fe20000010100 */
[----:B------:R-:W-:-:S03]  /*ae10*/  IMAD.MOV.U32 R27, RZ, RZ, R7 ;  /* 0x000000ffff1b7224 */ /* 0x000fc600078e0007 */
[----:B------:R-:W-:Y:S01]  /*ae20*/  FADD.FTZ R26, -R2, R29 ;  /* 0x0000001d021a7221 */ /* 0x000fe20000010100 */
[-C--:B------:R-:W-:Y:S01]  /*ae30*/  FMUL.FTZ R8, R8, R15.reuse ;  /* 0x0000000f08087220 */ /* 0x080fe20000410000 */
[----:B0-----:R-:W-:Y:S02]  /*ae40*/  IMAD R29, R35, UR14, RZ ;  /* 0x0000000e231d7c24 */ /* 0x001fe4000f8e02ff */
[----:B------:R-:W-:Y:S01]  /*ae50*/  FMUL.FTZ R26, R26, R15 ;  /* 0x0000000f1a1a7220 */ /* 0x000fe20000410000 */
[----:B------:R-:W-:Y:S01]  /*ae60*/  FFMA.FTZ R33, R22, R8, R25 ;  /* 0x0000000816217223 */ /* 0x000fe20000010019 */
[----:B------:R-:W-:Y:S02]  /*ae70*/  IMAD R29, R34, UR15, R29 ;  /* 0x0000000f221d7c24 */ /* 0x000fe4000f8e021d */
[----:B------:R-:W-:Y:S01]  /*ae80*/  FFMA.FTZ R32, R23, R26, R24 ;  /* 0x0000001a17207223 */ /* 0x000fe20000010018 */
[----:B------:R-:W-:Y:S01]  /*ae90*/  FMUL.FTZ R8, R33, -1.4426950216293334961 ;  /* 0xbfb8aa3b21087820 */ /* 0x000fe20000410000 */
[----:B------:R-:W-:-:S02]  /*aea0*/  IMAD.MOV.U32 R26, RZ, RZ, R4 ;  /* 0x000000ffff1a7224 */ /* 0x000fc400078e0004 */
[----:B------:R-:W-:Y:S02]  /*aeb0*/  FMUL.FTZ R28, R32, -1.4426950216293334961 ;  /* 0xbfb8aa3b201c7820 */ /* 0x000fe40000410000 */
[----:B------:R-:W-:Y:S01]  /*aec0*/  IMAD.WIDE.U32 R26, R34, UR14, R26 ;  /* 0x0000000e221a7c25 */ /* 0x000fe2000f8e001a */
[----:B------:R-:W0:Y:S04]  /*aed0*/  MUFU.EX2 R8, R8 ;  /* 0x0000000800087308 */ /* 0x000e280000000800 */
[----:B------:R-:W2:Y:S01]  /*aee0*/  MUFU.EX2 R28, R28 ;  /* 0x0000001c001c7308 */ /* 0x000ea20000000800 */
[----:B------:R-:W-:Y:S01]  /*aef0*/  IADD3 R29, PT, PT, R27, R29, RZ ;  /* 0x0000001d1b1d7210 */ /* 0x000fe20007ffe0ff */
[----:B0-----:R-:W-:Y:S01]  /*af00*/  FADD.FTZ R30, R8, 1 ;  /* 0x3f800000081e7421 */ /* 0x001fe20000010000 */
[----:B--2---:R-:W-:Y:S01]  /*af10*/  FADD.FTZ R31, R28, 1 ;  /* 0x3f8000001c1f7421 */ /* 0x004fe20000010000 */
[----:B-1----:R-:W-:-:S04]  /*af20*/  LEA R28, P1, R26, UR6, 0x1 ;  /* 0x000000061a1c7c11 */ /* 0x002fc8000f8208ff */
[----:B------:R-:W0:Y:S01]  /*af30*/  MUFU.RCP R30, R30 ;  /* 0x0000001e001e7308 */ /* 0x000e220000001000 */
[----:B------:R-:W-:-:S07]  /*af40*/  LEA.HI.X R29, R26, UR7, R29, 0x1, P1 ;  /* 0x000000071a1d7c11 */ /* 0x000fce00088f0c1d */
[----:B------:R-:W1:Y:S01]  /*af50*/  MUFU.RCP R31, R31 ;  /* 0x0000001f001f7308 */ /* 0x000e620000001000 */
[----:B0-----:R-:W-:Y:S01]  /*af60*/  FMUL.FTZ R8, R33, R30 ;  /* 0x0000001e21087220 */ /* 0x001fe20000410000 */
[----:B-1----:R-:W-:-:S05]  /*af70*/  FMUL.FTZ R27, R32, R31 ;  /* 0x0000001f201b7220 */ /* 0x002fca0000410000 */
[----:B------:R-:W-:-:S05]  /*af80*/  F2FP.BF16.F32.PACK_AB R27, R27, R8 ;  /* 0x000000081b1b723e */ /* 0x000fca00000010ff */
[----:B------:R2:W-:Y:S02]  /*af90*/  STG.E desc[UR18][R28.64], R27 ;  /* 0x0000001b1c007986 */ /* 0x0005e4000c101912 */
.L_x_2399:
[----:B01----:R-:W-:Y:S05]  /*afa0*/  BSYNC.RECONVERGENT B0 ;  /* 0x0000000000007941 */ /* 0x003fea0003800200 */
.L_x_2398:
[----:B------:R-:W-:Y:S04]  /*afb0*/  BSSY.RECONVERGENT B0, `(.L_x_2400) ;  /* 0x000001f000007945 */ /* 0x000fe80003800200 */
[----:B------:R-:W-:Y:S05]  /*afc0*/  @P0 BRA `(.L_x_2401) ;  /* 0x0000000000740947 */ /* 0x000fea0003800000 */
[C---:B-----5:R-:W-:Y:S01]  /*afd0*/  PRMT R8, R9.reuse, 0x7632, R8 ;  /* 0x0000763209087816 */ /* 0x060fe20000000008 */
[----:B------:R-:W-:Y:S02]  /*afe0*/  IMAD.U32 R9, R9, 0x10000, RZ ;  /* 0x0001000009097824 */ /* 0x000fe400078e00ff */
[----:B------:R-:W-:Y:S02]  /*aff0*/  IMAD R19, R19, UR14, RZ ;  /* 0x0000000e13137c24 */ /* 0x000fe4000f8e02ff */
[----:B--2---:R-:W-:Y:S02]  /*b000*/  IMAD.U32 R27, R8, 0x10000, RZ ;  /* 0x00010000081b7824 */ /* 0x004fe400078e00ff */
[----:B------:R-:W-:Y:S01]  /*b010*/  FADD.FTZ R8, -R2, R9 ;  /* 0x0000000902087221 */ /* 0x000fe20000010100 */
[----:B------:R-:W-:Y:S02]  /*b020*/  IMAD R29, R18, UR15, R19 ;  /* 0x0000000f121d7c24 */ /* 0x000fe4000f8e0213 */
[----:B------:R-:W-:Y:S01]  /*b030*/  FADD.FTZ R26, -R2, R27 ;  /* 0x0000001b021a7221 */ /* 0x000fe20000010100 */
[----:B------:R-:W-:-:S03]  /*b040*/  FMUL.FTZ R8, R8, R15 ;  /* 0x0000000f08087220 */ /* 0x000fc60000410000 */
[----:B------:R-:W-:Y:S01]  /*b050*/  FMUL.FTZ R26, R26, R15 ;  /* 0x0000000f1a1a7220 */ /* 0x000fe20000410000 */
[----:B------:R-:W-:-:S03]  /*b060*/  FFMA.FTZ R31, R22, R8, R25 ;  /* 0x00000008161f7223 */ /* 0x000fc60000010019 */
[----:B------:R-:W-:Y:S01]  /*b070*/  FFMA.FTZ R28, R23, R26, R24 ;  /* 0x0000001a171c7223 */ /* 0x000fe20000010018 */
[----:B------:R-:W-:-:S03]  /*b080*/  FMUL.FTZ R8, R31, -1.4426950216293334961 ;  /* 0xbfb8aa3b1f087820 */ /* 0x000fc60000410000 */
[----:B------:R-:W-:-:S03]  /*b090*/  FMUL.FTZ R9, R28, -1.4426950216293334961 ;  /* 0xbfb8aa3b1c097820 */ /* 0x000fc60000410000 */
[----:B------:R-:W0:Y:S04]  /*b0a0*/  MUFU.EX2 R8, R8 ;  /* 0x0000000800087308 */ /* 0x000e280000000800 */
[----:B------:R-:W1:Y:S01]  /*b0b0*/  MUFU.EX2 R9, R9 ;  /* 0x0000000900097308 */ /* 0x000e620000000800 */
[----:B0-----:R-:W-:Y:S01]  /*b0c0*/  FADD.FTZ R26, R8, 1 ;  /* 0x3f800000081a7421 */ /* 0x001fe20000010000 */
[----:B------:R-:W-:Y:S01]  /*b0d0*/  MOV R8, R4 ;  /* 0x0000000400087202 */ /* 0x000fe20000000f00 */
[----:B-1----:R-:W-:Y:S01]  /*b0e0*/  FADD.FTZ R27, R9, 1 ;  /* 0x3f800000091b7421 */ /* 0x002fe20000010000 */
[----:B------:R-:W-:-:S03]  /*b0f0*/  IMAD.MOV.U32 R9, RZ, RZ, R7 ;  /* 0x000000ffff097224 */ /* 0x000fc600078e0007 */
[----:B------:R-:W0:Y:S01]  /*b100*/  MUFU.RCP R26, R26 ;  /* 0x0000001a001a7308 */ /* 0x000e220000001000 */
[----:B------:R-:W-:-:S04]  /*b110*/  IMAD.WIDE.U32 R18, R18, UR14, R8 ;  /* 0x0000000e12127c25 */ /* 0x000fc8000f8e0008 */
[----:B------:R-:W-:-:S03]  /*b120*/  IMAD.IADD R29, R19, 0x1, R29 ;  /* 0x00000001131d7824 */ /* 0x000fc600078e021d */
[----:B------:R-:W1:Y:S01]  /*b130*/  MUFU.RCP R27, R27 ;  /* 0x0000001b001b7308 */ /* 0x000e620000001000 */
[----:B------:R-:W-:-:S04]  /*b140*/  LEA R8, P0, R18, UR6, 0x1 ;  /* 0x0000000612087c11 */ /* 0x000fc8000f8008ff */
[----:B------:R-:W-:Y:S01]  /*b150*/  LEA.HI.X R9, R18, UR7, R29, 0x1, P0 ;  /* 0x0000000712097c11 */ /* 0x000fe200080f0c1d */
[----:B0-----:R-:W-:Y:S01]  /*b160*/  FMUL.FTZ R19, R31, R26 ;  /* 0x0000001a1f137220 */ /* 0x001fe20000410000 */
[----:B-1----:R-:W-:-:S05]  /*b170*/  FMUL.FTZ R28, R28, R27 ;  /* 0x0000001b1c1c7220 */ /* 0x002fca0000410000 */
[----:B------:R-:W-:-:S05]  /*b180*/  F2FP.BF16.F32.PACK_AB R19, R28, R19 ;  /* 0x000000131c13723e */ /* 0x000fca00000010ff */
[----:B------:R0:W-:Y:S02]  /*b190*/  STG.E desc[UR18][R8.64], R19 ;  /* 0x0000001308007986 */ /* 0x0001e4000c101912 */
.L_x_2401:
[----:B------:R-:W-:Y:S05]  /*b1a0*/  BSYNC.RECONVERGENT B0 ;  /* 0x0000000000007941 */ /* 0x000fea0003800200 */
.L_x_2400:
[----:B------:R-:W-:Y:S04]  /*b1b0*/  BSSY.RECONVERGENT B0, `(.L_x_2402) ;  /* 0x000001f000007945 */ /* 0x000fe80003800200 */
[----:B------:R-:W-:Y:S05]  /*b1c0*/  @P3 BRA `(.L_x_2403) ;  /* 0x0000000000743947 */ /* 0x000fea0003800000 */
[C---:B0----5:R-:W-:Y:S01]  /*b1d0*/  PRMT R8, R10.reuse, 0x7632, R8 ;  /* 0x000076320a087816 */ /* 0x061fe20000000008 */
[----:B------:R-:W-:Y:S01]  /*b1e0*/  IMAD R17, R17, UR14, RZ ;  /* 0x0000000e11117c24 */ /* 0x000fe2000f8e02ff */
[----:B------:R-:W-:-:S03]  /*b1f0*/  SHF.L.U32 R9, R10, 0x10, RZ ;  /* 0x000000100a097819 */ /* 0x000fc600000006ff */
[----:B------:R-:W-:Y:S02]  /*b200*/  IMAD.U32 R19, R8, 0x10000, RZ ;  /* 0x0001000008137824 */ /* 0x000fe400078e00ff */
[C---:B------:R-:W-:Y:S02]  /*b210*/  FADD.FTZ R8, -R2.reuse, R9 ;  /* 0x0000000902087221 */ /* 0x040fe40000010100 */
[----:B------:R-:W-:Y:S01]  /*b220*/  FADD.FTZ R10, -R2, R19 ;  /* 0x00000013020a7221 */ /* 0x000fe20000010100 */
[----:B------:R-:W-:Y:S02]  /*b230*/  IMAD R19, R16, UR15, R17 ;  /* 0x0000000f10137c24 */ /* 0x000fe4000f8e0211 */
[-C--:B------:R-:W-:Y:S01]  /*b240*/  FMUL.FTZ R8, R8, R15.reuse ;  /* 0x0000000f08087220 */ /* 0x080fe20000410000 */
[----:B------:R-:W-:-:S03]  /*b250*/  FMUL.FTZ R10, R10, R15 ;  /* 0x0000000f0a0a7220 */ /* 0x000fc60000410000 */
[----:B--2---:R-:W-:Y:S01]  /*b260*/  FFMA.FTZ R27, R22, R8, R25 ;  /* 0x00000008161b7223 */ /* 0x004fe20000010019 */
[----:B------:R-:W-:-:S03]  /*b270*/  FFMA.FTZ R29, R23, R10, R24 ;  /* 0x0000000a171d7223 */ /* 0x000fc60000010018 */
[----:B------:R-:W-:Y:S01]  /*b280*/  FMUL.FTZ R8, R27, -1.4426950216293334961 ;  /* 0xbfb8aa3b1b087820 */ /* 0x000fe20000410000 */
[----:B------:R-:W-:-:S05]  /*b290*/  FMUL.FTZ R9, R29, -1.4426950216293334961 ;  /* 0xbfb8aa3b1d097820 */ /* 0x000fca0000410000 */
[----:B------:R-:W0:Y:S04]  /*b2a0*/  MUFU.EX2 R8, R8 ;  /* 0x0000000800087308 */ /* 0x000e280000000800 */
[----:B------:R-:W1:Y:S01]  /*b2b0*/  MUFU.EX2 R9, R9 ;  /* 0x0000000900097308 */ /* 0x000e620000000800 */
[----:B0-----:R-:W-:Y:S01]  /*b2c0*/  FADD.FTZ R10, R8, 1 ;  /* 0x3f800000080a7421 */ /* 0x001fe20000010000 */
[----:B------:R-:W-:Y:S02]  /*b2d0*/  IMAD.MOV.U32 R8, RZ, RZ, R4 ;  /* 0x000000ffff087224 */ /* 0x000fe400078e0004 */
[----:B-1----:R-:W-:Y:S01]  /*b2e0*/  FADD.FTZ R18, R9, 1 ;  /* 0x3f80000009127421 */ /* 0x002fe20000010000 */
[----:B------:R-:W-:Y:S02]  /*b2f0*/  MOV R9, R7 ;  /* 0x0000000700097202 */ /* 0x000fe40000000f00 */
[----:B------:R-:W0:Y:S01]  /*b300*/  MUFU.RCP R10, R10 ;  /* 0x0000000a000a7308 */ /* 0x000e220000001000 */
[----:B------:R-:W-:-:S07]  /*b310*/  IMAD.WIDE.U32 R16, R16, UR14, R8 ;  /* 0x0000000e10107c25 */ /* 0x000fce000f8e0008 */
        /* <DEDUP_REMOVED lines=8> */
.L_x_2403:
[----:B------:R-:W-:Y:S05]  /*b3a0*/  BSYNC.RECONVERGENT B0 ;  /* 0x0000000000007941 */ /* 0x000fea0003800200 */
.L_x_2402:
[----:B------:R-:W-:Y:S04]  /*b3b0*/  BSSY.RECONVERGENT B0, `(.L_x_2404) ;  /* 0x000001f000007945 */ /* 0x000fe80003800200 */
[----:B------:R-:W-:Y:S05]  /*b3c0*/  @P2 BRA `(.L_x_2405) ;  /* 0x0000000000742947 */ /* 0x000fea0003800000 */
[C---:B01---5:R-:W-:Y:S01]  /*b3d0*/  PRMT R8, R11.reuse, 0x7632, R8 ;  /* 0x000076320b087816 */ /* 0x063fe20000000008 */
[----:B------:R-:W-:Y:S02]  /*b3e0*/  IMAD.U32 R11, R11, 0x10000, RZ ;  /* 0x000100000b0b7824 */ /* 0x000fe400078e00ff */
[----:B------:R-:W-:Y:S01]  /*b3f0*/  IMAD R13, R13, UR14, RZ ;  /* 0x0000000e0d0d7c24 */ /* 0x000fe2000f8e02ff */
[----:B------:R-:W-:Y:S01]  /*b400*/  SHF.L.U32 R9, R8, 0x10, RZ ;  /* 0x0000001008097819 */ /* 0x000fe200000006ff */
[----:B------:R-:W-:Y:S02]  /*b410*/  FADD.FTZ R8, -R2, R11 ;  /* 0x0000000b02087221 */ /* 0x000fe40000010100 */
        /* <DEDUP_REMOVED lines=11> */
[----:B------:R-:W-:Y:S02]  /*b4d0*/  IMAD.MOV.U32 R8, RZ, RZ, R4 ;  /* 0x000000ffff087224 */ /* 0x000fe400078e0004 */
[----:B-1----:R-:W-:Y:S01]  /*b4e0*/  FADD.FTZ R16, R9, 1 ;  /* 0x3f80000009107421 */ /* 0x002fe20000010000 */
[----:B------:R-:W-:Y:S02]  /*b4f0*/  IMAD.MOV.U32 R9, RZ, RZ, R7 ;  /* 0x000000ffff097224 */ /* 0x000fe400078e0007 */
[----:B------:R-:W0:Y:S01]  /*b500*/  MUFU.RCP R10, R10 ;  /* 0x0000000a000a7308 */ /* 0x000e220000001000 */
[----:B------:R-:W-:-:S07]  /*b510*/  IMAD.WIDE.U32 R12, R12, UR14, R8 ;  /* 0x0000000e0c0c7c25 */ /* 0x000fce000f8e0008 */
[----:B------:R-:W1:Y:S01]  /*b520*/  MUFU.RCP R16, R16 ;  /* 0x0000001000107308 */ /* 0x000e620000001000 */
[----:B------:R-:W-:Y:S02]  /*b530*/  IADD3 R13, PT, PT, R13, R11, RZ ;  /* 0x0000000b0d0d7210 */ /* 0x000fe40007ffe0ff */
[----:B------:R-:W-:-:S04]  /*b540*/  LEA R8, P0, R12, UR6, 0x1 ;  /* 0x000000060c087c11 */ /* 0x000fc8000f8008ff */
[----:B------:R-:W-:Y:S01]  /*b550*/  LEA.HI.X R9, R12, UR7, R13, 0x1, P0 ;  /* 0x000000070c097c11 */ /* 0x000fe200080f0c0d */
[----:B0-----:R-:W-:Y:S01]  /*b560*/  FMUL.FTZ R11, R17, R10 ;  /* 0x0000000a110b7220 */ /* 0x001fe20000410000 */
[----:B-1----:R-:W-:-:S05]  /*b570*/  FMUL.FTZ R18, R19, R16 ;  /* 0x0000001013127220 */ /* 0x002fca0000410000 */
[----:B------:R-:W-:-:S05]  /*b580*/  F2FP.BF16.F32.PACK_AB R11, R18, R11 ;  /* 0x0000000b120b723e */ /* 0x000fca00000010ff */
[----:B------:R3:W-:Y:S02]  /*b590*/  STG.E desc[UR18][R8.64], R11 ;  /* 0x0000000b08007986 */ /* 0x0007e4000c101912 */
.L_x_2405:
[----:B------:R-:W-:Y:S05]  /*b5a0*/  BSYNC.RECONVERGENT B0 ;  /* 0x0000000000007941 */ /* 0x000fea0003800200 */
.L_x_2404:
[----:B------:R-:W-:Y:S05]  /*b5b0*/  @P4 BRA `(.L_x_2406) ;  /* 0xfffffff400ac4947 */ /* 0x000fea000383ffff */
[----:B------:R-:W-:Y:S05]  /*b5c0*/  BRA `(.L_x_2407) ;  /* 0x0000000c00787947 */ /* 0x000fea0003800000 */
.L_x_2397:
[----:B------:R-:W2:Y:S01]  /*b5d0*/  LDL.128 R16, [R1+0x10] ;  /* 0x0000100001107983 */ /* 0x000ea20000100c00 */
[----:B------:R-:W0:Y:S01]  /*b5e0*/  LDCU.64 UR6, c[0x0][0x3e8] ;  /* 0x00007d00ff0677ac */ /* 0x000e220008000a00 */
[----:B------:R-:W-:Y:S01]  /*b5f0*/  SHF.R.S32.HI R11, RZ, 0x1f, R21 ;  /* 0x0000001fff0b7819 */ /* 0x000fe20000011415 */
[----:B------:R-:W-:Y:S01]  /*b600*/  BSSY.RECONVERGENT B0, `(.L_x_2408) ;  /* 0x000003d000007945 */ /* 0x000fe20003800200 */
[C---:B------:R-:W-:Y:S01]  /*b610*/  IADD3 R33, PT, PT, R21.reuse, 0x8, RZ ;  /* 0x0000000815217810 */ /* 0x040fe20007ffe0ff */
[----:B------:R-:W1:Y:S03]  /*b620*/  LDCU.64 UR20, c[0x0][0x3e0] ;  /* 0x00007c00ff1477ac */ /* 0x000e660008000a00 */
[----:B------:R-:W-:Y:S01]  /*b630*/  SHF.R.S32.HI R28, RZ, 0x1f, R33 ;  /* 0x0000001fff1c7819 */ /* 0x000fe20000011421 */
[----:B------:R-:W3:Y:S01]  /*b640*/  LDCU.64 UR24, c[0x0][0x380] ;  /* 0x00007000ff1877ac */ /* 0x000ee20008000a00 */
[----:B------:R-:W4:Y:S01]  /*b650*/  LDCU.64 UR16, c[0x0][0x3e8] ;  /* 0x00007d00ff1077ac */ /* 0x000f220008000a00 */
[----:B0-----:R-:W-:-:S02]  /*b660*/  ISETP.GE.U32.AND P0, PT, R21, UR6, PT ;  /* 0x0000000615007c0c */ /* 0x001fc4000bf06070 */
[----:B------:R-:W-:Y:S02]  /*b670*/  ISETP.GE.U32.AND P2, PT, R33, UR6, PT ;  /* 0x0000000621007c0c */ /* 0x000fe4000bf46070 */
[----:B------:R-:W-:Y:S02]  /*b680*/  ISETP.GE.AND.EX P0, PT, R11, UR7, PT, P0 ;  /* 0x000000070b007c0c */ /* 0x000fe4000bf06300 */
[----:B------:R-:W-:-:S11]  /*b690*/  ISETP.GE.AND.EX P2, PT, R28, UR7, PT, P2 ;  /* 0x000000071c007c0c */ /* 0x000fd6000bf46320 */
[----:B------:R-:W0:Y:S01]  /*b6a0*/  @!P0 LDC.64 R12, c[0x0][0x3e0] ;  /* 0x0000f800ff0c8b82 */ /* 0x000e220000000a00 */
[----:B-----5:R-:W-:-:S07]  /*b6b0*/  @!P0 IMAD.MOV.U32 R10, RZ, RZ, R4 ;  /* 0x000000ffff0a8224 */ /* 0x020fce00078e0004 */
[----:B------:R-:W1:Y:S01]  /*b6c0*/  @!P0 LDC.64 R8, c[0x0][0x380] ;  /* 0x0000e000ff088b82 */ /* 0x000e620000000a00 */
[-C--:B0-----:R-:W-:Y:S02]  /*b6d0*/  @!P0 IMAD R0, R11, R12.reuse, RZ ;  /* 0x0000000c0b008224 */ /* 0x081fe400078e02ff */
[----:B------:R-:W-:Y:S02]  /*b6e0*/  @!P0 IMAD.MOV.U32 R11, RZ, RZ, R7 ;  /* 0x000000ffff0b8224 */ /* 0x000fe400078e0007 */
[C---:B------:R-:W-:Y:S02]  /*b6f0*/  @!P0 IMAD R31, R21.reuse, R13, R0 ;  /* 0x0000000d151f8224 */ /* 0x040fe400078e0200 */
[----:B------:R-:W-:-:S04]  /*b700*/  @!P0 IMAD.WIDE.U32 R10, R21, R12, R10 ;  /* 0x0000000c150a8225 */ /* 0x000fc800078e000a */
[----:B------:R-:W-:Y:S01]  /*b710*/  @!P0 IMAD.IADD R31, R11, 0x1, R31 ;  /* 0x000000010b1f8824 */ /* 0x000fe200078e021f */
[C---:B-1----:R-:W-:Y:S01]  /*b720*/  @!P0 LEA R8, P4, R10.reuse, R8, 0x1 ;  /* 0x000000080a088211 */ /* 0x042fe200078808ff */
[C---:B------:R-:W-:Y:S02]  /*b730*/  VIADD R13, R21.reuse, 0x10 ;  /* 0x00000010150d7836 */ /* 0x040fe40000000000 */
[----:B------:R-:W-:Y:S01]  /*b740*/  VIADD R0, R21, 0x18 ;  /* 0x0000001815007836 */ /* 0x000fe20000000000 */
[----:B------:R-:W-:Y:S02]  /*b750*/  @!P0 LEA.HI.X R9, R10, R9, R31, 0x1, P4 ;  /* 0x000000090a098211 */ /* 0x000fe400020f0c1f */
[----:B------:R-:W-:Y:S02]  /*b760*/  ISETP.GE.U32.AND P3, PT, R13, UR6, PT ;  /* 0x000000060d007c0c */ /* 0x000fe4000bf66070 */
[----:B------:R-:W-:Y:S02]  /*b770*/  ISETP.GE.U32.AND P1, PT, R0, UR6, PT ;  /* 0x0000000600007c0c */ /* 0x000fe4000bf26070 */
[----:B--2---:R-:W-:-:S02]  /*b780*/  PRMT R12, R16, 0x7632, R12 ;  /* 0x00007632100c7816 */ /* 0x004fc4000000000c */
[----:B------:R-:W-:-:S03]  /*b790*/  SHF.L.U32 R27, R16, 0x10, RZ ;  /* 0x00000010101b7819 */ /* 0x000fc600000006ff */
[----:B------:R-:W-:Y:S02]  /*b7a0*/  IMAD.U32 R29, R12, 0x10000, RZ ;  /* 0x000100000c1d7824 */ /* 0x000fe400078e00ff */
[C---:B------:R-:W-:Y:S02]  /*b7b0*/  FADD.FTZ R12, -R2.reuse, R27 ;  /* 0x0000001b020c7221 */ /* 0x040fe40000010100 */
[----:B------:R-:W-:Y:S01]  /*b7c0*/  FADD.FTZ R26, -R2, R29 ;  /* 0x0000001d021a7221 */ /* 0x000fe20000010100 */
[----:B------:R-:W-:Y:S01]  /*b7d0*/  SHF.R.S32.HI R29, RZ, 0x1f, R13 ;  /* 0x0000001fff1d7819 */ /* 0x000fe2000001140d */
[-C--:B------:R-:W-:Y:S01]  /*b7e0*/  FMUL.FTZ R16, R12, R15.reuse ;  /* 0x0000000f0c107220 */ /* 0x080fe20000410000 */
[----:B------:R-:W-:Y:S01]  /*b7f0*/  SHF.R.S32.HI R12, RZ, 0x1f, R0 ;  /* 0x0000001fff0c7819 */ /* 0x000fe20000011400 */
[----:B------:R-:W-:Y:S01]  /*b800*/  FMUL.FTZ R26, R26, R15 ;  /* 0x0000000f1a1a7220 */ /* 0x000fe20000410000 */
[----:B------:R-:W-:Y:S01]  /*b810*/  ISETP.GE.AND.EX P3, PT, R29, UR7, PT, P3 ;  /* 0x000000071d007c0c */ /* 0x000fe2000bf66330 */
[----:B------:R-:W-:Y:S01]  /*b820*/  FFMA.FTZ R16, R22, R16, R25 ;  /* 0x0000001016107223 */ /* 0x000fe20000010019 */
[----:B------:R-:W-:Y:S01]  /*b830*/  ISETP.GE.AND.EX P1, PT, R12, UR7, PT, P1 ;  /* 0x000000070c007c0c */ /* 0x000fe2000bf26310 */
[----:B------:R-:W-:-:S05]  /*b840*/  FFMA.FTZ R27, R23, R26, R24 ;  /* 0x0000001a171b7223 */ /* 0x000fca0000010018 */
[----:B------:R-:W-:-:S05]  /*b850*/  @!P0 F2FP.BF16.F32.PACK_AB R11, R27, R16 ;  /* 0x000000101b0b823e */ /* 0x000fca00000010ff */
[----:B------:R0:W-:Y:S01]  /*b860*/  @!P0 STG.E desc[UR18][R8.64], R11 ;  /* 0x0000000b08008986 */ /* 0x0001e2000c101912 */
[----:B---34-:R-:W-:Y:S05]  /*b870*/  @P2 BRA `(.L_x_2409) ;  /* 0x0000000000542947 */ /* 0x018fea0003800000 */
[----:B------:R-:W1:Y:S01]  /*b880*/  LDCU.64 UR12, c[0x0][0x3e0] ;  /* 0x00007c00ff0c77ac */ /* 0x000e620008000a00 */
[C---:B0-----:R-:W-:Y:S02]  /*b890*/  PRMT R8, R17.reuse, 0x7632, R8 ;  /* 0x0000763211087816 */ /* 0x041fe40000000008 */
[----:B------:R-:W-:Y:S01]  /*b8a0*/  SHF.L.U32 R17, R17, 0x10, RZ ;  /* 0x0000001011117819 */ /* 0x000fe200000006ff */
[----:B------:R-:W0:Y:S01]  /*b8b0*/  LDCU.64 UR14, c[0x0][0x380] ;  /* 0x00007000ff0e77ac */ /* 0x000e220008000a00 */
[----:B------:R-:W-:Y:S01]  /*b8c0*/  MOV R9, R7 ;  /* 0x0000000700097202 */ /* 0x000fe20000000f00 */
[----:B------:R-:W-:Y:S02]  /*b8d0*/  IMAD.U32 R11, R8, 0x10000, RZ ;  /* 0x00010000080b7824 */ /* 0x000fe400078e00ff */
[----:B------:R-:W-:Y:S02]  /*b8e0*/  IMAD.MOV.U32 R8, RZ, RZ, R4 ;  /* 0x000000ffff087224 */ /* 0x000fe400078e0004 */
[C---:B------:R-:W-:Y:S01]  /*b8f0*/  FADD.FTZ R10, -R2.reuse, R17 ;  /* 0x00000011020a7221 */ /* 0x040fe20000010100 */
[----:B------:R-:W-:-:S03]  /*b900*/  FADD.FTZ R16, -R2, R11 ;  /* 0x0000000b02107221 */ /* 0x000fc60000010100 */
[-C--:B------:R-:W-:Y:S01]  /*b910*/  FMUL.FTZ R11, R10, R15.reuse ;  /* 0x0000000f0a0b7220 */ /* 0x080fe20000410000 */
[----:B------:R-:W-:Y:S01]  /*b920*/  FMUL.FTZ R16, R16, R15 ;  /* 0x0000000f10107220 */ /* 0x000fe20000410000 */
[----:B-1----:R-:W-:-:S03]  /*b930*/  IMAD R28, R28, UR12, RZ ;  /* 0x0000000c1c1c7c24 */ /* 0x002fc6000f8e02ff */
[----:B------:R-:W-:Y:S01]  /*b940*/  FFMA.FTZ R16, R23, R16, R24 ;  /* 0x0000001017107223 */ /* 0x000fe20000010018 */
[----:B------:R-:W-:-:S04]  /*b950*/  IMAD.WIDE.U32 R8, R33, UR12, R8 ;  /* 0x0000000c21087c25 */ /* 0x000fc8000f8e0008 */
[----:B------:R-:W-:Y:S01]  /*b960*/  IMAD R33, R33, UR13, R28 ;  /* 0x0000000d21217c24 */ /* 0x000fe2000f8e021c */
[----:B0-----:R-:W-:-:S03]  /*b970*/  LEA R10, P0, R8, UR14, 0x1 ;  /* 0x0000000e080a7c11 */ /* 0x001fc6000f8008ff */
[----:B------:R-:W-:Y:S02]  /*b980*/  IMAD.IADD R33, R9, 0x1, R33 ;  /* 0x0000000109217824 */ /* 0x000fe400078e0221 */
[----:B------:R-:W-:-:S03]  /*b990*/  FFMA.FTZ R9, R22, R11, R25 ;  /* 0x0000000b16097223 */ /* 0x000fc60000010019 */
[----:B------:R-:W-:Y:S02]  /*b9a0*/  LEA.HI.X R11, R8, UR15, R33, 0x1, P0 ;  /* 0x0000000f080b7c11 */ /* 0x000fe400080f0c21 */
[----:B------:R-:W-:-:S05]  /*b9b0*/  F2FP.BF16.F32.PACK_AB R9, R16, R9 ;  /* 0x000000091009723e */ /* 0x000fca00000010ff */
[----:B------:R1:W-:Y:S02]  /*b9c0*/  STG.E desc[UR18][R10.64], R9 ;  /* 0x000000090a007986 */ /* 0x0003e4000c101912 */
.L_x_2409:
[----:B------:R-:W-:Y:S05]  /*b9d0*/  BSYNC.RECONVERGENT B0 ;  /* 0x0000000000007941 */ /* 0x000fea0003800200 */
.L_x_2408:
[----:B------:R-:W-:Y:S04]  /*b9e0*/  BSSY.RECONVERGENT B0, `(.L_x_2410) ;  /* 0x0000017000007945 */ /* 0x000fe80003800200 */
[----:B------:R-:W-:Y:S05]  /*b9f0*/  @P3 BRA `(.L_x_2411) ;  /* 0x0000000000543947 */ /* 0x000fea0003800000 */
[----:B------:R-:W2:Y:S01]  /*ba00*/  LDCU.64 UR12, c[0x0][0x3e0] ;  /* 0x00007c00ff0c77ac */ /* 0x000ea20008000a00 */
[----:B0-----:R-:W-:Y:S01]  /*ba10*/  PRMT R8, R18, 0x7632, R8 ;  /* 0x0000763212087816 */ /* 0x001fe20000000008 */
[----:B-1----:R-:W-:Y:S01]  /*ba20*/  IMAD.MOV.U32 R9, RZ, RZ, R7 ;  /* 0x000000ffff097224 */ /* 0x002fe200078e0007 */
        /* <DEDUP_REMOVED lines=18> */
.L_x_2411:
[----:B------:R-:W-:Y:S05]  /*bb50*/  BSYNC.RECONVERGENT B0 ;  /* 0x0000000000007941 */ /* 0x000fea0003800200 */
.L_x_2410:
[----:B------:R-:W-:Y:S04]  /*bb60*/  BSSY.RECONVERGENT B0, `(.L_x_2412) ;  /* 0x0000017000007945 */ /* 0x000fe80003800200 */
[----:B------:R-:W-:Y:S05]  /*bb70*/  @P1 BRA `(.L_x_2413) ;  /* 0x0000000000541947 */ /* 0x000fea0003800000 */
[----:B------:R-:W3:Y:S01]  /*bb80*/  LDCU.64 UR6, c[0x0][0x3e0] ;  /* 0x00007c00ff0677ac */ /* 0x000ee20008000a00 */
[C---:B0-2---:R-:W-:Y:S01]  /*bb90*/  PRMT R8, R19.reuse, 0x7632, R8 ;  /* 0x0000763213087816 */ /* 0x045fe20000000008 */
[----:B-1----:R-:W-:Y:S01]  /*bba0*/  IMAD.MOV.U32 R9, RZ, RZ, R7 ;  /* 0x000000ffff097224 */ /* 0x002fe200078e0007 */
        /* <DEDUP_REMOVED lines=12> */
[----:B------:R-:W-:Y:S02]  /*bc70*/  IMAD.IADD R17, R11, 0x1, R17 ;  /* 0x000000010b117824 */ /* 0x000fe400078e0211 */
[----:B------:R-:W-:Y:S01]  /*bc80*/  FFMA.FTZ R0, R22, R0, R25 ;  /* 0x0000000016007223 */ /* 0x000fe20000010019 */
[----:B------:R-:W-:Y:S02]  /*bc90*/  FFMA.FTZ R11, R23, R12, R24 ;  /* 0x0000000c170b7223 */ /* 0x000fe40000010018 */
[----:B------:R-:W-:-:S03]  /*bca0*/  LEA.HI.X R9, R10, UR13, R17, 0x1, P0 ;  /* 0x0000000d0a097c11 */ /* 0x000fc600080f0c11 */
[----:B------:R-:W-:-:S05]  /*bcb0*/  F2FP.BF16.F32.PACK_AB R11, R11, R0 ;  /* 0x000000000b0b723e */ /* 0x000fca00000010ff */
[----:B------:R3:W-:Y:S02]  /*bcc0*/  STG.E desc[UR18][R8.64], R11 ;  /* 0x0000000b08007986 */ /* 0x0007e4000c101912 */
.L_x_2413:
[----:B------:R-:W-:Y:S05]  /*bcd0*/  BSYNC.RECONVERGENT B0 ;  /* 0x0000000000007941 */ /* 0x000fea0003800200 */
.L_x_2412:
[----:B------:R-:W-:-:S07]  /*bce0*/  HFMA2 R0, -RZ, RZ, 0, 2.384185791015625e-07 ;  /* 0x00000004ff007431 */ /* 0x000fce00000001ff */
.L_x_2420:
[----:B0-23--:R-:W-:-:S06]  /*bcf0*/  LEA R8, R0, UR8, 0x2 ;  /* 0x0000000800087c11 */ /* 0x00dfcc000f8e10ff */
[----:B-1----:R-:W2:Y:S01]  /*bd00*/  LDL.128 R8, [R8] ;  /* 0x0000000008087983 */ /* 0x002ea20000100c00 */
        /* <DEDUP_REMOVED lines=8> */
[----:B------:R-:W-:Y:S02]  /*bd90*/  @!P0 IMAD.MOV.U32 R18, RZ, RZ, R4 ;  /* 0x000000ffff128224 */ /* 0x000fe400078e0004 */
[----:B------:R-:W-:-:S05]  /*bda0*/  @!P0 IMAD.MOV.U32 R19, RZ, RZ, R7 ;  /* 0x000000ffff138224 */ /* 0x000fca00078e0007 */
[----:B------:R-:W1:Y:S01]  /*bdb0*/  @!P0 LDC.64 R12, c[0x0][0x380] ;  /* 0x0000e000ff0c8b82 */ /* 0x000e620000000a00 */
[-C--:B0-----:R-:W-:Y:S02]  /*bdc0*/  @!P0 IMAD R26, R31, R32.reuse, RZ ;  /* 0x000000201f1a8224 */ /* 0x081fe400078e02ff */
[----:B------:R-:W-:-:S04]  /*bdd0*/  @!P0 IMAD.WIDE.U32 R18, R29, R32, R18 ;  /* 0x000000201d128225 */ /* 0x000fc800078e0012 */
[----:B------:R-:W-:-:S05]  /*bde0*/  VIADD R31, R29, 0x10 ;  /* 0x000000101d1f7836 */ /* 0x000fca0000000000 */
[----:B------:R-:W-:Y:S02]  /*bdf0*/  ISETP.GE.U32.AND P3, PT, R31, UR16, PT ;  /* 0x000000101f007c0c */ /* 0x000fe4000bf66070 */
[----:B------:R-:W-:-:S04]  /*be00*/  SHF.R.S32.HI R28, RZ, 0x1f, R31 ;  /* 0x0000001fff1c7819 */ /* 0x000fc8000001141f */
[----:B------:R-:W-:Y:S02]  /*be10*/  ISETP.GE.AND.EX P3, PT, R28, UR17, PT, P3 ;  /* 0x000000111c007c0c */ /* 0x000fe4000bf66330 */
[C---:B--2---:R-:W-:Y:S01]  /*be20*/  PRMT R16, R8.reuse, 0x7632, R16 ;  /* 0x0000763208107816 */ /* 0x044fe20000000010 */
[----:B------:R-:W-:-:S03]  /*be30*/  IMAD.U32 R17, R8, 0x10000, RZ ;  /* 0x0001000008117824 */ /* 0x000fc600078e00ff */
[----:B------:R-:W-:Y:S01]  /*be40*/  SHF.L.U32 R27, R16, 0x10, RZ ;  /* 0x00000010101b7819 */ /* 0x000fe200000006ff */
[----:B------:R-:W-:-:S04]  /*be50*/  FADD.FTZ R8, -R2, R17 ;  /* 0x0000001102087221 */ /* 0x000fc80000010100 */
[----:B------:R-:W-:Y:S01]  /*be60*/  FADD.FTZ R16, -R2, R27 ;  /* 0x0000001b02107221 */ /* 0x000fe20000010100 */
[----:B------:R-:W-:Y:S02]  /*be70*/  @!P0 IMAD R27, R29, R33, R26 ;  /* 0x000000211d1b8224 */ /* 0x000fe400078e021a */
[-C--:B------:R-:W-:Y:S01]  /*be80*/  FMUL.FTZ R8, R8, R15.reuse ;  /* 0x0000000f08087220 */ /* 0x080fe20000410000 */
[----:B------:R-:W-:Y:S01]  /*be90*/  FMUL.FTZ R17, R16, R15 ;  /* 0x0000000f10117220 */ /* 0x000fe20000410000 */
[----:B-1----:R-:W-:Y:S02]  /*bea0*/  @!P0 LEA R16, P1, R18, R12, 0x1 ;  /* 0x0000000c12108211 */ /* 0x002fe400078208ff */
[----:B------:R-:W-:Y:S01]  /*beb0*/  FFMA.FTZ R12, R22, R8, R25 ;  /* 0x00000008160c7223 */ /* 0x000fe20000010019 */
[----:B------:R-:W-:Y:S01]  /*bec0*/  @!P0 IADD3 R8, PT, PT, R19, R27, RZ ;  /* 0x0000001b13088210 */ /* 0x000fe20007ffe0ff */
[----:B------:R-:W-:Y:S01]  /*bed0*/  FFMA.FTZ R19, R23, R17, R24 ;  /* 0x0000001117137223 */ /* 0x000fe20000010018 */
[----:B------:R-:W-:-:S02]  /*bee0*/  VIADD R27, R29, 0x8 ;  /* 0x000000081d1b7836 */ /* 0x000fc40000000000 */
[----:B------:R-:W-:Y:S02]  /*bef0*/  @!P0 LEA.HI.X R17, R18, R13, R8, 0x1, P1 ;  /* 0x0000000d12118211 */ /* 0x000fe400008f0c08 */
[----:B------:R-:W-:Y:S02]  /*bf00*/  @!P0 F2FP.BF16.F32.PACK_AB R13, R19, R12 ;  /* 0x0000000c130d823e */ /* 0x000fe400000010ff */
[----:B------:R-:W-:Y:S02]  /*bf10*/  ISETP.GE.U32.AND P2, PT, R27, UR16, PT ;  /* 0x000000101b007c0c */ /* 0x000fe4000bf46070 */
[----:B------:R-:W-:Y:S01]  /*bf20*/  SHF.R.S32.HI R18, RZ, 0x1f, R27 ;  /* 0x0000001fff127819 */ /* 0x000fe2000001141b */
[----:B------:R0:W-:Y:S01]  /*bf30*/  @!P0 STG.E desc[UR18][R16.64], R13 ;  /* 0x0000000d10008986 */ /* 0x0001e2000c101912 */
[----:B------:R-:W-:Y:S02]  /*bf40*/  IADD3 R8, PT, PT, R29, 0x18, RZ ;  /* 0x000000181d087810 */ /* 0x000fe40007ffe0ff */
[----:B------:R-:W-:-:S02]  /*bf50*/  ISETP.GE.AND.EX P2, PT, R18, UR17, PT, P2 ;  /* 0x0000001112007c0c */ /* 0x000fc4000bf46320 */
[----:B------:R-:W-:Y:S02]  /*bf60*/  ISETP.GE.U32.AND P1, PT, R8, UR16, PT ;  /* 0x0000001008007c0c */ /* 0x000fe4000bf26070 */
[----:B------:R-:W-:-:S04]  /*bf70*/  SHF.R.S32.HI R12, RZ, 0x1f, R8 ;  /* 0x0000001fff0c7819 */ /* 0x000fc80000011408 */
[----:B------:R-:W-:-:S05]  /*bf80*/  ISETP.GE.AND.EX P1, PT, R12, UR17, PT, P1 ;  /* 0x000000110c007c0c */ /* 0x000fca000bf26310 */
[----:B0-----:R-:W-:Y:S08]  /*bf90*/  @P2 BRA `(.L_x_2415) ;  /* 0x00000000004c2947 */ /* 0x001ff00003800000 */
        /* <DEDUP_REMOVED lines=19> */
.L_x_2415:
[----:B------:R-:W-:Y:S05]  /*c0d0*/  BSYNC.RECONVERGENT B0 ;  /* 0x0000000000007941 */ /* 0x000fea0003800200 */
.L_x_2414:
        /* <DEDUP_REMOVED lines=21> */
.L_x_2417:
[----:B------:R-:W-:Y:S05]  /*c230*/  BSYNC.RECONVERGENT B0 ;  /* 0x0000000000007941 */ /* 0x000fea0003800200 */
.L_x_2416:
        /* <DEDUP_REMOVED lines=21> */
.L_x_2419:
[----:B------:R-:W-:Y:S05]  /*c390*/  BSYNC.RECONVERGENT B0 ;  /* 0x0000000000007941 */ /* 0x000fea0003800200 */
.L_x_2418:
[----:B------:R-:W-:Y:S05]  /*c3a0*/  @P4 BRA `(.L_x_2420) ;  /* 0xfffffff800504947 */ /* 0x000fea000383ffff */
.L_x_2407:
[----:B------:R-:W4:Y:S01]  /*c3b0*/  LDCU UR5, c[0x0][0x3f8] ;  /* 0x00007f00ff0577ac */ /* 0x000f220008000800 */
[----:B------:R-:W4:Y:S01]  /*c3c0*/  LDCU UR6, c[0x0][0x3c8] ;  /* 0x00007900ff0677ac */ /* 0x000f220008000800 */
[----:B------:R-:W-:Y:S02]  /*c3d0*/  UIADD3 UR9, UPT, UPT, UR11, UR9, URZ ;  /* 0x000000090b097290 */ /* 0x000fe4000fffe0ff */
[----:B------:R-:W-:Y:S02]  /*c3e0*/  UIADD3 UR4, UPT, UPT, UR4, 0x1, URZ ;  /* 0x0000000104047890 */ /* 0x000fe4000fffe0ff */
[----:B----4-:R-:W-:-:S04]  /*c3f0*/  UIMAD UR5, UR5, UR6, URZ ;  /* 0x00000006050572a4 */ /* 0x010fc8000f8e02ff */
[----:B------:R-:W-:-:S09]  /*c400*/  UISETP.GE.AND UP0, UPT, UR9, UR5, UPT ;  /* 0x000000050900728c */ /* 0x000fd2000bf06270 */
[----:B------:R-:W-:Y:S05]  /*c410*/  BRA.U !UP0, `(.L_x_2421) ;  /* 0xffffff3d08547547 */ /* 0x000fea000b83ffff */
[----:B------:R-:W-:Y:S05]  /*c420*/  EXIT ;  /* 0x000000000000794d */ /* 0x000fea0003800000 */
.L_x_2422:
        /* <DEDUP_REMOVED lines=13> */
.L_x_4923:


//--------------------- .text._Z35group_norm_nhwc_fwd_one_pass_kernelI11Bf16IOFp16WLi64ELi128ELi512EEv26Group_norm_nhwc_fwd_params --------------------------
	.section	.text._Z35group_norm_nhwc_fwd_one_pass_kernelI11Bf16IOFp16WLi64ELi128ELi512EEv26Group_norm_nhwc_fwd_params,"ax",@progbits
	.align	128
        .global         _Z35group_norm_nhwc_fwd_one_pass_kernelI11Bf16IOFp16WLi64ELi128ELi512EEv26Group_norm_nhwc_fwd_params
        .type           _Z35group_norm_nhwc_fwd_one_pass_kernelI11Bf16IOFp16WLi64ELi128ELi512EEv26Group_norm_nhwc_fwd_params,@function
        .size           _Z35group_norm_nhwc_fwd_one_pass_kernelI11Bf16IOFp16WLi64ELi128ELi512EEv26Group_norm_nhwc_fwd_params,(.L_x_4924 - _Z35group_norm_nhwc_fwd_one_pass_kernelI11Bf16IOFp16WLi64ELi128ELi512EEv26Group_norm_nhwc_fwd_params)
        .other          _Z35group_norm_nhwc_fwd_one_pass_kernelI11Bf16IOFp16WLi64ELi128ELi512EEv26Group_norm_nhwc_fwd_params,@"STO_CUDA_ENTRY STV_DEFAULT"
_Z35group_norm_nhwc_fwd_one_pass_kernelI11Bf16IOFp16WLi64ELi128ELi512EEv26Group_norm_nhwc_fwd_params:
.text._Z35group_norm_nhwc_fwd_one_pass_kernelI11Bf16IOFp16WLi64ELi128ELi512EEv26Group_norm_nhwc_fwd_params:
        /* <DEDUP_REMOVED lines=40> */
.L_x_2466:
        /* <DEDUP_REMOVED lines=249> */
.L_x_2424:
[----:B------:R-:W-:Y:S05]  /*1210*/  BSYNC.RECONVERGENT B0 ;  /* 0x0000000000007941 */ /* 0x000fea0003800200 */
.L_x_2423:
        /* <DEDUP_REMOVED lines=46> */
.L_x_2426:
[----:B------:R-:W-:Y:S05]  /*1500*/  BSYNC.RECONVERGENT B0 ;  /* 0x0000000000007941 */ /* 0x000fea0003800200 */
.L_x_2425:
        /* <DEDUP_REMOVED lines=25> */
.L_x_2429:
[----:B-1----:R-:W2:Y:S04]  /*16a0*/  LDG.E.STRONG.GPU R14, desc[UR8][R12.64] ;  /* 0x000000080c0e7981 */ /* 0x002ea8000c1ef900 */
[----:B--2---:R-:W-:Y:S01]  /*16b0*/  CCTL.IVALL ;  /* 0x00000000ff00798f */ /* 0x004fe20002000000 */
[----:B------:R-:W-:Y:S05]  /*16c0*/  YIELD ;  /* 0x0000000000007946 */ /* 0x000fea0003800000 */
[----:B------:R-:W-:-:S13]  /*16d0*/  ISETP.NE.AND P4, PT, R14, R21, PT ;  /* 0x000000150e00720c */ /* 0x000fda0003f85270 */
[----:B------:R-:W-:Y:S05]  /*16e0*/  @P4 BRA `(.L_x_2429) ;  /* 0xfffffffc00ec4947 */ /* 0x000fea000383ffff */
.L_x_2428:
        /* <DEDUP_REMOVED lines=15> */
.L_x_2431:
        /* <DEDUP_REMOVED lines=60> */
.L_x_2430:
        /* <DEDUP_REMOVED lines=35> */
.L_x_2432:
        /* <DEDUP_REMOVED lines=18> */
.L_x_2433:
        /* <DEDUP_REMOVED lines=9> */
.L_x_2434:
[----:B------:R-:W-:Y:S05]  /*1f80*/  BSYNC.RECONVERGENT B0 ;  /* 0x0000000000007941 */ /* 0x000fea0003800200 */
.L_x_2427:
        /* <DEDUP_REMOVED lines=31> */
[----:B--2---:R-:W-:Y:S02]  /*2180*/  HADD2.F32 R18, -RZ, R23.H0_H0 ;  /* 0x20000017ff127230 */ /* 0x004fe40000004100 */
[----:B----4-:R-:W-:Y:S02]  /*2190*/  HADD2.F32 R19, -RZ, R24.H0_H0 ;  /* 0x20000018ff137230 */ /* 0x010fe40000004100 */
[----:B-----5:R-:W-:Y:S02]  /*21a0*/  HADD2.F32 R20, -RZ, R25.H0_H0 ;  /* 0x20000019ff147230 */ /* 0x020fe40000004100 */
[----:B------:R-:W-:Y:S01]  /*21b0*/  HADD2.F32 R21, -RZ, R26.H0_H0 ;  /* 0x2000001aff157230 */ /* 0x000fe20000004100 */
        /* <DEDUP_REMOVED lines=31> */
.L_x_2438:
[----:B------:R-:W-:Y:S05]  /*23b0*/  BSYNC.RECONVERGENT B1 ;  /* 0x0000000000017941 */ /* 0x000fea0003800200 */
.L_x_2437:
        /* <DEDUP_REMOVED lines=20> */
.L_x_2440:
[----:B------:R-:W-:Y:S05]  /*2500*/  BSYNC.RECONVERGENT B1 ;  /* 0x0000000000017941 */ /* 0x000fea0003800200 */
.L_x_2439:
        /* <DEDUP_REMOVED lines=32> */
.L_x_2442:
[----:B------:R-:W-:Y:S05]  /*2710*/  BSYNC.RECONVERGENT B1 ;  /* 0x0000000000017941 */ /* 0x000fea0003800200 */
.L_x_2441:
        /* <DEDUP_REMOVED lines=20> */
.L_x_2444:
[----:B------:R-:W-:Y:S05]  /*2860*/  BSYNC.RECONVERGENT B1 ;  /* 0x0000000000017941 */ /* 0x000fea0003800200 */
.L_x_2443:
        /* <DEDUP_REMOVED lines=20> */
.L_x_2446:
[----:B------:R-:W-:Y:S05]  /*29b0*/  BSYNC.RECONVERGENT B1 ;  /* 0x0000000000017941 */ /* 0x000fea0003800200 */
.L_x_2445:
        /* <DEDUP_REMOVED lines=20> */
.L_x_2448:
[----:B------:R-:W-:Y:S05]  /*2b00*/  BSYNC.RECONVERGENT B1 ;  /* 0x0000000000017941 */ /* 0x000fea0003800200 */
.L_x_2447:
        /* <DEDUP_REMOVED lines=20> */
.L_x_2450:
[----:B------:R-:W-:Y:S05]  /*2c50*/  BSYNC.RECONVERGENT B1 ;  /* 0x0000000000017941 */ /* 0x000fea0003800200 */
.L_x_2449:
        /* <DEDUP_REMOVED lines=19> */
.L_x_2436:
        /* <DEDUP_REMOVED lines=38> */
.L_x_2453:
[----:B------:R-:W-:Y:S05]  /*2ff0*/  BSYNC.RECONVERGENT B1 ;  /* 0x0000000000017941 */ /* 0x000fea0003800200 */
.L_x_2452:
        /* <DEDUP_REMOVED lines=30> */
.L_x_2455:
[----:B------:R-:W-:Y:S05]  /*31e0*/  BSYNC.RECONVERGENT B1 ;  /* 0x0000000000017941 */ /* 0x000fea0003800200 */
.L_x_2454:
        /* <DEDUP_REMOVED lines=42> */
.L_x_2457:
[----:B------:R-:W-:Y:S05]  /*3490*/  BSYNC.RECONVERGENT B1 ;  /* 0x0000000000017941 */ /* 0x000fea0003800200 */
.L_x_2456:
        /* <DEDUP_REMOVED lines=30> */
.L_x_2459:
[----:B------:R-:W-:Y:S05]  /*3680*/  BSYNC.RECONVERGENT B1 ;  /* 0x0000000000017941 */ /* 0x000fea0003800200 */
.L_x_2458:
        /* <DEDUP_REMOVED lines=30> */
.L_x_2461:
[----:B------:R-:W-:Y:S05]  /*3870*/  BSYNC.RECONVERGENT B1 ;  /* 0x0000000000017941 */ /* 0x000fea0003800200 */
.L_x_2460:
        /* <DEDUP_REMOVED lines=30> */
.L_x_2463:
[----:B------:R-:W-:Y:S05]  /*3a60*/  BSYNC.RECONVERGENT B1 ;  /* 0x0000000000017941 */ /* 0x000fea0003800200 */
.L_x_2462:
        /* <DEDUP_REMOVED lines=30> */
.L_x_2465:
[----:B------:R-:W-:Y:S05]  /*3c50*/  BSYNC.RECONVERGENT B1 ;  /* 0x0000000000017941 */ /* 0x000fea0003800200 */
.L_x_2464:
        /* <DEDUP_REMOVED lines=29> */
.L_x_2451:
[----:B------:R-:W-:Y:S05]  /*3e30*/  BSYNC.RECONVERGENT B0 ;  /* 0x0000000000007941 */ /* 0x000fea0003800200 */
.L_x_2435:
[----:B------:R-:W-:Y:S02]  /*3e40*/  IADD3 R44, PT, PT, R4, R44, RZ ;  /* 0x0000002c042c7210 */ /* 0x000fe40007ffe0ff */
[----:B------:R-:W-:Y:S02]  /*3e50*/  IADD3 R45, PT, PT, R45, 0x1, RZ ;  /* 0x000000012d2d7810 */ /* 0x000fe40007ffe0ff */
[----:B------:R-:W-:-:S13]  /*3e60*/  ISETP.GE.AND P1, PT, R44, UR5, PT ;  /* 0x000000052c007c0c */ /* 0x000fda000bf26270 */
[----:B------:R-:W-:Y:S05]  /*3e70*/  @!P1 BRA `(.L_x_2466) ;  /* 0xffffffc400009947 */ /* 0x000fea000383ffff */
[----:B------:R-:W-:Y:S05]  /*3e80*/  EXIT ;  /* 0x000000000000794d */ /* 0x000fea0003800000 */
.L_x_2467:
        /* <DEDUP_REMOVED lines=15> */
.L_x_4924:


//--------------------- .text._Z35group_norm_nhwc_fwd_one_pass_kernelI11Bf16IOFp16WLi128ELi128ELi512EEv26Group_norm_nhwc_fwd_params --------------------------
	.section	.text._Z35group_norm_nhwc_fwd_one_pass_kernelI11Bf16IOFp16WLi128ELi128ELi512EEv26Group_norm_nhwc_fwd_params,"ax",@progbits
	.align	128
        .global         _Z35group_norm_nhwc_fwd_one_pass_kernelI11Bf16IOFp16WLi128ELi128ELi512EEv26Group_norm_nhwc_fwd_params
        .type           _Z35group_norm_nhwc_fwd_one_pass_kernelI11Bf16IOFp16WLi128ELi128ELi512EEv26Group_norm_nhwc_fwd_params,@function
        .size           _Z35group_norm_nhwc_fwd_one_pass_kernelI11Bf16IOFp16WLi128ELi128ELi512EEv26Group_norm_nhwc_fwd_params,(.L_x_4925 - _Z35group_norm_nhwc_fwd_one_pass_kernelI11Bf16IOFp16WLi128ELi128ELi512EEv26Group_norm_nhwc_fwd_params)
        .other          _Z35group_norm_nhwc_fwd_one_pass_kernelI11Bf16IOFp16WLi128ELi128ELi512EEv26Group_norm_nhwc_fwd_params,@"STO_CUDA_ENTRY STV_DEFAULT"
_Z35group_norm_nhwc_fwd_one_pass_kernelI11Bf16IOFp16WLi128ELi128ELi512EEv26Group_norm_nhwc_fwd_params:
.text._Z35group_norm_nhwc_fwd_one_pass_kernelI11Bf16IOFp16WLi128ELi128ELi512EEv26Group_norm_nhwc_fwd_params:
        /* <DEDUP_REMOVED lines=53> */
.L_x_2543:
        /* <DEDUP_REMOVED lines=425> */
.L_x_2469:
[----:B------:R-:W-:Y:S05]  /*1de0*/  BSYNC.RECONVERGENT B0 ;  /* 0x0000000000007941 */ /* 0x000fea0003800200 */
.L_x_2468:
        /* <DEDUP_REMOVED lines=46> */
.L_x_2471:
[----:B------:R-:W-:Y:S05]  /*20d0*/  BSYNC.RECONVERGENT B0 ;  /* 0x0000000000007941 */ /* 0x000fea0003800200 */
.L_x_2470:
        /* <DEDUP_REMOVED lines=24> */
.L_x_2474:
[----:B---3--:R-:W3:Y:S04]  /*2260*/  LDG.E.STRONG.GPU R38, desc[UR6][R36.64] ;  /* 0x0000000624267981 */ /* 0x008ee8000c1ef900 */
[----:B---3--:R-:W-:Y:S01]  /*2270*/  CCTL.IVALL ;  /* 0x00000000ff00798f */ /* 0x008fe20002000000 */
[----:B------:R-:W-:Y:S05]  /*2280*/  YIELD ;  /* 0x0000000000007946 */ /* 0x000fea0003800000 */
[----:B------:R-:W-:-:S13]  /*2290*/  ISETP.NE.AND P1, PT, R38, R45, PT ;  /* 0x0000002d2600720c */ /* 0x000fda0003f25270 */
[----:B------:R-:W-:Y:S05]  /*22a0*/  @P1 BRA `(.L_x_2474) ;  /* 0xfffffffc00ec1947 */ /* 0x000fea000383ffff */
.L_x_2473:
        /* <DEDUP_REMOVED lines=15> */
.L_x_2476:
        /* <DEDUP_REMOVED lines=60> */
.L_x_2475:
        /* <DEDUP_REMOVED lines=35> */
.L_x_2477:
        /* <DEDUP_REMOVED lines=18> */
.L_x_2478:
        /* <DEDUP_REMOVED lines=9> */
.L_x_2479:
[----:B------:R-:W-:Y:S05]  /*2b40*/  BSYNC.RECONVERGENT B0 ;  /* 0x0000000000007941 */ /* 0x000fea0003800200 */
.L_x_2472:
        /* <DEDUP_REMOVED lines=34> */
[----:B--2---:R-:W-:Y:S02]  /*2d70*/  HADD2.F32 R41, -RZ, R49.H0_H0 ;  /* 0x20000031ff297230 */ /* 0x004fe40000004100 */
[----:B---3--:R-:W-:Y:S02]  /*2d80*/  HADD2.F32 R42, -RZ, R50.H0_H0 ;  /* 0x20000032ff2a7230 */ /* 0x008fe40000004100 */
[----:B----4-:R-:W-:Y:S02]  /*2d90*/  HADD2.F32 R44, -RZ, R51.H0_H0 ;  /* 0x20000033ff2c7230 */ /* 0x010fe40000004100 */
[----:B-----5:R-:W-:Y:S01]  /*2da0*/  HADD2.F32 R43, -RZ, R52.H0_H0 ;  /* 0x20000034ff2b7230 */ /* 0x020fe20000004100 */
        /* <DEDUP_REMOVED lines=28> */
.L_x_2483:
[----:B------:R-:W-:Y:S05]  /*2f70*/  BSYNC.RECONVERGENT B1 ;  /* 0x0000000000017941 */ /* 0x000fea0003800200 */
.L_x_2482:
        /* <DEDUP_REMOVED lines=20> */
.L_x_2485:
[----:B------:R-:W-:Y:S05]  /*30c0*/  BSYNC.RECONVERGENT B1 ;  /* 0x0000000000017941 */ /* 0x000fea0003800200 */
.L_x_2484:
        /* <DEDUP_REMOVED lines=28> */
.L_x_2487:
[----:B------:R-:W-:Y:S05]  /*3290*/  BSYNC.RECONVERGENT B1 ;  /* 0x0000000000017941 */ /* 0x000fea0003800200 */
.L_x_2486:
        /* <DEDUP_REMOVED lines=20> */
.L_x_2489:
[----:B------:R-:W-:Y:S05]  /*33e0*/  BSYNC.RECONVERGENT B1 ;  /* 0x0000000000017941 */ /* 0x000fea0003800200 */
.L_x_2488:
        /* <DEDUP_REMOVED lines=20> */
.L_x_2491:
[----:B------:R-:W-:Y:S05]  /*3530*/  BSYNC.RECONVERGENT B1 ;  /* 0x0000000000017941 */ /* 0x000fea0003800200 */
.L_x_2490:
        /* <DEDUP_REMOVED lines=20> */
.L_x_2493:
[----:B------:R-:W-:Y:S05]  /*3680*/  BSYNC.RECONVERGENT B1 ;  /* 0x0000000000017941 */ /* 0x000fea0003800200 */
.L_x_2492:
        /* <DEDUP_REMOVED lines=28> */
.L_x_2495:
[----:B------:R-:W-:Y:S05]  /*3850*/  BSYNC.RECONVERGENT B1 ;  /* 0x0000000000017941 */ /* 0x000fea0003800200 */
.L_x_2494:
        /* <DEDUP_REMOVED lines=20> */
.L_x_2497:
[----:B------:R-:W-:Y:S05]  /*39a0*/  BSYNC.RECONVERGENT B1 ;  /* 0x0000000000017941 */ /* 0x000fea0003800200 */
.L_x_2496:
        /* <DEDUP_REMOVED lines=20> */
.L_x_2499:
[----:B------:R-:W-:Y:S05]  /*3af0*/  BSYNC.RECONVERGENT B1 ;  /* 0x0000000000017941 */ /* 0x000fea0003800200 */
.L_x_2498:
        /* <DEDUP_REMOVED lines=20> */
.L_x_2501:
[----:B------:R-:W-:Y:S05]  /*3c40*/  BSYNC.RECONVERGENT B1 ;  /* 0x0000000000017941 */ /* 0x000fea0003800200 */
.L_x_2500:
        /* <DEDUP_REMOVED lines=30> */
.L_x_2503:
[----:B------:R-:W-:Y:S05]  /*3e30*/  BSYNC.RECONVERGENT B1 ;  /* 0x0000000000017941 */ /* 0x000fea0003800200 */
.L_x_2502:
        /* <DEDUP_REMOVED lines=20> */
.L_x_2505:
[----:B------:R-:W-:Y:S05]  /*3f80*/  BSYNC.RECONVERGENT B1 ;  /* 0x0000000000017941 */ /* 0x000fea0003800200 */
.L_x_2504:
        /* <DEDUP_REMOVED lines=20> */
.L_x_2507:
[----:B------:R-:W-:Y:S05]  /*40d0*/  BSYNC.RECONVERGENT B1 ;  /* 0x0000000000017941 */ /* 0x000fea0003800200 */
.L_x_2506:
        /* <DEDUP_REMOVED lines=20> */
.L_x_2509:
[----:B------:R-:W-:Y:S05]  /*4220*/  BSYNC.RECONVERGENT B1 ;  /* 0x0000000000017941 */ /* 0x000fea0003800200 */
.L_x_2508:
        /* <DEDUP_REMOVED lines=20> */
.L_x_2511:
[----:B------:R-:W-:Y:S05]  /*4370*/  BSYNC.RECONVERGENT B1 ;  /* 0x0000000000017941 */ /* 0x000fea0003800200 */
.L_x_2510:
        /* <DEDUP_REMOVED lines=19> */
.L_x_2481:
        /* <DEDUP_REMOVED lines=35> */
.L_x_2514:
[----:B------:R-:W-:Y:S05]  /*46e0*/  BSYNC.RECONVERGENT B1 ;  /* 0x0000000000017941 */ /* 0x000fea0003800200 */
.L_x_2513:
        /* <DEDUP_REMOVED lines=30> */
.L_x_2516:
[----:B------:R-:W-:Y:S05]  /*48d0*/  BSYNC.RECONVERGENT B1 ;  /* 0x0000000000017941 */ /* 0x000fea0003800200 */
.L_x_2515:
        /* <DEDUP_REMOVED lines=38> */
.L_x_2518:
[----:B------:R-:W-:Y:S05]  /*4b40*/  BSYNC.RECONVERGENT B1 ;  /* 0x0000000000017941 */ /* 0x000fea0003800200 */
.L_x_2517:
        /* <DEDUP_REMOVED lines=30> */
.L_x_2520:
[----:B------:R-:W-:Y:S05]  /*4d30*/  BSYNC.RECONVERGENT B1 ;  /* 0x0000000000017941 */ /* 0x000fea0003800200 */
.L_x_2519:
        /* <DEDUP_REMOVED lines=30> */
.L_x_2522:
[----:B------:R-:W-:Y:S05]  /*4f20*/  BSYNC.RECONVERGENT B1 ;  /* 0x0000000000017941 */ /* 0x000fea0003800200 */
.L_x_2521:
        /* <DEDUP_REMOVED lines=30> */
.L_x_2524:
[----:B------:R-:W-:Y:S05]  /*5110*/  BSYNC.RECONVERGENT B1 ;  /* 0x0000000000017941 */ /* 0x000fea0003800200 */
.L_x_2523:
        /* <DEDUP_REMOVED lines=38> */
.L_x_2526:
[----:B------:R-:W-:Y:S05]  /*5380*/  BSYNC.RECONVERGENT B1 ;  /* 0x0000000000017941 */ /* 0x000fea0003800200 */
.L_x_2525:
        /* <DEDUP_REMOVED lines=30> */
.L_x_2528:
[----:B------:R-:W-:Y:S05]  /*5570*/  BSYNC.RECONVERGENT B1 ;  /* 0x0000000000017941 */ /* 0x000fea0003800200 */
.L_x_2527:
        /* <DEDUP_REMOVED lines=30> */
.L_x_2530:
[----:B------:R-:W-:Y:S05]  /*5760*/  BSYNC.RECONVERGENT B1 ;  /* 0x0000000000017941 */ /* 0x000fea0003800200 */
.L_x_2529:
        /* <DEDUP_REMOVED lines=30> */
.L_x_2532:
[----:B------:R-:W-:Y:S05]  /*5950*/  BSYNC.RECONVERGENT B1 ;  /* 0x0000000000017941 */ /* 0x000fea0003800200 */
.L_x_2531:
        /* <DEDUP_REMOVED lines=40> */
.L_x_2534:
[----:B------:R-:W-:Y:S05]  /*5be0*/  BSYNC.RECONVERGENT B1 ;  /* 0x0000000000017941 */ /* 0x000fea0003800200 */
.L_x_2533:
        /* <DEDUP_REMOVED lines=30> */
.L_x_2536:
[----:B------:R-:W-:Y:S05]  /*5dd0*/  BSYNC.RECONVERGENT B1 ;  /* 0x0000000000017941 */ /* 0x000fea0003800200 */
.L_x_2535:
        /* <DEDUP_REMOVED lines=30> */
.L_x_2538:
[----:B------:R-:W-:Y:S05]  /*5fc0*/  BSYNC.RECONVERGENT B1 ;  /* 0x0000000000017941 */ /* 0x000fea0003800200 */
.L_x_2537:
        /* <DEDUP_REMOVED lines=30> */
.L_x_2540:
[----:B------:R-:W-:Y:S05]  /*61b0*/  BSYNC.RECONVERGENT B1 ;  /* 0x0000000000017941 */ /* 0x000fea0003800200 */
.L_x_2539:
        /* <DEDUP_REMOVED lines=30> */
.L_x_2542:
[----:B------:R-:W-:Y:S05]  /*63a0*/  BSYNC.RECONVERGENT B1 ;  /* 0x0000000000017941 */ /* 0x000fea0003800200 */
.L_x_2541:
        /* <DEDUP_REMOVED lines=28> */
.L_x_2512:
[----:B------:R-:W-:Y:S05]  /*6570*/  BSYNC.RECONVERGENT B0 ;  /* 0x0000000000007941 */ /* 0x000fea0003800200 */
.L_x_2480:
        /* <DEDUP_REMOVED lines=8> */
.L_x_2544:
        /* <DEDUP_REMOVED lines=16> */
.L_x_4925:


//--------------------- .text._Z35group_norm_nhwc_fwd_one_pass_kernelI11Bf16IOFp16WLi256ELi128ELi512EEv26Group_norm_nhwc_fwd_params --------------------------
	.section	.text._Z35group_norm_nhwc_fwd_one_pass_kernelI11Bf16IOFp16WLi256ELi128ELi512EEv26Group_norm_nhwc_fwd_params,"ax",@progbits
	.align	128
        .global         _Z35group_norm_nhwc_fwd_one_pass_kernelI11Bf16IOFp16WLi256ELi128ELi512EEv26Group_norm_nhwc_fwd_params
        .type           _Z35group_norm_nhwc_fwd_one_pass_kernelI11Bf16IOFp16WLi256ELi128ELi512EEv26Group_norm_nhwc_fwd_params,@function
        .size           _Z35group_norm_nhwc_fwd_one_pass_kernelI11Bf16IOFp16WLi256ELi128ELi512EEv26Group_norm_nhwc_fwd_params,(.L_x_4926 - _Z35group_norm_nhwc_fwd_one_pass_kernelI11Bf16IOFp16WLi256ELi128ELi512EEv26Group_norm_nhwc_fwd_params)
        .other          _Z35group_norm_nhwc_fwd_one_pass_kernelI11Bf16IOFp16WLi256ELi128ELi512EEv26Group_norm_nhwc_fwd_params,@"STO_CUDA_ENTRY STV_DEFAULT"
_Z35group_norm_nhwc_fwd_one_pass_kernelI11Bf16IOFp16WLi256ELi128ELi512EEv26Group_norm_nhwc_fwd_params:
.text._Z35group_norm_nhwc_fwd_one_pass_kernelI11Bf16IOFp16WLi256ELi128ELi512EEv26Group_norm_nhwc_fwd_params:
        /* <DEDUP_REMOVED lines=33> */
.L_x_2684:
        /* <DEDUP_REMOVED lines=832> */
.L_x_2546:
[----:B------:R-:W-:Y:S05]  /*3610*/  BSYNC.RECONVERGENT B0 ;  /* 0x0000000000007941 */ /* 0x000fea0003800200 */
.L_x_2545:
        /* <DEDUP_REMOVED lines=44> */
.L_x_2548:
[----:B------:R-:W-:Y:S05]  /*38e0*/  BSYNC.RECONVERGENT B0 ;  /* 0x0000000000007941 */ /* 0x000fea0003800200 */
.L_x_2547:
        /* <DEDUP_REMOVED lines=27> */
.L_x_2551:
[----:B------:R-:W2:Y:S04]  /*3aa0*/  LDG.E.STRONG.GPU R30, desc[UR6][R28.64] ;  /* 0x000000061c1e7981 */ /* 0x000ea8000c1ef900 */
[----:B--2---:R-:W-:Y:S01]  /*3ab0*/  CCTL.IVALL ;  /* 0x00000000ff00798f */ /* 0x004fe20002000000 */
[----:B------:R-:W-:Y:S05]  /*3ac0*/  YIELD ;  /* 0x0000000000007946 */ /* 0x000fea0003800000 */
[----:B------:R-:W-:-:S13]  /*3ad0*/  ISETP.NE.AND P2, PT, R30, R37, PT ;  /* 0x000000251e00720c */ /* 0x000fda0003f45270 */
[----:B------:R-:W-:Y:S05]  /*3ae0*/  @P2 BRA `(.L_x_2551) ;  /* 0xfffffffc00ec2947 */ /* 0x000fea000383ffff */
.L_x_2550:
        /* <DEDUP_REMOVED lines=16> */
.L_x_2553:
        /* <DEDUP_REMOVED lines=62> */
.L_x_2552:
        /* <DEDUP_REMOVED lines=38> */
.L_x_2554:
        /* <DEDUP_REMOVED lines=19> */
.L_x_2555:
        /* <DEDUP_REMOVED lines=9> */
.L_x_2556:
[----:B------:R-:W-:Y:S05]  /*43f0*/  BSYNC.RECONVERGENT B0 ;  /* 0x0000000000007941 */ /* 0x000fea0003800200 */
.L_x_2549:
        /* <DEDUP_REMOVED lines=48> */
[----:B-----5:R-:W-:Y:S02]  /*4700*/  HADD2.F32 R46, -RZ, R46.H0_H0 ;  /* 0x2000002eff2e7230 */ /* 0x020fe40000004100 */
[----:B------:R-:W-:Y:S02]  /*4710*/  HADD2.F32 R48, -RZ, R48.H0_H0 ;  /* 0x20000030ff307230 */ /* 0x000fe40000004100 */
        /* <DEDUP_REMOVED lines=30> */
.L_x_2560:
[----:B------:R-:W-:Y:S05]  /*4900*/  BSYNC.RECONVERGENT B1 ;  /* 0x0000000000017941 */ /* 0x000fea0003800200 */
.L_x_2559:
        /* <DEDUP_REMOVED lines=20> */
.L_x_2562:
[----:B------:R-:W-:Y:S05]  /*4a50*/  BSYNC.RECONVERGENT B1 ;  /* 0x0000000000017941 */ /* 0x000fea0003800200 */
.L_x_2561:
        /* <DEDUP_REMOVED lines=42> */
.L_x_2564:
[----:B------:R-:W-:Y:S05]  /*4d00*/  BSYNC.RECONVERGENT B1 ;  /* 0x0000000000017941 */ /* 0x000fea0003800200 */
.L_x_2563:
        /* <DEDUP_REMOVED lines=20> */
.L_x_2566:
[----:B------:R-:W-:Y:S05]  /*4e50*/  BSYNC.RECONVERGENT B1 ;  /* 0x0000000000017941 */ /* 0x000fea0003800200 */
.L_x_2565:
        /* <DEDUP_REMOVED lines=20> */
.L_x_2568:
[----:B------:R-:W-:Y:S05]  /*4fa0*/  BSYNC.RECONVERGENT B1 ;  /* 0x0000000000017941 */ /* 0x000fea0003800200 */
.L_x_2567:
        /* <DEDUP_REMOVED lines=20> */
.L_x_2570:
[----:B------:R-:W-:Y:S05]  /*50f0*/  BSYNC.RECONVERGENT B1 ;  /* 0x0000000000017941 */ /* 0x000fea0003800200 */
.L_x_2569:
        /* <DEDUP_REMOVED lines=20> */
.L_x_2572:
[----:B------:R-:W-:Y:S05]  /*5240*/  BSYNC.RECONVERGENT B1 ;  /* 0x0000000000017941 */ /* 0x000fea0003800200 */
.L_x_2571:
        /* <DEDUP_REMOVED lines=20> */
.L_x_2574:
[----:B------:R-:W-:Y:S05]  /*5390*/  BSYNC.RECONVERGENT B1 ;  /* 0x0000000000017941 */ /* 0x000fea0003800200 */
.L_x_2573:
        /* <DEDUP_REMOVED lines=40> */
.L_x_2576:
[----:B------:R-:W-:Y:S05]  /*5620*/  BSYNC.RECONVERGENT B1 ;  /* 0x0000000000017941 */ /* 0x000fea0003800200 */
.L_x_2575:
        /* <DEDUP_REMOVED lines=20> */
.L_x_2578:
[----:B------:R-:W-:Y:S05]  /*5770*/  BSYNC.RECONVERGENT B1 ;  /* 0x0000000000017941 */ /* 0x000fea0003800200 */
.L_x_2577:
        /* <DEDUP_REMOVED lines=20> */
.L_x_2580:
[----:B------:R-:W-:Y:S05]  /*58c0*/  BSYNC.RECONVERGENT B1 ;  /* 0x0000000000017941 */ /* 0x000fea0003800200 */
.L_x_2579:
        /* <DEDUP_REMOVED lines=20> */
.L_x_2582:
[----:B------:R-:W-:Y:S05]  /*5a10*/  BSYNC.RECONVERGENT B1 ;  /* 0x0000000000017941 */ /* 0x000fea0003800200 */
.L_x_2581:
        /* <DEDUP_REMOVED lines=20> */
.L_x_2584:
[----:B------:R-:W-:Y:S05]  /*5b60*/  BSYNC.RECONVERGENT B1 ;  /* 0x0000000000017941 */ /* 0x000fea0003800200 */
.L_x_2583:
        /* <DEDUP_REMOVED lines=20> */
.L_x_2586:
[----:B------:R-:W-:Y:S05]  /*5cb0*/  BSYNC.RECONVERGENT B1 ;  /* 0x0000000000017941 */ /* 0x000fea0003800200 */
.L_x_2585:
        /* <DEDUP_REMOVED lines=42> */
.L_x_2588:
[----:B------:R-:W-:Y:S05]  /*5f60*/  BSYNC.RECONVERGENT B1 ;  /* 0x0000000000017941 */ /* 0x000fea0003800200 */
.L_x_2587:
        /* <DEDUP_REMOVED lines=20> */
.L_x_2590:
[----:B------:R-:W-:Y:S05]  /*60b0*/  BSYNC.RECONVERGENT B1 ;  /* 0x0000000000017941 */ /* 0x000fea0003800200 */
.L_x_2589:
        /* <DEDUP_REMOVED lines=20> */
.L_x_2592:
[----:B------:R-:W-:Y:S05]  /*6200*/  BSYNC.RECONVERGENT B1 ;  /* 0x0000000000017941 */ /* 0x000fea0003800200 */
.L_x_2591:
        /* <DEDUP_REMOVED lines=20> */
.L_x_2594:
[----:B------:R-:W-:Y:S05]  /*6350*/  BSYNC.RECONVERGENT B1 ;  /* 0x0000000000017941 */ /* 0x000fea0003800200 */
.L_x_2593:
        /* <DEDUP_REMOVED lines=20> */
.L_x_2596:
[----:B------:R-:W-:Y:S05]  /*64a0*/  BSYNC.RECONVERGENT B1 ;  /* 0x0000000000017941 */ /* 0x000fea0003800200 */
.L_x_2595:
        /* <DEDUP_REMOVED lines=20> */
.L_x_2598:
[----:B------:R-:W-:Y:S05]  /*65f0*/  BSYNC.RECONVERGENT B1 ;  /* 0x0000000000017941 */ /* 0x000fea0003800200 */
.L_x_2597:
        /* <DEDUP_REMOVED lines=38> */
.L_x_2600:
[----:B------:R-:W-:Y:S05]  /*6860*/  BSYNC.RECONVERGENT B1 ;  /* 0x0000000000017941 */ /* 0x000fea0003800200 */
.L_x_2599:
        /* <DEDUP_REMOVED lines=20> */
.L_x_2602:
[----:B------:R-:W-:Y:S05]  /*69b0*/  BSYNC.RECONVERGENT B1 ;  /* 0x0000000000017941 */ /* 0x000fea0003800200 */
.L_x_2601:
        /* <DEDUP_REMOVED lines=20> */
.L_x_2604:
[----:B------:R-:W-:Y:S05]  /*6b00*/  BSYNC.RECONVERGENT B1 ;  /* 0x0000000000017941 */ /* 0x000fea0003800200 */
.L_x_2603:
        /* <DEDUP_REMOVED lines=20> */
.L_x_2606:
[----:B------:R-:W-:Y:S05]  /*6c50*/  BSYNC.RECONVERGENT B1 ;  /* 0x0000000000017941 */ /* 0x000fea0003800200 */
.L_x_2605:
        /* <DEDUP_REMOVED lines=20> */
.L_x_2608:
[----:B------:R-:W-:Y:S05]  /*6da0*/  BSYNC.RECONVERGENT B1 ;  /* 0x0000000000017941 */ /* 0x000fea0003800200 */
.L_x_2607:
        /* <DEDUP_REMOVED lines=20> */
.L_x_2610:
[----:B------:R-:W-:Y:S05]  /*6ef0*/  BSYNC.RECONVERGENT B1 ;  /* 0x0000000000017941 */ /* 0x000fea0003800200 */
.L_x_2609:
        /* <DEDUP_REMOVED lines=36> */
.L_x_2612:
[----:B------:R-:W-:Y:S05]  /*7140*/  BSYNC.RECONVERGENT B1 ;  /* 0x0000000000017941 */ /* 0x000fea0003800200 */
.L_x_2611:
        /* <DEDUP_REMOVED lines=20> */
.L_x_2614:
[----:B------:R-:W-:Y:S05]  /*7290*/  BSYNC.RECONVERGENT B1 ;  /* 0x0000000000017941 */ /* 0x000fea0003800200 */
.L_x_2613:
        /* <DEDUP_REMOVED lines=20> */
.L_x_2616:
[----:B------:R-:W-:Y:S05]  /*73e0*/  BSYNC.RECONVERGENT B1 ;  /* 0x0000000000017941 */ /* 0x000fea0003800200 */
.L_x_2615:
        /* <DEDUP_REMOVED lines=20> */
.L_x_2618:
[----:B------:R-:W-:Y:S05]  /*7530*/  BSYNC.RECONVERGENT B1 ;  /* 0x0000000000017941 */ /* 0x000fea0003800200 */
.L_x_2617:
        /* <DEDUP_REMOVED lines=20> */
.L_x_2620:
[----:B------:R-:W-:Y:S05]  /*7680*/  BSYNC.RECONVERGENT B1 ;  /* 0x0000000000017941 */ /* 0x000fea0003800200 */
.L_x_2619:
        /* <DEDUP_REMOVED lines=19> */
.L_x_2558:
        /* <DEDUP_REMOVED lines=42> */
.L_x_2623:
[----:B------:R-:W-:Y:S05]  /*7a60*/  BSYNC.RECONVERGENT B1 ;  /* 0x0000000000017941 */ /* 0x000fea0003800200 */
.L_x_2622:
        /* <DEDUP_REMOVED lines=30> */
.L_x_2625:
[----:B------:R-:W-:Y:S05]  /*7c50*/  BSYNC.RECONVERGENT B1 ;  /* 0x0000000000017941 */ /* 0x000fea0003800200 */
.L_x_2624:
        /* <DEDUP_REMOVED lines=30> */
.L_x_2627:
[----:B------:R-:W-:Y:S05]  /*7e40*/  BSYNC.RECONVERGENT B1 ;  /* 0x0000000000017941 */ /* 0x000fea0003800200 */
.L_x_2626:
        /* <DEDUP_REMOVED lines=48> */
.L_x_2629:
[----:B------:R-:W-:Y:S05]  /*8150*/  BSYNC.RECONVERGENT B1 ;  /* 0x0000000000017941 */ /* 0x000fea0003800200 */
.L_x_2628:
        /* <DEDUP_REMOVED lines=30> */
.L_x_2631:
[----:B------:R-:W-:Y:S05]  /*8340*/  BSYNC.RECONVERGENT B1 ;  /* 0x0000000000017941 */ /* 0x000fea0003800200 */
.L_x_2630:
        /* <DEDUP_REMOVED lines=30> */
.L_x_2633:
[----:B------:R-:W-:Y:S05]  /*8530*/  BSYNC.RECONVERGENT B1 ;  /* 0x0000000000017941 */ /* 0x000fea0003800200 */
.L_x_2632:
        /* <DEDUP_REMOVED lines=30> */
.L_x_2635:
[----:B------:R-:W-:Y:S05]  /*8720*/  BSYNC.RECONVERGENT B1 ;  /* 0x0000000000017941 */ /* 0x000fea0003800200 */
.L_x_2634:
        /* <DEDUP_REMOVED lines=30> */
.L_x_2637:
[----:B------:R-:W-:Y:S05]  /*8910*/  BSYNC.RECONVERGENT B1 ;  /* 0x0000000000017941 */ /* 0x000fea0003800200 */
.L_x_2636:
        /* <DEDUP_REMOVED lines=48> */
.L_x_2639:
[----:B------:R-:W-:Y:S05]  /*8c20*/  BSYNC.RECONVERGENT B1 ;  /* 0x0000000000017941 */ /* 0x000fea0003800200 */
.L_x_2638:
        /* <DEDUP_REMOVED lines=30> */
.L_x_2641:
[----:B------:R-:W-:Y:S05]  /*8e10*/  BSYNC.RECONVERGENT B1 ;  /* 0x0000000000017941 */ /* 0x000fea0003800200 */
.L_x_2640:
        /* <DEDUP_REMOVED lines=30> */
.L_x_2643:
[----:B------:R-:W-:Y:S05]  /*9000*/  BSYNC.RECONVERGENT B1 ;  /* 0x0000000000017941 */ /* 0x000fea0003800200 */
.L_x_2642:
        /* <DEDUP_REMOVED lines=30> */
.L_x_2645:
[----:B------:R-:W-:Y:S05]  /*91f0*/  BSYNC.RECONVERGENT B1 ;  /* 0x0000000000017941 */ /* 0x000fea0003800200 */
.L_x_2644:
        /* <DEDUP_REMOVED lines=30> */
.L_x_2647:
[----:B------:R-:W-:Y:S05]  /*93e0*/  BSYNC.RECONVERGENT B1 ;  /* 0x0000000000017941 */ /* 0x000fea0003800200 */
.L_x_2646:
        /* <DEDUP_REMOVED lines=30> */
.L_x_2649:
[----:B------:R-:W-:Y:S05]  /*95d0*/  BSYNC.RECONVERGENT B1 ;  /* 0x0000000000017941 */ /* 0x000fea0003800200 */
.L_x_2648:
        /* <DEDUP_REMOVED lines=52> */
.L_x_2651:
[----:B------:R-:W-:Y:S05]  /*9920*/  BSYNC.RECONVERGENT B1 ;  /* 0x0000000000017941 */ /* 0x000fea0003800200 */
.L_x_2650:
        /* <DEDUP_REMOVED lines=30> */
.L_x_2653:
[----:B------:R-:W-:Y:S05]  /*9b10*/  BSYNC.RECONVERGENT B1 ;  /* 0x0000000000017941 */ /* 0x000fea0003800200 */
.L_x_2652:
        /* <DEDUP_REMOVED lines=30> */
.L_x_2655:
[----:B------:R-:W-:Y:S05]  /*9d00*/  BSYNC.RECONVERGENT B1 ;  /* 0x0000000000017941 */ /* 0x000fea0003800200 */
.L_x_2654:
        /* <DEDUP_REMOVED lines=30> */
.L_x_2657:
[----:B------:R-:W-:Y:S05]  /*9ef0*/  BSYNC.RECONVERGENT B1 ;  /* 0x0000000000017941 */ /* 0x000fea0003800200 */
.L_x_2656:
        /* <DEDUP_REMOVED lines=30> */
.L_x_2659:
[----:B------:R-:W-:Y:S05]  /*a0e0*/  BSYNC.RECONVERGENT B1 ;  /* 0x0000000000017941 */ /* 0x000fea0003800200 */
.L_x_2658:
        /* <DEDUP_REMOVED lines=30> */
.L_x_2661:
[----:B------:R-:W-:Y:S05]  /*a2d0*/  BSYNC.RECONVERGENT B1 ;  /* 0x0000000000017941 */ /* 0x000fea0003800200 */
.L_x_2660:
        /* <DEDUP_REMOVED lines=48> */
.L_x_2663:
[----:B------:R-:W-:Y:S05]  /*a5e0*/  BSYNC.RECONVERGENT B1 ;  /* 0x0000000000017941 */ /* 0x000fea0003800200 */
.L_x_2662:
        /* <DEDUP_REMOVED lines=30> */
.L_x_2665:
[----:B------:R-:W-:Y:S05]  /*a7d0*/  BSYNC.RECONVERGENT B1 ;  /* 0x0000000000017941 */ /* 0x000fea0003800200 */
.L_x_2664:
        /* <DEDUP_REMOVED lines=30> */
.L_x_2667:
[----:B------:R-:W-:Y:S05]  /*a9c0*/  BSYNC.RECONVERGENT B1 ;  /* 0x0000000000017941 */ /* 0x000fea0003800200 */
.L_x_2666:
        /* <DEDUP_REMOVED lines=30> */
.L_x_2669:
[----:B------:R-:W-:Y:S05]  /*abb0*/  BSYNC.RECONVERGENT B1 ;  /* 0x0000000000017941 */ /* 0x000fea0003800200 */
.L_x_2668:
        /* <DEDUP_REMOVED lines=30> */
.L_x_2671:
[----:B------:R-:W-:Y:S05]  /*ada0*/  BSYNC.RECONVERGENT B1 ;  /* 0x0000000000017941 */ /* 0x000fea0003800200 */
.L_x_2670:
        /* <DEDUP_REMOVED lines=30> */
.L_x_2673:
[----:B------:R-:W-:Y:S05]  /*af90*/  BSYNC.RECONVERGENT B1 ;  /* 0x0000000000017941 */ /* 0x000fea0003800200 */
.L_x_2672:
        /* <DEDUP_REMOVED lines=46> */
.L_x_2675:
[----:B------:R-:W-:Y:S05]  /*b280*/  BSYNC.RECONVERGENT B1 ;  /* 0x0000000000017941 */ /* 0x000fea0003800200 */
.L_x_2674:
        /* <DEDUP_REMOVED lines=30> */
.L_x_2677:
[----:B------:R-:W-:Y:S05]  /*b470*/  BSYNC.RECONVERGENT B1 ;  /* 0x0000000000017941 */ /* 0x000fea0003800200 */
.L_x_2676:
        /* <DEDUP_REMOVED lines=30> */
.L_x_2679:
[----:B------:R-:W-:Y:S05]  /*b660*/  BSYNC.RECONVERGENT B1 ;  /* 0x0000000000017941 */ /* 0x000fea0003800200 */
.L_x_2678:
        /* <DEDUP_REMOVED lines=30> */
.L_x_2681:
[----:B------:R-:W-:Y:S05]  /*b850*/  BSYNC.RECONVERGENT B1 ;  /* 0x0000000000017941 */ /* 0x000fea0003800200 */
.L_x_2680:
        /* <DEDUP_REMOVED lines=30> */
.L_x_2683:
[----:B------:R-:W-:Y:S05]  /*ba40*/  BSYNC.RECONVERGENT B1 ;  /* 0x0000000000017941 */ /* 0x000fea0003800200 */
.L_x_2682:
        /* <DEDUP_REMOVED lines=28> */
.L_x_2621:
[----:B------:R-:W-:Y:S05]  /*bc10*/  BSYNC.RECONVERGENT B0 ;  /* 0x0000000000007941 */ /* 0x000fea0003800200 */
.L_x_2557:
        /* <DEDUP_REMOVED lines=8> */
.L_x_2685:
        /* <DEDUP_REMOVED lines=14> */
.L_x_4926:


//--------------------- .text._Z35group_norm_nhwc_fwd_one_pass_kernelI11Bf16IOFp16WLi512ELi128ELi512EEv26Group_norm_nhwc_fwd_params --------------------------
	.section	.text._Z35group_norm_nhwc_fwd_one_pass_kernelI11Bf16IOFp16WLi512ELi128ELi512EEv26Group_norm_nhwc_fwd_params,"ax",@progbits
	.align	128
        .global         _Z35group_norm_nhwc_fwd_one_pass_kernelI11Bf16IOFp16WLi512ELi128ELi512EEv26Group_norm_nhwc_fwd_params
        .type           _Z35group_norm_nhwc_fwd_one_pass_kernelI11Bf16IOFp16WLi512ELi128ELi512EEv26Group_norm_nhwc_fwd_params,@function
        .size           _Z35group_norm_nhwc_fwd_one_pass_kernelI11Bf16IOFp16WLi512ELi128ELi512EEv26Group_norm_nhwc_fwd_params,(.L_x_4927 - _Z35group_norm_nhwc_fwd_one_pass_kernelI11Bf16IOFp16WLi512ELi128ELi512EEv26Group_norm_nhwc_fwd_params)
        .other          _Z35group_norm_nhwc_fwd_one_pass_kernelI11Bf16IOFp16WLi512ELi128ELi512EEv26Group_norm_nhwc_fwd_params,@"STO_CUDA_ENTRY STV_DEFAULT"
_Z35group_norm_nhwc_fwd_one_pass_kernelI11Bf16IOFp16WLi512ELi128ELi512EEv26Group_norm_nhwc_fwd_params:
.text._Z35group_norm_nhwc_fwd_one_pass_kernelI11Bf16IOFp16WLi512ELi128ELi512EEv26Group_norm_nhwc_fwd_params:
        /* <DEDUP_REMOVED lines=23> */
.L_x_2723:
        /* <DEDUP_REMOVED lines=39> */
[----:B------:R-:W-:Y:S01]  /*03e0*/  VIADD R58, R2, 0x1e8 ;  /* 0x000001e8023a7836 */ /* 0x000fe20000000000 */
[----:B------:R-:W-:-:S02]  /*03f0*/  ISETP.GE.U32.AND P0, PT, R29, UR14, PT ;  /* 0x0000000e1d007c0c */ /* 0x000fc4000bf06070 */
[C---:B------:R-:W-:Y:S02]  /*0400*/  IADD3 R31, PT, PT, R2.reuse, 0x10, RZ ;  /* 0x00000010021f7810 */ /* 0x040fe40007ffe0ff */
[----:B------:R-:W-:Y:S01]  /*0410*/  @!UP2 UIADD3 UR7, UPT, UPT, -UR7, URZ, URZ ;  /* 0x000000ff0707a290 */ /* 0x000fe2000fffe1ff */
[----:B------:R-:W-:Y:S01]  /*0420*/  ISETP.GE.AND.EX P5, PT, R27, UR15, PT, P0 ;  /* 0x0000000f1b007c0c */ /* 0x000fe2000bfa6300 */
[----:B------:R-:W-:Y:S01]  /*0430*/  @!UP1 ULOP3.LUT UR7, URZ, UR11, URZ, 0x33, !UPT ;  /* 0x0000000bff079292 */ /* 0x000fe2000f8e33ff */
[----:B------:R-:W-:Y:S01]  /*0440*/  ISETP.GE.U32.AND P1, PT, R31, UR14, PT ;  /* 0x0000000e1f007c0c */ /* 0x000fe2000bf26070 */
[----:B0--3-5:R-:W-:Y:S01]  /*0450*/  IMAD.U32 R9, RZ, RZ, UR12 ;  /* 0x0000000cff097e24 */ /* 0x029fe2000f8e00ff */
[----:B------:R-:W-:Y:S01]  /*0460*/  SHF.R.S32.HI R35, RZ, 0x1f, R31 ;  /* 0x0000001fff237819 */ /* 0x000fe2000001141f */
[----:B------:R-:W-:Y:S01]  /*0470*/  UIADD3 UR10, UPT, UPT, -UR7, URZ, URZ ;  /* 0x000000ff070a7290 */ /* 0x000fe2000fffe1ff */
[----:B------:R-:W0:Y:S01]  /*0480*/  @!P6 LDC.64 R36, c[0x0][0x3e0] ;  /* 0x0000f800ff24eb82 */ /* 0x000e220000000a00 */
[----:B------:R-:W-:Y:S01]  /*0490*/  USHF.R.S32.HI UR5, URZ, 0x1f, UR7 ;  /* 0x0000001fff057899 */ /* 0x000fe20008011407 */
[----:B------:R-:W-:Y:S01]  /*04a0*/  ISETP.GE.AND.EX P4, PT, R35, UR15, PT, P1 ;  /* 0x0000000f23007c0c */ /* 0x000fe2000bf86310 */
[----:B------:R-:W-:Y:S01]  /*04b0*/  UIMAD UR10, UR11, UR10, UR9 ;  /* 0x0000000a0b0a72a4 */ /* 0x000fe2000f8e0209 */
[----:B------:R-:W-:Y:S01]  /*04c0*/  ISETP.GE.U32.AND P0, PT, R13, UR14, PT ;  /* 0x0000000e0d007c0c */ /* 0x000fe2000bf06070 */
[----:B------:R-:W-:Y:S01]  /*04d0*/  UIMAD UR5, UR5, UR12, URZ ;  /* 0x0000000c050572a4 */ /* 0x000fe2000f8e02ff */
[----:B------:R-:W-:Y:S01]  /*04e0*/  SHF.R.S32.HI R23, RZ, 0x1f, R13 ;  /* 0x0000001fff177819 */ /* 0x000fe2000001140d */
[----:B------:R-:W-:Y:S01]  /*04f0*/  USHF.L.U32 UR10, UR10, 0x7, URZ ;  /* 0x000000070a0a7899 */ /* 0x000fe200080006ff */
[----:B------:R-:W1:Y:S01]  /*0500*/  @!P6 LDC.64 R18, c[0x0][0x390] ;  /* 0x0000e400ff12eb82 */ /* 0x000e620000000a00 */
[----:B------:R-:W-:Y:S01]  /*0510*/  UIMAD UR5, UR7, UR13, UR5 ;  /* 0x0000000d070572a4 */ /* 0x000fe2000f8e0205 */
[----:B------:R-:W-:Y:S01]  /*0520*/  IADD3 R12, PT, PT, R2, 0x20, RZ ;  /* 0x00000020020c7810 */ /* 0x000fe20007ffe0ff */
[----:B------:R-:W-:Y:S01]  /*0530*/  USHF.R.S32.HI UR6, URZ, 0x1f, UR10 ;  /* 0x0000001fff067899 */ /* 0x000fe2000801140a */
[----:B------:R-:W-:-:S02]  /*0540*/  ISETP.GE.AND.EX P3, PT, R23, UR15, PT, P0 ;  /* 0x0000000f17007c0c */ /* 0x000fc4000bf66300 */
[----:B------:R-:W-:Y:S02]  /*0550*/  LOP3.LUT R4, R14, UR10, RZ, 0xfc, !PT ;  /* 0x0000000a0e047c12 */ /* 0x000fe4000f8efcff */
[----:B------:R-:W2:Y:S01]  /*0560*/  @!P5 LDC.64 R16, c[0x0][0x3e0] ;  /* 0x0000f800ff10db82 */ /* 0x000ea20000000a00 */
[----:B------:R-:W-:Y:S01]  /*0570*/  IMAD.U32 R5, RZ, RZ, UR6 ;  /* 0x00000006ff057e24 */ /* 0x000fe2000f8e00ff */
[----:B------:R-:W-:Y:S02]  /*0580*/  ISETP.GE.U32.AND P1, PT, R12, UR14, PT ;  /* 0x0000000e0c007c0c */ /* 0x000fe4000bf26070 */
[----:B------:R-:W-:Y:S01]  /*0590*/  SHF.R.S32.HI R21, RZ, 0x1f, R12 ;  /* 0x0000001fff157819 */ /* 0x000fe2000001140c */
[----:B------:R-:W-:Y:S01]  /*05a0*/  IMAD.WIDE.U32 R4, R9, UR7, R4 ;  /* 0x0000000709047c25 */ /* 0x000fe2000f8e0004 */
[----:B------:R-:W-:Y:S01]  /*05b0*/  @P6 LOP3.LUT R3, R3, 0x1000000, RZ, 0xfc, !PT ;  /* 0x0100000003036812 */ /* 0x000fe200078efcff */
[----:B------:R-:W3:Y:S01]  /*05c0*/  LDCU.64 UR6, c[0x0][0x3e8] ;  /* 0x00007d00ff0677ac */ /* 0x000ee20008000a00 */
[----:B------:R-:W4:Y:S01]  /*05d0*/  @!P4 LDC.64 R14, c[0x0][0x3e0] ;  /* 0x0000f800ff0ecb82 */ /* 0x000f220000000a00 */
[----:B0-----:R-:W-:Y:S01]  /*05e0*/  @!P6 IMAD R6, R7, R36, RZ ;  /* 0x000000240706e224 */ /* 0x001fe200078e02ff */
[----:B------:R-:W-:Y:S01]  /*05f0*/  ISETP.GE.AND.EX P2, PT, R21, UR15, PT, P1 ;  /* 0x0000000f15007c0c */ /* 0x000fe2000bf46310 */
[----:B------:R-:W-:Y:S01]  /*0600*/  VIADD R7, R5, UR5 ;  /* 0x0000000505077c36 */ /* 0x000fe20008000000 */
[----:B------:R-:W-:Y:S01]  /*0610*/  LOP3.LUT R3, R3, 0xff7fffff, RZ, 0xc0, !PT ;  /* 0xff7fffff03037812 */ /* 0x000fe200078ec0ff */
[----:B------:R-:W-:Y:S01]  /*0620*/  @!P6 IMAD R37, R2, R37, R6 ;  /* 0x000000250225e224 */ /* 0x000fe200078e0206 */
[----:B------:R-:W-:Y:S01]  /*0630*/  @!P6 MOV R6, R4 ;  /* 0x000000040006e202 */ /* 0x000fe20000000f00 */
[----:B------:R-:W0:Y:S01]  /*0640*/  LDCU UR5, c[0x0][0x3e8] ;  /* 0x00007d00ff0577ac */ /* 0x000e220008000800 */
[----:B------:R-:W3:Y:S01]  /*0650*/  @!P5 LDC.64 R60, c[0x0][0x390] ;  /* 0x0000e400ff3cdb82 */ /* 0x000ee20000000a00 */
[----:B------:R-:W-:-:S02]  /*0660*/  @P5 LOP3.LUT R3, R3, 0x800000, RZ, 0xfc, !PT ;  /* 0x0080000003035812 */ /* 0x000fc400078efcff */
[----:B------:R-:W-:Y:S02]  /*0670*/  @!P6 IMAD.WIDE.U32 R24, R2, R36, R6 ;  /* 0x000000240218e225 */ /* 0x000fe400078e0006 */
[----:B------:R-:W-:Y:S02]  /*0680*/  LOP3.LUT R3, R3, 0xffbfffff, RZ, 0xc0, !PT ;  /* 0xffbfffff03037812 */ /* 0x000fe400078ec0ff */
[----:B------:R-:W-:Y:S01]  /*0690*/  @!P6 IMAD.IADD R20, R25, 0x1, R37 ;  /* 0x000000011914e824 */ /* 0x000fe200078e0225 */
[C---:B-1----:R-:W-:Y:S01]  /*06a0*/  @!P6 LEA R38, P0, R24.reuse, R18, 0x1 ;  /* 0x000000121826e211 */ /* 0x042fe200078008ff */
[----:B--2---:R-:W-:Y:S01]  /*06b0*/  @!P5 IMAD R18, R27, R16, RZ ;  /* 0x000000101b12d224 */ /* 0x004fe200078e02ff */
[----:B------:R-:W1:Y:S01]  /*06c0*/  @!P3 LDC.64 R10, c[0x0][0x3e0] ;  /* 0x0000f800ff0abb82 */ /* 0x000e620000000a00 */
[----:B------:R-:W-:Y:S02]  /*06d0*/  @P4 LOP3.LUT R3, R3, 0x400000, RZ, 0xfc, !PT ;  /* 0x0040000003034812 */ /* 0x000fe400078efcff */
        /* <DEDUP_REMOVED lines=2302> */
.L_x_2687:
[----:B012---:R-:W-:Y:S05]  /*96c0*/  BSYNC.RECONVERGENT B0 ;  /* 0x0000000000007941 */ /* 0x007fea0003800200 */
.L_x_2686:
        /* <DEDUP_REMOVED lines=44> */
.L_x_2689:
[----:B------:R-:W-:Y:S05]  /*9990*/  BSYNC.RECONVERGENT B0 ;  /* 0x0000000000007941 */ /* 0x000fea0003800200 */
.L_x_2688:
        /* <DEDUP_REMOVED lines=35> */
.L_x_2693:
[----:B------:R-:W2:Y:S04]  /*9bd0*/  LDG.E.STRONG.GPU R0, desc[UR18][R10.64] ;  /* 0x000000120a007981 */ /* 0x000ea8000c1ef900 */
[----:B--2---:R-:W-:Y:S04]  /*9be0*/  CCTL.IVALL ;  /* 0x00000000ff00798f */ /* 0x004fe80002000000 */
[----:B------:R1:W-:Y:S01]  /*9bf0*/  STL [R1], R0 ;  /* 0x0000000001007387 */ /* 0x0003e20000100800 */
[----:B------:R-:W-:-:S13]  /*9c00*/  ISETP.NE.AND P0, PT, R0, UR14, PT ;  /* 0x0000000e00007c0c */ /* 0x000fda000bf05270 */
[----:B-1----:R-:W-:Y:S05]  /*9c10*/  @P0 BRA `(.L_x_2693) ;  /* 0xfffffffc00ec0947 */ /* 0x002fea000383ffff */
.L_x_2692:
[----:B0-----:R-:W-:Y:S05]  /*9c20*/  BSYNC.RECONVERGENT B0 ;  /* 0x0000000000007941 */ /* 0x001fea0003800200 */
.L_x_2691:
        /* <DEDUP_REMOVED lines=15> */
.L_x_2695:
        /* <DEDUP_REMOVED lines=99> */
.L_x_2694:
        /* <DEDUP_REMOVED lines=54> */
.L_x_2696:
        /* <DEDUP_REMOVED lines=27> */
.L_x_2697:
        /* <DEDUP_REMOVED lines=15> */
.L_x_2698:
[----:B------:R-:W-:Y:S05]  /*a950*/  BSYNC.RECONVERGENT B0 ;  /* 0x0000000000007941 */ /* 0x000fea0003800200 */
.L_x_2690:
        /* <DEDUP_REMOVED lines=40> */
[----:B--2---:R-:W-:Y:S02]  /*abe0*/  HADD2.F32 R22, -RZ, R22.H0_H0 ;  /* 0x20000016ff167230 */ /* 0x004fe40000004100 */
[----:B----4-:R-:W-:Y:S02]  /*abf0*/  HADD2.F32 R23, -RZ, R23.H0_H0 ;  /* 0x20000017ff177230 */ /* 0x010fe40000004100 */
[----:B------:R-:W-:Y:S02]  /*ac00*/  HADD2.F32 R25, -RZ, R25.H0_H0 ;  /* 0x20000019ff197230 */ /* 0x000fe40000004100 */
[----:B------:R-:W-:Y:S01]  /*ac10*/  HADD2.F32 R24, -RZ, R24.H0_H0 ;  /* 0x20000018ff187230 */ /* 0x000fe20000004100 */
[----:B01----:R-:W-:Y:S06]  /*ac20*/  BRA.U !UP0, `(.L_x_2699) ;  /* 0x0000000908687547 */ /* 0x003fec000b800000 */
[----:B------:R-:W-:Y:S01]  /*ac30*/  IMAD.MOV.U32 R0, RZ, RZ, RZ ;  /* 0x000000ffff007224 */ /* 0x000fe200078e00ff */
[----:B------:R-:W0:Y:S01]  /*ac40*/  LDCU.64 UR14, c[0x0][0x3e0] ;  /* 0x00007c00ff0e77ac */ /* 0x000e220008000a00 */
[----:B------:R-:W1:Y:S01]  /*ac50*/  LDCU.64 UR6, c[0x0][0x380] ;  /* 0x00007000ff0677ac */ /* 0x000e620008000a00 */
[----:B------:R-:W2:Y:S04]  /*ac60*/  LDCU.64 UR12, c[0x0][0x3e8] ;  /* 0x00007d00ff0c77ac */ /* 0x000ea80008000a00 */
.L_x_2708:
[----:B01-3-5:R-:W-:-:S06]  /*ac70*/  LEA R8, R0, UR8, 0x2 ;  /* 0x0000000800087c11 */ /* 0x02bfcc000f8e10ff */
[----:B-----5:R-:W5:Y:S01]  /*ac80*/  LDL.128 R8, [R8] ;  /* 0x0000000008087983 */ /* 0x020f620000100c00 */
[C---:B------:R-:W-:Y:S01]  /*ac90*/  IMAD R34, R0.reuse, 0x8, R21 ;  /* 0x0000000800227824 */ /* 0x040fe200078e0215 */
[----:B------:R-:W-:Y:S01]  /*aca0*/  IADD3 R0, PT, PT, R0, 0x4, RZ ;  /* 0x0000000400007810 */ /* 0x000fe20007ffe0ff */
[----:B------:R-:W-:Y:S02]  /*acb0*/  BSSY.RECONVERGENT B0, `(.L_x_2700) ;  /* 0x000002f000007945 */ /* 0x000fe40003800200 */
[C---:B------:R-:W-:Y:S01]  /*acc0*/  VIADD R18, R34.reuse, 0x8 ;  /* 0x0000000822127836 */ /* 0x040fe20000000000 */
[C---:B--2---:R-:W-:Y:S01]  /*acd0*/  ISETP.GE.U32.AND P1, PT, R34.reuse, UR12, PT ;  /* 0x0000000c22007c0c */ /* 0x044fe2000bf26070 */
[C---:B------:R-:W-:Y:S01]  /*ace0*/  VIADD R16, R34.reuse, 0x10 ;  /* 0x0000001022107836 */ /* 0x040fe20000000000 */
[----:B------:R-:W-:Y:S02]  /*acf0*/  SHF.R.S32.HI R35, RZ, 0x1f, R34 ;  /* 0x0000001fff237819 */ /* 0x000fe40000011422 */
[----:B------:R-:W-:-:S02]  /*ad00*/  IADD3 R12, PT, PT, R34, 0x18, RZ ;  /* 0x00000018220c7810 */ /* 0x000fc40007ffe0ff */
[----:B------:R-:W-:Y:S02]  /*ad10*/  ISETP.GE.AND.EX P1, PT, R35, UR13, PT, P1 ;  /* 0x0000000d23007c0c */ /* 0x000fe4000bf26310 */
[----:B------:R-:W-:Y:S02]  /*ad20*/  ISETP.GE.U32.AND P0, PT, R18, UR12, PT ;  /* 0x0000000c12007c0c */ /* 0x000fe4000bf06070 */
[----:B------:R-:W-:Y:S02]  /*ad30*/  ISETP.GE.U32.AND P3, PT, R16, UR12, PT ;  /* 0x0000000c10007c0c */ /* 0x000fe4000bf66070 */
[----:B------:R-:W-:Y:S02]  /*ad40*/  ISETP.GE.U32.AND P2, PT, R12, UR12, PT ;  /* 0x0000000c0c007c0c */ /* 0x000fe4000bf46070 */
[----:B------:R-:W-:Y:S02]  /*ad50*/  SHF.R.S32.HI R19, RZ, 0x1f, R18 ;  /* 0x0000001fff137819 */ /* 0x000fe40000011412 */
[----:B------:R-:W-:-:S02]  /*ad60*/  SHF.R.S32.HI R17, RZ, 0x1f, R16 ;  /* 0x0000001fff117819 */ /* 0x000fc40000011410 */
[----:B------:R-:W-:Y:S02]  /*ad70*/  SHF.R.S32.HI R13, RZ, 0x1f, R12 ;  /* 0x0000001fff0d7819 */ /* 0x000fe4000001140c */
[----:B------:R-:W-:Y:S02]  /*ad80*/  ISETP.NE.AND P4, PT, R0, 0x40, PT ;  /* 0x000000400000780c */ /* 0x000fe40003f85270 */
[----:B------:R-:W-:Y:S02]  /*ad90*/  ISETP.GE.AND.EX P0, PT, R19, UR13, PT, P0 ;  /* 0x0000000d13007c0c */ /* 0x000fe4000bf06300 */
[----:B------:R-:W-:Y:S02]  /*ada0*/  ISETP.GE.AND.EX P3, PT, R17, UR13, PT, P3 ;  /* 0x0000000d11007c0c */ /* 0x000fe4000bf66330 */
[----:B------:R-:W-:Y:S01]  /*adb0*/  ISETP.GE.AND.EX P2, PT, R13, UR13, PT, P2 ;  /* 0x0000000d0d007c0c */ /* 0x000fe2000bf46320 */
[----:B------:R-:W-:-:S12]  /*adc0*/  @P1 BRA `(.L_x_2701) ;  /* 0x0000000000741947 */ /* 0x000fd80003800000 */
[C---:B-----5:R-:W-:Y:S01]  /*add0*/  PRMT R26, R8.reuse, 0x7632, R26 ;  /* 0x00007632081a7816 */ /* 0x060fe2000000001a */
[----:B------:R-:W-:-:S04]  /*ade0*/  IMAD.U32 R27, R8, 0x10000, RZ ;  /* 0x00010000081b7824 */ /* 0x000fc800078e00ff */
[----:B------:R-:W-:Y:S02]  /*adf0*/  IMAD.U32 R29, R26, 0x10000, RZ ;  /* 0x000100001a1d7824 */ /* 0x000fe400078e00ff */
[C---:B------:R-:W-:Y:S01]  /*ae00*/  FADD.FTZ R8, -R2.reuse, R27 ;  /* 0x0000001b02087221 */ /* 0x040fe20000010100 */
[----:B------:R-:W-:Y:S02]  /*ae10*/  IMAD.MOV.U32 R27, RZ, RZ, R7 ;  /* 0x000000ffff1b7224 */ /* 0x000fe400078e0007 */
[----:B------:R-:W-:Y:S01]  /*ae20*/  FADD.FTZ R26, -R2, R29 ;  /* 0x0000001d021a7221 */ /* 0x000fe20000010100 */
[-C--:B------:R-:W-:Y:S01]  /*ae30*/  FMUL.FTZ R8, R8, R15.reuse ;  /* 0x0000000f08087220 */ /* 0x080fe20000410000 */
[----:B0-----:R-:W-:Y:S02]  /*ae40*/  IMAD R29, R35, UR14, RZ ;  /* 0x0000000e231d7c24 */ /* 0x001fe4000f8e02ff */
[----:B------:R-:W-:Y:S01]  /*ae50*/  FMUL.FTZ R26, R26, R15 ;  /* 0x0000000f1a1a7220 */ /* 0x000fe20000410000 */
[----:B------:R-:W-:Y:S01]  /*ae60*/  FFMA.FTZ R33, R22, R8, R25 ;  /* 0x0000000816217223 */ /* 0x000fe20000010019 */
[----:B------:R-:W-:-:S02]  /*ae70*/  IMAD R29, R34, UR15, R29 ;  /* 0x0000000f221d7c24 */ /* 0x000fc4000f8e021d */
[----:B------:R-:W-:Y:S01]  /*ae80*/  FFMA.FTZ R32, R23, R26, R24 ;  /* 0x0000001a17207223 */ /* 0x000fe20000010018 */
[----:B------:R-:W-:Y:S01]  /*ae90*/  FMUL.FTZ R8, R33, -1.4426950216293334961 ;  /* 0xbfb8aa3b21087820 */ /* 0x000fe20000410000 */
[----:B------:R-:W-:Y:S02]  /*aea0*/  MOV R26, R4 ;  /* 0x00000004001a7202 */ /* 0x000fe40000000f00 */
[----:B------:R-:W-:-:S03]  /*aeb0*/  FMUL.FTZ R28, R32, -1.4426950216293334961 ;  /* 0xbfb8aa3b201c7820 */ /* 0x000fc60000410000 */
[----:B------:R-:W0:Y:S01]  /*aec0*/  MUFU.EX2 R8, R8 ;  /* 0x0000000800087308 */ /* 0x000e220000000800 */
[----:B------:R-:W-:-:S03]  /*aed0*/  IMAD.WIDE.U32 R26, R34, UR14, R26 ;  /* 0x0000000e221a7c25 */ /* 0x000fc6000f8e001a */
[----:B------:R-:W2:Y:S01]  /*aee0*/  MUFU.EX2 R28, R28 ;  /* 0x0000001c001c7308 */ /* 0x000ea20000000800 */
[----:B------:R-:W-:Y:S02]  /*aef0*/  IMAD.IADD R29, R27, 0x1, R29 ;  /* 0x000000011b1d7824 */ /* 0x000fe400078e021d */
        /* <DEDUP_REMOVED lines=10> */
.L_x_2701:
[----:B01----:R-:W-:Y:S05]  /*afa0*/  BSYNC.RECONVERGENT B0 ;  /* 0x0000000000007941 */ /* 0x003fea0003800200 */
.L_x_2700:
[----:B------:R-:W-:Y:S04]  /*afb0*/  BSSY.RECONVERGENT B0, `(.L_x_2702) ;  /* 0x000001f000007945 */ /* 0x000fe80003800200 */
[----:B------:R-:W-:Y:S05]  /*afc0*/  @P0 BRA `(.L_x_2703) ;  /* 0x0000000000740947 */ /* 0x000fea0003800000 */
[----:B-----5:R-:W-:Y:S01]  /*afd0*/  PRMT R8, R9, 0x7632, R8 ;  /* 0x0000763209087816 */ /* 0x020fe20000000008 */
[----:B------:R-:W-:Y:S01]  /*afe0*/  IMAD R19, R19, UR14, RZ ;  /* 0x0000000e13137c24 */ /* 0x000fe2000f8e02ff */
[----:B------:R-:W-:-:S03]  /*aff0*/  SHF.L.U32 R9, R9, 0x10, RZ ;  /* 0x0000001009097819 */ /* 0x000fc600000006ff */
        /* <DEDUP_REMOVED lines=26> */
.L_x_2703:
[----:B------:R-:W-:Y:S05]  /*b1a0*/  BSYNC.RECONVERGENT B0 ;  /* 0x0000000000007941 */ /* 0x000fea0003800200 */
.L_x_2702:
[----:B------:R-:W-:Y:S04]  /*b1b0*/  BSSY.RECONVERGENT B0, `(.L_x_2704) ;  /* 0x000001f000007945 */ /* 0x000fe80003800200 */
[----:B------:R-:W-:Y:S05]  /*b1c0*/  @P3 BRA `(.L_x_2705) ;  /* 0x0000000000743947 */ /* 0x000fea0003800000 */
[C---:B0----5:R-:W-:Y:S01]  /*b1d0*/  PRMT R8, R10.reuse, 0x7632, R8 ;  /* 0x000076320a087816 */ /* 0x061fe20000000008 */
[----:B------:R-:W-:Y:S02]  /*b1e0*/  IMAD.U32 R9, R10, 0x10000, RZ ;  /* 0x000100000a097824 */ /* 0x000fe400078e00ff */
[----:B------:R-:W-:Y:S01]  /*b1f0*/  IMAD R17, R17, UR14, RZ ;  /* 0x0000000e11117c24 */ /* 0x000fe2000f8e02ff */
[----:B------:R-:W-:Y:S01]  /*b200*/  SHF.L.U32 R19, R8, 0x10, RZ ;  /* 0x0000001008137819 */ /* 0x000fe200000006ff */
[----:B------:R-:W-:-:S04]  /*b210*/  FADD.FTZ R8, -R2, R9 ;  /* 0x0000000902087221 */ /* 0x000fc80000010100 */
[----:B------:R-:W-:Y:S01]  /*b220*/  FADD.FTZ R10, -R2, R19 ;  /* 0x00000013020a7221 */ /* 0x000fe20000010100 */
[-C--:B------:R-:W-:Y:S01]  /*b230*/  FMUL.FTZ R8, R8, R15.reuse ;  /* 0x0000000f08087220 */ /* 0x080fe20000410000 */
[----:B------:R-:W-:Y:S02]  /*b240*/  IMAD R19, R16, UR15, R17 ;  /* 0x0000000f10137c24 */ /* 0x000fe4000f8e0211 */
[----:B------:R-:W-:Y:S01]  /*b250*/  FMUL.FTZ R10, R10, R15 ;  /* 0x0000000f0a0a7220 */ /* 0x000fe20000410000 */
[----:B--2---:R-:W-:-:S03]  /*b260*/  FFMA.FTZ R27, R22, R8, R25 ;  /* 0x00000008161b7223 */ /* 0x004fc60000010019 */
        /* <DEDUP_REMOVED lines=19> */
.L_x_2705:
[----:B------:R-:W-:Y:S05]  /*b3a0*/  BSYNC.RECONVERGENT B0 ;  /* 0x0000000000007941 */ /* 0x000fea0003800200 */
.L_x_2704:
[----:B------:R-:W-:Y:S04]  /*b3b0*/  BSSY.RECONVERGENT B0, `(.L_x_2706) ;  /* 0x000001f000007945 */ /* 0x000fe80003800200 */
[----:B------:R-:W-:Y:S05]  /*b3c0*/  @P2 BRA `(.L_x_2707) ;  /* 0x0000000000742947 */ /* 0x000fea0003800000 */
[C---:B01---5:R-:W-:Y:S01]  /*b3d0*/  PRMT R8, R11.reuse, 0x7632, R8 ;  /* 0x000076320b087816 */ /* 0x063fe20000000008 */
[----:B------:R-:W-:Y:S02]  /*b3e0*/  IMAD.U32 R11, R11, 0x10000, RZ ;  /* 0x000100000b0b7824 */ /* 0x000fe400078e00ff */
[----:B------:R-:W-:Y:S02]  /*b3f0*/  IMAD R13, R13, UR14, RZ ;  /* 0x0000000e0d0d7c24 */ /* 0x000fe4000f8e02ff */
[----:B------:R-:W-:Y:S02]  /*b400*/  IMAD.U32 R9, R8, 0x10000, RZ ;  /* 0x0001000008097824 */ /* 0x000fe400078e00ff */
        /* <DEDUP_REMOVED lines=25> */
.L_x_2707:
[----:B------:R-:W-:Y:S05]  /*b5a0*/  BSYNC.RECONVERGENT B0 ;  /* 0x0000000000007941 */ /* 0x000fea0003800200 */
.L_x_2706:
[----:B------:R-:W-:Y:S05]  /*b5b0*/  @P4 BRA `(.L_x_2708) ;  /* 0xfffffff400ac4947 */ /* 0x000fea000383ffff */
[----:B------:R-:W-:Y:S05]  /*b5c0*/  BRA `(.L_x_2709) ;  /* 0x0000000c00787947 */ /* 0x000fea0003800000 */
.L_x_2699:
[----:B------:R-:W2:Y:S01]  /*b5d0*/  LDL.128 R16, [R1+0x10] ;  /* 0x0000100001107983 */ /* 0x000ea20000100c00 */
[----:B------:R-:W0:Y:S01]  /*b5e0*/  LDCU.64 UR6, c[0x0][0x3e8] ;  /* 0x00007d00ff0677ac */ /* 0x000e220008000a00 */
[----:B------:R-:W-:Y:S01]  /*b5f0*/  SHF.R.S32.HI R11, RZ, 0x1f, R21 ;  /* 0x0000001fff0b7819 */ /* 0x000fe20000011415 */
[C---:B------:R-:W-:Y:S01]  /*b600*/  VIADD R33, R21.reuse, 0x8 ;  /* 0x0000000815217836 */ /* 0x040fe20000000000 */
[----:B------:R-:W-:Y:S01]  /*b610*/  BSSY.RECONVERGENT B0, `(.L_x_2710) ;  /* 0x000003c000007945 */ /* 0x000fe20003800200 */
        /* <DEDUP_REMOVED lines=9> */
[----:B-----5:R-:W-:-:S07]  /*b6b0*/  @!P0 MOV R10, R4 ;  /* 0x00000004000a8202 */ /* 0x020fce0000000f00 */
[----:B------:R-:W1:Y:S01]  /*b6c0*/  @!P0 LDC.64 R8, c[0x0][0x380] ;  /* 0x0000e000ff088b82 */ /* 0x000e620000000a00 */
[-C--:B0-----:R-:W-:Y:S02]  /*b6d0*/  @!P0 IMAD R0, R11, R12.reuse, RZ ;  /* 0x0000000c0b008224 */ /* 0x081fe400078e02ff */
[----:B------:R-:W-:Y:S02]  /*b6e0*/  @!P0 IMAD.MOV.U32 R11, RZ, RZ, R7 ;  /* 0x000000ffff0b8224 */ /* 0x000fe400078e0007 */
[C---:B------:R-:W-:Y:S01]  /*b6f0*/  @!P0 IMAD R31, R21.reuse, R13, R0 ;  /* 0x0000000d151f8224 */ /* 0x040fe200078e0200 */
[C---:B------:R-:W-:Y:S01]  /*b700*/  IADD3 R13, PT, PT, R21.reuse, 0x10, RZ ;  /* 0x00000010150d7810 */ /* 0x040fe20007ffe0ff */
[----:B------:R-:W-:-:S03]  /*b710*/  @!P0 IMAD.WIDE.U32 R10, R21, R12, R10 ;  /* 0x0000000c150a8225 */ /* 0x000fc600078e000a */
[----:B------:R-:W-:Y:S01]  /*b720*/  ISETP.GE.U32.AND P3, PT, R13, UR6, PT ;  /* 0x000000060d007c0c */ /* 0x000fe2000bf66070 */
[----:B------:R-:W-:Y:S01]  /*b730*/  @!P0 IMAD.IADD R31, R11, 0x1, R31 ;  /* 0x000000010b1f8824 */ /* 0x000fe200078e021f */
[----:B-1----:R-:W-:Y:S01]  /*b740*/  @!P0 LEA R8, P4, R10, R8, 0x1 ;  /* 0x000000080a088211 */ /* 0x002fe200078808ff */
[----:B------:R-:W-:-:S03]  /*b750*/  VIADD R0, R21, 0x18 ;  /* 0x0000001815007836 */ /* 0x000fc60000000000 */
[----:B------:R-:W-:Y:S02]  /*b760*/  @!P0 LEA.HI.X R9, R10, R9, R31, 0x1, P4 ;  /* 0x000000090a098211 */ /* 0x000fe400020f0c1f */
[----:B------:R-:W-:Y:S02]  /*b770*/  ISETP.GE.U32.AND P1, PT, R0, UR6, PT ;  /* 0x0000000600007c0c */ /* 0x000fe4000bf26070 */
[C---:B--2---:R-:W-:Y:S01]  /*b780*/  PRMT R12, R16.reuse, 0x7632, R12 ;  /* 0x00007632100c7816 */ /* 0x044fe2000000000c */
[----:B------:R-:W-:-:S03]  /*b790*/  IMAD.U32 R27, R16, 0x10000, RZ ;  /* 0x00010000101b7824 */ /* 0x000fc600078e00ff */
[----:B------:R-:W-:Y:S01]  /*b7a0*/  SHF.L.U32 R29, R12, 0x10, RZ ;  /* 0x000000100c1d7819 */ /* 0x000fe200000006ff */
[----:B------:R-:W-:-:S04]  /*b7b0*/  FADD.FTZ R12, -R2, R27 ;  /* 0x0000001b020c7221 */ /* 0x000fc80000010100 */
[----:B------:R-:W-:Y:S01]  /*b7c0*/  FADD.FTZ R26, -R2, R29 ;  /* 0x0000001d021a7221 */ /* 0x000fe20000010100 */
[-C--:B------:R-:W-:Y:S01]  /*b7d0*/  FMUL.FTZ R16, R12, R15.reuse ;  /* 0x0000000f0c107220 */ /* 0x080fe20000410000 */
[----:B------:R-:W-:Y:S02]  /*b7e0*/  SHF.R.S32.HI R29, RZ, 0x1f, R13 ;  /* 0x0000001fff1d7819 */ /* 0x000fe4000001140d */
[----:B------:R-:W-:Y:S01]  /*b7f0*/  FMUL.FTZ R26, R26, R15 ;  /* 0x0000000f1a1a7220 */ /* 0x000fe20000410000 */
[----:B------:R-:W-:Y:S01]  /*b800*/  FFMA.FTZ R16, R22, R16, R25 ;  /* 0x0000001016107223 */ /* 0x000fe20000010019 */
[----:B------:R-:W-:Y:S02]  /*b810*/  SHF.R.S32.HI R12, RZ, 0x1f, R0 ;  /* 0x0000001fff0c7819 */ /* 0x000fe40000011400 */
[----:B------:R-:W-:Y:S01]  /*b820*/  FFMA.FTZ R27, R23, R26, R24 ;  /* 0x0000001a171b7223 */ /* 0x000fe20000010018 */
[----:B------:R-:W-:Y:S02]  /*b830*/  ISETP.GE.AND.EX P3, PT, R29, UR7, PT, P3 ;  /* 0x000000071d007c0c */ /* 0x000fe4000bf66330 */
[----:B------:R-:W-:-:S02]  /*b840*/  ISETP.GE.AND.EX P1, PT, R12, UR7, PT, P1 ;  /* 0x000000070c007c0c */ /* 0x000fc4000bf26310 */
[----:B------:R-:W-:-:S05]  /*b850*/  @!P0 F2FP.BF16.F32.PACK_AB R11, R27, R16 ;  /* 0x000000101b0b823e */ /* 0x000fca00000010ff */
[----:B------:R0:W-:Y:S01]  /*b860*/  @!P0 STG.E desc[UR18][R8.64], R11 ;  /* 0x0000000b08008986 */ /* 0x0001e2000c101912 */
[----:B---34-:R-:W-:Y:S05]  /*b870*/  @P2 BRA `(.L_x_2711) ;  /* 0x0000000000542947 */ /* 0x018fea0003800000 */
[----:B------:R-:W1:Y:S01]  /*b880*/  LDCU.64 UR12, c[0x0][0x3e0] ;  /* 0x00007c00ff0c77ac */ /* 0x000e620008000a00 */
[C---:B0-----:R-:W-:Y:S01]  /*b890*/  PRMT R8, R17.reuse, 0x7632, R8 ;  /* 0x0000763211087816 */ /* 0x041fe20000000008 */
[----:B------:R-:W-:Y:S01]  /*b8a0*/  IMAD.U32 R17, R17, 0x10000, RZ ;  /* 0x0001000011117824 */ /* 0x000fe200078e00ff */
[----:B------:R-:W0:Y:S02]  /*b8b0*/  LDCU.64 UR14, c[0x0][0x380] ;  /* 0x00007000ff0e77ac */ /* 0x000e240008000a00 */
[----:B------:R-:W-:Y:S01]  /*b8c0*/  SHF.L.U32 R11, R8, 0x10, RZ ;  /* 0x00000010080b7819 */ /* 0x000fe200000006ff */
[----:B------:R-:W-:Y:S02]  /*b8d0*/  IMAD.MOV.U32 R8, RZ, RZ, R4 ;  /* 0x000000ffff087224 */ /* 0x000fe400078e0004 */
[C---:B------:R-:W-:Y:S01]  /*b8e0*/  FADD.FTZ R10, -R2.reuse, R17 ;  /* 0x00000011020a7221 */ /* 0x040fe20000010100 */
[----:B------:R-:W-:Y:S02]  /*b8f0*/  IMAD.MOV.U32 R9, RZ, RZ, R7 ;  /* 0x000000ffff097224 */ /* 0x000fe400078e0007 */
[----:B------:R-:W-:Y:S01]  /*b900*/  FADD.FTZ R16, -R2, R11 ;  /* 0x0000000b02107221 */ /* 0x000fe20000010100 */
[----:B------:R-:W-:-:S03]  /*b910*/  FMUL.FTZ R11, R10, R15 ;  /* 0x0000000f0a0b7220 */ /* 0x000fc60000410000 */
[----:B------:R-:W-:Y:S01]  /*b920*/  FMUL.FTZ R16, R16, R15 ;  /* 0x0000000f10107220 */ /* 0x000fe20000410000 */
[----:B-1----:R-:W-:-:S03]  /*b930*/  IMAD R28, R28, UR12, RZ ;  /* 0x0000000c1c1c7c24 */ /* 0x002fc6000f8e02ff */
[----:B------:R-:W-:Y:S01]  /*b940*/  FFMA.FTZ R16, R23, R16, R24 ;  /* 0x0000001017107223 */ /* 0x000fe20000010018 */
[----:B------:R-:W-:-:S04]  /*b950*/  IMAD.WIDE.U32 R8, R33, UR12, R8 ;  /* 0x0000000c21087c25 */ /* 0x000fc8000f8e0008 */
[----:B------:R-:W-:Y:S01]  /*b960*/  IMAD R33, R33, UR13, R28 ;  /* 0x0000000d21217c24 */ /* 0x000fe2000f8e021c */
[----:B0-----:R-:W-:-:S04]  /*b970*/  LEA R10, P0, R8, UR14, 0x1 ;  /* 0x0000000e080a7c11 */ /* 0x001fc8000f8008ff */
[----:B------:R-:W-:Y:S01]  /*b980*/  IADD3 R33, PT, PT, R9, R33, RZ ;  /* 0x0000002109217210 */ /* 0x000fe20007ffe0ff */
[----:B------:R-:W-:-:S03]  /*b990*/  FFMA.FTZ R9, R22, R11, R25 ;  /* 0x0000000b16097223 */ /* 0x000fc60000010019 */
[----:B------:R-:W-:Y:S02]  /*b9a0*/  LEA.HI.X R11, R8, UR15, R33, 0x1, P0 ;  /* 0x0000000f080b7c11 */ /* 0x000fe400080f0c21 */
[----:B------:R-:W-:-:S05]  /*b9b0*/  F2FP.BF16.F32.PACK_AB R9, R16, R9 ;  /* 0x000000091009723e */ /* 0x000fca00000010ff */
[----:B------:R1:W-:Y:S02]  /*b9c0*/  STG.E desc[UR18][R10.64], R9 ;  /* 0x000000090a007986 */ /* 0x0003e4000c101912 */
.L_x_2711:
[----:B------:R-:W-:Y:S05]  /*b9d0*/  BSYNC.RECONVERGENT B0 ;  /* 0x0000000000007941 */ /* 0x000fea0003800200 */
.L_x_2710:
[----:B------:R-:W-:Y:S04]  /*b9e0*/  BSSY.RECONVERGENT B0, `(.L_x_2712) ;  /* 0x0000017000007945 */ /* 0x000fe80003800200 */
[----:B------:R-:W-:Y:S05]  /*b9f0*/  @P3 BRA `(.L_x_2713) ;  /* 0x0000000000543947 */ /* 0x000fea0003800000 */
[----:B------:R-:W2:Y:S01]  /*ba00*/  LDCU.64 UR12, c[0x0][0x3e0] ;  /* 0x00007c00ff0c77ac */ /* 0x000ea20008000a00 */
[C---:B0-----:R-:W-:Y:S01]  /*ba10*/  PRMT R8, R18.reuse, 0x7632, R8 ;  /* 0x0000763212087816 */ /* 0x041fe20000000008 */
[----:B-1----:R-:W-:Y:S01]  /*ba20*/  IMAD.MOV.U32 R9, RZ, RZ, R7 ;  /* 0x000000ffff097224 */ /* 0x002fe200078e0007 */
[----:B------:R-:W0:Y:S01]  /*ba30*/  LDCU.64 UR14, c[0x0][0x380] ;  /* 0x00007000ff0e77ac */ /* 0x000e220008000a00 */
[----:B------:R-:W-:Y:S02]  /*ba40*/  IMAD.U32 R17, R18, 0x10000, RZ ;  /* 0x0001000012117824 */ /* 0x000fe400078e00ff */
[----:B------:R-:W-:Y:S01]  /*ba50*/  IMAD.U32 R27, R8, 0x10000, RZ ;  /* 0x00010000081b7824 */ /* 0x000fe200078e00ff */
[----:B------:R-:W-:-:S03]  /*ba60*/  MOV R8, R4 ;  /* 0x0000000400087202 */ /* 0x000fc60000000f00 */
        /* <DEDUP_REMOVED lines=14> */
.L_x_2713:
[----:B------:R-:W-:Y:S05]  /*bb50*/  BSYNC.RECONVERGENT B0 ;  /* 0x0000000000007941 */ /* 0x000fea0003800200 */
.L_x_2712:
[----:B------:R-:W-:Y:S04]  /*bb60*/  BSSY.RECONVERGENT B0, `(.L_x_2714) ;  /* 0x0000017000007945 */ /* 0x000fe80003800200 */
[----:B------:R-:W-:Y:S05]  /*bb70*/  @P1 BRA `(.L_x_2715) ;  /* 0x0000000000541947 */ /* 0x000fea0003800000 */
[----:B------:R-:W3:Y:S01]  /*bb80*/  LDCU.64 UR6, c[0x0][0x3e0] ;  /* 0x00007c00ff0677ac */ /* 0x000ee20008000a00 */
[C---:B0-2---:R-:W-:Y:S02]  /*bb90*/  PRMT R8, R19.reuse, 0x7632, R8 ;  /* 0x0000763213087816 */ /* 0x045fe40000000008 */
[----:B-1----:R-:W-:Y:S01]  /*bba0*/  MOV R9, R7 ;  /* 0x0000000700097202 */ /* 0x002fe20000000f00 */
[----:B------:R-:W0:Y:S01]  /*bbb0*/  LDCU.64 UR12, c[0x0][0x380] ;  /* 0x00007000ff0c77ac */ /* 0x000e220008000a00 */
[----:B------:R-:W-:Y:S01]  /*bbc0*/  SHF.L.U32 R19, R19, 0x10, RZ ;  /* 0x0000001013137819 */ /* 0x000fe200000006ff */
[----:B------:R-:W-:Y:S02]  /*bbd0*/  IMAD.U32 R13, R8, 0x10000, RZ ;  /* 0x00010000080d7824 */ /* 0x000fe400078e00ff */
[----:B------:R-:W-:Y:S02]  /*bbe0*/  IMAD.MOV.U32 R8, RZ, RZ, R4 ;  /* 0x000000ffff087224 */ /* 0x000fe400078e0004 */
[----:B---3--:R-:W-:-:S02]  /*bbf0*/  IMAD R17, R12, UR6, RZ ;  /* 0x000000060c117c24 */ /* 0x008fc4000f8e02ff */
[----:B------:R-:W-:Y:S01]  /*bc00*/  FADD.FTZ R12, -R2, R13 ;  /* 0x0000000d020c7221 */ /* 0x000fe20000010100 */
        /* <DEDUP_REMOVED lines=12> */
.L_x_2715:
[----:B------:R-:W-:Y:S05]  /*bcd0*/  BSYNC.RECONVERGENT B0 ;  /* 0x0000000000007941 */ /* 0x000fea0003800200 */
.L_x_2714:
[----:B------:R-:W-:-:S07]  /*bce0*/  IMAD.MOV.U32 R0, RZ, RZ, 0x4 ;  /* 0x00000004ff007424 */ /* 0x000fce00078e00ff */
.L_x_2722:
[----:B0-23--:R-:W-:-:S06]  /*bcf0*/  LEA R8, R0, UR8, 0x2 ;  /* 0x0000000800087c11 */ /* 0x00dfcc000f8e10ff */
[----:B-1----:R-:W2:Y:S01]  /*bd00*/  LDL.128 R8, [R8] ;  /* 0x0000000008087983 */ /* 0x002ea20000100c00 */
[C---:B------:R-:W-:Y:S01]  /*bd10*/  LEA R29, R0.reuse, R21, 0x3 ;  /* 0x00000015001d7211 */ /* 0x040fe200078e18ff */
[----:B------:R-:W-:Y:S01]  /*bd20*/  BSSY.RECONVERGENT B0, `(.L_x_2716) ;  /* 0x000003b000007945 */ /* 0x000fe20003800200 */
[----:B------:R-:W-:Y:S02]  /*bd30*/  IADD3 R0, PT, PT, R0, 0x4, RZ ;  /* 0x0000000400007810 */ /* 0x000fe40007ffe0ff */
[----:B------:R-:W-:Y:S02]  /*bd40*/  ISETP.GE.U32.AND P0, PT, R29, UR16, PT ;  /* 0x000000101d007c0c */ /* 0x000fe4000bf06070 */
[----:B------:R-:W-:Y:S02]  /*bd50*/  SHF.R.S32.HI R31, RZ, 0x1f, R29 ;  /* 0x0000001fff1f7819 */ /* 0x000fe4000001141d */
[----:B------:R-:W-:Y:S02]  /*bd60*/  ISETP.NE.AND P4, PT, R0, 0x40, PT ;  /* 0x000000400000780c */ /* 0x000fe40003f85270 */
[----:B------:R-:W-:-:S13]  /*bd70*/  ISETP.GE.AND.EX P0, PT, R31, UR17, PT, P0 ;  /* 0x000000111f007c0c */ /* 0x000fda000bf06300 */
[----:B------:R-:W0:Y:S01]  /*bd80*/  @!P0 LDC.64 R32, c[0x0][0x3e0] ;  /* 0x0000f800ff208b82 */ /* 0x000e220000000a00 */
[----:B------:R-:W-:Y:S01]  /*bd90*/  @!P0 MOV R18, R4 ;  /* 0x0000000400128202 */ /* 0x000fe20000000f00 */
[----:B------:R-:W-:-:S06]  /*bda0*/  @!P0 IMAD.MOV.U32 R19, RZ, RZ, R7 ;  /* 0x000000ffff138224 */ /* 0x000fcc00078e0007 */
        /* <DEDUP_REMOVED lines=8> */
[----:B------:R-:W-:-:S04]  /*be30*/  IMAD.U32 R17, R8, 0x10000, RZ ;  /* 0x0001000008117824 */ /* 0x000fc800078e00ff */
[----:B------:R-:W-:Y:S02]  /*be40*/  IMAD.U32 R27, R16, 0x10000, RZ ;  /* 0x00010000101b7824 */ /* 0x000fe400078e00ff */
[C---:B------:R-:W-:Y:S02]  /*be50*/  FADD.FTZ R8, -R2.reuse, R17 ;  /* 0x0000001102087221 */ /* 0x040fe40000010100 */
[----:B------:R-:W-:Y:S02]  /*be60*/  FADD.FTZ R16, -R2, R27 ;  /* 0x0000001b02107221 */ /* 0x000fe40000010100 */
[----:B------:R-:W-:Y:S01]  /*be70*/  FMUL.FTZ R8, R8, R15 ;  /* 0x0000000f08087220 */ /* 0x000fe20000410000 */
[----:B------:R-:W-:Y:S02]  /*be80*/  @!P0 IMAD R27, R29, R33, R26 ;  /* 0x000000211d1b8224 */ /* 0x000fe400078e021a */
[----:B------:R-:W-:Y:S01]  /*be90*/  FMUL.FTZ R17, R16, R15 ;  /* 0x0000000f10117220 */ /* 0x000fe20000410000 */
[----:B-1----:R-:W-:Y:S01]  /*bea0*/  @!P0 LEA R16, P1, R18, R12, 0x1 ;  /* 0x0000000c12108211 */ /* 0x002fe200078208ff */
[----:B------:R-:W-:Y:S01]  /*beb0*/  FFMA.FTZ R12, R22, R8, R25 ;  /* 0x00000008160c7223 */ /* 0x000fe20000010019 */
[----:B------:R-:W-:-:S02]  /*bec0*/  @!P0 IMAD.IADD R8, R19, 0x1, R27 ;  /* 0x0000000113088824 */ /* 0x000fc400078e021b */
[----:B------:R-:W-:Y:S01]  /*bed0*/  FFMA.FTZ R19, R23, R17, R24 ;  /* 0x0000001117137223 */ /* 0x000fe20000010018 */
[C---:B------:R-:W-:Y:S02]  /*bee0*/  IADD3 R27, PT, PT, R29.reuse, 0x8, RZ ;  /* 0x000000081d1b7810 */ /* 0x040fe40007ffe0ff */
[----:B------:R-:W-:Y:S01]  /*bef0*/  @!P0 LEA.HI.X R17, R18, R13, R8, 0x1, P1 ;  /* 0x0000000d12118211 */ /* 0x000fe200008f0c08 */
[----:B------:R-:W-:Y:S01]  /*bf00*/  VIADD R8, R29, 0x18 ;  /* 0x000000181d087836 */ /* 0x000fe20000000000 */
        /* <DEDUP_REMOVED lines=28> */
.L_x_2717:
[----:B------:R-:W-:Y:S05]  /*c0d0*/  BSYNC.RECONVERGENT B0 ;  /* 0x0000000000007941 */ /* 0x000fea0003800200 */
.L_x_2716:
[----:B------:R-:W-:Y:S04]  /*c0e0*/  BSSY.RECONVERGENT B0, `(.L_x_2718) ;  /* 0x0000015000007945 */ /* 0x000fe80003800200 */
[----:B------:R-:W-:Y:S05]  /*c0f0*/  @P3 BRA `(.L_x_2719) ;  /* 0x00000000004c3947 */ /* 0x000fea0003800000 */
[----:B0-----:R-:W-:Y:S01]  /*c100*/  PRMT R9, R10, 0x7632, R9 ;  /* 0x000076320a097816 */ /* 0x001fe20000000009 */
[----:B------:R-:W-:Y:S01]  /*c110*/  IMAD R18, R28, UR20, RZ ;  /* 0x000000141c127c24 */ /* 0x000fe2000f8e02ff */
[----:B------:R-:W-:Y:S01]  /*c120*/  SHF.L.U32 R13, R10, 0x10, RZ ;  /* 0x000000100a0d7819 */ /* 0x000fe200000006ff */
[----:B------:R-:W-:Y:S01]  /*c130*/  IMAD.MOV.U32 R16, RZ, RZ, R4 ;  /* 0x000000ffff107224 */ /* 0x000fe200078e0004 */
[----:B------:R-:W-:Y:S01]  /*c140*/  MOV R17, R7 ;  /* 0x0000000700117202 */ /* 0x000fe20000000f00 */
[----:B------:R-:W-:Y:S02]  /*c150*/  IMAD.U32 R9, R9, 0x10000, RZ ;  /* 0x0001000009097824 */ /* 0x000fe400078e00ff */
[C---:B------:R-:W-:Y:S02]  /*c160*/  IMAD R19, R31.reuse, UR21, R18 ;  /* 0x000000151f137c24 */ /* 0x040fe4000f8e0212 */
[C---:B------:R-:W-:Y:S01]  /*c170*/  FADD.FTZ R10, -R2.reuse, R13 ;  /* 0x0000000d020a7221 */ /* 0x040fe20000010100 */
[----:B------:R-:W-:Y:S01]  /*c180*/  FADD.FTZ R18, -R2, R9 ;  /* 0x0000000902127221 */ /* 0x000fe20000010100 */
[----:B------:R-:W-:-:S04]  /*c190*/  IMAD.WIDE.U32 R16, R31, UR20, R16 ;  /* 0x000000141f107c25 */ /* 0x000fc8000f8e0010 */
[-C--:B------:R-:W-:Y:S01]  /*c1a0*/  FMUL.FTZ R10, R10, R15.reuse ;  /* 0x0000000f0a0a7220 */ /* 0x080fe20000410000 */
[----:B------:R-:W-:Y:S01]  /*c1b0*/  FMUL.FTZ R9, R18, R15 ;  /* 0x0000000f12097220 */ /* 0x000fe20000410000 */
[----:B------:R-:W-:Y:S01]  /*c1c0*/  IMAD.IADD R13, R17, 0x1, R19 ;  /* 0x00000001110d7824 */ /* 0x000fe200078e0213 */
[----:B------:R-:W-:Y:S01]  /*c1d0*/  LEA R18, P0, R16, UR24, 0x1 ;  /* 0x0000001810127c11 */ /* 0x000fe2000f8008ff */
[----:B------:R-:W-:Y:S01]  /*c1e0*/  FFMA.FTZ R10, R22, R10, R25 ;  /* 0x0000000a160a7223 */ /* 0x000fe20000010019 */
[----:B------:R-:W-:Y:S02]  /*c1f0*/  FFMA.FTZ R9, R23, R9, R24 ;  /* 0x0000000917097223 */ /* 0x000fe40000010018 */
[----:B------:R-:W-:-:S03]  /*c200*/  LEA.HI.X R19, R16, UR25, R13, 0x1, P0 ;  /* 0x0000001910137c11 */ /* 0x000fc600080f0c0d */
[----:B------:R-:W-:-:S05]  /*c210*/  F2FP.BF16.F32.PACK_AB R9, R9, R10 ;  /* 0x0000000a0909723e */ /* 0x000fca00000010ff */
[----:B------:R1:W-:Y:S02]  /*c220*/  STG.E desc[UR18][R18.64], R9 ;  /* 0x0000000912007986 */ /* 0x0003e4000c101912 */
.L_x_2719:
[----:B------:R-:W-:Y:S05]  /*c230*/  BSYNC.RECONVERGENT B0 ;  /* 0x0000000000007941 */ /* 0x000fea0003800200 */
.L_x_2718:
[----:B------:R-:W-:Y:S04]  /*c240*/  BSSY.RECONVERGENT B0, `(.L_x_2720) ;  /* 0x0000015000007945 */ /* 0x000fe80003800200 */
[----:B------:R-:W-:Y:S05]  /*c250*/  @P1 BRA `(.L_x_2721) ;  /* 0x00000000004c1947 */ /* 0x000fea0003800000 */
[C---:B01----:R-:W-:Y:S01]  /*c260*/  PRMT R9, R11.reuse, 0x7632, R9 ;  /* 0x000076320b097816 */ /* 0x043fe20000000009 */
[----:B------:R-:W-:Y:S02]  /*c270*/  IMAD R19, R12, UR20, RZ ;  /* 0x000000140c137c24 */ /* 0x000fe4000f8e02ff */
[----:B------:R-:W-:Y:S01]  /*c280*/  IMAD.U32 R13, R11, 0x10000, RZ ;  /* 0x000100000b0d7824 */ /* 0x000fe200078e00ff */
[----:B------:R-:W-:Y:S01]  /*c290*/  SHF.L.U32 R17, R9, 0x10, RZ ;  /* 0x0000001009117819 */ /* 0x000fe200000006ff */
[----:B------:R-:W-:Y:S02]  /*c2a0*/  IMAD.MOV.U32 R10, RZ, RZ, R4 ;  /* 0x000000ffff0a7224 */ /* 0x000fe400078e0004 */
[----:B------:R-:W-:Y:S02]  /*c2b0*/  IMAD.MOV.U32 R11, RZ, RZ, R7 ;  /* 0x000000ffff0b7224 */ /* 0x000fe400078e0007 */
[----:B------:R-:W-:Y:S02]  /*c2c0*/  IMAD R19, R8, UR21, R19 ;  /* 0x0000001508137c24 */ /* 0x000fe4000f8e0213 */
[----:B------:R-:W-:Y:S01]  /*c2d0*/  FADD.FTZ R12, -R2, R17 ;  /* 0x00000011020c7221 */ /* 0x000fe20000010100 */
[----:B------:R-:W-:-:S04]  /*c2e0*/  IMAD.WIDE.U32 R8, R8, UR20, R10 ;  /* 0x0000001408087c25 */ /* 0x000fc8000f8e000a */
[----:B------:R-:W-:Y:S01]  /*c2f0*/  FADD.FTZ R10, -R2, R13 ;  /* 0x0000000d020a7221 */ /* 0x000fe20000010100 */
[----:B------:R-:W-:-:S03]  /*c300*/  FMUL.FTZ R12, R12, R15 ;  /* 0x0000000f0c0c7220 */ /* 0x000fc60000410000 */
[----:B------:R-:W-:Y:S01]  /*c310*/  FMUL.FTZ R11, R10, R15 ;  /* 0x0000000f0a0b7220 */ /* 0x000fe20000410000 */
[----:B------:R-:W-:Y:S01]  /*c320*/  IADD3 R9, PT, PT, R9, R19, RZ ;  /* 0x0000001309097210 */ /* 0x000fe20007ffe0ff */
[----:B------:R-:W-:Y:S01]  /*c330*/  FFMA.FTZ R12, R23, R12, R24 ;  /* 0x0000000c170c7223 */ /* 0x000fe20000010018 */
[----:B------:R-:W-:Y:S01]  /*c340*/  LEA R10, P0, R8, UR24, 0x1 ;  /* 0x00000018080a7c11 */ /* 0x000fe2000f8008ff */
[----:B------:R-:W-:-:S03]  /*c350*/  FFMA.FTZ R13, R22, R11, R25 ;  /* 0x0000000b160d7223 */ /* 0x000fc60000010019 */
[----:B------:R-:W-:Y:S02]  /*c360*/  LEA.HI.X R11, R8, UR25, R9, 0x1, P0 ;  /* 0x00000019080b7c11 */ /* 0x000fe400080f0c09 */
[----:B------:R-:W-:-:S05]  /*c370*/  F2FP.BF16.F32.PACK_AB R9, R12, R13 ;  /* 0x0000000d0c09723e */ /* 0x000fca00000010ff */
[----:B------:R2:W-:Y:S02]  /*c380*/  STG.E desc[UR18][R10.64], R9 ;  /* 0x000000090a007986 */ /* 0x0005e4000c101912 */
.L_x_2721:
[----:B------:R-:W-:Y:S05]  /*c390*/  BSYNC.RECONVERGENT B0 ;  /* 0x0000000000007941 */ /* 0x000fea0003800200 */
.L_x_2720:
[----:B------:R-:W-:Y:S05]  /*c3a0*/  @P4 BRA `(.L_x_2722) ;  /* 0xfffffff800504947 */ /* 0x000fea000383ffff */
.L_x_2709:
        /* <DEDUP_REMOVED lines=8> */
.L_x_2724:
        /* <DEDUP_REMOVED lines=13> */
.L_x_4927:


//--------------------- .text._Z35group_norm_nhwc_fwd_one_pass_kernelI11Fp16IOFp32WLi64ELi128ELi512EEv26Group_norm_nhwc_fwd_params --------------------------
	.section	.text._Z35group_norm_nhwc_fwd_one_pass_kernelI11Fp16IOFp32WLi64ELi128ELi512EEv26Group_norm_nhwc_fwd_params,"ax",@progbits
	.align	128
        .global         _Z35group_norm_nhwc_fwd_one_pass_kernelI11Fp16IOFp32WLi64ELi128ELi512EEv26Group_norm_nhwc_fwd_params
        .type           _Z35group_norm_nhwc_fwd_one_pass_kernelI11Fp16IOFp32WLi64ELi128ELi512EEv26Group_norm_nhwc_fwd_params,@function
        .size           _Z35group_norm_nhwc_fwd_one_pass_kernelI11Fp16IOFp32WLi64ELi128ELi512EEv26Group_norm_nhwc_fwd_params,(.L_x_4928 - _Z35group_norm_nhwc_fwd_one_pass_kernelI11Fp16IOFp32WLi64ELi128ELi512EEv26Group_norm_nhwc_fwd_params)
        .other          _Z35group_norm_nhwc_fwd_one_pass_kernelI11Fp16IOFp32WLi64ELi128ELi512EEv26Group_norm_nhwc_fwd_params,@"STO_CUDA_ENTRY STV_DEFAULT"
_Z35group_norm_nhwc_fwd_one_pass_kernelI11Fp16IOFp32WLi64ELi128ELi512EEv26Group_norm_nhwc_fwd_params:
.text._Z35group_norm_nhwc_fwd_one_pass_kernelI11Fp16IOFp32WLi64ELi128ELi512EEv26Group_norm_nhwc_fwd_params:
        /* <DEDUP_REMOVED lines=40> */
.L_x_2768:
        /* <DEDUP_REMOVED lines=8> */
[----:B------:R-:W-:-:S02]  /*0300*/  MOV R34, RZ ;  /* 0x000000ff00227202 */ /* 0x000fc40000000f00 */
[----:B--2---:R-:W-:Y:S02]  /*0310*/  ISETP.GE.U32.AND P4, PT, R31, UR10, PT ;  /* 0x0000000a1f007c0c */ /* 0x004fe4000bf86070 */
[----:B------:R-:W-:Y:S02]  /*0320*/  ISETP.GE.U32.AND P5, PT, R29, UR10, PT ;  /* 0x0000000a1d007c0c */ /* 0x000fe4000bfa6070 */
[----:B-1---5:R-:W-:Y:S02]  /*0330*/  IABS R14, R17 ;  /* 0x00000011000e7213 */ /* 0x022fe40000000000 */
[----:B------:R-:W-:Y:S02]  /*0340*/  ISETP.GE.AND.EX P4, PT, R19, UR11, PT, P4 ;  /* 0x0000000b13007c0c */ /* 0x000fe4000bf86340 */
[----:B------:R-:W1:Y:S01]  /*0350*/  I2F.RP R11, R14 ;  /* 0x0000000e000b7306 */ /* 0x000e620000209400 */
[----:B------:R-:W-:-:S10]  /*0360*/  ISETP.GE.AND.EX P5, PT, R33, UR11, PT, P5 ;  /* 0x0000000b21007c0c */ /* 0x000fd4000bfa6350 */
[----:B------:R-:W2:Y:S01]  /*0370*/  @!P4 LDC.64 R22, c[0x0][0x390] ;  /* 0x0000e400ff16cb82 */ /* 0x000ea20000000a00 */
[----:B-1----:R-:W1:Y:S07]  /*0380*/  MUFU.RCP R11, R11 ;  /* 0x0000000b000b7308 */ /* 0x002e6e0000001000 */
[----:B------:R-:W5:Y:S08]  /*0390*/  @!P5 LDC.64 R24, c[0x0][0x3e0] ;  /* 0x0000f800ff18db82 */ /* 0x000f700000000a00 */
[----:B------:R-:W4:Y:S01]  /*03a0*/  @!P5 LDC.64 R20, c[0x0][0x390] ;  /* 0x0000e400ff14db82 */ /* 0x000f220000000a00 */
[----:B-1----:R-:W-:-:S04]  /*03b0*/  IADD3 R12, PT, PT, R11, 0xffffffe, RZ ;  /* 0x0ffffffe0b0c7810 */ /* 0x002fc80007ffe0ff */
[----:B------:R1:W0:Y:S02]  /*03c0*/  F2I.FTZ.U32.TRUNC.NTZ R13, R12 ;  /* 0x0000000c000d7305 */ /* 0x000224000021f000 */
[----:B-1----:R-:W-:Y:S02]  /*03d0*/  MOV R12, RZ ;  /* 0x000000ff000c7202 */ /* 0x002fe40000000f00 */
[----:B0-----:R-:W-:-:S05]  /*03e0*/  IADD3 R15, PT, PT, RZ, -R13, RZ ;  /* 0x8000000dff0f7210 */ /* 0x001fca0007ffe0ff */
[----:B------:R-:W-:-:S04]  /*03f0*/  IMAD R15, R15, R14, RZ ;  /* 0x0000000e0f0f7224 */ /* 0x000fc800078e02ff */
[----:B------:R-:W-:Y:S01]  /*0400*/  IMAD.HI.U32 R13, R13, R15, R12 ;  /* 0x0000000f0d0d7227 */ /* 0x000fe200078e000c */
[----:B------:R-:W-:-:S03]  /*0410*/  MOV R15, R16 ;  /* 0x00000010000f7202 */ /* 0x000fc60000000f00 */
[----:B-----5:R-:W-:Y:S02]  /*0420*/  @!P5 IMAD R16, R33, R24, RZ ;  /* 0x000000182110d224 */ /* 0x020fe400078e02ff */
        /* <DEDUP_REMOVED lines=9> */
[----:B------:R-:W-:-:S02]  /*04c0*/  ISETP.GE.AND P3, PT, R11, RZ, PT ;  /* 0x000000ff0b00720c */ /* 0x000fc40003f66270 */
[----:B------:R-:W-:-:S04]  /*04d0*/  IADD3 R11, PT, PT, R51, 0x10, RZ ;  /* 0x00000010330b7810 */ /* 0x000fc80007ffe0ff */
[----:B------:R-:W-:Y:S02]  /*04e0*/  SHF.R.S32.HI R27, RZ, 0x1f, R11 ;  /* 0x0000001fff1b7819 */ /* 0x000fe4000001140b */
[----:B------:R-:W-:Y:S02]  /*04f0*/  @P1 IADD3 R13, PT, PT, R13, 0x1, RZ ;  /* 0x000000010d0d1810 */ /* 0x000fe40007ffe0ff */
[----:B------:R-:W-:Y:S02]  /*0500*/  ISETP.GE.U32.AND P1, PT, R51, UR10, PT ;  /* 0x0000000a33007c0c */ /* 0x000fe4000bf26070 */
[----:B------:R-:W-:Y:S02]  /*0510*/  MOV R15, R13 ;  /* 0x0000000d000f7202 */ /* 0x000fe40000000f00 */
[----:B------:R-:W0:Y:S01]  /*0520*/  @!P4 LDC.64 R12, c[0x0][0x3e0] ;  /* 0x0000f800ff0ccb82 */ /* 0x000e220000000a00 */
[----:B------:R-:W-:Y:S02]  /*0530*/  ISETP.GE.AND.EX P1, PT, R6, UR11, PT, P1 ;  /* 0x0000000b06007c0c */ /* 0x000fe4000bf26310 */
[----:B------:R-:W-:-:S02]  /*0540*/  @!P3 IADD3 R15, PT, PT, -R15, RZ, RZ ;  /* 0x000000ff0f0fb210 */ /* 0x000fc40007ffe1ff */
[----:B------:R-:W-:Y:S02]  /*0550*/  @!P2 LOP3.LUT R15, RZ, R17, RZ, 0x33, !PT ;  /* 0x00000011ff0fa212 */ /* 0x000fe400078e33ff */
[----:B------:R-:W-:Y:S02]  /*0560*/  ISETP.GE.U32.AND P2, PT, R11, UR10, PT ;  /* 0x0000000a0b007c0c */ /* 0x000fe4000bf46070 */
[----:B------:R-:W-:Y:S02]  /*0570*/  IADD3 R53, PT, PT, -R15, RZ, RZ ;  /* 0x000000ff0f357210 */ /* 0x000fe40007ffe1ff */
[----:B------:R-:W-:Y:S02]  /*0580*/  SHF.R.S32.HI R14, RZ, 0x1f, R15 ;  /* 0x0000001fff0e7819 */ /* 0x000fe4000001140f */
[----:B------:R-:W-:Y:S01]  /*0590*/  ISETP.GE.AND.EX P2, PT, R27, UR11, PT, P2 ;  /* 0x0000000b1b007c0c */ /* 0x000fe2000bf46320 */
[----:B------:R-:W-:Y:S02]  /*05a0*/  IMAD R53, R17, R53, R44 ;  /* 0x0000003511357224 */ /* 0x000fe400078e022c */
[----:B---3--:R-:W-:-:S03]  /*05b0*/  IMAD R14, R14, UR12, RZ ;  /* 0x0000000c0e0e7c24 */ /* 0x008fc6000f8e02ff */
[----:B------:R-:W-:Y:S01]  /*05c0*/  SHF.L.U32 R53, R53, 0x7, RZ ;  /* 0x0000000735357819 */ /* 0x000fe200000006ff */
[----:B------:R-:W-:-:S03]  /*05d0*/  IMAD R55, R15, UR13, R14 ;  /* 0x0000000d0f377c24 */ /* 0x000fc6000f8e020e */
[----:B------:R-:W-:Y:S01]  /*05e0*/  SHF.R.S32.HI R57, RZ, 0x1f, R53 ;  /* 0x0000001fff397819 */ /* 0x000fe20000011435 */
[----:B0-----:R-:W-:Y:S01]  /*05f0*/  @!P4 IMAD R14, R19, R12, RZ ;  /* 0x0000000c130ec224 */ /* 0x001fe200078e02ff */
[----:B------:R-:W-:Y:S01]  /*0600*/  LOP3.LUT R56, R53, R52, RZ, 0xfc, !PT ;  /* 0x0000003435387212 */ /* 0x000fe200078efcff */
[----:B------:R-:W0:Y:S02]  /*0610*/  @!P2 LDC.64 R18, c[0x0][0x3e0] ;  /* 0x0000f800ff12ab82 */ /* 0x000e240000000a00 */
[----:B------:R-:W-:Y:S02]  /*0620*/  @!P4 IMAD R17, R31, R13, R14 ;  /* 0x0000000d1f11c224 */ /* 0x000fe400078e020e */
[----:B------:R-:W-:-:S04]  /*0630*/  IMAD.WIDE.U32 R56, R15, UR12, R56 ;  /* 0x0000000c0f387c25 */ /* 0x000fc8000f8e0038 */
[----:B------:R-:W1:Y:S01]  /*0640*/  @!P1 LDC.64 R14, c[0x0][0x3e0] ;  /* 0x0000f800ff0e9b82 */ /* 0x000e620000000a00 */
[----:B------:R-:W-:Y:S02]  /*0650*/  IADD3 R55, PT, PT, R57, R55, RZ ;  /* 0x0000003739377210 */ /* 0x000fe40007ffe0ff */
[----:B------:R-:W-:-:S05]  /*0660*/  @!P4 MOV R54, R56 ;  /* 0x000000380036c202 */ /* 0x000fca0000000f00 */
[----:B------:R-:W-:-:S04]  /*0670*/  @!P4 IMAD.WIDE.U32 R12, R31, R12, R54 ;  /* 0x0000000c1f0cc225 */ /* 0x000fc800078e0036 */
[----:B------:R-:W-:Y:S01]  /*0680*/  @!P5 IMAD R31, R29, R25, R16 ;  /* 0x000000191d1fd224 */ /* 0x000fe200078e0210 */
[----:B------:R-:W-:Y:S02]  /*0690*/  @!P4 IADD3 R13, PT, PT, R13, R17, RZ ;  /* 0x000000110d0dc210 */ /* 0x000fe40007ffe0ff */
[C---:B--2---:R-:W-:Y:S01]  /*06a0*/  @!P4 LEA R22, P3, R12.reuse, R22, 0x1 ;  /* 0x000000160c16c211 */ /* 0x044fe200078608ff */
[----:B------:R-:W2:Y:S01]  /*06b0*/  @!P2 LDC.64 R16, c[0x0][0x390] ;  /* 0x0000e400ff10ab82 */ /* 0x000ea20000000a00 */
[----:B0-----:R-:W-:Y:S02]  /*06c0*/  @!P2 IMAD R26, R27, R18, RZ ;  /* 0x000000121b1aa224 */ /* 0x001fe400078e02ff */
[----:B------:R-:W-:Y:S02]  /*06d0*/  @!P4 LEA.HI.X R23, R12, R23, R13, 0x1, P3 ;  /* 0x000000170c17c211 */ /* 0x000fe400018f0c0d */
[----:B------:R-:W-:Y:S02]  /*06e0*/  @!P5 MOV R12, R56 ;  /* 0x00000038000cd202 */ /* 0x000fe40000000f00 */
[----:B------:R-:W-:Y:S01]  /*06f0*/  @!P5 MOV R13, R55 ;  /* 0x00000037000dd202 */ /* 0x000fe20000000f00 */
[----:B------:R0:W3:Y:S01]  /*0700*/  @!P4 LDG.E R34, desc[UR8][R22.64] ;  /* 0x000000081622c981 */ /* 0x0000e2000c1e1900 */
[----:B------:R-:W-:Y:S01]  /*0710*/  ISETP.GE.U32.AND P3, PT, R49, UR10, PT ;  /* 0x0000000a31007c0c */ /* 0x000fe2000bf66070 */
[----:B------:R-:W-:-:S03]  /*0720*/  @!P5 IMAD.WIDE.U32 R24, R29, R24, R12 ;  /* 0x000000181d18d225 */ /* 0x000fc600078e000c */
[----:B------:R-:W-:Y:S01]  /*0730*/  ISETP.GE.AND.EX P3, PT, R7, UR11, PT, P3 ;  /* 0x0000000b07007c0c */ /* 0x000fe2000bf66330 */
[----:B------:R-:W5:Y:S01]  /*0740*/  @!P1 LDC.64 R12, c[0x0][0x390] ;  /* 0x0000e400ff0c9b82 */ /* 0x000f620000000a00 */
[----:B------:R-:W-:Y:S02]  /*0750*/  ISETP.GE.U32.AND P4, PT, R48, UR10, PT ;  /* 0x0000000a30007c0c */ /* 0x000fe4000bf86070 */
[----:B------:R-:W-:Y:S02]  /*0760*/  @!P5 IADD3 R25, PT, PT, R25, R31, RZ ;  /* 0x0000001f1919d210 */ /* 0x000fe40007ffe0ff */
[----:B0-----:R-:W-:Y:S02]  /*0770*/  @!P2 MOV R22, R56 ;  /* 0x000000380016a202 */ /* 0x001fe40000000f00 */
[----:B------:R-:W-:Y:S02]  /*0780*/  @!P2 MOV R23, R55 ;  /* 0x000000370017a202 */ /* 0x000fe40000000f00 */
[----:B----4-:R-:W-:Y:S01]  /*0790*/  @!P5 LEA R20, P6, R24, R20, 0x1 ;  /* 0x000000141814d211 */ /* 0x010fe200078c08ff */
[C---:B------:R-:W-:Y:S01]  /*07a0*/  @!P2 IMAD R29, R11.reuse, R19, R26 ;  /* 0x000000130b1da224 */ /* 0x040fe200078e021a */
[----:B------:R-:W-:Y:S01]  /*07b0*/  ISETP.GE.AND.EX P4, PT, R8, UR11, PT, P4 ;  /* 0x0000000b08007c0c */ /* 0x000fe2000bf86340 */
[----:B------:R-:W-:Y:S01]  /*07c0*/  @!P2 IMAD.WIDE.U32 R18, R11, R18, R22 ;  /* 0x000000120b12a225 */ /* 0x000fe200078e0016 */
[----:B------:R-:W-:Y:S01]  /*07d0*/  @!P5 LEA.HI.X R21, R24, R21, R25, 0x1, P6 ;  /* 0x000000151815d211 */ /* 0x000fe200030f0c19 */
[----:B------:R-:W0:Y:S01]  /*07e0*/  @!P3 LDC.64 R26, c[0x0][0x3e0] ;  /* 0x0000f800ff1abb82 */ /* 0x000e220000000a00 */
[----:B------:R-:W-:Y:S01]  /*07f0*/  @!P1 MOV R22, R56 ;  /* 0x0000003800169202 */ /* 0x000fe20000000f00 */
[----:B-1----:R-:W-:Y:S01]  /*0800*/  @!P1 IMAD R24, R6, R14, RZ ;  /* 0x0000000e06189224 */ /* 0x002fe200078e02ff */
[----:B------:R-:W-:-:S02]  /*0810*/  @!P1 MOV R23, R55 ;  /* 0x0000003700179202 */ /* 0x000fc40000000f00 */
[----:B------:R-:W-:Y:S01]  /*0820*/  MOV R30, RZ ;  /* 0x000000ff001e7202 */ /* 0x000fe20000000f00 */
[----:B------:R-:W-:Y:S01]  /*0830*/  @!P1 IMAD R25, R51, R15, R24 ;  /* 0x0000000f33199224 */ /* 0x000fe200078e0218 */
[----:B------:R-:W-:Y:S01]  /*0840*/  @!P2 IADD3 R11, PT, PT, R19, R29, RZ ;  /* 0x0000001d130ba210 */ /* 0x000fe20007ffe0ff */
[----:B------:R-:W-:Y:S01]  /*0850*/  @!P1 IMAD.WIDE.U32 R14, R51, R14, R22 ;  /* 0x0000000e330e9225 */ /* 0x000fe200078e0016 */
[C---:B--2---:R-:W-:Y:S01]  /*0860*/  @!P2 LEA R16, P6, R18.reuse, R16, 0x1 ;  /* 0x000000101210a211 */ /* 0x044fe200078c08ff */
[----:B------:R-:W1:Y:S01]  /*0870*/  @!P4 LDC.64 R22, c[0x0][0x3e0] ;  /* 0x0000f800ff16cb82 */ /* 0x000e620000000a00 */
[----:B------:R2:W4:Y:S01]  /*0880*/  @!P5 LDG.E R30, desc[UR8][R20.64] ;  /* 0x00000008141ed981 */ /* 0x000522000c1e1900 */
[----:B------:R-:W-:Y:S02]  /*0890*/  ISETP.GE.U32.AND P5, PT, R47, UR10, PT ;  /* 0x0000000a2f007c0c */ /* 0x000fe4000bfa6070 */
[----:B------:R-:W-:Y:S02]  /*08a0*/  @!P2 LEA.HI.X R17, R18, R17, R11, 0x1, P6 ;  /* 0x000000111211a211 */ /* 0x000fe400030f0c0b */
[----:B------:R-:W-:-:S02]  /*08b0*/  @!P1 IADD3 R11, PT, PT, R15, R25, RZ ;  /* 0x000000190f0b9210 */ /* 0x000fc40007ffe0ff */
[C---:B-----5:R-:W-:Y:S02]  /*08c0*/  @!P1 LEA R12, P6, R14.reuse, R12, 0x1 ;  /* 0x0000000c0e0c9211 */ /* 0x060fe400078c08ff */
[----:B------:R-:W-:Y:S01]  /*08d0*/  ISETP.GE.AND.EX P5, PT, R9, UR11, PT, P5 ;  /* 0x0000000b09007c0c */ /* 0x000fe2000bfa6350 */
[----:B--2---:R-:W2:Y:S01]  /*08e0*/  @!P3 LDC.64 R20, c[0x0][0x390] ;  /* 0x0000e400ff14bb82 */ /* 0x004ea20000000a00 */
[----:B------:R-:W-:Y:S02]  /*08f0*/  @!P1 LEA.HI.X R13, R14, R13, R11, 0x1, P6 ;  /* 0x0000000d0e0d9211 */ /* 0x000fe400030f0c0b */
[----:B------:R-:W-:-:S04]  /*0900*/  ISETP.GE.U32.AND P6, PT, R46, UR10, PT ;  /* 0x0000000a2e007c0c */ /* 0x000fc8000bfc6070 */
[----:B------:R-:W-:Y:S01]  /*0910*/  ISETP.GE.AND.EX P6, PT, R10, UR11, PT, P6 ;  /* 0x0000000b0a007c0c */ /* 0x000fe2000bfc6360 */
[----:B------:R-:W5:Y:S01]  /*0920*/  @!P4 LDC.64 R14, c[0x0][0x390] ;  /* 0x0000e400ff0ecb82 */ /* 0x000f620000000a00 */
[----:B0-----:R-:W-:Y:S01]  /*0930*/  @!P3 IMAD R24, R7, R26, RZ ;  /* 0x0000001a0718b224 */ /* 0x001fe200078e02ff */
[----:B------:R-:W-:Y:S02]  /*0940*/  MOV R28, RZ ;  /* 0x000000ff001c7202 */ /* 0x000fe40000000f00 */
[----:B------:R-:W-:Y:S01]  /*0950*/  MOV R32, RZ ;  /* 0x000000ff00207202 */ /* 0x000fe20000000f00 */
[----:B------:R-:W-:Y:S01]  /*0960*/  @!P3 IMAD R11, R49, R27, R24 ;  /* 0x0000001b310bb224 */ /* 0x000fe200078e0218 */
[----:B------:R-:W-:Y:S02]  /*0970*/  @!P3 MOV R24, R56 ;  /* 0x000000380018b202 */ /* 0x000fe40000000f00 */
[----:B------:R-:W0:Y:S01]  /*0980*/  @!P5 LDC.64 R18, c[0x0][0x3e0] ;  /* 0x0000f800ff12db82 */ /* 0x000e220000000a00 */
[----:B------:R-:W-:Y:S01]  /*0990*/  @!P3 MOV R25, R55 ;  /* 0x000000370019b202 */ /* 0x000fe20000000f00 */
[----:B------:R1:W4:Y:S02]  /*09a0*/  @!P1 LDG.E R28, desc[UR8][R12.64] ;  /* 0x000000080c1c9981 */ /* 0x000324000c1e1900 */
[----:B-1----:R-:W-:-:S02]  /*09b0*/  @!P4 IMAD R29, R8, R22, RZ ;  /* 0x00000016081dc224 */ /* 0x002fc400078e02ff */
[----:B------:R-:W-:Y:S01]  /*09c0*/  @!P3 IMAD.WIDE.U32 R26, R49, R26, R24 ;  /* 0x0000001a311ab225 */ /* 0x000fe200078e0018 */
[----:B------:R1:W4:Y:S01]  /*09d0*/  @!P2 LDG.E R32, desc[UR8][R16.64] ;  /* 0x000000081020a981 */ /* 0x000322000c1e1900 */
[----:B------:R-:W-:Y:S01]  /*09e0*/  @!P4 MOV R24, R56 ;  /* 0x000000380018c202 */ /* 0x000fe20000000f00 */
[----:B------:R-:W0:Y:S01]  /*09f0*/  @!P6 LDC.64 R12, c[0x0][0x3e0] ;  /* 0x0000f800ff0ceb82 */ /* 0x000e220000000a00 */
[----:B------:R-:W-:Y:S01]  /*0a00*/  @!P4 MOV R25, R55 ;  /* 0x000000370019c202 */ /* 0x000fe20000000f00 */
[----:B------:R-:W-:Y:S01]  /*0a10*/  @!P4 IMAD R29, R48, R23, R29 ;  /* 0x00000017301dc224 */ /* 0x000fe200078e021d */
[----:B------:R-:W-:-:S05]  /*0a20*/  @!P3 IADD3 R11, PT, PT, R27, R11, RZ ;  /* 0x0000000b1b0bb210 */ /* 0x000fca0007ffe0ff */
[----:B-1----:R-:W1:Y:S01]  /*0a30*/  @!P5 LDC.64 R16, c[0x0][0x390] ;  /* 0x0000e400ff10db82 */ /* 0x002e620000000a00 */
[----:B--2---:R-:W-:Y:S01]  /*0a40*/  @!P3 LEA R20, P2, R26, R20, 0x1 ;  /* 0x000000141a14b211 */ /* 0x004fe200078408ff */
[----:B------:R-:W-:Y:S01]  /*0a50*/  @!P4 IMAD.WIDE.U32 R24, R48, R22, R24 ;  /* 0x000000163018c225 */ /* 0x000fe200078e0018 */
[----:B------:R-:W-:Y:S02]  /*0a60*/  MOV R36, RZ ;  /* 0x000000ff00247202 */ /* 0x000fe40000000f00 */
[----:B------:R-:W-:-:S03]  /*0a70*/  @!P3 LEA.HI.X R21, R26, R21, R11, 0x1, P2 ;  /* 0x000000151a15b211 */ /* 0x000fc600010f0c0b */
[----:B------:R-:W2:Y:S01]  /*0a80*/  @!P6 LDC.64 R22, c[0x0][0x390] ;  /* 0x0000e400ff16eb82 */ /* 0x000ea20000000a00 */
[----:B------:R-:W-:Y:S01]  /*0a90*/  @!P4 IADD3 R11, PT, PT, R25, R29, RZ ;  /* 0x0000001d190bc210 */ /* 0x000fe20007ffe0ff */
[----:B------:R0:W4:Y:S01]  /*0aa0*/  @!P3 LDG.E R36, desc[UR8][R20.64] ;  /* 0x000000081424b981 */ /* 0x000122000c1e1900 */
[C---:B-----5:R-:W-:Y:S02]  /*0ab0*/  @!P4 LEA R14, P2, R24.reuse, R14, 0x1 ;  /* 0x0000000e180ec211 */ /* 0x060fe400078408ff */
[----:B------:R-:W-:Y:S02]  /*0ac0*/  MOV R38, RZ ;  /* 0x000000ff00267202 */ /* 0x000fe40000000f00 */
[----:B------:R-:W-:Y:S01]  /*0ad0*/  @!P4 LEA.HI.X R15, R24, R15, R11, 0x1, P2 ;  /* 0x0000000f180fc211 */ /* 0x000fe200010f0c0b */
[----:B0-----:R-:W-:Y:S01]  /*0ae0*/  @!P5 IMAD R26, R9, R18, RZ ;  /* 0x00000012091ad224 */ /* 0x001fe200078e02ff */
[----:B------:R-:W-:-:S03]  /*0af0*/  @!P5 MOV R20, R56 ;  /* 0x000000380014d202 */ /* 0x000fc60000000f00 */
[----:B------:R0:W5:Y:S01]  /*0b00*/  @!P4 LDG.E R38, desc[UR8][R14.64] ;  /* 0x000000080e26c981 */ /* 0x000162000c1e1900 */
[----:B------:R-:W-:Y:S01]  /*0b10*/  @!P5 MOV R21, R55 ;  /* 0x000000370015d202 */ /* 0x000fe20000000f00 */
[C---:B------:R-:W-:Y:S02]  /*0b20*/  @!P5 IMAD R11, R47.reuse, R19, R26 ;  /* 0x000000132f0bd224 */ /* 0x040fe400078e021a */
[----:B------:R-:W-:Y:S02]  /*0b30*/  @!P6 IMAD R19, R10, R12, RZ ;  /* 0x0000000c0a13e224 */ /* 0x000fe400078e02ff */
[----:B------:R-:W-:Y:S01]  /*0b40*/  @!P5 IMAD.WIDE.U32 R20, R47, R18, R20 ;  /* 0x000000122f14d225 */ /* 0x000fe200078e0014 */
[----:B0-----:R-:W-:Y:S02]  /*0b50*/  @!P6 MOV R14, R56 ;  /* 0x00000038000ee202 */ /* 0x001fe40000000f00 */
[----:B------:R-:W-:Y:S01]  /*0b60*/  @!P6 MOV R15, R55 ;  /* 0x00000037000fe202 */ /* 0x000fe20000000f00 */
[----:B------:R-:W-:Y:S01]  /*0b70*/  @!P6 IMAD R13, R46, R13, R19 ;  /* 0x0000000d2e0de224 */ /* 0x000fe200078e0213 */
[----:B------:R-:W-:-:S02]  /*0b80*/  @!P5 IADD3 R11, PT, PT, R21, R11, RZ ;  /* 0x0000000b150bd210 */ /* 0x000fc40007ffe0ff */
[----:B-1----:R-:W-:Y:S01]  /*0b90*/  @!P5 LEA R16, P2, R20, R16, 0x1 ;  /* 0x000000101410d211 */ /* 0x002fe200078408ff */
[----:B------:R-:W-:Y:S01]  /*0ba0*/  @!P6 IMAD.WIDE.U32 R14, R46, R12, R14 ;  /* 0x0000000c2e0ee225 */ /* 0x000fe200078e000e */
[----:B------:R-:W-:Y:S02]  /*0bb0*/  MOV R40, RZ ;  /* 0x000000ff00287202 */ /* 0x000fe40000000f00 */
[----:B------:R-:W-:Y:S02]  /*0bc0*/  @!P5 LEA.HI.X R17, R20, R17, R11, 0x1, P2 ;  /* 0x000000111411d211 */ /* 0x000fe400010f0c0b */
[----:B------:R-:W-:Y:S02]  /*0bd0*/  @!P6 IADD3 R11, PT, PT, R15, R13, RZ ;  /* 0x0000000d0f0be210 */ /* 0x000fe40007ffe0ff */
[----:B--2---:R-:W-:Y:S01]  /*0be0*/  @!P6 LEA R22, P2, R14, R22, 0x1 ;  /* 0x000000160e16e211 */ /* 0x004fe200078408ff */
[----:B------:R0:W2:Y:S01]  /*0bf0*/  @!P5 LDG.E R40, desc[UR8][R16.64] ;  /* 0x000000081028d981 */ /* 0x0000a2000c1e1900 */
[----:B------:R-:W-:-:S02]  /*0c00*/  MOV R42, RZ ;  /* 0x000000ff002a7202 */ /* 0x000fc40000000f00 */
[----:B------:R-:W-:-:S05]  /*0c10*/  @!P6 LEA.HI.X R23, R14, R23, R11, 0x1, P2 ;  /* 0x000000170e17e211 */ /* 0x000fca00010f0c0b */
[----:B------:R-:W2:Y:S01]  /*0c20*/  @!P6 LDG.E R42, desc[UR8][R22.64] ;  /* 0x00000008162ae981 */ /* 0x000ea2000c1e1900 */
[C---:B------:R-:W-:Y:S02]  /*0c30*/  ISETP.GT.AND P2, PT, R3.reuse, 0x1e, PT ;  /* 0x0000001e0300780c */ /* 0x040fe40003f44270 */
[----:B------:R-:W-:Y:S01]  /*0c40*/  ISETP.GT.AND P3, PT, R3, 0xf, PT ;  /* 0x0000000f0300780c */ /* 0x000fe20003f64270 */
[----:B------:R-:W-:Y:S01]  /*0c50*/  BSSY.RECONVERGENT B0, `(.L_x_2725) ;  /* 0x0000055000007945 */ /* 0x000fe20003800200 */
[--C-:B---3--:R-:W-:Y:S02]  /*0c60*/  HADD2.F32 R33, -RZ, R34.reuse.H1_H1 ;  /* 0x30000022ff217230 */ /* 0x108fe40000004100 */
[----:B------:R-:W-:Y:S02]  /*0c70*/  HADD2.F32 R34, -RZ, R34.H0_H0 ;  /* 0x20000022ff227230 */ /* 0x000fe40000004100 */
[--C-:B----4-:R-:W-:Y:S02]  /*0c80*/  HADD2.F32 R29, -RZ, R30.reuse.H0_H0 ;  /* 0x2000001eff1d7230 */ /* 0x110fe40000004100 */
[----:B------:R-:W-:-:S05]  /*0c90*/  HADD2.F32 R30, -RZ, R30.H1_H1 ;  /* 0x3000001eff1e7230 */ /* 0x000fca0000004100 */
[----:B------:R-:W-:Y:S01]  /*0ca0*/  FADD.FTZ R13, R29, R30 ;  /* 0x0000001e1d0d7221 */ /* 0x000fe20000010000 */
[----:B0-----:R-:W-:Y:S01]  /*0cb0*/  FMUL.FTZ R16, R30, R30 ;  /* 0x0000001e1e107220 */ /* 0x001fe20000410000 */
[--C-:B------:R-:W-:Y:S02]  /*0cc0*/  HADD2.F32 R11, -RZ, R28.reuse.H0_H0 ;  /* 0x2000001cff0b7230 */ /* 0x100fe40000004100 */
[----:B------:R-:W-:-:S05]  /*0cd0*/  HADD2.F32 R28, -RZ, R28.H1_H1 ;  /* 0x3000001cff1c7230 */ /* 0x000fca0000004100 */
[C---:B------:R-:W-:Y:S01]  /*0ce0*/  FADD.FTZ R12, R11.reuse, R28 ;  /* 0x0000001c0b0c7221 */ /* 0x040fe20000010000 */
[----:B------:R-:W-:Y:S01]  /*0cf0*/  FMUL.FTZ R14, R28, R28 ;  /* 0x0000001c1c0e7220 */ /* 0x000fe20000410000 */
[--C-:B------:R-:W-:Y:S02]  /*0d00*/  HADD2.F32 R31, -RZ, R32.reuse.H1_H1 ;  /* 0x30000020ff1f7230 */ /* 0x100fe40000004100 */
[----:B------:R-:W-:Y:S01]  /*0d10*/  FADD.FTZ R12, RZ, R12 ;  /* 0x0000000cff0c7221 */ /* 0x000fe20000010000 */
[----:B------:R-:W-:Y:S01]  /*0d20*/  FFMA.FTZ R14, R11, R11, R14 ;  /* 0x0000000b0b0e7223 */ /* 0x000fe2000001000e */
[----:B------:R-:W-:Y:S02]  /*0d30*/  HADD2.F32 R32, -RZ, R32.H0_H0 ;  /* 0x20000020ff207230 */ /* 0x000fe40000004100 */
[----:B------:R-:W-:Y:S01]  /*0d40*/  FADD.FTZ R12, R12, R13 ;  /* 0x0000000d0c0c7221 */ /* 0x000fe20000010000 */
[----:B------:R-:W-:Y:S01]  /*0d50*/  FFMA.FTZ R13, R29, R29, R16 ;  /* 0x0000001d1d0d7223 */ /* 0x000fe20000010010 */
[----:B------:R-:W-:Y:S01]  /*0d60*/  FADD.FTZ R14, RZ, R14 ;  /* 0x0000000eff0e7221 */ /* 0x000fe20000010000 */
[----:B------:R-:W-:Y:S01]  /*0d70*/  FMUL.FTZ R17, R31, R31 ;  /* 0x0000001f1f117220 */ /* 0x000fe20000410000 */
[----:B------:R-:W-:-:S02]  /*0d80*/  FADD.FTZ R15, R32, R31 ;  /* 0x0000001f200f7221 */ /* 0x000fc40000010000 */
[----:B------:R-:W-:Y:S01]  /*0d90*/  FADD.FTZ R13, R14, R13 ;  /* 0x0000000d0e0d7221 */ /* 0x000fe20000010000 */
[----:B------:R-:W-:Y:S01]  /*0da0*/  FFMA.FTZ R14, R32, R32, R17 ;  /* 0x00000020200e7223 */ /* 0x000fe20000010011 */
[----:B------:R-:W-:Y:S01]  /*0db0*/  FMUL.FTZ R17, R33, R33 ;  /* 0x0000002121117220 */ /* 0x000fe20000410000 */
[----:B------:R-:W-:Y:S01]  /*0dc0*/  FADD.FTZ R12, R12, R15 ;  /* 0x0000000f0c0c7221 */ /* 0x000fe20000010000 */
[--C-:B------:R-:W-:Y:S02]  /*0dd0*/  HADD2.F32 R35, -RZ, R36.reuse.H1_H1 ;  /* 0x30000024ff237230 */ /* 0x100fe40000004100 */
[----:B------:R-:W-:Y:S01]  /*0de0*/  FADD.FTZ R13, R13, R14 ;  /* 0x0000000e0d0d7221 */ /* 0x000fe20000010000 */
[C---:B------:R-:W-:Y:S01]  /*0df0*/  FADD.FTZ R15, R34.reuse, R33 ;  /* 0x00000021220f7221 */ /* 0x040fe20000010000 */
[----:B------:R-:W-:Y:S01]  /*0e00*/  FFMA.FTZ R14, R34, R34, R17 ;  /* 0x00000022220e7223 */ /* 0x000fe20000010011 */
[----:B------:R-:W-:Y:S02]  /*0e10*/  HADD2.F32 R36, -RZ, R36.H0_H0 ;  /* 0x20000024ff247230 */ /* 0x000fe40000004100 */
[----:B------:R-:W-:Y:S01]  /*0e20*/  FMUL.FTZ R17, R35, R35 ;  /* 0x0000002323117220 */ /* 0x000fe20000410000 */
[----:B------:R-:W-:Y:S01]  /*0e30*/  FADD.FTZ R12, R12, R15 ;  /* 0x0000000f0c0c7221 */ /* 0x000fe20000010000 */
[----:B------:R-:W-:Y:S01]  /*0e40*/  FADD.FTZ R13, R13, R14 ;  /* 0x0000000e0d0d7221 */ /* 0x000fe20000010000 */
[----:B-----5:R-:W-:-:S02]  /*0e50*/  HADD2.F32 R37, -RZ, R38.H1_H1 ;  /* 0x30000026ff257230 */ /* 0x020fc40000004100 */
[C---:B------:R-:W-:Y:S01]  /*0e60*/  FADD.FTZ R15, R36.reuse, R35 ;  /* 0x00000023240f7221 */ /* 0x040fe20000010000 */
[----:B------:R-:W-:Y:S02]  /*0e70*/  HADD2.F32 R38, -RZ, R38.H0_H0 ;  /* 0x20000026ff267230 */ /* 0x000fe40000004100 */
[----:B------:R-:W-:Y:S01]  /*0e80*/  FFMA.FTZ R14, R36, R36, R17 ;  /* 0x00000024240e7223 */ /* 0x000fe20000010011 */
[----:B------:R-:W-:Y:S01]  /*0e90*/  FMUL.FTZ R17, R37, R37 ;  /* 0x0000002525117220 */ /* 0x000fe20000410000 */
[----:B------:R-:W-:Y:S02]  /*0ea0*/  FADD.FTZ R12, R12, R15 ;  /* 0x0000000f0c0c7221 */ /* 0x000fe40000010000 */
[----:B------:R-:W-:Y:S01]  /*0eb0*/  FADD.FTZ R13, R13, R14 ;  /* 0x0000000e0d0d7221 */ /* 0x000fe20000010000 */
[C---:B------:R-:W-:Y:S01]  /*0ec0*/  FADD.FTZ R15, R38.reuse, R37 ;  /* 0x00000025260f7221 */ /* 0x040fe20000010000 */
[----:B------:R-:W-:-:S03]  /*0ed0*/  FFMA.FTZ R14, R38, R38, R17 ;  /* 0x00000026260e7223 */ /* 0x000fc60000010011 */
[----:B------:R-:W-:Y:S01]  /*0ee0*/  FADD.FTZ R12, R12, R15 ;  /* 0x0000000f0c0c7221 */ /* 0x000fe20000010000 */
[----:B------:R-:W-:Y:S01]  /*0ef0*/  FADD.FTZ R13, R13, R14 ;  /* 0x0000000e0d0d7221 */ /* 0x000fe20000010000 */
[--C-:B--2---:R-:W-:Y:S02]  /*0f00*/  HADD2.F32 R39, -RZ, R40.reuse.H1_H1 ;  /* 0x30000028ff277230 */ /* 0x104fe40000004100 */
[----:B------:R-:W-:-:S03]  /*0f10*/  HADD2.F32 R40, -RZ, R40.H0_H0 ;  /* 0x20000028ff287230 */ /* 0x000fc60000004100 */
[----:B------:R-:W-:Y:S01]  /*0f20*/  FMUL.FTZ R17, R39, R39 ;  /* 0x0000002727117220 */ /* 0x000fe20000410000 */
[--C-:B------:R-:W-:Y:S02]  /*0f30*/  HADD2.F32 R41, -RZ, R42.reuse.H1_H1 ;  /* 0x3000002aff297230 */ /* 0x100fe40000004100 */
        /* <DEDUP_REMOVED lines=38> */
.L_x_2726:
[----:B------:R-:W-:Y:S05]  /*11a0*/  BSYNC.RECONVERGENT B0 ;  /* 0x0000000000007941 */ /* 0x000fea0003800200 */
.L_x_2725:
        /* <DEDUP_REMOVED lines=46> */
.L_x_2728:
[----:B------:R-:W-:Y:S05]  /*1490*/  BSYNC.RECONVERGENT B0 ;  /* 0x0000000000007941 */ /* 0x000fea0003800200 */
.L_x_2727:
        /* <DEDUP_REMOVED lines=25> */
.L_x_2731:
[----:B-1----:R-:W2:Y:S04]  /*1630*/  LDG.E.STRONG.GPU R14, desc[UR8][R12.64] ;  /* 0x000000080c0e7981 */ /* 0x002ea8000c1ef900 */
[----:B--2---:R-:W-:Y:S01]  /*1640*/  CCTL.IVALL ;  /* 0x00000000ff00798f */ /* 0x004fe20002000000 */
[----:B------:R-:W-:Y:S05]  /*1650*/  YIELD ;  /* 0x0000000000007946 */ /* 0x000fea0003800000 */
[----:B------:R-:W-:-:S13]  /*1660*/  ISETP.NE.AND P4, PT, R14, R21, PT ;  /* 0x000000150e00720c */ /* 0x000fda0003f85270 */
[----:B------:R-:W-:Y:S05]  /*1670*/  @P4 BRA `(.L_x_2731) ;  /* 0xfffffffc00ec4947 */ /* 0x000fea000383ffff */
.L_x_2730:
        /* <DEDUP_REMOVED lines=15> */
.L_x_2733:
        /* <DEDUP_REMOVED lines=60> */
.L_x_2732:
        /* <DEDUP_REMOVED lines=35> */
.L_x_2734:
        /* <DEDUP_REMOVED lines=18> */
.L_x_2735:
        /* <DEDUP_REMOVED lines=9> */
.L_x_2736:
[----:B------:R-:W-:Y:S05]  /*1f10*/  BSYNC.RECONVERGENT B0 ;  /* 0x0000000000007941 */ /* 0x000fea0003800200 */
.L_x_2729:
        /* <DEDUP_REMOVED lines=53> */
[----:B------:R-:W-:Y:S01]  /*2270*/  F2FP.F16.F32.PACK_AB R11, R28, R11 ;  /* 0x0000000b1c0b723e */ /* 0x000fe200000000ff */
[----:B------:R-:W-:-:S04]  /*2280*/  IMAD.WIDE.U32 R16, R51, UR14, R16 ;  /* 0x0000000e33107c25 */ /* 0x000fc8000f8e0010 */
[----:B------:R-:W-:Y:S01]  /*2290*/  IMAD R19, R51, UR15, R26 ;  /* 0x0000000f33137c24 */ /* 0x000fe2000f8e021a */
[----:B0-----:R-:W-:-:S04]  /*22a0*/  LEA R18, P2, R16, UR10, 0x1 ;  /* 0x0000000a10127c11 */ /* 0x001fc8000f8408ff */
[----:B------:R-:W-:-:S04]  /*22b0*/  IADD3 R19, PT, PT, R17, R19, RZ ;  /* 0x0000001311137210 */ /* 0x000fc80007ffe0ff */
[----:B------:R-:W-:-:S05]  /*22c0*/  LEA.HI.X R19, R16, UR11, R19, 0x1, P2 ;  /* 0x0000000b10137c11 */ /* 0x000fca00090f0c13 */
[----:B------:R2:W-:Y:S02]  /*22d0*/  STG.E desc[UR8][R18.64], R11 ;  /* 0x0000000b12007986 */ /* 0x0005e4000c101908 */
.L_x_2740:
[----:B------:R-:W-:Y:S05]  /*22e0*/  BSYNC.RECONVERGENT B1 ;  /* 0x0000000000017941 */ /* 0x000fea0003800200 */
.L_x_2739:
        /* <DEDUP_REMOVED lines=13> */
[----:B------:R-:W-:Y:S01]  /*23c0*/  F2FP.F16.F32.PACK_AB R11, R30, R11 ;  /* 0x0000000b1e0b723e */ /* 0x000fe200000000ff */
[----:B------:R-:W-:-:S04]  /*23d0*/  IMAD.WIDE.U32 R16, R22, UR10, R16 ;  /* 0x0000000a16107c25 */ /* 0x000fc8000f8e0010 */
[----:B------:R-:W-:Y:S01]  /*23e0*/  IMAD R25, R22, UR11, R25 ;  /* 0x0000000b16197c24 */ /* 0x000fe2000f8e0219 */
[----:B0-----:R-:W-:-:S04]  /*23f0*/  LEA R18, P2, R16, UR14, 0x1 ;  /* 0x0000000e10127c11 */ /* 0x001fc8000f8408ff */
[----:B------:R-:W-:-:S04]  /*2400*/  IADD3 R25, PT, PT, R17, R25, RZ ;  /* 0x0000001911197210 */ /* 0x000fc80007ffe0ff */
[----:B------:R-:W-:-:S05]  /*2410*/  LEA.HI.X R19, R16, UR15, R25, 0x1, P2 ;  /* 0x0000000f10137c11 */ /* 0x000fca00090f0c19 */
[----:B------:R3:W-:Y:S02]  /*2420*/  STG.E desc[UR8][R18.64], R11 ;  /* 0x0000000b12007986 */ /* 0x0007e4000c101908 */
.L_x_2742:
[----:B------:R-:W-:Y:S05]  /*2430*/  BSYNC.RECONVERGENT B1 ;  /* 0x0000000000017941 */ /* 0x000fea0003800200 */
.L_x_2741:
        /* <DEDUP_REMOVED lines=29> */
[----:B------:R-:W-:Y:S02]  /*2610*/  F2FP.F16.F32.PACK_AB R17, R25, R22 ;  /* 0x000000161911723e */ /* 0x000fe400000000ff */
[----:B------:R-:W-:-:S05]  /*2620*/  LEA.HI.X R19, R16, UR15, R27, 0x1, P5 ;  /* 0x0000000f10137c11 */ /* 0x000fca000a8f0c1b */
[----:B------:R2:W-:Y:S02]  /*2630*/  STG.E desc[UR8][R18.64], R17 ;  /* 0x0000001112007986 */ /* 0x0005e4000c101908 */
.L_x_2744:
[----:B------:R-:W-:Y:S05]  /*2640*/  BSYNC.RECONVERGENT B1 ;  /* 0x0000000000017941 */ /* 0x000fea0003800200 */
.L_x_2743:
        /* <DEDUP_REMOVED lines=17> */
[----:B------:R-:W-:Y:S02]  /*2760*/  F2FP.F16.F32.PACK_AB R11, R22, R11 ;  /* 0x0000000b160b723e */ /* 0x000fe400000000ff */
[----:B------:R-:W-:-:S05]  /*2770*/  LEA.HI.X R19, R16, UR15, R23, 0x1, P1 ;  /* 0x0000000f10137c11 */ /* 0x000fca00088f0c17 */
[----:B------:R3:W-:Y:S02]  /*2780*/  STG.E desc[UR8][R18.64], R11 ;  /* 0x0000000b12007986 */ /* 0x0007e4000c101908 */
.L_x_2746:
[----:B------:R-:W-:Y:S05]  /*2790*/  BSYNC.RECONVERGENT B1 ;  /* 0x0000000000017941 */ /* 0x000fea0003800200 */
.L_x_2745:
[----:B------:R-:W-:Y:S04]  /*27a0*/  BSSY.RECONVERGENT B1, `(.L_x_2747) ;  /* 0x0000014000017945 */ /* 0x000fe80003800200 */
[----:B------:R-:W-:Y:S05]  /*27b0*/  @P6 BRA `(.L_x_2748) ;  /* 0x0000000000486947 */ /* 0x000fea0003800000 */
[----:B------:R-:W4:Y:S01]  /*27c0*/  LDCU.64 UR10, c[0x0][0x3e0] ;  /* 0x00007c00ff0a77ac */ /* 0x000f220008000a00 */
[----:B0-----:R-:W-:Y:S01]  /*27d0*/  MOV R16, R56 ;  /* 0x0000003800107202 */ /* 0x001fe20000000f00 */
[--C-:B------:R-:W-:Y:S01]  /*27e0*/  FADD.FTZ R36, R36, -R20.reuse ;  /* 0x8000001424247221 */ /* 0x100fe20000010000 */
[----:B--2---:R-:W-:Y:S01]  /*27f0*/  MOV R17, R55 ;  /* 0x0000003700117202 */ /* 0x004fe20000000f00 */
[----:B------:R-:W0:Y:S01]  /*2800*/  LDCU.64 UR14, c[0x0][0x380] ;  /* 0x00007000ff0e77ac */ /* 0x000e220008000a00 */
[----:B---3--:R-:W-:Y:S01]  /*2810*/  FADD.FTZ R18, R35, -R20 ;  /* 0x8000001423127221 */ /* 0x008fe20000010000 */
[----:B-1----:R-:W-:-:S03]  /*2820*/  FMUL.FTZ R11, R36, R21 ;  /* 0x00000015240b7220 */ /* 0x002fc60000410000 */
[----:B------:R-:W-:Y:S01]  /*2830*/  FMUL.FTZ R18, R18, R21 ;  /* 0x0000001512127220 */ /* 0x000fe20000410000 */
[----:B-----5:R-:W-:Y:S01]  /*2840*/  FFMA.FTZ R11, R12, R11, R14 ;  /* 0x0000000b0c0b7223 */ /* 0x020fe2000001000e */
[----:B----4-:R-:W-:Y:S02]  /*2850*/  IMAD R22, R7, UR10, RZ ;  /* 0x0000000a07167c24 */ /* 0x010fe4000f8e02ff */
[----:B------:R-:W-:-:S04]  /*2860*/  IMAD.WIDE.U32 R16, R49, UR10, R16 ;  /* 0x0000000a31107c25 */ /* 0x000fc8000f8e0010 */
[----:B------:R-:W-:Y:S02]  /*2870*/  IMAD R19, R49, UR11, R22 ;  /* 0x0000000b31137c24 */ /* 0x000fe4000f8e0216 */
[----:B------:R-:W-:Y:S01]  /*2880*/  FFMA.FTZ R22, R13, R18, R15 ;  /* 0x000000120d167223 */ /* 0x000fe2000001000f */
[----:B0-----:R-:W-:Y:S02]  /*2890*/  LEA R18, P1, R16, UR14, 0x1 ;  /* 0x0000000e10127c11 */ /* 0x001fe4000f8208ff */
[----:B------:R-:W-:Y:S02]  /*28a0*/  IADD3 R19, PT, PT, R17, R19, RZ ;  /* 0x0000001311137210 */ /* 0x000fe40007ffe0ff */
[----:B------:R-:W-:Y:S02]  /*28b0*/  F2FP.F16.F32.PACK_AB R11, R22, R11 ;  /* 0x0000000b160b723e */ /* 0x000fe400000000ff */
[----:B------:R-:W-:-:S05]  /*28c0*/  LEA.HI.X R19, R16, UR15, R19, 0x1, P1 ;  /* 0x0000000f10137c11 */ /* 0x000fca00088f0c13 */
[----:B------:R4:W-:Y:S02]  /*28d0*/  STG.E desc[UR8][R18.64], R11 ;  /* 0x0000000b12007986 */ /* 0x0009e4000c101908 */
.L_x_2748:
[----:B------:R-:W-:Y:S05]  /*28e0*/  BSYNC.RECONVERGENT B1 ;  /* 0x0000000000017941 */ /* 0x000fea0003800200 */
.L_x_2747:
        /* <DEDUP_REMOVED lines=13> */
[----:B------:R-:W-:Y:S01]  /*29c0*/  F2FP.F16.F32.PACK_AB R11, R22, R11 ;  /* 0x0000000b160b723e */ /* 0x000fe200000000ff */
[----:B------:R-:W-:-:S04]  /*29d0*/  IMAD.WIDE.U32 R16, R48, UR10, R16 ;  /* 0x0000000a30107c25 */ /* 0x000fc8000f8e0010 */
[----:B------:R-:W-:Y:S01]  /*29e0*/  IMAD R19, R48, UR11, R19 ;  /* 0x0000000b30137c24 */ /* 0x000fe2000f8e0213 */
[----:B0-----:R-:W-:-:S04]  /*29f0*/  LEA R18, P1, R16, UR14, 0x1 ;  /* 0x0000000e10127c11 */ /* 0x001fc8000f8208ff */
[----:B------:R-:W-:-:S04]  /*2a00*/  IADD3 R19, PT, PT, R17, R19, RZ ;  /* 0x0000001311137210 */ /* 0x000fc80007ffe0ff */
[----:B------:R-:W-:-:S05]  /*2a10*/  LEA.HI.X R19, R16, UR15, R19, 0x1, P1 ;  /* 0x0000000f10137c11 */ /* 0x000fca00088f0c13 */
[----:B------:R0:W-:Y:S02]  /*2a20*/  STG.E desc[UR8][R18.64], R11 ;  /* 0x0000000b12007986 */ /* 0x0001e4000c101908 */
.L_x_2750:
[----:B------:R-:W-:Y:S05]  /*2a30*/  BSYNC.RECONVERGENT B1 ;  /* 0x0000000000017941 */ /* 0x000fea0003800200 */
.L_x_2749:
        /* <DEDUP_REMOVED lines=20> */
.L_x_2752:
[----:B------:R-:W-:Y:S05]  /*2b80*/  BSYNC.RECONVERGENT B1 ;  /* 0x0000000000017941 */ /* 0x000fea0003800200 */
.L_x_2751:
        /* <DEDUP_REMOVED lines=11> */
[----:B------:R-:W-:Y:S01]  /*2c40*/  F2FP.F16.F32.PACK_AB R11, R20, R11 ;  /* 0x0000000b140b723e */ /* 0x000fe200000000ff */
        /* <DEDUP_REMOVED lines=8> */
.L_x_2738:
        /* <DEDUP_REMOVED lines=36> */
[----:B------:R-:W-:-:S05]  /*2f10*/  F2FP.F16.F32.PACK_AB R27, R58, R27 ;  /* 0x0000001b3a1b723e */ /* 0x000fca00000000ff */
[----:B------:R2:W-:Y:S02]  /*2f20*/  STG.E desc[UR8][R16.64], R27 ;  /* 0x0000001b10007986 */ /* 0x0005e4000c101908 */
.L_x_2755:
[----:B------:R-:W-:Y:S05]  /*2f30*/  BSYNC.RECONVERGENT B1 ;  /* 0x0000000000017941 */ /* 0x000fea0003800200 */
.L_x_2754:
        /* <DEDUP_REMOVED lines=28> */
[----:B------:R-:W-:-:S05]  /*3100*/  F2FP.F16.F32.PACK_AB R11, R22, R11 ;  /* 0x0000000b160b723e */ /* 0x000fca00000000ff */
[----:B------:R3:W-:Y:S02]  /*3110*/  STG.E desc[UR8][R16.64], R11 ;  /* 0x0000000b10007986 */ /* 0x0007e4000c101908 */
.L_x_2757:
[----:B------:R-:W-:Y:S05]  /*3120*/  BSYNC.RECONVERGENT B1 ;  /* 0x0000000000017941 */ /* 0x000fea0003800200 */
.L_x_2756:
        /* <DEDUP_REMOVED lines=40> */
[----:B------:R-:W-:-:S05]  /*33b0*/  F2FP.F16.F32.PACK_AB R27, R27, R22 ;  /* 0x000000161b1b723e */ /* 0x000fca00000000ff */
[----:B------:R2:W-:Y:S02]  /*33c0*/  STG.E desc[UR8][R18.64], R27 ;  /* 0x0000001b12007986 */ /* 0x0005e4000c101908 */
.L_x_2759:
[----:B------:R-:W-:Y:S05]  /*33d0*/  BSYNC.RECONVERGENT B1 ;  /* 0x0000000000017941 */ /* 0x000fea0003800200 */
.L_x_2758:
        /* <DEDUP_REMOVED lines=28> */
[----:B------:R-:W-:-:S05]  /*35a0*/  F2FP.F16.F32.PACK_AB R11, R24, R11 ;  /* 0x0000000b180b723e */ /* 0x000fca00000000ff */
[----:B------:R3:W-:Y:S02]  /*35b0*/  STG.E desc[UR8][R18.64], R11 ;  /* 0x0000000b12007986 */ /* 0x0007e4000c101908 */
.L_x_2761:
[----:B------:R-:W-:Y:S05]  /*35c0*/  BSYNC.RECONVERGENT B1 ;  /* 0x0000000000017941 */ /* 0x000fea0003800200 */
.L_x_2760:
[----:B------:R-:W-:Y:S04]  /*35d0*/  BSSY.RECONVERGENT B1, `(.L_x_2762) ;  /* 0x000001e000017945 */ /* 0x000fe80003800200 */
[----:B------:R-:W-:Y:S05]  /*35e0*/  @P1 BRA `(.L_x_2763) ;  /* 0x0000000000701947 */ /* 0x000fea0003800000 */
[--C-:B------:R-:W-:Y:S01]  /*35f0*/  FADD.FTZ R36, R36, -R20.reuse ;  /* 0x8000001424247221 */ /* 0x100fe20000010000 */
[----:B0-----:R-:W-:Y:S01]  /*3600*/  FADD.FTZ R16, R35, -R20 ;  /* 0x8000001423107221 */ /* 0x001fe20000010000 */
        /* <DEDUP_REMOVED lines=24> */
[----:B------:R-:W-:-:S05]  /*3790*/  F2FP.F16.F32.PACK_AB R11, R24, R11 ;  /* 0x0000000b180b723e */ /* 0x000fca00000000ff */
[----:B------:R4:W-:Y:S02]  /*37a0*/  STG.E desc[UR8][R16.64], R11 ;  /* 0x0000000b10007986 */ /* 0x0009e4000c101908 */
.L_x_2763:
[----:B------:R-:W-:Y:S05]  /*37b0*/  BSYNC.RECONVERGENT B1 ;  /* 0x0000000000017941 */ /* 0x000fea0003800200 */
.L_x_2762:
        /* <DEDUP_REMOVED lines=30> */
.L_x_2765:
[----:B------:R-:W-:Y:S05]  /*39a0*/  BSYNC.RECONVERGENT B1 ;  /* 0x0000000000017941 */ /* 0x000fea0003800200 */
.L_x_2764:
        /* <DEDUP_REMOVED lines=30> */
.L_x_2767:
[----:B------:R-:W-:Y:S05]  /*3b90*/  BSYNC.RECONVERGENT B1 ;  /* 0x0000000000017941 */ /* 0x000fea0003800200 */
.L_x_2766:
        /* <DEDUP_REMOVED lines=27> */
[----:B------:R-:W-:-:S05]  /*3d50*/  F2FP.F16.F32.PACK_AB R11, R18, R11 ;  /* 0x0000000b120b723e */ /* 0x000fca00000000ff */
[----:B------:R0:W-:Y:S02]  /*3d60*/  STG.E desc[UR8][R14.64], R11 ;  /* 0x0000000b0e007986 */ /* 0x0001e4000c101908 */
.L_x_2753:
[----:B------:R-:W-:Y:S05]  /*3d70*/  BSYNC.RECONVERGENT B0 ;  /* 0x0000000000007941 */ /* 0x000fea0003800200 */
.L_x_2737:
[----:B------:R-:W-:Y:S02]  /*3d80*/  IADD3 R44, PT, PT, R4, R44, RZ ;  /* 0x0000002c042c7210 */ /* 0x000fe40007ffe0ff */
[----:B------:R-:W-:Y:S02]  /*3d90*/  IADD3 R45, PT, PT, R45, 0x1, RZ ;  /* 0x000000012d2d7810 */ /* 0x000fe40007ffe0ff */
[----:B------:R-:W-:-:S13]  /*3da0*/  ISETP.GE.AND P1, PT, R44, UR5, PT ;  /* 0x000000052c007c0c */ /* 0x000fda000bf26270 */
[----:B------:R-:W-:Y:S05]  /*3db0*/  @!P1 BRA `(.L_x_2768) ;  /* 0xffffffc400309947 */ /* 0x000fea000383ffff */
[----:B------:R-:W-:Y:S05]  /*3dc0*/  EXIT ;  /* 0x000000000000794d */ /* 0x000fea0003800000 */
.L_x_2769:
        /* <DEDUP_REMOVED lines=11> */
.L_x_4928:


//--------------------- .text._Z35group_norm_nhwc_fwd_one_pass_kernelI11Fp16IOFp32WLi128ELi128ELi512EEv26Group_norm_nhwc_fwd_params --------------------------
	.section	.text._Z35group_norm_nhwc_fwd_one_pass_kernelI11Fp16IOFp32WLi128ELi128ELi512EEv26Group_norm_nhwc_fwd_params,"ax",@progbits
	.align	128
        .global         _Z35group_norm_nhwc_fwd_one_pass_kernelI11Fp16IOFp32WLi128ELi128ELi512EEv26Group_norm_nhwc_fwd_params
        .type           _Z35group_norm_nhwc_fwd_one_pass_kernelI11Fp16IOFp32WLi128ELi128ELi512EEv26Group_norm_nhwc_fwd_params,@function
        .size           _Z35group_norm_nhwc_fwd_one_pass_kernelI11Fp16IOFp32WLi128ELi128ELi512EEv26Group_norm_nhwc_fwd_params,(.L_x_4929 - _Z35group_norm_nhwc_fwd_one_pass_kernelI11Fp16IOFp32WLi128ELi128ELi512EEv26Group_norm_nhwc_fwd_params)
        .other          _Z35group_norm_nhwc_fwd_one_pass_kernelI11Fp16IOFp32WLi128ELi128ELi512EEv26Group_norm_nhwc_fwd_params,@"STO_CUDA_ENTRY STV_DEFAULT"
_Z35group_norm_nhwc_fwd_one_pass_kernelI11Fp16IOFp32WLi128ELi128ELi512EEv26Group_norm_nhwc_fwd_params:
.text._Z35group_norm_nhwc_fwd_one_pass_kernelI11Fp16IOFp32WLi128ELi128ELi512EEv26Group_norm_nhwc_fwd_params:
        /* <DEDUP_REMOVED lines=53> */
.L_x_2845:
[----:B0--34-:R-:W0:Y:S01]  /*0350*/  LDC R43, c[0x0][0x3f8] ;  /* 0x0000fe00ff2b7b82 */ /* 0x019e220000000800 */
[----:B------:R-:W1:Y:S01]  /*0360*/  LDCU.64 UR4, c[0x0][0x3e8] ;  /* 0x00007d00ff0477ac */ /* 0x000e620008000a00 */
[----:B------:R-:W-:Y:S02]  /*0370*/  SHF.L.U32 R103, R2, 0x1, RZ ;  /* 0x0000000102677819 */ /* 0x000fe400000006ff */
[----:B------:R-:W-:Y:S01]  /*0380*/  MOV R71, RZ ;  /* 0x000000ff00477202 */ /* 0x000fe20000000f00 */
[----:B--2---:R-:W2:Y:S01]  /*0390*/  LDCU.64 UR8, c[0x0][0x3f0] ;  /* 0x00007e00ff0877ac */ /* 0x004ea20008000a00 */
[----:B-1----:R-:W-:Y:S02]  /*03a0*/  ISETP.GE.U32.AND P2, PT, R90, UR4, PT ;  /* 0x000000045a007c0c */ /* 0x002fe4000bf46070 */
[----:B------:R-:W-:Y:S02]  /*03b0*/  ISETP.GE.U32.AND P5, PT, R88, UR4, PT ;  /* 0x0000000458007c0c */ /* 0x000fe4000bfa6070 */
[----:B------:R-:W-:-:S02]  /*03c0*/  ISETP.GE.AND.EX P2, PT, R15, UR5, PT, P2 ;  /* 0x000000050f007c0c */ /* 0x000fc4000bf46320 */
[----:B0----5:R-:W-:Y:S02]  /*03d0*/  IABS R39, R43 ;  /* 0x0000002b00277213 */ /* 0x021fe40000000000 */
[----:B------:R-:W-:Y:S02]  /*03e0*/  ISETP.GE.AND.EX P5, PT, R17, UR5, PT, P5 ;  /* 0x0000000511007c0c */ /* 0x000fe4000bfa6350 */
[----:B------:R-:W0:Y:S07]  /*03f0*/  I2F.RP R14, R39 ;  /* 0x00000027000e7306 */ /* 0x000e2e0000209400 */
[----:B------:R-:W1:Y:S01]  /*0400*/  @!P2 LDC.64 R44, c[0x0][0x3e0] ;  /* 0x0000f800ff2cab82 */ /* 0x000e620000000a00 */
[----:B0-----:R-:W0:Y:S02]  /*0410*/  MUFU.RCP R14, R14 ;  /* 0x0000000e000e7308 */ /* 0x001e240000001000 */
[----:B0-----:R-:W-:-:S06]  /*0420*/  IADD3 R36, PT, PT, R14, 0xffffffe, RZ ;  /* 0x0ffffffe0e247810 */ /* 0x001fcc0007ffe0ff */
[----:B------:R0:W3:Y:S02]  /*0430*/  F2I.FTZ.U32.TRUNC.NTZ R37, R36 ;  /* 0x0000002400257305 */ /* 0x0000e4000021f000 */
[----:B0-----:R-:W-:Y:S02]  /*0440*/  MOV R36, RZ ;  /* 0x000000ff00247202 */ /* 0x001fe40000000f00 */
[----:B---3--:R-:W-:-:S05]  /*0450*/  IADD3 R16, PT, PT, RZ, -R37, RZ ;  /* 0x80000025ff107210 */ /* 0x008fca0007ffe0ff */
[----:B------:R-:W-:Y:S01]  /*0460*/  IMAD R41, R16, R39, RZ ;  /* 0x0000002710297224 */ /* 0x000fe200078e02ff */
[----:B------:R-:W-:-:S03]  /*0470*/  IABS R16, R8 ;  /* 0x0000000800107213 */ /* 0x000fc60000000000 */
[----:B------:R-:W-:-:S06]  /*0480*/  IMAD.HI.U32 R37, R37, R41, R36 ;  /* 0x0000002925257227 */ /* 0x000fcc00078e0024 */
[----:B------:R-:W-:-:S05]  /*0490*/  IMAD.HI.U32 R37, R37, R16, RZ ;  /* 0x0000001025257227 */ /* 0x000fca00078e00ff */
[----:B------:R-:W-:-:S05]  /*04a0*/  IADD3 R14, PT, PT, -R37, RZ, RZ ;  /* 0x000000ff250e7210 */ /* 0x000fca0007ffe1ff */
[----:B------:R-:W-:-:S05]  /*04b0*/  IMAD R14, R39, R14, R16 ;  /* 0x0000000e270e7224 */ /* 0x000fca00078e0210 */
[----:B------:R-:W-:-:S13]  /*04c0*/  ISETP.GT.U32.AND P1, PT, R39, R14, PT ;  /* 0x0000000e2700720c */ /* 0x000fda0003f24070 */
[-C--:B------:R-:W-:Y:S02]  /*04d0*/  @!P1 IADD3 R14, PT, PT, R14, -R39.reuse, RZ ;  /* 0x800000270e0e9210 */ /* 0x080fe40007ffe0ff */
[----:B------:R-:W-:Y:S02]  /*04e0*/  @!P1 IADD3 R37, PT, PT, R37, 0x1, RZ ;  /* 0x0000000125259810 */ /* 0x000fe40007ffe0ff */
[----:B------:R-:W-:Y:S02]  /*04f0*/  ISETP.GE.U32.AND P4, PT, R14, R39, PT ;  /* 0x000000270e00720c */ /* 0x000fe40003f86070 */
[----:B------:R-:W-:Y:S01]  /*0500*/  LOP3.LUT R14, R8, R43, RZ, 0x3c, !PT ;  /* 0x0000002b080e7212 */ /* 0x000fe200078e3cff */
[----:B------:R-:W0:Y:S01]  /*0510*/  @!P5 LDC.64 R38, c[0x0][0x3e0] ;  /* 0x0000f800ff26db82 */ /* 0x000e220000000a00 */
[----:B------:R-:W-:Y:S02]  /*0520*/  ISETP.NE.AND P1, PT, R43, RZ, PT ;  /* 0x000000ff2b00720c */ /* 0x000fe40003f25270 */
[----:B------:R-:W-:-:S07]  /*0530*/  ISETP.GE.AND P3, PT, R14, RZ, PT ;  /* 0x000000ff0e00720c */ /* 0x000fce0003f66270 */
[----:B------:R-:W-:Y:S02]  /*0540*/  @P4 IADD3 R37, PT, PT, R37, 0x1, RZ ;  /* 0x0000000125254810 */ /* 0x000fe40007ffe0ff */
[----:B------:R-:W-:Y:S02]  /*0550*/  ISETP.GE.U32.AND P4, PT, R82, UR4, PT ;  /* 0x0000000452007c0c */ /* 0x000fe4000bf86070 */
[----:B------:R-:W-:Y:S02]  /*0560*/  MOV R41, R37 ;  /* 0x0000002500297202 */ /* 0x000fe40000000f00 */
[----:B------:R-:W-:Y:S02]  /*0570*/  ISETP.GE.AND.EX P4, PT, R23, UR5, PT, P4 ;  /* 0x0000000517007c0c */ /* 0x000fe4000bf86340 */
[----:B------:R-:W-:Y:S02]  /*0580*/  @!P3 IADD3 R41, PT, PT, -R41, RZ, RZ ;  /* 0x000000ff2929b210 */ /* 0x000fe40007ffe1ff */
[----:B------:R-:W-:-:S02]  /*0590*/  @!P1 LOP3.LUT R41, RZ, R43, RZ, 0x33, !PT ;  /* 0x0000002bff299212 */ /* 0x000fc400078e33ff */
[----:B------:R-:W-:Y:S02]  /*05a0*/  ISETP.GE.U32.AND P1, PT, R86, UR4, PT ;  /* 0x0000000456007c0c */ /* 0x000fe4000bf26070 */
[----:B------:R-:W-:Y:S02]  /*05b0*/  IADD3 R37, PT, PT, -R41, RZ, RZ ;  /* 0x000000ff29257210 */ /* 0x000fe40007ffe1ff */
[----:B------:R-:W-:Y:S02]  /*05c0*/  SHF.R.S32.HI R14, RZ, 0x1f, R41 ;  /* 0x0000001fff0e7819 */ /* 0x000fe40000011429 */
[----:B------:R-:W-:Y:S01]  /*05d0*/  ISETP.GE.AND.EX P1, PT, R19, UR5, PT, P1 ;  /* 0x0000000513007c0c */ /* 0x000fe2000bf26310 */
[----:B------:R-:W-:Y:S01]  /*05e0*/  IMAD R94, R43, R37, R8 ;  /* 0x000000252b5e7224 */ /* 0x000fe200078e0208 */
[----:B------:R-:W-:Y:S01]  /*05f0*/  ISETP.GE.U32.AND P3, PT, R84, UR4, PT ;  /* 0x0000000454007c0c */ /* 0x000fe2000bf66070 */
[----:B------:R-:W3:Y:S01]  /*0600*/  @!P2 LDC.64 R36, c[0x0][0x390] ;  /* 0x0000e400ff24ab82 */ /* 0x000ee20000000a00 */
[----:B--2---:R-:W-:-:S02]  /*0610*/  IMAD R14, R14, UR8, RZ ;  /* 0x000000080e0e7c24 */ /* 0x004fc4000f8e02ff */
[----:B------:R-:W-:Y:S02]  /*0620*/  SHF.L.U32 R94, R94, 0x7, RZ ;  /* 0x000000075e5e7819 */ /* 0x000fe400000006ff */
[----:B------:R-:W-:Y:S01]  /*0630*/  IMAD R101, R41, UR9, R14 ;  /* 0x0000000929657c24 */ /* 0x000fe2000f8e020e */
[----:B------:R-:W-:Y:S01]  /*0640*/  ISETP.GE.AND.EX P3, PT, R21, UR5, PT, P3 ;  /* 0x0000000515007c0c */ /* 0x000fe2000bf66330 */
[----:B-1----:R-:W-:Y:S01]  /*0650*/  @!P2 IMAD R14, R15, R44, RZ ;  /* 0x0000002c0f0ea224 */ /* 0x002fe200078e02ff */
[----:B------:R-:W-:Y:S01]  /*0660*/  LOP3.LUT R102, R94, 0x7e, R103, 0xf8, !PT ;  /* 0x0000007e5e667812 */ /* 0x000fe200078ef867 */
[----:B------:R-:W1:Y:S01]  /*0670*/  @!P5 LDC.64 R42, c[0x0][0x390] ;  /* 0x0000e400ff2adb82 */ /* 0x000e620000000a00 */
[----:B------:R-:W-:Y:S01]  /*0680*/  SHF.R.S32.HI R103, RZ, 0x1f, R94 ;  /* 0x0000001fff677819 */ /* 0x000fe2000001145e */
[----:B------:R-:W-:Y:S02]  /*0690*/  @!P2 IMAD R45, R90, R45, R14 ;  /* 0x0000002d5a2da224 */ /* 0x000fe400078e020e */
[----:B0-----:R-:W-:-:S02]  /*06a0*/  @!P5 IMAD R14, R17, R38, RZ ;  /* 0x00000026110ed224 */ /* 0x001fc400078e02ff */
[----:B------:R-:W-:Y:S02]  /*06b0*/  IMAD.WIDE.U32 R102, R41, UR8, R102 ;  /* 0x0000000829667c25 */ /* 0x000fe4000f8e0066 */
[----:B------:R-:W0:Y:S02]  /*06c0*/  @!P1 LDC.64 R40, c[0x0][0x3e0] ;  /* 0x0000f800ff289b82 */ /* 0x000e240000000a00 */
[----:B------:R-:W-:Y:S01]  /*06d0*/  @!P5 IMAD R53, R88, R39, R14 ;  /* 0x000000275835d224 */ /* 0x000fe200078e020e */
[----:B------:R-:W-:Y:S02]  /*06e0*/  IADD3 R101, PT, PT, R103, R101, RZ ;  /* 0x0000006567657210 */ /* 0x000fe40007ffe0ff */
[-C--:B------:R-:W-:Y:S02]  /*06f0*/  @!P2 MOV R100, R102.reuse ;  /* 0x000000660064a202 */ /* 0x080fe40000000f00 */
[----:B------:R-:W-:Y:S02]  /*0700*/  @!P5 MOV R50, R102 ;  /* 0x000000660032d202 */ /* 0x000fe40000000f00 */
[----:B------:R-:W-:Y:S01]  /*0710*/  @!P5 MOV R51, R101 ;  /* 0x000000650033d202 */ /* 0x000fe20000000f00 */
[----:B------:R-:W-:-:S04]  /*0720*/  @!P2 IMAD.WIDE.U32 R46, R90, R44, R100 ;  /* 0x0000002c5a2ea225 */ /* 0x000fc800078e0064 */
[----:B------:R-:W-:Y:S01]  /*0730*/  @!P5 IMAD.WIDE.U32 R50, R88, R38, R50 ;  /* 0x000000265832d225 */ /* 0x000fe200078e0032 */
[----:B------:R-:W-:Y:S01]  /*0740*/  @!P2 IADD3 R14, PT, PT, R47, R45, RZ ;  /* 0x0000002d2f0ea210 */ /* 0x000fe20007ffe0ff */
[----:B------:R-:W2:Y:S01]  /*0750*/  @!P3 LDC.64 R38, c[0x0][0x3e0] ;  /* 0x0000f800ff26bb82 */ /* 0x000ea20000000a00 */
[----:B---3--:R-:W-:-:S04]  /*0760*/  @!P2 LEA R48, P6, R46, R36, 0x1 ;  /* 0x000000242e30a211 */ /* 0x008fc800078c08ff */
[----:B------:R-:W-:Y:S02]  /*0770*/  @!P2 LEA.HI.X R49, R46, R37, R14, 0x1, P6 ;  /* 0x000000252e31a211 */ /* 0x000fe400030f0c0e */
[----:B------:R-:W-:Y:S01]  /*0780*/  @!P5 IADD3 R14, PT, PT, R51, R53, RZ ;  /* 0x00000035330ed210 */ /* 0x000fe20007ffe0ff */
[----:B------:R-:W3:Y:S01]  /*0790*/  @!P1 LDC.64 R44, c[0x0][0x390] ;  /* 0x0000e400ff2c9b82 */ /* 0x000ee20000000a00 */
[C---:B-1----:R-:W-:Y:S01]  /*07a0*/  @!P5 LEA R46, P6, R50.reuse, R42, 0x1 ;  /* 0x0000002a322ed211 */ /* 0x042fe200078c08ff */
[----:B0-----:R-:W-:Y:S01]  /*07b0*/  @!P1 IMAD R16, R19, R40, RZ ;  /* 0x0000002813109224 */ /* 0x001fe200078e02ff */
[----:B------:R-:W-:Y:S01]  /*07c0*/  @!P1 MOV R51, R101 ;  /* 0x0000006500339202 */ /* 0x000fe20000000f00 */
[----:B------:R3:W4:Y:S01]  /*07d0*/  @!P2 LDG.E R71, desc[UR6][R48.64] ;  /* 0x000000063047a981 */ /* 0x000722000c1e1900 */
[----:B------:R-:W-:-:S03]  /*07e0*/  @!P5 LEA.HI.X R47, R50, R43, R14, 0x1, P6 ;  /* 0x0000002b322fd211 */ /* 0x000fc600030f0c0e */
[----:B------:R-:W0:Y:S01]  /*07f0*/  @!P4 LDC.64 R36, c[0x0][0x3e0] ;  /* 0x0000f800ff24cb82 */ /* 0x000e220000000a00 */
[----:B------:R-:W-:Y:S02]  /*0800*/  @!P1 MOV R50, R102 ;  /* 0x0000006600329202 */ /* 0x000fe40000000f00 */
[----:B------:R-:W-:Y:S02]  /*0810*/  MOV R73, RZ ;  /* 0x000000ff00497202 */ /* 0x000fe40000000f00 */
[----:B------:R-:W-:-:S03]  /*0820*/  ISETP.GE.U32.AND P6, PT, R80, UR4, PT ;  /* 0x0000000450007c0c */ /* 0x000fc6000bfc6070 */
[----:B------:R-:W1:Y:S01]  /*0830*/  @!P3 LDC.64 R42, c[0x0][0x390] ;  /* 0x0000e400ff2abb82 */ /* 0x000e620000000a00 */
[C---:B------:R-:W-:Y:S01]  /*0840*/  @!P1 IMAD R53, R86.reuse, R41, R16 ;  /* 0x0000002956359224 */ /* 0x040fe200078e0210 */
[----:B------:R5:W4:Y:S01]  /*0850*/  @!P5 LDG.E R73, desc[UR6][R46.64] ;  /* 0x000000062e49d981 */ /* 0x000b22000c1e1900 */
[----:B------:R-:W-:Y:S01]  /*0860*/  @!P1 IMAD.WIDE.U32 R50, R86, R40, R50 ;  /* 0x0000002856329225 */ /* 0x000fe200078e0032 */
[----:B------:R-:W-:Y:S02]  /*0870*/  ISETP.GE.AND.EX P5, PT, R25, UR5, PT, P6 ;  /* 0x0000000519007c0c */ /* 0x000fe4000bfa6360 */
[----:B------:R-:W-:Y:S02]  /*0880*/  ISETP.GE.U32.AND P2, PT, R78, UR4, PT ;  /* 0x000000044e007c0c */ /* 0x000fe4000bf46070 */
[----:B------:R-:W-:Y:S01]  /*0890*/  @!P1 IADD3 R14, PT, PT, R51, R53, RZ ;  /* 0x00000035330e9210 */ /* 0x000fe20007ffe0ff */
[----:B------:R-:W1:Y:S01]  /*08a0*/  @!P4 LDC.64 R40, c[0x0][0x390] ;  /* 0x0000e400ff28cb82 */ /* 0x000e620000000a00 */
[----:B---3--:R-:W-:-:S02]  /*08b0*/  @!P1 LEA R48, P6, R50, R44, 0x1 ;  /* 0x0000002c32309211 */ /* 0x008fc400078c08ff */
[----:B------:R-:W-:Y:S02]  /*08c0*/  ISETP.GE.AND.EX P2, PT, R27, UR5, PT, P2 ;  /* 0x000000051b007c0c */ /* 0x000fe4000bf46320 */
[----:B------:R-:W-:Y:S01]  /*08d0*/  @!P1 LEA.HI.X R49, R50, R45, R14, 0x1, P6 ;  /* 0x0000002d32319211 */ /* 0x000fe200030f0c0e */
[----:B--2---:R-:W-:Y:S01]  /*08e0*/  @!P3 IMAD R16, R21, R38, RZ ;  /* 0x000000261510b224 */ /* 0x004fe200078e02ff */
[----:B------:R-:W-:Y:S01]  /*08f0*/  @!P3 MOV R44, R102 ;  /* 0x00000066002cb202 */ /* 0x000fe20000000f00 */
[----:B-----5:R-:W2:Y:S01]  /*0900*/  @!P5 LDC.64 R46, c[0x0][0x3e0] ;  /* 0x0000f800ff2edb82 */ /* 0x020ea20000000a00 */
[----:B------:R-:W-:Y:S01]  /*0910*/  @!P3 MOV R45, R101 ;  /* 0x00000065002db202 */ /* 0x000fe20000000f00 */
[C---:B------:R-:W-:Y:S02]  /*0920*/  @!P3 IMAD R51, R84.reuse, R39, R16 ;  /* 0x000000275433b224 */ /* 0x040fe400078e0210 */
[----:B0-----:R-:W-:Y:S02]  /*0930*/  @!P4 IMAD R14, R23, R36, RZ ;  /* 0x00000024170ec224 */ /* 0x001fe400078e02ff */
[----:B------:R-:W-:-:S02]  /*0940*/  @!P3 IMAD.WIDE.U32 R44, R84, R38, R44 ;  /* 0x00000026542cb225 */ /* 0x000fc400078e002c */
[----:B------:R-:W0:Y:S02]  /*0950*/  @!P2 LDC.64 R38, c[0x0][0x3e0] ;  /* 0x0000f800ff26ab82 */ /* 0x000e240000000a00 */
[----:B------:R-:W-:Y:S01]  /*0960*/  @!P4 IMAD R55, R82, R37, R14 ;  /* 0x000000255237c224 */ /* 0x000fe200078e020e */
[----:B------:R-:W-:Y:S02]  /*0970*/  @!P3 IADD3 R14, PT, PT, R45, R51, RZ ;  /* 0x000000332d0eb210 */ /* 0x000fe40007ffe0ff */
[----:B-1----:R-:W-:Y:S02]  /*0980*/  @!P3 LEA R50, P6, R44, R42, 0x1 ;  /* 0x0000002a2c32b211 */ /* 0x002fe400078c08ff */
[----:B------:R-:W-:Y:S02]  /*0990*/  MOV R75, RZ ;  /* 0x000000ff004b7202 */ /* 0x000fe40000000f00 */
[----:B------:R-:W-:Y:S02]  /*09a0*/  @!P4 MOV R52, R102 ;  /* 0x000000660034c202 */ /* 0x000fe40000000f00 */
[----:B------:R-:W-:-:S02]  /*09b0*/  @!P4 MOV R53, R101 ;  /* 0x000000650035c202 */ /* 0x000fc40000000f00 */
[----:B------:R-:W-:Y:S01]  /*09c0*/  @!P3 LEA.HI.X R51, R44, R43, R14, 0x1, P6 ;  /* 0x0000002b2c33b211 */ /* 0x000fe200030f0c0e */
[----:B------:R1:W3:Y:S01]  /*09d0*/  @!P1 LDG.E R75, desc[UR6][R48.64] ;  /* 0x00000006304b9981 */ /* 0x0002e2000c1e1900 */
[----:B------:R-:W5:Y:S01]  /*09e0*/  @!P5 LDC.64 R44, c[0x0][0x390] ;  /* 0x0000e400ff2cdb82 */ /* 0x000f620000000a00 */
[----:B------:R-:W-:Y:S01]  /*09f0*/  MOV R77, RZ ;  /* 0x000000ff004d7202 */ /* 0x000fe20000000f00 */
[----:B------:R-:W-:Y:S01]  /*0a00*/  @!P4 IMAD.WIDE.U32 R36, R82, R36, R52 ;  /* 0x000000245224c225 */ /* 0x000fe200078e0034 */
[----:B------:R-:W-:-:S04]  /*0a10*/  ISETP.GE.U32.AND P1, PT, R76, UR4, PT ;  /* 0x000000044c007c0c */ /* 0x000fc8000bf26070 */
[----:B------:R0:W3:Y:S01]  /*0a20*/  @!P3 LDG.E R77, desc[UR6][R50.64] ;  /* 0x00000006324db981 */ /* 0x0000e2000c1e1900 */
[----:B------:R-:W-:Y:S01]  /*0a30*/  ISETP.GE.U32.AND P3, PT, R92, UR4, PT ;  /* 0x000000045c007c0c */ /* 0x000fe2000bf66070 */
[----:B------:R-:W5:Y:S01]  /*0a40*/  @!P2 LDC.64 R42, c[0x0][0x390] ;  /* 0x0000e400ff2aab82 */ /* 0x000f620000000a00 */
[----:B------:R-:W-:Y:S02]  /*0a50*/  ISETP.GE.AND.EX P1, PT, R29, UR5, PT, P1 ;  /* 0x000000051d007c0c */ /* 0x000fe4000bf26310 */
[----:B------:R-:W-:Y:S02]  /*0a60*/  @!P4 IADD3 R14, PT, PT, R37, R55, RZ ;  /* 0x00000037250ec210 */ /* 0x000fe40007ffe0ff */
[----:B------:R-:W-:Y:S02]  /*0a70*/  @!P4 LEA R52, P6, R36, R40, 0x1 ;  /* 0x000000282434c211 */ /* 0x000fe400078c08ff */
[----:B------:R-:W-:Y:S02]  /*0a80*/  MOV R79, RZ ;  /* 0x000000ff004f7202 */ /* 0x000fe40000000f00 */
[----:B------:R-:W-:-:S02]  /*0a90*/  ISETP.GE.AND.EX P3, PT, R9, UR5, PT, P3 ;  /* 0x0000000509007c0c */ /* 0x000fc4000bf66330 */
[----:B------:R-:W-:Y:S01]  /*0aa0*/  @!P4 LEA.HI.X R53, R36, R41, R14, 0x1, P6 ;  /* 0x000000292435c211 */ /* 0x000fe200030f0c0e */
[----:B--2---:R-:W-:Y:S01]  /*0ab0*/  @!P5 IMAD R14, R25, R46, RZ ;  /* 0x0000002e190ed224 */ /* 0x004fe200078e02ff */
[----:B------:R-:W-:Y:S01]  /*0ac0*/  @!P5 MOV R36, R102 ;  /* 0x000000660024d202 */ /* 0x000fe20000000f00 */
[----:B------:R-:W2:Y:S01]  /*0ad0*/  @!P1 LDC.64 R40, c[0x0][0x3e0] ;  /* 0x0000f800ff289b82 */ /* 0x000ea20000000a00 */
[----:B------:R-:W-:Y:S01]  /*0ae0*/  @!P5 MOV R37, R101 ;  /* 0x000000650025d202 */ /* 0x000fe20000000f00 */
[----:B------:R5:W3:Y:S01]  /*0af0*/  @!P4 LDG.E R79, desc[UR6][R52.64] ;  /* 0x00000006344fc981 */ /* 0x000ae2000c1e1900 */
[----:B-1----:R-:W-:Y:S01]  /*0b00*/  @!P5 IMAD R49, R80, R47, R14 ;  /* 0x0000002f5031d224 */ /* 0x002fe200078e020e */
[----:B------:R-:W-:Y:S01]  /*0b10*/  ISETP.GE.U32.AND P4, PT, R74, UR4, PT ;  /* 0x000000044a007c0c */ /* 0x000fe2000bf86070 */
[----:B0-----:R-:W-:Y:S01]  /*0b20*/  @!P2 IMAD R14, R27, R38, RZ ;  /* 0x000000261b0ea224 */ /* 0x001fe200078e02ff */
[----:B------:R-:W-:Y:S01]  /*0b30*/  @!P2 MOV R50, R102 ;  /* 0x000000660032a202 */ /* 0x000fe20000000f00 */
[----:B------:R-:W-:Y:S01]  /*0b40*/  @!P5 IMAD.WIDE.U32 R46, R80, R46, R36 ;  /* 0x0000002e502ed225 */ /* 0x000fe200078e0024 */
[----:B------:R-:W-:Y:S01]  /*0b50*/  @!P2 MOV R51, R101 ;  /* 0x000000650033a202 */ /* 0x000fe20000000f00 */
[----:B------:R-:W0:Y:S01]  /*0b60*/  @!P3 LDC.64 R36, c[0x0][0x3e0] ;  /* 0x0000f800ff24bb82 */ /* 0x000e220000000a00 */
[----:B------:R-:W-:Y:S01]  /*0b70*/  ISETP.GE.AND.EX P4, PT, R31, UR5, PT, P4 ;  /* 0x000000051f007c0c */ /* 0x000fe2000bf86340 */
[C---:B------:R-:W-:Y:S01]  /*0b80*/  @!P2 IMAD R39, R78.reuse, R39, R14 ;  /* 0x000000274e27a224 */ /* 0x040fe200078e020e */
[----:B------:R-:W-:Y:S01]  /*0b90*/  @!P5 IADD3 R14, PT, PT, R47, R49, RZ ;  /* 0x000000312f0ed210 */ /* 0x000fe20007ffe0ff */
[----:B------:R-:W-:Y:S01]  /*0ba0*/  @!P2 IMAD.WIDE.U32 R50, R78, R38, R50 ;  /* 0x000000264e32a225 */ /* 0x000fe200078e0032 */
[----:B-----5:R-:W-:-:S04]  /*0bb0*/  @!P5 LEA R48, P6, R46, R44, 0x1 ;  /* 0x0000002c2e30d211 */ /* 0x020fc800078c08ff */
[----:B------:R-:W-:Y:S02]  /*0bc0*/  @!P5 LEA.HI.X R49, R46, R45, R14, 0x1, P6 ;  /* 0x0000002d2e31d211 */ /* 0x000fe400030f0c0e */
[----:B------:R-:W-:Y:S01]  /*0bd0*/  @!P2 IADD3 R14, PT, PT, R51, R39, RZ ;  /* 0x00000027330ea210 */ /* 0x000fe20007ffe0ff */
[----:B------:R-:W1:Y:S01]  /*0be0*/  @!P3 LDC.64 R46, c[0x0][0x390] ;  /* 0x0000e400ff2ebb82 */ /* 0x000e620000000a00 */
[----:B------:R-:W-:Y:S02]  /*0bf0*/  MOV R81, RZ ;  /* 0x000000ff00517202 */ /* 0x000fe40000000f00 */
[----:B------:R-:W-:-:S04]  /*0c00*/  @!P2 LEA R52, P6, R50, R42, 0x1 ;  /* 0x0000002a3234a211 */ /* 0x000fc800078c08ff */
[----:B------:R5:W3:Y:S01]  /*0c10*/  @!P5 LDG.E R81, desc[UR6][R48.64] ;  /* 0x000000063051d981 */ /* 0x000ae2000c1e1900 */
[----:B------:R-:W1:Y:S01]  /*0c20*/  @!P1 LDC.64 R38, c[0x0][0x390] ;  /* 0x0000e400ff269b82 */ /* 0x000e620000000a00 */
[----:B------:R-:W-:Y:S02]  /*0c30*/  ISETP.GE.U32.AND P5, PT, R72, UR4, PT ;  /* 0x0000000448007c0c */ /* 0x000fe4000bfa6070 */
[----:B------:R-:W-:-:S05]  /*0c40*/  MOV R83, RZ ;  /* 0x000000ff00537202 */ /* 0x000fca0000000f00 */
[----:B------:R-:W1:Y:S01]  /*0c50*/  @!P4 LDC.64 R44, c[0x0][0x3e0] ;  /* 0x0000f800ff2ccb82 */ /* 0x000e620000000a00 */
[----:B------:R-:W-:Y:S02]  /*0c60*/  @!P2 LEA.HI.X R53, R50, R43, R14, 0x1, P6 ;  /* 0x0000002b3235a211 */ /* 0x000fe400030f0c0e */
[----:B------:R-:W-:Y:S01]  /*0c70*/  ISETP.GE.AND.EX P5, PT, R33, UR5, PT, P5 ;  /* 0x0000000521007c0c */ /* 0x000fe2000bfa6350 */
[----:B--2---:R-:W-:Y:S01]  /*0c80*/  @!P1 IMAD R16, R29, R40, RZ ;  /* 0x000000281d109224 */ /* 0x004fe200078e02ff */
[----:B-----5:R-:W-:Y:S01]  /*0c90*/  @!P1 MOV R48, R102 ;  /* 0x0000006600309202 */ /* 0x020fe20000000f00 */
[----:B------:R2:W5:Y:S01]  /*0ca0*/  @!P2 LDG.E R83, desc[UR6][R52.64] ;  /* 0x000000063453a981 */ /* 0x000562000c1e1900 */
[----:B------:R-:W-:Y:S01]  /*0cb0*/  @!P1 MOV R49, R101 ;  /* 0x0000006500319202 */ /* 0x000fe20000000f00 */
[----:B------:R-:W2:Y:S01]  /*0cc0*/  @!P4 LDC.64 R42, c[0x0][0x390] ;  /* 0x0000e400ff2acb82 */ /* 0x000ea20000000a00 */
[----:B------:R-:W-:Y:S01]  /*0cd0*/  ISETP.GE.U32.AND P2, PT, R70, UR4, PT ;  /* 0x0000000446007c0c */ /* 0x000fe2000bf46070 */
[----:B0-----:R-:W-:Y:S01]  /*0ce0*/  @!P3 IMAD R14, R9, R36, RZ ;  /* 0x00000024090eb224 */ /* 0x001fe200078e02ff */
[----:B------:R-:W-:Y:S01]  /*0cf0*/  @!P3 MOV R50, R102 ;  /* 0x000000660032b202 */ /* 0x000fe20000000f00 */
[C---:B------:R-:W-:Y:S01]  /*0d00*/  @!P1 IMAD R57, R76.reuse, R41, R16 ;  /* 0x000000294c399224 */ /* 0x040fe200078e0210 */
[----:B------:R-:W-:Y:S01]  /*0d10*/  @!P3 MOV R51, R101 ;  /* 0x000000650033b202 */ /* 0x000fe20000000f00 */
[----:B------:R-:W-:Y:S01]  /*0d20*/  @!P1 IMAD.WIDE.U32 R48, R76, R40, R48 ;  /* 0x000000284c309225 */ /* 0x000fe200078e0030 */
[----:B------:R-:W-:Y:S01]  /*0d30*/  ISETP.GE.AND.EX P2, PT, R35, UR5, PT, P2 ;  /* 0x0000000523007c0c */ /* 0x000fe2000bf46320 */
[----:B------:R-:W0:Y:S02]  /*0d40*/  @!P5 LDC.64 R40, c[0x0][0x3e0] ;  /* 0x0000f800ff28db82 */ /* 0x000e240000000a00 */
[C---:B------:R-:W-:Y:S01]  /*0d50*/  @!P3 IMAD R55, R92.reuse, R37, R14 ;  /* 0x000000255c37b224 */ /* 0x040fe200078e020e */
[----:B------:R-:W-:Y:S01]  /*0d60*/  @!P1 IADD3 R14, PT, PT, R49, R57, RZ ;  /* 0x00000039310e9210 */ /* 0x000fe20007ffe0ff */
[----:B------:R-:W-:Y:S01]  /*0d70*/  @!P3 IMAD.WIDE.U32 R36, R92, R36, R50 ;  /* 0x000000245c24b225 */ /* 0x000fe200078e0032 */
[----:B-1----:R-:W-:-:S02]  /*0d80*/  @!P1 LEA R38, P6, R48, R38, 0x1 ;  /* 0x0000002630269211 */ /* 0x002fc400078c08ff */
[----:B------:R-:W-:Y:S02]  /*0d90*/  @!P4 MOV R49, R101 ;  /* 0x000000650031c202 */ /* 0x000fe40000000f00 */
[----:B------:R-:W-:Y:S01]  /*0da0*/  @!P1 LEA.HI.X R39, R48, R39, R14, 0x1, P6 ;  /* 0x0000002730279211 */ /* 0x000fe200030f0c0e */
[----:B------:R-:W-:Y:S01]  /*0db0*/  @!P4 IMAD R16, R31, R44, RZ ;  /* 0x0000002c1f10c224 */ /* 0x000fe200078e02ff */
[----:B------:R-:W-:Y:S01]  /*0dc0*/  @!P4 MOV R48, R102 ;  /* 0x000000660030c202 */ /* 0x000fe20000000f00 */
[----:B--2---:R-:W1:Y:S01]  /*0dd0*/  @!P2 LDC.64 R52, c[0x0][0x390] ;  /* 0x0000e400ff34ab82 */ /* 0x004e620000000a00 */
[----:B------:R-:W-:Y:S02]  /*0de0*/  @!P3 IADD3 R14, PT, PT, R37, R55, RZ ;  /* 0x00000037250eb210 */ /* 0x000fe40007ffe0ff */
[----:B------:R-:W-:Y:S01]  /*0df0*/  @!P3 LEA R46, P6, R36, R46, 0x1 ;  /* 0x0000002e242eb211 */ /* 0x000fe200078c08ff */
[C---:B------:R-:W-:Y:S02]  /*0e00*/  @!P4 IMAD R51, R74.reuse, R45, R16 ;  /* 0x0000002d4a33c224 */ /* 0x040fe400078e0210 */
[----:B------:R-:W-:Y:S01]  /*0e10*/  @!P4 IMAD.WIDE.U32 R48, R74, R44, R48 ;  /* 0x0000002c4a30c225 */ /* 0x000fe200078e0030 */
[----:B------:R-:W-:Y:S01]  /*0e20*/  @!P3 LEA.HI.X R47, R36, R47, R14, 0x1, P6 ;  /* 0x0000002f242fb211 */ /* 0x000fe200030f0c0e */
[----:B------:R-:W2:Y:S01]  /*0e30*/  @!P5 LDC.64 R44, c[0x0][0x390] ;  /* 0x0000e400ff2cdb82 */ /* 0x000ea20000000a00 */
[----:B------:R-:W-:-:S07]  /*0e40*/  MOV R85, RZ ;  /* 0x000000ff00557202 */ /* 0x000fce0000000f00 */
[----:B------:R-:W1:Y:S01]  /*0e50*/  @!P2 LDC.64 R36, c[0x0][0x3e0] ;  /* 0x0000f800ff24ab82 */ /* 0x000e620000000a00 */
[----:B------:R-:W-:Y:S01]  /*0e60*/  @!P4 IADD3 R14, PT, PT, R49, R51, RZ ;  /* 0x00000033310ec210 */ /* 0x000fe20007ffe0ff */
[----:B------:R0:W5:Y:S01]  /*0e70*/  @!P1 LDG.E R85, desc[UR6][R38.64] ;  /* 0x0000000626559981 */ /* 0x000162000c1e1900 */
[----:B------:R-:W-:Y:S02]  /*0e80*/  @!P4 LEA R42, P6, R48, R42, 0x1 ;  /* 0x0000002a302ac211 */ /* 0x000fe400078c08ff */
[----:B------:R-:W-:Y:S02]  /*0e90*/  ISETP.GE.U32.AND P1, PT, R10, UR4, PT ;  /* 0x000000040a007c0c */ /* 0x000fe4000bf26070 */
[----:B------:R-:W-:Y:S02]  /*0ea0*/  MOV R87, RZ ;  /* 0x000000ff00577202 */ /* 0x000fe40000000f00 */
[----:B------:R-:W-:Y:S02]  /*0eb0*/  @!P4 LEA.HI.X R43, R48, R43, R14, 0x1, P6 ;  /* 0x0000002b302bc211 */ /* 0x000fe400030f0c0e */
[----:B------:R-:W-:Y:S01]  /*0ec0*/  ISETP.GE.AND.EX P1, PT, R61, UR5, PT, P1 ;  /* 0x000000053d007c0c */ /* 0x000fe2000bf26310 */
[----:B0-----:R-:W-:Y:S01]  /*0ed0*/  @!P5 IMAD R16, R33, R40, RZ ;  /* 0x000000282110d224 */ /* 0x001fe200078e02ff */
[----:B------:R-:W-:Y:S01]  /*0ee0*/  ISETP.GE.U32.AND P6, PT, R11, UR4, PT ;  /* 0x000000040b007c0c */ /* 0x000fe2000bfc6070 */
[----:B------:R0:W5:Y:S01]  /*0ef0*/  @!P4 LDG.E R87, desc[UR6][R42.64] ;  /* 0x000000062a57c981 */ /* 0x000162000c1e1900 */
[----:B------:R-:W-:-:S02]  /*0f00*/  MOV R69, RZ ;  /* 0x000000ff00457202 */ /* 0x000fc40000000f00 */
[----:B------:R-:W-:Y:S02]  /*0f10*/  @!P5 MOV R38, R102 ;  /* 0x000000660026d202 */ /* 0x000fe40000000f00 */
[----:B------:R-:W-:Y:S01]  /*0f20*/  @!P5 MOV R39, R101 ;  /* 0x000000650027d202 */ /* 0x000fe20000000f00 */
[C---:B------:R-:W-:Y:S01]  /*0f30*/  @!P5 IMAD R49, R72.reuse, R41, R16 ;  /* 0x000000294831d224 */ /* 0x040fe200078e0210 */
[----:B------:R-:W-:Y:S01]  /*0f40*/  ISETP.GE.AND.EX P4, PT, R63, UR5, PT, P6 ;  /* 0x000000053f007c0c */ /* 0x000fe2000bf86360 */
[----:B------:R2:W3:Y:S01]  /*0f50*/  @!P3 LDG.E R69, desc[UR6][R46.64] ;  /* 0x000000062e45b981 */ /* 0x0004e2000c1e1900 */
[----:B------:R-:W-:Y:S01]  /*0f60*/  @!P5 IMAD.WIDE.U32 R40, R72, R40, R38 ;  /* 0x000000284828d225 */ /* 0x000fe200078e0026 */
[----:B------:R-:W-:Y:S01]  /*0f70*/  @!P2 MOV R38, R102 ;  /* 0x000000660026a202 */ /* 0x000fe20000000f00 */
[----:B0-----:R-:W0:Y:S01]  /*0f80*/  @!P1 LDC.64 R42, c[0x0][0x390] ;  /* 0x0000e400ff2a9b82 */ /* 0x001e220000000a00 */
[----:B------:R-:W-:Y:S01]  /*0f90*/  @!P2 MOV R39, R101 ;  /* 0x000000650027a202 */ /* 0x000fe20000000f00 */
[----:B-1----:R-:W-:Y:S01]  /*0fa0*/  @!P2 IMAD R16, R35, R36, RZ ;  /* 0x000000242310a224 */ /* 0x002fe200078e02ff */
[----:B------:R-:W-:-:S02]  /*0fb0*/  @!P5 IADD3 R14, PT, PT, R41, R49, RZ ;  /* 0x00000031290ed210 */ /* 0x000fc40007ffe0ff */
[----:B--2---:R-:W-:-:S03]  /*0fc0*/  @!P5 LEA R44, P6, R40, R44, 0x1 ;  /* 0x0000002c282cd211 */ /* 0x004fc600078c08ff */
[----:B------:R-:W1:Y:S01]  /*0fd0*/  @!P1 LDC.64 R48, c[0x0][0x3e0] ;  /* 0x0000f800ff309b82 */ /* 0x000e620000000a00 */
[----:B------:R-:W-:Y:S01]  /*0fe0*/  MOV R89, RZ ;  /* 0x000000ff00597202 */ /* 0x000fe20000000f00 */
[----:B------:R-:W-:Y:S01]  /*0ff0*/  @!P2 IMAD R41, R70, R37, R16 ;  /* 0x000000254629a224 */ /* 0x000fe200078e0210 */
[----:B------:R-:W-:Y:S01]  /*1000*/  @!P5 LEA.HI.X R45, R40, R45, R14, 0x1, P6 ;  /* 0x0000002d282dd211 */ /* 0x000fe200030f0c0e */
[----:B------:R-:W-:-:S04]  /*1010*/  @!P2 IMAD.WIDE.U32 R36, R70, R36, R38 ;  /* 0x000000244624a225 */ /* 0x000fc800078e0026 */
[----:B------:R-:W2:Y:S01]  /*1020*/  @!P4 LDC.64 R46, c[0x0][0x3e0] ;  /* 0x0000f800ff2ecb82 */ /* 0x000ea20000000a00 */
[----:B------:R0:W5:Y:S01]  /*1030*/  @!P5 LDG.E R89, desc[UR6][R44.64] ;  /* 0x000000062c59d981 */ /* 0x000162000c1e1900 */
[----:B------:R-:W-:Y:S02]  /*1040*/  ISETP.GE.U32.AND P5, PT, R12, UR4, PT ;  /* 0x000000040c007c0c */ /* 0x000fe4000bfa6070 */
[----:B------:R-:W-:Y:S02]  /*1050*/  @!P2 IADD3 R14, PT, PT, R37, R41, RZ ;  /* 0x00000029250ea210 */ /* 0x000fe40007ffe0ff */
[C---:B------:R-:W-:Y:S02]  /*1060*/  @!P2 LEA R52, P6, R36.reuse, R52, 0x1 ;  /* 0x000000342434a211 */ /* 0x040fe400078c08ff */
[----:B------:R-:W-:Y:S02]  /*1070*/  ISETP.GE.AND.EX P5, PT, R65, UR5, PT, P5 ;  /* 0x0000000541007c0c */ /* 0x000fe4000bfa6350 */
[----:B------:R-:W-:-:S02]  /*1080*/  @!P2 LEA.HI.X R53, R36, R53, R14, 0x1, P6 ;  /* 0x000000352435a211 */ /* 0x000fc400030f0c0e */
[----:B------:R-:W-:Y:S01]  /*1090*/  ISETP.GE.U32.AND P6, PT, R13, UR4, PT ;  /* 0x000000040d007c0c */ /* 0x000fe2000bfc6070 */
[----:B------:R-:W4:Y:S03]  /*10a0*/  @!P4 LDC.64 R36, c[0x0][0x390] ;  /* 0x0000e400ff24cb82 */ /* 0x000f260000000a00 */
[----:B------:R-:W-:Y:S01]  /*10b0*/  ISETP.GE.AND.EX P6, PT, R67, UR5, PT, P6 ;  /* 0x0000000543007c0c */ /* 0x000fe2000bfc6360 */
[----:B-1----:R-:W-:Y:S01]  /*10c0*/  @!P1 IMAD R14, R61, R48, RZ ;  /* 0x000000303d0e9224 */ /* 0x002fe200078e02ff */
[----:B0-----:R-:W-:Y:S02]  /*10d0*/  @!P1 MOV R44, R102 ;  /* 0x00000066002c9202 */ /* 0x001fe40000000f00 */
[----:B------:R-:W-:Y:S01]  /*10e0*/  @!P1 MOV R45, R101 ;  /* 0x00000065002d9202 */ /* 0x000fe20000000f00 */
[----:B------:R-:W0:Y:S01]  /*10f0*/  @!P5 LDC.64 R38, c[0x0][0x3e0] ;  /* 0x0000f800ff26db82 */ /* 0x000e220000000a00 */
[----:B------:R-:W-:-:S02]  /*1100*/  @!P1 IMAD R51, R10, R49, R14 ;  /* 0x000000310a339224 */ /* 0x000fc400078e020e */
[----:B--2---:R-:W-:Y:S02]  /*1110*/  @!P4 IMAD R14, R63, R46, RZ ;  /* 0x0000002e3f0ec224 */ /* 0x004fe400078e02ff */
[----:B------:R-:W-:Y:S01]  /*1120*/  @!P1 IMAD.WIDE.U32 R48, R10, R48, R44 ;  /* 0x000000300a309225 */ /* 0x000fe200078e002c */
[----:B------:R-:W-:Y:S02]  /*1130*/  MOV R91, RZ ;  /* 0x000000ff005b7202 */ /* 0x000fe40000000f00 */
[----:B------:R-:W1:Y:S01]  /*1140*/  @!P6 LDC.64 R40, c[0x0][0x3e0] ;  /* 0x0000f800ff28eb82 */ /* 0x000e620000000a00 */
[----:B------:R-:W-:Y:S01]  /*1150*/  @!P4 IMAD R55, R11, R47, R14 ;  /* 0x0000002f0b37c224 */ /* 0x000fe200078e020e */
[----:B------:R-:W-:Y:S02]  /*1160*/  @!P1 IADD3 R14, PT, PT, R49, R51, RZ ;  /* 0x00000033310e9210 */ /* 0x000fe40007ffe0ff */
[----:B------:R-:W-:Y:S01]  /*1170*/  @!P4 MOV R50, R102 ;  /* 0x000000660032c202 */ /* 0x000fe20000000f00 */
[----:B------:R-:W2:Y:S01]  /*1180*/  @!P2 LDG.E R91, desc[UR6][R52.64] ;  /* 0x00000006345ba981 */ /* 0x000ea2000c1e1900 */
[----:B------:R-:W-:-:S02]  /*1190*/  @!P4 MOV R51, R101 ;  /* 0x000000650033c202 */ /* 0x000fc40000000f00 */
[----:B------:R-:W1:Y:S01]  /*11a0*/  @!P5 LDC.64 R44, c[0x0][0x390] ;  /* 0x0000e400ff2cdb82 */ /* 0x000e620000000a00 */
[----:B------:R-:W-:Y:S01]  /*11b0*/  @!P1 LEA R42, P2, R48, R42, 0x1 ;  /* 0x0000002a302a9211 */ /* 0x000fe200078408ff */
[----:B------:R-:W-:Y:S01]  /*11c0*/  @!P4 IMAD.WIDE.U32 R50, R11, R46, R50 ;  /* 0x0000002e0b32c225 */ /* 0x000fe200078e0032 */
[----:B------:R-:W-:-:S05]  /*11d0*/  MOV R93, RZ ;  /* 0x000000ff005d7202 */ /* 0x000fca0000000f00 */
[----:B------:R-:W1:Y:S01]  /*11e0*/  @!P6 LDC.64 R46, c[0x0][0x390] ;  /* 0x0000e400ff2eeb82 */ /* 0x000e620000000a00 */
[----:B------:R-:W-:Y:S02]  /*11f0*/  @!P1 LEA.HI.X R43, R48, R43, R14, 0x1, P2 ;  /* 0x0000002b302b9211 */ /* 0x000fe400010f0c0e */
[----:B------:R-:W-:Y:S02]  /*1200*/  @!P4 IADD3 R14, PT, PT, R51, R55, RZ ;  /* 0x00000037330ec210 */ /* 0x000fe40007ffe0ff */
[C---:B----4-:R-:W-:Y:S01]  /*1210*/  @!P4 LEA R36, P2, R50.reuse, R36, 0x1 ;  /* 0x000000243224c211 */ /* 0x050fe200078408ff */
[----:B------:R4:W2:Y:S01]  /*1220*/  @!P1 LDG.E R93, desc[UR6][R42.64] ;  /* 0x000000062a5d9981 */ /* 0x0008a2000c1e1900 */
[----:B------:R-:W-:Y:S01]  /*1230*/  MOV R95, RZ ;  /* 0x000000ff005f7202 */ /* 0x000fe20000000f00 */
[----:B0-----:R-:W-:Y:S01]  /*1240*/  @!P5 IMAD R16, R65, R38, RZ ;  /* 0x000000264110d224 */ /* 0x001fe200078e02ff */
[----:B------:R-:W-:Y:S01]  /*1250*/  @!P4 LEA.HI.X R37, R50, R37, R14, 0x1, P2 ;  /* 0x000000253225c211 */ /* 0x000fe200010f0c0e */
[----:B-1----:R-:W-:-:S02]  /*1260*/  @!P6 IMAD R14, R67, R40, RZ ;  /* 0x00000028430ee224 */ /* 0x002fc400078e02ff */
[C---:B------:R-:W-:Y:S02]  /*1270*/  @!P5 IMAD R49, R12.reuse, R39, R16 ;  /* 0x000000270c31d224 */ /* 0x040fe400078e0210 */
[----:B------:R0:W2:Y:S01]  /*1280*/  @!P4 LDG.E R95, desc[UR6][R36.64] ;  /* 0x00000006245fc981 */ /* 0x0000a2000c1e1900 */
[----:B----4-:R-:W-:Y:S02]  /*1290*/  @!P5 MOV R42, R102 ;  /* 0x00000066002ad202 */ /* 0x010fe40000000f00 */
[----:B------:R-:W-:Y:S01]  /*12a0*/  @!P5 MOV R43, R101 ;  /* 0x00000065002bd202 */ /* 0x000fe20000000f00 */
[----:B------:R-:W-:Y:S02]  /*12b0*/  @!P6 IMAD R51, R13, R41, R14 ;  /* 0x000000290d33e224 */ /* 0x000fe400078e020e */
[----:B------:R-:W-:Y:S01]  /*12c0*/  @!P5 IMAD.WIDE.U32 R38, R12, R38, R42 ;  /* 0x000000260c26d225 */ /* 0x000fe200078e002a */
[----:B0-----:R-:W-:Y:S02]  /*12d0*/  @!P6 MOV R36, R102 ;  /* 0x000000660024e202 */ /* 0x001fe40000000f00 */
[----:B------:R-:W-:-:S02]  /*12e0*/  @!P6 MOV R37, R101 ;  /* 0x000000650025e202 */ /* 0x000fc40000000f00 */
[----:B------:R-:W-:Y:S02]  /*12f0*/  @!P5 IADD3 R14, PT, PT, R39, R49, RZ ;  /* 0x00000031270ed210 */ /* 0x000fe40007ffe0ff */
[C---:B------:R-:W-:Y:S01]  /*1300*/  @!P5 LEA R44, P1, R38.reuse, R44, 0x1 ;  /* 0x0000002c262cd211 */ /* 0x040fe200078208ff */
[----:B------:R-:W-:Y:S01]  /*1310*/  @!P6 IMAD.WIDE.U32 R40, R13, R40, R36 ;  /* 0x000000280d28e225 */ /* 0x000fe200078e0024 */
[----:B------:R-:W-:Y:S02]  /*1320*/  MOV R97, RZ ;  /* 0x000000ff00617202 */ /* 0x000fe40000000f00 */
[----:B------:R-:W-:Y:S02]  /*1330*/  @!P5 LEA.HI.X R45, R38, R45, R14, 0x1, P1 ;  /* 0x0000002d262dd211 */ /* 0x000fe400008f0c0e */
[----:B------:R-:W-:Y:S02]  /*1340*/  @!P6 IADD3 R14, PT, PT, R41, R51, RZ ;  /* 0x00000033290ee210 */ /* 0x000fe40007ffe0ff */
[----:B------:R-:W-:Y:S01]  /*1350*/  @!P6 LEA R46, P1, R40, R46, 0x1 ;  /* 0x0000002e282ee211 */ /* 0x000fe200078208ff */
[----:B------:R-:W4:Y:S01]  /*1360*/  @!P5 LDG.E R97, desc[UR6][R44.64] ;  /* 0x000000062c61d981 */ /* 0x000f22000c1e1900 */
[----:B------:R-:W-:-:S02]  /*1370*/  MOV R99, RZ ;  /* 0x000000ff00637202 */ /* 0x000fc40000000f00 */
[----:B------:R-:W-:-:S05]  /*1380*/  @!P6 LEA.HI.X R47, R40, R47, R14, 0x1, P1 ;  /* 0x0000002f282fe211 */ /* 0x000fca00008f0c0e */
[----:B------:R-:W4:Y:S01]  /*1390*/  @!P6 LDG.E R99, desc[UR6][R46.64] ;  /* 0x000000062e63e981 */ /* 0x000f22000c1e1900 */
[--C-:B------:R-:W-:Y:S02]  /*13a0*/  HADD2.F32 R16, -RZ, R71.reuse.H0_H0 ;  /* 0x20000047ff107230 */ /* 0x100fe40000004100 */
[----:B------:R-:W-:-:S05]  /*13b0*/  HADD2.F32 R71, -RZ, R71.H1_H1 ;  /* 0x30000047ff477230 */ /* 0x000fca0000004100 */
[C---:B------:R-:W-:Y:S01]  /*13c0*/  FADD.FTZ R39, R16.reuse, R71 ;  /* 0x0000004710277221 */ /* 0x040fe20000010000 */
[----:B------:R-:W-:Y:S01]  /*13d0*/  FMUL.FTZ R41, R71, R71 ;  /* 0x0000004747297220 */ /* 0x000fe20000410000 */
[--C-:B------:R-:W-:Y:S02]  /*13e0*/  HADD2.F32 R18, -RZ, R73.reuse.H0_H0 ;  /* 0x20000049ff127230 */ /* 0x100fe40000004100 */
[----:B------:R-:W-:Y:S02]  /*13f0*/  HADD2.F32 R73, -RZ, R73.H1_H1 ;  /* 0x30000049ff497230 */ /* 0x000fe40000004100 */
[----:B------:R-:W-:-:S03]  /*1400*/  FFMA.FTZ R22, R16, R16, R41 ;  /* 0x0000001010167223 */ /* 0x000fc60000010029 */
[----:B------:R-:W-:Y:S01]  /*1410*/  FADD.FTZ R24, R18, R73 ;  /* 0x0000004912187221 */ /* 0x000fe20000010000 */
[----:B------:R-:W-:-:S04]  /*1420*/  FMUL.FTZ R41, R73, R73 ;  /* 0x0000004949297220 */ /* 0x000fc80000410000 */
[----:B------:R-:W-:Y:S01]  /*1430*/  FFMA.FTZ R26, R18, R18, R41 ;  /* 0x00000012121a7223 */ /* 0x000fe20000010029 */
[----:B------:R-:W-:Y:S01]  /*1440*/  ISETP.GT.AND P1, PT, R4, 0x1e, PT ;  /* 0x0000001e0400780c */ /* 0x000fe20003f24270 */
[--C-:B---3--:R-:W-:Y:S02]  /*1450*/  HADD2.F32 R14, -RZ, R69.reuse.H0_H0 ;  /* 0x20000045ff0e7230 */ /* 0x108fe40000004100 */
[----:B------:R-:W-:-:S05]  /*1460*/  HADD2.F32 R69, -RZ, R69.H1_H1 ;  /* 0x30000045ff457230 */ /* 0x000fca0000004100 */
[----:B------:R-:W-:Y:S01]  /*1470*/  FADD.FTZ R20, R14, R69 ;  /* 0x000000450e147221 */ /* 0x000fe20000010000 */
[----:B------:R-:W-:-:S03]  /*1480*/  FMUL.FTZ R37, R69, R69 ;  /* 0x0000004545257220 */ /* 0x000fc60000410000 */
[----:B------:R-:W-:Y:S01]  /*1490*/  FADD.FTZ R20, RZ, R20 ;  /* 0x00000014ff147221 */ /* 0x000fe20000010000 */
[----:B------:R-:W-:-:S03]  /*14a0*/  FFMA.FTZ R37, R14, R14, R37 ;  /* 0x0000000e0e257223 */ /* 0x000fc60000010025 */
[----:B------:R-:W-:Y:S01]  /*14b0*/  FADD.FTZ R39, R20, R39 ;  /* 0x0000002714277221 */ /* 0x000fe20000010000 */
[--C-:B------:R-:W-:Y:S02]  /*14c0*/  HADD2.F32 R20, -RZ, R75.reuse.H0_H0 ;  /* 0x2000004bff147230 */ /* 0x100fe40000004100 */
[----:B------:R-:W-:Y:S01]  /*14d0*/  FADD.FTZ R37, RZ, R37 ;  /* 0x00000025ff257221 */ /* 0x000fe20000010000 */
[----:B------:R-:W-:Y:S02]  /*14e0*/  HADD2.F32 R75, -RZ, R75.H1_H1 ;  /* 0x3000004bff4b7230 */ /* 0x000fe40000004100 */
[----:B------:R-:W-:Y:S01]  /*14f0*/  FADD.FTZ R24, R39, R24 ;  /* 0x0000001827187221 */ /* 0x000fe20000010000 */
[----:B------:R-:W-:Y:S01]  /*1500*/  FADD.FTZ R37, R37, R22 ;  /* 0x0000001625257221 */ /* 0x000fe20000010000 */
[--C-:B------:R-:W-:Y:S02]  /*1510*/  HADD2.F32 R22, -RZ, R77.reuse.H0_H0 ;  /* 0x2000004dff167230 */ /* 0x100fe40000004100 */
[----:B------:R-:W-:Y:S01]  /*1520*/  FADD.FTZ R39, R20, R75 ;  /* 0x0000004b14277221 */ /* 0x000fe20000010000 */
[----:B------:R-:W-:-:S02]  /*1530*/  HADD2.F32 R77, -RZ, R77.H1_H1 ;  /* 0x3000004dff4d7230 */ /* 0x000fc40000004100 */
[----:B------:R-:W-:Y:S01]  /*1540*/  FMUL.FTZ R41, R75, R75 ;  /* 0x0000004b4b297220 */ /* 0x000fe20000410000 */
[----:B------:R-:W-:Y:S01]  /*1550*/  FADD.FTZ R26, R37, R26 ;  /* 0x0000001a251a7221 */ /* 0x000fe20000010000 */
[----:B------:R-:W-:Y:S01]  /*1560*/  FADD.FTZ R39, R24, R39 ;  /* 0x0000002718277221 */ /* 0x000fe20000010000 */
[--C-:B------:R-:W-:Y:S02]  /*1570*/  HADD2.F32 R24, -RZ, R79.reuse.H0_H0 ;  /* 0x2000004fff187230 */ /* 0x100fe40000004100 */
[----:B------:R-:W-:Y:S01]  /*1580*/  FFMA.FTZ R41, R20, R20, R41 ;  /* 0x0000001414297223 */ /* 0x000fe20000010029 */
[----:B------:R-:W-:Y:S02]  /*1590*/  HADD2.F32 R79, -RZ, R79.H1_H1 ;  /* 0x3000004fff4f7230 */ /* 0x000fe40000004100 */
[----:B------:R-:W-:Y:S01]  /*15a0*/  FMUL.FTZ R37, R77, R77 ;  /* 0x0000004d4d257220 */ /* 0x000fe20000410000 */
[----:B------:R-:W-:Y:S01]  /*15b0*/  FADD.FTZ R28, R22, R77 ;  /* 0x0000004d161c7221 */ /* 0x000fe20000010000 */
[----:B------:R-:W-:Y:S01]  /*15c0*/  FADD.FTZ R41, R26, R41 ;  /* 0x000000291a297221 */ /* 0x000fe20000010000 */
[----:B------:R-:W-:-:S02]  /*15d0*/  HADD2.F32 R26, -RZ, R81.H0_H0 ;  /* 0x20000051ff1a7230 */ /* 0x000fc40000004100 */
[----:B------:R-:W-:Y:S01]  /*15e0*/  FFMA.FTZ R30, R22, R22, R37 ;  /* 0x00000016161e7223 */ /* 0x000fe20000010025 */
[----:B------:R-:W-:Y:S01]  /*15f0*/  FADD.FTZ R28, R39, R28 ;  /* 0x0000001c271c7221 */ /* 0x000fe20000010000 */
[----:B------:R-:W-:Y:S01]  /*1600*/  FADD.FTZ R37, R24, R79 ;  /* 0x0000004f18257221 */ /* 0x000fe20000010000 */
[----:B------:R-:W-:Y:S02]  /*1610*/  HADD2.F32 R81, -RZ, R81.H1_H1 ;  /* 0x30000051ff517230 */ /* 0x000fe40000004100 */
[----:B------:R-:W-:Y:S01]  /*1620*/  FMUL.FTZ R39, R79, R79 ;  /* 0x0000004f4f277220 */ /* 0x000fe20000410000 */
[----:B------:R-:W-:Y:S01]  /*1630*/  FADD.FTZ R37, R28, R37 ;  /* 0x000000251c257221 */ /* 0x000fe20000010000 */
[--C-:B-----5:R-:W-:Y:S02]  /*1640*/  HADD2.F32 R28, -RZ, R83.reuse.H0_H0 ;  /* 0x20000053ff1c7230 */ /* 0x120fe40000004100 */
[----:B------:R-:W-:Y:S01]  /*1650*/  FADD.FTZ R30, R41, R30 ;  /* 0x0000001e291e7221 */ /* 0x000fe20000010000 */
[----:B------:R-:W-:Y:S01]  /*1660*/  FFMA.FTZ R39, R24, R24, R39 ;  /* 0x0000001818277223 */ /* 0x000fe20000010027 */
[----:B------:R-:W-:Y:S01]  /*1670*/  FADD.FTZ R32, R26, R81 ;  /* 0x000000511a207221 */ /* 0x000fe20000010000 */
[----:B------:R-:W-:-:S02]  /*1680*/  HADD2.F32 R83, -RZ, R83.H1_H1 ;  /* 0x30000053ff537230 */ /* 0x000fc40000004100 */
[----:B------:R-:W-:Y:S01]  /*1690*/  FMUL.FTZ R41, R81, R81 ;  /* 0x0000005151297220 */ /* 0x000fe20000410000 */
[----:B------:R-:W-:Y:S01]  /*16a0*/  FADD.FTZ R39, R30, R39 ;  /* 0x000000271e277221 */ /* 0x000fe20000010000 */
[----:B------:R-:W-:Y:S01]  /*16b0*/  FADD.FTZ R32, R37, R32 ;  /* 0x0000002025207221 */ /* 0x000fe20000010000 */
[--C-:B------:R-:W-:Y:S02]  /*16c0*/  HADD2.F32 R30, -RZ, R85.reuse.H0_H0 ;  /* 0x20000055ff1e7230 */ /* 0x100fe40000004100 */
[----:B------:R-:W-:Y:S01]  /*16d0*/  FADD.FTZ R37, R28, R83 ;  /* 0x000000531c257221 */ /* 0x000fe20000010000 */
[----:B------:R-:W-:Y:S01]  /*16e0*/  FFMA.FTZ R34, R26, R26, R41 ;  /* 0x0000001a1a227223 */ /* 0x000fe20000010029 */
[----:B------:R-:W-:Y:S02]  /*16f0*/  HADD2.F32 R85, -RZ, R85.H1_H1 ;  /* 0x30000055ff557230 */ /* 0x000fe40000004100 */
[----:B------:R-:W-:Y:S01]  /*1700*/  FMUL.FTZ R41, R83, R83 ;  /* 0x0000005353297220 */ /* 0x000fe20000410000 */
[----:B------:R-:W-:Y:S01]  /*1710*/  FADD.FTZ R37, R32, R37 ;  /* 0x0000002520257221 */ /* 0x000fe20000010000 */
[----:B------:R-:W-:Y:S01]  /*1720*/  FADD.FTZ R34, R39, R34 ;  /* 0x0000002227227221 */ /* 0x000fe20000010000 */
[----:B------:R-:W-:-:S02]  /*1730*/  HADD2.F32 R32, -RZ, R87.H0_H0 ;  /* 0x20000057ff207230 */ /* 0x000fc40000004100 */
[----:B------:R-:W-:Y:S01]  /*1740*/  FFMA.FTZ R41, R28, R28, R41 ;  /* 0x0000001c1c297223 */ /* 0x000fe20000010029 */
[----:B------:R-:W-:Y:S01]  /*1750*/  FMUL.FTZ R39, R85, R85 ;  /* 0x0000005555277220 */ /* 0x000fe20000410000 */
[----:B------:R-:W-:Y:S02]  /*1760*/  HADD2.F32 R87, -RZ, R87.H1_H1 ;  /* 0x30000057ff577230 */ /* 0x000fe40000004100 */
[----:B------:R-:W-:Y:S01]  /*1770*/  FADD.FTZ R36, R30, R85 ;  /* 0x000000551e247221 */ /* 0x000fe20000010000 */
[----:B------:R-:W-:Y:S01]  /*1780*/  FADD.FTZ R41, R34, R41 ;  /* 0x0000002922297221 */ /* 0x000fe20000010000 */
[----:B------:R-:W-:Y:S01]  /*1790*/  FFMA.FTZ R38, R30, R30, R39 ;  /* 0x0000001e1e267223 */ /* 0x000fe20000010027 */
[--C-:B------:R-:W-:Y:S02]  /*17a0*/  HADD2.F32 R34, -RZ, R89.reuse.H1_H1 ;  /* 0x30000059ff227230 */ /* 0x100fe40000004100 */
[----:B------:R-:W-:Y:S01]  /*17b0*/  FMUL.FTZ R39, R87, R87 ;  /* 0x0000005757277220 */ /* 0x000fe20000410000 */
[----:B------:R-:W-:Y:S01]  /*17c0*/  FADD.FTZ R36, R37, R36 ;  /* 0x0000002425247221 */ /* 0x000fe20000010000 */
[----:B------:R-:W-:Y:S01]  /*17d0*/  FADD.FTZ R37, R32, R87 ;  /* 0x0000005720257221 */ /* 0x000fe20000010000 */
[----:B------:R-:W-:Y:S01]  /*17e0*/  FADD.FTZ R38, R41, R38 ;  /* 0x0000002629267221 */ /* 0x000fe20000010000 */
[----:B------:R-:W-:-:S02]  /*17f0*/  HADD2.F32 R89, -RZ, R89.H0_H0 ;  /* 0x20000059ff597230 */ /* 0x000fc40000004100 */
[----:B------:R-:W-:Y:S01]  /*1800*/  FFMA.FTZ R39, R32, R32, R39 ;  /* 0x0000002020277223 */ /* 0x000fe20000010027 */
[----:B------:R-:W-:Y:S01]  /*1810*/  FMUL.FTZ R40, R34, R34 ;  /* 0x0000002222287220 */ /* 0x000fe20000410000 */
[--C-:B--2---:R-:W-:Y:S02]  /*1820*/  HADD2.F32 R60, -RZ, R91.reuse.H1_H1 ;  /* 0x3000005bff3c7230 */ /* 0x104fe40000004100 */
[----:B------:R-:W-:Y:S01]  /*1830*/  FADD.FTZ R36, R36, R37 ;  /* 0x0000002524247221 */ /* 0x000fe20000010000 */
[----:B------:R-:W-:Y:S01]  /*1840*/  FADD.FTZ R38, R38, R39 ;  /* 0x0000002726267221 */ /* 0x000fe20000010000 */
[C---:B------:R-:W-:Y:S01]  /*1850*/  FADD.FTZ R37, R89.reuse, R34 ;  /* 0x0000002259257221 */ /* 0x040fe20000010000 */
[----:B------:R-:W-:Y:S01]  /*1860*/  FFMA.FTZ R39, R89, R89, R40 ;  /* 0x0000005959277223 */ /* 0x000fe20000010028 */
[----:B------:R-:W-:Y:S02]  /*1870*/  HADD2.F32 R91, -RZ, R91.H0_H0 ;  /* 0x2000005bff5b7230 */ /* 0x000fe40000004100 */
[----:B------:R-:W-:Y:S01]  /*1880*/  FMUL.FTZ R40, R60, R60 ;  /* 0x0000003c3c287220 */ /* 0x000fe20000410000 */
[----:B------:R-:W-:-:S02]  /*1890*/  HADD2.F32 R62, -RZ, R93.H1_H1 ;  /* 0x3000005dff3e7230 */ /* 0x000fc40000004100 */
[----:B------:R-:W-:Y:S01]  /*18a0*/  FADD.FTZ R36, R36, R37 ;  /* 0x0000002524247221 */ /* 0x000fe20000010000 */
[----:B------:R-:W-:Y:S01]  /*18b0*/  FADD.FTZ R38, R38, R39 ;  /* 0x0000002726267221 */ /* 0x000fe20000010000 */
[C---:B------:R-:W-:Y:S01]  /*18c0*/  FADD.FTZ R37, R91.reuse, R60 ;  /* 0x0000003c5b257221 */ /* 0x040fe20000010000 */
[----:B------:R-:W-:Y:S01]  /*18d0*/  FFMA.FTZ R39, R91, R91, R40 ;  /* 0x0000005b5b277223 */ /* 0x000fe20000010028 */
[----:B------:R-:W-:Y:S02]  /*18e0*/  HADD2.F32 R93, -RZ, R93.H0_H0 ;  /* 0x2000005dff5d7230 */ /* 0x000fe40000004100 */
[----:B------:R-:W-:Y:S01]  /*18f0*/  FMUL.FTZ R40, R62, R62 ;  /* 0x0000003e3e287220 */ /* 0x000fe20000410000 */
[--C-:B------:R-:W-:Y:S02]  /*1900*/  HADD2.F32 R64, -RZ, R95.reuse.H1_H1 ;  /* 0x3000005fff407230 */ /* 0x100fe40000004100 */
[----:B------:R-:W-:Y:S01]  /*1910*/  FADD.FTZ R36, R36, R37 ;  /* 0x0000002524247221 */ /* 0x000fe20000010000 */
[----:B------:R-:W-:Y:S01]  /*1920*/  FADD.FTZ R38, R38, R39 ;  /* 0x0000002726267221 */ /* 0x000fe20000010000 */
[----:B------:R-:W-:Y:S01]  /*1930*/  FADD.FTZ R37, R93, R62 ;  /* 0x0000003e5d257221 */ /* 0x000fe20000010000 */
[----:B------:R-:W-:-:S02]  /*1940*/  HADD2.F32 R95, -RZ, R95.H0_H0 ;  /* 0x2000005fff5f7230 */ /* 0x000fc40000004100 */
[----:B------:R-:W-:Y:S01]  /*1950*/  FFMA.FTZ R39, R93, R93, R40 ;  /* 0x0000005d5d277223 */ /* 0x000fe20000010028 */
[----:B------:R-:W-:Y:S01]  /*1960*/  FMUL.FTZ R40, R64, R64 ;  /* 0x0000004040287220 */ /* 0x000fe20000410000 */
[----:B------:R-:W-:Y:S02]  /*1970*/  FADD.FTZ R36, R36, R37 ;  /* 0x0000002524247221 */ /* 0x000fe40000010000 */
[----:B------:R-:W-:Y:S01]  /*1980*/  FADD.FTZ R38, R38, R39 ;  /* 0x0000002726267221 */ /* 0x000fe20000010000 */
[C---:B------:R-:W-:Y:S01]  /*1990*/  FADD.FTZ R37, R95.reuse, R64 ;  /* 0x000000405f257221 */ /* 0x040fe20000010000 */
[----:B------:R-:W-:Y:S01]  /*19a0*/  FFMA.FTZ R39, R95, R95, R40 ;  /* 0x0000005f5f277223 */ /* 0x000fe20000010028 */
[--C-:B----4-:R-:W-:Y:S02]  /*19b0*/  HADD2.F32 R66, -RZ, R97.reuse.H1_H1 ;  /* 0x30000061ff427230 */ /* 0x110fe40000004100 */
[----:B------:R-:W-:-:S03]  /*19c0*/  HADD2.F32 R97, -RZ, R97.H0_H0 ;  /* 0x20000061ff617230 */ /* 0x000fc60000004100 */
[----:B------:R-:W-:Y:S01]  /*19d0*/  FMUL.FTZ R40, R66, R66 ;  /* 0x0000004242287220 */ /* 0x000fe20000410000 */
[--C-:B------:R-:W-:Y:S02]  /*19e0*/  HADD2.F32 R68, -RZ, R99.reuse.H1_H1 ;  /* 0x30000063ff447230 */ /* 0x100fe40000004100 */
[----:B------:R-:W-:Y:S01]  /*19f0*/  FADD.FTZ R36, R36, R37 ;  /* 0x0000002524247221 */ /* 0x000fe20000010000 */
[----:B------:R-:W-:Y:S01]  /*1a00*/  FADD.FTZ R38, R38, R39 ;  /* 0x0000002726267221 */ /* 0x000fe20000010000 */
[----:B------:R-:W-:Y:S02]  /*1a10*/  HADD2.F32 R99, -RZ, R99.H0_H0 ;  /* 0x20000063ff637230 */ /* 0x000fe40000004100 */
[C---:B------:R-:W-:Y:S01]  /*1a20*/  FADD.FTZ R37, R97.reuse, R66 ;  /* 0x0000004261257221 */ /* 0x040fe20000010000 */
[----:B------:R-:W-:Y:S01]  /*1a30*/  FFMA.FTZ R39, R97, R97, R40 ;  /* 0x0000006161277223 */ /* 0x000fe20000010028 */
[----:B------:R-:W-:Y:S02]  /*1a40*/  FMUL.FTZ R40, R68, R68 ;  /* 0x0000004444287220 */ /* 0x000fe40000410000 */
        /* <DEDUP_REMOVED lines=42> */
.L_x_2771:
[----:B------:R-:W-:Y:S05]  /*1cf0*/  BSYNC.RECONVERGENT B0 ;  /* 0x0000000000007941 */ /* 0x000fea0003800200 */
.L_x_2770:
        /* <DEDUP_REMOVED lines=46> */
.L_x_2773:
[----:B------:R-:W-:Y:S05]  /*1fe0*/  BSYNC.RECONVERGENT B0 ;  /* 0x0000000000007941 */ /* 0x000fea0003800200 */
.L_x_2772:
        /* <DEDUP_REMOVED lines=24> */
.L_x_2776:
[----:B---3--:R-:W3:Y:S04]  /*2170*/  LDG.E.STRONG.GPU R38, desc[UR6][R36.64] ;  /* 0x0000000624267981 */ /* 0x008ee8000c1ef900 */
[----:B---3--:R-:W-:Y:S01]  /*2180*/  CCTL.IVALL ;  /* 0x00000000ff00798f */ /* 0x008fe20002000000 */
[----:B------:R-:W-:Y:S05]  /*2190*/  YIELD ;  /* 0x0000000000007946 */ /* 0x000fea0003800000 */
[----:B------:R-:W-:-:S13]  /*21a0*/  ISETP.NE.AND P1, PT, R38, R45, PT ;  /* 0x0000002d2600720c */ /* 0x000fda0003f25270 */
[----:B------:R-:W-:Y:S05]  /*21b0*/  @P1 BRA `(.L_x_2776) ;  /* 0xfffffffc00ec1947 */ /* 0x000fea000383ffff */
.L_x_2775:
        /* <DEDUP_REMOVED lines=15> */
.L_x_2778:
        /* <DEDUP_REMOVED lines=60> */
.L_x_2777:
        /* <DEDUP_REMOVED lines=35> */
.L_x_2779:
        /* <DEDUP_REMOVED lines=18> */
.L_x_2780:
        /* <DEDUP_REMOVED lines=9> */
.L_x_2781:
[----:B------:R-:W-:Y:S05]  /*2a50*/  BSYNC.RECONVERGENT B0 ;  /* 0x0000000000007941 */ /* 0x000fea0003800200 */
.L_x_2774:
        /* <DEDUP_REMOVED lines=49> */
[----:B------:R-:W-:-:S04]  /*2d70*/  FMUL.FTZ R14, R69, R44 ;  /* 0x0000002c450e7220 */ /* 0x000fc80000410000 */
[----:B-----5:R-:W-:Y:S01]  /*2d80*/  FFMA.FTZ R14, R37, R14, R39 ;  /* 0x0000000e250e7223 */ /* 0x020fe20000010027 */
[----:B---3--:R-:W-:Y:S02]  /*2d90*/  IMAD R45, R9, UR10, RZ ;  /* 0x0000000a092d7c24 */ /* 0x008fe4000f8e02ff */
[----:B------:R-:W-:-:S04]  /*2da0*/  IMAD.WIDE.U32 R40, R92, UR10, R40 ;  /* 0x0000000a5c287c25 */ /* 0x000fc8000f8e0028 */
[----:B------:R-:W-:Y:S02]  /*2db0*/  IMAD R47, R92, UR11, R45 ;  /* 0x0000000b5c2f7c24 */ /* 0x000fe4000f8e022d */
[----:B------:R-:W-:Y:S01]  /*2dc0*/  FFMA.FTZ R45, R36, R43, R38 ;  /* 0x0000002b242d7223 */ /* 0x000fe20000010026 */
[----:B--2---:R-:W-:Y:S02]  /*2dd0*/  LEA R42, P1, R40, UR4, 0x1 ;  /* 0x00000004282a7c11 */ /* 0x004fe4000f8208ff */
[----:B------:R-:W-:Y:S02]  /*2de0*/  IADD3 R47, PT, PT, R41, R47, RZ ;  /* 0x0000002f292f7210 */ /* 0x000fe40007ffe0ff */
[----:B------:R-:W-:Y:S02]  /*2df0*/  F2FP.F16.F32.PACK_AB R41, R14, R45 ;  /* 0x0000002d0e29723e */ /* 0x000fe400000000ff */
[----:B------:R-:W-:-:S05]  /*2e00*/  LEA.HI.X R43, R40, UR5, R47, 0x1, P1 ;  /* 0x00000005282b7c11 */ /* 0x000fca00088f0c2f */
[----:B------:R3:W-:Y:S02]  /*2e10*/  STG.E desc[UR6][R42.64], R41 ;  /* 0x000000292a007986 */ /* 0x0007e4000c101906 */
.L_x_2785:
[----:B------:R-:W-:Y:S05]  /*2e20*/  BSYNC.RECONVERGENT B1 ;  /* 0x0000000000017941 */ /* 0x000fea0003800200 */
.L_x_2784:
        /* <DEDUP_REMOVED lines=17> */
[----:B------:R-:W-:Y:S02]  /*2f40*/  F2FP.F16.F32.PACK_AB R41, R45, R16 ;  /* 0x000000102d29723e */ /* 0x000fe400000000ff */
[----:B------:R-:W-:-:S05]  /*2f50*/  LEA.HI.X R43, R40, UR11, R47, 0x1, P1 ;  /* 0x0000000b282b7c11 */ /* 0x000fca00088f0c2f */
[----:B------:R4:W-:Y:S02]  /*2f60*/  STG.E desc[UR6][R42.64], R41 ;  /* 0x000000292a007986 */ /* 0x0009e4000c101906 */
.L_x_2787:
[----:B------:R-:W-:Y:S05]  /*2f70*/  BSYNC.RECONVERGENT B1 ;  /* 0x0000000000017941 */ /* 0x000fea0003800200 */
.L_x_2786:
        /* <DEDUP_REMOVED lines=28> */
.L_x_2789:
[----:B------:R-:W-:Y:S05]  /*3140*/  BSYNC.RECONVERGENT B1 ;  /* 0x0000000000017941 */ /* 0x000fea0003800200 */
.L_x_2788:
        /* <DEDUP_REMOVED lines=20> */
.L_x_2791:
[----:B------:R-:W-:Y:S05]  /*3290*/  BSYNC.RECONVERGENT B1 ;  /* 0x0000000000017941 */ /* 0x000fea0003800200 */
.L_x_2790:
        /* <DEDUP_REMOVED lines=20> */
.L_x_2793:
[----:B------:R-:W-:Y:S05]  /*33e0*/  BSYNC.RECONVERGENT B1 ;  /* 0x0000000000017941 */ /* 0x000fea0003800200 */
.L_x_2792:
        /* <DEDUP_REMOVED lines=20> */
.L_x_2795:
[----:B------:R-:W-:Y:S05]  /*3530*/  BSYNC.RECONVERGENT B1 ;  /* 0x0000000000017941 */ /* 0x000fea0003800200 */
.L_x_2794:
        /* <DEDUP_REMOVED lines=28> */
.L_x_2797:
[----:B------:R-:W-:Y:S05]  /*3700*/  BSYNC.RECONVERGENT B1 ;  /* 0x0000000000017941 */ /* 0x000fea0003800200 */
.L_x_2796:
        /* <DEDUP_REMOVED lines=20> */
.L_x_2799:
[----:B------:R-:W-:Y:S05]  /*3850*/  BSYNC.RECONVERGENT B1 ;  /* 0x0000000000017941 */ /* 0x000fea0003800200 */
.L_x_2798:
        /* <DEDUP_REMOVED lines=20> */
.L_x_2801:
[----:B------:R-:W-:Y:S05]  /*39a0*/  BSYNC.RECONVERGENT B1 ;  /* 0x0000000000017941 */ /* 0x000fea0003800200 */
.L_x_2800:
        /* <DEDUP_REMOVED lines=20> */
.L_x_2803:
[----:B------:R-:W-:Y:S05]  /*3af0*/  BSYNC.RECONVERGENT B1 ;  /* 0x0000000000017941 */ /* 0x000fea0003800200 */
.L_x_2802:
        /* <DEDUP_REMOVED lines=27> */
[----:B------:R-:W-:Y:S02]  /*3cb0*/  F2FP.F16.F32.PACK_AB R41, R14, R89 ;  /* 0x000000590e29723e */ /* 0x000fe400000000ff */
[----:B------:R-:W-:-:S05]  /*3cc0*/  LEA.HI.X R43, R40, UR11, R45, 0x1, P6 ;  /* 0x0000000b282b7c11 */ /* 0x000fca000b0f0c2d */
[----:B------:R0:W-:Y:S02]  /*3cd0*/  STG.E desc[UR6][R42.64], R41 ;  /* 0x000000292a007986 */ /* 0x0001e4000c101906 */
.L_x_2805:
[----:B------:R-:W-:Y:S05]  /*3ce0*/  BSYNC.RECONVERGENT B1 ;  /* 0x0000000000017941 */ /* 0x000fea0003800200 */
.L_x_2804:
        /* <DEDUP_REMOVED lines=20> */
.L_x_2807:
[----:B------:R-:W-:Y:S05]  /*3e30*/  BSYNC.RECONVERGENT B1 ;  /* 0x0000000000017941 */ /* 0x000fea0003800200 */
.L_x_2806:
        /* <DEDUP_REMOVED lines=20> */
.L_x_2809:
[----:B------:R-:W-:Y:S05]  /*3f80*/  BSYNC.RECONVERGENT B1 ;  /* 0x0000000000017941 */ /* 0x000fea0003800200 */
.L_x_2808:
        /* <DEDUP_REMOVED lines=20> */
.L_x_2811:
[----:B------:R-:W-:Y:S05]  /*40d0*/  BSYNC.RECONVERGENT B1 ;  /* 0x0000000000017941 */ /* 0x000fea0003800200 */
.L_x_2810:
        /* <DEDUP_REMOVED lines=20> */
.L_x_2813:
[----:B------:R-:W-:Y:S05]  /*4220*/  BSYNC.RECONVERGENT B1 ;  /* 0x0000000000017941 */ /* 0x000fea0003800200 */
.L_x_2812:
        /* <DEDUP_REMOVED lines=10> */
[----:B------:R-:W-:Y:S01]  /*42d0*/  F2FP.F16.F32.PACK_AB R39, R44, R99 ;  /* 0x000000632c27723e */ /* 0x000fe200000000ff */
        /* <DEDUP_REMOVED lines=8> */
.L_x_2783:
[----:B------:R-:W3:Y:S01]  /*4360*/  LDCU.64 UR10, c[0x0][0x3e8] ;  /* 0x00007d00ff0a77ac */ /* 0x000ee20008000a00 */
[----:B------:R-:W-:Y:S01]  /*4370*/  BSSY.RECONVERGENT B1, `(.L_x_2815) ;  /* 0x0000022000017945 */ /* 0x000fe20003800200 */
[----:B---3--:R-:W-:Y:S02]  /*4380*/  ISETP.GE.U32.AND P4, PT, R90, UR10, PT ;  /* 0x0000000a5a007c0c */ /* 0x008fe4000bf86070 */
[----:B------:R-:W-:Y:S02]  /*4390*/  ISETP.GE.U32.AND P1, PT, R88, UR10, PT ;  /* 0x0000000a58007c0c */ /* 0x000fe4000bf26070 */
[----:B------:R-:W-:Y:S02]  /*43a0*/  ISETP.GE.U32.AND P2, PT, R86, UR10, PT ;  /* 0x0000000a56007c0c */ /* 0x000fe4000bf46070 */
[----:B------:R-:W-:Y:S01]  /*43b0*/  ISETP.GE.AND.EX P4, PT, R15, UR11, PT, P4 ;  /* 0x0000000b0f007c0c */ /* 0x000fe2000bf86340 */
[----:B------:R-:W-:-:S12]  /*43c0*/  @P3 BRA `(.L_x_2816) ;  /* 0x0000000000703947 */ /* 0x000fd80003800000 */
[--C-:B0-----:R-:W-:Y:S01]  /*43d0*/  FADD.FTZ R41, R14, -R50.reuse ;  /* 0x800000320e297221 */ /* 0x101fe20000010000 */
        /* <DEDUP_REMOVED lines=27> */
.L_x_2816:
[----:B------:R-:W-:Y:S05]  /*4590*/  BSYNC.RECONVERGENT B1 ;  /* 0x0000000000017941 */ /* 0x000fea0003800200 */
.L_x_2815:
        /* <DEDUP_REMOVED lines=28> */
[----:B------:R-:W-:-:S05]  /*4760*/  F2FP.F16.F32.PACK_AB R47, R47, R14 ;  /* 0x0000000e2f2f723e */ /* 0x000fca00000000ff */
[----:B------:R4:W-:Y:S02]  /*4770*/  STG.E desc[UR6][R40.64], R47 ;  /* 0x0000002f28007986 */ /* 0x0009e4000c101906 */
.L_x_2818:
[----:B------:R-:W-:Y:S05]  /*4780*/  BSYNC.RECONVERGENT B1 ;  /* 0x0000000000017941 */ /* 0x000fea0003800200 */
.L_x_2817:
        /* <DEDUP_REMOVED lines=38> */
.L_x_2820:
[----:B------:R-:W-:Y:S05]  /*49f0*/  BSYNC.RECONVERGENT B1 ;  /* 0x0000000000017941 */ /* 0x000fea0003800200 */
.L_x_2819:
        /* <DEDUP_REMOVED lines=28> */
[----:B------:R-:W-:-:S05]  /*4bc0*/  F2FP.F16.F32.PACK_AB R45, R45, R14 ;  /* 0x0000000e2d2d723e */ /* 0x000fca00000000ff */
[----:B------:R0:W-:Y:S02]  /*4bd0*/  STG.E desc[UR6][R40.64], R45 ;  /* 0x0000002d28007986 */ /* 0x0001e4000c101906 */
.L_x_2822:
[----:B------:R-:W-:Y:S05]  /*4be0*/  BSYNC.RECONVERGENT B1 ;  /* 0x0000000000017941 */ /* 0x000fea0003800200 */
.L_x_2821:
        /* <DEDUP_REMOVED lines=30> */
.L_x_2824:
[----:B------:R-:W-:Y:S05]  /*4dd0*/  BSYNC.RECONVERGENT B1 ;  /* 0x0000000000017941 */ /* 0x000fea0003800200 */
.L_x_2823:
        /* <DEDUP_REMOVED lines=30> */
.L_x_2826:
[----:B------:R-:W-:Y:S05]  /*4fc0*/  BSYNC.RECONVERGENT B1 ;  /* 0x0000000000017941 */ /* 0x000fea0003800200 */
.L_x_2825:
        /* <DEDUP_REMOVED lines=38> */
.L_x_2828:
[----:B------:R-:W-:Y:S05]  /*5230*/  BSYNC.RECONVERGENT B1 ;  /* 0x0000000000017941 */ /* 0x000fea0003800200 */
.L_x_2827:
        /* <DEDUP_REMOVED lines=30> */
.L_x_2830:
[----:B------:R-:W-:Y:S05]  /*5420*/  BSYNC.RECONVERGENT B1 ;  /* 0x0000000000017941 */ /* 0x000fea0003800200 */
.L_x_2829:
        /* <DEDUP_REMOVED lines=30> */
.L_x_2832:
[----:B------:R-:W-:Y:S05]  /*5610*/  BSYNC.RECONVERGENT B1 ;  /* 0x0000000000017941 */ /* 0x000fea0003800200 */
.L_x_2831:
        /* <DEDUP_REMOVED lines=30> */
.L_x_2834:
[----:B------:R-:W-:Y:S05]  /*5800*/  BSYNC.RECONVERGENT B1 ;  /* 0x0000000000017941 */ /* 0x000fea0003800200 */
.L_x_2833:
        /* <DEDUP_REMOVED lines=38> */
[----:B------:R-:W-:-:S05]  /*5a70*/  F2FP.F16.F32.PACK_AB R45, R45, R14 ;  /* 0x0000000e2d2d723e */ /* 0x000fca00000000ff */
[----:B------:R0:W-:Y:S02]  /*5a80*/  STG.E desc[UR6][R42.64], R45 ;  /* 0x0000002d2a007986 */ /* 0x0001e4000c101906 */
.L_x_2836:
[----:B------:R-:W-:Y:S05]  /*5a90*/  BSYNC.RECONVERGENT B1 ;  /* 0x0000000000017941 */ /* 0x000fea0003800200 */
.L_x_2835:
        /* <DEDUP_REMOVED lines=30> */
.L_x_2838:
[----:B------:R-:W-:Y:S05]  /*5c80*/  BSYNC.RECONVERGENT B1 ;  /* 0x0000000000017941 */ /* 0x000fea0003800200 */
.L_x_2837:
        /* <DEDUP_REMOVED lines=30> */
.L_x_2840:
[----:B------:R-:W-:Y:S05]  /*5e70*/  BSYNC.RECONVERGENT B1 ;  /* 0x0000000000017941 */ /* 0x000fea0003800200 */
.L_x_2839:
        /* <DEDUP_REMOVED lines=30> */
.L_x_2842:
[----:B------:R-:W-:Y:S05]  /*6060*/  BSYNC.RECONVERGENT B1 ;  /* 0x0000000000017941 */ /* 0x000fea0003800200 */
.L_x_2841:
        /* <DEDUP_REMOVED lines=30> */
.L_x_2844:
[----:B------:R-:W-:Y:S05]  /*6250*/  BSYNC.RECONVERGENT B1 ;  /* 0x0000000000017941 */ /* 0x000fea0003800200 */
.L_x_2843:
        /* <DEDUP_REMOVED lines=28> */
.L_x_2814:
[----:B------:R-:W-:Y:S05]  /*6420*/  BSYNC.RECONVERGENT B0 ;  /* 0x0000000000007941 */ /* 0x000fea0003800200 */
.L_x_2782:
        /* <DEDUP_REMOVED lines=8> */
.L_x_2846:
        /* <DEDUP_REMOVED lines=13> */
.L_x_4929:


//--------------------- .text._Z35group_norm_nhwc_fwd_one_pass_kernelI11Fp16IOFp32WLi256ELi128ELi512EEv26Group_norm_nhwc_fwd_params --------------------------
	.section	.text._Z35group_norm_nhwc_fwd_one_pass_kernelI11Fp16IOFp32WLi256ELi128ELi512EEv26Group_norm_nhwc_fwd_params,"ax",@progbits
	.align	128
        .global         _Z35group_norm_nhwc_fwd_one_pass_kernelI11Fp16IOFp32WLi256ELi128ELi512EEv26Group_norm_nhwc_fwd_params
        .type           _Z35group_norm_nhwc_fwd_one_pass_kernelI11Fp16IOFp32WLi256ELi128ELi512EEv26Group_norm_nhwc_fwd_params,@function
        .size           _Z35group_norm_nhwc_fwd_one_pass_kernelI11Fp16IOFp32WLi256ELi128ELi512EEv26Group_norm_nhwc_fwd_params,(.L_x_4930 - _Z35group_norm_nhwc_fwd_one_pass_kernelI11Fp16IOFp32WLi256ELi128ELi512EEv26Group_norm_nhwc_fwd_params)
        .other          _Z35group_norm_nhwc_fwd_one_pass_kernelI11Fp16IOFp32WLi256ELi128ELi512EEv26Group_norm_nhwc_fwd_params,@"STO_CUDA_ENTRY STV_DEFAULT"
_Z35group_norm_nhwc_fwd_one_pass_kernelI11Fp16IOFp32WLi256ELi128ELi512EEv26Group_norm_nhwc_fwd_params:
.text._Z35group_norm_nhwc_fwd_one_pass_kernelI11Fp16IOFp32WLi256ELi128ELi512EEv26Group_norm_nhwc_fwd_params:
        /* <DEDUP_REMOVED lines=33> */
.L_x_2986:
[----:B0-----:R-:W0:Y:S01]  /*0210*/  LDC R8, c[0x0][0x3f8] ;  /* 0x0000fe00ff087b82 */ /* 0x001e220000000800 */
[----:B------:R-:W-:Y:S01]  /*0220*/  IABS R6, R107 ;  /* 0x0000006b00067213 */ /* 0x000fe20000000000 */
[----:B------:R-:W1:Y:S01]  /*0230*/  LDCU UR8, c[0x0][0x404] ;  /* 0x00008080ff0877ac */ /* 0x000e620008000800 */
[----:B------:R-:W-:Y:S02]  /*0240*/  SHF.L.U32 R111, R92, 0x1, RZ ;  /* 0x000000015c6f7819 */ /* 0x000fe400000006ff */
[----:B------:R-:W-:Y:S01]  /*0250*/  MOV R86, RZ ;  /* 0x000000ff00567202 */ /* 0x000fe20000000f00 */
[----:B--2---:R-:W2:Y:S01]  /*0260*/  LDCU.64 UR4, c[0x0][0x3e8] ;  /* 0x00007d00ff0477ac */ /* 0x004ea20008000a00 */
[----:B0-----:R-:W-:Y:S02]  /*0270*/  IABS R5, R8 ;  /* 0x0000000800057213 */ /* 0x001fe40000000000 */
[----:B------:R-:W-:Y:S02]  /*0280*/  ISETP.NE.AND P4, PT, R8, RZ, PT ;  /* 0x000000ff0800720c */ /* 0x000fe40003f85270 */
        /* <DEDUP_REMOVED lines=33> */
[----:B------:R-:W-:Y:S02]  /*04a0*/  SHF.R.S32.HI R0, RZ, 0x1f, R4 ;  /* 0x0000001fff007819 */ /* 0x000fe40000011404 */
[----:B------:R-:W-:Y:S01]  /*04b0*/  ISETP.GE.U32.AND P3, PT, R11, UR4, PT ;  /* 0x000000040b007c0c */ /* 0x000fe2000bf66070 */
[----:B------:R-:W-:Y:S01]  /*04c0*/  IMAD R108, R8, R108, R107 ;  /* 0x0000006c086c7224 */ /* 0x000fe200078e026b */
[----:B------:R-:W-:Y:S01]  /*04d0*/  SHF.R.S32.HI R15, RZ, 0x1f, R11 ;  /* 0x0000001fff0f7819 */ /* 0x000fe2000001140b */
[----:B------:R-:W2:Y:S01]  /*04e0*/  @!P2 LDC.64 R24, c[0x0][0x3e0] ;  /* 0x0000f800ff18ab82 */ /* 0x000ea20000000a00 */
[----:B0-----:R-:W-:Y:S01]  /*04f0*/  IMAD R13, R0, UR8, RZ ;  /* 0x00000008000d7c24 */ /* 0x001fe2000f8e02ff */
[----:B------:R-:W-:-:S02]  /*0500*/  IADD3 R17, PT, PT, R3, 0x28, RZ ;  /* 0x0000002803117810 */ /* 0x000fc40007ffe0ff */
[----:B------:R-:W-:Y:S01]  /*0510*/  SHF.L.U32 R108, R108, 0x7, RZ ;  /* 0x000000076c6c7819 */ /* 0x000fe200000006ff */
[----:B------:R-:W-:Y:S01]  /*0520*/  IMAD R113, R4, UR9, R13 ;  /* 0x0000000904717c24 */ /* 0x000fe2000f8e020d */
[----:B------:R-:W-:Y:S02]  /*0530*/  ISETP.GE.AND.EX P3, PT, R15, UR5, PT, P3 ;  /* 0x000000050f007c0c */ /* 0x000fe4000bf66330 */
[----:B------:R-:W0:Y:S01]  /*0540*/  @!P1 LDC.64 R26, c[0x0][0x390] ;  /* 0x0000e400ff1a9b82 */ /* 0x000e220000000a00 */
[----:B------:R-:W-:Y:S02]  /*0550*/  LOP3.LUT R110, R108, 0x7e, R111, 0xf8, !PT ;  /* 0x0000007e6c6e7812 */ /* 0x000fe400078ef86f */
[----:B------:R-:W-:Y:S02]  /*0560*/  SHF.R.S32.HI R111, RZ, 0x1f, R108 ;  /* 0x0000001fff6f7819 */ /* 0x000fe4000001146c */
[----:B------:R-:W-:Y:S02]  /*0570*/  IADD3 R13, PT, PT, R3, 0x20, RZ ;  /* 0x00000020030d7810 */ /* 0x000fe40007ffe0ff */
[----:B------:R-:W-:Y:S01]  /*0580*/  ISETP.GE.U32.AND P5, PT, R17, UR4, PT ;  /* 0x0000000411007c0c */ /* 0x000fe2000bfa6070 */
[----:B-----5:R-:W3:Y:S01]  /*0590*/  @!P2 LDC.64 R28, c[0x0][0x390] ;  /* 0x0000e400ff1cab82 */ /* 0x020ee20000000a00 */
[----:B------:R-:W-:Y:S01]  /*05a0*/  IMAD.WIDE.U32 R110, R4, UR8, R110 ;  /* 0x00000008046e7c25 */ /* 0x000fe2000f8e006e */
[----:B------:R-:W-:-:S02]  /*05b0*/  ISETP.GE.U32.AND P4, PT, R13, UR4, PT ;  /* 0x000000040d007c0c */ /* 0x000fc4000bf86070 */
[----:B------:R-:W-:Y:S01]  /*05c0*/  SHF.R.S32.HI R21, RZ, 0x1f, R13 ;  /* 0x0000001fff157819 */ /* 0x000fe2000001140d */
[----:B-1----:R-:W-:Y:S01]  /*05d0*/  @!P1 IMAD R0, R5, R18, RZ ;  /* 0x0000001205009224 */ /* 0x002fe200078e02ff */
[----:B------:R-:W-:Y:S02]  /*05e0*/  IADD3 R113, PT, PT, R111, R113, RZ ;  /* 0x000000716f717210 */ /* 0x000fe40007ffe0ff */
[----:B------:R-:W1:Y:S01]  /*05f0*/  @!P3 LDC.64 R30, c[0x0][0x3e0] ;  /* 0x0000f800ff1ebb82 */ /* 0x000e620000000a00 */
[----:B------:R-:W-:Y:S01]  /*0600*/  @!P1 MOV R112, R110 ;  /* 0x0000006e00709202 */ /* 0x000fe20000000f00 */
[----:B------:R-:W-:Y:S01]  /*0610*/  @!P1 IMAD R19, R3, R19, R0 ;  /* 0x0000001303139224 */ /* 0x000fe200078e0200 */
[----:B------:R-:W-:Y:S01]  /*0620*/  ISETP.GE.AND.EX P4, PT, R21, UR5, PT, P4 ;  /* 0x0000000515007c0c */ /* 0x000fe2000bf86340 */
[----:B--2---:R-:W-:Y:S01]  /*0630*/  @!P2 IMAD R0, R9, R24, RZ ;  /* 0x000000180900a224 */ /* 0x004fe200078e02ff */
[----:B------:R-:W-:Y:S01]  /*0640*/  SHF.R.S32.HI R23, RZ, 0x1f, R17 ;  /* 0x0000001fff177819 */ /* 0x000fe20000011411 */
[----:B------:R-:W-:Y:S01]  /*0650*/  @!P1 IMAD.WIDE.U32 R4, R3, R18, R112 ;  /* 0x0000001203049225 */ /* 0x000fe200078e0070 */
[----:B------:R-:W-:Y:S01]  /*0660*/  @!P2 MOV R8, R110 ;  /* 0x0000006e0008a202 */ /* 0x000fe20000000f00 */
[----:B------:R-:W2:Y:S01]  /*0670*/  @!P3 LDC.64 R32, c[0x0][0x390] ;  /* 0x0000e400ff20bb82 */ /* 0x000ea20000000a00 */
[----:B------:R-:W-:Y:S01]  /*0680*/  @!P2 MOV R9, R113 ;  /* 0x000000710009a202 */ /* 0x000fe20000000f00 */
[----:B------:R-:W-:Y:S01]  /*0690*/  @!P2 IMAD R25, R7, R25, R0 ;  /* 0x000000190719a224 */ /* 0x000fe200078e0200 */
[----:B------:R-:W-:-:S02]  /*06a0*/  ISETP.GE.AND.EX P5, PT, R23, UR5, PT, P5 ;  /* 0x0000000517007c0c */ /* 0x000fc4000bfa6350 */
[----:B------:R-:W-:Y:S01]  /*06b0*/  @!P1 IADD3 R0, PT, PT, R5, R19, RZ ;  /* 0x0000001305009210 */ /* 0x000fe20007ffe0ff */
[----:B------:R-:W-:Y:S01]  /*06c0*/  @!P2 IMAD.WIDE.U32 R8, R7, R24, R8 ;  /* 0x000000180708a225 */ /* 0x000fe200078e0008 */
[C---:B0-----:R-:W-:Y:S01]  /*06d0*/  @!P1 LEA R6, P6, R4.reuse, R26, 0x1 ;  /* 0x0000001a04069211 */ /* 0x041fe200078c08ff */
[----:B------:R-:W0:Y:S03]  /*06e0*/  @!P4 LDC.64 R34, c[0x0][0x3e0] ;  /* 0x0000f800ff22cb82 */ /* 0x000e260000000a00 */
[----:B------:R-:W-:Y:S02]  /*06f0*/  @!P1 LEA.HI.X R7, R4, R27, R0, 0x1, P6 ;  /* 0x0000001b04079211 */ /* 0x000fe400030f0c00 */
[----:B------:R-:W-:Y:S02]  /*0700*/  @!P2 IADD3 R0, PT, PT, R9, R25, RZ ;  /* 0x000000190900a210 */ /* 0x000fe40007ffe0ff */
[C---:B---3--:R-:W-:Y:S01]  /*0710*/  @!P2 LEA R4, P6, R8.reuse, R28, 0x1 ;  /* 0x0000001c0804a211 */ /* 0x048fe200078c08ff */
[----:B-1----:R-:W-:Y:S01]  /*0720*/  @!P3 IMAD R2, R15, R30, RZ ;  /* 0x0000001e0f02b224 */ /* 0x002fe200078e02ff */
[----:B------:R-:W-:Y:S01]  /*0730*/  IADD3 R19, PT, PT, R3, 0x38, RZ ;  /* 0x0000003803137810 */ /* 0x000fe20007ffe0ff */
[----:B------:R2:W3:Y:S01]  /*0740*/  @!P1 LDG.E R86, desc[UR6][R6.64] ;  /* 0x0000000606569981 */ /* 0x0004e2000c1e1900 */
[----:B------:R-:W-:Y:S01]  /*0750*/  @!P2 LEA.HI.X R5, R8, R29, R0, 0x1, P6 ;  /* 0x0000001d0805a211 */ /* 0x000fe200030f0c00 */
[----:B------:R-:W-:Y:S01]  /*0760*/  @!P3 IMAD R15, R11, R31, R2 ;  /* 0x0000001f0b0fb224 */ /* 0x000fe200078e0202 */
[----:B------:R-:W1:Y:S01]  /*0770*/  @!P5 LDC.64 R28, c[0x0][0x3e0] ;  /* 0x0000f800ff1cdb82 */ /* 0x000e620000000a00 */
[----:B------:R-:W-:-:S02]  /*0780*/  @!P3 MOV R8, R110 ;  /* 0x0000006e0008b202 */ /* 0x000fc40000000f00 */
[----:B------:R-:W-:Y:S02]  /*0790*/  @!P3 MOV R9, R113 ;  /* 0x000000710009b202 */ /* 0x000fe40000000f00 */
[----:B------:R-:W-:Y:S02]  /*07a0*/  MOV R0, RZ ;  /* 0x000000ff00007202 */ /* 0x000fe40000000f00 */
[----:B------:R-:W-:Y:S01]  /*07b0*/  ISETP.GE.U32.AND P1, PT, R19, UR4, PT ;  /* 0x0000000413007c0c */ /* 0x000fe2000bf26070 */
[----:B------:R-:W-:Y:S01]  /*07c0*/  @!P3 IMAD.WIDE.U32 R8, R11, R30, R8 ;  /* 0x0000001e0b08b225 */ /* 0x000fe200078e0008 */
[----:B------:R-:W-:Y:S01]  /*07d0*/  SHF.R.S32.HI R25, RZ, 0x1f, R19 ;  /* 0x0000001fff197819 */ /* 0x000fe20000011413 */
[----:B------:R-:W4:Y:S01]  /*07e0*/  @!P4 LDC.64 R36, c[0x0][0x390] ;  /* 0x0000e400ff24cb82 */ /* 0x000f220000000a00 */
[----:B------:R-:W-:Y:S01]  /*07f0*/  IADD3 R11, PT, PT, R3, 0x40, RZ ;  /* 0x00000040030b7810 */ /* 0x000fe20007ffe0ff */
[----:B------:R5:W3:Y:S01]  /*0800*/  @!P2 LDG.E R0, desc[UR6][R4.64] ;  /* 0x000000060400a981 */ /* 0x000ae2000c1e1900 */
[----:B------:R-:W-:Y:S01]  /*0810*/  ISETP.GE.AND.EX P1, PT, R25, UR5, PT, P1 ;  /* 0x0000000519007c0c */ /* 0x000fe2000bf26310 */
[----:B0-----:R-:W-:Y:S01]  /*0820*/  @!P4 IMAD R10, R21, R34, RZ ;  /* 0x00000022150ac224 */ /* 0x001fe200078e02ff */
[----:B------:R-:W-:-:S02]  /*0830*/  ISETP.GE.U32.AND P2, PT, R11, UR4, PT ;  /* 0x000000040b007c0c */ /* 0x000fc4000bf46070 */
[----:B------:R-:W-:Y:S01]  /*0840*/  SHF.R.S32.HI R27, RZ, 0x1f, R11 ;  /* 0x0000001fff1b7819 */ /* 0x000fe2000001140b */
[----:B------:R-:W0:Y:S01]  /*0850*/  @!P5 LDC.64 R38, c[0x0][0x390] ;  /* 0x0000e400ff26db82 */ /* 0x000e220000000a00 */
[----:B------:R-:W-:Y:S01]  /*0860*/  @!P3 IADD3 R2, PT, PT, R9, R15, RZ ;  /* 0x0000000f0902b210 */ /* 0x000fe20007ffe0ff */
[----:B------:R-:W-:Y:S01]  /*0870*/  @!P4 IMAD R15, R13, R35, R10 ;  /* 0x000000230d0fc224 */ /* 0x000fe200078e020a */
[C---:B--2---:R-:W-:Y:S02]  /*0880*/  @!P3 LEA R6, P6, R8.reuse, R32, 0x1 ;  /* 0x000000200806b211 */ /* 0x044fe400078c08ff */
[----:B------:R-:W-:Y:S02]  /*0890*/  ISETP.GE.AND.EX P2, PT, R27, UR5, PT, P2 ;  /* 0x000000051b007c0c */ /* 0x000fe4000bf46320 */
[----:B------:R-:W-:Y:S01]  /*08a0*/  @!P3 LEA.HI.X R7, R8, R33, R2, 0x1, P6 ;  /* 0x000000210807b211 */ /* 0x000fe200030f0c02 */
[----:B-1----:R-:W-:Y:S01]  /*08b0*/  @!P5 IMAD R2, R23, R28, RZ ;  /* 0x0000001c1702d224 */ /* 0x002fe200078e02ff */
[----:B------:R-:W-:-:S02]  /*08c0*/  @!P4 MOV R8, R110 ;  /* 0x0000006e0008c202 */ /* 0x000fc40000000f00 */
[----:B------:R-:W-:Y:S02]  /*08d0*/  @!P4 MOV R9, R113 ;  /* 0x000000710009c202 */ /* 0x000fe40000000f00 */
[----:B------:R-:W-:Y:S02]  /*08e0*/  MOV R10, RZ ;  /* 0x000000ff000a7202 */ /* 0x000fe40000000f00 */
[----:B------:R-:W-:Y:S01]  /*08f0*/  IADD3 R21, PT, PT, R3, 0x48, RZ ;  /* 0x0000004803157810 */ /* 0x000fe20007ffe0ff */
[----:B------:R-:W-:Y:S02]  /*0900*/  @!P4 IMAD.WIDE.U32 R8, R13, R34, R8 ;  /* 0x000000220d08c225 */ /* 0x000fe400078e0008 */
[----:B------:R-:W1:Y:S01]  /*0910*/  @!P1 LDC.64 R34, c[0x0][0x3e0] ;  /* 0x0000f800ff229b82 */ /* 0x000e620000000a00 */
[----:B------:R2:W3:Y:S01]  /*0920*/  @!P3 LDG.E R10, desc[UR6][R6.64] ;  /* 0x00000006060ab981 */ /* 0x0004e2000c1e1900 */
[----:B------:R-:W-:Y:S01]  /*0930*/  @!P5 IMAD R29, R17, R29, R2 ;  /* 0x0000001d111dd224 */ /* 0x000fe200078e0202 */
[----:B------:R-:W-:-:S02]  /*0940*/  ISETP.GE.U32.AND P3, PT, R21, UR4, PT ;  /* 0x0000000415007c0c */ /* 0x000fc4000bf66070 */
[----:B------:R-:W-:Y:S02]  /*0950*/  @!P4 IADD3 R2, PT, PT, R9, R15, RZ ;  /* 0x0000000f0902c210 */ /* 0x000fe40007ffe0ff */
[----:B------:R-:W-:Y:S01]  /*0960*/  SHF.R.S32.HI R31, RZ, 0x1f, R21 ;  /* 0x0000001fff1f7819 */ /* 0x000fe20000011415 */
[----:B-----5:R-:W5:Y:S01]  /*0970*/  @!P2 LDC.64 R4, c[0x0][0x3e0] ;  /* 0x0000f800ff04ab82 */ /* 0x020f620000000a00 */
[----:B------:R-:W-:Y:S02]  /*0980*/  @!P5 MOV R14, R110 ;  /* 0x0000006e000ed202 */ /* 0x000fe40000000f00 */
[----:B------:R-:W-:Y:S02]  /*0990*/  @!P5 MOV R15, R113 ;  /* 0x00000071000fd202 */ /* 0x000fe40000000f00 */
[----:B------:R-:W-:Y:S02]  /*09a0*/  ISETP.GE.AND.EX P3, PT, R31, UR5, PT, P3 ;  /* 0x000000051f007c0c */ /* 0x000fe4000bf66330 */
[----:B----4-:R-:W-:Y:S01]  /*09b0*/  @!P4 LEA R12, P6, R8, R36, 0x1 ;  /* 0x00000024080cc211 */ /* 0x010fe200078c08ff */
[----:B------:R-:W-:Y:S01]  /*09c0*/  @!P5 IMAD.WIDE.U32 R14, R17, R28, R14 ;  /* 0x0000001c110ed225 */ /* 0x000fe200078e000e */
[----:B------:R-:W-:-:S02]  /*09d0*/  IADD3 R23, PT, PT, R3, 0x58, RZ ;  /* 0x0000005803177810 */ /* 0x000fc40007ffe0ff */
[----:B------:R-:W-:Y:S02]  /*09e0*/  @!P4 LEA.HI.X R13, R8, R37, R2, 0x1, P6 ;  /* 0x00000025080dc211 */ /* 0x000fe400030f0c02 */
[----:B------:R-:W-:Y:S02]  /*09f0*/  CS2R R8, SRZ ;  /* 0x0000000000087805 */ /* 0x000fe4000001ff00 */
[----:B------:R-:W-:Y:S01]  /*0a00*/  @!P5 IADD3 R2, PT, PT, R15, R29, RZ ;  /* 0x0000001d0f02d210 */ /* 0x000fe20007ffe0ff */
[----:B------:R-:W4:Y:S01]  /*0a10*/  @!P2 LDC.64 R36, c[0x0][0x390] ;  /* 0x0000e400ff24ab82 */ /* 0x000f220000000a00 */
[----:B0-----:R-:W-:Y:S02]  /*0a20*/  @!P5 LEA R16, P6, R14, R38, 0x1 ;  /* 0x000000260e10d211 */ /* 0x001fe400078c08ff */
[----:B------:R-:W-:Y:S01]  /*0a30*/  SHF.R.S32.HI R33, RZ, 0x1f, R23 ;  /* 0x0000001fff217819 */ /* 0x000fe20000011417 */
[----:B------:R0:W3:Y:S04]  /*0a40*/  @!P4 LDG.E R9, desc[UR6][R12.64] ;  /* 0x000000060c09c981 */ /* 0x0000e8000c1e1900 */
[----:B------:R-:W4:Y:S01]  /*0a50*/  @!P1 LDC.64 R28, c[0x0][0x390] ;  /* 0x0000e400ff1c9b82 */ /* 0x000f220000000a00 */
[----:B------:R-:W-:-:S02]  /*0a60*/  ISETP.GE.U32.AND P4, PT, R23, UR4, PT ;  /* 0x0000000417007c0c */ /* 0x000fc4000bf86070 */
[----:B------:R-:W-:Y:S01]  /*0a70*/  @!P5 LEA.HI.X R17, R14, R39, R2, 0x1, P6 ;  /* 0x000000270e11d211 */ /* 0x000fe200030f0c02 */
[----:B-1----:R-:W-:-:S04]  /*0a80*/  @!P1 IMAD R2, R25, R34, RZ ;  /* 0x0000002219029224 */ /* 0x002fc800078e02ff */
[----:B--2---:R-:W1:Y:S01]  /*0a90*/  @!P3 LDC.64 R6, c[0x0][0x3e0] ;  /* 0x0000f800ff06bb82 */ /* 0x004e620000000a00 */
[----:B------:R-:W-:Y:S01]  /*0aa0*/  ISETP.GE.AND.EX P4, PT, R33, UR5, PT, P4 ;  /* 0x0000000521007c0c */ /* 0x000fe2000bf86340 */
[----:B------:R-:W-:Y:S01]  /*0ab0*/  @!P1 IMAD R15, R19, R35, R2 ;  /* 0x00000023130f9224 */ /* 0x000fe200078e0202 */
[----:B0-----:R-:W-:Y:S01]  /*0ac0*/  @!P1 MOV R12, R110 ;  /* 0x0000006e000c9202 */ /* 0x001fe20000000f00 */
[----:B-----5:R-:W-:Y:S01]  /*0ad0*/  @!P2 IMAD R2, R27, R4, RZ ;  /* 0x000000041b02a224 */ /* 0x020fe200078e02ff */
[----:B------:R-:W-:Y:S01]  /*0ae0*/  IADD3 R27, PT, PT, R3, 0x60, RZ ;  /* 0x00000060031b7810 */ /* 0x000fe20007ffe0ff */
[----:B------:R0:W2:Y:S01]  /*0af0*/  @!P5 LDG.E R8, desc[UR6][R16.64] ;  /* 0x000000061008d981 */ /* 0x0000a2000c1e1900 */
[----:B------:R-:W-:Y:S02]  /*0b00*/  @!P1 MOV R13, R113 ;  /* 0x00000071000d9202 */ /* 0x000fe40000000f00 */
[----:B------:R-:W-:Y:S02]  /*0b10*/  ISETP.GE.U32.AND P5, PT, R27, UR4, PT ;  /* 0x000000041b007c0c */ /* 0x000fe4000bfa6070 */
[----:B------:R-:W-:Y:S01]  /*0b20*/  SHF.R.S32.HI R25, RZ, 0x1f, R27 ;  /* 0x0000001fff197819 */ /* 0x000fe2000001141b */
[----:B------:R-:W-:-:S02]  /*0b30*/  @!P1 IMAD.WIDE.U32 R12, R19, R34, R12 ;  /* 0x00000022130c9225 */ /* 0x000fc400078e000c */
[----:B------:R-:W5:Y:S01]  /*0b40*/  @!P3 LDC.64 R34, c[0x0][0x390] ;  /* 0x0000e400ff22bb82 */ /* 0x000f620000000a00 */
[----:B0-----:R-:W-:Y:S02]  /*0b50*/  @!P2 MOV R16, R110 ;  /* 0x0000006e0010a202 */ /* 0x001fe40000000f00 */
[----:B------:R-:W-:Y:S01]  /*0b60*/  @!P2 MOV R17, R113 ;  /* 0x000000710011a202 */ /* 0x000fe20000000f00 */
[----:B------:R-:W-:Y:S01]  /*0b70*/  @!P2 IMAD R19, R11, R5, R2 ;  /* 0x000000050b13a224 */ /* 0x000fe200078e0202 */
[----:B------:R-:W-:Y:S01]  /*0b80*/  ISETP.GE.AND.EX P5, PT, R25, UR5, PT, P5 ;  /* 0x0000000519007c0c */ /* 0x000fe2000bfa6350 */
[----:B------:R-:W-:Y:S01]  /*0b90*/  @!P2 IMAD.WIDE.U32 R16, R11, R4, R16 ;  /* 0x000000040b10a225 */ /* 0x000fe200078e0010 */
[----:B------:R-:W-:Y:S01]  /*0ba0*/  @!P1 IADD3 R2, PT, PT, R13, R15, RZ ;  /* 0x0000000f0d029210 */ /* 0x000fe20007ffe0ff */
[----:B------:R-:W0:Y:S01]  /*0bb0*/  @!P4 LDC.64 R4, c[0x0][0x3e0] ;  /* 0x0000f800ff04cb82 */ /* 0x000e220000000a00 */
[----:B----4-:R-:W-:-:S04]  /*0bc0*/  @!P1 LEA R14, P6, R12, R28, 0x1 ;  /* 0x0000001c0c0e9211 */ /* 0x010fc800078c08ff */
[----:B------:R-:W-:Y:S01]  /*0bd0*/  @!P1 LEA.HI.X R15, R12, R29, R2, 0x1, P6 ;  /* 0x0000001d0c0f9211 */ /* 0x000fe200030f0c02 */
[----:B-1----:R-:W-:Y:S01]  /*0be0*/  @!P3 IMAD R12, R31, R6, RZ ;  /* 0x000000061f0cb224 */ /* 0x002fe200078e02ff */
[----:B------:R-:W-:-:S03]  /*0bf0*/  @!P2 IADD3 R2, PT, PT, R17, R19, RZ ;  /* 0x000000131102a210 */ /* 0x000fc60007ffe0ff */
[----:B------:R-:W1:Y:S01]  /*0c00*/  @!P5 LDC.64 R40, c[0x0][0x3e0] ;  /* 0x0000f800ff28db82 */ /* 0x000e620000000a00 */
[----:B------:R-:W-:Y:S01]  /*0c10*/  @!P3 MOV R13, R113 ;  /* 0x00000071000db202 */ /* 0x000fe20000000f00 */
[C---:B------:R-:W-:Y:S01]  /*0c20*/  @!P3 IMAD R17, R21.reuse, R7, R12 ;  /* 0x000000071511b224 */ /* 0x040fe200078e020c */
[----:B------:R-:W-:Y:S02]  /*0c30*/  @!P3 MOV R12, R110 ;  /* 0x0000006e000cb202 */ /* 0x000fe40000000f00 */
[----:B------:R-:W-:Y:S02]  /*0c40*/  MOV R11, RZ ;  /* 0x000000ff000b7202 */ /* 0x000fe40000000f00 */
[C---:B------:R-:W-:Y:S01]  /*0c50*/  @!P2 LEA R18, P6, R16.reuse, R36, 0x1 ;  /* 0x000000241012a211 */ /* 0x040fe200078c08ff */
[----:B------:R-:W-:Y:S01]  /*0c60*/  @!P3 IMAD.WIDE.U32 R6, R21, R6, R12 ;  /* 0x000000061506b225 */ /* 0x000fe200078e000c */
[----:B------:R-:W-:Y:S02]  /*0c70*/  IADD3 R29, PT, PT, R3, 0x68, RZ ;  /* 0x00000068031d7810 */ /* 0x000fe40007ffe0ff */
[----:B------:R-:W-:Y:S01]  /*0c80*/  @!P2 LEA.HI.X R19, R16, R37, R2, 0x1, P6 ;  /* 0x000000251013a211 */ /* 0x000fe200030f0c02 */
[----:B------:R4:W2:Y:S01]  /*0c90*/  @!P1 LDG.E R11, desc[UR6][R14.64] ;  /* 0x000000060e0b9981 */ /* 0x0008a2000c1e1900 */
[----:B------:R-:W-:Y:S01]  /*0ca0*/  MOV R13, RZ ;  /* 0x000000ff000d7202 */ /* 0x000fe20000000f00 */
[----:B------:R-:W1:Y:S01]  /*0cb0*/  @!P4 LDC.64 R36, c[0x0][0x390] ;  /* 0x0000e400ff24cb82 */ /* 0x000e620000000a00 */
[----:B------:R-:W-:-:S02]  /*0cc0*/  ISETP.GE.U32.AND P1, PT, R29, UR4, PT ;  /* 0x000000041d007c0c */ /* 0x000fc4000bf26070 */
[----:B------:R-:W-:Y:S02]  /*0cd0*/  SHF.R.S32.HI R31, RZ, 0x1f, R29 ;  /* 0x0000001fff1f7819 */ /* 0x000fe4000001141d */
[----:B------:R-:W-:Y:S01]  /*0ce0*/  @!P3 IADD3 R2, PT, PT, R7, R17, RZ ;  /* 0x000000110702b210 */ /* 0x000fe20007ffe0ff */
[----:B------:R1:W2:Y:S01]  /*0cf0*/  @!P2 LDG.E R13, desc[UR6][R18.64] ;  /* 0x00000006120da981 */ /* 0x0002a2000c1e1900 */
[----:B------:R-:W-:Y:S01]  /*0d00*/  ISETP.GE.AND.EX P1, PT, R31, UR5, PT, P1 ;  /* 0x000000051f007c0c */ /* 0x000fe2000bf26310 */
[----:B------:R-:W1:Y:S01]  /*0d10*/  @!P5 LDC.64 R16, c[0x0][0x390] ;  /* 0x0000e400ff10db82 */ /* 0x000e620000000a00 */
[C---:B-----5:R-:W-:Y:S01]  /*0d20*/  @!P3 LEA R20, P2, R6.reuse, R34, 0x1 ;  /* 0x000000220614b211 */ /* 0x060fe200078408ff */
[----:B0-----:R-:W-:Y:S01]  /*0d30*/  @!P4 IMAD R12, R33, R4, RZ ;  /* 0x00000004210cc224 */ /* 0x001fe200078e02ff */
[----:B------:R-:W-:Y:S02]  /*0d40*/  IADD3 R33, PT, PT, R3, 0x78, RZ ;  /* 0x0000007803217810 */ /* 0x000fe40007ffe0ff */
[----:B------:R-:W-:-:S02]  /*0d50*/  @!P3 LEA.HI.X R21, R6, R35, R2, 0x1, P2 ;  /* 0x000000230615b211 */ /* 0x000fc400010f0c02 */
[----:B----4-:R-:W-:Y:S02]  /*0d60*/  @!P4 MOV R14, R110 ;  /* 0x0000006e000ec202 */ /* 0x010fe40000000f00 */
[----:B------:R-:W-:Y:S02]  /*0d70*/  @!P4 MOV R15, R113 ;  /* 0x00000071000fc202 */ /* 0x000fe40000000f00 */
[----:B------:R-:W-:Y:S02]  /*0d80*/  ISETP.GE.U32.AND P2, PT, R33, UR4, PT ;  /* 0x0000000421007c0c */ /* 0x000fe4000bf46070 */
[----:B------:R-:W-:Y:S01]  /*0d90*/  SHF.R.S32.HI R39, RZ, 0x1f, R33 ;  /* 0x0000001fff277819 */ /* 0x000fe20000011421 */
[C---:B------:R-:W-:Y:S01]  /*0da0*/  @!P4 IMAD R35, R23.reuse, R5, R12 ;  /* 0x000000051723c224 */ /* 0x040fe200078e020c */
[----:B------:R-:W0:Y:S01]  /*0db0*/  @!P1 LDC.64 R6, c[0x0][0x3e0] ;  /* 0x0000f800ff069b82 */ /* 0x000e220000000a00 */
[----:B------:R-:W-:Y:S01]  /*0dc0*/  @!P4 IMAD.WIDE.U32 R4, R23, R4, R14 ;  /* 0x000000041704c225 */ /* 0x000fe200078e000e */
[----:B------:R-:W-:-:S02]  /*0dd0*/  ISETP.GE.AND.EX P2, PT, R39, UR5, PT, P2 ;  /* 0x0000000527007c0c */ /* 0x000fc4000bf46320 */
[----:B------:R-:W-:Y:S01]  /*0de0*/  MOV R15, RZ ;  /* 0x000000ff000f7202 */ /* 0x000fe20000000f00 */
[----:B-1----:R-:W-:Y:S01]  /*0df0*/  @!P5 IMAD R12, R25, R40, RZ ;  /* 0x00000028190cd224 */ /* 0x002fe200078e02ff */
[----:B------:R-:W-:Y:S02]  /*0e00*/  @!P5 MOV R24, R110 ;  /* 0x0000006e0018d202 */ /* 0x000fe40000000f00 */
[----:B------:R-:W-:Y:S02]  /*0e10*/  @!P5 MOV R25, R113 ;  /* 0x000000710019d202 */ /* 0x000fe40000000f00 */
[----:B------:R1:W4:Y:S01]  /*0e20*/  @!P3 LDG.E R15, desc[UR6][R20.64] ;  /* 0x00000006140fb981 */ /* 0x000322000c1e1900 */
[----:B------:R-:W-:Y:S01]  /*0e30*/  @!P4 IADD3 R2, PT, PT, R5, R35, RZ ;  /* 0x000000230502c210 */ /* 0x000fe20007ffe0ff */
[C---:B------:R-:W-:Y:S01]  /*0e40*/  @!P5 IMAD R35, R27.reuse, R41, R12 ;  /* 0x000000291b23d224 */ /* 0x040fe200078e020c */
[C---:B------:R-:W-:Y:S01]  /*0e50*/  @!P4 LEA R22, P3, R4.reuse, R36, 0x1 ;  /* 0x000000240416c211 */ /* 0x040fe200078608ff */
[----:B------:R-:W-:Y:S01]  /*0e60*/  @!P5 IMAD.WIDE.U32 R24, R27, R40, R24 ;  /* 0x000000281b18d225 */ /* 0x000fe200078e0018 */
[----:B------:R-:W-:Y:S01]  /*0e70*/  CS2R R18, SRZ ;  /* 0x0000000000127805 */ /* 0x000fe2000001ff00 */
[----:B------:R-:W5:Y:S01]  /*0e80*/  @!P1 LDC.64 R40, c[0x0][0x390] ;  /* 0x0000e400ff289b82 */ /* 0x000f620000000a00 */
[----:B------:R-:W-:-:S02]  /*0e90*/  @!P4 LEA.HI.X R23, R4, R37, R2, 0x1, P3 ;  /* 0x000000250417c211 */ /* 0x000fc400018f0c02 */
[----:B------:R-:W-:Y:S02]  /*0ea0*/  @!P5 IADD3 R2, PT, PT, R25, R35, RZ ;  /* 0x000000231902d210 */ /* 0x000fe40007ffe0ff */
[C---:B------:R-:W-:Y:S01]  /*0eb0*/  @!P5 LEA R26, P3, R24.reuse, R16, 0x1 ;  /* 0x00000010181ad211 */ /* 0x040fe200078608ff */
[----:B------:R5:W4:Y:S02]  /*0ec0*/  @!P4 LDG.E R19, desc[UR6][R22.64] ;  /* 0x000000061613c981 */ /* 0x000b24000c1e1900 */
[----:B------:R-:W5:Y:S01]  /*0ed0*/  @!P2 LDC.64 R4, c[0x0][0x3e0] ;  /* 0x0000f800ff04ab82 */ /* 0x000f620000000a00 */
[----:B------:R-:W-:Y:S02]  /*0ee0*/  IADD3 R35, PT, PT, R3, 0x80, RZ ;  /* 0x0000008003237810 */ /* 0x000fe40007ffe0ff */
[----:B------:R-:W-:Y:S02]  /*0ef0*/  @!P5 LEA.HI.X R27, R24, R17, R2, 0x1, P3 ;  /* 0x00000011181bd211 */ /* 0x000fe400018f0c02 */
[----:B------:R-:W-:-:S02]  /*0f00*/  ISETP.GE.U32.AND P3, PT, R35, UR4, PT ;  /* 0x0000000423007c0c */ /* 0x000fc4000bf66070 */
[----:B------:R-:W-:Y:S01]  /*0f10*/  SHF.R.S32.HI R43, RZ, 0x1f, R35 ;  /* 0x0000001fff2b7819 */ /* 0x000fe20000011423 */
[----:B------:R-:W5:Y:S01]  /*0f20*/  @!P2 LDC.64 R50, c[0x0][0x390] ;  /* 0x0000e400ff32ab82 */ /* 0x000f620000000a00 */
[----:B------:R-:W-:Y:S02]  /*0f30*/  IADD3 R37, PT, PT, R3, 0x88, RZ ;  /* 0x0000008803257810 */ /* 0x000fe40007ffe0ff */
[----:B------:R-:W-:Y:S02]  /*0f40*/  ISETP.GE.AND.EX P3, PT, R43, UR5, PT, P3 ;  /* 0x000000052b007c0c */ /* 0x000fe4000bf66330 */
[----:B------:R-:W-:Y:S02]  /*0f50*/  ISETP.GE.U32.AND P4, PT, R37, UR4, PT ;  /* 0x0000000425007c0c */ /* 0x000fe4000bf86070 */
[----:B------:R-:W-:Y:S01]  /*0f60*/  SHF.R.S32.HI R45, RZ, 0x1f, R37 ;  /* 0x0000001fff2d7819 */ /* 0x000fe20000011425 */
[----:B0-----:R-:W-:Y:S01]  /*0f70*/  @!P1 IMAD R2, R31, R6, RZ ;  /* 0x000000061f029224 */ /* 0x001fe200078e02ff */
[----:B------:R-:W-:-:S02]  /*0f80*/  @!P1 MOV R16, R110 ;  /* 0x0000006e00109202 */ /* 0x000fc40000000f00 */
[----:B------:R-:W-:Y:S02]  /*0f90*/  @!P1 MOV R17, R113 ;  /* 0x0000007100119202 */ /* 0x000fe40000000f00 */
[----:B------:R-:W-:Y:S01]  /*0fa0*/  ISETP.GE.AND.EX P4, PT, R45, UR5, PT, P4 ;  /* 0x000000052d007c0c */ /* 0x000fe2000bf86340 */
[C---:B------:R-:W-:Y:S01]  /*0fb0*/  @!P1 IMAD R25, R29.reuse, R7, R2 ;  /* 0x000000071d199224 */ /* 0x040fe200078e0202 */
[----:B-1----:R-:W-:Y:S01]  /*0fc0*/  MOV R21, RZ ;  /* 0x000000ff00157202 */ /* 0x002fe20000000f00 */
[----:B------:R-:W-:Y:S02]  /*0fd0*/  @!P1 IMAD.WIDE.U32 R6, R29, R6, R16 ;  /* 0x000000061d069225 */ /* 0x000fe400078e0010 */
[----:B------:R-:W0:Y:S02]  /*0fe0*/  @!P3 LDC.64 R16, c[0x0][0x3e0] ;  /* 0x0000f800ff10bb82 */ /* 0x000e240000000a00 */
[----:B-----5:R-:W-:Y:S01]  /*0ff0*/  @!P2 IMAD R12, R39, R4, RZ ;  /* 0x00000004270ca224 */ /* 0x020fe200078e02ff */
[----:B------:R-:W5:Y:S01]  /*1000*/  @!P5 LDG.E R21, desc[UR6][R26.64] ;  /* 0x000000061a15d981 */ /* 0x000f62000c1e1900 */
[----:B------:R-:W-:-:S02]  /*1010*/  @!P1 IADD3 R2, PT, PT, R7, R25, RZ ;  /* 0x0000001907029210 */ /* 0x000fc40007ffe0ff */
[C---:B------:R-:W-:Y:S02]  /*1020*/  @!P1 LEA R30, P5, R6.reuse, R40, 0x1 ;  /* 0x00000028061e9211 */ /* 0x040fe400078a08ff */
[----:B------:R-:W-:Y:S01]  /*1030*/  IADD3 R39, PT, PT, R3, 0x90, RZ ;  /* 0x0000009003277810 */ /* 0x000fe20007ffe0ff */
[----:B------:R-:W1:Y:S01]  /*1040*/  @!P4 LDC.64 R28, c[0x0][0x3e0] ;  /* 0x0000f800ff1ccb82 */ /* 0x000e620000000a00 */
[----:B------:R-:W-:Y:S02]  /*1050*/  @!P1 LEA.HI.X R31, R6, R41, R2, 0x1, P5 ;  /* 0x00000029061f9211 */ /* 0x000fe400028f0c02 */
[----:B------:R-:W-:Y:S02]  /*1060*/  ISETP.GE.U32.AND P5, PT, R39, UR4, PT ;  /* 0x0000000427007c0c */ /* 0x000fe4000bfa6070 */
[----:B------:R-:W-:Y:S02]  /*1070*/  SHF.R.S32.HI R47, RZ, 0x1f, R39 ;  /* 0x0000001fff2f7819 */ /* 0x000fe40000011427 */
[----:B------:R-:W-:Y:S01]  /*1080*/  @!P2 MOV R6, R110 ;  /* 0x0000006e0006a202 */ /* 0x000fe20000000f00 */
[----:B------:R-:W-:Y:S01]  /*1090*/  @!P2 IMAD R49, R33, R5, R12 ;  /* 0x000000052131a224 */ /* 0x000fe200078e020c */
[----:B------:R-:W-:Y:S01]  /*10a0*/  @!P2 MOV R7, R113 ;  /* 0x000000710007a202 */ /* 0x000fe20000000f00 */
[----:B------:R-:W1:Y:S01]  /*10b0*/  @!P3 LDC.64 R24, c[0x0][0x390] ;  /* 0x0000e400ff18bb82 */ /* 0x000e620000000a00 */
[----:B------:R-:W-:Y:S01]  /*10c0*/  ISETP.GE.AND.EX P5, PT, R47, UR5, PT, P5 ;  /* 0x000000052f007c0c */ /* 0x000fe2000bfa6350 */
[----:B------:R-:W-:Y:S01]  /*10d0*/  @!P2 IMAD.WIDE.U32 R4, R33, R4, R6 ;  /* 0x000000042104a225 */ /* 0x000fe200078e0006 */
[----:B------:R-:W-:-:S02]  /*10e0*/  MOV R23, RZ ;  /* 0x000000ff00177202 */ /* 0x000fc40000000f00 */
[----:B------:R-:W-:-:S03]  /*10f0*/  IADD3 R41, PT, PT, R3, 0x98, RZ ;  /* 0x0000009803297810 */ /* 0x000fc60007ffe0ff */
[----:B------:R-:W1:Y:S01]  /*1100*/  @!P4 LDC.64 R6, c[0x0][0x390] ;  /* 0x0000e400ff06cb82 */ /* 0x000e620000000a00 */
[----:B------:R-:W-:Y:S02]  /*1110*/  @!P2 IADD3 R2, PT, PT, R5, R49, RZ ;  /* 0x000000310502a210 */ /* 0x000fe40007ffe0ff */
[C---:B------:R-:W-:Y:S01]  /*1120*/  @!P2 LEA R32, P6, R4.reuse, R50, 0x1 ;  /* 0x000000320420a211 */ /* 0x040fe200078c08ff */
[----:B------:R0:W5:Y:S03]  /*1130*/  @!P1 LDG.E R23, desc[UR6][R30.64] ;  /* 0x000000061e179981 */ /* 0x000166000c1e1900 */
[----:B------:R-:W-:Y:S01]  /*1140*/  @!P2 LEA.HI.X R33, R4, R51, R2, 0x1, P6 ;  /* 0x000000330421a211 */ /* 0x000fe200030f0c02 */
[----:B0-----:R-:W-:Y:S01]  /*1150*/  @!P3 IMAD R2, R43, R16, RZ ;  /* 0x000000102b02b224 */ /* 0x001fe200078e02ff */
[----:B------:R-:W0:Y:S01]  /*1160*/  @!P5 LDC.64 R4, c[0x0][0x3e0] ;  /* 0x0000f800ff04db82 */ /* 0x000e220000000a00 */
[----:B------:R-:W-:-:S02]  /*1170*/  ISETP.GE.U32.AND P1, PT, R41, UR4, PT ;  /* 0x0000000429007c0c */ /* 0x000fc4000bf26070 */
[----:B------:R-:W-:Y:S02]  /*1180*/  @!P3 MOV R30, R110 ;  /* 0x0000006e001eb202 */ /* 0x000fe40000000f00 */
[----:B------:R-:W-:Y:S01]  /*1190*/  @!P3 MOV R31, R113 ;  /* 0x00000071001fb202 */ /* 0x000fe20000000f00 */
[----:B------:R-:W-:Y:S01]  /*11a0*/  @!P3 IMAD R17, R35, R17, R2 ;  /* 0x000000112311b224 */ /* 0x000fe200078e0202 */
[----:B------:R-:W-:Y:S01]  /*11b0*/  SHF.R.S32.HI R49, RZ, 0x1f, R41 ;  /* 0x0000001fff317819 */ /* 0x000fe20000011429 */
[----:B-1----:R-:W-:Y:S01]  /*11c0*/  @!P4 IMAD R12, R45, R28, RZ ;  /* 0x0000001c2d0cc224 */ /* 0x002fe200078e02ff */
[----:B------:R-:W-:Y:S01]  /*11d0*/  @!P4 MOV R34, R110 ;  /* 0x0000006e0022c202 */ /* 0x000fe20000000f00 */
[----:B------:R-:W-:Y:S01]  /*11e0*/  @!P3 IMAD.WIDE.U32 R30, R35, R16, R30 ;  /* 0x00000010231eb225 */ /* 0x000fe200078e001e */
[----:B------:R-:W-:Y:S02]  /*11f0*/  @!P4 MOV R35, R113 ;  /* 0x000000710023c202 */ /* 0x000fe40000000f00 */
[----:B------:R-:W-:-:S02]  /*1200*/  ISETP.GE.AND.EX P1, PT, R49, UR5, PT, P1 ;  /* 0x0000000531007c0c */ /* 0x000fc4000bf26310 */
[----:B------:R-:W-:Y:S01]  /*1210*/  MOV R27, RZ ;  /* 0x000000ff001b7202 */ /* 0x000fe20000000f00 */
[C---:B------:R-:W-:Y:S02]  /*1220*/  @!P4 IMAD R51, R37.reuse, R29, R12 ;  /* 0x0000001d2533c224 */ /* 0x040fe400078e020c */
[----:B------:R-:W-:Y:S01]  /*1230*/  @!P4 IMAD.WIDE.U32 R34, R37, R28, R34 ;  /* 0x0000001c2522c225 */ /* 0x000fe200078e0022 */
[----:B------:R-:W-:Y:S01]  /*1240*/  IADD3 R37, PT, PT, R3, 0xa0, RZ ;  /* 0x000000a003257810 */ /* 0x000fe20007ffe0ff */
[----:B------:R-:W1:Y:S01]  /*1250*/  @!P5 LDC.64 R28, c[0x0][0x390] ;  /* 0x0000e400ff1cdb82 */ /* 0x000e620000000a00 */
[----:B------:R0:W5:Y:S02]  /*1260*/  @!P2 LDG.E R27, desc[UR6][R32.64] ;  /* 0x00000006201ba981 */ /* 0x000164000c1e1900 */
[----:B------:R-:W-:Y:S02]  /*1270*/  ISETP.GE.U32.AND P2, PT, R37, UR4, PT ;  /* 0x0000000425007c0c */ /* 0x000fe4000bf46070 */
[----:B------:R-:W-:-:S02]  /*1280*/  SHF.R.S32.HI R45, RZ, 0x1f, R37 ;  /* 0x0000001fff2d7819 */ /* 0x000fc40000011425 */
[----:B------:R-:W-:Y:S02]  /*1290*/  @!P3 IADD3 R2, PT, PT, R31, R17, RZ ;  /* 0x000000111f02b210 */ /* 0x000fe40007ffe0ff */
[C---:B------:R-:W-:Y:S01]  /*12a0*/  @!P3 LEA R24, P6, R30.reuse, R24, 0x1 ;  /* 0x000000181e18b211 */ /* 0x040fe200078c08ff */
[----:B------:R-:W3:Y:S01]  /*12b0*/  @!P1 LDC.64 R16, c[0x0][0x3e0] ;  /* 0x0000f800ff109b82 */ /* 0x000ee20000000a00 */
[----:B------:R-:W-:Y:S02]  /*12c0*/  ISETP.GE.AND.EX P2, PT, R45, UR5, PT, P2 ;  /* 0x000000052d007c0c */ /* 0x000fe4000bf46320 */
[----:B------:R-:W-:Y:S02]  /*12d0*/  @!P3 LEA.HI.X R25, R30, R25, R2, 0x1, P6 ;  /* 0x000000191e19b211 */ /* 0x000fe400030f0c02 */
[----:B------:R-:W-:Y:S01]  /*12e0*/  @!P4 LEA R30, P6, R34, R6, 0x1 ;  /* 0x00000006221ec211 */ /* 0x000fe200078c08ff */
[----:B0-----:R-:W-:Y:S01]  /*12f0*/  @!P5 IMAD R6, R47, R4, RZ ;  /* 0x000000042f06d224 */ /* 0x001fe200078e02ff */
[----:B------:R-:W-:-:S02]  /*1300*/  @!P4 IADD3 R2, PT, PT, R35, R51, RZ ;  /* 0x000000332302c210 */ /* 0x000fc40007ffe0ff */
[----:B------:R-:W-:Y:S02]  /*1310*/  MOV R53, RZ ;  /* 0x000000ff00357202 */ /* 0x000fe40000000f00 */
[----:B------:R-:W-:Y:S02]  /*1320*/  @!P5 MOV R32, R110 ;  /* 0x0000006e0020d202 */ /* 0x000fe40000000f00 */
[----:B------:R-:W-:Y:S01]  /*1330*/  @!P5 MOV R33, R113 ;  /* 0x000000710021d202 */ /* 0x000fe20000000f00 */
[----:B------:R-:W-:Y:S01]  /*1340*/  @!P5 IMAD R35, R39, R5, R6 ;  /* 0x000000052723d224 */ /* 0x000fe200078e0206 */
[----:B------:R-:W-:Y:S01]  /*1350*/  @!P4 LEA.HI.X R31, R34, R7, R2, 0x1, P6 ;  /* 0x00000007221fc211 */ /* 0x000fe200030f0c02 */
[----:B------:R0:W5:Y:S01]  /*1360*/  @!P3 LDG.E R53, desc[UR6][R24.64] ;  /* 0x000000061835b981 */ /* 0x000162000c1e1900 */
[----:B------:R-:W-:Y:S01]  /*1370*/  IADD3 R43, PT, PT, R3, 0xa8, RZ ;  /* 0x000000a8032b7810 */ /* 0x000fe20007ffe0ff */
[----:B------:R-:W0:Y:S01]  /*1380*/  @!P1 LDC.64 R6, c[0x0][0x390] ;  /* 0x0000e400ff069b82 */ /* 0x000e220000000a00 */
[----:B------:R-:W-:-:S02]  /*1390*/  @!P5 IMAD.WIDE.U32 R32, R39, R4, R32 ;  /* 0x000000042720d225 */ /* 0x000fc400078e0020 */
[----:B------:R-:W-:Y:S02]  /*13a0*/  ISETP.GE.U32.AND P3, PT, R43, UR4, PT ;  /* 0x000000042b007c0c */ /* 0x000fe4000bf66070 */
[----:B------:R-:W-:-:S03]  /*13b0*/  SHF.R.S32.HI R47, RZ, 0x1f, R43 ;  /* 0x0000001fff2f7819 */ /* 0x000fc6000001142b */
[----:B------:R-:W0:Y:S01]  /*13c0*/  @!P2 LDC.64 R4, c[0x0][0x3e0] ;  /* 0x0000f800ff04ab82 */ /* 0x000e220000000a00 */
[----:B------:R-:W-:Y:S02]  /*13d0*/  ISETP.GE.AND.EX P3, PT, R47, UR5, PT, P3 ;  /* 0x000000052f007c0c */ /* 0x000fe4000bf66330 */
[----:B------:R-:W-:Y:S02]  /*13e0*/  @!P5 IADD3 R2, PT, PT, R33, R35, RZ ;  /* 0x000000232102d210 */ /* 0x000fe40007ffe0ff */
[C---:B-1----:R-:W-:Y:S02]  /*13f0*/  @!P5 LEA R28, P6, R32.reuse, R28, 0x1 ;  /* 0x0000001c201cd211 */ /* 0x042fe400078c08ff */
[----:B------:R-:W-:Y:S02]  /*1400*/  IADD3 R39, PT, PT, R3, 0xb0, RZ ;  /* 0x000000b003277810 */ /* 0x000fe40007ffe0ff */
[----:B------:R-:W-:Y:S01]  /*1410*/  MOV R57, RZ ;  /* 0x000000ff00397202 */ /* 0x000fe20000000f00 */
[----:B---3--:R-:W-:Y:S01]  /*1420*/  @!P1 IMAD R12, R49, R16, RZ ;  /* 0x00000010310c9224 */ /* 0x008fe200078e02ff */
[----:B------:R-:W-:Y:S01]  /*1430*/  @!P5 LEA.HI.X R29, R32, R29, R2, 0x1, P6 ;  /* 0x0000001d201dd211 */ /* 0x000fe200030f0c02 */
[----:B0-----:R-:W0:Y:S01]  /*1440*/  @!P2 LDC.64 R24, c[0x0][0x390] ;  /* 0x0000e400ff18ab82 */ /* 0x001e220000000a00 */
[----:B------:R-:W-:-:S02]  /*1450*/  MOV R55, RZ ;  /* 0x000000ff00377202 */ /* 0x000fc40000000f00 */
[----:B------:R-:W-:Y:S02]  /*1460*/  @!P1 MOV R32, R110 ;  /* 0x0000006e00209202 */ /* 0x000fe40000000f00 */
[----:B------:R-:W-:Y:S02]  /*1470*/  @!P1 MOV R33, R113 ;  /* 0x0000007100219202 */ /* 0x000fe40000000f00 */
[----:B------:R-:W-:Y:S01]  /*1480*/  SHF.R.S32.HI R49, RZ, 0x1f, R39 ;  /* 0x0000001fff317819 */ /* 0x000fe20000011427 */
[----:B------:R-:W-:Y:S01]  /*1490*/  @!P1 IMAD R35, R41, R17, R12 ;  /* 0x0000001129239224 */ /* 0x000fe200078e020c */
[----:B------:R-:W-:Y:S01]  /*14a0*/  ISETP.GE.U32.AND P6, PT, R39, UR4, PT ;  /* 0x0000000427007c0c */ /* 0x000fe2000bfc6070 */
[----:B------:R-:W-:Y:S01]  /*14b0*/  @!P1 IMAD.WIDE.U32 R32, R41, R16, R32 ;  /* 0x0000001029209225 */ /* 0x000fe200078e0020 */
[----:B------:R-:W3:Y:S01]  /*14c0*/  @!P5 LDG.E R57, desc[UR6][R28.64] ;  /* 0x000000061c39d981 */ /* 0x000ee2000c1e1900 */
[----:B------:R-:W1:Y:S01]  /*14d0*/  @!P3 LDC.64 R16, c[0x0][0x3e0] ;  /* 0x0000f800ff10bb82 */ /* 0x000e620000000a00 */
[----:B------:R-:W-:-:S02]  /*14e0*/  ISETP.GE.AND.EX P5, PT, R49, UR5, PT, P6 ;  /* 0x0000000531007c0c */ /* 0x000fc4000bfa6360 */
[----:B------:R0:W3:Y:S01]  /*14f0*/  @!P4 LDG.E R55, desc[UR6][R30.64] ;  /* 0x000000061e37c981 */ /* 0x0000e2000c1e1900 */
[----:B------:R-:W-:Y:S02]  /*1500*/  ISETP.GE.U32.AND P4, PT, R106, UR4, PT ;  /* 0x000000046a007c0c */ /* 0x000fe4000bf86070 */
[----:B------:R-:W-:Y:S02]  /*1510*/  @!P1 IADD3 R2, PT, PT, R33, R35, RZ ;  /* 0x0000002321029210 */ /* 0x000fe40007ffe0ff */
[C---:B------:R-:W-:Y:S02]  /*1520*/  @!P1 LEA R34, P6, R32.reuse, R6, 0x1 ;  /* 0x0000000620229211 */ /* 0x040fe400078c08ff */
[----:B------:R-:W-:Y:S01]  /*1530*/  ISETP.GE.AND.EX P4, PT, R101, UR5, PT, P4 ;  /* 0x0000000565007c0c */ /* 0x000fe2000bf86340 */
[----:B------:R-:W-:Y:S01]  /*1540*/  @!P2 IMAD R6, R45, R4, RZ ;  /* 0x000000042d06a224 */ /* 0x000fe200078e02ff */
[----:B------:R-:W-:Y:S01]  /*1550*/  @!P1 LEA.HI.X R35, R32, R7, R2, 0x1, P6 ;  /* 0x0000000720239211 */ /* 0x000fe200030f0c02 */
[----:B0-----:R-:W0:Y:S01]  /*1560*/  @!P3 LDC.64 R30, c[0x0][0x390] ;  /* 0x0000e400ff1ebb82 */ /* 0x001e220000000a00 */
[----:B------:R-:W-:-:S02]  /*1570*/  @!P2 MOV R32, R110 ;  /* 0x0000006e0020a202 */ /* 0x000fc40000000f00 */
[----:B------:R-:W-:Y:S01]  /*1580*/  @!P2 MOV R33, R113 ;  /* 0x000000710021a202 */ /* 0x000fe20000000f00 */
[----:B------:R-:W-:-:S04]  /*1590*/  @!P2 IMAD R41, R37, R5, R6 ;  /* 0x000000052529a224 */ /* 0x000fc800078e0206 */
[----:B------:R-:W2:Y:S01]  /*15a0*/  @!P5 LDC.64 R6, c[0x0][0x3e0] ;  /* 0x0000f800ff06db82 */ /* 0x000ea20000000a00 */
[----:B------:R-:W-:-:S05]  /*15b0*/  @!P2 IMAD.WIDE.U32 R32, R37, R4, R32 ;  /* 0x000000042520a225 */ /* 0x000fca00078e0020 */
[----:B------:R-:W-:Y:S02]  /*15c0*/  @!P2 IADD3 R2, PT, PT, R33, R41, RZ ;  /* 0x000000292102a210 */ /* 0x000fe40007ffe0ff */
[----:B------:R-:W0:Y:S01]  /*15d0*/  @!P4 LDC.64 R4, c[0x0][0x3e0] ;  /* 0x0000f800ff04cb82 */ /* 0x000e220000000a00 */
[C---:B------:R-:W-:Y:S01]  /*15e0*/  @!P2 LEA R24, P6, R32.reuse, R24, 0x1 ;  /* 0x000000182018a211 */ /* 0x040fe200078c08ff */
[----:B-1----:R-:W-:Y:S01]  /*15f0*/  @!P3 IMAD R12, R47, R16, RZ ;  /* 0x000000102f0cb224 */ /* 0x002fe200078e02ff */
[----:B------:R-:W-:Y:S02]  /*1600*/  @!P3 MOV R33, R113 ;  /* 0x000000710021b202 */ /* 0x000fe40000000f00 */
[----:B------:R-:W-:Y:S02]  /*1610*/  @!P2 LEA.HI.X R25, R32, R25, R2, 0x1, P6 ;  /* 0x000000192019a211 */ /* 0x000fe400030f0c02 */
[----:B------:R-:W-:Y:S01]  /*1620*/  @!P3 MOV R32, R110 ;  /* 0x0000006e0020b202 */ /* 0x000fe20000000f00 */
[----:B------:R-:W1:Y:S01]  /*1630*/  @!P4 LDC.64 R28, c[0x0][0x390] ;  /* 0x0000e400ff1ccb82 */ /* 0x000e620000000a00 */
[----:B------:R-:W-:-:S02]  /*1640*/  IADD3 R41, PT, PT, R3, 0xb8, RZ ;  /* 0x000000b803297810 */ /* 0x000fc40007ffe0ff */
[----:B------:R-:W-:Y:S01]  /*1650*/  MOV R61, RZ ;  /* 0x000000ff003d7202 */ /* 0x000fe20000000f00 */
[C---:B------:R-:W-:Y:S01]  /*1660*/  @!P3 IMAD R37, R43.reuse, R17, R12 ;  /* 0x000000112b25b224 */ /* 0x040fe200078e020c */
[----:B------:R-:W-:Y:S01]  /*1670*/  MOV R59, RZ ;  /* 0x000000ff003b7202 */ /* 0x000fe20000000f00 */
[----:B------:R-:W-:Y:S01]  /*1680*/  @!P3 IMAD.WIDE.U32 R32, R43, R16, R32 ;  /* 0x000000102b20b225 */ /* 0x000fe200078e0020 */
[----:B------:R-:W-:Y:S01]  /*1690*/  ISETP.GE.U32.AND P6, PT, R41, UR4, PT ;  /* 0x0000000429007c0c */ /* 0x000fe2000bfc6070 */
[----:B------:R-:W4:Y:S01]  /*16a0*/  @!P5 LDC.64 R16, c[0x0][0x390] ;  /* 0x0000e400ff10db82 */ /* 0x000f220000000a00 */
[----:B------:R-:W-:Y:S01]  /*16b0*/  SHF.R.S32.HI R43, RZ, 0x1f, R41 ;  /* 0x0000001fff2b7819 */ /* 0x000fe20000011429 */
[----:B------:R-:W3:Y:S01]  /*16c0*/  @!P2 LDG.E R61, desc[UR6][R24.64] ;  /* 0x00000006183da981 */ /* 0x000ee2000c1e1900 */
[----:B------:R-:W-:Y:S02]  /*16d0*/  @!P3 IADD3 R2, PT, PT, R33, R37, RZ ;  /* 0x000000252102b210 */ /* 0x000fe40007ffe0ff */
[----:B------:R-:W-:Y:S01]  /*16e0*/  ISETP.GE.AND.EX P2, PT, R43, UR5, PT, P6 ;  /* 0x000000052b007c0c */ /* 0x000fe2000bf46360 */
[----:B------:R0:W3:Y:S01]  /*16f0*/  @!P1 LDG.E R59, desc[UR6][R34.64] ;  /* 0x00000006223b9981 */ /* 0x0000e2000c1e1900 */
[----:B------:R-:W-:Y:S01]  /*1700*/  ISETP.GE.U32.AND P1, PT, R104, UR4, PT ;  /* 0x0000000468007c0c */ /* 0x000fe2000bf26070 */
[----:B--2---:R-:W-:Y:S01]  /*1710*/  @!P5 IMAD R12, R49, R6, RZ ;  /* 0x00000006310cd224 */ /* 0x004fe200078e02ff */
[----:B------:R-:W-:-:S02]  /*1720*/  @!P5 MOV R36, R110 ;  /* 0x0000006e0024d202 */ /* 0x000fc40000000f00 */
[----:B------:R-:W-:Y:S02]  /*1730*/  @!P5 MOV R37, R113 ;  /* 0x000000710025d202 */ /* 0x000fe40000000f00 */
[C---:B0-----:R-:W-:Y:S02]  /*1740*/  @!P3 LEA R30, P6, R32.reuse, R30, 0x1 ;  /* 0x0000001e201eb211 */ /* 0x041fe400078c08ff */
[----:B------:R-:W-:Y:S01]  /*1750*/  ISETP.GE.AND.EX P1, PT, R99, UR5, PT, P1 ;  /* 0x0000000563007c0c */ /* 0x000fe2000bf26310 */
[C---:B------:R-:W-:Y:S01]  /*1760*/  @!P5 IMAD R35, R39.reuse, R7, R12 ;  /* 0x000000072723d224 */ /* 0x040fe200078e020c */
[----:B------:R-:W-:Y:S01]  /*1770*/  @!P3 LEA.HI.X R31, R32, R31, R2, 0x1, P6 ;  /* 0x0000001f201fb211 */ /* 0x000fe200030f0c02 */
[----:B------:R-:W-:Y:S01]  /*1780*/  @!P5 IMAD.WIDE.U32 R36, R39, R6, R36 ;  /* 0x000000062724d225 */ /* 0x000fe200078e0024 */
[----:B------:R-:W-:Y:S01]  /*1790*/  @!P4 MOV R6, R110 ;  /* 0x0000006e0006c202 */ /* 0x000fe20000000f00 */
[----:B------:R-:W0:Y:S01]  /*17a0*/  @!P2 LDC.64 R24, c[0x0][0x3e0] ;  /* 0x0000f800ff18ab82 */ /* 0x000e220000000a00 */
[----:B------:R-:W-:Y:S01]  /*17b0*/  @!P4 MOV R7, R113 ;  /* 0x000000710007c202 */ /* 0x000fe20000000f00 */
[----:B------:R-:W-:Y:S01]  /*17c0*/  @!P4 IMAD R2, R101, R4, RZ ;  /* 0x000000046502c224 */ /* 0x000fe200078e02ff */
[----:B------:R-:W-:-:S03]  /*17d0*/  MOV R63, RZ ;  /* 0x000000ff003f7202 */ /* 0x000fc60000000f00 */
[C---:B------:R-:W-:Y:S02]  /*17e0*/  @!P4 IMAD R33, R106.reuse, R5, R2 ;  /* 0x000000056a21c224 */ /* 0x040fe400078e0202 */
[----:B------:R-:W-:Y:S01]  /*17f0*/  @!P4 IMAD.WIDE.U32 R4, R106, R4, R6 ;  /* 0x000000046a04c225 */ /* 0x000fe200078e0006 */
[----:B------:R2:W3:Y:S01]  /*1800*/  @!P3 LDG.E R63, desc[UR6][R30.64] ;  /* 0x000000061e3fb981 */ /* 0x0004e2000c1e1900 */
[----:B------:R-:W0:Y:S03]  /*1810*/  @!P1 LDC.64 R6, c[0x0][0x3e0] ;  /* 0x0000f800ff069b82 */ /* 0x000e260000000a00 */
[----:B------:R-:W-:Y:S02]  /*1820*/  @!P4 IADD3 R5, PT, PT, R5, R33, RZ ;  /* 0x000000210505c210 */ /* 0x000fe40007ffe0ff */
[----:B-1----:R-:W-:Y:S02]  /*1830*/  @!P4 LEA R34, P3, R4, R28, 0x1 ;  /* 0x0000001c0422c211 */ /* 0x002fe400078608ff */
[----:B------:R-:W-:-:S02]  /*1840*/  @!P5 IADD3 R2, PT, PT, R37, R35, RZ ;  /* 0x000000232502d210 */ /* 0x000fc40007ffe0ff */
[----:B------:R-:W-:Y:S01]  /*1850*/  @!P4 LEA.HI.X R35, R4, R29, R5, 0x1, P3 ;  /* 0x0000001d0423c211 */ /* 0x000fe200018f0c05 */
[----:B--2---:R-:W1:Y:S01]  /*1860*/  @!P1 LDC.64 R30, c[0x0][0x390] ;  /* 0x0000e400ff1e9b82 */ /* 0x004e620000000a00 */
[----:B----4-:R-:W-:Y:S02]  /*1870*/  @!P5 LEA R32, P6, R36, R16, 0x1 ;  /* 0x000000102420d211 */ /* 0x010fe400078c08ff */
[----:B------:R-:W-:Y:S02]  /*1880*/  ISETP.GE.U32.AND P3, PT, R102, UR4, PT ;  /* 0x0000000466007c0c */ /* 0x000fe4000bf66070 */
[----:B------:R-:W-:-:S03]  /*1890*/  IADD3 R39, PT, PT, R3, 0xc8, RZ ;  /* 0x000000c803277810 */ /* 0x000fc60007ffe0ff */
[----:B------:R-:W2:Y:S01]  /*18a0*/  @!P2 LDC.64 R28, c[0x0][0x390] ;  /* 0x0000e400ff1cab82 */ /* 0x000ea20000000a00 */
[----:B------:R-:W-:Y:S02]  /*18b0*/  MOV R84, RZ ;  /* 0x000000ff00547202 */ /* 0x000fe40000000f00 */
[----:B------:R-:W-:Y:S02]  /*18c0*/  @!P5 LEA.HI.X R33, R36, R17, R2, 0x1, P6 ;  /* 0x000000112421d211 */ /* 0x000fe400030f0c02 */
[----:B------:R-:W-:Y:S02]  /*18d0*/  ISETP.GE.AND.EX P3, PT, R97, UR5, PT, P3 ;  /* 0x0000000561007c0c */ /* 0x000fe4000bf66330 */
[----:B------:R-:W-:Y:S01]  /*18e0*/  ISETP.GE.U32.AND P6, PT, R39, UR4, PT ;  /* 0x0000000427007c0c */ /* 0x000fe2000bfc6070 */
[----:B------:R4:W5:Y:S01]  /*18f0*/  @!P4 LDG.E R84, desc[UR6][R34.64] ;  /* 0x000000062254c981 */ /* 0x000962000c1e1900 */
[----:B------:R-:W-:Y:S01]  /*1900*/  SHF.R.S32.HI R45, RZ, 0x1f, R39 ;  /* 0x0000001fff2d7819 */ /* 0x000fe20000011427 */
[----:B0-----:R-:W-:-:S03]  /*1910*/  @!P2 IMAD R2, R43, R24, RZ ;  /* 0x000000182b02a224 */ /* 0x001fc600078e02ff */
[----:B------:R-:W-:Y:S02]  /*1920*/  ISETP.GE.AND.EX P4, PT, R45, UR5, PT, P6 ;  /* 0x000000052d007c0c */ /* 0x000fe4000bf86360 */
[----:B------:R-:W-:Y:S02]  /*1930*/  @!P2 MOV R36, R110 ;  /* 0x0000006e0024a202 */ /* 0x000fe40000000f00 */
[----:B------:R-:W-:Y:S01]  /*1940*/  @!P2 MOV R37, R113 ;  /* 0x000000710025a202 */ /* 0x000fe20000000f00 */
[----:B------:R-:W-:Y:S01]  /*1950*/  @!P2 IMAD R25, R41, R25, R2 ;  /* 0x000000192919a224 */ /* 0x000fe200078e0202 */
[----:B------:R-:W-:Y:S01]  /*1960*/  MOV R65, RZ ;  /* 0x000000ff00417202 */ /* 0x000fe20000000f00 */
[----:B------:R-:W0:Y:S01]  /*1970*/  @!P3 LDC.64 R16, c[0x0][0x3e0] ;  /* 0x0000f800ff10bb82 */ /* 0x000e220000000a00 */
[----:B------:R-:W-:Y:S02]  /*1980*/  @!P1 IMAD R2, R99, R6, RZ ;  /* 0x0000000663029224 */ /* 0x000fe400078e02ff */
[----:B------:R-:W-:-:S02]  /*1990*/  @!P2 IMAD.WIDE.U32 R36, R41, R24, R36 ;  /* 0x000000182924a225 */ /* 0x000fc400078e0024 */
[----:B------:R1:W3:Y:S02]  /*19a0*/  @!P5 LDG.E R65, desc[UR6][R32.64] ;  /* 0x000000062041d981 */ /* 0x0002e4000c1e1900 */
[----:B----4-:R-:W-:Y:S01]  /*19b0*/  @!P1 IMAD R35, R104, R7, R2 ;  /* 0x0000000768239224 */ /* 0x010fe200078e0202 */
[----:B------:R-:W4:Y:S01]  /*19c0*/  @!P4 LDC.64 R4, c[0x0][0x3e0] ;  /* 0x0000f800ff04cb82 */ /* 0x000f220000000a00 */
[----:B------:R-:W-:Y:S02]  /*19d0*/  @!P2 IADD3 R2, PT, PT, R37, R25, RZ ;  /* 0x000000192502a210 */ /* 0x000fe40007ffe0ff */
[----:B--2---:R-:W-:Y:S02]  /*19e0*/  @!P2 LEA R24, P5, R36, R28, 0x1 ;  /* 0x0000001c2418a211 */ /* 0x004fe400078a08ff */
[----:B-1----:R-:W-:Y:S02]  /*19f0*/  @!P1 MOV R32, R110 ;  /* 0x0000006e00209202 */ /* 0x002fe40000000f00 */
[----:B------:R-:W-:-:S02]  /*1a00*/  @!P1 MOV R33, R113 ;  /* 0x0000007100219202 */ /* 0x000fc40000000f00 */
[----:B------:R-:W-:Y:S02]  /*1a10*/  @!P2 LEA.HI.X R25, R36, R29, R2, 0x1, P5 ;  /* 0x0000001d2419a211 */ /* 0x000fe400028f0c02 */
[----:B------:R-:W1:Y:S01]  /*1a20*/  @!P3 LDC.64 R28, c[0x0][0x390] ;  /* 0x0000e400ff1cbb82 */ /* 0x000e620000000a00 */
[----:B------:R-:W-:Y:S01]  /*1a30*/  ISETP.GE.U32.AND P5, PT, R100, UR4, PT ;  /* 0x0000000464007c0c */ /* 0x000fe2000bfa6070 */
[----:B------:R-:W-:-:S03]  /*1a40*/  @!P1 IMAD.WIDE.U32 R6, R104, R6, R32 ;  /* 0x0000000668069225 */ /* 0x000fc600078e0020 */
[----:B------:R-:W-:Y:S02]  /*1a50*/  ISETP.GE.AND.EX P5, PT, R95, UR5, PT, P5 ;  /* 0x000000055f007c0c */ /* 0x000fe4000bfa6350 */
[----:B------:R-:W-:Y:S02]  /*1a60*/  @!P1 IADD3 R2, PT, PT, R7, R35, RZ ;  /* 0x0000002307029210 */ /* 0x000fe40007ffe0ff */
[C---:B------:R-:W-:Y:S02]  /*1a70*/  @!P1 LEA R30, P6, R6.reuse, R30, 0x1 ;  /* 0x0000001e061e9211 */ /* 0x040fe400078c08ff */
[----:B------:R-:W-:Y:S02]  /*1a80*/  @!P3 MOV R32, R110 ;  /* 0x0000006e0020b202 */ /* 0x000fe40000000f00 */
[----:B------:R-:W-:Y:S01]  /*1a90*/  @!P1 LEA.HI.X R31, R6, R31, R2, 0x1, P6 ;  /* 0x0000001f061f9211 */ /* 0x000fe200030f0c02 */
[----:B0-----:R-:W-:Y:S01]  /*1aa0*/  @!P3 IMAD R2, R97, R16, RZ ;  /* 0x000000106102b224 */ /* 0x001fe200078e02ff */
[----:B------:R-:W-:Y:S01]  /*1ab0*/  @!P3 MOV R33, R113 ;  /* 0x000000710021b202 */ /* 0x000fe20000000f00 */
[----:B------:R-:W0:Y:S01]  /*1ac0*/  @!P4 LDC.64 R6, c[0x0][0x390] ;  /* 0x0000e400ff06cb82 */ /* 0x000e220000000a00 */
[----:B------:R-:W-:Y:S01]  /*1ad0*/  MOV R12, RZ ;  /* 0x000000ff000c7202 */ /* 0x000fe20000000f00 */
[----:B------:R-:W-:-:S02]  /*1ae0*/  @!P3 IMAD R35, R102, R17, R2 ;  /* 0x000000116623b224 */ /* 0x000fc400078e0202 */
[----:B------:R-:W-:Y:S01]  /*1af0*/  @!P3 IMAD.WIDE.U32 R32, R102, R16, R32 ;  /* 0x000000106620b225 */ /* 0x000fe200078e0020 */
[----:B------:R-:W-:Y:S02]  /*1b00*/  IADD3 R37, PT, PT, R3, 0xd0, RZ ;  /* 0x000000d003257810 */ /* 0x000fe40007ffe0ff */
[----:B------:R1:W2:Y:S01]  /*1b10*/  @!P1 LDG.E R12, desc[UR6][R30.64] ;  /* 0x000000061e0c9981 */ /* 0x0002a2000c1e1900 */
[----:B----4-:R-:W-:Y:S01]  /*1b20*/  @!P4 IMAD R2, R45, R4, RZ ;  /* 0x000000042d02c224 */ /* 0x010fe200078e02ff */
[----:B------:R-:W4:Y:S03]  /*1b30*/  @!P5 LDC.64 R16, c[0x0][0x3e0] ;  /* 0x0000f800ff10db82 */ /* 0x000f260000000a00 */
[----:B------:R-:W-:Y:S01]  /*1b40*/  @!P4 IMAD R5, R39, R5, R2 ;  /* 0x000000052705c224 */ /* 0x000fe200078e0202 */
[----:B------:R-:W-:Y:S02]  /*1b50*/  @!P3 IADD3 R2, PT, PT, R33, R35, RZ ;  /* 0x000000232102b210 */ /* 0x000fe40007ffe0ff */
[----:B-1----:R-:W-:-:S02]  /*1b60*/  @!P3 LEA R30, P1, R32, R28, 0x1 ;  /* 0x0000001c201eb211 */ /* 0x002fc400078208ff */
[----:B------:R-:W-:Y:S02]  /*1b70*/  ISETP.GE.U32.AND P6, PT, R37, UR4, PT ;  /* 0x0000000425007c0c */ /* 0x000fe4000bfc6070 */
[----:B------:R-:W-:Y:S02]  /*1b80*/  @!P3 LEA.HI.X R31, R32, R29, R2, 0x1, P1 ;  /* 0x0000001d201fb211 */ /* 0x000fe400008f0c02 */
[----:B------:R-:W-:Y:S01]  /*1b90*/  SHF.R.S32.HI R41, RZ, 0x1f, R37 ;  /* 0x0000001fff297819 */ /* 0x000fe20000011425 */
[----:B------:R-:W1:Y:S01]  /*1ba0*/  @!P5 LDC.64 R28, c[0x0][0x390] ;  /* 0x0000e400ff1cdb82 */ /* 0x000e620000000a00 */
[----:B------:R-:W-:Y:S01]  /*1bb0*/  @!P4 MOV R34, R110 ;  /* 0x0000006e0022c202 */ /* 0x000fe20000000f00 */
[----:B------:R0:W3:Y:S01]  /*1bc0*/  @!P3 LDG.E R18, desc[UR6][R30.64] ;  /* 0x000000061e12b981 */ /* 0x0000e2000c1e1900 */
[----:B------:R-:W-:Y:S02]  /*1bd0*/  @!P4 MOV R35, R113 ;  /* 0x000000710023c202 */ /* 0x000fe40000000f00 */
[----:B------:R-:W-:-:S02]  /*1be0*/  MOV R67, RZ ;  /* 0x000000ff00437202 */ /* 0x000fc40000000f00 */
[----:B------:R-:W-:Y:S01]  /*1bf0*/  ISETP.GE.AND.EX P6, PT, R41, UR5, PT, P6 ;  /* 0x0000000529007c0c */ /* 0x000fe2000bfc6360 */
[----:B------:R-:W-:Y:S01]  /*1c00*/  @!P4 IMAD.WIDE.U32 R34, R39, R4, R34 ;  /* 0x000000042722c225 */ /* 0x000fe200078e0022 */
[----:B------:R-:W-:Y:S02]  /*1c10*/  IADD3 R39, PT, PT, R3, 0xe0, RZ ;  /* 0x000000e003277810 */ /* 0x000fe40007ffe0ff */
[----:B------:R4:W3:Y:S02]  /*1c20*/  @!P2 LDG.E R67, desc[UR6][R24.64] ;  /* 0x000000061843a981 */ /* 0x0008e4000c1e1900 */
[----:B------:R-:W-:Y:S02]  /*1c30*/  @!P4 IADD3 R2, PT, PT, R35, R5, RZ ;  /* 0x000000052302c210 */ /* 0x000fe40007ffe0ff */
[----:B0-----:R-:W-:Y:S02]  /*1c40*/  @!P4 LEA R4, P1, R34, R6, 0x1 ;  /* 0x000000062204c211 */ /* 0x001fe400078208ff */
[----:B------:R-:W-:-:S02]  /*1c50*/  ISETP.GE.U32.AND P2, PT, R39, UR4, PT ;  /* 0x0000000427007c0c */ /* 0x000fc4000bf46070 */
[----:B------:R-:W-:Y:S01]  /*1c60*/  SHF.R.S32.HI R43, RZ, 0x1f, R39 ;  /* 0x0000001fff2b7819 */ /* 0x000fe20000011427 */
[----:B------:R-:W0:Y:S01]  /*1c70*/  @!P6 LDC.64 R30, c[0x0][0x390] ;  /* 0x0000e400ff1eeb82 */ /* 0x000e220000000a00 */
[----:B------:R-:W-:Y:S01]  /*1c80*/  @!P4 LEA.HI.X R5, R34, R7, R2, 0x1, P1 ;  /* 0x000000072205c211 */ /* 0x000fe200008f0c02 */
[----:B----4-:R-:W-:Y:S01]  /*1c90*/  @!P5 IMAD R2, R95, R16, RZ ;  /* 0x000000105f02d224 */ /* 0x010fe200078e02ff */
[----:B------:R-:W-:Y:S02]  /*1ca0*/  ISETP.GE.AND.EX P2, PT, R43, UR5, PT, P2 ;  /* 0x000000052b007c0c */ /* 0x000fe4000bf46320 */
[----:B------:R-:W-:Y:S02]  /*1cb0*/  @!P5 MOV R24, R110 ;  /* 0x0000006e0018d202 */ /* 0x000fe40000000f00 */
[----:B------:R-:W-:Y:S01]  /*1cc0*/  @!P5 MOV R25, R113 ;  /* 0x000000710019d202 */ /* 0x000fe20000000f00 */
[----:B------:R-:W4:Y:S01]  /*1cd0*/  @!P6 LDC.64 R6, c[0x0][0x3e0] ;  /* 0x0000f800ff06eb82 */ /* 0x000f220000000a00 */
[----:B------:R-:W-:-:S02]  /*1ce0*/  @!P5 IMAD R17, R100, R17, R2 ;  /* 0x000000116411d224 */ /* 0x000fc400078e0202 */
[----:B------:R-:W-:-:S05]  /*1cf0*/  @!P5 IMAD.WIDE.U32 R24, R100, R16, R24 ;  /* 0x000000106418d225 */ /* 0x000fca00078e0018 */
[----:B------:R-:W-:Y:S02]  /*1d00*/  @!P5 IADD3 R2, PT, PT, R25, R17, RZ ;  /* 0x000000111902d210 */ /* 0x000fe40007ffe0ff */
[C---:B-1----:R-:W-:Y:S01]  /*1d10*/  @!P5 LEA R32, P1, R24.reuse, R28, 0x1 ;  /* 0x0000001c1820d211 */ /* 0x042fe200078208ff */
[----:B------:R-:W1:Y:S03]  /*1d20*/  @!P2 LDC.64 R16, c[0x0][0x3e0] ;  /* 0x0000f800ff10ab82 */ /* 0x000e660000000a00 */
[----:B------:R-:W-:Y:S02]  /*1d30*/  @!P5 LEA.HI.X R33, R24, R29, R2, 0x1, P1 ;  /* 0x0000001d1821d211 */ /* 0x000fe400008f0c02 */
[----:B------:R-:W-:-:S03]  /*1d40*/  ISETP.GE.U32.AND P1, PT, R98, UR4, PT ;  /* 0x0000000462007c0c */ /* 0x000fc6000bf26070 */
[----:B------:R-:W0:Y:S01]  /*1d50*/  @!P2 LDC.64 R28, c[0x0][0x390] ;  /* 0x0000e400ff1cab82 */ /* 0x000e220000000a00 */
[----:B------:R-:W-:Y:S02]  /*1d60*/  ISETP.GE.AND.EX P1, PT, R93, UR5, PT, P1 ;  /* 0x000000055d007c0c */ /* 0x000fe4000bf26310 */
[----:B------:R-:W-:Y:S01]  /*1d70*/  @!P6 MOV R34, R110 ;  /* 0x0000006e0022e202 */ /* 0x000fe20000000f00 */
[-C--:B----4-:R-:W-:Y:S01]  /*1d80*/  @!P6 IMAD R2, R41, R6.reuse, RZ ;  /* 0x000000062902e224 */ /* 0x090fe200078e02ff */
[----:B------:R-:W-:Y:S02]  /*1d90*/  @!P6 MOV R35, R113 ;  /* 0x000000710023e202 */ /* 0x000fe40000000f00 */
[----:B------:R-:W-:Y:S01]  /*1da0*/  MOV R25, RZ ;  /* 0x000000ff00197202 */ /* 0x000fe20000000f00 */
[C---:B------:R-:W-:Y:S02]  /*1db0*/  @!P6 IMAD R41, R37.reuse, R7, R2 ;  /* 0x000000072529e224 */ /* 0x040fe400078e0202 */
[----:B------:R-:W-:Y:S01]  /*1dc0*/  @!P6 IMAD.WIDE.U32 R34, R37, R6, R34 ;  /* 0x000000062522e225 */ /* 0x000fe200078e0022 */
[----:B------:R-:W-:-:S02]  /*1dd0*/  MOV R71, RZ ;  /* 0x000000ff00477202 */ /* 0x000fc40000000f00 */
[----:B------:R4:W3:Y:S01]  /*1de0*/  @!P5 LDG.E R25, desc[UR6][R32.64] ;  /* 0x000000062019d981 */ /* 0x0008e2000c1e1900 */
[----:B------:R-:W0:Y:S01]  /*1df0*/  @!P1 LDC.64 R6, c[0x0][0x3e0] ;  /* 0x0000f800ff069b82 */ /* 0x000e220000000a00 */
[----:B------:R-:W-:Y:S01]  /*1e00*/  ISETP.GE.U32.AND P5, PT, R96, UR4, PT ;  /* 0x0000000460007c0c */ /* 0x000fe2000bfa6070 */
[----:B-1----:R-:W-:Y:S01]  /*1e10*/  @!P2 IMAD R14, R43, R16, RZ ;  /* 0x000000102b0ea224 */ /* 0x002fe200078e02ff */
[----:B------:R-:W-:Y:S01]  /*1e20*/  @!P6 IADD3 R2, PT, PT, R35, R41, RZ ;  /* 0x000000292302e210 */ /* 0x000fe20007ffe0ff */
[----:B------:R1:W3:Y:S01]  /*1e30*/  @!P4 LDG.E R71, desc[UR6][R4.64] ;  /* 0x000000060447c981 */ /* 0x0002e2000c1e1900 */
[----:B----4-:R-:W-:Y:S02]  /*1e40*/  @!P2 MOV R32, R110 ;  /* 0x0000006e0020a202 */ /* 0x010fe40000000f00 */
[----:B------:R-:W-:Y:S01]  /*1e50*/  @!P2 MOV R33, R113 ;  /* 0x000000710021a202 */ /* 0x000fe20000000f00 */
[----:B------:R-:W-:Y:S01]  /*1e60*/  @!P2 IMAD R35, R39, R17, R14 ;  /* 0x000000112723a224 */ /* 0x000fe200078e020e */
[----:B0-----:R-:W-:-:S02]  /*1e70*/  @!P6 LEA R30, P4, R34, R30, 0x1 ;  /* 0x0000001e221ee211 */ /* 0x001fc400078808ff */
[----:B------:R-:W-:Y:S01]  /*1e80*/  ISETP.GE.AND.EX P5, PT, R91, UR5, PT, P5 ;  /* 0x000000055b007c0c */ /* 0x000fe2000bfa6350 */
[----:B------:R-:W-:Y:S02]  /*1e90*/  @!P2 IMAD.WIDE.U32 R32, R39, R16, R32 ;  /* 0x000000102720a225 */ /* 0x000fe400078e0020 */
[----:B------:R-:W0:Y:S01]  /*1ea0*/  @!P1 LDC.64 R16, c[0x0][0x390] ;  /* 0x0000e400ff109b82 */ /* 0x000e220000000a00 */
[----:B------:R-:W-:Y:S02]  /*1eb0*/  @!P6 LEA.HI.X R31, R34, R31, R2, 0x1, P4 ;  /* 0x0000001f221fe211 */ /* 0x000fe400020f0c02 */
[----:B------:R-:W-:Y:S02]  /*1ec0*/  @!P2 IADD3 R2, PT, PT, R33, R35, RZ ;  /* 0x000000232102a210 */ /* 0x000fe40007ffe0ff */
[----:B------:R-:W-:Y:S02]  /*1ed0*/  @!P2 LEA R34, P4, R32, R28, 0x1 ;  /* 0x0000001c2022a211 */ /* 0x000fe400078808ff */
[----:B------:R-:W-:-:S02]  /*1ee0*/  IADD3 R37, PT, PT, R3, 0xe8, RZ ;  /* 0x000000e803257810 */ /* 0x000fc40007ffe0ff */
[----:B------:R-:W-:Y:S01]  /*1ef0*/  @!P2 LEA.HI.X R35, R32, R29, R2, 0x1, P4 ;  /* 0x0000001d2023a211 */ /* 0x000fe200020f0c02 */
[----:B-1----:R-:W1:Y:S01]  /*1f00*/  @!P5 LDC.64 R4, c[0x0][0x3e0] ;  /* 0x0000f800ff04db82 */ /* 0x002e620000000a00 */
[----:B------:R-:W-:Y:S02]  /*1f10*/  ISETP.GE.U32.AND P4, PT, R37, UR4, PT ;  /* 0x0000000425007c0c */ /* 0x000fe4000bf86070 */
[----:B------:R-:W-:Y:S01]  /*1f20*/  SHF.R.S32.HI R43, RZ, 0x1f, R37 ;  /* 0x0000001fff2b7819 */ /* 0x000fe20000011425 */
[----:B------:R-:W-:Y:S01]  /*1f30*/  @!P1 IMAD R2, R93, R6, RZ ;  /* 0x000000065d029224 */ /* 0x000fe200078e02ff */
[----:B------:R-:W-:Y:S02]  /*1f40*/  @!P1 MOV R28, R110 ;  /* 0x0000006e001c9202 */ /* 0x000fe40000000f00 */
[----:B------:R-:W-:Y:S02]  /*1f50*/  ISETP.GE.AND.EX P4, PT, R43, UR5, PT, P4 ;  /* 0x000000052b007c0c */ /* 0x000fe4000bf86340 */
[----:B------:R-:W-:-:S02]  /*1f60*/  @!P1 MOV R29, R113 ;  /* 0x00000071001d9202 */ /* 0x000fc40000000f00 */
[----:B------:R-:W-:Y:S01]  /*1f70*/  MOV R73, RZ ;  /* 0x000000ff00497202 */ /* 0x000fe20000000f00 */
[C---:B------:R-:W-:Y:S01]  /*1f80*/  @!P1 IMAD R33, R98.reuse, R7, R2 ;  /* 0x0000000762219224 */ /* 0x040fe200078e0202 */
[----:B------:R-:W-:Y:S01]  /*1f90*/  MOV R77, RZ ;  /* 0x000000ff004d7202 */ /* 0x000fe20000000f00 */
[----:B------:R-:W-:Y:S01]  /*1fa0*/  @!P1 IMAD.WIDE.U32 R6, R98, R6, R28 ;  /* 0x0000000662069225 */ /* 0x000fe200078e001c */
[C---:B------:R-:W-:Y:S02]  /*1fb0*/  IADD3 R39, PT, PT, R3.reuse, 0xf0, RZ ;  /* 0x000000f003277810 */ /* 0x040fe40007ffe0ff */
[----:B------:R4:W3:Y:S01]  /*1fc0*/  @!P6 LDG.E R73, desc[UR6][R30.64] ;  /* 0x000000061e49e981 */ /* 0x0008e2000c1e1900 */
[----:B------:R-:W-:Y:S02]  /*1fd0*/  IADD3 R41, PT, PT, R3, 0xf8, RZ ;  /* 0x000000f803297810 */ /* 0x000fe40007ffe0ff */
[----:B------:R-:W-:Y:S01]  /*1fe0*/  @!P1 IADD3 R2, PT, PT, R7, R33, RZ ;  /* 0x0000002107029210 */ /* 0x000fe20007ffe0ff */
[----:B------:R1:W3:Y:S01]  /*1ff0*/  @!P2 LDG.E R77, desc[UR6][R34.64] ;  /* 0x00000006224da981 */ /* 0x0002e2000c1e1900 */
[----:B0-----:R-:W-:Y:S01]  /*2000*/  @!P1 LEA R32, P2, R6, R16, 0x1 ;  /* 0x0000001006209211 */ /* 0x001fe200078408ff */
[----:B------:R-:W0:Y:S01]  /*2010*/  @!P4 LDC.64 R28, c[0x0][0x3e0] ;  /* 0x0000f800ff1ccb82 */ /* 0x000e220000000a00 */
[----:B------:R-:W-:-:S02]  /*2020*/  ISETP.GE.U32.AND P6, PT, R39, UR4, PT ;  /* 0x0000000427007c0c */ /* 0x000fc4000bfc6070 */
[----:B------:R-:W-:-:S05]  /*2030*/  SHF.R.S32.HI R45, RZ, 0x1f, R39 ;  /* 0x0000001fff2d7819 */ /* 0x000fca0000011427 */
[----:B----4-:R-:W4:Y:S01]  /*2040*/  @!P5 LDC.64 R30, c[0x0][0x390] ;  /* 0x0000e400ff1edb82 */ /* 0x010f220000000a00 */
[----:B------:R-:W-:Y:S02]  /*2050*/  @!P1 LEA.HI.X R33, R6, R17, R2, 0x1, P2 ;  /* 0x0000001106219211 */ /* 0x000fe400010f0c02 */
[----:B------:R-:W-:Y:S02]  /*2060*/  ISETP.GE.AND.EX P6, PT, R45, UR5, PT, P6 ;  /* 0x000000052d007c0c */ /* 0x000fe4000bfc6360 */
[----:B------:R-:W-:Y:S02]  /*2070*/  ISETP.GE.U32.AND P2, PT, R41, UR4, PT ;  /* 0x0000000429007c0c */ /* 0x000fe4000bf46070 */
[----:B-1----:R-:W-:Y:S01]  /*2080*/  SHF.R.S32.HI R35, RZ, 0x1f, R41 ;  /* 0x0000001fff237819 */ /* 0x002fe20000011429 */
[----:B------:R-:W1:Y:S03]  /*2090*/  @!P4 LDC.64 R6, c[0x0][0x390] ;  /* 0x0000e400ff06cb82 */ /* 0x000e660000000a00 */
[----:B------:R-:W-:Y:S01]  /*20a0*/  ISETP.GE.AND.EX P2, PT, R35, UR5, PT, P2 ;  /* 0x0000000523007c0c */ /* 0x000fe2000bf46320 */
[----:B------:R-:W-:Y:S01]  /*20b0*/  @!P5 IMAD R14, R91, R4, RZ ;  /* 0x000000045b0ed224 */ /* 0x000fe200078e02ff */
[----:B------:R-:W-:-:S02]  /*20c0*/  @!P5 MOV R16, R110 ;  /* 0x0000006e0010d202 */ /* 0x000fc40000000f00 */
[----:B------:R-:W-:Y:S01]  /*20d0*/  @!P5 MOV R17, R113 ;  /* 0x000000710011d202 */ /* 0x000fe20000000f00 */
[----:B------:R-:W5:Y:S01]  /*20e0*/  @!P6 LDC.64 R2, c[0x0][0x3e0] ;  /* 0x0000f800ff02eb82 */ /* 0x000f620000000a00 */
[----:B------:R-:W-:Y:S01]  /*20f0*/  MOV R69, RZ ;  /* 0x000000ff00457202 */ /* 0x000fe20000000f00 */
[C---:B------:R-:W-:Y:S02]  /*2100*/  @!P5 IMAD R47, R96.reuse, R5, R14 ;  /* 0x00000005602fd224 */ /* 0x040fe400078e020e */
[----:B------:R-:W-:-:S03]  /*2110*/  @!P5 IMAD.WIDE.U32 R16, R96, R4, R16 ;  /* 0x000000046010d225 */ /* 0x000fc600078e0010 */
[----:B------:R0:W3:Y:S01]  /*2120*/  @!P1 LDG.E R69, desc[UR6][R32.64] ;  /* 0x0000000620459981 */ /* 0x0000e2000c1e1900 */
[----:B------:R-:W5:Y:S01]  /*2130*/  @!P2 LDC.64 R4, c[0x0][0x3e0] ;  /* 0x0000f800ff04ab82 */ /* 0x000f620000000a00 */
[----:B------:R-:W-:Y:S02]  /*2140*/  @!P5 IADD3 R14, PT, PT, R17, R47, RZ ;  /* 0x0000002f110ed210 */ /* 0x000fe40007ffe0ff */
[----:B----4-:R-:W-:Y:S01]  /*2150*/  @!P5 LEA R30, P1, R16, R30, 0x1 ;  /* 0x0000001e101ed211 */ /* 0x010fe200078208ff */
[----:B0-----:R-:W-:-:S03]  /*2160*/  @!P4 IMAD R20, R43, R28, RZ ;  /* 0x0000001c2b14c224 */ /* 0x001fc600078e02ff */
[----:B------:R-:W-:Y:S02]  /*2170*/  @!P5 LEA.HI.X R31, R16, R31, R14, 0x1, P1 ;  /* 0x0000001f101fd211 */ /* 0x000fe400008f0c0e */
[----:B------:R-:W-:Y:S01]  /*2180*/  @!P4 MOV R32, R110 ;  /* 0x0000006e0020c202 */ /* 0x000fe20000000f00 */
[----:B------:R-:W0:Y:S01]  /*2190*/  @!P6 LDC.64 R16, c[0x0][0x390] ;  /* 0x0000e400ff10eb82 */ /* 0x000e220000000a00 */
[----:B------:R-:W-:Y:S01]  /*21a0*/  @!P4 MOV R33, R113 ;  /* 0x000000710021c202 */ /* 0x000fe20000000f00 */
[C---:B------:R-:W-:Y:S01]  /*21b0*/  @!P4 IMAD R43, R37.reuse, R29, R20 ;  /* 0x0000001d252bc224 */ /* 0x040fe200078e0214 */
[----:B------:R-:W-:Y:S01]  /*21c0*/  MOV R75, RZ ;  /* 0x000000ff004b7202 */ /* 0x000fe20000000f00 */
[----:B------:R-:W-:-:S04]  /*21d0*/  @!P4 IMAD.WIDE.U32 R32, R37, R28, R32 ;  /* 0x0000001c2520c225 */ /* 0x000fc800078e0020 */
[----:B------:R-:W4:Y:S01]  /*21e0*/  @!P2 LDC.64 R28, c[0x0][0x390] ;  /* 0x0000e400ff1cab82 */ /* 0x000f220000000a00 */
[----:B------:R-:W-:Y:S01]  /*21f0*/  MOV R79, RZ ;  /* 0x000000ff004f7202 */ /* 0x000fe20000000f00 */
[----:B------:R5:W3:Y:S01]  /*2200*/  @!P5 LDG.E R75, desc[UR6][R30.64] ;  /* 0x000000061e4bd981 */ /* 0x000ae2000c1e1900 */
[----:B------:R-:W-:Y:S02]  /*2210*/  @!P4 IADD3 R14, PT, PT, R33, R43, RZ ;  /* 0x0000002b210ec210 */ /* 0x000fe40007ffe0ff */
[----:B-1----:R-:W-:Y:S01]  /*2220*/  @!P4 LEA R6, P1, R32, R6, 0x1 ;  /* 0x000000062006c211 */ /* 0x002fe200078208ff */
[----:B-----5:R-:W-:-:S03]  /*2230*/  @!P6 IMAD R20, R45, R2, RZ ;  /* 0x000000022d14e224 */ /* 0x020fc600078e02ff */
[----:B------:R-:W-:Y:S02]  /*2240*/  @!P4 LEA.HI.X R7, R32, R7, R14, 0x1, P1 ;  /* 0x000000072007c211 */ /* 0x000fe400008f0c0e */
[----:B------:R-:W-:Y:S02]  /*2250*/  @!P6 MOV R30, R110 ;  /* 0x0000006e001ee202 */ /* 0x000fe40000000f00 */
[----:B------:R-:W-:Y:S01]  /*2260*/  @!P6 MOV R31, R113 ;  /* 0x00000071001fe202 */ /* 0x000fe20000000f00 */
[----:B------:R-:W-:Y:S01]  /*2270*/  @!P6 IMAD R33, R39, R3, R20 ;  /* 0x000000032721e224 */ /* 0x000fe200078e0214 */
[----:B------:R1:W5:Y:S01]  /*2280*/  @!P4 LDG.E R79, desc[UR6][R6.64] ;  /* 0x00000006064fc981 */ /* 0x000362000c1e1900 */
[----:B------:R-:W-:Y:S02]  /*2290*/  @!P2 IMAD R14, R35, R4, RZ ;  /* 0x00000004230ea224 */ /* 0x000fe400078e02ff */
[----:B------:R-:W-:Y:S01]  /*22a0*/  @!P6 IMAD.WIDE.U32 R2, R39, R2, R30 ;  /* 0x000000022702e225 */ /* 0x000fe200078e001e */
[----:B-1----:R-:W-:-:S02]  /*22b0*/  @!P2 MOV R6, R110 ;  /* 0x0000006e0006a202 */ /* 0x002fc40000000f00 */
[----:B------:R-:W-:Y:S01]  /*22c0*/  @!P2 MOV R7, R113 ;  /* 0x000000710007a202 */ /* 0x000fe20000000f00 */
[----:B------:R-:W-:Y:S01]  /*22d0*/  @!P2 IMAD R31, R41, R5, R14 ;  /* 0x00000005291fa224 */ /* 0x000fe200078e020e */
[----:B------:R-:W-:Y:S02]  /*22e0*/  @!P6 IADD3 R3, PT, PT, R3, R33, RZ ;  /* 0x000000210303e210 */ /* 0x000fe40007ffe0ff */
[C---:B0-----:R-:W-:Y:S01]  /*22f0*/  @!P6 LEA R16, P1, R2.reuse, R16, 0x1 ;  /* 0x000000100210e211 */ /* 0x041fe200078208ff */
[----:B------:R-:W-:Y:S01]  /*2300*/  @!P2 IMAD.WIDE.U32 R4, R41, R4, R6 ;  /* 0x000000042904a225 */ /* 0x000fe200078e0006 */
[----:B------:R-:W-:Y:S02]  /*2310*/  MOV R81, RZ ;  /* 0x000000ff00517202 */ /* 0x000fe40000000f00 */
[----:B------:R-:W-:Y:S02]  /*2320*/  @!P6 LEA.HI.X R17, R2, R17, R3, 0x1, P1 ;  /* 0x000000110211e211 */ /* 0x000fe400008f0c03 */
[----:B------:R-:W-:-:S02]  /*2330*/  @!P2 IADD3 R2, PT, PT, R5, R31, RZ ;  /* 0x0000001f0502a210 */ /* 0x000fc40007ffe0ff */
[C---:B----4-:R-:W-:Y:S01]  /*2340*/  @!P2 LEA R28, P1, R4.reuse, R28, 0x1 ;  /* 0x0000001c041ca211 */ /* 0x050fe200078208ff */
[----:B------:R0:W4:Y:S01]  /*2350*/  @!P6 LDG.E R81, desc[UR6][R16.64] ;  /* 0x000000061051e981 */ /* 0x000122000c1e1900 */
[----:B------:R-:W-:Y:S02]  /*2360*/  MOV R83, RZ ;  /* 0x000000ff00537202 */ /* 0x000fe40000000f00 */
[----:B------:R-:W-:-:S05]  /*2370*/  @!P2 LEA.HI.X R29, R4, R29, R2, 0x1, P1 ;  /* 0x0000001d041da211 */ /* 0x000fca00008f0c02 */
[----:B------:R1:W4:Y:S01]  /*2380*/  @!P2 LDG.E R83, desc[UR6][R28.64] ;  /* 0x000000061c53a981 */ /* 0x000322000c1e1900 */
[--C-:B------:R-:W-:Y:S02]  /*2390*/  HADD2.F32 R89, -RZ, R86.reuse.H0_H0 ;  /* 0x20000056ff597230 */ /* 0x100fe40000004100 */
[----:B------:R-:W-:Y:S02]  /*23a0*/  HADD2.F32 R86, -RZ, R86.H1_H1 ;  /* 0x30000056ff567230 */ /* 0x000fe40000004100 */
[----:B------:R-:W-:-:S03]  /*23b0*/  HADD2.F32 R85, -RZ, R0.H0_H0 ;  /* 0x20000000ff557230 */ /* 0x000fc60000004100 */
[C---:B------:R-:W-:Y:S01]  /*23c0*/  FADD.FTZ R2, R89.reuse, R86 ;  /* 0x0000005659027221 */ /* 0x040fe20000010000 */
[----:B------:R-:W-:Y:S01]  /*23d0*/  FMUL.FTZ R4, R86, R86 ;  /* 0x0000005656047220 */ /* 0x000fe20000410000 */
[--C-:B------:R-:W-:Y:S02]  /*23e0*/  HADD2.F32 R87, -RZ, R84.reuse.H0_H0 ;  /* 0x20000054ff577230 */ /* 0x100fe40000004100 */
[----:B------:R-:W-:Y:S02]  /*23f0*/  HADD2.F32 R84, -RZ, R84.H1_H1 ;  /* 0x30000054ff547230 */ /* 0x000fe40000004100 */
[----:B------:R-:W-:Y:S01]  /*2400*/  FADD.FTZ R2, RZ, R2 ;  /* 0x00000002ff027221 */ /* 0x000fe20000010000 */
[----:B------:R-:W-:Y:S02]  /*2410*/  HADD2.F32 R0, -RZ, R0.H1_H1 ;  /* 0x30000000ff007230 */ /* 0x000fe40000004100 */
[----:B------:R-:W-:Y:S01]  /*2420*/  FFMA.FTZ R4, R89, R89, R4 ;  /* 0x0000005959047223 */ /* 0x000fe20000010004 */
[----:B------:R-:W-:Y:S01]  /*2430*/  FADD.FTZ R3, R87, R84 ;  /* 0x0000005457037221 */ /* 0x000fe20000010000 */
[----:B------:R-:W-:-:S02]  /*2440*/  FMUL.FTZ R6, R84, R84 ;  /* 0x0000005454067220 */ /* 0x000fc40000410000 */
[----:B------:R-:W-:Y:S01]  /*2450*/  FADD.FTZ R4, RZ, R4 ;  /* 0x00000004ff047221 */ /* 0x000fe20000010000 */
[----:B------:R-:W-:Y:S01]  /*2460*/  FADD.FTZ R5, R2, R3 ;  /* 0x0000000302057221 */ /* 0x000fe20000010000 */
[----:B------:R-:W-:Y:S01]  /*2470*/  FFMA.FTZ R7, R87, R87, R6 ;  /* 0x0000005757077223 */ /* 0x000fe20000010006 */
[--C-:B------:R-:W-:Y:S02]  /*2480*/  HADD2.F32 R2, -RZ, R10.reuse.H0_H0 ;  /* 0x2000000aff027230 */ /* 0x100fe40000004100 */
[----:B------:R-:W-:Y:S01]  /*2490*/  FADD.FTZ R6, R85, R0 ;  /* 0x0000000055067221 */ /* 0x000fe20000010000 */
[----:B------:R-:W-:Y:S02]  /*24a0*/  HADD2.F32 R3, -RZ, R10.H1_H1 ;  /* 0x3000000aff037230 */ /* 0x000fe40000004100 */
[----:B------:R-:W-:Y:S01]  /*24b0*/  FMUL.FTZ R10, R0, R0 ;  /* 0x00000000000a7220 */ /* 0x000fe20000410000 */
[----:B------:R-:W-:Y:S01]  /*24c0*/  FADD.FTZ R7, R4, R7 ;  /* 0x0000000704077221 */ /* 0x000fe20000010000 */
[----:B------:R-:W-:Y:S01]  /*24d0*/  FADD.FTZ R6, R5, R6 ;  /* 0x0000000605067221 */ /* 0x000fe20000010000 */
[----:B------:R-:W-:-:S02]  /*24e0*/  HADD2.F32 R4, -RZ, R9.H0_H0 ;  /* 0x20000009ff047230 */ /* 0x000fc40000004100 */
[----:B------:R-:W-:Y:S01]  /*24f0*/  FFMA.FTZ R10, R85, R85, R10 ;  /* 0x00000055550a7223 */ /* 0x000fe2000001000a */
[----:B0-----:R-:W-:Y:S01]  /*2500*/  FADD.FTZ R17, R2, R3 ;  /* 0x0000000302117221 */ /* 0x001fe20000010000 */
[----:B------:R-:W-:Y:S02]  /*2510*/  HADD2.F32 R5, -RZ, R9.H1_H1 ;  /* 0x30000009ff057230 */ /* 0x000fe40000004100 */
[----:B------:R-:W-:Y:S01]  /*2520*/  FMUL.FTZ R9, R3, R3 ;  /* 0x0000000303097220 */ /* 0x000fe20000410000 */
[----:B------:R-:W-:Y:S01]  /*2530*/  FADD.FTZ R10, R7, R10 ;  /* 0x0000000a070a7221 */ /* 0x000fe20000010000 */
[----:B------:R-:W-:Y:S01]  /*2540*/  FADD.FTZ R17, R6, R17 ;  /* 0x0000001106117221 */ /* 0x000fe20000010000 */
[--C-:B------:R-:W-:Y:S02]  /*2550*/  HADD2.F32 R6, -RZ, R8.reuse.H0_H0 ;  /* 0x20000008ff067230 */ /* 0x100fe40000004100 */
[----:B------:R-:W-:Y:S01]  /*2560*/  FFMA.FTZ R9, R2, R2, R9 ;  /* 0x0000000202097223 */ /* 0x000fe20000010009 */
[----:B------:R-:W-:Y:S01]  /*2570*/  FADD.FTZ R14, R4, R5 ;  /* 0x00000005040e7221 */ /* 0x000fe20000010000 */
[----:B------:R-:W-:-:S02]  /*2580*/  HADD2.F32 R7, -RZ, R8.H1_H1 ;  /* 0x30000008ff077230 */ /* 0x000fc40000004100 */
[----:B-1----:R-:W-:Y:S01]  /*2590*/  FMUL.FTZ R29, R5, R5 ;  /* 0x00000005051d7220 */ /* 0x002fe20000410000 */
[----:B------:R-:W-:Y:S01]  /*25a0*/  FADD.FTZ R10, R10, R9 ;  /* 0x000000090a0a7221 */ /* 0x000fe20000010000 */
[----:B------:R-:W-:Y:S02]  /*25b0*/  FADD.FTZ R14, R17, R14 ;  /* 0x0000000e110e7221 */ /* 0x000fe40000010000 */
[----:B------:R-:W-:Y:S01]  /*25c0*/  FFMA.FTZ R29, R4, R4, R29 ;  /* 0x00000004041d7223 */ /* 0x000fe2000001001d */
[----:B------:R-:W-:Y:S01]  /*25d0*/  FADD.FTZ R17, R6, R7 ;  /* 0x0000000706117221 */ /* 0x000fe20000010000 */
[----:B------:R-:W-:Y:S02]  /*25e0*/  FMUL.FTZ R31, R7, R7 ;  /* 0x00000007071f7220 */ /* 0x000fe40000410000 */
[----:B------:R-:W-:Y:S01]  /*25f0*/  FADD.FTZ R29, R10, R29 ;  /* 0x0000001d0a1d7221 */ /* 0x000fe20000010000 */
[----:B------:R-:W-:Y:S01]  /*2600*/  FADD.FTZ R14, R14, R17 ;  /* 0x000000110e0e7221 */ /* 0x000fe20000010000 */
[----:B------:R-:W-:-:S02]  /*2610*/  HADD2.F32 R10, -RZ, R11.H0_H0 ;  /* 0x2000000bff0a7230 */ /* 0x000fc40000004100 */
[----:B------:R-:W-:Y:S02]  /*2620*/  HADD2.F32 R11, -RZ, R11.H1_H1 ;  /* 0x3000000bff0b7230 */ /* 0x000fe40000004100 */
[--C-:B--2---:R-:W-:Y:S02]  /*2630*/  HADD2.F32 R8, -RZ, R12.reuse.H0_H0 ;  /* 0x2000000cff087230 */ /* 0x104fe40000004100 */
[----:B------:R-:W-:Y:S02]  /*2640*/  HADD2.F32 R9, -RZ, R12.H1_H1 ;  /* 0x3000000cff097230 */ /* 0x000fe40000004100 */
[----:B------:R-:W-:-:S03]  /*2650*/  FFMA.FTZ R12, R6, R6, R31 ;  /* 0x00000006060c7223 */ /* 0x000fc6000001001f */
[----:B------:R-:W-:Y:S01]  /*2660*/  FADD.FTZ R17, R8, R9 ;  /* 0x0000000908117221 */ /* 0x000fe20000010000 */
[----:B------:R-:W-:Y:S01]  /*2670*/  FMUL.FTZ R31, R9, R9 ;  /* 0x00000009091f7220 */ /* 0x000fe20000410000 */
[----:B------:R-:W-:Y:S01]  /*2680*/  FADD.FTZ R29, R29, R12 ;  /* 0x0000000c1d1d7221 */ /* 0x000fe20000010000 */
[--C-:B------:R-:W-:Y:S02]  /*2690*/  HADD2.F32 R12, -RZ, R13.reuse.H0_H0 ;  /* 0x2000000dff0c7230 */ /* 0x100fe40000004100 */
[----:B------:R-:W-:Y:S01]  /*26a0*/  FADD.FTZ R14, R14, R17 ;  /* 0x000000110e0e7221 */ /* 0x000fe20000010000 */
        /* <DEDUP_REMOVED lines=9> */
[----:B------:R-:W-:Y:S02]  /*2740*/  HADD2.F32 R15, -RZ, R15.H1_H1 ;  /* 0x3000000fff0f7230 */ /* 0x000fe40000004100 */
[----:B------:R-:W-:Y:S01]  /*2750*/  FMUL.FTZ R29, R13, R13 ;  /* 0x0000000d0d1d7220 */ /* 0x000fe20000410000 */
[----:B------:R-:W-:Y:S01]  /*2760*/  FADD.FTZ R31, R16, R31 ;  /* 0x0000001f101f7221 */ /* 0x000fe20000010000 */
[----:B------:R-:W-:Y:S01]  /*2770*/  FADD.FTZ R20, R17, R20 ;  /* 0x0000001411147221 */ /* 0x000fe20000010000 */
[--C-:B---3--:R-:W-:Y:S02]  /*2780*/  HADD2.F32 R16, -RZ, R18.reuse.H0_H0 ;  /* 0x20000012ff107230 */ /* 0x108fe40000004100 */
[----:B------:R-:W-:Y:S01]  /*2790*/  FFMA.FTZ R22, R12, R12, R29 ;  /* 0x0000000c0c167223 */ /* 0x000fe2000001001d */
[----:B------:R-:W-:Y:S01]  /*27a0*/  FADD.FTZ R29, R14, R15 ;  /* 0x0000000f0e1d7221 */ /* 0x000fe20000010000 */
[----:B------:R-:W-:-:S02]  /*27b0*/  HADD2.F32 R17, -RZ, R18.H1_H1 ;  /* 0x30000012ff117230 */ /* 0x000fc40000004100 */
[----:B------:R-:W-:Y:S01]  /*27c0*/  FMUL.FTZ R33, R15, R15 ;  /* 0x0000000f0f217220 */ /* 0x000fe20000410000 */
[--C-:B------:R-:W-:Y:S02]  /*27d0*/  HADD2.F32 R18, -RZ, R19.reuse.H0_H0 ;  /* 0x20000013ff127230 */ /* 0x100fe40000004100 */
[----:B------:R-:W-:Y:S01]  /*27e0*/  FADD.FTZ R20, R20, R29 ;  /* 0x0000001d14147221 */ /* 0x000fe20000010000 */
[----:B------:R-:W-:Y:S01]  /*27f0*/  FADD.FTZ R22, R31, R22 ;  /* 0x000000161f167221 */ /* 0x000fe20000010000 */
[----:B------:R-:W-:Y:S01]  /*2800*/  FADD.FTZ R29, R16, R17 ;  /* 0x00000011101d7221 */ /* 0x000fe20000010000 */
[----:B------:R-:W-:Y:S02]  /*2810*/  HADD2.F32 R19, -RZ, R19.H1_H1 ;  /* 0x30000013ff137230 */ /* 0x000fe40000004100 */
[----:B------:R-:W-:Y:S01]  /*2820*/  FFMA.FTZ R33, R14, R14, R33 ;  /* 0x0000000e0e217223 */ /* 0x000fe20000010021 */
[----:B------:R-:W-:Y:S01]  /*2830*/  FMUL.FTZ R31, R17, R17 ;  /* 0x00000011111f7220 */ /* 0x000fe20000410000 */
[----:B------:R-:W-:Y:S01]  /*2840*/  FADD.FTZ R29, R20, R29 ;  /* 0x0000001d141d7221 */ /* 0x000fe20000010000 */
[----:B------:R-:W-:-:S02]  /*2850*/  HADD2.F32 R20, -RZ, R21.H0_H0 ;  /* 0x20000015ff147230 */ /* 0x000fc40000004100 */
[----:B------:R-:W-:Y:S01]  /*2860*/  FADD.FTZ R22, R22, R33 ;  /* 0x0000002116167221 */ /* 0x000fe20000010000 */
[----:B------:R-:W-:Y:S01]  /*2870*/  FFMA.FTZ R31, R16, R16, R31 ;  /* 0x00000010101f7223 */ /* 0x000fe2000001001f */
[----:B------:R-:W-:Y:S01]  /*2880*/  FADD.FTZ R24, R18, R19 ;  /* 0x0000001312187221 */ /* 0x000fe20000010000 */
        /* <DEDUP_REMOVED lines=8> */
[----:B------:R-:W-:Y:S01]  /*2910*/  FMUL.FTZ R33, R21, R21 ;  /* 0x0000001515217220 */ /* 0x000fe20000410000 */
        /* <DEDUP_REMOVED lines=9> */
[----:B------:R-:W-:Y:S01]  /*29b0*/  FFMA.FTZ R30, R22, R22, R31 ;  /* 0x00000016161e7223 */ /* 0x000fe2000001001f */
[--C-:B------:R-:W-:Y:S02]  /*29c0*/  HADD2.F32 R52, -RZ, R53.reuse.H0_H0 ;  /* 0x20000035ff347230 */ /* 0x100fe40000004100 */
[----:B------:R-:W-:Y:S02]  /*29d0*/  HADD2.F32 R53, -RZ, R53.H1_H1 ;  /* 0x30000035ff357230 */ /* 0x000fe40000004100 */
[--C-:B------:R-:W-:Y:S02]  /*29e0*/  HADD2.F32 R24, -RZ, R25.reuse.H0_H0 ;  /* 0x20000019ff187230 */ /* 0x100fe40000004100 */
[----:B------:R-:W-:-:S05]  /*29f0*/  HADD2.F32 R25, -RZ, R25.H1_H1 ;  /* 0x30000019ff197230 */ /* 0x000fca0000004100 */
[----:B------:R-:W-:Y:S01]  /*2a00*/  FADD.FTZ R29, R24, R25 ;  /* 0x00000019181d7221 */ /* 0x000fe20000010000 */
[----:B------:R-:W-:Y:S01]  /*2a10*/  FMUL.FTZ R31, R25, R25 ;  /* 0x00000019191f7220 */ /* 0x000fe20000410000 */
[----:B------:R-:W-:Y:S02]  /*2a20*/  FADD.FTZ R30, R33, R30 ;  /* 0x0000001e211e7221 */ /* 0x000fe40000010000 */
[----:B------:R-:W-:Y:S01]  /*2a30*/  FADD.FTZ R28, R28, R29 ;  /* 0x0000001d1c1c7221 */ /* 0x000fe20000010000 */
[----:B------:R-:W-:Y:S01]  /*2a40*/  FADD.FTZ R29, R26, R27 ;  /* 0x0000001b1a1d7221 */ /* 0x000fe20000010000 */
[----:B------:R-:W-:Y:S01]  /*2a50*/  FFMA.FTZ R31, R24, R24, R31 ;  /* 0x00000018181f7223 */ /* 0x000fe2000001001f */
[----:B------:R-:W-:Y:S01]  /*2a60*/  FMUL.FTZ R33, R27, R27 ;  /* 0x0000001b1b217220 */ /* 0x000fe20000410000 */
[--C-:B------:R-:W-:Y:S02]  /*2a70*/  HADD2.F32 R54, -RZ, R55.reuse.H0_H0 ;  /* 0x20000037ff367230 */ /* 0x100fe40000004100 */
[----:B------:R-:W-:Y:S01]  /*2a80*/  FADD.FTZ R28, R28, R29 ;  /* 0x0000001d1c1c7221 */ /* 0x000fe20000010000 */
[----:B------:R-:W-:Y:S01]  /*2a90*/  FADD.FTZ R29, R52, R53 ;  /* 0x00000035341d7221 */ /* 0x000fe20000010000 */
[----:B------:R-:W-:-:S02]  /*2aa0*/  HADD2.F32 R55, -RZ, R55.H1_H1 ;  /* 0x30000037ff377230 */ /* 0x000fc40000004100 */
[----:B------:R-:W-:Y:S01]  /*2ab0*/  FADD.FTZ R30, R30, R31 ;  /* 0x0000001f1e1e7221 */ /* 0x000fe20000010000 */
[----:B------:R-:W-:Y:S01]  /*2ac0*/  FFMA.FTZ R33, R26, R26, R33 ;  /* 0x0000001a1a217223 */ /* 0x000fe20000010021 */
[----:B------:R-:W-:Y:S01]  /*2ad0*/  FMUL.FTZ R31, R53, R53 ;  /* 0x00000035351f7220 */ /* 0x000fe20000410000 */
[----:B------:R-:W-:Y:S01]  /*2ae0*/  FADD.FTZ R28, R28, R29 ;  /* 0x0000001d1c1c7221 */ /* 0x000fe20000010000 */
[--C-:B------:R-:W-:Y:S02]  /*2af0*/  HADD2.F32 R56, -RZ, R57.reuse.H0_H0 ;  /* 0x20000039ff387230 */ /* 0x100fe40000004100 */
        /* <DEDUP_REMOVED lines=19> */
[--C-:B------:R-:W-:Y:S02]  /*2c30*/  HADD2.F32 R62, -RZ, R63.reuse.H0_H0 ;  /* 0x2000003fff3e7230 */ /* 0x100fe40000004100 */
[----:B------:R-:W-:Y:S01]  /*2c40*/  FADD.FTZ R30, R30, R31 ;  /* 0x0000001f1e1e7221 */ /* 0x000fe20000010000 */
[----:B------:R-:W-:Y:S01]  /*2c50*/  FADD.FTZ R28, R28, R29 ;  /* 0x0000001d1c1c7221 */ /* 0x000fe20000010000 */
[----:B------:R-:W-:Y:S01]  /*2c60*/  FFMA.FTZ R33, R58, R58, R33 ;  /* 0x0000003a3a217223 */ /* 0x000fe20000010021 */
[----:B------:R-:W-:Y:S02]  /*2c70*/  HADD2.F32 R63, -RZ, R63.H1_H1 ;  /* 0x3000003fff3f7230 */ /* 0x000fe40000004100 */
[----:B------:R-:W-:Y:S01]  /*2c80*/  FADD.FTZ R29, R60, R61 ;  /* 0x0000003d3c1d7221 */ /* 0x000fe20000010000 */
[----:B------:R-:W-:Y:S01]  /*2c90*/  FMUL.FTZ R31, R61, R61 ;  /* 0x0000003d3d1f7220 */ /* 0x000fe20000410000 */
[----:B------:R-:W-:Y:S01]  /*2ca0*/  FADD.FTZ R30, R30, R33 ;  /* 0x000000211e1e7221 */ /* 0x000fe20000010000 */
[----:B------:R-:W-:-:S02]  /*2cb0*/  HADD2.F32 R64, -RZ, R65.H0_H0 ;  /* 0x20000041ff407230 */ /* 0x000fc40000004100 */
[----:B------:R-:W-:Y:S01]  /*2cc0*/  FADD.FTZ R28, R28, R29 ;  /* 0x0000001d1c1c7221 */ /* 0x000fe20000010000 */
[----:B------:R-:W-:Y:S01]  /*2cd0*/  FFMA.FTZ R31, R60, R60, R31 ;  /* 0x0000003c3c1f7223 */ /* 0x000fe2000001001f */
[----:B------:R-:W-:Y:S02]  /*2ce0*/  HADD2.F32 R65, -RZ, R65.H1_H1 ;  /* 0x30000041ff417230 */ /* 0x000fe40000004100 */
[----:B------:R-:W-:Y:S01]  /*2cf0*/  FMUL.FTZ R33, R63, R63 ;  /* 0x0000003f3f217220 */ /* 0x000fe20000410000 */
[----:B------:R-:W-:Y:S01]  /*2d00*/  FADD.FTZ R29, R62, R63 ;  /* 0x0000003f3e1d7221 */ /* 0x000fe20000010000 */
[--C-:B------:R-:W-:Y:S02]  /*2d10*/  HADD2.F32 R66, -RZ, R67.reuse.H0_H0 ;  /* 0x20000043ff427230 */ /* 0x100fe40000004100 */
[----:B------:R-:W-:Y:S01]  /*2d20*/  FADD.FTZ R30, R30, R31 ;  /* 0x0000001f1e1e7221 */ /* 0x000fe20000010000 */
[----:B------:R-:W-:Y:S01]  /*2d30*/  FFMA.FTZ R33, R62, R62, R33 ;  /* 0x0000003e3e217223 */ /* 0x000fe20000010021 */
[----:B------:R-:W-:-:S02]  /*2d40*/  HADD2.F32 R67, -RZ, R67.H1_H1 ;  /* 0x30000043ff437230 */ /* 0x000fc40000004100 */
[----:B------:R-:W-:Y:S01]  /*2d50*/  FADD.FTZ R28, R28, R29 ;  /* 0x0000001d1c1c7221 */ /* 0x000fe20000010000 */
[----:B------:R-:W-:Y:S01]  /*2d60*/  FMUL.FTZ R31, R65, R65 ;  /* 0x00000041411f7220 */ /* 0x000fe20000410000 */
[----:B------:R-:W-:Y:S01]  /*2d70*/  FADD.FTZ R29, R64, R65 ;  /* 0x00000041401d7221 */ /* 0x000fe20000010000 */
[----:B------:R-:W-:Y:S01]  /*2d80*/  FADD.FTZ R30, R30, R33 ;  /* 0x000000211e1e7221 */ /* 0x000fe20000010000 */
[----:B------:R-:W-:Y:S01]  /*2d90*/  FMUL.FTZ R33, R67, R67 ;  /* 0x0000004343217220 */ /* 0x000fe20000410000 */
[----:B------:R-:W-:Y:S01]  /*2da0*/  FFMA.FTZ R31, R64, R64, R31 ;  /* 0x00000040401f7223 */ /* 0x000fe2000001001f */
[----:B------:R-:W-:Y:S01]  /*2db0*/  FADD.FTZ R28, R28, R29 ;  /* 0x0000001d1c1c7221 */ /* 0x000fe20000010000 */
[----:B------:R-:W-:Y:S01]  /*2dc0*/  FADD.FTZ R29, R66, R67 ;  /* 0x00000043421d7221 */ /* 0x000fe20000010000 */
[--C-:B------:R-:W-:Y:S02]  /*2dd0*/  HADD2.F32 R70, -RZ, R71.reuse.H0_H0 ;  /* 0x20000047ff467230 */ /* 0x100fe40000004100 */
[----:B------:R-:W-:Y:S01]  /*2de0*/  FADD.FTZ R30, R30, R31 ;  /* 0x0000001f1e1e7221 */ /* 0x000fe20000010000 */
[----:B------:R-:W-:Y:S01]  /*2df0*/  FFMA.FTZ R33, R66, R66, R33 ;  /* 0x0000004242217223 */ /* 0x000fe20000010021 */
[----:B------:R-:W-:-:S02]  /*2e00*/  HADD2.F32 R71, -RZ, R71.H1_H1 ;  /* 0x30000047ff477230 */ /* 0x000fc40000004100 */
[----:B------:R-:W-:Y:S01]  /*2e10*/  FADD.FTZ R28, R28, R29 ;  /* 0x0000001d1c1c7221 */ /* 0x000fe20000010000 */
[----:B------:R-:W-:Y:S02]  /*2e20*/  HADD2.F32 R72, -RZ, R73.H1_H1 ;  /* 0x30000049ff487230 */ /* 0x000fe40000004100 */
[--C-:B------:R-:W-:Y:S02]  /*2e30*/  HADD2.F32 R68, -RZ, R69.reuse.H0_H0 ;  /* 0x20000045ff447230 */ /* 0x100fe40000004100 */
[----:B------:R-:W-:Y:S02]  /*2e40*/  HADD2.F32 R69, -RZ, R69.H1_H1 ;  /* 0x30000045ff457230 */ /* 0x000fe40000004100 */
[----:B------:R-:W-:-:S03]  /*2e50*/  FADD.FTZ R30, R30, R33 ;  /* 0x000000211e1e7221 */ /* 0x000fc60000010000 */
[----:B------:R-:W-:Y:S01]  /*2e60*/  FMUL.FTZ R31, R69, R69 ;  /* 0x00000045451f7220 */ /* 0x000fe20000410000 */
[C---:B------:R-:W-:Y:S01]  /*2e70*/  FADD.FTZ R29, R68.reuse, R69 ;  /* 0x00000045441d7221 */ /* 0x040fe20000010000 */
[----:B------:R-:W-:Y:S02]  /*2e80*/  FMUL.FTZ R33, R71, R71 ;  /* 0x0000004747217220 */ /* 0x000fe40000410000 */
[----:B------:R-:W-:Y:S01]  /*2e90*/  FFMA.FTZ R31, R68, R68, R31 ;  /* 0x00000044441f7223 */ /* 0x000fe2000001001f */
[----:B------:R-:W-:Y:S01]  /*2ea0*/  FADD.FTZ R28, R28, R29 ;  /* 0x0000001d1c1c7221 */ /* 0x000fe20000010000 */
[----:B------:R-:W-:Y:S01]  /*2eb0*/  FADD.FTZ R29, R70, R71 ;  /* 0x00000047461d7221 */ /* 0x000fe20000010000 */
[----:B------:R-:W-:Y:S02]  /*2ec0*/  HADD2.F32 R73, -RZ, R73.H0_H0 ;  /* 0x20000049ff497230 */ /* 0x000fe40000004100 */
[----:B------:R-:W-:Y:S01]  /*2ed0*/  FADD.FTZ R30, R30, R31 ;  /* 0x0000001f1e1e7221 */ /* 0x000fe20000010000 */
[----:B------:R-:W-:Y:S01]  /*2ee0*/  FFMA.FTZ R33, R70, R70, R33 ;  /* 0x0000004646217223 */ /* 0x000fe20000010021 */
[----:B------:R-:W-:Y:S01]  /*2ef0*/  FMUL.FTZ R32, R72, R72 ;  /* 0x0000004848207220 */ /* 0x000fe20000410000 */
[----:B------:R-:W-:Y:S01]  /*2f00*/  FADD.FTZ R28, R28, R29 ;  /* 0x0000001d1c1c7221 */ /* 0x000fe20000010000 */
[----:B------:R-:W-:-:S02]  /*2f10*/  HADD2.F32 R74, -RZ, R75.H1_H1 ;  /* 0x3000004bff4a7230 */ /* 0x000fc40000004100 */
[C---:B------:R-:W-:Y:S01]  /*2f20*/  FADD.FTZ R29, R73.reuse, R72 ;  /* 0x00000048491d7221 */ /* 0x040fe20000010000 */
[----:B------:R-:W-:Y:S01]  /*2f30*/  FADD.FTZ R30, R30, R33 ;  /* 0x000000211e1e7221 */ /* 0x000fe20000010000 */
[----:B------:R-:W-:Y:S01]  /*2f40*/  FFMA.FTZ R31, R73, R73, R32 ;  /* 0x00000049491f7223 */ /* 0x000fe20000010020 */
[----:B------:R-:W-:Y:S02]  /*2f50*/  HADD2.F32 R75, -RZ, R75.H0_H0 ;  /* 0x2000004bff4b7230 */ /* 0x000fe40000004100 */
[----:B------:R-:W-:Y:S01]  /*2f60*/  FMUL.FTZ R32, R74, R74 ;  /* 0x0000004a4a207220 */ /* 0x000fe20000410000 */
[--C-:B------:R-:W-:Y:S02]  /*2f70*/  HADD2.F32 R76, -RZ, R77.reuse.H1_H1 ;  /* 0x3000004dff4c7230 */ /* 0x100fe40000004100 */
[----:B------:R-:W-:Y:S01]  /*2f80*/  FADD.FTZ R28, R28, R29 ;  /* 0x0000001d1c1c7221 */ /* 0x000fe20000010000 */
[----:B------:R-:W-:Y:S01]  /*2f90*/  FADD.FTZ R30, R30, R31 ;  /* 0x0000001f1e1e7221 */ /* 0x000fe20000010000 */
[C---:B------:R-:W-:Y:S01]  /*2fa0*/  FADD.FTZ R29, R75.reuse, R74 ;  /* 0x0000004a4b1d7221 */ /* 0x040fe20000010000 */
[----:B------:R-:W-:Y:S01]  /*2fb0*/  FFMA.FTZ R31, R75, R75, R32 ;  /* 0x0000004b4b1f7223 */ /* 0x000fe20000010020 */
[----:B------:R-:W-:-:S02]  /*2fc0*/  HADD2.F32 R77, -RZ, R77.H0_H0 ;  /* 0x2000004dff4d7230 */ /* 0x000fc40000004100 */
[----:B------:R-:W-:Y:S01]  /*2fd0*/  FMUL.FTZ R32, R76, R76 ;  /* 0x0000004c4c207220 */ /* 0x000fe20000410000 */
[--C-:B-----5:R-:W-:Y:S02]  /*2fe0*/  HADD2.F32 R78, -RZ, R79.reuse.H1_H1 ;  /* 0x3000004fff4e7230 */ /* 0x120fe40000004100 */
[----:B------:R-:W-:Y:S01]  /*2ff0*/  FADD.FTZ R28, R28, R29 ;  /* 0x0000001d1c1c7221 */ /* 0x000fe20000010000 */
[----:B------:R-:W-:Y:S01]  /*3000*/  FADD.FTZ R30, R30, R31 ;  /* 0x0000001f1e1e7221 */ /* 0x000fe20000010000 */
[C---:B------:R-:W-:Y:S01]  /*3010*/  FADD.FTZ R29, R77.reuse, R76 ;  /* 0x0000004c4d1d7221 */ /* 0x040fe20000010000 */
[----:B------:R-:W-:Y:S02]  /*3020*/  HADD2.F32 R79, -RZ, R79.H0_H0 ;  /* 0x2000004fff4f7230 */ /* 0x000fe40000004100 */
[----:B------:R-:W-:Y:S01]  /*3030*/  FFMA.FTZ R31, R77, R77, R32 ;  /* 0x0000004d4d1f7223 */ /* 0x000fe20000010020 */
[----:B------:R-:W-:Y:S01]  /*3040*/  FMUL.FTZ R32, R78, R78 ;  /* 0x0000004e4e207220 */ /* 0x000fe20000410000 */
[----:B------:R-:W-:-:S02]  /*3050*/  FADD.FTZ R28, R28, R29 ;  /* 0x0000001d1c1c7221 */ /* 0x000fc40000010000 */
[----:B------:R-:W-:Y:S01]  /*3060*/  FADD.FTZ R30, R30, R31 ;  /* 0x0000001f1e1e7221 */ /* 0x000fe20000010000 */
[C---:B------:R-:W-:Y:S01]  /*3070*/  FADD.FTZ R29, R79.reuse, R78 ;  /* 0x0000004e4f1d7221 */ /* 0x040fe20000010000 */
[----:B------:R-:W-:-:S03]  /*3080*/  FFMA.FTZ R31, R79, R79, R32 ;  /* 0x0000004f4f1f7223 */ /* 0x000fc60000010020 */
[----:B------:R-:W-:Y:S01]  /*3090*/  FADD.FTZ R28, R28, R29 ;  /* 0x0000001d1c1c7221 */ /* 0x000fe20000010000 */
[----:B------:R-:W-:Y:S01]  /*30a0*/  FADD.FTZ R30, R30, R31 ;  /* 0x0000001f1e1e7221 */ /* 0x000fe20000010000 */
[--C-:B----4-:R-:W-:Y:S02]  /*30b0*/  HADD2.F32 R80, -RZ, R81.reuse.H1_H1 ;  /* 0x30000051ff507230 */ /* 0x110fe40000004100 */
        /* <DEDUP_REMOVED lines=51> */
.L_x_2848:
[----:B------:R-:W-:Y:S05]  /*33f0*/  BSYNC.RECONVERGENT B0 ;  /* 0x0000000000007941 */ /* 0x000fea0003800200 */
.L_x_2847:
        /* <DEDUP_REMOVED lines=44> */
.L_x_2850:
[----:B------:R-:W-:Y:S05]  /*36c0*/  BSYNC.RECONVERGENT B0 ;  /* 0x0000000000007941 */ /* 0x000fea0003800200 */
.L_x_2849:
        /* <DEDUP_REMOVED lines=13> */
[----:B-1----:R-:W-:Y:S01]  /*37a0*/  LOP3.LUT P1, R34, R94, 0x2, RZ, 0xc0, !PT ;  /* 0x000000025e227812 */ /* 0x002fe2000782c0ff */
[----:B------:R-:W-:Y:S02]  /*37b0*/  IMAD R35, R103, R90, R105 ;  /* 0x0000005a67237224 */ /* 0x000fe400078e0269 */
        /* <DEDUP_REMOVED lines=12> */
.L_x_2853:
[----:B------:R-:W3:Y:S04]  /*3880*/  LDG.E.STRONG.GPU R30, desc[UR6][R28.64] ;  /* 0x000000061c1e7981 */ /* 0x000ee8000c1ef900 */
[----:B---3--:R-:W-:Y:S01]  /*3890*/  CCTL.IVALL ;  /* 0x00000000ff00798f */ /* 0x008fe20002000000 */
[----:B------:R-:W-:Y:S05]  /*38a0*/  YIELD ;  /* 0x0000000000007946 */ /* 0x000fea0003800000 */
[----:B------:R-:W-:-:S13]  /*38b0*/  ISETP.NE.AND P1, PT, R30, R37, PT ;  /* 0x000000251e00720c */ /* 0x000fda0003f25270 */
[----:B------:R-:W-:Y:S05]  /*38c0*/  @P1 BRA `(.L_x_2853) ;  /* 0xfffffffc00ec1947 */ /* 0x000fea000383ffff */
.L_x_2852:
        /* <DEDUP_REMOVED lines=16> */
.L_x_2855:
        /* <DEDUP_REMOVED lines=62> */
.L_x_2854:
        /* <DEDUP_REMOVED lines=14> */
[----:B-1----:R-:W-:Y:S02]  /*3e90*/  IADD3 R34, PT, PT, R40, 0x3, RZ ;  /* 0x0000000328227810 */ /* 0x002fe40007ffe0ff */
[----:B------:R-:W-:-:S02]  /*3ea0*/  ISETP.EQ.OR P5, PT, R30, R103, P2 ;  /* 0x000000671e00720c */ /* 0x000fc400017a2670 */
[----:B------:R-:W-:-:S03]  /*3eb0*/  ISETP.EQ.OR P6, PT, R34, R103, P2 ;  /* 0x000000672200720c */ /* 0x000fc600017c2670 */
[----:B------:R-:W-:-:S04]  /*3ec0*/  @!P1 IMAD R29, R40, R90, R105 ;  /* 0x0000005a281d9224 */ /* 0x000fc800078e0269 */
[----:B------:R-:W-:Y:S02]  /*3ed0*/  @!P4 IMAD R31, R28, R90, R105 ;  /* 0x0000005a1c1fc224 */ /* 0x000fe400078e0269 */
[----:B------:R-:W-:-:S04]  /*3ee0*/  @!P1 IMAD.WIDE.U32 R28, R29, 0x8, R38 ;  /* 0x000000081d1c9825 */ /* 0x000fc800078e0026 */
[-C--:B------:R-:W-:Y:S02]  /*3ef0*/  @!P5 IMAD R35, R30, R90.reuse, R105 ;  /* 0x0000005a1e23d224 */ /* 0x080fe400078e0269 */
        /* <DEDUP_REMOVED lines=17> */
.L_x_2856:
[----:B------:R-:W-:Y:S05]  /*4010*/  BRA.U !UP1, `(.L_x_2851) ;  /* 0x0000000109707547 */ /* 0x000fea000b800000 */
[----:B-1----:R-:W1:Y:S01]  /*4020*/  LDC R34, c[0x0][0x370] ;  /* 0x0000dc00ff227b82 */ /* 0x002e620000000800 */
[----:B------:R-:W-:Y:S01]  /*4030*/  UISETP.NE.AND UP0, UPT, UR5, 0x1, UPT ;  /* 0x000000010500788c */ /* 0x000fe2000bf05270 */
[----:B-1----:R-:W-:-:S08]  /*4040*/  LOP3.LUT R34, R34, 0x1, RZ, 0xc0, !PT ;  /* 0x0000000122227812 */ /* 0x002fd000078ec0ff */
        /* <DEDUP_REMOVED lines=15> */
.L_x_2857:
        /* <DEDUP_REMOVED lines=9> */
.L_x_2858:
[----:B------:R-:W-:Y:S05]  /*41d0*/  BSYNC.RECONVERGENT B0 ;  /* 0x0000000000007941 */ /* 0x000fea0003800200 */
.L_x_2851:
[----:B------:R-:W4:Y:S01]  /*41e0*/  S2UR UR5, SR_CgaCtaId ;  /* 0x00000000000579c3 */ /* 0x000f220000008800 */
[----:B------:R-:W2:Y:S01]  /*41f0*/  LDCU UR8, c[0x0][0x414] ;  /* 0x00008280ff0877ac */ /* 0x000ea20008000800 */
[----:B-1----:R-:W-:Y:S01]  /*4200*/  SHF.L.U32 R34, R92, 0x1, RZ ;  /* 0x000000015c227819 */ /* 0x002fe200000006ff */
[----:B------:R-:W-:-:S03]  /*4210*/  UMOV UR4, 0x400 ;  /* 0x0000040000047882 */ /* 0x000fc60000000000 */
[----:B------:R-:W-:Y:S02]  /*4220*/  LOP3.LUT R35, R34, 0x7e, RZ, 0xc0, !PT ;  /* 0x0000007e22237812 */ /* 0x000fe400078ec0ff */
        /* <DEDUP_REMOVED lines=66> */
[----:B------:R-:W-:Y:S02]  /*4650*/  F2FP.F16.F32.PACK_AB R33, R86, R89 ;  /* 0x000000595621723e */ /* 0x000fe400000000ff */
[----:B------:R-:W-:-:S05]  /*4660*/  LEA.HI.X R35, R32, UR9, R35, 0x1, P1 ;  /* 0x0000000920237c11 */ /* 0x000fca00088f0c23 */
[----:B------:R0:W-:Y:S02]  /*4670*/  STG.E desc[UR6][R34.64], R33 ;  /* 0x0000002122007986 */ /* 0x0001e4000c101906 */
.L_x_2862:
[----:B------:R-:W-:Y:S05]  /*4680*/  BSYNC.RECONVERGENT B1 ;  /* 0x0000000000017941 */ /* 0x000fea0003800200 */
.L_x_2861:
        /* <DEDUP_REMOVED lines=17> */
[----:B------:R-:W-:Y:S02]  /*47a0*/  F2FP.F16.F32.PACK_AB R33, R84, R87 ;  /* 0x000000575421723e */ /* 0x000fe400000000ff */
[----:B------:R-:W-:-:S05]  /*47b0*/  LEA.HI.X R35, R32, UR11, R51, 0x1, P1 ;  /* 0x0000000b20237c11 */ /* 0x000fca00088f0c33 */
[----:B------:R1:W-:Y:S02]  /*47c0*/  STG.E desc[UR6][R34.64], R33 ;  /* 0x0000002122007986 */ /* 0x0003e4000c101906 */
.L_x_2864:
[----:B------:R-:W-:Y:S05]  /*47d0*/  BSYNC.RECONVERGENT B1 ;  /* 0x0000000000017941 */ /* 0x000fea0003800200 */
.L_x_2863:
        /* <DEDUP_REMOVED lines=35> */
[----:B------:R-:W-:Y:S02]  /*4a10*/  F2FP.F16.F32.PACK_AB R33, R0, R85 ;  /* 0x000000550021723e */ /* 0x000fe400000000ff */
[----:B------:R-:W-:-:S05]  /*4a20*/  LEA.HI.X R35, R32, UR11, R45, 0x1, P5 ;  /* 0x0000000b20237c11 */ /* 0x000fca000a8f0c2d */
[----:B------:R3:W-:Y:S02]  /*4a30*/  STG.E desc[UR6][R34.64], R33 ;  /* 0x0000002122007986 */ /* 0x0007e4000c101906 */
.L_x_2866:
[----:B------:R-:W-:Y:S05]  /*4a40*/  BSYNC.RECONVERGENT B1 ;  /* 0x0000000000017941 */ /* 0x000fea0003800200 */
.L_x_2865:
        /* <DEDUP_REMOVED lines=17> */
[----:B------:R-:W-:Y:S02]  /*4b60*/  F2FP.F16.F32.PACK_AB R3, R35, R34 ;  /* 0x000000222303723e */ /* 0x000fe400000000ff */
[----:B------:R-:W-:-:S05]  /*4b70*/  LEA.HI.X R33, R2, UR11, R45, 0x1, P2 ;  /* 0x0000000b02217c11 */ /* 0x000fca00090f0c2d */
[----:B------:R4:W-:Y:S02]  /*4b80*/  STG.E desc[UR6][R32.64], R3 ;  /* 0x0000000320007986 */ /* 0x0009e4000c101906 */
.L_x_2868:
[----:B------:R-:W-:Y:S05]  /*4b90*/  BSYNC.RECONVERGENT B1 ;  /* 0x0000000000017941 */ /* 0x000fea0003800200 */
.L_x_2867:
        /* <DEDUP_REMOVED lines=17> */
[----:B------:R-:W-:Y:S02]  /*4cb0*/  F2FP.F16.F32.PACK_AB R3, R0, R33 ;  /* 0x000000210003723e */ /* 0x000fe400000000ff */
[----:B------:R-:W-:-:S05]  /*4cc0*/  LEA.HI.X R5, R2, UR11, R49, 0x1, P1 ;  /* 0x0000000b02057c11 */ /* 0x000fca00088f0c31 */
[----:B------:R0:W-:Y:S02]  /*4cd0*/  STG.E desc[UR6][R4.64], R3 ;  /* 0x0000000304007986 */ /* 0x0001e4000c101906 */
.L_x_2870:
[----:B------:R-:W-:Y:S05]  /*4ce0*/  BSYNC.RECONVERGENT B1 ;  /* 0x0000000000017941 */ /* 0x000fea0003800200 */
.L_x_2869:
        /* <DEDUP_REMOVED lines=20> */
.L_x_2872:
[----:B------:R-:W-:Y:S05]  /*4e30*/  BSYNC.RECONVERGENT B1 ;  /* 0x0000000000017941 */ /* 0x000fea0003800200 */
.L_x_2871:
        /* <DEDUP_REMOVED lines=20> */
.L_x_2874:
[----:B------:R-:W-:Y:S05]  /*4f80*/  BSYNC.RECONVERGENT B1 ;  /* 0x0000000000017941 */ /* 0x000fea0003800200 */
.L_x_2873:
        /* <DEDUP_REMOVED lines=20> */
.L_x_2876:
[----:B------:R-:W-:Y:S05]  /*50d0*/  BSYNC.RECONVERGENT B1 ;  /* 0x0000000000017941 */ /* 0x000fea0003800200 */
.L_x_2875:
        /* <DEDUP_REMOVED lines=37> */
[----:B------:R-:W-:Y:S02]  /*5330*/  F2FP.F16.F32.PACK_AB R3, R13, R12 ;  /* 0x0000000c0d03723e */ /* 0x000fe400000000ff */
[----:B------:R-:W-:-:S05]  /*5340*/  LEA.HI.X R5, R2, UR11, R33, 0x1, P5 ;  /* 0x0000000b02057c11 */ /* 0x000fca000a8f0c21 */
[----:B------:R0:W-:Y:S02]  /*5350*/  STG.E desc[UR6][R4.64], R3 ;  /* 0x0000000304007986 */ /* 0x0001e4000c101906 */
.L_x_2878:
[----:B------:R-:W-:Y:S05]  /*5360*/  BSYNC.RECONVERGENT B1 ;  /* 0x0000000000017941 */ /* 0x000fea0003800200 */
.L_x_2877:
        /* <DEDUP_REMOVED lines=20> */
.L_x_2880:
[----:B------:R-:W-:Y:S05]  /*54b0*/  BSYNC.RECONVERGENT B1 ;  /* 0x0000000000017941 */ /* 0x000fea0003800200 */
.L_x_2879:
        /* <DEDUP_REMOVED lines=20> */
.L_x_2882:
[----:B------:R-:W-:Y:S05]  /*5600*/  BSYNC.RECONVERGENT B1 ;  /* 0x0000000000017941 */ /* 0x000fea0003800200 */
.L_x_2881:
        /* <DEDUP_REMOVED lines=10> */
[----:B-1----:R-:W-:Y:S02]  /*56b0*/  IMAD R12, R11, UR8, RZ ;  /* 0x000000080b0c7c24 */ /* 0x002fe4000f8e02ff */
[----:B-----5:R-:W-:Y:S01]  /*56c0*/  FFMA.FTZ R11, R28, R5, R30 ;  /* 0x000000051c0b7223 */ /* 0x020fe2000001001e */
        /* <DEDUP_REMOVED lines=8> */
.L_x_2884:
[----:B------:R-:W-:Y:S05]  /*5750*/  BSYNC.RECONVERGENT B1 ;  /* 0x0000000000017941 */ /* 0x000fea0003800200 */
.L_x_2883:
        /* <DEDUP_REMOVED lines=11> */
[----:B------:R-:W-:-:S04]  /*5810*/  IMAD.WIDE.U32 R2, R9, UR8, R2 ;  /* 0x0000000809027c25 */ /* 0x000fc8000f8e0002 */
[----:B------:R-:W-:Y:S02]  /*5820*/  IMAD R11, R9, UR9, R10 ;  /* 0x00000009090b7c24 */ /* 0x000fe4000f8e020a */
[----:B-----5:R-:W-:Y:S01]  /*5830*/  FFMA.FTZ R9, R28, R5, R30 ;  /* 0x000000051c097223 */ /* 0x020fe2000001001e */
[----:B------:R-:W-:Y:S01]  /*5840*/  FFMA.FTZ R10, R29, R4, R31 ;  /* 0x000000041d0a7223 */ /* 0x000fe2000001001f */
[----:B0-----:R-:W-:Y:S02]  /*5850*/  LEA R4, P1, R2, UR10, 0x1 ;  /* 0x0000000a02047c11 */ /* 0x001fe4000f8208ff */
[----:B------:R-:W-:Y:S02]  /*5860*/  IADD3 R11, PT, PT, R3, R11, RZ ;  /* 0x0000000b030b7210 */ /* 0x000fe40007ffe0ff */
[----:B------:R-:W-:Y:S02]  /*5870*/  F2FP.F16.F32.PACK_AB R3, R10, R9 ;  /* 0x000000090a03723e */ /* 0x000fe400000000ff */
[----:B------:R-:W-:-:S05]  /*5880*/  LEA.HI.X R5, R2, UR11, R11, 0x1, P1 ;  /* 0x0000000b02057c11 */ /* 0x000fca00088f0c0b */
[----:B------:R0:W-:Y:S02]  /*5890*/  STG.E desc[UR6][R4.64], R3 ;  /* 0x0000000304007986 */ /* 0x0001e4000c101906 */
.L_x_2886:
[----:B------:R-:W-:Y:S05]  /*58a0*/  BSYNC.RECONVERGENT B1 ;  /* 0x0000000000017941 */ /* 0x000fea0003800200 */
.L_x_2885:
        /* <DEDUP_REMOVED lines=20> */
.L_x_2888:
[----:B------:R-:W-:Y:S05]  /*59f0*/  BSYNC.RECONVERGENT B1 ;  /* 0x0000000000017941 */ /* 0x000fea0003800200 */
.L_x_2887:
        /* <DEDUP_REMOVED lines=42> */
.L_x_2890:
[----:B------:R-:W-:Y:S05]  /*5ca0*/  BSYNC.RECONVERGENT B1 ;  /* 0x0000000000017941 */ /* 0x000fea0003800200 */
.L_x_2889:
        /* <DEDUP_REMOVED lines=15> */
[C---:B0-----:R-:W-:Y:S02]  /*5da0*/  LEA R4, P2, R2.reuse, UR10, 0x1 ;  /* 0x0000000a02047c11 */ /* 0x041fe4000f8408ff */
[----:B------:R-:W-:Y:S02]  /*5db0*/  IADD3 R17, PT, PT, R3, R17, RZ ;  /* 0x0000001103117210 */ /* 0x000fe40007ffe0ff */
[----:B------:R-:W-:Y:S02]  /*5dc0*/  F2FP.F16.F32.PACK_AB R3, R15, R0 ;  /* 0x000000000f03723e */ /* 0x000fe400000000ff */
[----:B------:R-:W-:-:S05]  /*5dd0*/  LEA.HI.X R5, R2, UR11, R17, 0x1, P2 ;  /* 0x0000000b02057c11 */ /* 0x000fca00090f0c11 */
[----:B------:R0:W-:Y:S02]  /*5de0*/  STG.E desc[UR6][R4.64], R3 ;  /* 0x0000000304007986 */ /* 0x0001e4000c101906 */
.L_x_2892:
[----:B------:R-:W-:Y:S05]  /*5df0*/  BSYNC.RECONVERGENT B1 ;  /* 0x0000000000017941 */ /* 0x000fea0003800200 */
.L_x_2891:
        /* <DEDUP_REMOVED lines=20> */
.L_x_2894:
[----:B------:R-:W-:Y:S05]  /*5f40*/  BSYNC.RECONVERGENT B1 ;  /* 0x0000000000017941 */ /* 0x000fea0003800200 */
.L_x_2893:
        /* <DEDUP_REMOVED lines=20> */
.L_x_2896:
[----:B------:R-:W-:Y:S05]  /*6090*/  BSYNC.RECONVERGENT B1 ;  /* 0x0000000000017941 */ /* 0x000fea0003800200 */
.L_x_2895:
        /* <DEDUP_REMOVED lines=20> */
.L_x_2898:
[----:B------:R-:W-:Y:S05]  /*61e0*/  BSYNC.RECONVERGENT B1 ;  /* 0x0000000000017941 */ /* 0x000fea0003800200 */
.L_x_2897:
        /* <DEDUP_REMOVED lines=20> */
.L_x_2900:
[----:B------:R-:W-:Y:S05]  /*6330*/  BSYNC.RECONVERGENT B1 ;  /* 0x0000000000017941 */ /* 0x000fea0003800200 */
.L_x_2899:
        /* <DEDUP_REMOVED lines=37> */
[----:B------:R-:W-:Y:S02]  /*6590*/  F2FP.F16.F32.PACK_AB R3, R12, R9 ;  /* 0x000000090c03723e */ /* 0x000fe400000000ff */
[----:B------:R-:W-:-:S05]  /*65a0*/  LEA.HI.X R11, R2, UR11, R43, 0x1, P5 ;  /* 0x0000000b020b7c11 */ /* 0x000fca000a8f0c2b */
[----:B------:R0:W-:Y:S02]  /*65b0*/  STG.E desc[UR6][R10.64], R3 ;  /* 0x000000030a007986 */ /* 0x0001e4000c101906 */
.L_x_2902:
[----:B------:R-:W-:Y:S05]  /*65c0*/  BSYNC.RECONVERGENT B1 ;  /* 0x0000000000017941 */ /* 0x000fea0003800200 */
.L_x_2901:
        /* <DEDUP_REMOVED lines=20> */
.L_x_2904:
[----:B------:R-:W-:Y:S05]  /*6710*/  BSYNC.RECONVERGENT B1 ;  /* 0x0000000000017941 */ /* 0x000fea0003800200 */
.L_x_2903:
        /* <DEDUP_REMOVED lines=13> */
[----:B------:R-:W-:Y:S01]  /*67f0*/  F2FP.F16.F32.PACK_AB R7, R12, R7 ;  /* 0x000000070c07723e */ /* 0x000fe200000000ff */
[----:B------:R-:W-:-:S04]  /*6800*/  IMAD.WIDE.U32 R10, R8, UR8, R2 ;  /* 0x00000008080a7c25 */ /* 0x000fc8000f8e0002 */
[----:B------:R-:W-:Y:S01]  /*6810*/  IMAD R9, R8, UR9, R9 ;  /* 0x0000000908097c24 */ /* 0x000fe2000f8e0209 */
[----:B0-----:R-:W-:-:S04]  /*6820*/  LEA R2, P1, R10, UR10, 0x1 ;  /* 0x0000000a0a027c11 */ /* 0x001fc8000f8208ff */
[----:B------:R-:W-:-:S04]  /*6830*/  IADD3 R9, PT, PT, R11, R9, RZ ;  /* 0x000000090b097210 */ /* 0x000fc80007ffe0ff */
[----:B------:R-:W-:-:S05]  /*6840*/  LEA.HI.X R3, R10, UR11, R9, 0x1, P1 ;  /* 0x0000000b0a037c11 */ /* 0x000fca00088f0c09 */
[----:B------:R0:W-:Y:S02]  /*6850*/  STG.E desc[UR6][R2.64], R7 ;  /* 0x0000000702007986 */ /* 0x0001e4000c101906 */
.L_x_2906:
[----:B------:R-:W-:Y:S05]  /*6860*/  BSYNC.RECONVERGENT B1 ;  /* 0x0000000000017941 */ /* 0x000fea0003800200 */
.L_x_2905:
        /* <DEDUP_REMOVED lines=20> */
.L_x_2908:
[----:B------:R-:W-:Y:S05]  /*69b0*/  BSYNC.RECONVERGENT B1 ;  /* 0x0000000000017941 */ /* 0x000fea0003800200 */
.L_x_2907:
        /* <DEDUP_REMOVED lines=20> */
.L_x_2910:
[----:B------:R-:W-:Y:S05]  /*6b00*/  BSYNC.RECONVERGENT B1 ;  /* 0x0000000000017941 */ /* 0x000fea0003800200 */
.L_x_2909:
        /* <DEDUP_REMOVED lines=20> */
.L_x_2912:
[----:B------:R-:W-:Y:S05]  /*6c50*/  BSYNC.RECONVERGENT B1 ;  /* 0x0000000000017941 */ /* 0x000fea0003800200 */
.L_x_2911:
        /* <DEDUP_REMOVED lines=31> */
[----:B------:R-:W-:Y:S01]  /*6e50*/  F2FP.F16.F32.PACK_AB R3, R10, R3 ;  /* 0x000000030a03723e */ /* 0x000fe200000000ff */
[----:B------:R-:W-:-:S04]  /*6e60*/  IMAD.WIDE.U32 R8, R41, UR8, R6 ;  /* 0x0000000829087c25 */ /* 0x000fc8000f8e0006 */
[----:B------:R-:W-:Y:S01]  /*6e70*/  IMAD R41, R41, UR9, R46 ;  /* 0x0000000929297c24 */ /* 0x000fe2000f8e022e */
[----:B-1----:R-:W-:-:S04]  /*6e80*/  LEA R6, P5, R8, UR10, 0x1 ;  /* 0x0000000a08067c11 */ /* 0x002fc8000f8a08ff */
[----:B------:R-:W-:-:S04]  /*6e90*/  IADD3 R41, PT, PT, R9, R41, RZ ;  /* 0x0000002909297210 */ /* 0x000fc80007ffe0ff */
[----:B------:R-:W-:-:S05]  /*6ea0*/  LEA.HI.X R7, R8, UR11, R41, 0x1, P5 ;  /* 0x0000000b08077c11 */ /* 0x000fca000a8f0c29 */
[----:B------:R0:W-:Y:S02]  /*6eb0*/  STG.E desc[UR6][R6.64], R3 ;  /* 0x0000000306007986 */ /* 0x0001e4000c101906 */
.L_x_2914:
[----:B------:R-:W-:Y:S05]  /*6ec0*/  BSYNC.RECONVERGENT B1 ;  /* 0x0000000000017941 */ /* 0x000fea0003800200 */
.L_x_2913:
        /* <DEDUP_REMOVED lines=20> */
.L_x_2916:
[----:B------:R-:W-:Y:S05]  /*7010*/  BSYNC.RECONVERGENT B1 ;  /* 0x0000000000017941 */ /* 0x000fea0003800200 */
.L_x_2915:
        /* <DEDUP_REMOVED lines=20> */
.L_x_2918:
[----:B------:R-:W-:Y:S05]  /*7160*/  BSYNC.RECONVERGENT B1 ;  /* 0x0000000000017941 */ /* 0x000fea0003800200 */
.L_x_2917:
        /* <DEDUP_REMOVED lines=20> */
.L_x_2920:
[----:B------:R-:W-:Y:S05]  /*72b0*/  BSYNC.RECONVERGENT B1 ;  /* 0x0000000000017941 */ /* 0x000fea0003800200 */
.L_x_2919:
        /* <DEDUP_REMOVED lines=20> */
.L_x_2922:
[----:B------:R-:W-:Y:S05]  /*7400*/  BSYNC.RECONVERGENT B1 ;  /* 0x0000000000017941 */ /* 0x000fea0003800200 */
.L_x_2921:
        /* <DEDUP_REMOVED lines=10> */
[----:B------:R-:W-:Y:S01]  /*74b0*/  F2FP.F16.F32.PACK_AB R5, R36, R5 ;  /* 0x000000052405723e */ /* 0x000fe200000000ff */
        /* <DEDUP_REMOVED lines=8> */
.L_x_2860:
        /* <DEDUP_REMOVED lines=38> */
[----:B------:R-:W-:-:S05]  /*77a0*/  F2FP.F16.F32.PACK_AB R51, R108, R51 ;  /* 0x000000336c33723e */ /* 0x000fca00000000ff */
[----:B------:R0:W-:Y:S02]  /*77b0*/  STG.E desc[UR6][R32.64], R51 ;  /* 0x0000003320007986 */ /* 0x0001e4000c101906 */
.L_x_2925:
[----:B------:R-:W-:Y:S05]  /*77c0*/  BSYNC.RECONVERGENT B1 ;  /* 0x0000000000017941 */ /* 0x000fea0003800200 */
.L_x_2924:
        /* <DEDUP_REMOVED lines=30> */
.L_x_2927:
[----:B------:R-:W-:Y:S05]  /*79b0*/  BSYNC.RECONVERGENT B1 ;  /* 0x0000000000017941 */ /* 0x000fea0003800200 */
.L_x_2926:
        /* <DEDUP_REMOVED lines=30> */
.L_x_2929:
[----:B------:R-:W-:Y:S05]  /*7ba0*/  BSYNC.RECONVERGENT B1 ;  /* 0x0000000000017941 */ /* 0x000fea0003800200 */
.L_x_2928:
        /* <DEDUP_REMOVED lines=18> */
[--C-:B01----:R-:W-:Y:S01]  /*7cd0*/  FADD.FTZ R33, R2, -R38.reuse ;  /* 0x8000002602217221 */ /* 0x103fe20000010000 */
[----:B------:R-:W-:Y:S01]  /*7ce0*/  FADD.FTZ R3, R3, -R38 ;  /* 0x8000002603037221 */ /* 0x000fe20000010000 */
[----:B------:R-:W0:Y:S02]  /*7cf0*/  LDCU.64 UR8, c[0x0][0x3e0] ;  /* 0x00007c00ff0877ac */ /* 0x000e240008000a00 */
[-C--:B--2---:R-:W-:Y:S01]  /*7d00*/  FMUL.FTZ R33, R33, R36.reuse ;  /* 0x0000002421217220 */ /* 0x084fe20000410000 */
        /* <DEDUP_REMOVED lines=24> */
.L_x_2931:
[----:B------:R-:W-:Y:S05]  /*7e90*/  BSYNC.RECONVERGENT B1 ;  /* 0x0000000000017941 */ /* 0x000fea0003800200 */
.L_x_2930:
[----:B------:R-:W-:Y:S04]  /*7ea0*/  BSSY.RECONVERGENT B1, `(.L_x_2932) ;  /* 0x000001e000017945 */ /* 0x000fe80003800200 */
[----:B------:R-:W-:Y:S05]  /*7eb0*/  @P1 BRA `(.L_x_2933) ;  /* 0x0000000000701947 */ /* 0x000fea0003800000 */
[--C-:B------:R-:W-:Y:S01]  /*7ec0*/  FADD.FTZ R3, R4, -R38.reuse ;  /* 0x8000002604037221 */ /* 0x100fe20000010000 */
[----:B------:R-:W-:Y:S01]  /*7ed0*/  FADD.FTZ R5, R5, -R38 ;  /* 0x8000002605057221 */ /* 0x000fe20000010000 */
[----:B------:R-:W3:Y:S02]  /*7ee0*/  LDCU.64 UR8, c[0x0][0x3e0] ;  /* 0x00007c00ff0877ac */ /* 0x000ee40008000a00 */
[-C--:B--2---:R-:W-:Y:S01]  /*7ef0*/  FMUL.FTZ R3, R3, R36.reuse ;  /* 0x0000002403037220 */ /* 0x084fe20000410000 */
[----:B------:R-:W-:Y:S01]  /*7f00*/  FMUL.FTZ R4, R5, R36 ;  /* 0x0000002405047220 */ /* 0x000fe20000410000 */
[----:B------:R-:W2:Y:S02]  /*7f10*/  LDCU.64 UR10, c[0x0][0x380] ;  /* 0x00007000ff0a77ac */ /* 0x000ea40008000a00 */
[----:B01---5:R-:W-:Y:S01]  /*7f20*/  FFMA.FTZ R51, R28, R3, R30 ;  /* 0x000000031c337223 */ /* 0x023fe2000001001e */
[----:B------:R-:W-:Y:S01]  /*7f30*/  FFMA.FTZ R50, R29, R4, R31 ;  /* 0x000000041d327223 */ /* 0x000fe2000001001f */
[----:B------:R-:W-:-:S02]  /*7f40*/  MOV R3, R113 ;  /* 0x0000007100037202 */ /* 0x000fc40000000f00 */
        /* <DEDUP_REMOVED lines=17> */
[----:B------:R-:W-:-:S05]  /*8060*/  F2FP.F16.F32.PACK_AB R45, R45, R32 ;  /* 0x000000202d2d723e */ /* 0x000fca00000000ff */
[----:B------:R4:W-:Y:S02]  /*8070*/  STG.E desc[UR6][R4.64], R45 ;  /* 0x0000002d04007986 */ /* 0x0009e4000c101906 */
.L_x_2933:
[----:B------:R-:W-:Y:S05]  /*8080*/  BSYNC.RECONVERGENT B1 ;  /* 0x0000000000017941 */ /* 0x000fea0003800200 */
.L_x_2932:
[----:B------:R-:W-:Y:S04]  /*8090*/  BSSY.RECONVERGENT B1, `(.L_x_2934) ;  /* 0x000001e000017945 */ /* 0x000fe80003800200 */
[----:B------:R-:W-:Y:S05]  /*80a0*/  @P6 BRA `(.L_x_2935) ;  /* 0x0000000000706947 */ /* 0x000fea0003800000 */
[--C-:B------:R-:W-:Y:S01]  /*80b0*/  FADD.FTZ R3, R6, -R38.reuse ;  /* 0x8000002606037221 */ /* 0x100fe20000010000 */
[----:B------:R-:W-:Y:S01]  /*80c0*/  FADD.FTZ R7, R7, -R38 ;  /* 0x8000002607077221 */ /* 0x000fe20000010000 */
[----:B------:R-:W0:Y:S02]  /*80d0*/  LDCU.64 UR8, c[0x0][0x3e0] ;  /* 0x00007c00ff0877ac */ /* 0x000e240008000a00 */
[-C--:B--2---:R-:W-:Y:S01]  /*80e0*/  FMUL.FTZ R3, R3, R36.reuse ;  /* 0x0000002403037220 */ /* 0x084fe20000410000 */
[----:B----4-:R-:W-:Y:S01]  /*80f0*/  FMUL.FTZ R4, R7, R36 ;  /* 0x0000002407047220 */ /* 0x010fe20000410000 */
[----:B------:R-:W2:Y:S02]  /*8100*/  LDCU.64 UR10, c[0x0][0x380] ;  /* 0x00007000ff0a77ac */ /* 0x000ea40008000a00 */
[----:B01-3-5:R-:W-:Y:S01]  /*8110*/  FFMA.FTZ R33, R28, R3, R30 ;  /* 0x000000031c217223 */ /* 0x02bfe2000001001e */
[----:B------:R-:W-:Y:S01]  /*8120*/  FFMA.FTZ R32, R29, R4, R31 ;  /* 0x000000041d207223 */ /* 0x000fe2000001001f */
[----:B------:R-:W-:-:S02]  /*8130*/  MOV R3, R113 ;  /* 0x0000007100037202 */ /* 0x000fc40000000f00 */
        /* <DEDUP_REMOVED lines=19> */
.L_x_2935:
[----:B------:R-:W-:Y:S05]  /*8270*/  BSYNC.RECONVERGENT B1 ;  /* 0x0000000000017941 */ /* 0x000fea0003800200 */
.L_x_2934:
        /* <DEDUP_REMOVED lines=28> */
[----:B------:R-:W-:-:S05]  /*8440*/  F2FP.F16.F32.PACK_AB R9, R9, R6 ;  /* 0x000000060909723e */ /* 0x000fca00000000ff */
[----:B------:R0:W-:Y:S02]  /*8450*/  STG.E desc[UR6][R2.64], R9 ;  /* 0x0000000902007986 */ /* 0x0001e4000c101906 */
.L_x_2937:
[----:B------:R-:W-:Y:S05]  /*8460*/  BSYNC.RECONVERGENT B1 ;  /* 0x0000000000017941 */ /* 0x000fea0003800200 */
.L_x_2936:
[----:B------:R-:W-:Y:S04]  /*8470*/  BSSY.RECONVERGENT B1, `(.L_x_2938) ;  /* 0x000001e000017945 */ /* 0x000fe80003800200 */
[----:B------:R-:W-:Y:S05]  /*8480*/  @P4 BRA `(.L_x_2939) ;  /* 0x0000000000704947 */ /* 0x000fea0003800000 */
[--C-:B0-----:R-:W-:Y:S01]  /*8490*/  FADD.FTZ R3, R10, -R38.reuse ;  /* 0x800000260a037221 */ /* 0x101fe20000010000 */
[----:B------:R-:W-:Y:S01]  /*84a0*/  FADD.FTZ R11, R11, -R38 ;  /* 0x800000260b0b7221 */ /* 0x000fe20000010000 */
[----:B------:R-:W0:Y:S02]  /*84b0*/  LDCU.64 UR8, c[0x0][0x3e0] ;  /* 0x00007c00ff0877ac */ /* 0x000e240008000a00 */
[-C--:B--2---:R-:W-:Y:S01]  /*84c0*/  FMUL.FTZ R3, R3, R36.reuse ;  /* 0x0000002403037220 */ /* 0x084fe20000410000 */
[----:B----4-:R-:W-:Y:S01]  /*84d0*/  FMUL.FTZ R4, R11, R36 ;  /* 0x000000240b047220 */ /* 0x010fe20000410000 */
        /* <DEDUP_REMOVED lines=21> */
[----:B------:R-:W-:-:S05]  /*8630*/  F2FP.F16.F32.PACK_AB R7, R7, R0 ;  /* 0x000000000707723e */ /* 0x000fca00000000ff */
[----:B------:R0:W-:Y:S02]  /*8640*/  STG.E desc[UR6][R4.64], R7 ;  /* 0x0000000704007986 */ /* 0x0001e4000c101906 */
.L_x_2939:
[----:B------:R-:W-:Y:S05]  /*8650*/  BSYNC.RECONVERGENT B1 ;  /* 0x0000000000017941 */ /* 0x000fea0003800200 */
.L_x_2938:
        /* <DEDUP_REMOVED lines=20> */
[--C-:B----4-:R-:W-:Y:S01]  /*87a0*/  FADD.FTZ R5, R12, -R38.reuse ;  /* 0x800000260c057221 */ /* 0x110fe20000010000 */
[----:B------:R-:W-:Y:S01]  /*87b0*/  FADD.FTZ R13, R13, -R38 ;  /* 0x800000260d0d7221 */ /* 0x000fe20000010000 */
        /* <DEDUP_REMOVED lines=26> */
.L_x_2941:
[----:B------:R-:W-:Y:S05]  /*8960*/  BSYNC.RECONVERGENT B1 ;  /* 0x0000000000017941 */ /* 0x000fea0003800200 */
.L_x_2940:
[----:B------:R-:W-:Y:S04]  /*8970*/  BSSY.RECONVERGENT B1, `(.L_x_2942) ;  /* 0x000001e000017945 */ /* 0x000fe80003800200 */
[----:B------:R-:W-:Y:S05]  /*8980*/  @P1 BRA `(.L_x_2943) ;  /* 0x0000000000701947 */ /* 0x000fea0003800000 */
[--C-:B------:R-:W-:Y:S01]  /*8990*/  FADD.FTZ R3, R14, -R38.reuse ;  /* 0x800000260e037221 */ /* 0x100fe20000010000 */
[----:B------:R-:W-:Y:S01]  /*89a0*/  FADD.FTZ R15, R15, -R38 ;  /* 0x800000260f0f7221 */ /* 0x000fe20000010000 */
[----:B------:R-:W1:Y:S02]  /*89b0*/  LDCU.64 UR8, c[0x0][0x3e0] ;  /* 0x00007c00ff0877ac */ /* 0x000e640008000a00 */
[-C--:B--2---:R-:W-:Y:S01]  /*89c0*/  FMUL.FTZ R3, R3, R36.reuse ;  /* 0x0000002403037220 */ /* 0x084fe20000410000 */
[----:B0---4-:R-:W-:Y:S01]  /*89d0*/  FMUL.FTZ R4, R15, R36 ;  /* 0x000000240f047220 */ /* 0x011fe20000410000 */
[----:B------:R-:W0:Y:S02]  /*89e0*/  LDCU.64 UR10, c[0x0][0x380] ;  /* 0x00007000ff0a77ac */ /* 0x000e240008000a00 */
[----:B-1-3-5:R-:W-:Y:S01]  /*89f0*/  FFMA.FTZ R33, R28, R3, R30 ;  /* 0x000000031c217223 */ /* 0x02afe2000001001e */
[----:B------:R-:W-:Y:S01]  /*8a00*/  FFMA.FTZ R14, R29, R4, R31 ;  /* 0x000000041d0e7223 */ /* 0x000fe2000001001f */
[----:B------:R-:W-:-:S02]  /*8a10*/  MOV R3, R113 ;  /* 0x0000007100037202 */ /* 0x000fc40000000f00 */
[----:B------:R-:W-:Y:S01]  /*8a20*/  FMUL.FTZ R2, R33, -1.4426950216293334961 ;  /* 0xbfb8aa3b21027820 */ /* 0x000fe20000410000 */
[----:B------:R-:W-:-:S05]  /*8a30*/  FMUL.FTZ R5, R14, -1.4426950216293334961 ;  /* 0xbfb8aa3b0e057820 */ /* 0x000fca0000410000 */
[----:B------:R-:W1:Y:S01]  /*8a40*/  MUFU.EX2 R2, R2 ;  /* 0x0000000200027308 */ /* 0x000e620000000800 */
[----:B------:R-:W-:-:S03]  /*8a50*/  IMAD R47, R47, UR8, RZ ;  /* 0x000000082f2f7c24 */ /* 0x000fc6000f8e02ff */
[----:B------:R-:W2:Y:S01]  /*8a60*/  MUFU.EX2 R5, R5 ;  /* 0x0000000500057308 */ /* 0x000ea20000000800 */
[----:B------:R-:W-:Y:S02]  /*8a70*/  IMAD R47, R42, UR9, R47 ;  /* 0x000000092a2f7c24 */ /* 0x000fe4000f8e022f */
[----:B-1----:R-:W-:Y:S01]  /*8a80*/  FADD.FTZ R4, R2, 1 ;  /* 0x3f80000002047421 */ /* 0x002fe20000010000 */
[----:B------:R-:W-:Y:S01]  /*8a90*/  MOV R2, R110 ;  /* 0x0000006e00027202 */ /* 0x000fe20000000f00 */
[----:B--2---:R-:W-:-:S04]  /*8aa0*/  FADD.FTZ R13, R5, 1 ;  /* 0x3f800000050d7421 */ /* 0x004fc80000010000 */
        /* <DEDUP_REMOVED lines=8> */
[----:B------:R-:W-:-:S05]  /*8b30*/  F2FP.F16.F32.PACK_AB R15, R15, R12 ;  /* 0x0000000c0f0f723e */ /* 0x000fca00000000ff */
[----:B------:R0:W-:Y:S02]  /*8b40*/  STG.E desc[UR6][R4.64], R15 ;  /* 0x0000000f04007986 */ /* 0x0001e4000c101906 */
.L_x_2943:
[----:B------:R-:W-:Y:S05]  /*8b50*/  BSYNC.RECONVERGENT B1 ;  /* 0x0000000000017941 */ /* 0x000fea0003800200 */
.L_x_2942:
        /* <DEDUP_REMOVED lines=28> */
[----:B------:R-:W-:-:S05]  /*8d20*/  F2FP.F16.F32.PACK_AB R15, R15, R12 ;  /* 0x0000000c0f0f723e */ /* 0x000fca00000000ff */
[----:B------:R0:W-:Y:S02]  /*8d30*/  STG.E desc[UR6][R2.64], R15 ;  /* 0x0000000f02007986 */ /* 0x0001e4000c101906 */
.L_x_2945:
[----:B------:R-:W-:Y:S05]  /*8d40*/  BSYNC.RECONVERGENT B1 ;  /* 0x0000000000017941 */ /* 0x000fea0003800200 */
.L_x_2944:
        /* <DEDUP_REMOVED lines=30> */
.L_x_2947:
[----:B------:R-:W-:Y:S05]  /*8f30*/  BSYNC.RECONVERGENT B1 ;  /* 0x0000000000017941 */ /* 0x000fea0003800200 */
.L_x_2946:
[----:B------:R-:W-:Y:S04]  /*8f40*/  BSSY.RECONVERGENT B1, `(.L_x_2948) ;  /* 0x000001e000017945 */ /* 0x000fe80003800200 */
[----:B------:R-:W-:Y:S05]  /*8f50*/  @P2 BRA `(.L_x_2949) ;  /* 0x0000000000702947 */ /* 0x000fea0003800000 */
[--C-:B0-----:R-:W-:Y:S01]  /*8f60*/  FADD.FTZ R3, R20, -R38.reuse ;  /* 0x8000002614037221 */ /* 0x101fe20000010000 */
        /* <DEDUP_REMOVED lines=25> */
[----:B------:R-:W-:-:S05]  /*9100*/  F2FP.F16.F32.PACK_AB R9, R10, R9 ;  /* 0x000000090a09723e */ /* 0x000fca00000000ff */
[----:B------:R0:W-:Y:S02]  /*9110*/  STG.E desc[UR6][R2.64], R9 ;  /* 0x0000000902007986 */ /* 0x0001e4000c101906 */
.L_x_2949:
[----:B------:R-:W-:Y:S05]  /*9120*/  BSYNC.RECONVERGENT B1 ;  /* 0x0000000000017941 */ /* 0x000fea0003800200 */
.L_x_2948:
        /* <DEDUP_REMOVED lines=30> */
.L_x_2951:
[----:B------:R-:W-:Y:S05]  /*9310*/  BSYNC.RECONVERGENT B1 ;  /* 0x0000000000017941 */ /* 0x000fea0003800200 */
.L_x_2950:
        /* <DEDUP_REMOVED lines=52> */
.L_x_2953:
[----:B------:R-:W-:Y:S05]  /*9660*/  BSYNC.RECONVERGENT B1 ;  /* 0x0000000000017941 */ /* 0x000fea0003800200 */
.L_x_2952:
        /* <DEDUP_REMOVED lines=30> */
.L_x_2955:
[----:B------:R-:W-:Y:S05]  /*9850*/  BSYNC.RECONVERGENT B1 ;  /* 0x0000000000017941 */ /* 0x000fea0003800200 */
.L_x_2954:
        /* <DEDUP_REMOVED lines=28> */
[----:B------:R-:W-:-:S05]  /*9a20*/  F2FP.F16.F32.PACK_AB R15, R15, R0 ;  /* 0x000000000f0f723e */ /* 0x000fca00000000ff */
[----:B------:R0:W-:Y:S02]  /*9a30*/  STG.E desc[UR6][R4.64], R15 ;  /* 0x0000000f04007986 */ /* 0x0001e4000c101906 */
.L_x_2957:
[----:B------:R-:W-:Y:S05]  /*9a40*/  BSYNC.RECONVERGENT B1 ;  /* 0x0000000000017941 */ /* 0x000fea0003800200 */
.L_x_2956:
        /* <DEDUP_REMOVED lines=30> */
.L_x_2959:
[----:B------:R-:W-:Y:S05]  /*9c30*/  BSYNC.RECONVERGENT B1 ;  /* 0x0000000000017941 */ /* 0x000fea0003800200 */
.L_x_2958:
        /* <DEDUP_REMOVED lines=30> */
.L_x_2961:
[----:B------:R-:W-:Y:S05]  /*9e20*/  BSYNC.RECONVERGENT B1 ;  /* 0x0000000000017941 */ /* 0x000fea0003800200 */
.L_x_2960:
        /* <DEDUP_REMOVED lines=30> */
.L_x_2963:
[----:B------:R-:W-:Y:S05]  /*a010*/  BSYNC.RECONVERGENT B1 ;  /* 0x0000000000017941 */ /* 0x000fea0003800200 */
.L_x_2962:
        /* <DEDUP_REMOVED lines=48> */
[----:B------:R-:W-:-:S05]  /*a320*/  F2FP.F16.F32.PACK_AB R17, R17, R14 ;  /* 0x0000000e1111723e */ /* 0x000fca00000000ff */
[----:B------:R0:W-:Y:S02]  /*a330*/  STG.E desc[UR6][R10.64], R17 ;  /* 0x000000110a007986 */ /* 0x0001e4000c101906 */
.L_x_2965:
[----:B------:R-:W-:Y:S05]  /*a340*/  BSYNC.RECONVERGENT B1 ;  /* 0x0000000000017941 */ /* 0x000fea0003800200 */
.L_x_2964:
        /* <DEDUP_REMOVED lines=28> */
[----:B------:R-:W-:-:S05]  /*a510*/  F2FP.F16.F32.PACK_AB R15, R15, R8 ;  /* 0x000000080f0f723e */ /* 0x000fca00000000ff */
[----:B------:R0:W-:Y:S02]  /*a520*/  STG.E desc[UR6][R10.64], R15 ;  /* 0x0000000f0a007986 */ /* 0x0001e4000c101906 */
.L_x_2967:
[----:B------:R-:W-:Y:S05]  /*a530*/  BSYNC.RECONVERGENT B1 ;  /* 0x0000000000017941 */ /* 0x000fea0003800200 */
.L_x_2966:
        /* <DEDUP_REMOVED lines=28> */
[----:B------:R-:W-:-:S05]  /*a700*/  F2FP.F16.F32.PACK_AB R7, R16, R7 ;  /* 0x000000071007723e */ /* 0x000fca00000000ff */
[----:B------:R0:W-:Y:S02]  /*a710*/  STG.E desc[UR6][R10.64], R7 ;  /* 0x000000070a007986 */ /* 0x0001e4000c101906 */
.L_x_2969:
[----:B------:R-:W-:Y:S05]  /*a720*/  BSYNC.RECONVERGENT B1 ;  /* 0x0000000000017941 */ /* 0x000fea0003800200 */
.L_x_2968:
        /* <DEDUP_REMOVED lines=28> */
[----:B------:R-:W-:-:S05]  /*a8f0*/  F2FP.F16.F32.PACK_AB R13, R13, R10 ;  /* 0x0000000a0d0d723e */ /* 0x000fca00000000ff */
[----:B------:R0:W-:Y:S02]  /*a900*/  STG.E desc[UR6][R8.64], R13 ;  /* 0x0000000d08007986 */ /* 0x0001e4000c101906 */
.L_x_2971:
[----:B------:R-:W-:Y:S05]  /*a910*/  BSYNC.RECONVERGENT B1 ;  /* 0x0000000000017941 */ /* 0x000fea0003800200 */
.L_x_2970:
        /* <DEDUP_REMOVED lines=28> */
[----:B------:R-:W-:-:S05]  /*aae0*/  F2FP.F16.F32.PACK_AB R13, R13, R10 ;  /* 0x0000000a0d0d723e */ /* 0x000fca00000000ff */
[----:B------:R0:W-:Y:S02]  /*aaf0*/  STG.E desc[UR6][R8.64], R13 ;  /* 0x0000000d08007986 */ /* 0x0001e4000c101906 */
.L_x_2973:
[----:B------:R-:W-:Y:S05]  /*ab00*/  BSYNC.RECONVERGENT B1 ;  /* 0x0000000000017941 */ /* 0x000fea0003800200 */
.L_x_2972:
        /* <DEDUP_REMOVED lines=28> */
[----:B------:R-:W-:-:S05]  /*acd0*/  F2FP.F16.F32.PACK_AB R3, R8, R3 ;  /* 0x000000030803723e */ /* 0x000fca00000000ff */
[----:B------:R0:W-:Y:S02]  /*ace0*/  STG.E desc[UR6][R6.64], R3 ;  /* 0x0000000306007986 */ /* 0x0001e4000c101906 */
.L_x_2975:
[----:B------:R-:W-:Y:S05]  /*acf0*/  BSYNC.RECONVERGENT B1 ;  /* 0x0000000000017941 */ /* 0x000fea0003800200 */
.L_x_2974:
        /* <DEDUP_REMOVED lines=48> */
.L_x_2977:
[----:B------:R-:W-:Y:S05]  /*b000*/  BSYNC.RECONVERGENT B1 ;  /* 0x0000000000017941 */ /* 0x000fea0003800200 */
.L_x_2976:
        /* <DEDUP_REMOVED lines=30> */
.L_x_2979:
[----:B------:R-:W-:Y:S05]  /*b1f0*/  BSYNC.RECONVERGENT B1 ;  /* 0x0000000000017941 */ /* 0x000fea0003800200 */
.L_x_2978:
        /* <DEDUP_REMOVED lines=30> */
.L_x_2981:
[----:B------:R-:W-:Y:S05]  /*b3e0*/  BSYNC.RECONVERGENT B1 ;  /* 0x0000000000017941 */ /* 0x000fea0003800200 */
.L_x_2980:
        /* <DEDUP_REMOVED lines=30> */
.L_x_2983:
[----:B------:R-:W-:Y:S05]  /*b5d0*/  BSYNC.RECONVERGENT B1 ;  /* 0x0000000000017941 */ /* 0x000fea0003800200 */
.L_x_2982:
        /* <DEDUP_REMOVED lines=28> */
[----:B------:R-:W-:-:S05]  /*b7a0*/  F2FP.F16.F32.PACK_AB R11, R11, R0 ;  /* 0x000000000b0b723e */ /* 0x000fca00000000ff */
[----:B------:R0:W-:Y:S02]  /*b7b0*/  STG.E desc[UR6][R4.64], R11 ;  /* 0x0000000b04007986 */ /* 0x0001e4000c101906 */
.L_x_2985:
[----:B------:R-:W-:Y:S05]  /*b7c0*/  BSYNC.RECONVERGENT B1 ;  /* 0x0000000000017941 */ /* 0x000fea0003800200 */
.L_x_2984:
        /* <DEDUP_REMOVED lines=28> */
.L_x_2923:
[----:B------:R-:W-:Y:S05]  /*b990*/  BSYNC.RECONVERGENT B0 ;  /* 0x0000000000007941 */ /* 0x000fea0003800200 */
.L_x_2859:
        /* <DEDUP_REMOVED lines=8> */
.L_x_2987:
        /* <DEDUP_REMOVED lines=14> */
.L_x_4930:


//--------------------- .text._Z35group_norm_nhwc_fwd_one_pass_kernelI11Fp16IOFp32WLi512ELi128ELi512EEv26Group_norm_nhwc_fwd_params --------------------------
	.section	.text._Z35group_norm_nhwc_fwd_one_pass_kernelI11Fp16IOFp32WLi512ELi128ELi512EEv26Group_norm_nhwc_fwd_params,"ax",@progbits
	.align	128
        .global         _Z35group_norm_nhwc_fwd_one_pass_kernelI11Fp16IOFp32WLi512ELi128ELi512EEv26Group_norm_nhwc_fwd_params
        .type           _Z35group_norm_nhwc_fwd_one_pass_kernelI11Fp16IOFp32WLi512ELi128ELi512EEv26Group_norm_nhwc_fwd_params,@function
        .size           _Z35group_norm_nhwc_fwd_one_pass_kernelI11Fp16IOFp32WLi512ELi128ELi512EEv26Group_norm_nhwc_fwd_params,(.L_x_4931 - _Z35group_norm_nhwc_fwd_one_pass_kernelI11Fp16IOFp32WLi512ELi128ELi512EEv26Group_norm_nhwc_fwd_params)
        .other          _Z35group_norm_nhwc_fwd_one_pass_kernelI11Fp16IOFp32WLi512ELi128ELi512EEv26Group_norm_nhwc_fwd_params,@"STO_CUDA_ENTRY STV_DEFAULT"
_Z35group_norm_nhwc_fwd_one_pass_kernelI11Fp16IOFp32WLi512ELi128ELi512EEv26Group_norm_nhwc_fwd_params:
.text._Z35group_norm_nhwc_fwd_one_pass_kernelI11Fp16IOFp32WLi512ELi128ELi512EEv26Group_norm_nhwc_fwd_params:
        /* <DEDUP_REMOVED lines=23> */
.L_x_3025:
[----:B------:R-:W0:Y:S01]  /*0170*/  LDCU UR11, c[0x0][0x3f8] ;  /* 0x00007f00ff0b77ac */ /* 0x000e220008000800 */
[----:B-12-4-:R-:W-:Y:S02]  /*0180*/  IABS R3, UR9 ;  /* 0x0000000900037c13 */ /* 0x016fe40008000000 */
[----:B------:R-:W-:Y:S01]  /*0190*/  LOP3.LUT R5, R5, 0xfeffffff, RZ, 0xc0, !PT ;  /* 0xfeffffff05057812 */ /* 0x000fe200078ec0ff */
[----:B------:R-:W-:Y:S01]  /*01a0*/  UMOV UR6, URZ ;  /* 0x000000ff00067c82 */ /* 0x000fe20008000000 */
[----:B------:R-:W-:Y:S01]  /*01b0*/  R2UR UR10, R3 ;  /* 0x00000000030a72ca */ /* 0x000fe200000e0000 */
[----:B------:R-:W1:Y:S01]  /*01c0*/  LDCU.64 UR14, c[0x0][0x3e8] ;  /* 0x00007d00ff0e77ac */ /* 0x000e620008000a00 */
[----:B---3--:R-:W-:Y:S02]  /*01d0*/  LOP3.LUT R7, R7, 0x7fffffff, RZ, 0xc0, !PT ;  /* 0x7fffffff07077812 */ /* 0x008fe400078ec0ff */
[----:B0-----:R-:W-:Y:S01]  /*01e0*/  MOV R0, UR11 ;  /* 0x0000000b00007c02 */ /* 0x001fe20008000f00 */
[----:B------:R-:W-:-:S03]  /*01f0*/  UISETP.NE.AND UP1, UPT, UR11, URZ, UPT ;  /* 0x000000ff0b00728c */ /* 0x000fc6000bf25270 */
[----:B------:R-:W-:-:S04]  /*0200*/  IABS R0, R0 ;  /* 0x0000000000007213 */ /* 0x000fc80000000000 */
[----:B------:R-:W-:-:S13]  /*0210*/  R2UR UR12, R0 ;  /* 0x00000000000c72ca */ /* 0x000fda00000e0000 */
[----:B------:R-:W0:Y:S08]  /*0220*/  I2F.RP R0, UR12 ;  /* 0x0000000c00007d06 */ /* 0x000e300008209400 */
[----:B0-----:R-:W0:Y:S02]  /*0230*/  MUFU.RCP R0, R0 ;  /* 0x0000000000007308 */ /* 0x001e240000001000 */
[----:B0-----:R-:W-:-:S06]  /*0240*/  VIADD R2, R0, 0xffffffe ;  /* 0x0ffffffe00027836 */ /* 0x001fcc0000000000 */
        /* <DEDUP_REMOVED lines=17> */
[C---:B------:R-:W-:Y:S01]  /*0360*/  VIADD R13, R3.reuse, 0x10 ;  /* 0x00000010030d7836 */ /* 0x040fe20000000000 */
[----:B------:R-:W-:Y:S01]  /*0370*/  UISETP.GE.AND UP2, UPT, UR5, URZ, UPT ;  /* 0x000000ff0500728c */ /* 0x000fe2000bf46270 */
[C---:B-1----:R-:W-:Y:S01]  /*0380*/  ISETP.GE.U32.AND P0, PT, R3.reuse, UR14, PT ;  /* 0x0000000e03007c0c */ /* 0x042fe2000bf06070 */
[C---:B-----5:R-:W-:Y:S01]  /*0390*/  VIADD R17, R3.reuse, 0x20 ;  /* 0x0000002003117836 */ /* 0x060fe20000000000 */
[----:B------:R-:W-:Y:S01]  /*03a0*/  SHF.R.S32.HI R9, RZ, 0x1f, R3 ;  /* 0x0000001fff097819 */ /* 0x000fe20000011403 */
[----:B------:R-:W-:Y:S01]  /*03b0*/  @UP0 UIADD3 UR7, UPT, UPT, UR7, 0x1, URZ ;  /* 0x0000000107070890 */ /* 0x000fe2000fffe0ff */
[----:B------:R-:W-:-:S02]  /*03c0*/  IADD3 R11, PT, PT, R3, 0x8, RZ ;  /* 0x00000008030b7810 */ /* 0x000fc40007ffe0ff */
[----:B------:R-:W-:Y:S02]  /*03d0*/  ISETP.GE.AND.EX P6, PT, R9, UR15, PT, P0 ;  /* 0x0000000f09007c0c */ /* 0x000fe4000bfc6300 */
[----:B------:R-:W-:Y:S02]  /*03e0*/  ISETP.GE.U32.AND P0, PT, R11, UR14, PT ;  /* 0x0000000e0b007c0c */ /* 0x000fe4000bf06070 */
[----:B------:R-:W-:Y:S01]  /*03f0*/  @!UP2 UIADD3 UR7, UPT, UPT, -UR7, URZ, URZ ;  /* 0x000000ff0707a290 */ /* 0x000fe2000fffe1ff */
[----:B------:R-:W-:Y:S01]  /*0400*/  SHF.R.S32.HI R19, RZ, 0x1f, R11 ;  /* 0x0000001fff137819 */ /* 0x000fe2000001140b */
[----:B------:R-:W-:Y:S01]  /*0410*/  @!UP1 ULOP3.LUT UR7, URZ, UR11, URZ, 0x33, !UPT ;  /* 0x0000000bff079292 */ /* 0x000fe2000f8e33ff */
[----:B------:R-:W-:Y:S01]  /*0420*/  ISETP.GE.U32.AND P1, PT, R13, UR14, PT ;  /* 0x0000000e0d007c0c */ /* 0x000fe2000bf26070 */
[----:B0-----:R-:W-:Y:S01]  /*0430*/  IMAD.U32 R33, RZ, RZ, UR12 ;  /* 0x0000000cff217e24 */ /* 0x001fe2000f8e00ff */
[----:B------:R-:W-:Y:S01]  /*0440*/  SHF.R.S32.HI R21, RZ, 0x1f, R13 ;  /* 0x0000001fff157819 */ /* 0x000fe2000001140d */
[----:B------:R-:W-:Y:S01]  /*0450*/  UIADD3 UR10, UPT, UPT, -UR7, URZ, URZ ;  /* 0x000000ff070a7290 */ /* 0x000fe2000fffe1ff */
[----:B------:R-:W-:Y:S01]  /*0460*/  ISETP.GE.AND.EX P5, PT, R19, UR15, PT, P0 ;  /* 0x0000000f13007c0c */ /* 0x000fe2000bfa6300 */
[----:B------:R-:W-:Y:S01]  /*0470*/  USHF.R.S32.HI UR5, URZ, 0x1f, UR7 ;  /* 0x0000001fff057899 */ /* 0x000fe20008011407 */
[----:B------:R-:W0:Y:S01]  /*0480*/  @!P6 LDC.64 R26, c[0x0][0x3e0] ;  /* 0x0000f800ff1aeb82 */ /* 0x000e220000000a00 */
[----:B------:R-:W-:Y:S01]  /*0490*/  UIMAD UR10, UR11, UR10, UR9 ;  /* 0x0000000a0b0a72a4 */ /* 0x000fe2000f8e0209 */
[----:B------:R-:W-:Y:S01]  /*04a0*/  ISETP.GE.AND.EX P4, PT, R21, UR15, PT, P1 ;  /* 0x0000000f15007c0c */ /* 0x000fe2000bf86310 */
[----:B------:R-:W-:Y:S01]  /*04b0*/  UIMAD UR5, UR5, UR12, URZ ;  /* 0x0000000c050572a4 */ /* 0x000fe2000f8e02ff */
[----:B------:R-:W-:Y:S01]  /*04c0*/  IADD3 R15, PT, PT, R3, 0x18, RZ ;  /* 0x00000018030f7810 */ /* 0x000fe20007ffe0ff */
[----:B------:R-:W-:Y:S01]  /*04d0*/  USHF.L.U32 UR10, UR10, 0x7, URZ ;  /* 0x000000070a0a7899 */ /* 0x000fe200080006ff */
[----:B------:R-:W-:Y:S01]  /*04e0*/  ISETP.GE.U32.AND P1, PT, R17, UR14, PT ;  /* 0x0000000e11007c0c */ /* 0x000fe2000bf26070 */
[----:B------:R-:W-:Y:S01]  /*04f0*/  UIMAD UR5, UR7, UR13, UR5 ;  /* 0x0000000d070572a4 */ /* 0x000fe2000f8e0205 */
[----:B------:R-:W1:Y:S01]  /*0500*/  @!P6 LDC.64 R60, c[0x0][0x390] ;  /* 0x0000e400ff3ceb82 */ /* 0x000e620000000a00 */
[----:B------:R-:W-:Y:S01]  /*0510*/  USHF.R.S32.HI UR6, URZ, 0x1f, UR10 ;  /* 0x0000001fff067899 */ /* 0x000fe2000801140a */
[----:B------:R-:W-:-:S02]  /*0520*/  ISETP.GE.U32.AND P0, PT, R15, UR14, PT ;  /* 0x0000000e0f007c0c */ /* 0x000fc4000bf06070 */
[----:B------:R-:W-:Y:S02]  /*0530*/  SHF.R.S32.HI R23, RZ, 0x1f, R15 ;  /* 0x0000001fff177819 */ /* 0x000fe4000001140f */
[----:B------:R-:W-:Y:S01]  /*0540*/  LOP3.LUT R96, R4, UR10, RZ, 0xfc, !PT ;  /* 0x0000000a04607c12 */ /* 0x000fe2000f8efcff */
[----:B------:R-:W-:Y:S01]  /*0550*/  IMAD.U32 R97, RZ, RZ, UR6 ;  /* 0x00000006ff617e24 */ /* 0x000fe2000f8e00ff */
[----:B------:R-:W2:Y:S01]  /*0560*/  @!P5 LDC.64 R28, c[0x0][0x3e0] ;  /* 0x0000f800ff1cdb82 */ /* 0x000ea20000000a00 */
[----:B------:R-:W-:Y:S02]  /*0570*/  ISETP.GE.AND.EX P3, PT, R23, UR15, PT, P0 ;  /* 0x0000000f17007c0c */ /* 0x000fe4000bf66300 */
[----:B------:R-:W-:Y:S01]  /*0580*/  IMAD.WIDE.U32 R96, R33, UR7, R96 ;  /* 0x0000000721607c25 */ /* 0x000fe2000f8e0060 */
[----:B------:R-:W-:-:S03]  /*0590*/  SHF.R.S32.HI R25, RZ, 0x1f, R17 ;  /* 0x0000001fff197819 */ /* 0x000fc60000011411 */
[----:B------:R-:W-:Y:S01]  /*05a0*/  HFMA2 R78, -RZ, RZ, 0, 0 ;  /* 0x00000000ff4e7431 */ /* 0x000fe200000001ff */
[----:B------:R-:W-:Y:S01]  /*05b0*/  @P6 LOP3.LUT R5, R5, 0x1000000, RZ, 0xfc, !PT ;  /* 0x0100000005056812 */ /* 0x000fe200078efcff */
[--C-:B------:R-:W-:Y:S01]  /*05c0*/  @!P6 IMAD.MOV.U32 R98, RZ, RZ, R96.reuse ;  /* 0x000000ffff62e224 */ /* 0x100fe200078e0060 */
[----:B------:R-:W3:Y:S01]  /*05d0*/  @!P4 LDC.64 R30, c[0x0][0x3e0] ;  /* 0x0000f800ff1ecb82 */ /* 0x000ee20000000a00 */
[----:B------:R-:W-:Y:S01]  /*05e0*/  ISETP.GE.AND.EX P2, PT, R25, UR15, PT, P1 ;  /* 0x0000000f19007c0c */ /* 0x000fe2000bf46310 */
[-C--:B0-----:R-:W-:Y:S01]  /*05f0*/  @!P6 IMAD R0, R9, R26.reuse, RZ ;  /* 0x0000001a0900e224 */ /* 0x081fe200078e02ff */
[----:B------:R-:W-:Y:S01]  /*0600*/  IADD3 R99, PT, PT, R97, UR5, RZ ;  /* 0x0000000561637c10 */ /* 0x000fe2000fffe0ff */
[----:B------:R-:W-:Y:S01]  /*0610*/  @!P4 IMAD.MOV.U32 R10, RZ, RZ, R96 ;  /* 0x000000ffff0ac224 */ /* 0x000fe200078e0060 */
[----:B------:R-:W-:Y:S01]  /*0620*/  LOP3.LUT R5, R5, 0xff7fffff, RZ, 0xc0, !PT ;  /* 0xff7fffff05057812 */ /* 0x000fe200078ec0ff */
[C---:B------:R-:W-:Y:S01]  /*0630*/  @!P6 IMAD R27, R3.reuse, R27, R0 ;  /* 0x0000001b031be224 */ /* 0x040fe200078e0200 */
[----:B------:R-:W0:Y:S01]  /*0640*/  LDCU.64 UR6, c[0x0][0x3e8] ;  /* 0x00007d00ff0677ac */ /* 0x000e220008000a00 */
[----:B------:R-:W4:Y:S01]  /*0650*/  @!P5 LDC.64 R44, c[0x0][0x390] ;  /* 0x0000e400ff2cdb82 */ /* 0x000f220000000a00 */
[----:B------:R-:W-:Y:S01]  /*0660*/  @!P6 IMAD.WIDE.U32 R8, R3, R26, R98 ;  /* 0x0000001a0308e225 */ /* 0x000fe200078e0062 */
[----:B------:R-:W-:Y:S01]  /*0670*/  @P5 LOP3.LUT R5, R5, 0x800000, RZ, 0xfc, !PT ;  /* 0x0080000005055812 */ /* 0x000fe200078efcff */
[----:B------:R-:W5:Y:S02]  /*0680*/  LDCU UR5, c[0x0][0x3e8] ;  /* 0x00007d00ff0577ac */ /* 0x000f640008000800 */
[----:B------:R-:W-:Y:S01]  /*0690*/  @!P6 IMAD.IADD R0, R9, 0x1, R27 ;  /* 0x000000010900e824 */ /* 0x000fe200078e021b */
[C---:B-1----:R-:W-:Y:S01]  /*06a0*/  @!P6 LEA R60, P0, R8.reuse, R60, 0x1 ;  /* 0x0000003c083ce211 */ /* 0x042fe200078008ff */
[----:B------:R-:W-:Y:S01]  /*06b0*/  @!P5 IMAD.MOV.U32 R9, RZ, RZ, R99 ;  /* 0x000000ffff09d224 */ /* 0x000fe200078e0063 */
[----:B------:R-:W1:Y:S01]  /*06c0*/  @!P3 LDC.64 R32, c[0x0][0x3e0] ;  /* 0x0000f800ff20bb82 */ /* 0x000e620000000a00 */
[----:B--2---:R-:W-:Y:S01]  /*06d0*/  @!P5 IMAD R2, R19, R28, RZ ;  /* 0x0000001c1302d224 */ /* 0x004fe200078e02ff */
[----:B------:R-:W-:-:S02]  /*06e0*/  @!P6 LEA.HI.X R61, R8, R61, R0, 0x1, P0 ;  /* 0x0000003d083de211 */ /* 0x000fc400000f0c00 */
[----:B------:R-:W-:Y:S01]  /*06f0*/  @!P5 MOV R8, R96 ;  /* 0x000000600008d202 */ /* 0x000fe20000000f00 */
[----:B------:R-:W-:Y:S01]  /*0700*/  @!P5 IMAD R19, R11, R29, R2 ;  /* 0x0000001d0b13d224 */ /* 0x000fe200078e0202 */
[----:B------:R-:W-:Y:S02]  /*0710*/  LOP3.LUT R5, R5, 0xffbfffff, RZ, 0xc0, !PT ;  /* 0xffbfffff05057812 */ /* 0x000fe400078ec0ff */
[----:B------:R-:W2:Y:S01]  /*0720*/  @!P4 LDC.64 R58, c[0x0][0x390] ;  /* 0x0000e400ff3acb82 */ /* 0x000ea20000000a00 */
[----:B---3--:R-:W-:Y:S01]  /*0730*/  @!P4 IMAD R0, R21, R30, RZ ;  /* 0x0000001e1500c224 */ /* 0x008fe200078e02ff */
[----:B------:R-:W-:Y:S01]  /*0740*/  @P4 LOP3.LUT R5, R5, 0x400000, RZ, 0xfc, !PT ;  /* 0x0040000005054812 */ /* 0x000fe200078efcff */
[----:B------:R-:W-:Y:S01]  /*0750*/  @!P5 IMAD.WIDE.U32 R8, R11, R28, R8 ;  /* 0x0000001c0b08d225 */ /* 0x000fe200078e0008 */
[----:B------:R-:W-:Y:S02]  /*0760*/  @!P4 MOV R11, R99 ;  /* 0x00000063000bc202 */ /* 0x000fe40000000f00 */
[----:B------:R-:W-:Y:S01]  /*0770*/  LOP3.LUT R5, R5, 0xffdfffff, RZ, 0xc0, !PT ;  /* 0xffdfffff05057812 */ /* 0x000fe200078ec0ff */
[----:B------:R-:W-:Y:S01]  /*0780*/  @!P4 IMAD R21, R13, R31, R0 ;  /* 0x0000001f0d15c224 */ /* 0x000fe200078e0200 */
[----:B------:R-:W3:Y:S01]  /*0790*/  @!P2 LDC.64 R34, c[0x0][0x3e0] ;  /* 0x0000f800ff22ab82 */ /* 0x000ee20000000a00 */
[----:B------:R-:W-:Y:S01]  /*07a0*/  @!P5 IMAD.IADD R0, R9, 0x1, R19 ;  /* 0x000000010900d824 */ /* 0x000fe200078e0213 */
[----:B----4-:R-:W-:Y:S01]  /*07b0*/  @!P5 LEA R44, P0, R8, R44, 0x1 ;  /* 0x0000002c082cd211 */ /* 0x010fe200078008ff */
[----:B------:R-:W-:Y:S01]  /*07c0*/  @!P4 IMAD.WIDE.U32 R10, R13, R30, R10 ;  /* 0x0000001e0d0ac225 */ /* 0x000fe200078e000a */
[----:B------:R-:W-:-:S02]  /*07d0*/  @P3 LOP3.LUT R5, R5, 0x200000, RZ, 0xfc, !PT ;  /* 0x0020000005053812 */ /* 0x000fc400078efcff */
[----:B------:R-:W-:Y:S01]  /*07e0*/  @!P5 LEA.HI.X R45, R8, R45, R0, 0x1, P0 ;  /* 0x0000002d082dd211 */ /* 0x000fe200000f0c00 */
[----:B------:R-:W-:Y:S01]  /*07f0*/  @!P4 IMAD.IADD R0, R11, 0x1, R21 ;  /* 0x000000010b00c824 */ /* 0x000fe200078e0215 */
[----:B------:R-:W4:Y:S01]  /*0800*/  @!P3 LDC.64 R50, c[0x0][0x390] ;  /* 0x0000e400ff32bb82 */ /* 0x000f220000000a00 */
[----:B------:R-:W-:Y:S01]  /*0810*/  @!P3 MOV R8, R96 ;  /* 0x000000600008b202 */ /* 0x000fe20000000f00 */
[----:B-1----:R-:W-:Y:S01]  /*0820*/  @!P3 IMAD R2, R23, R32, RZ ;  /* 0x000000201702b224 */ /* 0x002fe200078e02ff */
[----:B------:R-:W-:Y:S01]  /*0830*/  @!P2 MOV R11, R99 ;  /* 0x00000063000ba202 */ /* 0x000fe20000000f00 */
[----:B------:R-:W-:Y:S01]  /*0840*/  @!P3 IMAD.MOV.U32 R9, RZ, RZ, R99 ;  /* 0x000000ffff09b224 */ /* 0x000fe200078e0063 */
[----:B------:R-:W-:Y:S01]  /*0850*/  LOP3.LUT R5, R5, 0xffefffff, RZ, 0xc0, !PT ;  /* 0xffefffff05057812 */ /* 0x000fe200078ec0ff */
[C---:B------:R-:W-:Y:S02]  /*0860*/  @!P3 IMAD R13, R15.reuse, R33, R2 ;  /* 0x000000210f0db224 */ /* 0x040fe400078e0202 */
[----:B------:R-:W1:Y:S01]  /*0870*/  @!P2 LDC.64 R56, c[0x0][0x390] ;  /* 0x0000e400ff38ab82 */ /* 0x000e620000000a00 */
[----:B--2---:R-:W-:Y:S01]  /*0880*/  @!P4 LEA R58, P0, R10, R58, 0x1 ;  /* 0x0000003a0a3ac211 */ /* 0x004fe200078008ff */
[----:B------:R-:W-:Y:S01]  /*0890*/  @!P3 IMAD.WIDE.U32 R8, R15, R32, R8 ;  /* 0x000000200f08b225 */ /* 0x000fe200078e0008 */
[----:B------:R-:W-:-:S02]  /*08a0*/  @P2 LOP3.LUT R5, R5, 0x100000, RZ, 0xfc, !PT ;  /* 0x0010000005052812 */ /* 0x000fc400078efcff */
[----:B------:R-:W-:Y:S01]  /*08b0*/  @!P4 LEA.HI.X R59, R10, R59, R0, 0x1, P0 ;  /* 0x0000003b0a3bc211 */ /* 0x000fe200000f0c00 */
[----:B------:R-:W-:Y:S01]  /*08c0*/  @!P2 IMAD.MOV.U32 R10, RZ, RZ, R96 ;  /* 0x000000ffff0aa224 */ /* 0x000fe200078e0060 */
[----:B------:R-:W-:Y:S01]  /*08d0*/  LOP3.LUT R5, R5, 0xfff7ffff, RZ, 0xc0, !PT ;  /* 0xfff7ffff05057812 */ /* 0x000fe200078ec0ff */
[-C--:B---3--:R-:W-:Y:S02]  /*08e0*/  @!P2 IMAD R2, R25, R34.reuse, RZ ;  /* 0x000000221902a224 */ /* 0x088fe400078e02ff */
[----:B------:R-:W-:Y:S02]  /*08f0*/  @!P3 IMAD.IADD R0, R9, 0x1, R13 ;  /* 0x000000010900b824 */ /* 0x000fe400078e020d */
[C---:B------:R-:W-:Y:S02]  /*0900*/  @!P2 IMAD R15, R17.reuse, R35, R2 ;  /* 0x00000023110fa224 */ /* 0x040fe400078e0202 */
[----:B------:R-:W-:Y:S01]  /*0910*/  @!P2 IMAD.WIDE.U32 R10, R17, R34, R10 ;  /* 0x00000022110aa225 */ /* 0x000fe200078e000a */
[----:B----4-:R-:W-:-:S04]  /*0920*/  @!P3 LEA R50, P0, R8, R50, 0x1 ;  /* 0x000000320832b211 */ /* 0x010fc800078008ff */
[----:B------:R-:W-:Y:S01]  /*0930*/  @!P3 LEA.HI.X R51, R8, R51, R0, 0x1, P0 ;  /* 0x000000330833b211 */ /* 0x000fe200000f0c00 */
[----:B------:R-:W-:Y:S01]  /*0940*/  @!P2 IMAD.IADD R0, R11, 0x1, R15 ;  /* 0x000000010b00a824 */ /* 0x000fe200078e020f */
[----:B------:R-:W-:Y:S02]  /*0950*/  IADD3 R11, PT, PT, R3, 0x28, RZ ;  /* 0x00000028030b7810 */ /* 0x000fe40007ffe0ff */
[C---:B-1----:R-:W-:Y:S02]  /*0960*/  @!P2 LEA R56, P0, R10.reuse, R56, 0x1 ;  /* 0x000000380a38a211 */ /* 0x042fe400078008ff */
[----:B------:R-:W-:Y:S02]  /*0970*/  SHF.R.S32.HI R9, RZ, 0x1f, R11 ;  /* 0x0000001fff097819 */ /* 0x000fe4000001140b */
[----:B------:R-:W-:Y:S02]  /*0980*/  @!P2 LEA.HI.X R57, R10, R57, R0, 0x1, P0 ;  /* 0x000000390a39a211 */ /* 0x000fe400000f0c00 */
[----:B------:R-:W-:-:S04]  /*0990*/  ISETP.GE.U32.AND P0, PT, R11, UR14, PT ;  /* 0x0000000e0b007c0c */ /* 0x000fc8000bf06070 */
[----:B------:R-:W-:-:S13]  /*09a0*/  ISETP.GE.AND.EX P1, PT, R9, UR15, PT, P0 ;  /* 0x0000000f09007c0c */ /* 0x000fda000bf26300 */
[----:B------:R-:W1:Y:S01]  /*09b0*/  @!P1 LDC.64 R12, c[0x0][0x3e0] ;  /* 0x0000f800ff0c9b82 */ /* 0x000e620000000a00 */
[----:B------:R-:W-:Y:S01]  /*09c0*/  @!P1 IMAD.MOV.U32 R8, RZ, RZ, R96 ;  /* 0x000000ffff089224 */ /* 0x000fe200078e0060 */
[----:B------:R-:W-:-:S04]  /*09d0*/  @P1 LOP3.LUT R5, R5, 0x80000, RZ, 0xfc, !PT ;  /* 0x0008000005051812 */ /* 0x000fc800078efcff */
[----:B------:R-:W-:Y:S02]  /*09e0*/  LOP3.LUT R5, R5, 0xfffbffff, RZ, 0xc0, !PT ;  /* 0xfffbffff05057812 */ /* 0x000fe400078ec0ff */
[----:B------:R-:W2:Y:S01]  /*09f0*/  @!P1 LDC.64 R42, c[0x0][0x390] ;  /* 0x0000e400ff2a9b82 */ /* 0x000ea20000000a00 */
[-C--:B-1----:R-:W-:Y:S02]  /*0a00*/  @!P1 IMAD R0, R9, R12.reuse, RZ ;  /* 0x0000000c09009224 */ /* 0x082fe400078e02ff */
[----:B------:R-:W-:Y:S02]  /*0a10*/  @!P1 IMAD.MOV.U32 R9, RZ, RZ, R99 ;  /* 0x000000ffff099224 */ /* 0x000fe400078e0063 */
[C---:B------:R-:W-:Y:S02]  /*0a20*/  @!P1 IMAD R13, R11.reuse, R13, R0 ;  /* 0x0000000d0b0d9224 */ /* 0x040fe400078e0200 */
[----:B------:R-:W-:-:S04]  /*0a30*/  @!P1 IMAD.WIDE.U32 R8, R11, R12, R8 ;  /* 0x0000000c0b089225 */ /* 0x000fc800078e0008 */
[----:B------:R-:W-:Y:S01]  /*0a40*/  VIADD R11, R3, 0x30 ;  /* 0x00000030030b7836 */ /* 0x000fe20000000000 */
[----:B------:R-:W-:Y:S02]  /*0a50*/  @!P1 IADD3 R0, PT, PT, R9, R13, RZ ;  /* 0x0000000d09009210 */ /* 0x000fe40007ffe0ff */
[C---:B--2---:R-:W-:Y:S02]  /*0a60*/  @!P1 LEA R42, P0, R8.reuse, R42, 0x1 ;  /* 0x0000002a082a9211 */ /* 0x044fe400078008ff */
        /* <DEDUP_REMOVED lines=9> */
[----:B-1----:R-:W-:Y:S01]  /*0b00*/  @!P1 IMAD R0, R9, R12, RZ ;  /* 0x0000000c09009224 */ /* 0x002fe200078e02ff */
[----:B------:R-:W-:-:S03]  /*0b10*/  @!P1 MOV R9, R99 ;  /* 0x0000006300099202 */ /* 0x000fc60000000f00 */
[C---:B------:R-:W-:Y:S02]  /*0b20*/  @!P1 IMAD R13, R11.reuse, R13, R0 ;  /* 0x0000000d0b0d9224 */ /* 0x040fe400078e0200 */
        /* <DEDUP_REMOVED lines=13> */
[-C--:B-1----:R-:W-:Y:S02]  /*0c00*/  @!P1 IMAD R0, R11, R12.reuse, RZ ;  /* 0x0000000c0b009224 */ /* 0x082fe400078e02ff */
[----:B------:R-:W-:Y:S02]  /*0c10*/  @!P1 IMAD.MOV.U32 R11, RZ, RZ, R99 ;  /* 0x000000ffff0b9224 */ /* 0x000fe400078e0063 */
[C---:B------:R-:W-:Y:S02]  /*0c20*/  @!P1 IMAD R13, R9.reuse, R13, R0 ;  /* 0x0000000d090d9224 */ /* 0x040fe400078e0200 */
[----:B------:R-:W-:-:S04]  /*0c30*/  @!P1 IMAD.WIDE.U32 R10, R9, R12, R10 ;  /* 0x0000000c090a9225 */ /* 0x000fc800078e000a */
[----:B------:R-:W-:Y:S01]  /*0c40*/  @!P1 IMAD.IADD R0, R11, 0x1, R13 ;  /* 0x000000010b009824 */ /* 0x000fe200078e020d */
[C---:B--2---:R-:W-:Y:S02]  /*0c50*/  @!P1 LEA R8, P0, R10.reuse, R14, 0x1 ;  /* 0x0000000e0a089211 */ /* 0x044fe400078008ff */
[----:B------:R-:W-:Y:S02]  /*0c60*/  IADD3 R13, PT, PT, R3, 0x40, RZ ;  /* 0x00000040030d7810 */ /* 0x000fe40007ffe0ff */
        /* <DEDUP_REMOVED lines=44> */
[----:B------:R-:W-:Y:S01]  /*0f30*/  @!P1 IMAD.WIDE.U32 R10, R13, R14, R10 ;  /* 0x0000000e0d0a9225 */ /* 0x000fe200078e000a */
[----:B------:R-:W-:-:S03]  /*0f40*/  IADD3 R13, PT, PT, R3, 0x58, RZ ;  /* 0x00000058030d7810 */ /* 0x000fc60007ffe0ff */
[----:B------:R-:W-:Y:S01]  /*0f50*/  @!P1 IMAD.IADD R0, R11, 0x1, R15 ;  /* 0x000000010b009824 */ /* 0x000fe200078e020f */
        /* <DEDUP_REMOVED lines=19> */
[----:B------:R-:W-:Y:S02]  /*1090*/  ISETP.GE.U32.AND P0, PT, R13, UR14, PT ;  /* 0x0000000e0d007c0c */ /* 0x000fe4000bf06070 */
[----:B------:R-:W-:-:S02]  /*10a0*/  P2R R0, PR, RZ, 0x10 ;  /* 0x00000010ff007803 */ /* 0x000fc40000000000 */
        /* <DEDUP_REMOVED lines=63> */
[----:B------:R-:W-:Y:S02]  /*14a0*/  ISETP.GE.U32.AND P0, PT, R13, UR14, PT ;  /* 0x0000000e0d007c0c */ /* 0x000fe4000bf06070 */
[----:B------:R-:W-:Y:S02]  /*14b0*/  P2R R2, PR, RZ, 0x40 ;  /* 0x00000040ff027803 */ /* 0x000fe40000000000 */
        /* <DEDUP_REMOVED lines=132> */
[C---:B------:R-:W-:Y:S01]  /*1d00*/  LOP3.LUT P6, RZ, R5.reuse, 0x1000000, RZ, 0xc0, !PT ;  /* 0x0100000005ff7812 */ /* 0x040fe200078cc0ff */
[----:B------:R-:W2:Y:S01]  /*1d10*/  @!P1 LDC.64 R88, c[0x0][0x390] ;  /* 0x0000e400ff589b82 */ /* 0x000ea20000000a00 */
[----:B------:R-:W-:Y:S01]  /*1d20*/  LOP3.LUT P4, RZ, R5, 0x800000, RZ, 0xc0, !PT ;  /* 0x0080000005ff7812 */ /* 0x000fe2000788c0ff */
        /* <DEDUP_REMOVED lines=51> */
[----:B------:R-:W-:-:S05]  /*2060*/  @!P1 IMAD.WIDE.U32 R10, R13, R18, R10 ;  /* 0x000000120d0a9225 */ /* 0x000fca00078e000a */
[----:B------:R-:W-:Y:S01]  /*2070*/  @!P1 IADD3 R4, PT, PT, R11, R19, RZ ;  /* 0x000000130b049210 */ /* 0x000fe20007ffe0ff */
[----:B------:R-:W-:Y:S01]  /*2080*/  VIADD R19, R3, 0xe0 ;  /* 0x000000e003137836 */ /* 0x000fe20000000000 */
[----:B--2---:R-:W-:-:S04]  /*2090*/  @!P1 LEA R12, P0, R10, R28, 0x1 ;  /* 0x0000001c0a0c9211 */ /* 0x004fc800078008ff */
        /* <DEDUP_REMOVED lines=84> */
[----:B------:R-:W-:Y:S01]  /*25e0*/  ISETP.GE.U32.AND P0, PT, R29, UR14, PT ;  /* 0x0000000e1d007c0c */ /* 0x000fe2000bf06070 */
[----:B------:R-:W-:Y:S01]  /*25f0*/  HFMA2 R28, -RZ, RZ, 0, 0 ;  /* 0x00000000ff1c7431 */ /* 0x000fe200000001ff */
[----:B------:R-:W-:-:S02]  /*2600*/  LOP3.LUT P1, RZ, R5, 0x400000, RZ, 0xc0, !PT ;  /* 0x0040000005ff7812 */ /* 0x000fc4000782c0ff */
[----:B------:R-:W-:-:S03]  /*2610*/  ISETP.GE.AND.EX P2, PT, R19, UR15, PT, P0 ;  /* 0x0000000f13007c0c */ /* 0x000fc6000bf46300 */
[----:B------:R-:W2:Y:S10]  /*2620*/  @!P4 LDG.E R28, desc[UR18][R44.64] ;  /* 0x000000122c1cc981 */ /* 0x000eb4000c1e1900 */
[----:B------:R-:W1:Y:S01]  /*2630*/  @!P2 LDC.64 R62, c[0x0][0x3e0] ;  /* 0x0000f800ff3eab82 */ /* 0x000e620000000a00 */
[----:B------:R-:W-:-:S02]  /*2640*/  @!P2 MOV R18, R96 ;  /* 0x000000600012a202 */ /* 0x000fc40000000f00 */
[----:B------:R-:W-:-:S05]  /*2650*/  @P2 LOP3.LUT R7, R7, 0x800000, RZ, 0xfc, !PT ;  /* 0x0080000007072812 */ /* 0x000fca00078efcff */
[----:B------:R-:W3:Y:S01]  /*2660*/  @!P2 LDC.64 R66, c[0x0][0x390] ;  /* 0x0000e400ff42ab82 */ /* 0x000ee20000000a00 */
[-C--:B-1----:R-:W-:Y:S02]  /*2670*/  @!P2 IMAD R6, R19, R62.reuse, RZ ;  /* 0x0000003e1306a224 */ /* 0x082fe400078e02ff */
[----:B------:R-:W-:Y:S02]  /*2680*/  @!P2 IMAD.MOV.U32 R19, RZ, RZ, R99 ;  /* 0x000000ffff13a224 */ /* 0x000fe400078e0063 */
[----:B------:R-:W-:-:S04]  /*2690*/  @!P2 IMAD.WIDE.U32 R18, R29, R62, R18 ;  /* 0x0000003e1d12a225 */ /* 0x000fc800078e0012 */
[----:B------:R-:W-:Y:S01]  /*26a0*/  @!P2 IMAD R29, R29, R63, R6 ;  /* 0x0000003f1d1da224 */ /* 0x000fe200078e0206 */
[----:B---3--:R-:W-:-:S04]  /*26b0*/  @!P2 LEA R66, P0, R18, R66, 0x1 ;  /* 0x000000421242a211 */ /* 0x008fc800078008ff */
[----:B------:R-:W-:Y:S01]  /*26c0*/  @!P2 IADD3 R6, PT, PT, R19, R29, RZ ;  /* 0x0000001d1306a210 */ /* 0x000fe20007ffe0ff */
[----:B------:R-:W-:-:S03]  /*26d0*/  VIADD R19, R3, 0x110 ;  /* 0x0000011003137836 */ /* 0x000fc60000000000 */
[----:B------:R-:W-:Y:S01]  /*26e0*/  @!P2 LEA.HI.X R67, R18, R67, R6, 0x1, P0 ;  /* 0x000000431243a211 */ /* 0x000fe200000f0c06 */
[----:B------:R-:W-:Y:S01]  /*26f0*/  IMAD.MOV.U32 R18, RZ, RZ, RZ ;  /* 0x000000ffff127224 */ /* 0x000fe200078e00ff */
[----:B------:R-:W-:Y:S02]  /*2700*/  SHF.R.S32.HI R29, RZ, 0x1f, R19 ;  /* 0x0000001fff1d7819 */ /* 0x000fe40000011413 */
[----:B------:R-:W-:-:S03]  /*2710*/  ISETP.GE.U32.AND P0, PT, R19, UR14, PT ;  /* 0x0000000e13007c0c */ /* 0x000fc6000bf06070 */
[----:B------:R1:W3:Y:S01]  /*2720*/  @!P6 LDG.E R18, desc[UR18][R60.64] ;  /* 0x000000123c12e981 */ /* 0x0002e2000c1e1900 */
[----:B------:R-:W-:-:S13]  /*2730*/  ISETP.GE.AND.EX P2, PT, R29, UR15, PT, P0 ;  /* 0x0000000f1d007c0c */ /* 0x000fda000bf46300 */
[----:B------:R-:W4:Y:S08]  /*2740*/  @!P2 LDC.64 R64, c[0x0][0x3e0] ;  /* 0x0000f800ff40ab82 */ /* 0x000f300000000a00 */
[----:B-1----:R-:W1:Y:S01]  /*2750*/  @!P2 LDC.64 R60, c[0x0][0x390] ;  /* 0x0000e400ff3cab82 */ /* 0x002e620000000a00 */
[----:B------:R-:W-:Y:S01]  /*2760*/  @!P2 MOV R62, R96 ;  /* 0x00000060003ea202 */ /* 0x000fe20000000f00 */
[----:B------:R-:W-:-:S02]  /*2770*/  @!P2 IMAD.MOV.U32 R63, RZ, RZ, R99 ;  /* 0x000000ffff3fa224 */ /* 0x000fc400078e0063 */
[----:B------:R-:W-:-:S06]  /*2780*/  HFMA2 R44, -RZ, RZ, 0, 0 ;  /* 0x00000000ff2c7431 */ /* 0x000fcc00000001ff */
[----:B------:R-:W2:Y:S01]  /*2790*/  @!P3 LDG.E R44, desc[UR18][R50.64] ;  /* 0x00000012322cb981 */ /* 0x000ea2000c1e1900 */
[-C--:B----4-:R-:W-:Y:S02]  /*27a0*/  @!P2 IMAD R6, R29, R64.reuse, RZ ;  /* 0x000000401d06a224 */ /* 0x090fe400078e02ff */
[----:B------:R-:W-:-:S04]  /*27b0*/  @!P2 IMAD.WIDE.U32 R62, R19, R64, R62 ;  /* 0x00000040133ea225 */ /* 0x000fc800078e003e */
[----:B------:R-:W-:Y:S01]  /*27c0*/  @!P2 IMAD R19, R19, R65, R6 ;  /* 0x000000411313a224 */ /* 0x000fe200078e0206 */
[----:B-1----:R-:W-:-:S04]  /*27d0*/  @!P2 LEA R60, P0, R62, R60, 0x1 ;  /* 0x0000003c3e3ca211 */ /* 0x002fc800078008ff */
[----:B------:R-:W-:Y:S01]  /*27e0*/  @!P2 IADD3 R6, PT, PT, R63, R19, RZ ;  /* 0x000000133f06a210 */ /* 0x000fe20007ffe0ff */
[----:B------:R-:W-:-:S03]  /*27f0*/  VIADD R19, R3, 0x118 ;  /* 0x0000011803137836 */ /* 0x000fc60000000000 */
[----:B------:R-:W-:Y:S02]  /*2800*/  @!P2 LEA.HI.X R61, R62, R61, R6, 0x1, P0 ;  /* 0x0000003d3e3da211 */ /* 0x000fe400000f0c06 */
[----:B------:R-:W-:Y:S02]  /*2810*/  SHF.R.S32.HI R29, RZ, 0x1f, R19 ;  /* 0x0000001fff1d7819 */ /* 0x000fe40000011413 */
[----:B------:R-:W-:-:S04]  /*2820*/  ISETP.GE.U32.AND P0, PT, R19, UR14, PT ;  /* 0x0000000e13007c0c */ /* 0x000fc8000bf06070 */
[----:B------:R-:W-:Y:S01]  /*2830*/  ISETP.GE.AND.EX P3, PT, R29, UR15, PT, P0 ;  /* 0x0000000f1d007c0c */ /* 0x000fe2000bf66300 */
[----:B------:R-:W-:-:S06]  /*2840*/  IMAD.MOV.U32 R34, RZ, RZ, RZ ;  /* 0x000000ffff227224 */ /* 0x000fcc00078e00ff */
[----:B------:R1:W4:Y:S06]  /*2850*/  @!P1 LDG.E R34, desc[UR18][R58.64] ;  /* 0x000000123a229981 */ /* 0x00032c000c1e1900 */
[----:B------:R-:W0:Y:S08]  /*2860*/  @!P3 LDC.64 R64, c[0x0][0x3e0] ;  /* 0x0000f800ff40bb82 */ /* 0x000e300000000a00 */
[----:B-1----:R-:W1:Y:S01]  /*2870*/  @!P3 LDC.64 R58, c[0x0][0x390] ;  /* 0x0000e400ff3abb82 */ /* 0x002e620000000a00 */
[----:B------:R-:W-:Y:S01]  /*2880*/  @!P3 MOV R62, R96 ;  /* 0x00000060003eb202 */ /* 0x000fe20000000f00 */
[----:B------:R-:W-:Y:S01]  /*2890*/  @!P3 IMAD.MOV.U32 R63, RZ, RZ, R99 ;  /* 0x000000ffff3fb224 */ /* 0x000fe200078e0063 */
[----:B------:R-:W-:Y:S01]  /*28a0*/  LOP3.LUT P6, RZ, R5, 0x100000, RZ, 0xc0, !PT ;  /* 0x0010000005ff7812 */ /* 0x000fe200078cc0ff */
[----:B0-----:R-:W-:-:S02]  /*28b0*/  @!P3 IMAD R6, R29, R64, RZ ;  /* 0x000000401d06b224 */ /* 0x001fc400078e02ff */
[----:B------:R-:W-:-:S04]  /*28c0*/  @!P3 IMAD.WIDE.U32 R62, R19, R64, R62 ;  /* 0x00000040133eb225 */ /* 0x000fc800078e003e */
[----:B------:R-:W-:Y:S01]  /*28d0*/  @!P3 IMAD R19, R19, R65, R6 ;  /* 0x000000411313b224 */ /* 0x000fe200078e0206 */
[----:B-1----:R-:W-:-:S04]  /*28e0*/  @!P3 LEA R50, P0, R62, R58, 0x1 ;  /* 0x0000003a3e32b211 */ /* 0x002fc800078008ff */
[----:B------:R-:W-:Y:S01]  /*28f0*/  @!P3 IADD3 R6, PT, PT, R63, R19, RZ ;  /* 0x000000133f06b210 */ /* 0x000fe20007ffe0ff */
[----:B------:R-:W-:-:S03]  /*2900*/  VIADD R19, R3, 0x120 ;  /* 0x0000012003137836 */ /* 0x000fc60000000000 */
[----:B------:R-:W-:Y:S01]  /*2910*/  @!P3 LEA.HI.X R51, R62, R59, R6, 0x1, P0 ;  /* 0x0000003b3e33b211 */ /* 0x000fe200000f0c06 */
[----:B------:R-:W-:Y:S01]  /*2920*/  IMAD.MOV.U32 R62, RZ, RZ, RZ ;  /* 0x000000ffff3e7224 */ /* 0x000fe200078e00ff */
[----:B------:R-:W-:Y:S02]  /*2930*/  SHF.R.S32.HI R45, RZ, 0x1f, R19 ;  /* 0x0000001fff2d7819 */ /* 0x000fe40000011413 */
[----:B------:R-:W-:-:S03]  /*2940*/  ISETP.GE.U32.AND P0, PT, R19, UR14, PT ;  /* 0x0000000e13007c0c */ /* 0x000fc6000bf06070 */
[----:B------:R0:W4:Y:S01]  /*2950*/  @!P6 LDG.E R62, desc[UR18][R56.64] ;  /* 0x00000012383ee981 */ /* 0x000122000c1e1900 */
[----:B------:R-:W-:-:S13]  /*2960*/  ISETP.GE.AND.EX P6, PT, R45, UR15, PT, P0 ;  /* 0x0000000f2d007c0c */ /* 0x000fda000bfc6300 */
[----:B------:R-:W1:Y:S08]  /*2970*/  @!P6 LDC.64 R74, c[0x0][0x3e0] ;  /* 0x0000f800ff4aeb82 */ /* 0x000e700000000a00 */
[----:B0-----:R-:W0:Y:S01]  /*2980*/  @!P6 LDC.64 R56, c[0x0][0x390] ;  /* 0x0000e400ff38eb82 */ /* 0x001e220000000a00 */
[----:B------:R-:W-:Y:S01]  /*2990*/  @!P6 MOV R64, R96 ;  /* 0x000000600040e202 */ /* 0x000fe20000000f00 */
[----:B------:R-:W-:Y:S01]  /*29a0*/  @!P6 IMAD.MOV.U32 R65, RZ, RZ, R99 ;  /* 0x000000ffff41e224 */ /* 0x000fe200078e0063 */
[----:B------:R-:W-:-:S02]  /*29b0*/  LOP3.LUT R7, R7, 0xffbfffff, RZ, 0xc0, !PT ;  /* 0xffbfffff07077812 */ /* 0x000fc400078ec0ff */
[----:B------:R-:W-:Y:S02]  /*29c0*/  LOP3.LUT P4, RZ, R5, 0x80000, RZ, 0xc0, !PT ;  /* 0x0008000005ff7812 */ /* 0x000fe4000788c0ff */
[----:B------:R-:W-:Y:S02]  /*29d0*/  @P2 LOP3.LUT R7, R7, 0x400000, RZ, 0xfc, !PT ;  /* 0x0040000007072812 */ /* 0x000fe400078efcff */
[----:B------:R-:W-:Y:S01]  /*29e0*/  LOP3.LUT P2, RZ, R5, 0x20000, RZ, 0xc0, !PT ;  /* 0x0002000005ff7812 */ /* 0x000fe2000784c0ff */
[-C--:B-1----:R-:W-:Y:S02]  /*29f0*/  @!P6 IMAD R6, R45, R74.reuse, RZ ;  /* 0x0000004a2d06e224 */ /* 0x082fe400078e02ff */
[----:B------:R-:W-:-:S04]  /*2a00*/  @!P6 IMAD.WIDE.U32 R64, R19, R74, R64 ;  /* 0x0000004a1340e225 */ /* 0x000fc800078e0040 */
[----:B------:R-:W-:Y:S02]  /*2a10*/  @!P6 IMAD R19, R19, R75, R6 ;  /* 0x0000004b1313e224 */ /* 0x000fe400078e0206 */
[----:B------:R-:W-:Y:S01]  /*2a20*/  HFMA2 R58, -RZ, RZ, 0, 0 ;  /* 0x00000000ff3a7431 */ /* 0x000fe200000001ff */
[----:B0-----:R-:W-:-:S03]  /*2a30*/  @!P6 LEA R56, P0, R64, R56, 0x1 ;  /* 0x000000384038e211 */ /* 0x001fc600078008ff */
[----:B------:R-:W4:Y:S01]  /*2a40*/  @!P2 LDG.E R78, desc[UR18][R8.64] ;  /* 0x00000012084ea981 */ /* 0x000f22000c1e1900 */
[----:B------:R-:W-:Y:S01]  /*2a50*/  @!P6 IADD3 R6, PT, PT, R65, R19, RZ ;  /* 0x000000134106e210 */ /* 0x000fe20007ffe0ff */
[----:B------:R-:W-:Y:S02]  /*2a60*/  VIADD R19, R3, 0x128 ;  /* 0x0000012803137836 */ /* 0x000fe40000000000 */
[----:B------:R0:W4:Y:S01]  /*2a70*/  @!P4 LDG.E R58, desc[UR18][R42.64] ;  /* 0x000000122a3ac981 */ /* 0x000122000c1e1900 */
[----:B------:R-:W-:Y:S02]  /*2a80*/  @!P6 LEA.HI.X R57, R64, R57, R6, 0x1, P0 ;  /* 0x000000394039e211 */ /* 0x000fe400000f0c06 */
[----:B------:R-:W-:Y:S02]  /*2a90*/  ISETP.GE.U32.AND P0, PT, R19, UR14, PT ;  /* 0x0000000e13007c0c */ /* 0x000fe4000bf06070 */
[----:B0-----:R-:W-:-:S04]  /*2aa0*/  SHF.R.S32.HI R43, RZ, 0x1f, R19 ;  /* 0x0000001fff2b7819 */ /* 0x001fc80000011413 */
[----:B------:R-:W-:Y:S02]  /*2ab0*/  ISETP.GE.AND.EX P2, PT, R43, UR15, PT, P0 ;  /* 0x0000000f2b007c0c */ /* 0x000fe4000bf46300 */
[----:B------:R-:W-:Y:S02]  /*2ac0*/  LOP3.LUT R7, R7, 0xffdfffff, RZ, 0xc0, !PT ;  /* 0xffdfffff07077812 */ /* 0x000fe400078ec0ff */
[----:B------:R-:W-:Y:S02]  /*2ad0*/  P2R R29, PR, RZ, 0x8 ;  /* 0x00000008ff1d7803 */ /* 0x000fe40000000000 */
[----:B------:R-:W-:Y:S02]  /*2ae0*/  @P3 LOP3.LUT R7, R7, 0x200000, RZ, 0xfc, !PT ;  /* 0x0020000007073812 */ /* 0x000fe400078efcff */
[----:B------:R-:W-:Y:S01]  /*2af0*/  LOP3.LUT P3, RZ, R5, 0x40000, RZ, 0xc0, !PT ;  /* 0x0004000005ff7812 */ /* 0x000fe2000786c0ff */
[----:B------:R-:W-:-:S04]  /*2b00*/  IMAD.MOV.U32 R42, RZ, RZ, RZ ;  /* 0x000000ffff2a7224 */ /* 0x000fc800078e00ff */
[----:B------:R-:W0:Y:S08]  /*2b10*/  @!P2 LDC.64 R74, c[0x0][0x3e0] ;  /* 0x0000f800ff4aab82 */ /* 0x000e300000000a00 */
[----:B------:R1:W4:Y:S01]  /*2b20*/  @!P3 LDG.E R42, desc[UR18][R46.64] ;  /* 0x000000122e2ab981 */ /* 0x000322000c1e1900 */
[----:B------:R-:W-:Y:S01]  /*2b30*/  LOP3.LUT R7, R7, 0xffefffff, RZ, 0xc0, !PT ;  /* 0xffefffff07077812 */ /* 0x000fe200078ec0ff */
[----:B-1----:R-:W1:Y:S03]  /*2b40*/  @!P2 LDC.64 R46, c[0x0][0x390] ;  /* 0x0000e400ff2eab82 */ /* 0x002e660000000a00 */
[----:B------:R-:W-:Y:S01]  /*2b50*/  @P6 LOP3.LUT R7, R7, 0x100000, RZ, 0xfc, !PT ;  /* 0x0010000007076812 */ /* 0x000fe200078efcff */
[----:B------:R-:W-:Y:S01]  /*2b60*/  @!P2 IMAD.MOV.U32 R65, RZ, RZ, R99 ;  /* 0x000000ffff41a224 */ /* 0x000fe200078e0063 */
[----:B------:R-:W-:-:S02]  /*2b70*/  @!P2 MOV R64, R96 ;  /* 0x000000600040a202 */ /* 0x000fc40000000f00 */
[----:B------:R-:W-:Y:S01]  /*2b80*/  ISETP.NE.AND P6, PT, R2, RZ, PT ;  /* 0x000000ff0200720c */ /* 0x000fe20003fc5270 */
[-C--:B0-----:R-:W-:Y:S01]  /*2b90*/  @!P2 IMAD R2, R43, R74.reuse, RZ ;  /* 0x0000004a2b02a224 */ /* 0x081fe200078e02ff */
[----:B------:R-:W-:Y:S01]  /*2ba0*/  LOP3.LUT P4, RZ, R5, 0x8000, RZ, 0xc0, !PT ;  /* 0x0000800005ff7812 */ /* 0x000fe2000788c0ff */
[----:B------:R-:W-:-:S04]  /*2bb0*/  @!P2 IMAD.WIDE.U32 R64, R19, R74, R64 ;  /* 0x0000004a1340a225 */ /* 0x000fc800078e0040 */
[----:B------:R-:W-:Y:S02]  /*2bc0*/  @!P2 IMAD R19, R19, R75, R2 ;  /* 0x0000004b1313a224 */ /* 0x000fe400078e0202 */
[----:B------:R-:W-:Y:S02]  /*2bd0*/  VIADD R9, R3, 0x130 ;  /* 0x0000013003097836 */ /* 0x000fe40000000000 */
[----:B------:R-:W-:Y:S01]  /*2be0*/  HFMA2 R8, -RZ, RZ, 0, 0 ;  /* 0x00000000ff087431 */ /* 0x000fe200000001ff */
[----:B------:R-:W-:Y:S02]  /*2bf0*/  @!P2 IADD3 R2, PT, PT, R65, R19, RZ ;  /* 0x000000134102a210 */ /* 0x000fe40007ffe0ff */
[----:B------:R-:W-:-:S03]  /*2c00*/  SHF.R.S32.HI R19, RZ, 0x1f, R9 ;  /* 0x0000001fff137819 */ /* 0x000fc60000011409 */
[----:B------:R-:W4:Y:S01]  /*2c10*/  @!P4 LDG.E R8, desc[UR18][R52.64] ;  /* 0x000000123408c981 */ /* 0x000f22000c1e1900 */
[----:B-1----:R-:W-:-:S04]  /*2c20*/  @!P2 LEA R46, P0, R64, R46, 0x1 ;  /* 0x0000002e402ea211 */ /* 0x002fc800078008ff */
[----:B------:R-:W-:Y:S02]  /*2c30*/  @!P2 LEA.HI.X R47, R64, R47, R2, 0x1, P0 ;  /* 0x0000002f402fa211 */ /* 0x000fe400000f0c02 */
[----:B------:R-:W-:-:S04]  /*2c40*/  ISETP.GE.U32.AND P0, PT, R9, UR14, PT ;  /* 0x0000000e09007c0c */ /* 0x000fc8000bf06070 */
[----:B------:R-:W-:Y:S02]  /*2c50*/  ISETP.GE.AND.EX P4, PT, R19, UR15, PT, P0 ;  /* 0x0000000f13007c0c */ /* 0x000fe4000bf86300 */
[----:B------:R-:W-:Y:S01]  /*2c60*/  LOP3.LUT P1, RZ, R5, 0x10000, RZ, 0xc0, !PT ;  /* 0x0001000005ff7812 */ /* 0x000fe2000782c0ff */
[----:B------:R-:W-:-:S10]  /*2c70*/  IMAD.MOV.U32 R74, RZ, RZ, RZ ;  /* 0x000000ffff4a7224 */ /* 0x000fd400078e00ff */
[----:B------:R-:W0:Y:S02]  /*2c80*/  @!P4 LDC.64 R82, c[0x0][0x3e0] ;  /* 0x0000f800ff52cb82 */ /* 0x000e240000000a00 */
[----:B------:R1:W4:Y:S06]  /*2c90*/  @!P1 LDG.E R74, desc[UR18][R48.64] ;  /* 0x00000012304a9981 */ /* 0x00032c000c1e1900 */
[----:B-1----:R-:W1:Y:S01]  /*2ca0*/  @!P4 LDC.64 R48, c[0x0][0x390] ;  /* 0x0000e400ff30cb82 */ /* 0x002e620000000a00 */
[----:B------:R-:W-:Y:S01]  /*2cb0*/  @!P4 MOV R64, R96 ;  /* 0x000000600040c202 */ /* 0x000fe20000000f00 */
[----:B------:R-:W-:Y:S01]  /*2cc0*/  @!P4 IMAD.MOV.U32 R65, RZ, RZ, R99 ;  /* 0x000000ffff41c224 */ /* 0x000fe200078e0063 */
[----:B------:R-:W-:-:S04]  /*2cd0*/  LOP3.LUT R7, R7, 0xfff7ffff, RZ, 0xc0, !PT ;  /* 0xfff7ffff07077812 */ /* 0x000fc800078ec0ff */
[----:B------:R-:W-:Y:S01]  /*2ce0*/  @P2 LOP3.LUT R7, R7, 0x80000, RZ, 0xfc, !PT ;  /* 0x0008000007072812 */ /* 0x000fe200078efcff */
[-C--:B0-----:R-:W-:Y:S02]  /*2cf0*/  @!P4 IMAD R2, R19, R82.reuse, RZ ;  /* 0x000000521302c224 */ /* 0x081fe400078e02ff */
[----:B------:R-:W-:-:S04]  /*2d00*/  @!P4 IMAD.WIDE.U32 R64, R9, R82, R64 ;  /* 0x000000520940c225 */ /* 0x000fc800078e0040 */
[----:B------:R-:W-:Y:S01]  /*2d10*/  @!P4 IMAD R9, R9, R83, R2 ;  /* 0x000000530909c224 */ /* 0x000fe200078e0202 */
[----:B------:R-:W-:-:S04]  /*2d20*/  LOP3.LUT R7, R7, 0xfffbffff, RZ, 0xc0, !PT ;  /* 0xfffbffff07077812 */ /* 0x000fc800078ec0ff */
[----:B------:R-:W-:Y:S02]  /*2d30*/  @!P4 IADD3 R2, PT, PT, R65, R9, RZ ;  /* 0x000000094102c210 */ /* 0x000fe40007ffe0ff */
[C---:B-1----:R-:W-:Y:S02]  /*2d40*/  @!P4 LEA R48, P0, R64.reuse, R48, 0x1 ;  /* 0x000000304030c211 */ /* 0x042fe400078008ff */
[----:B------:R-:W-:Y:S02]  /*2d50*/  @P4 LOP3.LUT R7, R7, 0x40000, RZ, 0xfc, !PT ;  /* 0x0004000007074812 */ /* 0x000fe400078efcff */
[----:B------:R-:W-:Y:S02]  /*2d60*/  @!P4 LEA.HI.X R49, R64, R49, R2, 0x1, P0 ;  /* 0x000000314031c211 */ /* 0x000fe400000f0c02 */
[----:B------:R-:W-:Y:S01]  /*2d70*/  ISETP.NE.AND P4, PT, R0, RZ, PT ;  /* 0x000000ff0000720c */ /* 0x000fe20003f85270 */
[----:B------:R-:W-:Y:S02]  /*2d80*/  VIADD R9, R3, 0x138 ;  /* 0x0000013803097836 */ /* 0x000fe40000000000 */
[----:B------:R-:W-:-:S03]  /*2d90*/  HFMA2 R2, -RZ, RZ, 0, 0 ;  /* 0x00000000ff027431 */ /* 0x000fc600000001ff */
[----:B------:R-:W-:Y:S02]  /*2da0*/  SHF.R.S32.HI R19, RZ, 0x1f, R9 ;  /* 0x0000001fff137819 */ /* 0x000fe40000011409 */
[----:B------:R-:W-:-:S05]  /*2db0*/  ISETP.GE.U32.AND P0, PT, R9, UR14, PT ;  /* 0x0000000e09007c0c */ /* 0x000fca000bf06070 */
[----:B------:R-:W4:Y:S01]  /*2dc0*/  @!P4 LDG.E R2, desc[UR18][R36.64] ;  /* 0x000000122402c981 */ /* 0x000f22000c1e1900 */
[----:B------:R-:W-:Y:S02]  /*2dd0*/  ISETP.GE.AND.EX P4, PT, R19, UR15, PT, P0 ;  /* 0x0000000f13007c0c */ /* 0x000fe4000bf86300 */
[----:B------:R-:W-:Y:S01]  /*2de0*/  LOP3.LUT P3, RZ, R5, 0x4000, RZ, 0xc0, !PT ;  /* 0x0000400005ff7812 */ /* 0x000fe2000786c0ff */
[----:B------:R-:W-:-:S10]  /*2df0*/  IMAD.MOV.U32 R82, RZ, RZ, RZ ;  /* 0x000000ffff527224 */ /* 0x000fd400078e00ff */
[----:B------:R-:W0:Y:S02]  /*2e00*/  @!P4 LDC.64 R64, c[0x0][0x3e0] ;  /* 0x0000f800ff40cb82 */ /* 0x000e240000000a00 */
[----:B------:R1:W4:Y:S06]  /*2e10*/  @!P3 LDG.E R82, desc[UR18][R40.64] ;  /* 0x000000122852b981 */ /* 0x00032c000c1e1900 */
[----:B-1----:R-:W1:Y:S01]  /*2e20*/  @!P4 LDC.64 R40, c[0x0][0x390] ;  /* 0x0000e400ff28cb82 */ /* 0x002e620000000a00 */
[----:B------:R-:W-:Y:S01]  /*2e30*/  @!P4 MOV R52, R96 ;  /* 0x000000600034c202 */ /* 0x000fe20000000f00 */
[----:B------:R-:W-:-:S02]  /*2e40*/  @!P4 IMAD.MOV.U32 R53, RZ, RZ, R99 ;  /* 0x000000ffff35c224 */ /* 0x000fc400078e0063 */
[-C--:B0-----:R-:W-:Y:S02]  /*2e50*/  @!P4 IMAD R0, R19, R64.reuse, RZ ;  /* 0x000000401300c224 */ /* 0x081fe400078e02ff */
[----:B------:R-:W-:-:S04]  /*2e60*/  @!P4 IMAD.WIDE.U32 R52, R9, R64, R52 ;  /* 0x000000400934c225 */ /* 0x000fc800078e0034 */
[----:B------:R-:W-:-:S05]  /*2e70*/  @!P4 IMAD R9, R9, R65, R0 ;  /* 0x000000410909c224 */ /* 0x000fca00078e0200 */
[----:B------:R-:W-:Y:S01]  /*2e80*/  @!P4 IADD3 R0, PT, PT, R53, R9, RZ ;  /* 0x000000093500c210 */ /* 0x000fe20007ffe0ff */
[----:B------:R-:W-:Y:S01]  /*2e90*/  VIADD R9, R3, 0x140 ;  /* 0x0000014003097836 */ /* 0x000fe20000000000 */
[C---:B-1----:R-:W-:Y:S02]  /*2ea0*/  @!P4 LEA R40, P0, R52.reuse, R40, 0x1 ;  /* 0x000000283428c211 */ /* 0x042fe400078008ff */
[----:B------:R-:W-:Y:S02]  /*2eb0*/  LOP3.LUT R7, R7, 0xfffdffff, RZ, 0xc0, !PT ;  /* 0xfffdffff07077812 */ /* 0x000fe400078ec0ff */
[----:B------:R-:W-:Y:S02]  /*2ec0*/  @!P4 LEA.HI.X R41, R52, R41, R0, 0x1, P0 ;  /* 0x000000293429c211 */ /* 0x000fe400000f0c00 */
[----:B------:R-:W-:Y:S02]  /*2ed0*/  SHF.R.S32.HI R37, RZ, 0x1f, R9 ;  /* 0x0000001fff257819 */ /* 0x000fe40000011409 */
[----:B------:R-:W-:-:S02]  /*2ee0*/  ISETP.GE.U32.AND P0, PT, R9, UR14, PT ;  /* 0x0000000e09007c0c */ /* 0x000fc4000bf06070 */
[----:B------:R-:W-:Y:S02]  /*2ef0*/  @P4 LOP3.LUT R7, R7, 0x20000, RZ, 0xfc, !PT ;  /* 0x0002000007074812 */ /* 0x000fe400078efcff */
[----:B------:R-:W-:Y:S02]  /*2f00*/  P2R R19, PR, RZ, 0x10 ;  /* 0x00000010ff137803 */ /* 0x000fe40000000000 */
[----:B------:R-:W-:-:S13]  /*2f10*/  ISETP.GE.AND.EX P4, PT, R37, UR15, PT, P0 ;  /* 0x0000000f25007c0c */ /* 0x000fda000bf86300 */
[----:B------:R-:W0:Y:S01]  /*2f20*/  @!P4 LDC.64 R90, c[0x0][0x3e0] ;  /* 0x0000f800ff5acb82 */ /* 0x000e220000000a00 */
[----:B------:R-:W-:Y:S01]  /*2f30*/  @!P4 MOV R64, R96 ;  /* 0x000000600040c202 */ /* 0x000fe20000000f00 */
[----:B------:R-:W-:Y:S01]  /*2f40*/  @!P4 IMAD.MOV.U32 R65, RZ, RZ, R99 ;  /* 0x000000ffff41c224 */ /* 0x000fe200078e0063 */
[----:B------:R-:W-:Y:S01]  /*2f50*/  LOP3.LUT P1, RZ, R5, 0x800, RZ, 0xc0, !PT ;  /* 0x0000080005ff7812 */ /* 0x000fe2000782c0ff */
[----:B0-----:R-:W-:-:S04]  /*2f60*/  @!P4 IMAD R0, R37, R90, RZ ;  /* 0x0000005a2500c224 */ /* 0x001fc800078e02ff */
[----:B------:R-:W0:Y:S01]  /*2f70*/  @!P4 LDC.64 R36, c[0x0][0x390] ;  /* 0x0000e400ff24cb82 */ /* 0x000e220000000a00 */
[----:B------:R-:W-:-:S04]  /*2f80*/  @!P4 IMAD.WIDE.U32 R64, R9, R90, R64 ;  /* 0x0000005a0940c225 */ /* 0x000fc800078e0040 */
[----:B------:R-:W-:Y:S02]  /*2f90*/  @!P4 IMAD R9, R9, R91, R0 ;  /* 0x0000005b0909c224 */ /* 0x000fe400078e0200 */
[----:B------:R-:W-:-:S03]  /*2fa0*/  HFMA2 R6, -RZ, RZ, 0, 0 ;  /* 0x00000000ff067431 */ /* 0x000fc600000001ff */
[----:B------:R-:W-:Y:S01]  /*2fb0*/  @!P4 IADD3 R0, PT, PT, R65, R9, RZ ;  /* 0x000000094100c210 */ /* 0x000fe20007ffe0ff */
[----:B------:R-:W-:Y:S02]  /*2fc0*/  VIADD R9, R3, 0x148 ;  /* 0x0000014803097836 */ /* 0x000fe40000000000 */
[----:B------:R1:W4:Y:S01]  /*2fd0*/  @!P1 LDG.E R6, desc[UR18][R20.64] ;  /* 0x0000001214069981 */ /* 0x000322000c1e1900 */
[----:B0-----:R-:W-:-:S04]  /*2fe0*/  @!P4 LEA R36, P0, R64, R36, 0x1 ;  /* 0x000000244024c211 */ /* 0x001fc800078008ff */
[----:B------:R-:W-:Y:S01]  /*2ff0*/  @!P4 LEA.HI.X R37, R64, R37, R0, 0x1, P0 ;  /* 0x000000254025c211 */ /* 0x000fe200000f0c00 */
[----:B------:R-:W-:Y:S01]  /*3000*/  HFMA2 R64, -RZ, RZ, 0, 0 ;  /* 0x00000000ff407431 */ /* 0x000fe200000001ff */
[----:B-1----:R-:W-:Y:S02]  /*3010*/  SHF.R.S32.HI R21, RZ, 0x1f, R9 ;  /* 0x0000001fff157819 */ /* 0x002fe40000011409 */
[----:B------:R-:W-:-:S03]  /*3020*/  ISETP.GE.U32.AND P0, PT, R9, UR14, PT ;  /* 0x0000000e09007c0c */ /* 0x000fc6000bf06070 */
[----:B------:R-:W4:Y:S01]  /*3030*/  @!P6 LDG.E R64, desc[UR18][R22.64] ;  /* 0x000000121640e981 */ /* 0x000f22000c1e1900 */
[----:B------:R-:W-:Y:S02]  /*3040*/  ISETP.GE.AND.EX P6, PT, R21, UR15, PT, P0 ;  /* 0x0000000f15007c0c */ /* 0x000fe4000bfc6300 */
[C---:B------:R-:W-:Y:S01]  /*3050*/  LOP3.LUT P3, RZ, R5.reuse, 0x400, RZ, 0xc0, !PT ;  /* 0x0000040005ff7812 */ /* 0x040fe2000786c0ff */
[----:B------:R-:W-:Y:S01]  /*3060*/  IMAD.MOV.U32 R20, RZ, RZ, RZ ;  /* 0x000000ffff147224 */ /* 0x000fe200078e00ff */
[----:B------:R-:W-:-:S09]  /*3070*/  LOP3.LUT P2, RZ, R5, 0x1000, RZ, 0xc0, !PT ;  /* 0x0000100005ff7812 */ /* 0x000fd2000784c0ff */
[----:B------:R-:W0:Y:S02]  /*3080*/  @!P6 LDC.64 R90, c[0x0][0x3e0] ;  /* 0x0000f800ff5aeb82 */ /* 0x000e240000000a00 */
[----:B------:R1:W4:Y:S01]  /*3090*/  @!P3 LDG.E R20, desc[UR18][R30.64] ;  /* 0x000000121e14b981 */ /* 0x000322000c1e1900 */
[----:B------:R-:W-:-:S06]  /*30a0*/  IMAD.MOV.U32 R52, RZ, RZ, RZ ;  /* 0x000000ffff347224 */ /* 0x000fcc00078e00ff */
[----:B------:R5:W4:Y:S01]  /*30b0*/  @!P2 LDG.E R52, desc[UR18][R32.64] ;  /* 0x000000122034a981 */ /* 0x000b22000c1e1900 */
[----:B-1----:R-:W1:Y:S01]  /*30c0*/  @!P6 LDC.64 R30, c[0x0][0x390] ;  /* 0x0000e400ff1eeb82 */ /* 0x002e620000000a00 */
[----:B-----5:R-:W-:Y:S01]  /*30d0*/  @!P6 MOV R32, R96 ;  /* 0x000000600020e202 */ /* 0x020fe20000000f00 */
[----:B------:R-:W-:Y:S02]  /*30e0*/  @!P6 IMAD.MOV.U32 R33, RZ, RZ, R99 ;  /* 0x000000ffff21e224 */ /* 0x000fe400078e0063 */
        /* <DEDUP_REMOVED lines=11> */
[----:B------:R-:W-:-:S13]  /*31a0*/  ISETP.GE.AND.EX P4, PT, R21, UR15, PT, P0 ;  /* 0x0000000f15007c0c */ /* 0x000fda000bf86300 */
[----:B------:R-:W0:Y:S08]  /*31b0*/  @!P4 LDC.64 R94, c[0x0][0x3e0] ;  /* 0x0000f800ff5ecb82 */ /* 0x000e300000000a00 */
[----:B------:R-:W1:Y:S01]  /*31c0*/  @!P4 LDC.64 R114, c[0x0][0x390] ;  /* 0x0000e400ff72cb82 */ /* 0x000e620000000a00 */
[----:B------:R-:W-:Y:S01]  /*31d0*/  LOP3.LUT P2, RZ, R5, 0x100, RZ, 0xc0, !PT ;  /* 0x0000010005ff7812 */ /* 0x000fe2000784c0ff */
[----:B------:R-:W-:Y:S01]  /*31e0*/  @!P4 IMAD.MOV.U32 R91, RZ, RZ, R99 ;  /* 0x000000ffff5bc224 */ /* 0x000fe200078e0063 */
[----:B------:R-:W-:-:S02]  /*31f0*/  @!P4 MOV R90, R96 ;  /* 0x00000060005ac202 */ /* 0x000fc40000000f00 */
[----:B------:R-:W-:Y:S01]  /*3200*/  LOP3.LUT P1, RZ, R5, 0x80, RZ, 0xc0, !PT ;  /* 0x0000008005ff7812 */ /* 0x000fe2000782c0ff */
[----:B------:R-:W-:Y:S02]  /*3210*/  IMAD.MOV.U32 R32, RZ, RZ, RZ ;  /* 0x000000ffff207224 */ /* 0x000fe400078e00ff */
[----:B------:R-:W-:-:S06]  /*3220*/  HFMA2 R22, -RZ, RZ, 0, 0 ;  /* 0x00000000ff167431 */ /* 0x000fcc00000001ff */
[----:B------:R5:W4:Y:S01]  /*3230*/  @!P2 LDG.E R32, desc[UR18][R84.64] ;  /* 0x000000125420a981 */ /* 0x000b22000c1e1900 */
[-C--:B0-----:R-:W-:Y:S02]  /*3240*/  @!P4 IMAD R0, R21, R94.reuse, RZ ;  /* 0x0000005e1500c224 */ /* 0x081fe400078e02ff */
[C---:B------:R-:W-:Y:S01]  /*3250*/  @!P4 IMAD.WIDE.U32 R90, R9.reuse, R94, R90 ;  /* 0x0000005e095ac225 */ /* 0x040fe200078e005a */
[----:B------:R0:W4:Y:S03]  /*3260*/  @!P1 LDG.E R22, desc[UR18][R14.64] ;  /* 0x000000120e169981 */ /* 0x000126000c1e1900 */
[----:B------:R-:W-:Y:S01]  /*3270*/  @!P4 IMAD R9, R9, R95, R0 ;  /* 0x0000005f0909c224 */ /* 0x000fe200078e0200 */
[----:B-1----:R-:W-:-:S04]  /*3280*/  @!P4 LEA R114, P0, R90, R114, 0x1 ;  /* 0x000000725a72c211 */ /* 0x002fc800078008ff */
[----:B------:R-:W-:Y:S01]  /*3290*/  @!P4 IADD3 R0, PT, PT, R91, R9, RZ ;  /* 0x000000095b00c210 */ /* 0x000fe20007ffe0ff */
[----:B------:R-:W-:Y:S02]  /*32a0*/  VIADD R9, R3, 0x158 ;  /* 0x0000015803097836 */ /* 0x000fe40000000000 */
[----:B-----5:R-:W-:Y:S01]  /*32b0*/  HFMA2 R84, -RZ, RZ, 0, 0 ;  /* 0x00000000ff547431 */ /* 0x020fe200000001ff */
[----:B------:R-:W-:Y:S02]  /*32c0*/  @!P4 LEA.HI.X R115, R90, R115, R0, 0x1, P0 ;  /* 0x000000735a73c211 */ /* 0x000fe400000f0c00 */
[----:B0-----:R-:W-:Y:S02]  /*32d0*/  SHF.R.S32.HI R15, RZ, 0x1f, R9 ;  /* 0x0000001fff0f7819 */ /* 0x001fe40000011409 */
[----:B------:R-:W-:Y:S01]  /*32e0*/  ISETP.GE.U32.AND P0, PT, R9, UR14, PT ;  /* 0x0000000e09007c0c */ /* 0x000fe2000bf06070 */
[----:B------:R0:W5:Y:S03]  /*32f0*/  @!P5 LDG.E R84, desc[UR18][R26.64] ;  /* 0x000000121a54d981 */ /* 0x000166000c1e1900 */
[----:B------:R-:W-:-:S13]  /*3300*/  ISETP.GE.AND.EX P5, PT, R15, UR15, PT, P0 ;  /* 0x0000000f0f007c0c */ /* 0x000fda000bfa6300 */
[----:B------:R-:W1:Y:S01]  /*3310*/  @!P5 LDC.64 R90, c[0x0][0x3e0] ;  /* 0x0000f800ff5adb82 */ /* 0x000e620000000a00 */
[----:B------:R-:W-:Y:S01]  /*3320*/  @!P5 MOV R94, R96 ;  /* 0x00000060005ed202 */ /* 0x000fe20000000f00 */
[----:B------:R-:W-:Y:S02]  /*3330*/  @!P5 IMAD.MOV.U32 R95, RZ, RZ, R99 ;  /* 0x000000ffff5fd224 */ /* 0x000fe400078e0063 */
[-C--:B-1----:R-:W-:Y:S02]  /*3340*/  @!P5 IMAD R0, R15, R90.reuse, RZ ;  /* 0x0000005a0f00d224 */ /* 0x082fe400078e02ff */
[----:B------:R-:W-:-:S04]  /*3350*/  @!P5 IMAD.WIDE.U32 R94, R9, R90, R94 ;  /* 0x0000005a095ed225 */ /* 0x000fc800078e005e */
[----:B------:R-:W-:Y:S02]  /*3360*/  @!P5 IMAD R9, R9, R91, R0 ;  /* 0x0000005b0909d224 */ /* 0x000fe400078e0200 */
[----:B------:R-:W1:Y:S03]  /*3370*/  @!P5 LDC.64 R90, c[0x0][0x390] ;  /* 0x0000e400ff5adb82 */ /* 0x000e660000000a00 */
[----:B------:R-:W-:Y:S01]  /*3380*/  @!P5 IADD3 R0, PT, PT, R95, R9, RZ ;  /* 0x000000095f00d210 */ /* 0x000fe20007ffe0ff */
[----:B------:R-:W-:Y:S01]  /*3390*/  VIADD R9, R3, 0x160 ;  /* 0x0000016003097836 */ /* 0x000fe20000000000 */
[----:B------:R-:W-:-:S04]  /*33a0*/  LOP3.LUT R7, R7, 0xffff7fff, RZ, 0xc0, !PT ;  /* 0xffff7fff07077812 */ /* 0x000fc800078ec0ff */
[----:B------:R-:W-:Y:S02]  /*33b0*/  SHF.R.S32.HI R15, RZ, 0x1f, R9 ;  /* 0x0000001fff0f7819 */ /* 0x000fe40000011409 */
[----:B------:R-:W-:Y:S02]  /*33c0*/  @P6 LOP3.LUT R7, R7, 0x8000, RZ, 0xfc, !PT ;  /* 0x0000800007076812 */ /* 0x000fe400078efcff */
[----:B------:R-:W-:Y:S02]  /*33d0*/  P2R R23, PR, RZ, 0x40 ;  /* 0x00000040ff177803 */ /* 0x000fe40000000000 */
[----:B-1----:R-:W-:-:S04]  /*33e0*/  @!P5 LEA R90, P0, R94, R90, 0x1 ;  /* 0x0000005a5e5ad211 */ /* 0x002fc800078008ff */
[----:B------:R-:W-:Y:S02]  /*33f0*/  @!P5 LEA.HI.X R91, R94, R91, R0, 0x1, P0 ;  /* 0x0000005b5e5bd211 */ /* 0x000fe400000f0c00 */
[----:B------:R-:W-:-:S04]  /*3400*/  ISETP.GE.U32.AND P0, PT, R9, UR14, PT ;  /* 0x0000000e09007c0c */ /* 0x000fc8000bf06070 */
[----:B------:R-:W-:-:S13]  /*3410*/  ISETP.GE.AND.EX P6, PT, R15, UR15, PT, P0 ;  /* 0x0000000f0f007c0c */ /* 0x000fda000bfc6300 */
[----:B------:R-:W1:Y:S01]  /*3420*/  @!P6 LDC.64 R94, c[0x0][0x3e0] ;  /* 0x0000f800ff5eeb82 */ /* 0x000e620000000a00 */
[----:B------:R-:W-:Y:S01]  /*3430*/  @!P6 MOV R100, R96 ;  /* 0x000000600064e202 */ /* 0x000fe20000000f00 */
[----:B------:R-:W-:Y:S01]  /*3440*/  @!P6 IMAD.MOV.U32 R101, RZ, RZ, R99 ;  /* 0x000000ffff65e224 */ /* 0x000fe200078e0063 */
[C---:B------:R-:W-:Y:S01]  /*3450*/  LOP3.LUT P3, RZ, R5.reuse, 0x40, RZ, 0xc0, !PT ;  /* 0x0000004005ff7812 */ /* 0x040fe2000786c0ff */
[----:B------:R-:W-:Y:S01]  /*3460*/  IMAD.MOV.U32 R14, RZ, RZ, RZ ;  /* 0x000000ffff0e7224 */ /* 0x000fe200078e00ff */
[----:B------:R-:W-:Y:S01]  /*3470*/  LOP3.LUT P2, RZ, R5, 0x10, RZ, 0xc0, !PT ;  /* 0x0000001005ff7812 */ /* 0x000fe2000784c0ff */
[----:B0-----:R-:W-:-:S10]  /*3480*/  IMAD.MOV.U32 R26, RZ, RZ, RZ ;  /* 0x000000ffff1a7224 */ /* 0x001fd400078e00ff */
[----:B------:R-:W5:Y:S01]  /*3490*/  @!P3 LDG.E R14, desc[UR18][R72.64] ;  /* 0x00000012480eb981 */ /* 0x000f62000c1e1900 */
[-C--:B-1----:R-:W-:Y:S02]  /*34a0*/  @!P6 IMAD R0, R15, R94.reuse, RZ ;  /* 0x0000005e0f00e224 */ /* 0x082fe400078e02ff */
[C---:B------:R-:W-:Y:S01]  /*34b0*/  @!P6 IMAD.WIDE.U32 R100, R9.reuse, R94, R100 ;  /* 0x0000005e0964e225 */ /* 0x040fe200078e0064 */
[----:B------:R0:W5:Y:S03]  /*34c0*/  @!P2 LDG.E R26, desc[UR18][R54.64] ;  /* 0x00000012361aa981 */ /* 0x000166000c1e1900 */
[----:B------:R-:W-:Y:S02]  /*34d0*/  @!P6 IMAD R9, R9, R95, R0 ;  /* 0x0000005f0909e224 */ /* 0x000fe400078e0200 */
[----:B------:R-:W1:Y:S01]  /*34e0*/  @!P6 LDC.64 R94, c[0x0][0x390] ;  /* 0x0000e400ff5eeb82 */ /* 0x000e620000000a00 */
[----:B------:R-:W-:-:S02]  /*34f0*/  LOP3.LUT P3, RZ, R5, 0x2, RZ, 0xc0, !PT ;  /* 0x0000000205ff7812 */ /* 0x000fc4000786c0ff */
[----:B------:R-:W-:Y:S01]  /*3500*/  @!P6 IADD3 R0, PT, PT, R101, R9, RZ ;  /* 0x000000096500e210 */ /* 0x000fe20007ffe0ff */
[----:B------:R-:W-:Y:S02]  /*3510*/  VIADD R9, R3, 0x168 ;  /* 0x0000016803097836 */ /* 0x000fe40000000000 */
[----:B0-----:R-:W-:-:S03]  /*3520*/  HFMA2 R54, -RZ, RZ, 0, 0 ;  /* 0x00000000ff367431 */ /* 0x001fc600000001ff */
[----:B------:R-:W-:Y:S02]  /*3530*/  SHF.R.S32.HI R15, RZ, 0x1f, R9 ;  /* 0x0000001fff0f7819 */ /* 0x000fe40000011409 */
[----:B------:R-:W-:-:S03]  /*3540*/  LOP3.LUT P1, RZ, R5, 0x8, RZ, 0xc0, !PT ;  /* 0x0000000805ff7812 */ /* 0x000fc6000782c0ff */
[----:B------:R-:W5:Y:S01]  /*3550*/  @!P3 LDG.E R54, desc[UR18][R24.64] ;  /* 0x000000121836b981 */ /* 0x000f62000c1e1900 */
[----:B-1----:R-:W-:-:S04]  /*3560*/  @!P6 LEA R94, P0, R100, R94, 0x1 ;  /* 0x0000005e645ee211 */ /* 0x002fc800078008ff */
[----:B------:R-:W-:Y:S02]  /*3570*/  @!P6 LEA.HI.X R95, R100, R95, R0, 0x1, P0 ;  /* 0x0000005f645fe211 */ /* 0x000fe400000f0c00 */
[----:B------:R-:W-:-:S04]  /*3580*/  ISETP.GE.U32.AND P0, PT, R9, UR14, PT ;  /* 0x0000000e09007c0c */ /* 0x000fc8000bf06070 */
[----:B------:R-:W-:Y:S02]  /*3590*/  ISETP.GE.AND.EX P3, PT, R15, UR15, PT, P0 ;  /* 0x0000000f0f007c0c */ /* 0x000fe4000bf66300 */
[----:B------:R-:W-:Y:S01]  /*35a0*/  LOP3.LUT R7, R7, 0xffffbfff, RZ, 0xc0, !PT ;  /* 0xffffbfff07077812 */ /* 0x000fe200078ec0ff */
[----:B------:R-:W-:-:S03]  /*35b0*/  HFMA2 R72, -RZ, RZ, 0, 0 ;  /* 0x00000000ff487431 */ /* 0x000fc600000001ff */
[----:B------:R-:W-:Y:S02]  /*35c0*/  @P4 LOP3.LUT R7, R7, 0x4000, RZ, 0xfc, !PT ;  /* 0x0000400007074812 */ /* 0x000fe400078efcff */
[----:B------:R-:W-:Y:S01]  /*35d0*/  LOP3.LUT P4, RZ, R5, 0x4, RZ, 0xc0, !PT ;  /* 0x0000000405ff7812 */ /* 0x000fe2000788c0ff */
[----:B------:R0:W5:Y:S04]  /*35e0*/  @!P1 LDG.E R72, desc[UR18][R38.64] ;  /* 0x0000001226489981 */ /* 0x000168000c1e1900 */
[----:B------:R-:W1:Y:S01]  /*35f0*/  @!P3 LDC.64 R102, c[0x0][0x3e0] ;  /* 0x0000f800ff66bb82 */ /* 0x000e620000000a00 */
[----:B0-----:R-:W-:-:S07]  /*3600*/  IMAD.MOV.U32 R38, RZ, RZ, RZ ;  /* 0x000000ffff267224 */ /* 0x001fce00078e00ff */
[----:B------:R0:W5:Y:S02]  /*3610*/  @!P4 LDG.E R38, desc[UR18][R92.64] ;  /* 0x000000125c26c981 */ /* 0x000164000c1e1900 */
[----:B0-----:R-:W0:Y:S01]  /*3620*/  @!P3 LDC.64 R92, c[0x0][0x390] ;  /* 0x0000e400ff5cbb82 */ /* 0x001e220000000a00 */
[----:B------:R-:W-:Y:S01]  /*3630*/  LOP3.LUT R7, R7, 0xffffdfff, RZ, 0xc0, !PT ;  /* 0xffffdfff07077812 */ /* 0x000fe200078ec0ff */
[----:B------:R-:W-:Y:S01]  /*3640*/  @!P3 IMAD.MOV.U32 R101, RZ, RZ, R99 ;  /* 0x000000ffff65b224 */ /* 0x000fe200078e0063 */
[----:B------:R-:W-:Y:S01]  /*3650*/  @!P3 MOV R100, R96 ;  /* 0x000000600064b202 */ /* 0x000fe20000000f00 */
[----:B-1----:R-:W-:Y:S01]  /*3660*/  @!P3 IMAD R0, R15, R102, RZ ;  /* 0x000000660f00b224 */ /* 0x002fe200078e02ff */
[----:B------:R-:W-:-:S03]  /*3670*/  @P5 LOP3.LUT R7, R7, 0x2000, RZ, 0xfc, !PT ;  /* 0x0000200007075812 */ /* 0x000fc600078efcff */
[----:B------:R-:W-:Y:S01]  /*3680*/  @!P3 IMAD.WIDE.U32 R100, R9, R102, R100 ;  /* 0x000000660964b225 */ /* 0x000fe200078e0064 */
[----:B------:R-:W-:-:S03]  /*3690*/  LOP3.LUT P1, RZ, R7, 0x80000000, RZ, 0xc0, !PT ;  /* 0x8000000007ff7812 */ /* 0x000fc6000782c0ff */
[----:B------:R-:W-:Y:S02]  /*36a0*/  @!P3 IMAD R9, R9, R103, R0 ;  /* 0x000000670909b224 */ /* 0x000fe400078e0200 */
[----:B------:R-:W-:-:S03]  /*36b0*/  HFMA2 R24, -RZ, RZ, 0, 0 ;  /* 0x00000000ff187431 */ /* 0x000fc600000001ff */
[----:B------:R-:W-:Y:S01]  /*36c0*/  @!P3 IADD3 R0, PT, PT, R101, R9, RZ ;  /* 0x000000096500b210 */ /* 0x000fe20007ffe0ff */
[----:B------:R-:W-:-:S04]  /*36d0*/  VIADD R9, R3, 0x170 ;  /* 0x0000017003097836 */ /* 0x000fc80000000000 */
[----:B------:R-:W5:Y:S01]  /*36e0*/  @!P1 LDG.E R24, desc[UR18][R16.64] ;  /* 0x0000001210189981 */ /* 0x000f62000c1e1900 */
[C---:B0-----:R-:W-:Y:S02]  /*36f0*/  @!P3 LEA R92, P0, R100.reuse, R92, 0x1 ;  /* 0x0000005c645cb211 */ /* 0x041fe400078008ff */
[----:B------:R-:W-:Y:S02]  /*3700*/  SHF.R.S32.HI R15, RZ, 0x1f, R9 ;  /* 0x0000001fff0f7819 */ /* 0x000fe40000011409 */
[----:B------:R-:W-:Y:S02]  /*3710*/  @!P3 LEA.HI.X R93, R100, R93, R0, 0x1, P0 ;  /* 0x0000005d645db211 */ /* 0x000fe400000f0c00 */
[----:B------:R-:W-:-:S04]  /*3720*/  ISETP.GE.U32.AND P0, PT, R9, UR14, PT ;  /* 0x0000000e09007c0c */ /* 0x000fc8000bf06070 */
[----:B------:R-:W-:-:S13]  /*3730*/  ISETP.GE.AND.EX P1, PT, R15, UR15, PT, P0 ;  /* 0x0000000f0f007c0c */ /* 0x000fda000bf26300 */
[----:B------:R-:W0:Y:S01]  /*3740*/  @!P1 LDC.64 R104, c[0x0][0x3e0] ;  /* 0x0000f800ff689b82 */ /* 0x000e220000000a00 */
[----:B------:R-:W-:-:S07]  /*3750*/  LOP3.LUT R7, R7, 0xffffefff, RZ, 0xc0, !PT ;  /* 0xffffefff07077812 */ /* 0x000fce00078ec0ff */
[----:B------:R-:W1:Y:S01]  /*3760*/  @!P1 LDC.64 R122, c[0x0][0x390] ;  /* 0x0000e400ff7a9b82 */ /* 0x000e620000000a00 */
[----:B------:R-:W-:Y:S02]  /*3770*/  LOP3.LUT P2, RZ, R5, 0x1, RZ, 0xc0, !PT ;  /* 0x0000000105ff7812 */ /* 0x000fe4000784c0ff */
[----:B------:R-:W-:Y:S01]  /*3780*/  @P6 LOP3.LUT R7, R7, 0x1000, RZ, 0xfc, !PT ;  /* 0x0000100007076812 */ /* 0x000fe200078efcff */
[----:B------:R-:W-:Y:S01]  /*3790*/  @!P1 IMAD.MOV.U32 R101, RZ, RZ, R99 ;  /* 0x000000ffff659224 */ /* 0x000fe200078e0063 */
[----:B------:R-:W-:Y:S02]  /*37a0*/  @!P1 MOV R100, R96 ;  /* 0x0000006000649202 */ /* 0x000fe40000000f00 */
[C---:B------:R-:W-:Y:S01]  /*37b0*/  LOP3.LUT P4, RZ, R7.reuse, 0x40000000, RZ, 0xc0, !PT ;  /* 0x4000000007ff7812 */ /* 0x040fe2000788c0ff */
[----:B------:R-:W-:Y:S01]  /*37c0*/  IMAD.MOV.U32 R0, RZ, RZ, RZ ;  /* 0x000000ffff007224 */ /* 0x000fe200078e00ff */
[----:B------:R-:W-:Y:S01]  /*37d0*/  LOP3.LUT R7, R7, 0xfffff7ff, RZ, 0xc0, !PT ;  /* 0xfffff7ff07077812 */ /* 0x000fe200078ec0ff */
[----:B0-----:R-:W-:-:S03]  /*37e0*/  @!P1 IMAD R102, R15, R104, RZ ;  /* 0x000000680f669224 */ /* 0x001fc600078e02ff */
[----:B------:R-:W-:Y:S01]  /*37f0*/  @P3 LOP3.LUT R7, R7, 0x800, RZ, 0xfc, !PT ;  /* 0x0000080007073812 */ /* 0x000fe200078efcff */
[C---:B------:R-:W-:Y:S01]  /*3800*/  @!P1 IMAD.WIDE.U32 R100, R9.reuse, R104, R100 ;  /* 0x0000006809649225 */ /* 0x040fe200078e0064 */
[----:B------:R0:W5:Y:S03]  /*3810*/  @!P2 LDG.E R0, desc[UR18][R88.64] ;  /* 0x000000125800a981 */ /* 0x000166000c1e1900 */
[----:B------:R-:W-:Y:S01]  /*3820*/  @!P1 IMAD R9, R9, R105, R102 ;  /* 0x0000006909099224 */ /* 0x000fe200078e0266 */
[C---:B------:R-:W-:Y:S02]  /*3830*/  LOP3.LUT P3, RZ, R7.reuse, 0x10000000, RZ, 0xc0, !PT ;  /* 0x1000000007ff7812 */ /* 0x040fe4000786c0ff */
[C---:B------:R-:W-:Y:S02]  /*3840*/  LOP3.LUT P2, RZ, R7.reuse, 0x8000000, RZ, 0xc0, !PT ;  /* 0x0800000007ff7812 */ /* 0x040fe4000784c0ff */
[----:B------:R-:W-:-:S02]  /*3850*/  LOP3.LUT R7, R7, 0xfffffbff, RZ, 0xc0, !PT ;  /* 0xfffffbff07077812 */ /* 0x000fc400078ec0ff */
        /* <DEDUP_REMOVED lines=9> */
[----:B------:R1:W5:Y:S01]  /*38f0*/  @!P1 LDG.E R4, desc[UR18][R12.64] ;  /* 0x000000120c049981 */ /* 0x000362000c1e1900 */
[----:B------:R-:W-:-:S13]  /*3900*/  ISETP.GE.AND.EX P1, PT, R15, UR15, PT, P0 ;  /* 0x0000000f0f007c0c */ /* 0x000fda000bf26300 */
[----:B------:R-:W3:Y:S08]  /*3910*/  @!P1 LDC.64 R102, c[0x0][0x3e0] ;  /* 0x0000f800ff669b82 */ /* 0x000ef00000000a00 */
[----:B------:R-:W2:Y:S01]  /*3920*/  @!P1 LDC.64 R118, c[0x0][0x390] ;  /* 0x0000e400ff769b82 */ /* 0x000ea20000000a00 */
[----:B0-----:R-:W-:Y:S01]  /*3930*/  @!P1 MOV R88, R96 ;  /* 0x0000006000589202 */ /* 0x001fe20000000f00 */
[----:B------:R-:W-:-:S02]  /*3940*/  @!P1 IMAD.MOV.U32 R89, RZ, RZ, R99 ;  /* 0x000000ffff599224 */ /* 0x000fc400078e0063 */
[----:B------:R-:W-:Y:S02]  /*3950*/  IMAD.MOV.U32 R16, RZ, RZ, RZ ;  /* 0x000000ffff107224 */ /* 0x000fe400078e00ff */
[----:B-1----:R-:W-:-:S04]  /*3960*/  VIADD R13, R3, 0x180 ;  /* 0x00000180030d7836 */ /* 0x002fc80000000000 */
[----:B------:R0:W5:Y:S01]  /*3970*/  @!P4 LDG.E R16, desc[UR18][R86.64] ;  /* 0x000000125610c981 */ /* 0x000162000c1e1900 */
[-C--:B---3--:R-:W-:Y:S02]  /*3980*/  @!P1 IMAD R100, R15, R102.reuse, RZ ;  /* 0x000000660f649224 */ /* 0x088fe400078e02ff */
[----:B------:R-:W-:-:S04]  /*3990*/  @!P1 IMAD.WIDE.U32 R88, R9, R102, R88 ;  /* 0x0000006609589225 */ /* 0x000fc800078e0058 */
[----:B------:R-:W-:Y:S01]  /*39a0*/  @!P1 IMAD R9, R9, R103, R100 ;  /* 0x0000006709099224 */ /* 0x000fe200078e0264 */
[----:B--2---:R-:W-:Y:S01]  /*39b0*/  @!P1 LEA R118, P0, R88, R118, 0x1 ;  /* 0x0000007658769211 */ /* 0x004fe200078008ff */
[----:B0-----:R-:W-:-:S03]  /*39c0*/  HFMA2 R86, -RZ, RZ, 0, 0 ;  /* 0x00000000ff567431 */ /* 0x001fc600000001ff */
[----:B------:R-:W-:Y:S02]  /*39d0*/  @!P1 IADD3 R9, PT, PT, R89, R9, RZ ;  /* 0x0000000959099210 */ /* 0x000fe40007ffe0ff */
[----:B------:R-:W-:Y:S02]  /*39e0*/  SHF.R.S32.HI R15, RZ, 0x1f, R13 ;  /* 0x0000001fff0f7819 */ /* 0x000fe4000001140d */
[----:B------:R-:W-:Y:S01]  /*39f0*/  @!P1 LEA.HI.X R119, R88, R119, R9, 0x1, P0 ;  /* 0x0000007758779211 */ /* 0x000fe200000f0c09 */
[----:B------:R0:W2:Y:S01]  /*3a00*/  @!P2 LDG.E R86, desc[UR18][R10.64] ;  /* 0x000000120a56a981 */ /* 0x0000a2000c1e1900 */
[----:B------:R-:W-:-:S04]  /*3a10*/  ISETP.GE.U32.AND P0, PT, R13, UR14, PT ;  /* 0x0000000e0d007c0c */ /* 0x000fc8000bf06070 */
[----:B------:R-:W-:-:S13]  /*3a20*/  ISETP.GE.AND.EX P2, PT, R15, UR15, PT, P0 ;  /* 0x0000000f0f007c0c */ /* 0x000fda000bf46300 */
[----:B------:R-:W1:Y:S01]  /*3a30*/  @!P2 LDC.64 R88, c[0x0][0x3e0] ;  /* 0x0000f800ff58ab82 */ /* 0x000e620000000a00 */
[----:B------:R-:W-:Y:S01]  /*3a40*/  @!P2 MOV R102, R96 ;  /* 0x000000600066a202 */ /* 0x000fe20000000f00 */
[----:B------:R-:W-:Y:S01]  /*3a50*/  @!P2 IMAD.MOV.U32 R103, RZ, RZ, R99 ;  /* 0x000000ffff67a224 */ /* 0x000fe200078e0063 */
[----:B------:R-:W-:Y:S01]  /*3a60*/  LOP3.LUT R7, R7, 0xfffffdff, RZ, 0xc0, !PT ;  /* 0xfffffdff07077812 */ /* 0x000fe200078ec0ff */
[----:B-1----:R-:W-:-:S04]  /*3a70*/  @!P2 IMAD R100, R15, R88, RZ ;  /* 0x000000580f64a224 */ /* 0x002fc800078e02ff */
[----:B------:R-:W-:Y:S02]  /*3a80*/  @!P2 IMAD R89, R13, R89, R100 ;  /* 0x000000590d59a224 */ /* 0x000fe400078e0264 */
[----:B------:R-:W1:Y:S01]  /*3a90*/  @!P2 LDC.64 R100, c[0x0][0x390] ;  /* 0x0000e400ff64ab82 */ /* 0x000e620000000a00 */
[----:B------:R-:W-:Y:S01]  /*3aa0*/  IMAD.MOV.U32 R12, RZ, RZ, RZ ;  /* 0x000000ffff0c7224 */ /* 0x000fe200078e00ff */
[----:B------:R-:W-:Y:S01]  /*3ab0*/  @P1 LOP3.LUT R7, R7, 0x200, RZ, 0xfc, !PT ;  /* 0x0000020007071812 */ /* 0x000fe200078efcff */
[----:B------:R-:W-:Y:S01]  /*3ac0*/  @!P2 IMAD.WIDE.U32 R102, R13, R88, R102 ;  /* 0x000000580d66a225 */ /* 0x000fe200078e0066 */
[----:B------:R-:W-:Y:S02]  /*3ad0*/  P2R R9, PR, RZ, 0x2 ;  /* 0x00000002ff097803 */ /* 0x000fe40000000000 */
[C---:B------:R-:W-:Y:S01]  /*3ae0*/  LOP3.LUT P1, RZ, R7.reuse, 0x4000000, RZ, 0xc0, !PT ;  /* 0x0400000007ff7812 */ /* 0x040fe2000782c0ff */
[----:B------:R3:W2:Y:S01]  /*3af0*/  @!P3 LDG.E R12, desc[UR18][R80.64] ;  /* 0x00000012500cb981 */ /* 0x0006a2000c1e1900 */
[----:B------:R-:W-:-:S02]  /*3b00*/  LOP3.LUT P4, RZ, R7, 0x1000000, RZ, 0xc0, !PT ;  /* 0x0100000007ff7812 */ /* 0x000fc4000788c0ff */
[C---:B------:R-:W-:Y:S02]  /*3b10*/  LOP3.LUT P3, RZ, R7.reuse, 0x800000, RZ, 0xc0, !PT ;  /* 0x0080000007ff7812 */ /* 0x040fe4000786c0ff */
[----:B------:R-:W-:Y:S02]  /*3b20*/  LOP3.LUT R7, R7, 0xfffffeff, RZ, 0xc0, !PT ;  /* 0xfffffeff07077812 */ /* 0x000fe400078ec0ff */
[----:B0-----:R-:W-:Y:S02]  /*3b30*/  @!P2 IADD3 R10, PT, PT, R103, R89, RZ ;  /* 0x00000059670aa210 */ /* 0x001fe40007ffe0ff */
[----:B------:R-:W-:Y:S02]  /*3b40*/  @P2 LOP3.LUT R7, R7, 0x100, RZ, 0xfc, !PT ;  /* 0x0000010007072812 */ /* 0x000fe400078efcff */
[----:B-1----:R-:W-:-:S04]  /*3b50*/  @!P2 LEA R100, P0, R102, R100, 0x1 ;  /* 0x000000646664a211 */ /* 0x002fc800078008ff */
[----:B------:R-:W-:Y:S02]  /*3b60*/  @!P2 LEA.HI.X R101, R102, R101, R10, 0x1, P0 ;  /* 0x000000656665a211 */ /* 0x000fe400000f0c0a */
[----:B------:R-:W-:Y:S01]  /*3b70*/  ISETP.NE.AND P2, PT, R35, RZ, PT ;  /* 0x000000ff2300720c */ /* 0x000fe20003f45270 */
[----:B------:R-:W-:Y:S02]  /*3b80*/  VIADD R11, R3, 0x188 ;  /* 0x00000188030b7836 */ /* 0x000fe40000000000 */
[----:B---3--:R-:W-:-:S03]  /*3b90*/  HFMA2 R80, -RZ, RZ, 0, 0 ;  /* 0x00000000ff507431 */ /* 0x008fc600000001ff */
[----:B------:R-:W-:Y:S02]  /*3ba0*/  SHF.R.S32.HI R13, RZ, 0x1f, R11 ;  /* 0x0000001fff0d7819 */ /* 0x000fe4000001140b */
[----:B------:R-:W-:-:S05]  /*3bb0*/  ISETP.GE.U32.AND P0, PT, R11, UR14, PT ;  /* 0x0000000e0b007c0c */ /* 0x000fca000bf06070 */
[----:B------:R-:W3:Y:S01]  /*3bc0*/  @!P2 LDG.E R80, desc[UR18][R70.64] ;  /* 0x000000124650a981 */ /* 0x000ee2000c1e1900 */
[----:B------:R-:W-:-:S13]  /*3bd0*/  ISETP.GE.AND.EX P2, PT, R13, UR15, PT, P0 ;  /* 0x0000000f0d007c0c */ /* 0x000fda000bf46300 */
[----:B------:R-:W0:Y:S01]  /*3be0*/  @!P2 LDC.64 R88, c[0x0][0x3e0] ;  /* 0x0000f800ff58ab82 */ /* 0x000e220000000a00 */
[----:B------:R-:W-:Y:S01]  /*3bf0*/  @!P2 MOV R104, R96 ;  /* 0x000000600068a202 */ /* 0x000fe20000000f00 */
[----:B------:R-:W-:Y:S02]  /*3c00*/  @!P2 IMAD.MOV.U32 R105, RZ, RZ, R99 ;  /* 0x000000ffff69a224 */ /* 0x000fe400078e0063 */
[-C--:B0-----:R-:W-:Y:S02]  /*3c10*/  @!P2 IMAD R102, R13, R88.reuse, RZ ;  /* 0x000000580d66a224 */ /* 0x081fe400078e02ff */
[----:B------:R-:W-:-:S04]  /*3c20*/  @!P2 IMAD.WIDE.U32 R104, R11, R88, R104 ;  /* 0x000000580b68a225 */ /* 0x000fc800078e0068 */
[----:B------:R-:W-:Y:S02]  /*3c30*/  @!P2 IMAD R11, R11, R89, R102 ;  /* 0x000000590b0ba224 */ /* 0x000fe400078e0266 */
[----:B------:R-:W0:Y:S01]  /*3c40*/  @!P2 LDC.64 R102, c[0x0][0x390] ;  /* 0x0000e400ff66ab82 */ /* 0x000e220000000a00 */
[----:B------:R-:W-:Y:S02]  /*3c50*/  IMAD.MOV.U32 R10, RZ, RZ, RZ ;  /* 0x000000ffff0a7224 */ /* 0x000fe400078e00ff */
[----:B------:R-:W-:-:S04]  /*3c60*/  @!P2 IADD3 R11, PT, PT, R105, R11, RZ ;  /* 0x0000000b690ba210 */ /* 0x000fc80007ffe0ff */
[----:B------:R1:W3:Y:S02]  /*3c70*/  @!P1 LDG.E R10, desc[UR18][R76.64] ;  /* 0x000000124c0a9981 */ /* 0x0002e4000c1e1900 */
[----:B-1----:R-:W-:-:S06]  /*3c80*/  HFMA2 R76, -RZ, RZ, 0, 0 ;  /* 0x00000000ff4c7431 */ /* 0x002fcc00000001ff */
[----:B------:R1:W3:Y:S01]  /*3c90*/  @!P3 LDG.E R76, desc[UR18][R66.64] ;  /* 0x00000012424cb981 */ /* 0x0002e2000c1e1900 */
[----:B0-----:R-:W-:-:S04]  /*3ca0*/  @!P2 LEA R102, P0, R104, R102, 0x1 ;  /* 0x000000666866a211 */ /* 0x001fc800078008ff */
[----:B------:R-:W-:Y:S01]  /*3cb0*/  @!P2 LEA.HI.X R103, R104, R103, R11, 0x1, P0 ;  /* 0x000000676867a211 */ /* 0x000fe200000f0c0b */
[----:B------:R-:W-:-:S05]  /*3cc0*/  VIADD R11, R3, 0x190 ;  /* 0x00000190030b7836 */ /* 0x000fca0000000000 */
[----:B------:R-:W-:Y:S02]  /*3cd0*/  SHF.R.S32.HI R13, RZ, 0x1f, R11 ;  /* 0x0000001fff0d7819 */ /* 0x000fe4000001140b */
[----:B------:R-:W-:-:S04]  /*3ce0*/  ISETP.GE.U32.AND P0, PT, R11, UR14, PT ;  /* 0x0000000e0b007c0c */ /* 0x000fc8000bf06070 */
[----:B------:R-:W-:-:S13]  /*3cf0*/  ISETP.GE.AND.EX P3, PT, R13, UR15, PT, P0 ;  /* 0x0000000f0d007c0c */ /* 0x000fda000bf66300 */
[----:B------:R-:W0:Y:S01]  /*3d00*/  @!P3 LDC.64 R104, c[0x0][0x3e0] ;  /* 0x0000f800ff68bb82 */ /* 0x000e220000000a00 */
[----:B------:R-:W-:Y:S01]  /*3d10*/  @!P3 MOV R88, R96 ;  /* 0x000000600058b202 */ /* 0x000fe20000000f00 */
[----:B------:R-:W-:Y:S01]  /*3d20*/  @!P3 IMAD.MOV.U32 R89, RZ, RZ, R99 ;  /* 0x000000ffff59b224 */ /* 0x000fe200078e0063 */
[----:B------:R-:W-:Y:S01]  /*3d30*/  LOP3.LUT R7, R7, 0xffffff7f, RZ, 0xc0, !PT ;  /* 0xffffff7f07077812 */ /* 0x000fe200078ec0ff */
[----:B------:R-:W-:Y:S02]  /*3d40*/  IMAD.MOV.U32 R70, RZ, RZ, RZ ;  /* 0x000000ffff467224 */ /* 0x000fe400078e00ff */
[-C--:B0-----:R-:W-:Y:S02]  /*3d50*/  @!P3 IMAD R106, R13, R104.reuse, RZ ;  /* 0x000000680d6ab224 */ /* 0x081fe400078e02ff */
[----:B------:R-:W-:Y:S01]  /*3d60*/  @!P3 IMAD.WIDE.U32 R88, R11, R104, R88 ;  /* 0x000000680b58b225 */ /* 0x000fe200078e0058 */
[----:B------:R-:W-:Y:S01]  /*3d70*/  @P2 LOP3.LUT R7, R7, 0x80, RZ, 0xfc, !PT ;  /* 0x0000008007072812 */ /* 0x000fe200078efcff */
[----:B------:R0:W3:Y:S02]  /*3d80*/  @!P4 LDG.E R70, desc[UR18][R68.64] ;  /* 0x000000124446c981 */ /* 0x0000e4000c1e1900 */
[----:B------:R-:W-:-:S02]  /*3d90*/  @!P3 IMAD R11, R11, R105, R106 ;  /* 0x000000690b0bb224 */ /* 0x000fc400078e026a */
[----:B------:R-:W4:Y:S01]  /*3da0*/  @!P3 LDC.64 R104, c[0x0][0x390] ;  /* 0x0000e400ff68bb82 */ /* 0x000f220000000a00 */
[C---:B------:R-:W-:Y:S02]  /*3db0*/  LOP3.LUT P1, RZ, R7.reuse, 0x100000, RZ, 0xc0, !PT ;  /* 0x0010000007ff7812 */ /* 0x040fe4000782c0ff */
[C---:B------:R-:W-:Y:S02]  /*3dc0*/  LOP3.LUT P4, RZ, R7.reuse, 0x80000, RZ, 0xc0, !PT ;  /* 0x0008000007ff7812 */ /* 0x040fe4000788c0ff */
[----:B------:R-:W-:Y:S02]  /*3dd0*/  LOP3.LUT R7, R7, 0xffffffbf, RZ, 0xc0, !PT ;  /* 0xffffffbf07077812 */ /* 0x000fe400078ec0ff */
[----:B------:R-:W-:Y:S02]  /*3de0*/  @!P3 IADD3 R11, PT, PT, R89, R11, RZ ;  /* 0x0000000b590bb210 */ /* 0x000fe40007ffe0ff */
[----:B------:R-:W-:Y:S01]  /*3df0*/  @P3 LOP3.LUT R7, R7, 0x40, RZ, 0xfc, !PT ;  /* 0x0000004007073812 */ /* 0x000fe200078efcff */
[----:B-1----:R-:W-:Y:S01]  /*3e00*/  IMAD.MOV.U32 R66, RZ, RZ, RZ ;  /* 0x000000ffff427224 */ /* 0x002fe200078e00ff */
[----:B----4-:R-:W-:-:S04]  /*3e10*/  @!P3 LEA R104, P0, R88, R104, 0x1 ;  /* 0x000000685868b211 */ /* 0x010fc800078008ff */
[----:B------:R-:W-:Y:S02]  /*3e20*/  @!P3 LEA.HI.X R105, R88, R105, R11, 0x1, P0 ;  /* 0x000000695869b211 */ /* 0x000fe400000f0c0b */
[----:B------:R-:W-:Y:S02]  /*3e30*/  LOP3.LUT P0, RZ, R7, 0x400000, RZ, 0xc0, !PT ;  /* 0x0040000007ff7812 */ /* 0x000fe4000780c0ff */
[----:B------:R-:W-:Y:S01]  /*3e40*/  ISETP.NE.AND P3, PT, R29, RZ, PT ;  /* 0x000000ff1d00720c */ /* 0x000fe20003f65270 */
[----:B------:R-:W-:Y:S02]  /*3e50*/  VIADD R11, R3, 0x198 ;  /* 0x00000198030b7836 */ /* 0x000fe40000000000 */
[----:B0-----:R-:W-:-:S03]  /*3e60*/  HFMA2 R68, -RZ, RZ, 0, 0 ;  /* 0x00000000ff447431 */ /* 0x001fc600000001ff */
[----:B------:R-:W-:-:S05]  /*3e70*/  SHF.R.S32.HI R13, RZ, 0x1f, R11 ;  /* 0x0000001fff0d7819 */ /* 0x000fca000001140b */
[----:B------:R-:W4:Y:S01]  /*3e80*/  @!P0 LDG.E R66, desc[UR18][R60.64] ;  /* 0x000000123c428981 */ /* 0x000f22000c1e1900 */
[----:B------:R-:W-:-:S03]  /*3e90*/  ISETP.GE.U32.AND P0, PT, R11, UR14, PT ;  /* 0x0000000e0b007c0c */ /* 0x000fc6000bf06070 */
[----:B------:R0:W4:Y:S01]  /*3ea0*/  @!P3 LDG.E R68, desc[UR18][R50.64] ;  /* 0x000000123244b981 */ /* 0x000122000c1e1900 */
        /* <DEDUP_REMOVED lines=9> */
[----:B0-----:R-:W-:-:S06]  /*3f40*/  HFMA2 R50, -RZ, RZ, 0, 0 ;  /* 0x00000000ff327431 */ /* 0x001fcc00000001ff */
[----:B------:R-:W4:Y:S01]  /*3f50*/  @!P4 LDG.E R50, desc[UR18][R46.64] ;  /* 0x000000122e32c981 */ /* 0x000f22000c1e1900 */
[----:B-1----:R-:W-:-:S04]  /*3f60*/  @!P3 LEA R106, P0, R88, R106, 0x1 ;  /* 0x0000006a586ab211 */ /* 0x002fc800078008ff */
        /* <DEDUP_REMOVED lines=13> */
[----:B------:R0:W4:Y:S02]  /*4040*/  @!P1 LDG.E R60, desc[UR18][R56.64] ;  /* 0x00000012383c9981 */ /* 0x000124000c1e1900 */
[----:B------:R-:W-:-:S02]  /*4050*/  @!P4 IMAD R11, R11, R109, R110 ;  /* 0x0000006d0b0bc224 */ /* 0x000fc400078e026e */
[----:B------:R-:W1:Y:S01]  /*4060*/  @!P4 LDC.64 R108, c[0x0][0x390] ;  /* 0x0000e400ff6ccb82 */ /* 0x000e620000000a00 */
[C---:B------:R-:W-:Y:S02]  /*4070*/  LOP3.LUT P1, RZ, R7.reuse, 0x10000, RZ, 0xc0, !PT ;  /* 0x0001000007ff7812 */ /* 0x040fe4000782c0ff */
[----:B------:R-:W-:Y:S02]  /*4080*/  LOP3.LUT R7, R7, 0xffffffef, RZ, 0xc0, !PT ;  /* 0xffffffef07077812 */ /* 0x000fe400078ec0ff */
[----:B------:R-:W-:Y:S02]  /*4090*/  @!P4 IADD3 R11, PT, PT, R89, R11, RZ ;  /* 0x0000000b590bc210 */ /* 0x000fe40007ffe0ff */
[----:B------:R-:W-:Y:S01]  /*40a0*/  @P4 LOP3.LUT R7, R7, 0x10, RZ, 0xfc, !PT ;  /* 0x0000001007074812 */ /* 0x000fe200078efcff */
[----:B0-----:R-:W-:Y:S01]  /*40b0*/  IMAD.MOV.U32 R56, RZ, RZ, RZ ;  /* 0x000000ffff387224 */ /* 0x001fe200078e00ff */
[----:B-1----:R-:W-:-:S04]  /*40c0*/  @!P4 LEA R108, P0, R88, R108, 0x1 ;  /* 0x0000006c586cc211 */ /* 0x002fc800078008ff */
[----:B------:R-:W-:Y:S02]  /*40d0*/  @!P4 LEA.HI.X R109, R88, R109, R11, 0x1, P0 ;  /* 0x0000006d586dc211 */ /* 0x000fe400000f0c0b */
[----:B------:R-:W-:Y:S02]  /*40e0*/  LOP3.LUT P0, RZ, R7, 0x40000, RZ, 0xc0, !PT ;  /* 0x0004000007ff7812 */ /* 0x000fe4000780c0ff */
[----:B------:R-:W-:Y:S01]  /*40f0*/  ISETP.NE.AND P4, PT, R19, RZ, PT ;  /* 0x000000ff1300720c */ /* 0x000fe20003f85270 */
[----:B------:R-:W-:Y:S02]  /*4100*/  VIADD R11, R3, 0x1a8 ;  /* 0x000001a8030b7836 */ /* 0x000fe40000000000 */
[----:B------:R-:W-:-:S03]  /*4110*/  HFMA2 R46, -RZ, RZ, 0, 0 ;  /* 0x00000000ff2e7431 */ /* 0x000fc600000001ff */
[----:B------:R-:W-:-:S05]  /*4120*/  SHF.R.S32.HI R13, RZ, 0x1f, R11 ;  /* 0x0000001fff0d7819 */ /* 0x000fca000001140b */
[----:B------:R0:W4:Y:S01]  /*4130*/  @!P0 LDG.E R56, desc[UR18][R48.64] ;  /* 0x0000001230388981 */ /* 0x000122000c1e1900 */
[----:B------:R-:W-:-:S03]  /*4140*/  ISETP.GE.U32.AND P0, PT, R11, UR6, PT ;  /* 0x000000060b007c0c */ /* 0x000fc6000bf06070 */
[----:B------:R1:W4:Y:S01]  /*4150*/  @!P4 LDG.E R46, desc[UR18][R40.64] ;  /* 0x00000012282ec981 */ /* 0x000322000c1e1900 */
[----:B------:R-:W-:-:S13]  /*4160*/  ISETP.GE.AND.EX P4, PT, R13, UR7, PT, P0 ;  /* 0x000000070d007c0c */ /* 0x000fda000bf86300 */
[----:B------:R-:W5:Y:S01]  /*4170*/  @!P4 LDC.64 R88, c[0x0][0x3e0] ;  /* 0x0000f800ff58cb82 */ /* 0x000f620000000a00 */
[----:B0-----:R-:W-:Y:S01]  /*4180*/  @!P4 MOV R48, R96 ;  /* 0x000000600030c202 */ /* 0x001fe20000000f00 */
[----:B------:R-:W-:Y:S02]  /*4190*/  @!P4 IMAD.MOV.U32 R49, RZ, RZ, R99 ;  /* 0x000000ffff31c224 */ /* 0x000fe400078e0063 */
[-C--:B-----5:R-:W-:Y:S02]  /*41a0*/  @!P4 IMAD R110, R13, R88.reuse, RZ ;  /* 0x000000580d6ec224 */ /* 0x0a0fe400078e02ff */
[----:B------:R-:W-:-:S04]  /*41b0*/  @!P4 IMAD.WIDE.U32 R48, R11, R88, R48 ;  /* 0x000000580b30c225 */ /* 0x000fc800078e0030 */
[----:B------:R-:W-:Y:S02]  /*41c0*/  @!P4 IMAD R11, R11, R89, R110 ;  /* 0x000000590b0bc224 */ /* 0x000fe400078e026e */
[----:B------:R-:W0:Y:S01]  /*41d0*/  @!P4 LDC.64 R110, c[0x0][0x390] ;  /* 0x0000e400ff6ecb82 */ /* 0x000e220000000a00 */
[----:B------:R-:W-:Y:S02]  /*41e0*/  ISETP.NE.AND P6, PT, R23, RZ, PT ;  /* 0x000000ff1700720c */ /* 0x000fe40003fc5270 */
[----:B------:R-:W-:Y:S01]  /*41f0*/  @!P4 IADD3 R11, PT, PT, R49, R11, RZ ;  /* 0x0000000b310bc210 */ /* 0x000fe20007ffe0ff */
[----:B-1----:R-:W-:-:S10]  /*4200*/  HFMA2 R40, -RZ, RZ, 0, 0 ;  /* 0x00000000ff287431 */ /* 0x002fd400000001ff */
[----:B------:R1:W5:Y:S01]  /*4210*/  @!P6 LDG.E R40, desc[UR18][R30.64] ;  /* 0x000000121e28e981 */ /* 0x000362000c1e1900 */
        /* <DEDUP_REMOVED lines=14> */
[----:B------:R0:W5:Y:S02]  /*4300*/  @!P1 LDG.E R48, desc[UR18][R36.64] ;  /* 0x0000001224309981 */ /* 0x000164000c1e1900 */
[----:B------:R-:W-:-:S02]  /*4310*/  @!P6 IMAD R11, R11, R113, R116 ;  /* 0x000000710b0be224 */ /* 0x000fc400078e0274 */
[----:B------:R-:W2:Y:S01]  /*4320*/  @!P6 LDC.64 R112, c[0x0][0x390] ;  /* 0x0000e400ff70eb82 */ /* 0x000ea20000000a00 */
[C---:B------:R-:W-:Y:S02]  /*4330*/  LOP3.LUT P1, RZ, R7.reuse, 0x800, RZ, 0xc0, !PT ;  /* 0x0000080007ff7812 */ /* 0x040fe4000782c0ff */
[----:B------:R-:W-:Y:S02]  /*4340*/  LOP3.LUT R7, R7, 0xfffffffb, RZ, 0xc0, !PT ;  /* 0xfffffffb07077812 */ /* 0x000fe400078ec0ff */
[----:B------:R-:W-:Y:S02]  /*4350*/  @!P6 IADD3 R11, PT, PT, R89, R11, RZ ;  /* 0x0000000b590be210 */ /* 0x000fe40007ffe0ff */
[----:B------:R-:W-:Y:S01]  /*4360*/  @P6 LOP3.LUT R7, R7, 0x4, RZ, 0xfc, !PT ;  /* 0x0000000407076812 */ /* 0x000fe200078efcff */
[----:B-1----:R-:W-:Y:S01]  /*4370*/  IMAD.MOV.U32 R30, RZ, RZ, RZ ;  /* 0x000000ffff1e7224 */ /* 0x002fe200078e00ff */
[----:B--2---:R-:W-:-:S04]  /*4380*/  @!P6 LEA R112, P0, R88, R112, 0x1 ;  /* 0x000000705870e211 */ /* 0x004fc800078008ff */
[----:B------:R-:W-:Y:S02]  /*4390*/  @!P6 LEA.HI.X R113, R88, R113, R11, 0x1, P0 ;  /* 0x000000715871e211 */ /* 0x000fe400000f0c0b */
[----:B------:R-:W-:Y:S01]  /*43a0*/  LOP3.LUT P0, RZ, R7, 0x4000, RZ, 0xc0, !PT ;  /* 0x0000400007ff7812 */ /* 0x000fe2000780c0ff */
[----:B------:R-:W-:Y:S02]  /*43b0*/  VIADD R11, R3, 0x1b8 ;  /* 0x000001b8030b7836 */ /* 0x000fe40000000000 */
[----:B0-----:R-:W-:-:S03]  /*43c0*/  HFMA2 R36, -RZ, RZ, 0, 0 ;  /* 0x00000000ff247431 */ /* 0x001fc600000001ff */
[----:B------:R-:W-:-:S03]  /*43d0*/  SHF.R.S32.HI R13, RZ, 0x1f, R11 ;  /* 0x0000001fff0d7819 */ /* 0x000fc6000001140b */
[----:B------:R-:W2:Y:S04]  /*43e0*/  @!P5 LDG.E R36, desc[UR18][R90.64] ;  /* 0x000000125a24d981 */ /* 0x000ea8000c1e1900 */
[----:B------:R0:W2:Y:S01]  /*43f0*/  @!P0 LDG.E R30, desc[UR18][R114.64] ;  /* 0x00000012721e8981 */ /* 0x0000a2000c1e1900 */
[----:B------:R-:W-:-:S04]  /*4400*/  ISETP.GE.U32.AND P0, PT, R11, UR6, PT ;  /* 0x000000060b007c0c */ /* 0x000fc8000bf06070 */
[----:B------:R-:W-:-:S13]  /*4410*/  ISETP.GE.AND.EX P5, PT, R13, UR7, PT, P0 ;  /* 0x000000070d007c0c */ /* 0x000fda000bfa6300 */
[----:B------:R-:W1:Y:S08]  /*4420*/  @!P5 LDC.64 R116, c[0x0][0x3e0] ;  /* 0x0000f800ff74db82 */ /* 0x000e700000000a00 */
[----:B0-----:R-:W0:Y:S01]  /*4430*/  @!P5 LDC.64 R114, c[0x0][0x390] ;  /* 0x0000e400ff72db82 */ /* 0x001e220000000a00 */
[----:B------:R-:W-:Y:S01]  /*4440*/  @!P5 MOV R88, R96 ;  /* 0x000000600058d202 */ /* 0x000fe20000000f00 */
[----:B------:R-:W-:Y:S01]  /*4450*/  @!P5 IMAD.MOV.U32 R89, RZ, RZ, R99 ;  /* 0x000000ffff59d224 */ /* 0x000fe200078e0063 */
[----:B------:R-:W-:Y:S01]  /*4460*/  LOP3.LUT R7, R7, 0xfffffffd, RZ, 0xc0, !PT ;  /* 0xfffffffd07077812 */ /* 0x000fe200078ec0ff */
[----:B-1----:R-:W-:-:S02]  /*4470*/  @!P5 IMAD R120, R13, R116, RZ ;  /* 0x000000740d78d224 */ /* 0x002fc400078e02ff */
[----:B------:R-:W-:-:S04]  /*4480*/  @!P5 IMAD.WIDE.U32 R88, R11, R116, R88 ;  /* 0x000000740b58d225 */ /* 0x000fc800078e0058 */
[----:B------:R-:W-:Y:S01]  /*4490*/  @!P5 IMAD R11, R11, R117, R120 ;  /* 0x000000750b0bd224 */ /* 0x000fe200078e0278 */
[----:B------:R-:W-:Y:S02]  /*44a0*/  @P5 LOP3.LUT R7, R7, 0x2, RZ, 0xfc, !PT ;  /* 0x0000000207075812 */ /* 0x000fe400078efcff */
[----:B0-----:R-:W-:Y:S02]  /*44b0*/  @!P5 LEA R114, P0, R88, R114, 0x1 ;  /* 0x000000725872d211 */ /* 0x001fe400078008ff */
[----:B------:R-:W-:-:S04]  /*44c0*/  @!P5 IADD3 R11, PT, PT, R89, R11, RZ ;  /* 0x0000000b590bd210 */ /* 0x000fc80007ffe0ff */
[----:B------:R-:W-:Y:S02]  /*44d0*/  @!P5 LEA.HI.X R115, R88, R115, R11, 0x1, P0 ;  /* 0x000000735873d211 */ /* 0x000fe400000f0c0b */
[----:B------:R-:W-:Y:S01]  /*44e0*/  LOP3.LUT P0, RZ, R7, 0x1000, RZ, 0xc0, !PT ;  /* 0x0000100007ff7812 */ /* 0x000fe2000780c0ff */
[----:B------:R-:W-:Y:S02]  /*44f0*/  IMAD.MOV.U32 R88, RZ, RZ, RZ ;  /* 0x000000ffff587224 */ /* 0x000fe400078e00ff */
[----:B------:R-:W-:Y:S02]  /*4500*/  VIADD R11, R3, 0x1c0 ;  /* 0x000001c0030b7836 */ /* 0x000fe40000000000 */
[----:B------:R-:W-:-:S03]  /*4510*/  HFMA2 R90, -RZ, RZ, 0, 0 ;  /* 0x00000000ff5a7431 */ /* 0x000fc600000001ff */
[----:B------:R-:W-:-:S03]  /*4520*/  SHF.R.S32.HI R13, RZ, 0x1f, R11 ;  /* 0x0000001fff0d7819 */ /* 0x000fc6000001140b */
[----:B------:R-:W2:Y:S04]  /*4530*/  @!P1 LDG.E R90, desc[UR18][R92.64] ;  /* 0x000000125c5a9981 */ /* 0x000ea8000c1e1900 */
[----:B------:R0:W2:Y:S01]  /*4540*/  @!P0 LDG.E R88, desc[UR18][R94.64] ;  /* 0x000000125e588981 */ /* 0x0000a2000c1e1900 */
[----:B------:R-:W-:-:S04]  /*4550*/  ISETP.GE.U32.AND P0, PT, R11, UR5, PT ;  /* 0x000000050b007c0c */ /* 0x000fc8000bf06070 */
[----:B------:R-:W-:-:S13]  /*4560*/  ISETP.GE.AND.EX P1, PT, R13, UR7, PT, P0 ;  /* 0x000000070d007c0c */ /* 0x000fda000bf26300 */
[----:B------:R-:W1:Y:S01]  /*4570*/  @!P1 LDC.64 R116, c[0x0][0x3e0] ;  /* 0x0000f800ff749b82 */ /* 0x000e620000000a00 */
[----:B0-----:R-:W-:Y:S01]  /*4580*/  @!P1 MOV R94, R96 ;  /* 0x00000060005e9202 */ /* 0x001fe20000000f00 */
[----:B------:R-:W-:Y:S02]  /*4590*/  @!P1 IMAD.MOV.U32 R95, RZ, RZ, R99 ;  /* 0x000000ffff5f9224 */ /* 0x000fe400078e0063 */
[-C--:B-1----:R-:W-:Y:S02]  /*45a0*/  @!P1 IMAD R120, R13, R116.reuse, RZ ;  /* 0x000000740d789224 */ /* 0x082fe400078e02ff */
[----:B------:R-:W-:-:S04]  /*45b0*/  @!P1 IMAD.WIDE.U32 R94, R11, R116, R94 ;  /* 0x000000740b5e9225 */ /* 0x000fc800078e005e */
[----:B------:R-:W-:Y:S02]  /*45c0*/  @!P1 IMAD R11, R11, R117, R120 ;  /* 0x000000750b0b9224 */ /* 0x000fe400078e0278 */
[----:B------:R-:W0:Y:S01]  /*45d0*/  @!P1 LDC.64 R116, c[0x0][0x390] ;  /* 0x0000e400ff749b82 */ /* 0x000e220000000a00 */
[----:B------:R-:W-:Y:S02]  /*45e0*/  LOP3.LUT R7, R7, 0xfffffffe, RZ, 0xc0, !PT ;  /* 0xfffffffe07077812 */ /* 0x000fe400078ec0ff */
[----:B------:R-:W-:Y:S02]  /*45f0*/  @!P1 IADD3 R11, PT, PT, R95, R11, RZ ;  /* 0x0000000b5f0b9210 */ /* 0x000fe40007ffe0ff */
[----:B------:R-:W-:Y:S01]  /*4600*/  @P1 LOP3.LUT R7, R7, 0x1, RZ, 0xfc, !PT ;  /* 0x0000000107071812 */ /* 0x000fe200078efcff */
[----:B------:R-:W-:Y:S01]  /*4610*/  IMAD.MOV.U32 R92, RZ, RZ, RZ ;  /* 0x000000ffff5c7224 */ /* 0x000fe200078e00ff */
[----:B0-----:R-:W-:-:S04]  /*4620*/  @!P1 LEA R116, P0, R94, R116, 0x1 ;  /* 0x000000745e749211 */ /* 0x001fc800078008ff */
[----:B------:R-:W-:Y:S02]  /*4630*/  @!P1 LEA.HI.X R117, R94, R117, R11, 0x1, P0 ;  /* 0x000000755e759211 */ /* 0x000fe400000f0c0b */
[----:B------:R-:W-:Y:S02]  /*4640*/  LOP3.LUT P0, RZ, R7, 0x400, RZ, 0xc0, !PT ;  /* 0x0000040007ff7812 */ /* 0x000fe4000780c0ff */
[----:B------:R-:W-:Y:S01]  /*4650*/  ISETP.NE.AND P1, PT, R9, RZ, PT ;  /* 0x000000ff0900720c */ /* 0x000fe20003f25270 */
[----:B------:R-:W-:-:S05]  /*4660*/  VIADD R9, R3, 0x1c8 ;  /* 0x000001c803097836 */ /* 0x000fca0000000000 */
[----:B------:R-:W-:-:S05]  /*4670*/  SHF.R.S32.HI R11, RZ, 0x1f, R9 ;  /* 0x0000001fff0b7819 */ /* 0x000fca0000011409 */
[----:B------:R0:W2:Y:S01]  /*4680*/  @!P0 LDG.E R92, desc[UR18][R122.64] ;  /* 0x000000127a5c8981 */ /* 0x0000a2000c1e1900 */
[----:B------:R-:W-:-:S04]  /*4690*/  ISETP.GE.U32.AND P0, PT, R9, UR5, PT ;  /* 0x0000000509007c0c */ /* 0x000fc8000bf06070 */
[----:B------:R-:W-:-:S13]  /*46a0*/  ISETP.GE.AND.EX P0, PT, R11, UR7, PT, P0 ;  /* 0x000000070b007c0c */ /* 0x000fda000bf06300 */
[----:B------:R-:W1:Y:S08]  /*46b0*/  @!P0 LDC.64 R124, c[0x0][0x3e0] ;  /* 0x0000f800ff7c8b82 */ /* 0x000e700000000a00 */
[----:B0-----:R-:W0:Y:S01]  /*46c0*/  @!P0 LDC.64 R122, c[0x0][0x390] ;  /* 0x0000e400ff7a8b82 */ /* 0x001e220000000a00 */
[----:B------:R-:W-:Y:S01]  /*46d0*/  @!P0 MOV R120, R96 ;  /* 0x0000006000788202 */ /* 0x000fe20000000f00 */
[----:B------:R-:W-:-:S02]  /*46e0*/  @!P0 IMAD.MOV.U32 R121, RZ, RZ, R99 ;  /* 0x000000ffff798224 */ /* 0x000fc400078e0063 */
[----:B------:R-:W-:-:S06]  /*46f0*/  HFMA2 R94, -RZ, RZ, 0, 0 ;  /* 0x00000000ff5e7431 */ /* 0x000fcc00000001ff */
[----:B------:R0:W2:Y:S01]  /*4700*/  @!P1 LDG.E R94, desc[UR18][R118.64] ;  /* 0x00000012765e9981 */ /* 0x0000a2000c1e1900 */
[-C--:B-1----:R-:W-:Y:S02]  /*4710*/  @!P0 IMAD R11, R11, R124.reuse, RZ ;  /* 0x0000007c0b0b8224 */ /* 0x082fe400078e02ff */
[----:B------:R-:W-:-:S04]  /*4720*/  @!P0 IMAD.WIDE.U32 R120, R9, R124, R120 ;  /* 0x0000007c09788225 */ /* 0x000fc800078e0078 */
[----:B------:R-:W-:Y:S01]  /*4730*/  @!P0 IMAD R9, R9, R125, R11 ;  /* 0x0000007d09098224 */ /* 0x000fe200078e020b */
[----:B0-----:R-:W-:-:S04]  /*4740*/  @!P0 LEA R118, P1, R120, R122, 0x1 ;  /* 0x0000007a78768211 */ /* 0x001fc800078208ff */
[----:B------:R-:W-:-:S04]  /*4750*/  @!P0 IADD3 R9, PT, PT, R121, R9, RZ ;  /* 0x0000000979098210 */ /* 0x000fc80007ffe0ff */
[----:B------:R-:W-:Y:S02]  /*4760*/  @!P0 LEA.HI.X R119, R120, R123, R9, 0x1, P1 ;  /* 0x0000007b78778211 */ /* 0x000fe400008f0c09 */
[----:B------:R-:W-:Y:S01]  /*4770*/  LOP3.LUT P1, RZ, R7, 0x100, RZ, 0xc0, !PT ;  /* 0x0000010007ff7812 */ /* 0x000fe2000782c0ff */
[----:B------:R-:W-:Y:S02]  /*4780*/  IMAD.MOV.U32 R124, RZ, RZ, RZ ;  /* 0x000000ffff7c7224 */ /* 0x000fe400078e00ff */
        /* <DEDUP_REMOVED lines=10> */
[----:B------:R-:W2:Y:S01]  /*4830*/  @!P2 LDG.E R9, desc[UR18][R102.64] ;  /* 0x000000126609a981 */ /* 0x000ea2000c1e1900 */
        /* <DEDUP_REMOVED lines=32> */
[----:B---3--:R-:W1:Y:S01]  /*4a40*/  @!P3 LDC.64 R106, c[0x0][0x3e0] ;  /* 0x0000f800ff6abb82 */ /* 0x008e620000000a00 */
[----:B------:R-:W-:Y:S01]  /*4a50*/  @!P3 MOV R102, R96 ;  /* 0x000000600066b202 */ /* 0x000fe20000000f00 */
[----:B------:R-:W-:Y:S02]  /*4a60*/  @!P3 IMAD.MOV.U32 R103, RZ, RZ, R99 ;  /* 0x000000ffff67b224 */ /* 0x000fe400078e0063 */
[-C--:B-1----:R-:W-:Y:S02]  /*4a70*/  @!P3 IMAD R17, R17, R106.reuse, RZ ;  /* 0x0000006a1111b224 */ /* 0x082fe400078e02ff */
[----:B------:R-:W-:-:S04]  /*4a80*/  @!P3 IMAD.WIDE.U32 R102, R15, R106, R102 ;  /* 0x0000006a0f66b225 */ /* 0x000fc800078e0066 */
[----:B------:R-:W-:Y:S02]  /*4a90*/  @!P3 IMAD R15, R15, R107, R17 ;  /* 0x0000006b0f0fb224 */ /* 0x000fe400078e0211 */
[----:B------:R-:W1:Y:S01]  /*4aa0*/  @!P3 LDC.64 R106, c[0x0][0x390] ;  /* 0x0000e400ff6abb82 */ /* 0x000e620000000a00 */
[----:B------:R-:W-:Y:S02]  /*4ab0*/  HFMA2 R13, -RZ, RZ, 0, 0 ;  /* 0x00000000ff0d7431 */ /* 0x000fe400000001ff */
[----:B------:R-:W-:Y:S01]  /*4ac0*/  VIADD R19, R3, 0x1e8 ;  /* 0x000001e803137836 */ /* 0x000fe20000000000 */
[----:B------:R-:W-:-:S03]  /*4ad0*/  @!P3 IADD3 R15, PT, PT, R103, R15, RZ ;  /* 0x0000000f670fb210 */ /* 0x000fc60007ffe0ff */
[----:B------:R3:W2:Y:S01]  /*4ae0*/  @!P4 LDG.E R13, desc[UR18][R110.64] ;  /* 0x000000126e0dc981 */ /* 0x0006a2000c1e1900 */
[----:B------:R-:W-:Y:S02]  /*4af0*/  SHF.R.S32.HI R21, RZ, 0x1f, R19 ;  /* 0x0000001fff157819 */ /* 0x000fe40000011413 */
[----:B-1----:R-:W-:-:S04]  /*4b00*/  @!P3 LEA R106, P4, R102, R106, 0x1 ;  /* 0x0000006a666ab211 */ /* 0x002fc800078808ff */
[----:B------:R-:W-:Y:S02]  /*4b10*/  @!P3 LEA.HI.X R107, R102, R107, R15, 0x1, P4 ;  /* 0x0000006b666bb211 */ /* 0x000fe400020f0c0f */
[----:B------:R-:W-:-:S04]  /*4b20*/  ISETP.GE.U32.AND P4, PT, R19, UR5, PT ;  /* 0x0000000513007c0c */ /* 0x000fc8000bf86070 */
[----:B------:R-:W-:-:S13]  /*4b30*/  ISETP.GE.AND.EX P4, PT, R21, UR7, PT, P4 ;  /* 0x0000000715007c0c */ /* 0x000fda000bf86340 */
[----:B0-----:R-:W3:Y:S01]  /*4b40*/  @!P4 LDC.64 R108, c[0x0][0x3e0] ;  /* 0x0000f800ff6ccb82 */ /* 0x001ee20000000a00 */
[----:B------:R-:W-:Y:S01]  /*4b50*/  @!P4 MOV R102, R96 ;  /* 0x000000600066c202 */ /* 0x000fe20000000f00 */
[----:B------:R-:W-:Y:S02]  /*4b60*/  @!P4 IMAD.MOV.U32 R103, RZ, RZ, R99 ;  /* 0x000000ffff67c224 */ /* 0x000fe400078e0063 */
[-C--:B---3--:R-:W-:Y:S02]  /*4b70*/  @!P4 IMAD R110, R21, R108.reuse, RZ ;  /* 0x0000006c156ec224 */ /* 0x088fe400078e02ff */
[----:B------:R-:W-:-:S04]  /*4b80*/  @!P4 IMAD.WIDE.U32 R102, R19, R108, R102 ;  /* 0x0000006c1366c225 */ /* 0x000fc800078e0066 */
[----:B------:R-:W-:Y:S02]  /*4b90*/  @!P4 IMAD R19, R19, R109, R110 ;  /* 0x0000006d1313c224 */ /* 0x000fe400078e026e */
[----:B------:R-:W0:Y:S01]  /*4ba0*/  @!P4 LDC.64 R108, c[0x0][0x390] ;  /* 0x0000e400ff6ccb82 */ /* 0x000e220000000a00 */
[----:B------:R-:W-:Y:S02]  /*4bb0*/  HFMA2 R17, -RZ, RZ, 0, 0 ;  /* 0x00000000ff117431 */ /* 0x000fe400000001ff */
[----:B------:R-:W-:Y:S01]  /*4bc0*/  VIADD R21, R3, 0x1f0 ;  /* 0x000001f003157836 */ /* 0x000fe20000000000 */
[----:B------:R-:W-:-:S03]  /*4bd0*/  @!P4 IADD3 R19, PT, PT, R103, R19, RZ ;  /* 0x000000136713c210 */ /* 0x000fc60007ffe0ff */
[----:B------:R-:W3:Y:S01]  /*4be0*/  @!P5 LDG.E R17, desc[UR18][R114.64] ;  /* 0x000000127211d981 */ /* 0x000ee2000c1e1900 */
[----:B------:R-:W-:Y:S01]  /*4bf0*/  SHF.R.S32.HI R23, RZ, 0x1f, R21 ;  /* 0x0000001fff177819 */ /* 0x000fe20000011415 */
[----:B------:R-:W-:-:S06]  /*4c00*/  IMAD.MOV.U32 R15, RZ, RZ, RZ ;  /* 0x000000ffff0f7224 */ /* 0x000fcc00078e00ff */
[----:B------:R1:W3:Y:S01]  /*4c10*/  @!P6 LDG.E R15, desc[UR18][R112.64] ;  /* 0x00000012700fe981 */ /* 0x0002e2000c1e1900 */
[----:B0-----:R-:W-:-:S04]  /*4c20*/  @!P4 LEA R108, P5, R102, R108, 0x1 ;  /* 0x0000006c666cc211 */ /* 0x001fc800078a08ff */
[----:B------:R-:W-:Y:S02]  /*4c30*/  @!P4 LEA.HI.X R109, R102, R109, R19, 0x1, P5 ;  /* 0x0000006d666dc211 */ /* 0x000fe400028f0c13 */
[----:B------:R-:W-:-:S04]  /*4c40*/  ISETP.GE.U32.AND P5, PT, R21, UR5, PT ;  /* 0x0000000515007c0c */ /* 0x000fc8000bfa6070 */
[----:B------:R-:W-:-:S13]  /*4c50*/  ISETP.GE.AND.EX P5, PT, R23, UR7, PT, P5 ;  /* 0x0000000717007c0c */ /* 0x000fda000bfa6350 */
[----:B------:R-:W1:Y:S01]  /*4c60*/  @!P5 LDC.64 R110, c[0x0][0x3e0] ;  /* 0x0000f800ff6edb82 */ /* 0x000e620000000a00 */
[----:B------:R-:W-:Y:S01]  /*4c70*/  @!P5 MOV R102, R96 ;  /* 0x000000600066d202 */ /* 0x000fe20000000f00 */
[----:B------:R-:W-:Y:S02]  /*4c80*/  @!P5 IMAD.MOV.U32 R103, RZ, RZ, R99 ;  /* 0x000000ffff67d224 */ /* 0x000fe400078e0063 */
[-C--:B-1----:R-:W-:Y:S02]  /*4c90*/  @!P5 IMAD R112, R23, R110.reuse, RZ ;  /* 0x0000006e1770d224 */ /* 0x082fe400078e02ff */
[----:B------:R-:W-:-:S04]  /*4ca0*/  @!P5 IMAD.WIDE.U32 R102, R21, R110, R102 ;  /* 0x0000006e1566d225 */ /* 0x000fc800078e0066 */
[----:B------:R-:W-:Y:S02]  /*4cb0*/  @!P5 IMAD R21, R21, R111, R112 ;  /* 0x0000006f1515d224 */ /* 0x000fe400078e0270 */
[----:B------:R-:W0:Y:S01]  /*4cc0*/  @!P5 LDC.64 R110, c[0x0][0x390] ;  /* 0x0000e400ff6edb82 */ /* 0x000e220000000a00 */
[----:B------:R-:W-:Y:S02]  /*4cd0*/  IADD3 R3, PT, PT, R3, 0x1f8, RZ ;  /* 0x000001f803037810 */ /* 0x000fe40007ffe0ff */
[----:B------:R-:W-:Y:S02]  /*4ce0*/  @!P5 IADD3 R21, PT, PT, R103, R21, RZ ;  /* 0x000000156715d210 */ /* 0x000fe40007ffe0ff */
[----:B0-----:R-:W-:-:S04]  /*4cf0*/  @!P5 LEA R110, P6, R102, R110, 0x1 ;  /* 0x0000006e666ed211 */ /* 0x001fc800078c08ff */
[----:B------:R-:W-:Y:S02]  /*4d00*/  @!P5 LEA.HI.X R111, R102, R111, R21, 0x1, P6 ;  /* 0x0000006f666fd211 */ /* 0x000fe400030f0c15 */
[----:B------:R-:W-:Y:S02]  /*4d10*/  SHF.R.S32.HI R21, RZ, 0x1f, R3 ;  /* 0x0000001fff157819 */ /* 0x000fe40000011403 */
[----:B------:R-:W-:-:S04]  /*4d20*/  ISETP.GE.U32.AND P6, PT, R3, UR5, PT ;  /* 0x0000000503007c0c */ /* 0x000fc8000bfc6070 */
[----:B------:R-:W-:-:S13]  /*4d30*/  ISETP.GE.AND.EX P6, PT, R21, UR7, PT, P6 ;  /* 0x0000000715007c0c */ /* 0x000fda000bfc6360 */
[----:B------:R-:W0:Y:S01]  /*4d40*/  @!P6 LDC.64 R112, c[0x0][0x3e0] ;  /* 0x0000f800ff70eb82 */ /* 0x000e220000000a00 */
[----:B------:R-:W-:Y:S01]  /*4d50*/  HFMA2 R114, -RZ, RZ, 0, 0 ;  /* 0x00000000ff727431 */ /* 0x000fe200000001ff */
[----:B------:R-:W-:Y:S01]  /*4d60*/  @!P6 MOV R103, R99 ;  /* 0x000000630067e202 */ /* 0x000fe20000000f00 */
[----:B------:R-:W-:Y:S01]  /*4d70*/  @!P6 IMAD.MOV.U32 R102, RZ, RZ, R96 ;  /* 0x000000ffff66e224 */ /* 0x000fe200078e0060 */
[----:B------:R-:W-:-:S03]  /*4d80*/  P2R R31, PR, RZ, 0x8 ;  /* 0x00000008ff1f7803 */ /* 0x000fc60000000000 */
[----:B------:R0:W3:Y:S01]  /*4d90*/  @!P0 LDG.E R114, desc[UR18][R118.64] ;  /* 0x0000001276728981 */ /* 0x0000e2000c1e1900 */
[----:B------:R-:W-:Y:S01]  /*4da0*/  LOP3.LUT P3, RZ, R7, 0x1, RZ, 0xc0, !PT ;  /* 0x0000000107ff7812 */ /* 0x000fe2000786c0ff */
[----:B------:R-:W-:Y:S01]  /*4db0*/  IMAD.MOV.U32 R19, RZ, RZ, RZ ;  /* 0x000000ffff137224 */ /* 0x000fe200078e00ff */
[----:B------:R-:W-:Y:S01]  /*4dc0*/  P2R R37, PR, RZ, 0x10 ;  /* 0x00000010ff257803 */ /* 0x000fe20000000000 */
[----:B0-----:R-:W-:-:S10]  /*4dd0*/  @!P6 IMAD R118, R21, R112, RZ ;  /* 0x000000701576e224 */ /* 0x001fd400078e02ff */
[----:B------:R0:W3:Y:S01]  /*4de0*/  @!P3 LDG.E R19, desc[UR18][R116.64] ;  /* 0x000000127413b981 */ /* 0x0000e2000c1e1900 */
[----:B------:R-:W-:-:S04]  /*4df0*/  @!P6 IMAD.WIDE.U32 R102, R3, R112, R102 ;  /* 0x000000700366e225 */ /* 0x000fc800078e0066 */
[----:B------:R-:W-:Y:S02]  /*4e00*/  @!P6 IMAD R3, R3, R113, R118 ;  /* 0x000000710303e224 */ /* 0x000fe400078e0276 */
[----:B------:R-:W1:Y:S01]  /*4e10*/  @!P6 LDC.64 R112, c[0x0][0x390] ;  /* 0x0000e400ff70eb82 */ /* 0x000e620000000a00 */
[C---:B------:R-:W-:Y:S01]  /*4e20*/  LOP3.LUT P4, RZ, R5.reuse, 0x1000000, RZ, 0xc0, !PT ;  /* 0x0100000005ff7812 */ /* 0x040fe2000788c0ff */
[----:B0-----:R-:W-:Y:S01]  /*4e30*/  IMAD.MOV.U32 R116, RZ, RZ, RZ ;  /* 0x000000ffff747224 */ /* 0x001fe200078e00ff */
[----:B------:R-:W-:Y:S02]  /*4e40*/  P2R R45, PR, RZ, 0x20 ;  /* 0x00000020ff2d7803 */ /* 0x000fe40000000000 */
[----:B------:R-:W-:Y:S01]  /*4e50*/  LOP3.LUT P5, RZ, R5, 0x200000, RZ, 0xc0, !PT ;  /* 0x0020000005ff7812 */ /* 0x000fe200078ac0ff */
[----:B------:R-:W-:Y:S01]  /*4e60*/  @!P6 IMAD.IADD R3, R103, 0x1, R3 ;  /* 0x000000016703e824 */ /* 0x000fe200078e0203 */
[----:B------:R-:W-:Y:S01]  /*4e70*/  P2R R39, PR, RZ, 0x8 ;  /* 0x00000008ff277803 */ /* 0x000fe20000000000 */
[----:B------:R0:W3:Y:S01]  /*4e80*/  @!P1 LDG.E R116, desc[UR18][R100.64] ;  /* 0x0000001264749981 */ /* 0x0000e2000c1e1900 */
[----:B------:R-:W-:-:S02]  /*4e90*/  P2R R47, PR, RZ, 0x2 ;  /* 0x00000002ff2f7803 */ /* 0x000fc40000000000 */
[C---:B------:R-:W-:Y:S02]  /*4ea0*/  LOP3.LUT P1, RZ, R5.reuse, 0x400000, RZ, 0xc0, !PT ;  /* 0x0040000005ff7812 */ /* 0x040fe4000782c0ff */
[----:B------:R-:W-:Y:S02]  /*4eb0*/  PRMT R65, RZ, 0x5410, RZ ;  /* 0x00005410ff417816 */ /* 0x000fe400000000ff */
[----:B------:R-:W-:Y:S02]  /*4ec0*/  P2R R41, PR, RZ, 0x1 ;  /* 0x00000001ff297803 */ /* 0x000fe40000000000 */
[----:B------:R-:W-:Y:S02]  /*4ed0*/  LOP3.LUT P0, RZ, R5, 0x100000, RZ, 0xc0, !PT ;  /* 0x0010000005ff7812 */ /* 0x000fe4000780c0ff */
[----:B-1----:R-:W-:Y:S02]  /*4ee0*/  @!P6 LEA R112, P3, R102, R112, 0x1 ;  /* 0x000000706670e211 */ /* 0x002fe400078608ff */
[----:B------:R-:W-:-:S02]  /*4ef0*/  @!P4 PRMT R65, R65, 0x5410, R18 ;  /* 0x000054104141c816 */ /* 0x000fc40000000012 */
[----:B------:R-:W-:Y:S02]  /*4f00*/  @!P6 LEA.HI.X R113, R102, R113, R3, 0x1, P3 ;  /* 0x000000716671e211 */ /* 0x000fe400018f0c03 */
[----:B------:R-:W-:Y:S02]  /*4f10*/  P2R R3, PR, RZ, 0x40 ;  /* 0x00000040ff037803 */ /* 0x000fe40000000000 */
[C---:B------:R-:W-:Y:S02]  /*4f20*/  LOP3.LUT P6, RZ, R5.reuse, 0x800000, RZ, 0xc0, !PT ;  /* 0x0080000005ff7812 */ /* 0x040fe400078cc0ff */
[----:B------:R-:W-:Y:S02]  /*4f30*/  PRMT R71, RZ, 0x5410, RZ ;  /* 0x00005410ff477816 */ /* 0x000fe400000000ff */
[----:B------:R-:W-:Y:S02]  /*4f40*/  @!P4 PRMT R65, R18, 0x7632, R65 ;  /* 0x000076321241c816 */ /* 0x000fe40000000041 */
[----:B------:R-:W-:-:S02]  /*4f50*/  LOP3.LUT P4, RZ, R5, 0x40000, RZ, 0xc0, !PT ;  /* 0x0004000005ff7812 */ /* 0x000fc4000788c0ff */
[----:B------:R-:W-:Y:S02]  /*4f60*/  PRMT R69, RZ, 0x5410, RZ ;  /* 0x00005410ff457816 */ /* 0x000fe400000000ff */
[----:B------:R-:W-:Y:S02]  /*4f70*/  @!P5 PRMT R71, R71, 0x5410, R44 ;  /* 0x000054104747d816 */ /* 0x000fe4000000002c */
[----:B------:R-:W-:Y:S02]  /*4f80*/  @!P1 PRMT R69, R69, 0x5410, R34 ;  /* 0x0000541045459816 */ /* 0x000fe40000000022 */
[----:B------:R-:W-:Y:S02]  /*4f90*/  @!P5 PRMT R71, R44, 0x7632, R71 ;  /* 0x000076322c47d816 */ /* 0x000fe40000000047 */
[----:B------:R-:W-:Y:S02]  /*4fa0*/  PRMT R73, RZ, 0x5410, RZ ;  /* 0x00005410ff497816 */ /* 0x000fe400000000ff */
[----:B------:R-:W-:-:S02]  /*4fb0*/  LOP3.LUT P3, RZ, R5, 0x80000, RZ, 0xc0, !PT ;  /* 0x0008000005ff7812 */ /* 0x000fc4000786c0ff */
[----:B------:R-:W-:Y:S02]  /*4fc0*/  PRMT R67, RZ, 0x5410, RZ ;  /* 0x00005410ff437816 */ /* 0x000fe400000000ff */
[----:B------:R-:W-:Y:S02]  /*4fd0*/  LOP3.LUT P5, RZ, R5, 0x8000, RZ, 0xc0, !PT ;  /* 0x0000800005ff7812 */ /* 0x000fe400078ac0ff */
[----:B------:R-:W-:Y:S02]  /*4fe0*/  @!P1 PRMT R69, R34, 0x7632, R69 ;  /* 0x0000763222459816 */ /* 0x000fe40000000045 */
[----:B------:R-:W-:Y:S02]  /*4ff0*/  @!P0 PRMT R73, R73, 0x5410, R62 ;  /* 0x0000541049498816 */ /* 0x000fe4000000003e */
[----:B------:R-:W-:Y:S02]  /*5000*/  @!P6 PRMT R67, R67, 0x5410, R28 ;  /* 0x000054104343e816 */ /* 0x000fe4000000001c */
[----:B------:R-:W-:-:S02]  /*5010*/  LOP3.LUT P1, RZ, R5, 0x10000, RZ, 0xc0, !PT ;  /* 0x0001000005ff7812 */ /* 0x000fc4000782c0ff */
[----:B------:R-:W-:Y:S01]  /*5020*/  PRMT R77, RZ, 0x5410, RZ ;  /* 0x00005410ff4d7816 */ /* 0x000fe200000000ff */
[----:B------:R1:W-:Y:S01]  /*5030*/  STL [R1+0x10], R18 ;  /* 0x0000101201007387 */ /* 0x0003e20000100800 */
[----:B------:R-:W-:Y:S02]  /*5040*/  @!P0 PRMT R73, R62, 0x7632, R73 ;  /* 0x000076323e498816 */ /* 0x000fe40000000049 */
[----:B------:R-:W-:Y:S02]  /*5050*/  @!P6 PRMT R67, R28, 0x7632, R67 ;  /* 0x000076321c43e816 */ /* 0x000fe40000000043 */
[----:B------:R-:W-:Y:S02]  /*5060*/  LOP3.LUT P0, RZ, R5, 0x4000, RZ, 0xc0, !PT ;  /* 0x0000400005ff7812 */ /* 0x000fe4000780c0ff */
[----:B------:R-:W-:Y:S02]  /*5070*/  @!P4 PRMT R77, R77, 0x5410, R42 ;  /* 0x000054104d4dc816 */ /* 0x000fe4000000002a */
[----:B------:R-:W-:-:S02]  /*5080*/  LOP3.LUT P6, RZ, R5, 0x20000, RZ, 0xc0, !PT ;  /* 0x0002000005ff7812 */ /* 0x000fc400078cc0ff */
[----:B------:R-:W-:Y:S02]  /*5090*/  PRMT R75, RZ, 0x5410, RZ ;  /* 0x00005410ff4b7816 */ /* 0x000fe400000000ff */
[----:B-1----:R-:W-:Y:S02]  /*50a0*/  PRMT R18, RZ, 0x7610, R18 ;  /* 0x00007610ff127816 */ /* 0x002fe40000000012 */
[----:B------:R-:W-:Y:S02]  /*50b0*/  @!P4 PRMT R77, R42, 0x7632, R77 ;  /* 0x000076322a4dc816 */ /* 0x000fe4000000004d */
[----:B------:R-:W-:Y:S02]  /*50c0*/  @!P3 PRMT R75, R75, 0x5410, R58 ;  /* 0x000054104b4bb816 */ /* 0x000fe4000000003a */
[----:B------:R-:W-:Y:S02]  /*50d0*/  LOP3.LUT P4, RZ, R5, 0x1000, RZ, 0xc0, !PT ;  /* 0x0000100005ff7812 */ /* 0x000fe4000788c0ff */
[----:B------:R-:W-:-:S02]  /*50e0*/  PRMT R81, RZ, 0x5410, RZ ;  /* 0x00005410ff517816 */ /* 0x000fc400000000ff */
[----:B------:R-:W-:Y:S02]  /*50f0*/  @!P5 PRMT R18, R8, 0x7610, R18 ;  /* 0x000076100812d816 */ /* 0x000fe40000000012 */
[----:B------:R-:W-:Y:S02]  /*5100*/  @!P3 PRMT R75, R58, 0x7632, R75 ;  /* 0x000076323a4bb816 */ /* 0x000fe4000000004b */
[----:B------:R-:W-:Y:S02]  /*5110*/  @!P1 PRMT R81, R81, 0x5410, R74 ;  /* 0x0000541051519816 */ /* 0x000fe4000000004a */
[----:B------:R-:W-:Y:S02]  /*5120*/  PRMT R18, R18, 0x5410, RZ ;  /* 0x0000541012127816 */ /* 0x000fe400000000ff */
[----:B------:R-:W-:Y:S02]  /*5130*/  PRMT R21, RZ, 0x7610, R21 ;  /* 0x00007610ff157816 */ /* 0x000fe40000000015 */
[----:B------:R-:W-:-:S02]  /*5140*/  LOP3.LUT P3, RZ, R5, 0x2000, RZ, 0xc0, !PT ;  /* 0x0000200005ff7812 */ /* 0x000fc4000786c0ff */
[----:B------:R-:W-:Y:S02]  /*5150*/  PRMT R79, RZ, 0x5410, RZ ;  /* 0x00005410ff4f7816 */ /* 0x000fe400000000ff */
[----:B------:R-:W-:Y:S02]  /*5160*/  PRMT R23, R23, 0x5410, RZ ;  /* 0x0000541017177816 */ /* 0x000fe400000000ff */
[----:B------:R-:W-:Y:S02]  /*5170*/  @!P1 PRMT R81, R74, 0x7632, R81 ;  /* 0x000076324a519816 */ /* 0x000fe40000000051 */
[----:B------:R-:W-:Y:S02]  /*5180*/  @!P0 PRMT R18, R18, 0x5410, R82 ;  /* 0x0000541012128816 */ /* 0x000fe40000000052 */
[----:B------:R-:W-:Y:S02]  /*5190*/  @!P0 PRMT R21, R82, 0x7632, R21 ;  /* 0x0000763252158816 */ /* 0x000fe40000000015 */
[----:B------:R-:W-:-:S02]  /*51a0*/  @!P6 PRMT R79, R79, 0x5410, R78 ;  /* 0x000054104f4fe816 */ /* 0x000fc4000000004e */
[C---:B------:R-:W-:Y:S02]  /*51b0*/  LOP3.LUT P1, RZ, R5.reuse, 0x400, RZ, 0xc0, !PT ;  /* 0x0000040005ff7812 */ /* 0x040fe4000782c0ff */
[----:B------:R-:W-:Y:S02]  /*51c0*/  LOP3.LUT P0, RZ, R5, 0x100, RZ, 0xc0, !PT ;  /* 0x0000010005ff7812 */ /* 0x000fe4000780c0ff */
[----:B------:R-:W-:Y:S02]  /*51d0*/  PRMT R25, RZ, 0x5410, RZ ;  /* 0x00005410ff197816 */ /* 0x000fe400000000ff */
[----:B------:R-:W-:Y:S02]  /*51e0*/  @!P5 PRMT R23, R23, 0x7610, R8 ;  /* 0x000076101717d816 */ /* 0x000fe40000000008 */
[----:B------:R-:W-:Y:S02]  /*51f0*/  @!P6 PRMT R79, R78, 0x7632, R79 ;  /* 0x000076324e4fe816 */ /* 0x000fe4000000004f */
[----:B------:R-:W-:-:S02]  /*5200*/  @!P4 PRMT R25, R52, 0x7610, R25 ;  /* 0x000076103419c816 */ /* 0x000fc40000000019 */
[----:B------:R-:W-:Y:S02]  /*5210*/  LOP3.LUT P6, RZ, R5, 0x800, RZ, 0xc0, !PT ;  /* 0x0000080005ff7812 */ /* 0x000fe400078cc0ff */
[----:B------:R-:W-:Y:S02]  /*5220*/  PRMT R23, RZ, 0x7610, R23 ;  /* 0x00007610ff177816 */ /* 0x000fe40000000017 */
[----:B------:R-:W-:Y:S01]  /*5230*/  PRMT R21, R21, 0x5410, RZ ;  /* 0x0000541015157816 */ /* 0x000fe200000000ff */
[----:B------:R1:W-:Y:S01]  /*5240*/  STL [R1+0x14], R28 ;  /* 0x0000141c01007387 */ /* 0x0003e20000100800 */
[----:B------:R-:W-:Y:S02]  /*5250*/  @!P4 PRMT R25, R25, 0x7610, R52 ;  /* 0x000076101919c816 */ /* 0x000fe40000000034 */
[----:B------:R-:W-:Y:S02]  /*5260*/  @!P3 PRMT R23, R2, 0x7610, R23 ;  /* 0x000076100217b816 */ /* 0x000fe40000000017 */
[----:B------:R-:W-:-:S02]  /*5270*/  @!P3 PRMT R21, R21, 0x7610, R2 ;  /* 0x000076101515b816 */ /* 0x000fc40000000002 */
[C---:B------:R-:W-:Y:S02]  /*5280*/  LOP3.LUT P4, RZ, R5.reuse, 0x40, RZ, 0xc0, !PT ;  /* 0x0000004005ff7812 */ /* 0x040fe4000788c0ff */
[----:B------:R-:W-:Y:S02]  /*5290*/  PRMT R33, RZ, 0x5410, RZ ;  /* 0x00005410ff217816 */ /* 0x000fe400000000ff */
[----:B-1----:R-:W-:Y:S02]  /*52a0*/  PRMT R28, RZ, 0x5410, RZ ;  /* 0x00005410ff1c7816 */ /* 0x002fe400000000ff */
[C---:B------:R-:W-:Y:S02]  /*52b0*/  LOP3.LUT P5, RZ, R5.reuse, 0x200, RZ, 0xc0, !PT ;  /* 0x0000020005ff7812 */ /* 0x040fe400078ac0ff */
[----:B------:R-:W-:Y:S02]  /*52c0*/  LOP3.LUT P3, RZ, R5, 0x80, RZ, 0xc0, !PT ;  /* 0x0000008005ff7812 */ /* 0x000fe4000786c0ff */
[----:B------:R-:W-:-:S02]  /*52d0*/  @!P1 PRMT R28, R20, 0x7610, R28 ;  /* 0x00007610141c9816 */ /* 0x000fc4000000001c */
[----:B------:R-:W-:Y:S02]  /*52e0*/  @!P0 PRMT R33, R33, 0x5410, R32 ;  /* 0x0000541021218816 */ /* 0x000fe40000000020 */
[----:B------:R-:W-:Y:S01]  /*52f0*/  PRMT R27, RZ, 0x5410, RZ ;  /* 0x00005410ff1b7816 */ /* 0x000fe200000000ff */
[----:B------:R1:W-:Y:S01]  /*5300*/  STL [R1+0x48], R20 ;  /* 0x0000481401007387 */ /* 0x0003e20000100800 */
[----:B------:R-:W-:Y:S02]  /*5310*/  @!P1 PRMT R28, R28, 0x7610, R20 ;  /* 0x000076101c1c9816 */ /* 0x000fe40000000014 */
[----:B------:R-:W-:Y:S01]  /*5320*/  @!P0 PRMT R33, R32, 0x7632, R33 ;  /* 0x0000763220218816 */ /* 0x000fe20000000021 */
[----:B------:R4:W-:Y:S01]  /*5330*/  STL [R1+0x18], R34 ;  /* 0x0000182201007387 */ /* 0x0009e20000100800 */
[----:B------:R-:W-:Y:S02]  /*5340*/  @!P6 PRMT R27, R6, 0x7610, R27 ;  /* 0x00007610061be816 */ /* 0x000fe4000000001b */
[----:B------:R-:W-:-:S02]  /*5350*/  LOP3.LUT P1, RZ, R5, 0x10, RZ, 0xc0, !PT ;  /* 0x0000001005ff7812 */ /* 0x000fc4000782c0ff */
[----:B------:R-:W-:Y:S02]  /*5360*/  LOP3.LUT P0, RZ, R5, 0x4, RZ, 0xc0, !PT ;  /* 0x0000000405ff7812 */ /* 0x000fe4000780c0ff */
[----:B-1----:R-:W-:Y:S02]  /*5370*/  PRMT R20, RZ, 0x5410, RZ ;  /* 0x00005410ff147816 */ /* 0x002fe400000000ff */
[----:B------:R-:W-:Y:S02]  /*5380*/  PRMT R29, RZ, 0x5410, RZ ;  /* 0x00005410ff1d7816 */ /* 0x000fe400000000ff */
[----:B----4-:R-:W-:Y:S02]  /*5390*/  PRMT R34, RZ, 0x5410, RZ ;  /* 0x00005410ff227816 */ /* 0x010fe400000000ff */
[----:B------:R-:W-:Y:S02]  /*53a0*/  @!P6 PRMT R27, R27, 0x7610, R6 ;  /* 0x000076101b1be816 */ /* 0x000fe40000000006 */
[----:B------:R-:W-:-:S02]  /*53b0*/  @!P4 PRMT R20, R14, 0x7610, R20 ;  /* 0x000076100e14c816 */ /* 0x000fc40000000014 */
[----:B------:R-:W-:Y:S02]  /*53c0*/  LOP3.LUT P6, RZ, R5, 0x20, RZ, 0xc0, !PT ;  /* 0x0000002005ff7812 */ /* 0x000fe400078cc0ff */
[----:B------:R-:W-:Y:S02]  /*53d0*/  @!P5 PRMT R29, R64, 0x7610, R29 ;  /* 0x00007610401dd816 */ /* 0x000fe4000000001d */
[----:B------:R-:W-:Y:S01]  /*53e0*/  @!P3 PRMT R34, R22, 0x7610, R34 ;  /* 0x000076101622b816 */ /* 0x000fe20000000022 */
[----:B------:R1:W-:Y:S01]  /*53f0*/  STL [R1+0x50], R32 ;  /* 0x0000502001007387 */ /* 0x0003e20000100800 */
[----:B------:R-:W-:Y:S02]  /*5400*/  @!P4 PRMT R20, R20, 0x7610, R14 ;  /* 0x000076101414c816 */ /* 0x000fe4000000000e */
[----:B------:R-:W-:Y:S01]  /*5410*/  @!P5 PRMT R29, R29, 0x7610, R64 ;  /* 0x000076101d1dd816 */ /* 0x000fe20000000040 */
[----:B------:R4:W-:Y:S01]  /*5420*/  STL [R1+0x58], R14 ;  /* 0x0000580e01007387 */ /* 0x0009e20000100800 */
[----:B------:R-:W-:-:S02]  /*5430*/  @!P3 PRMT R34, R34, 0x7610, R22 ;  /* 0x000076102222b816 */ /* 0x000fc40000000016 */
[C---:B------:R-:W-:Y:S02]  /*5440*/  LOP3.LUT P5, RZ, R5.reuse, 0x8, RZ, 0xc0, !PT ;  /* 0x0000000805ff7812 */ /* 0x040fe400078ac0ff */
[C---:B------:R-:W-:Y:S02]  /*5450*/  LOP3.LUT P3, RZ, R5.reuse, 0x2, RZ, 0xc0, !PT ;  /* 0x0000000205ff7812 */ /* 0x040fe4000786c0ff */
[----:B-1----:R-:W-:Y:S02]  /*5460*/  PRMT R32, RZ, 0x5410, RZ ;  /* 0x00005410ff207816 */ /* 0x002fe400000000ff */
[----:B----4-:R-:W-:Y:S02]  /*5470*/  PRMT R14, RZ, 0x5410, RZ ;  /* 0x00005410ff0e7816 */ /* 0x010fe400000000ff */
        /* <DEDUP_REMOVED lines=11> */
[----:B-1----:R-:W-:Y:S01]  /*5530*/  PRMT R42, RZ, 0x5410, RZ ;  /* 0x00005410ff2a7816 */ /* 0x002fe200000000ff */
[----:B------:R1:W-:Y:S01]  /*5540*/  STL [R1+0x60], R26 ;  /* 0x0000601a01007387 */ /* 0x0003e20000100800 */
[----:B----4-:R-:W-:Y:S02]  /*5550*/  PRMT R22, RZ, 0x5410, RZ ;  /* 0x00005410ff167816 */ /* 0x010fe400000000ff */
[----:B------:R-:W-:Y:S02]  /*5560*/  @!P6 PRMT R35, R35, 0x7610, R84 ;  /* 0x000076102323e816 */ /* 0x000fe40000000054 */
[----:B------:R-:W-:Y:S02]  /*5570*/  PRMT R43, R43, 0x5410, RZ ;  /* 0x000054102b2b7816 */ /* 0x000fe400000000ff */
[----:B------:R-:W-:-:S02]  /*5580*/  LOP3.LUT P6, RZ, R7, 0x80000000, RZ, 0xc0, !PT ;  /* 0x8000000007ff7812 */ /* 0x000fc400078cc0ff */
[----:B-1----:R-:W-:Y:S02]  /*5590*/  PRMT R26, R26, 0x5410, RZ ;  /* 0x000054101a1a7816 */ /* 0x002fe400000000ff */
[----:B------:R-:W-:Y:S02]  /*55a0*/  @!P5 PRMT R22, R22, 0x5410, R72 ;  /* 0x000054101616d816 */ /* 0x000fe40000000048 */
[----:B------:R-:W-:Y:S01]  /*55b0*/  @!P3 PRMT R42, R54, 0x7610, R42 ;  /* 0x00007610362ab816 */ /* 0x000fe2000000002a */
[----:B------:R1:W-:Y:S01]  /*55c0*/  STL [R1+0x68], R38 ;  /* 0x0000682601007387 */ /* 0x0003e20000100800 */
[--C-:B------:R-:W-:Y:S02]  /*55d0*/  @!P4 PRMT R26, R26, 0x5410, R0.reuse ;  /* 0x000054101a1ac816 */ /* 0x100fe40000000000 */
[----:B------:R-:W-:Y:S02]  /*55e0*/  @!P4 PRMT R43, R43, 0x7610, R0 ;  /* 0x000076102b2bc816 */ /* 0x000fe40000000000 */
[----:B------:R-:W-:-:S02]  /*55f0*/  @!P5 PRMT R22, R72, 0x7632, R22 ;  /* 0x000076324816d816 */ /* 0x000fc40000000016 */
[----:B------:R-:W-:Y:S02]  /*5600*/  @!P3 PRMT R42, R42, 0x7610, R54 ;  /* 0x000076102a2ab816 */ /* 0x000fe40000000036 */
[C---:B------:R-:W-:Y:S02]  /*5610*/  LOP3.LUT P4, RZ, R7.reuse, 0x4000000, RZ, 0xc0, !PT ;  /* 0x0400000007ff7812 */ /* 0x040fe4000788c0ff */
[----:B-1----:R-:W-:Y:S02]  /*5620*/  PRMT R38, RZ, 0x5410, RZ ;  /* 0x00005410ff267816 */ /* 0x002fe400000000ff */
[----:B------:R-:W-:Y:S02]  /*5630*/  PRMT R49, RZ, 0x5410, RZ ;  /* 0x00005410ff317816 */ /* 0x000fe400000000ff */
[C---:B------:R-:W-:Y:S02]  /*5640*/  LOP3.LUT P5, RZ, R7.reuse, 0x20000000, RZ, 0xc0, !PT ;  /* 0x2000000007ff7812 */ /* 0x040fe400078ac0ff */
[----:B------:R-:W-:-:S02]  /*5650*/  LOP3.LUT P3, RZ, R7, 0x8000000, RZ, 0xc0, !PT ;  /* 0x0800000007ff7812 */ /* 0x000fc4000786c0ff */
[----:B------:R-:W-:Y:S02]  /*5660*/  @!P1 PRMT R38, R16, 0x7610, R38 ;  /* 0x0000761010269816 */ /* 0x000fe40000000026 */
[----:B------:R-:W-:Y:S02]  /*5670*/  @!P0 PRMT R49, R49, 0x5410, R12 ;  /* 0x0000541031318816 */ /* 0x000fe4000000000c */
[----:B------:R-:W-:Y:S02]  /*5680*/  PRMT R43, RZ, 0x7610, R43 ;  /* 0x00007610ff2b7816 */ /* 0x000fe4000000002b */
[----:B------:R-:W-:Y:S01]  /*5690*/  PRMT R26, RZ, 0x7610, R26 ;  /* 0x00007610ff1a7816 */ /* 0x000fe2000000001a */
        /* <DEDUP_REMOVED lines=8> */
[C---:B------:R-:W-:Y:S02]  /*5720*/  LOP3.LUT P0, RZ, R7.reuse, 0x400000, RZ, 0xc0, !PT ;  /* 0x0040000007ff7812 */ /* 0x040fe4000780c0ff */
[----:B-1----:R-:W-:Y:S02]  /*5730*/  PRMT R16, RZ, 0x5410, RZ ;  /* 0x00005410ff107816 */ /* 0x002fe400000000ff */
[----:B------:R-:W-:Y:S02]  /*5740*/  LOP3.LUT P6, RZ, R7, 0x2000000, RZ, 0xc0, !PT ;  /* 0x0200000007ff7812 */ /* 0x000fe400078cc0ff */
[----:B----4-:R-:W-:-:S02]  /*5750*/  PRMT R44, RZ, 0x5410, RZ ;  /* 0x00005410ff2c7816 */ /* 0x010fc400000000ff */
[----:B-----5:R-:W-:Y:S02]  /*5760*/  PRMT R24, RZ, 0x5410, RZ ;  /* 0x00005410ff187816 */ /* 0x020fe400000000ff */
        /* <DEDUP_REMOVED lines=8> */
[C---:B------:R-:W-:Y:S01]  /*57f0*/  LOP3.LUT P4, RZ, R7.reuse, 0x100000, RZ, 0xc0, !PT ;  /* 0x0010000007ff7812 */ /* 0x040fe2000788c0ff */
[----:B------:R5:W-:Y:S01]  /*5800*/  STL [R1+0x40], R52 ;  /* 0x0000403401007387 */ /* 0x000be20000100800 */
[C---:B------:R-:W-:Y:S02]  /*5810*/  LOP3.LUT P5, RZ, R7.reuse, 0x800000, RZ, 0xc0, !PT ;  /* 0x0080000007ff7812 */ /* 0x040fe400078ac0ff */
[----:B-1----:R-:W-:Y:S02]  /*5820*/  PRMT R12, RZ, 0x5410, RZ ;  /* 0x00005410ff0c7816 */ /* 0x002fe400000000ff */
[----:B------:R-:W-:Y:S02]  /*5830*/  LOP3.LUT P3, RZ, R7, 0x200000, RZ, 0xc0, !PT ;  /* 0x0020000007ff7812 */ /* 0x000fe4000786c0ff */
[----:B----4-:R-:W-:Y:S02]  /*5840*/  PRMT R10, RZ, 0x5410, RZ ;  /* 0x00005410ff0a7816 */ /* 0x010fe400000000ff */
[----:B-----5:R-:W-:-:S02]  /*5850*/  PRMT R52, RZ, 0x5410, RZ ;  /* 0x00005410ff347816 */ /* 0x020fc400000000ff */
[----:B------:R-:W-:Y:S02]  /*5860*/  @!P1 PRMT R12, R70, 0x7610, R12 ;  /* 0x00007610460c9816 */ /* 0x000fe4000000000c */
[----:B------:R-:W-:Y:S02]  /*5870*/  @!P0 PRMT R10, R66, 0x7610, R10 ;  /* 0x00007610420a8816 */ /* 0x000fe4000000000a */
[----:B------:R-:W-:Y:S01]  /*5880*/  @!P6 PRMT R52, R80, 0x7610, R52 ;  /* 0x000076105034e816 */ /* 0x000fe20000000034 */
[----:B------:R1:W-:Y:S01]  /*5890*/  STL [R1+0x6c], R54 ;  /* 0x00006c3601007387 */ /* 0x0003e20000100800 */
[----:B------:R-:W-:Y:S02]  /*58a0*/  @!P1 PRMT R12, R12, 0x7610, R70 ;  /* 0x000076100c0c9816 */ /* 0x000fe40000000046 */
[----:B------:R-:W-:Y:S02]  /*58b0*/  @!P0 PRMT R10, R10, 0x7610, R66 ;  /* 0x000076100a0a8816 */ /* 0x000fe40000000042 */
[----:B------:R-:W-:-:S02]  /*58c0*/  @!P6 PRMT R52, R52, 0x7610, R80 ;  /* 0x000076103434e816 */ /* 0x000fc40000000050 */
[C---:B------:R-:W-:Y:S02]  /*58d0*/  LOP3.LUT P1, RZ, R7.reuse, 0x40000, RZ, 0xc0, !PT ;  /* 0x0004000007ff7812 */ /* 0x040fe4000782c0ff */
[C---:B------:R-:W-:Y:S02]  /*58e0*/  LOP3.LUT P0, RZ, R7.reuse, 0x10000, RZ, 0xc0, !PT ;  /* 0x0001000007ff7812 */ /* 0x040fe4000780c0ff */
[----:B------:R-:W-:Y:S02]  /*58f0*/  PRMT R55, RZ, 0x5410, RZ ;  /* 0x00005410ff377816 */ /* 0x000fe400000000ff */
[----:B------:R-:W-:Y:S02]  /*5900*/  LOP3.LUT P6, RZ, R7, 0x80000, RZ, 0xc0, !PT ;  /* 0x0008000007ff7812 */ /* 0x000fe400078cc0ff */
[----:B------:R-:W-:Y:S02]  /*5910*/  PRMT R53, RZ, 0x5410, RZ ;  /* 0x00005410ff357816 */ /* 0x000fe400000000ff */
[----:B-1----:R-:W-:-:S02]  /*5920*/  PRMT R54, RZ, 0x5410, RZ ;  /* 0x00005410ff367816 */ /* 0x002fc400000000ff */
        /* <DEDUP_REMOVED lines=11> */
[----:B------:R-:W-:Y:S02]  /*59e0*/  LOP3.LUT P3, RZ, R7, 0x8000, RZ, 0xc0, !PT ;  /* 0x0000800007ff7812 */ /* 0x000fe4000786c0ff */
[----:B----4-:R-:W-:Y:S02]  /*59f0*/  PRMT R60, RZ, 0x5410, RZ ;  /* 0x00005410ff3c7816 */ /* 0x010fe400000000ff */
[----:B------:R-:W-:-:S02]  /*5a00*/  PRMT R57, RZ, 0x5410, RZ ;  /* 0x00005410ff397816 */ /* 0x000fc400000000ff */
        /* <DEDUP_REMOVED lines=9> */
[----:B0-----:R-:W-:Y:S01]  /*5aa0*/  HFMA2 R100, -RZ, RZ, 0, 0 ;  /* 0x00000000ff647431 */ /* 0x001fe200000001ff */
[----:B------:R-:W-:Y:S02]  /*5ab0*/  LOP3.LUT P6, RZ, R7, 0x2000, RZ, 0xc0, !PT ;  /* 0x0000200007ff7812 */ /* 0x000fe400078cc0ff */
[----:B-1----:R-:W-:Y:S02]  /*5ac0*/  PRMT R56, RZ, 0x5410, RZ ;  /* 0x00005410ff387816 */ /* 0x002fe400000000ff */
[----:B------:R-:W-:Y:S01]  /*5ad0*/  PRMT R59, RZ, 0x5410, RZ ;  /* 0x00005410ff3b7816 */ /* 0x000fe200000000ff */
[----:B------:R-:W5:Y:S01]  /*5ae0*/  @!P2 LDG.E R100, desc[UR18][R104.64] ;  /* 0x000000126864a981 */ /* 0x000f62000c1e1900 */
[----:B----4-:R-:W-:Y:S02]  /*5af0*/  PRMT R50, RZ, 0x5410, RZ ;  /* 0x00005410ff327816 */ /* 0x010fe400000000ff */
[----:B--2---:R-:W-:-:S02]  /*5b00*/  @!P4 PRMT R56, R30, 0x7610, R56 ;  /* 0x000076101e38c816 */ /* 0x004fc40000000038 */
[----:B------:R-:W-:Y:S02]  /*5b10*/  @!P5 PRMT R59, R46, 0x7610, R59 ;  /* 0x000076102e3bd816 */ /* 0x000fe4000000003b */
[----:B------:R-:W-:Y:S01]  /*5b20*/  @!P3 PRMT R50, R40, 0x7610, R50 ;  /* 0x000076102832b816 */ /* 0x000fe20000000032 */
[----:B------:R0:W-:Y:S01]  /*5b30*/  STL [R1+0xb8], R30 ;  /* 0x0000b81e01007387 */ /* 0x0001e20000100800 */
[----:B------:R-:W-:Y:S02]  /*5b40*/  P2R R51, PR, RZ, 0x4 ;  /* 0x00000004ff337803 */ /* 0x000fe40000000000 */
[----:B------:R-:W-:Y:S01]  /*5b50*/  @!P4 PRMT R56, R56, 0x7610, R30 ;  /* 0x000076103838c816 */ /* 0x000fe2000000001e */
[----:B------:R1:W-:Y:S01]  /*5b60*/  STL [R1+0xac], R46 ;  /* 0x0000ac2e01007387 */ /* 0x0003e20000100800 */
[----:B------:R-:W-:Y:S02]  /*5b70*/  @!P5 PRMT R59, R59, 0x7610, R46 ;  /* 0x000076103b3bd816 */ /* 0x000fe4000000002e */
[----:B------:R-:W-:-:S02]  /*5b80*/  @!P3 PRMT R50, R50, 0x7610, R40 ;  /* 0x000076103232b816 */ /* 0x000fc40000000028 */
[C---:B------:R-:W-:Y:S02]  /*5b90*/  LOP3.LUT P2, RZ, R7.reuse, 0x80, RZ, 0xc0, !PT ;  /* 0x0000008007ff7812 */ /* 0x040fe4000784c0ff */
[----:B0-----:R-:W-:Y:S02]  /*5ba0*/  PRMT R30, RZ, 0x5410, RZ ;  /* 0x00005410ff1e7816 */ /* 0x001fe400000000ff */
[----:B------:R-:W-:Y:S02]  /*5bb0*/  LOP3.LUT P3, RZ, R7, 0x200, RZ, 0xc0, !PT ;  /* 0x0000020007ff7812 */ /* 0x000fe4000786c0ff */
[----:B-1----:R-:W-:Y:S02]  /*5bc0*/  PRMT R46, RZ, 0x5410, RZ ;  /* 0x00005410ff2e7816 */ /* 0x002fe400000000ff */
[----:B------:R-:W-:Y:S02]  /*5bd0*/  @!P0 PRMT R30, R92, 0x7610, R30 ;  /* 0x000076105c1e8816 */ /* 0x000fe4000000001e */
[----:B------:R-:W-:Y:S01]  /*5be0*/  @!P6 PRMT R46, R46, 0x5410, R36 ;  /* 0x000054102e2ee816 */ /* 0x000fe20000000024 */
[----:B------:R0:W-:Y:S01]  /*5bf0*/  STL [R1+0x20], R62 ;  /* 0x0000203e01007387 */ /* 0x0001e20000100800 */
[----:B------:R-:W-:-:S02]  /*5c00*/  @!P0 PRMT R30, R30, 0x7610, R92 ;  /* 0x000076101e1e8816 */ /* 0x000fc4000000005c */
[----:B------:R-:W-:Y:S01]  /*5c10*/  @!P6 PRMT R46, R36, 0x7632, R46 ;  /* 0x00007632242ee816 */ /* 0x000fe2000000002e */
[----:B------:R1:W-:Y:S01]  /*5c20*/  STL [R1+0xbc], R36 ;  /* 0x0000bc2401007387 */ /* 0x0003e20000100800 */
[C---:B------:R-:W-:Y:S02]  /*5c30*/  LOP3.LUT P0, RZ, R7.reuse, 0x8, RZ, 0xc0, !PT ;  /* 0x0000000807ff7812 */ /* 0x040fe4000780c0ff */
[----:B0-----:R-:W-:Y:S02]  /*5c40*/  PRMT R62, RZ, 0x5410, RZ ;  /* 0x00005410ff3e7816 */ /* 0x001fe400000000ff */
[----:B-1----:R-:W-:Y:S02]  /*5c50*/  PRMT R36, RZ, 0x5410, RZ ;  /* 0x00005410ff247816 */ /* 0x002fe400000000ff */
[----:B------:R-:W-:Y:S02]  /*5c60*/  LOP3.LUT P6, RZ, R7, 0x40, RZ, 0xc0, !PT ;  /* 0x0000004007ff7812 */ /* 0x000fe400078cc0ff */
[----:B------:R-:W-:-:S02]  /*5c70*/  @!P2 PRMT R62, R9, 0x7610, R62 ;  /* 0x00007610093ea816 */ /* 0x000fc4000000003e */
[----:B------:R-:W-:Y:S01]  /*5c80*/  @!P3 PRMT R36, R94, 0x7610, R36 ;  /* 0x000076105e24b816 */ /* 0x000fe20000000024 */
[----:B------:R0:W-:Y:S01]  /*5c90*/  STL [R1+0xd4], R9 ;  /* 0x0000d40901007387 */ /* 0x0001e20000100800 */
[----:B------:R-:W-:Y:S02]  /*5ca0*/  @!P2 PRMT R62, R62, 0x7610, R9 ;  /* 0x000076103e3ea816 */ /* 0x000fe40000000009 */
[C---:B------:R-:W-:Y:S02]  /*5cb0*/  LOP3.LUT P1, RZ, R7.reuse, 0x1000, RZ, 0xc0, !PT ;  /* 0x0000100007ff7812 */ /* 0x040fe4000782c0ff */
[C---:B------:R-:W-:Y:S02]  /*5cc0*/  LOP3.LUT P5, RZ, R7.reuse, 0x800, RZ, 0xc0, !PT ;  /* 0x0000080007ff7812 */ /* 0x040fe400078ac0ff */
[----:B------:R-:W-:Y:S02]  /*5cd0*/  LOP3.LUT P4, RZ, R7, 0x100, RZ, 0xc0, !PT ;  /* 0x0000010007ff7812 */ /* 0x000fe4000788c0ff */
[----:B------:R-:W-:-:S02]  /*5ce0*/  @!P3 PRMT R36, R36, 0x7610, R94 ;  /* 0x000076102424b816 */ /* 0x000fc4000000005e */
[----:B0-----:R-:W-:Y:S02]  /*5cf0*/  PRMT R9, RZ, 0x5410, RZ ;  /* 0x00005410ff097816 */ /* 0x001fe400000000ff */
[----:B------:R-:W-:Y:S02]  /*5d00*/  LOP3.LUT P3, RZ, R7, 0x4, RZ, 0xc0, !PT ;  /* 0x0000000407ff7812 */ /* 0x000fe4000786c0ff */
[----:B------:R-:W-:Y:S02]  /*5d10*/  ISETP.NE.AND P2, PT, R51, RZ, PT ;  /* 0x000000ff3300720c */ /* 0x000fe40003f45270 */
[----:B------:R-:W-:Y:S02]  /*5d20*/  PRMT R51, RZ, 0x5410, RZ ;  /* 0x00005410ff337816 */ /* 0x000fe400000000ff */
[----:B------:R-:W-:Y:S01]  /*5d30*/  @!P0 PRMT R9, R9, 0x5410, R13 ;  /* 0x0000541009098816 */ /* 0x000fe2000000000d */
[----:B------:R0:W-:Y:S01]  /*5d40*/  STL [R1+0xb0], R48 ;  /* 0x0000b03001007387 */ /* 0x0001e20000100800 */
[----:B------:R-:W-:-:S02]  /*5d50*/  @!P6 PRMT R51, R122, 0x7610, R51 ;  /* 0x000076107a33e816 */ /* 0x000fc40000000033 */
[----:B------:R-:W-:Y:S01]  /*5d60*/  @!P0 PRMT R9, R13, 0x7632, R9 ;  /* 0x000076320d098816 */ /* 0x000fe20000000009 */
[----:B------:R1:W-:Y:S01]  /*5d70*/  STL [R1+0xb4], R40 ;  /* 0x0000b42801007387 */ /* 0x0003e20000100800 */
[----:B------:R-:W-:Y:S02]  /*5d80*/  PRMT R61, RZ, 0x5410, RZ ;  /* 0x00005410ff3d7816 */ /* 0x000fe400000000ff */
[----:B------:R-:W-:Y:S02]  /*5d90*/  ISETP.NE.AND P0, PT, R41, RZ, PT ;  /* 0x000000ff2900720c */ /* 0x000fe40003f05270 */
[----:B------:R-:W-:Y:S02]  /*5da0*/  PRMT R41, RZ, 0x5410, RZ ;  /* 0x00005410ff297816 */ /* 0x000fe400000000ff */
[----:B0-----:R-:W-:Y:S02]  /*5db0*/  PRMT R48, RZ, 0x5410, RZ ;  /* 0x00005410ff307816 */ /* 0x001fe400000000ff */
[----:B-1----:R-:W-:-:S02]  /*5dc0*/  PRMT R40, RZ, 0x5410, RZ ;  /* 0x00005410ff287816 */ /* 0x002fc400000000ff */
[----:B------:R-:W-:Y:S01]  /*5dd0*/  @!P6 PRMT R51, R51, 0x7610, R122 ;  /* 0x000076103333e816 */ /* 0x000fe2000000007a */
[----:B------:R0:W-:Y:S01]  /*5de0*/  STL [R1+0x44], R6 ;  /* 0x0000440601007387 */ /* 0x0001e20000100800 */
[----:B------:R-:W-:Y:S02]  /*5df0*/  @!P1 PRMT R48, R88, 0x7610, R48 ;  /* 0x0000761058309816 */ /* 0x000fe40000000030 */
[----:B------:R-:W-:Y:S02]  /*5e00*/  @!P5 PRMT R40, R90, 0x7610, R40 ;  /* 0x000076105a28d816 */ /* 0x000fe40000000028 */
[----:B------:R-:W-:Y:S02]  /*5e10*/  @!P4 PRMT R61, R61, 0x5410, R124 ;  /* 0x000054103d3dc816 */ /* 0x000fe4000000007c */
[----:B------:R-:W-:Y:S01]  /*5e20*/  ISETP.NE.AND P6, PT, R3, RZ, PT ;  /* 0x000000ff0300720c */ /* 0x000fe20003fc5270 */
[--C-:B------:R-:W-:Y:S01]  /*5e30*/  HADD2.F32 R3, -RZ, R65.reuse.H0_H0 ;  /* 0x20000041ff037230 */ /* 0x100fe20000004100 */
[----:B---3--:R-:W-:Y:S01]  /*5e40*/  @!P3 PRMT R41, R15, 0x7610, R41 ;  /* 0x000076100f29b816 */ /* 0x008fe20000000029 */
[----:B0-----:R-:W-:Y:S01]  /*5e50*/  HADD2.F32 R6, -RZ, R65.H1_H1 ;  /* 0x30000041ff067230 */ /* 0x001fe20000004100 */
[----:B------:R-:W-:Y:S01]  /*5e60*/  @!P1 PRMT R48, R48, 0x7610, R88 ;  /* 0x0000761030309816 */ /* 0x000fe20000000058 */
[----:B------:R0:W-:Y:S01]  /*5e70*/  STL [R1+0x34], R8 ;  /* 0x0000340801007387 */ /* 0x0001e20000100800 */
[----:B------:R-:W-:-:S02]  /*5e80*/  @!P5 PRMT R40, R40, 0x7610, R90 ;  /* 0x000076102828d816 */ /* 0x000fc4000000005a */
[----:B------:R-:W-:Y:S01]  /*5e90*/  @!P4 PRMT R61, R124, 0x7632, R61 ;  /* 0x000076327c3dc816 */ /* 0x000fe2000000003d */
[----:B------:R1:W-:Y:S01]  /*5ea0*/  STL [R1+0xe8], R15 ;  /* 0x0000e80f01007387 */ /* 0x0003e20000100800 */
[C---:B------:R-:W-:Y:S02]  /*5eb0*/  LOP3.LUT P1, RZ, R7.reuse, 0x20, RZ, 0xc0, !PT ;  /* 0x0000002007ff7812 */ /* 0x040fe4000782c0ff */
[C---:B------:R-:W-:Y:S02]  /*5ec0*/  LOP3.LUT P5, RZ, R7.reuse, 0x10, RZ, 0xc0, !PT ;  /* 0x0000001007ff7812 */ /* 0x040fe400078ac0ff */
[----:B------:R-:W-:Y:S01]  /*5ed0*/  LOP3.LUT P4, RZ, R7, 0x2, RZ, 0xc0, !PT ;  /* 0x0000000207ff7812 */ /* 0x000fe2000788c0ff */
[--C-:B------:R-:W-:Y:S01]  /*5ee0*/  HADD2.F32 R7, -RZ, R67.reuse.H1_H1 ;  /* 0x30000043ff077230 */ /* 0x100fe20000004100 */
[----:B------:R-:W-:Y:S01]  /*5ef0*/  @!P3 PRMT R41, R41, 0x7610, R15 ;  /* 0x000076102929b816 */ /* 0x000fe2000000000f */
[----:B0-----:R-:W-:Y:S02]  /*5f00*/  HADD2.F32 R8, -RZ, R67.H0_H0 ;  /* 0x20000043ff087230 */ /* 0x001fe40000004100 */
[----:B-1----:R-:W-:Y:S01]  /*5f10*/  FMUL.FTZ R15, R3, R3 ;  /* 0x00000003030f7220 */ /* 0x002fe20000410000 */
[----:B------:R-:W-:-:S03]  /*5f20*/  FADD.FTZ R3, R6, R3 ;  /* 0x0000000306037221 */ /* 0x000fc60000010000 */
[----:B------:R-:W-:Y:S01]  /*5f30*/  FFMA.FTZ R15, R6, R6, R15 ;  /* 0x00000006060f7223 */ /* 0x000fe2000001000f */
[----:B------:R-:W-:Y:S01]  /*5f40*/  FADD.FTZ R6, R7, R8 ;  /* 0x0000000807067221 */ /* 0x000fe20000010000 */
[----:B------:R-:W-:-:S04]  /*5f50*/  FADD.FTZ R3, RZ, R3 ;  /* 0x00000003ff037221 */ /* 0x000fc80000010000 */
[----:B------:R-:W-:Y:S01]  /*5f60*/  FADD.FTZ R3, R3, R6 ;  /* 0x0000000603037221 */ /* 0x000fe20000010000 */
[--C-:B------:R-:W-:Y:S02]  /*5f70*/  HADD2.F32 R6, -RZ, R69.reuse.H0_H0 ;  /* 0x20000045ff067230 */ /* 0x100fe40000004100 */
[----:B------:R-:W-:Y:S01]  /*5f80*/  HADD2.F32 R69, -RZ, R69.H1_H1 ;  /* 0x30000045ff457230 */ /* 0x000fe20000004100 */
[----:B------:R0:W-:Y:S02]  /*5f90*/  STL [R1+0x4c], R64 ;  /* 0x00004c4001007387 */ /* 0x0001e40000100800 */
[----:B0-----:R-:W-:Y:S02]  /*5fa0*/  FMUL.FTZ R64, R6, R6 ;  /* 0x0000000606407220 */ /* 0x001fe40000410000 */
[----:B------:R-:W-:-:S04]  /*5fb0*/  FADD.FTZ R6, R69, R6 ;  /* 0x0000000645067221 */ /* 0x000fc80000010000 */
[----:B------:R-:W-:Y:S01]  /*5fc0*/  FADD.FTZ R3, R3, R6 ;  /* 0x0000000603037221 */ /* 0x000fe20000010000 */
[--C-:B------:R-:W-:Y:S02]  /*5fd0*/  HADD2.F32 R6, -RZ, R71.reuse.H0_H0 ;  /* 0x20000047ff067230 */ /* 0x100fe40000004100 */
[----:B------:R-:W-:Y:S02]  /*5fe0*/  HADD2.F32 R71, -RZ, R71.H1_H1 ;  /* 0x30000047ff477230 */ /* 0x000fe40000004100 */
[----:B------:R-:W-:Y:S01]  /*5ff0*/  FFMA.FTZ R69, R69, R69, R64 ;  /* 0x0000004545457223 */ /* 0x000fe20000010040 */
[----:B------:R-:W-:Y:S01]  /*6000*/  FMUL.FTZ R8, R8, R8 ;  /* 0x0000000808087220 */ /* 0x000fe20000410000 */
[----:B------:R-:W-:Y:S01]  /*6010*/  FMUL.FTZ R64, R6, R6 ;  /* 0x0000000606407220 */ /* 0x000fe20000410000 */
[----:B------:R-:W-:Y:S01]  /*6020*/  FADD.FTZ R6, R71, R6 ;  /* 0x0000000647067221 */ /* 0x000fe20000010000 */
[----:B------:R-:W-:Y:S01]  /*6030*/  PRMT R63, RZ, 0x5410, RZ ;  /* 0x00005410ff3f7816 */ /* 0x000fe200000000ff */
[----:B------:R-:W-:Y:S01]  /*6040*/  FFMA.FTZ R8, R7, R7, R8 ;  /* 0x0000000707087223 */ /* 0x000fe20000010008 */
[----:B------:R-:W-:Y:S01]  /*6050*/  FADD.FTZ R15, RZ, R15 ;  /* 0x0000000fff0f7221 */ /* 0x000fe20000010000 */
[----:B------:R-:W-:Y:S01]  /*6060*/  FADD.FTZ R3, R3, R6 ;  /* 0x0000000603037221 */ /* 0x000fe20000010000 */
[--C-:B------:R-:W-:Y:S01]  /*6070*/  HADD2.F32 R6, -RZ, R73.reuse.H0_H0 ;  /* 0x20000049ff067230 */ /* 0x100fe20000004100 */
[----:B------:R-:W-:Y:S01]  /*6080*/  @!P1 PRMT R63, R11, 0x7610, R63 ;  /* 0x000076100b3f9816 */ /* 0x000fe2000000003f */
[----:B------:R-:W-:-:S02]  /*6090*/  HADD2.F32 R73, -RZ, R73.H1_H1 ;  /* 0x30000049ff497230 */ /* 0x000fc40000004100 */
[----:B------:R-:W-:Y:S01]  /*60a0*/  FADD.FTZ R8, R15, R8 ;  /* 0x000000080f087221 */ /* 0x000fe20000010000 */
[----:B------:R-:W-:Y:S01]  /*60b0*/  FFMA.FTZ R71, R71, R71, R64 ;  /* 0x0000004747477223 */ /* 0x000fe20000010040 */
[----:B------:R-:W-:Y:S01]  /*60c0*/  FMUL.FTZ R64, R6, R6 ;  /* 0x0000000606407220 */ /* 0x000fe20000410000 */
[----:B------:R-:W-:Y:S01]  /*60d0*/  @!P1 PRMT R63, R63, 0x7610, R11 ;  /* 0x000076103f3f9816 */ /* 0x000fe2000000000b */
[----:B------:R0:W-:Y:S01]  /*60e0*/  STL [R1+0xdc], R11 ;  /* 0x0000dc0b01007387 */ /* 0x0001e20000100800 */
[----:B------:R-:W-:Y:S01]  /*60f0*/  ISETP.NE.AND P3, PT, R39, RZ, PT ;  /* 0x000000ff2700720c */ /* 0x000fe20003f65270 */
[----:B------:R-:W-:Y:S01]  /*6100*/  FADD.FTZ R6, R73, R6 ;  /* 0x0000000649067221 */ /* 0x000fe20000010000 */
[----:B------:R-:W-:Y:S01]  /*6110*/  PRMT R39, RZ, 0x7610, R39 ;  /* 0x00007610ff277816 */ /* 0x000fe20000000027 */
[----:B------:R-:W-:Y:S01]  /*6120*/  FADD.FTZ R8, R8, R69 ;  /* 0x0000004508087221 */ /* 0x000fe20000010000 */
[--C-:B------:R-:W-:Y:S02]  /*6130*/  HADD2.F32 R15, -RZ, R75.reuse.H0_H0 ;  /* 0x2000004bff0f7230 */ /* 0x100fe40000004100 */
[----:B------:R-:W-:Y:S01]  /*6140*/  FADD.FTZ R3, R3, R6 ;  /* 0x0000000603037221 */ /* 0x000fe20000010000 */
[----:B0-----:R-:W-:Y:S01]  /*6150*/  PRMT R11, RZ, 0x7610, R11 ;  /* 0x00007610ff0b7816 */ /* 0x001fe2000000000b */
[----:B------:R0:W-:Y:S01]  /*6160*/  STL [R1+0xec], R17 ;  /* 0x0000ec1101007387 */ /* 0x0001e20000100800 */
[C---:B------:R-:W-:Y:S01]  /*6170*/  @!P4 PRMT R39, R17.reuse, 0x7632, R39 ;  /* 0x000076321127c816 */ /* 0x040fe20000000027 */
[----:B------:R-:W-:Y:S01]  /*6180*/  FADD.FTZ R8, R8, R71 ;  /* 0x0000004708087221 */ /* 0x000fe20000010000 */
[----:B------:R-:W-:Y:S01]  /*6190*/  @!P4 PRMT R11, R17, 0x7610, R11 ;  /* 0x00007610110bc816 */ /* 0x000fe2000000000b */
[----:B------:R-:W-:Y:S01]  /*61a0*/  FFMA.FTZ R7, R73, R73, R64 ;  /* 0x0000004949077223 */ /* 0x000fe20000010040 */
[----:B------:R-:W-:-:S02]  /*61b0*/  HADD2.F32 R6, -RZ, R75.H1_H1 ;  /* 0x3000004bff067230 */ /* 0x000fc40000004100 */
[----:B0-----:R-:W-:Y:S01]  /*61c0*/  FMUL.FTZ R17, R15, R15 ;  /* 0x0000000f0f117220 */ /* 0x001fe20000410000 */
[----:B------:R-:W-:Y:S02]  /*61d0*/  FADD.FTZ R7, R8, R7 ;  /* 0x0000000708077221 */ /* 0x000fe40000010000 */
[C---:B------:R-:W-:Y:S01]  /*61e0*/  FADD.FTZ R8, R6.reuse, R15 ;  /* 0x0000000f06087221 */ /* 0x040fe20000010000 */
[----:B------:R-:W-:Y:S01]  /*61f0*/  FFMA.FTZ R64, R6, R6, R17 ;  /* 0x0000000606407223 */ /* 0x000fe20000010011 */
[--C-:B------:R-:W-:Y:S02]  /*6200*/  HADD2.F32 R6, -RZ, R77.reuse.H0_H0 ;  /* 0x2000004dff067230 */ /* 0x100fe40000004100 */
[----:B------:R-:W-:Y:S02]  /*6210*/  HADD2.F32 R77, -RZ, R77.H1_H1 ;  /* 0x3000004dff4d7230 */ /* 0x000fe40000004100 */
[----:B------:R-:W-:Y:S01]  /*6220*/  FADD.FTZ R3, R3, R8 ;  /* 0x0000000803037221 */ /* 0x000fe20000010000 */
[----:B------:R-:W-:Y:S01]  /*6230*/  FADD.FTZ R7, R7, R64 ;  /* 0x0000004007077221 */ /* 0x000fe20000010000 */
[----:B------:R-:W-:-:S02]  /*6240*/  HADD2.F32 R8, -RZ, R79.H0_H0 ;  /* 0x2000004fff087230 */ /* 0x000fc40000004100 */
[----:B------:R-:W-:Y:S01]  /*6250*/  FMUL.FTZ R64, R6, R6 ;  /* 0x0000000606407220 */ /* 0x000fe20000410000 */
[----:B------:R-:W-:Y:S01]  /*6260*/  FADD.FTZ R6, R77, R6 ;  /* 0x000000064d067221 */ /* 0x000fe20000010000 */
[----:B------:R-:W-:Y:S01]  /*6270*/  HADD2.F32 R79, -RZ, R79.H1_H1 ;  /* 0x3000004fff4f7230 */ /* 0x000fe20000004100 */
[----:B------:R0:W-:Y:S02]  /*6280*/  STL [R1+0x98], R66 ;  /* 0x0000984201007387 */ /* 0x0001e40000100800 */
[----:B------:R-:W-:Y:S01]  /*6290*/  FADD.FTZ R6, R3, R6 ;  /* 0x0000000603067221 */ /* 0x000fe20000010000 */
[----:B------:R-:W-:Y:S02]  /*62a0*/  HADD2.F32 R3, -RZ, R81.H0_H0 ;  /* 0x20000051ff037230 */ /* 0x000fe40000004100 */
[----:B------:R-:W-:Y:S01]  /*62b0*/  FADD.FTZ R15, R79, R8 ;  /* 0x000000084f0f7221 */ /* 0x000fe20000010000 */
[----:B------:R-:W-:-:S03]  /*62c0*/  FFMA.FTZ R64, R77, R77, R64 ;  /* 0x0000004d4d407223 */ /* 0x000fc60000010040 */
[----:B------:R-:W-:Y:S01]  /*62d0*/  FADD.FTZ R6, R6, R15 ;  /* 0x0000000f06067221 */ /* 0x000fe20000010000 */
[----:B0-----:R-:W-:Y:S01]  /*62e0*/  FMUL.FTZ R66, R8, R8 ;  /* 0x0000000808427220 */ /* 0x001fe20000410000 */
[----:B------:R-:W-:Y:S02]  /*62f0*/  HADD2.F32 R8, -RZ, R81.H1_H1 ;  /* 0x30000051ff087230 */ /* 0x000fe40000004100 */
[----:B------:R-:W-:Y:S01]  /*6300*/  FADD.FTZ R7, R7, R64 ;  /* 0x0000004007077221 */ /* 0x000fe20000010000 */
[----:B------:R-:W-:Y:S01]  /*6310*/  FMUL.FTZ R15, R3, R3 ;  /* 0x00000003030f7220 */ /* 0x000fe20000410000 */
[----:B------:R-:W-:Y:S01]  /*6320*/  FFMA.FTZ R66, R79, R79, R66 ;  /* 0x0000004f4f427223 */ /* 0x000fe20000010042 */
[----:B------:R-:W-:Y:S02]  /*6330*/  HADD2.F32 R64, -RZ, R23.H1_H1 ;  /* 0x30000017ff407230 */ /* 0x000fe40000004100 */
[C---:B------:R-:W-:Y:S01]  /*6340*/  FADD.FTZ R3, R8.reuse, R3 ;  /* 0x0000000308037221 */ /* 0x040fe20000010000 */
[----:B------:R-:W-:Y:S01]  /*6350*/  FFMA.FTZ R8, R8, R8, R15 ;  /* 0x0000000808087223 */ /* 0x000fe2000001000f */
[----:B------:R-:W-:Y:S01]  /*6360*/  FADD.FTZ R7, R7, R66 ;  /* 0x0000004207077221 */ /* 0x000fe20000010000 */
[----:B------:R-:W-:-:S02]  /*6370*/  HADD2.F32 R15, -RZ, R18.H0_H0 ;  /* 0x20000012ff0f7230 */ /* 0x000fc40000004100 */
[----:B------:R-:W-:Y:S01]  /*6380*/  FMUL.FTZ R66, R64, R64 ;  /* 0x0000004040427220 */ /* 0x000fe20000410000 */
[----:B------:R-:W-:Y:S02]  /*6390*/  HADD2.F32 R18, -RZ, R18.H1_H1 ;  /* 0x30000012ff127230 */ /* 0x000fe40000004100 */
[----:B------:R-:W-:Y:S01]  /*63a0*/  FADD.FTZ R3, R6, R3 ;  /* 0x0000000306037221 */ /* 0x000fe20000010000 */
[C---:B------:R-:W-:Y:S01]  /*63b0*/  FADD.FTZ R64, R15.reuse, R64 ;  /* 0x000000400f407221 */ /* 0x040fe20000010000 */
[----:B------:R-:W-:Y:S01]  /*63c0*/  FFMA.FTZ R66, R15, R15, R66 ;  /* 0x0000000f0f427223 */ /* 0x000fe20000010042 */
[--C-:B------:R-:W-:Y:S02]  /*63d0*/  HADD2.F32 R15, -RZ, R21.reuse.H0_H0 ;  /* 0x20000015ff0f7230 */ /* 0x100fe40000004100 */
[----:B------:R-:W-:Y:S01]  /*63e0*/  FADD.FTZ R7, R7, R8 ;  /* 0x0000000807077221 */ /* 0x000fe20000010000 */
[----:B------:R-:W-:Y:S01]  /*63f0*/  FADD.FTZ R3, R3, R64 ;  /* 0x0000004003037221 */ /* 0x000fe20000010000 */
[----:B------:R-:W-:-:S02]  /*6400*/  HADD2.F32 R8, -RZ, R21.H1_H1 ;  /* 0x30000015ff087230 */ /* 0x000fc40000004100 */
[----:B------:R-:W-:Y:S01]  /*6410*/  FADD.FTZ R6, R18, R15 ;  /* 0x0000000f12067221 */ /* 0x000fe20000010000 */
[----:B------:R-:W-:Y:S02]  /*6420*/  HADD2.F32 R23, -RZ, R23.H0_H0 ;  /* 0x20000017ff177230 */ /* 0x000fe40000004100 */
[----:B------:R-:W-:Y:S01]  /*6430*/  FMUL.FTZ R17, R15, R15 ;  /* 0x0000000f0f117220 */ /* 0x000fe20000410000 */
[----:B------:R-:W-:Y:S01]  /*6440*/  FADD.FTZ R3, R3, R6 ;  /* 0x0000000603037221 */ /* 0x000fe20000010000 */
[----:B------:R-:W-:Y:S01]  /*6450*/  FMUL.FTZ R6, R8, R8 ;  /* 0x0000000808067220 */ /* 0x000fe20000410000 */
[----:B------:R-:W-:Y:S01]  /*6460*/  FADD.FTZ R7, R7, R66 ;  /* 0x0000004207077221 */ /* 0x000fe20000010000 */
[----:B------:R-:W-:Y:S01]  /*6470*/  FFMA.FTZ R18, R18, R18, R17 ;  /* 0x0000001212127223 */ /* 0x000fe20000010011 */
[--C-:B------:R-:W-:Y:S02]  /*6480*/  HADD2.F32 R64, -RZ, R25.reuse.H1_H1 ;  /* 0x30000019ff407230 */ /* 0x100fe40000004100 */
[----:B------:R-:W-:Y:S01]  /*6490*/  FADD.FTZ R8, R23, R8 ;  /* 0x0000000817087221 */ /* 0x000fe20000010000 */
[----:B------:R-:W-:-:S02]  /*64a0*/  HADD2.F32 R25, -RZ, R25.H0_H0 ;  /* 0x20000019ff197230 */ /* 0x000fc40000004100 */
[----:B------:R-:W-:Y:S01]  /*64b0*/  FADD.FTZ R7, R7, R18 ;  /* 0x0000001207077221 */ /* 0x000fe20000010000 */
[----:B------:R-:W-:Y:S01]  /*64c0*/  FFMA.FTZ R6, R23, R23, R6 ;  /* 0x0000001717067223 */ /* 0x000fe20000010006 */
[----:B------:R-:W-:Y:S01]  /*64d0*/  FADD.FTZ R3, R3, R8 ;  /* 0x0000000803037221 */ /* 0x000fe20000010000 */
[----:B------:R-:W-:Y:S01]  /*64e0*/  FMUL.FTZ R8, R64, R64 ;  /* 0x0000004040087220 */ /* 0x000fe20000410000 */
[--C-:B------:R-:W-:Y:S02]  /*64f0*/  HADD2.F32 R18, -RZ, R27.reuse.H1_H1 ;  /* 0x3000001bff127230 */ /* 0x100fe40000004100 */
[----:B------:R-:W-:Y:S01]  /*6500*/  FADD.FTZ R64, R25, R64 ;  /* 0x0000004019407221 */ /* 0x000fe20000010000 */
[----:B------:R-:W-:Y:S02]  /*6510*/  HADD2.F32 R27, -RZ, R27.H0_H0 ;  /* 0x2000001bff1b7230 */ /* 0x000fe40000004100 */
[----:B------:R-:W-:Y:S01]  /*6520*/  FADD.FTZ R6, R7, R6 ;  /* 0x0000000607067221 */ /* 0x000fe20000010000 */
[----:B------:R-:W-:Y:S01]  /*6530*/  FFMA.FTZ R25, R25, R25, R8 ;  /* 0x0000001919197223 */ /* 0x000fe20000010008 */
[----:B------:R-:W-:Y:S01]  /*6540*/  FMUL.FTZ R8, R18, R18 ;  /* 0x0000001212087220 */ /* 0x000fe20000410000 */
[----:B------:R-:W-:-:S02]  /*6550*/  HADD2.F32 R7, -RZ, R28.H1_H1 ;  /* 0x3000001cff077230 */ /* 0x000fc40000004100 */
[----:B------:R-:W-:Y:S01]  /*6560*/  FADD.FTZ R3, R3, R64 ;  /* 0x0000004003037221 */ /* 0x000fe20000010000 */
[C---:B------:R-:W-:Y:S01]  /*6570*/  FADD.FTZ R18, R27.reuse, R18 ;  /* 0x000000121b127221 */ /* 0x040fe20000010000 */
[----:B------:R-:W-:Y:S02]  /*6580*/  HADD2.F32 R28, -RZ, R28.H0_H0 ;  /* 0x2000001cff1c7230 */ /* 0x000fe40000004100 */
[----:B------:R-:W-:Y:S01]  /*6590*/  FFMA.FTZ R27, R27, R27, R8 ;  /* 0x0000001b1b1b7223 */ /* 0x000fe20000010008 */
[----:B------:R-:W-:Y:S01]  /*65a0*/  FMUL.FTZ R15, R7, R7 ;  /* 0x00000007070f7220 */ /* 0x000fe20000410000 */
[----:B------:R-:W-:Y:S01]  /*65b0*/  FADD.FTZ R3, R3, R18 ;  /* 0x0000001203037221 */ /* 0x000fe20000010000 */
[--C-:B------:R-:W-:Y:S02]  /*65c0*/  HADD2.F32 R18, -RZ, R29.reuse.H1_H1 ;  /* 0x3000001dff127230 */ /* 0x100fe40000004100 */
[----:B------:R-:W-:Y:S01]  /*65d0*/  FADD.FTZ R8, R28, R7 ;  /* 0x000000071c087221 */ /* 0x000fe20000010000 */
[----:B------:R-:W-:Y:S01]  /*65e0*/  FADD.FTZ R6, R6, R25 ;  /* 0x0000001906067221 */ /* 0x000fe20000010000 */
[----:B------:R-:W-:Y:S01]  /*65f0*/  HADD2.F32 R29, -RZ, R29.H0_H0 ;  /* 0x2000001dff1d7230 */ /* 0x000fe20000004100 */
[----:B------:R-:W-:Y:S01]  /*6600*/  ISETP.NE.AND P4, PT, R37, RZ, PT ;  /* 0x000000ff2500720c */ /* 0x000fe20003f85270 */
[----:B------:R-:W-:Y:S01]  /*6610*/  FFMA.FTZ R15, R28, R28, R15 ;  /* 0x0000001c1c0f7223 */ /* 0x000fe2000001000f */
[----:B------:R-:W-:Y:S01]  /*6620*/  FADD.FTZ R3, R3, R8 ;  /* 0x0000000803037221 */ /* 0x000fe20000010000 */
[----:B------:R-:W-:Y:S01]  /*6630*/  PRMT R37, RZ, 0x5410, RZ ;  /* 0x00005410ff257816 */ /* 0x000fe200000000ff */
[----:B------:R-:W-:Y:S01]  /*6640*/  FMUL.FTZ R8, R18, R18 ;  /* 0x0000001212087220 */ /* 0x000fe20000410000 */
[----:B------:R-:W-:-:S02]  /*6650*/  HADD2.F32 R28, -RZ, R33.H0_H0 ;  /* 0x20000021ff1c7230 */ /* 0x000fc40000004100 */
[----:B------:R-:W-:Y:S01]  /*6660*/  FADD.FTZ R6, R6, R27 ;  /* 0x0000001b06067221 */ /* 0x000fe20000010000 */
[----:B------:R-:W-:Y:S01]  /*6670*/  FADD.FTZ R18, R29, R18 ;  /* 0x000000121d127221 */ /* 0x000fe20000010000 */
[----:B------:R-:W-:Y:S01]  /*6680*/  HADD2.F32 R33, -RZ, R33.H1_H1 ;  /* 0x30000021ff217230 */ /* 0x000fe20000004100 */
[----:B------:R-:W-:Y:S01]  /*6690*/  @!P3 PRMT R37, R19, 0x7610, R37 ;  /* 0x000076101325b816 */ /* 0x000fe20000000025 */
[----:B------:R-:W-:Y:S01]  /*66a0*/  FFMA.FTZ R29, R29, R29, R8 ;  /* 0x0000001d1d1d7223 */ /* 0x000fe20000010008 */
[--C-:B------:R-:W-:Y:S02]  /*66b0*/  HADD2.F32 R7, -RZ, R34.reuse.H1_H1 ;  /* 0x30000022ff077230 */ /* 0x100fe40000004100 */
[----:B------:R-:W-:Y:S01]  /*66c0*/  FADD.FTZ R6, R6, R15 ;  /* 0x0000000f06067221 */ /* 0x000fe20000010000 */
[----:B------:R-:W-:Y:S01]  /*66d0*/  FMUL.FTZ R8, R28, R28 ;  /* 0x0000001c1c087220 */ /* 0x000fe20000410000 */
[----:B------:R-:W-:Y:S01]  /*66e0*/  HADD2.F32 R34, -RZ, R34.H0_H0 ;  /* 0x20000022ff227230 */ /* 0x000fe20000004100 */
[----:B------:R-:W-:Y:S01]  /*66f0*/  @!P3 PRMT R37, R37, 0x7610, R19 ;  /* 0x000076102525b816 */ /* 0x000fe20000000013 */
[----:B------:R-:W-:Y:S01]  /*6700*/  FADD.FTZ R28, R33, R28 ;  /* 0x0000001c211c7221 */ /* 0x000fe20000010000 */
[--C-:B------:R-:W-:Y:S01]  /*6710*/  HADD2.F32 R17, -RZ, R20.reuse.H1_H1 ;  /* 0x30000014ff117230 */ /* 0x100fe20000004100 */
[----:B------:R-:W-:Y:S01]  /*6720*/  ISETP.NE.AND P3, PT, R31, RZ, PT ;  /* 0x000000ff1f00720c */ /* 0x000fe20003f65270 */
[----:B------:R-:W-:Y:S01]  /*6730*/  FADD.FTZ R6, R6, R29 ;  /* 0x0000001d06067221 */ /* 0x000fe20000010000 */
[----:B------:R-:W-:Y:S01]  /*6740*/  FFMA.FTZ R33, R33, R33, R8 ;  /* 0x0000002121217223 */ /* 0x000fe20000010008 */
[----:B------:R-:W-:Y:S01]  /*6750*/  FMUL.FTZ R15, R7, R7 ;  /* 0x00000007070f7220 */ /* 0x000fe20000410000 */
[----:B------:R-:W-:Y:S01]  /*6760*/  FADD.FTZ R8, R34, R7 ;  /* 0x0000000722087221 */ /* 0x000fe20000010000 */
[----:B------:R-:W-:-:S02]  /*6770*/  HADD2.F32 R20, -RZ, R20.H0_H0 ;  /* 0x20000014ff147230 */ /* 0x000fc40000004100 */
[----:B------:R-:W-:Y:S01]  /*6780*/  FADD.FTZ R6, R6, R33 ;  /* 0x0000002106067221 */ /* 0x000fe20000010000 */
[----:B------:R-:W-:Y:S01]  /*6790*/  FFMA.FTZ R15, R34, R34, R15 ;  /* 0x00000022220f7223 */ /* 0x000fe2000001000f */
[----:B------:R-:W-:Y:S01]  /*67a0*/  FMUL.FTZ R7, R17, R17 ;  /* 0x0000001111077220 */ /* 0x000fe20000410000 */
[----:B------:R-:W-:Y:S01]  /*67b0*/  FADD.FTZ R3, R3, R18 ;  /* 0x0000001203037221 */ /* 0x000fe20000010000 */
[----:B------:R0:W-:Y:S01]  /*67c0*/  STL [R1+0x70], R0 ;  /* 0x0000700001007387 */ /* 0x0001e20000100800 */
[----:B------:R-:W-:Y:S01]  /*67d0*/  FADD.FTZ R6, R6, R15 ;  /* 0x0000000f06067221 */ /* 0x000fe20000010000 */
[----:B------:R-:W-:Y:S01]  /*67e0*/  FFMA.FTZ R7, R20, R20, R7 ;  /* 0x0000001414077223 */ /* 0x000fe20000010007 */
[----:B------:R-:W-:Y:S01]  /*67f0*/  FADD.FTZ R3, R3, R28 ;  /* 0x0000001c03037221 */ /* 0x000fe20000010000 */
[----:B------:R-:W-:Y:S02]  /*6800*/  HADD2.F32 R18, -RZ, R35.H1_H1 ;  /* 0x30000023ff127230 */ /* 0x000fe40000004100 */
[----:B0-----:R-:W-:-:S02]  /*6810*/  IMAD.MOV.U32 R0, RZ, RZ, RZ ;  /* 0x000000ffff007224 */ /* 0x001fc400078e00ff */
[----:B------:R-:W-:Y:S01]  /*6820*/  FADD.FTZ R6, R6, R7 ;  /* 0x0000000706067221 */ /* 0x000fe20000010000 */
[----:B------:R-:W-:Y:S01]  /*6830*/  FADD.FTZ R3, R3, R8 ;  /* 0x0000000803037221 */ /* 0x000fe20000010000 */
[--C-:B------:R-:W-:Y:S02]  /*6840*/  HADD2.F32 R7, -RZ, R32.reuse.H1_H1 ;  /* 0x30000020ff077230 */ /* 0x100fe40000004100 */
[----:B------:R-:W-:Y:S01]  /*6850*/  FADD.FTZ R8, R20, R17 ;  /* 0x0000001114087221 */ /* 0x000fe20000010000 */
[----:B------:R-:W-:Y:S01]  /*6860*/  HADD2.F32 R35, -RZ, R35.H0_H0 ;  /* 0x20000023ff237230 */ /* 0x000fe20000004100 */
[----:B------:R-:W2:Y:S01]  /*6870*/  @!P3 LDG.E R0, desc[UR18][R106.64] ;  /* 0x000000126a00b981 */ /* 0x000ea2000c1e1900 */
[----:B------:R-:W-:Y:S02]  /*6880*/  HADD2.F32 R32, -RZ, R32.H0_H0 ;  /* 0x20000020ff207230 */ /* 0x000fe40000004100 */
[----:B------:R-:W-:Y:S01]  /*6890*/  FMUL.FTZ R20, R18, R18 ;  /* 0x0000001212147220 */ /* 0x000fe20000410000 */
[----:B------:R-:W-:Y:S01]  /*68a0*/  FADD.FTZ R3, R3, R8 ;  /* 0x0000000803037221 */ /* 0x000fe20000010000 */
[----:B------:R-:W-:Y:S01]  /*68b0*/  FADD.FTZ R18, R35, R18 ;  /* 0x0000001223127221 */ /* 0x000fe20000010000 */
[----:B------:R-:W-:Y:S01]  /*68c0*/  FMUL.FTZ R15, R7, R7 ;  /* 0x00000007070f7220 */ /* 0x000fe20000410000 */
[----:B------:R-:W-:Y:S01]  /*68d0*/  FADD.FTZ R8, R32, R7 ;  /* 0x0000000720087221 */ /* 0x000fe20000010000 */
[----:B------:R-:W-:Y:S01]  /*68e0*/  FFMA.FTZ R35, R35, R35, R20 ;  /* 0x0000002323237223 */ /* 0x000fe20000010014 */
[--C-:B------:R-:W-:Y:S01]  /*68f0*/  HADD2.F32 R7, -RZ, R22.reuse.H0_H0 ;  /* 0x20000016ff077230 */ /* 0x100fe20000004100 */
[----:B------:R-:W-:Y:S01]  /*6900*/  ISETP.NE.AND P1, PT, R47, RZ, PT ;  /* 0x000000ff2f00720c */ /* 0x000fe20003f25270 */
[----:B------:R0:W-:Y:S01]  /*6910*/  STL [R1+0x3c], R2 ;  /* 0x00003c0201007387 */ /* 0x0001e20000100800 */
[----:B------:R-:W-:Y:S01]  /*6920*/  PRMT R47, RZ, 0x5410, RZ ;  /* 0x00005410ff2f7816 */ /* 0x000fe200000000ff */
[----:B------:R-:W-:Y:S01]  /*6930*/  FADD.FTZ R3, R3, R18 ;  /* 0x0000001203037221 */ /* 0x000fe20000010000 */
[----:B------:R-:W-:Y:S01]  /*6940*/  FADD.FTZ R6, R6, R35 ;  /* 0x0000002306067221 */ /* 0x000fe20000010000 */
[----:B------:R1:W-:Y:S01]  /*6950*/  STL [R1+0xf0], R19 ;  /* 0x0000f01301007387 */ /* 0x0003e20000100800 */
[----:B------:R-:W-:-:S02]  /*6960*/  HADD2.F32 R22, -RZ, R22.H1_H1 ;  /* 0x30000016ff167230 */ /* 0x000fc40000004100 */
[----:B------:R-:W-:Y:S01]  /*6970*/  FFMA.FTZ R15, R32, R32, R15 ;  /* 0x00000020200f7223 */ /* 0x000fe2000001000f */
[----:B------:R-:W-:Y:S01]  /*6980*/  FMUL.FTZ R17, R7, R7 ;  /* 0x0000000707117220 */ /* 0x000fe20000410000 */
[----:B0-----:R-:W-:Y:S02]  /*6990*/  MOV R2, RZ ;  /* 0x000000ff00027202 */ /* 0x001fe40000000f00 */
[----:B------:R-:W-:Y:S01]  /*69a0*/  @!P5 PRMT R47, R120, 0x7610, R47 ;  /* 0x00007610782fd816 */ /* 0x000fe2000000002f */
[--C-:B-1----:R-:W-:Y:S02]  /*69b0*/  HADD2.F32 R19, -RZ, R14.reuse.H1_H1 ;  /* 0x3000000eff137230 */ /* 0x102fe40000004100 */
[----:B------:R-:W-:Y:S01]  /*69c0*/  FADD.FTZ R3, R3, R8 ;  /* 0x0000000803037221 */ /* 0x000fe20000010000 */
[----:B------:R-:W-:Y:S01]  /*69d0*/  FADD.FTZ R6, R6, R15 ;  /* 0x0000000f06067221 */ /* 0x000fe20000010000 */
[----:B------:R-:W3:Y:S01]  /*69e0*/  @!P4 LDG.E R2, desc[UR18][R108.64] ;  /* 0x000000126c02c981 */ /* 0x000ee2000c1e1900 */
[----:B------:R-:W-:Y:S01]  /*69f0*/  FADD.FTZ R8, R22, R7 ;  /* 0x0000000716087221 */ /* 0x000fe20000010000 */
[----:B------:R-:W-:-:S02]  /*6a00*/  HADD2.F32 R14, -RZ, R14.H0_H0 ;  /* 0x2000000eff0e7230 */ /* 0x000fc40000004100 */
[----:B------:R-:W-:Y:S01]  /*6a10*/  FFMA.FTZ R17, R22, R22, R17 ;  /* 0x0000001616117223 */ /* 0x000fe20000010011 */
[--C-:B------:R-:W-:Y:S01]  /*6a20*/  HADD2.F32 R15, -RZ, R42.reuse.H1_H1 ;  /* 0x3000002aff0f7230 */ /* 0x100fe20000004100 */
[----:B------:R-:W-:Y:S01]  /*6a30*/  @!P5 PRMT R47, R47, 0x7610, R120 ;  /* 0x000076102f2fd816 */ /* 0x000fe20000000078 */
[----:B------:R-:W-:Y:S01]  /*6a40*/  FMUL.FTZ R7, R19, R19 ;  /* 0x0000001313077220 */ /* 0x000fe20000410000 */
[----:B------:R-:W-:Y:S01]  /*6a50*/  ISETP.NE.AND P5, PT, R45, RZ, PT ;  /* 0x000000ff2d00720c */ /* 0x000fe20003fa5270 */
[----:B------:R-:W-:Y:S01]  /*6a60*/  FADD.FTZ R6, R6, R17 ;  /* 0x0000001106067221 */ /* 0x000fe20000010000 */
[----:B------:R-:W-:Y:S02]  /*6a70*/  HADD2.F32 R42, -RZ, R42.H0_H0 ;  /* 0x2000002aff2a7230 */ /* 0x000fe40000004100 */
[----:B------:R-:W-:Y:S01]  /*6a80*/  FFMA.FTZ R7, R14, R14, R7 ;  /* 0x0000000e0e077223 */ /* 0x000fe20000010007 */
[----:B------:R-:W-:Y:S01]  /*6a90*/  FMUL.FTZ R17, R15, R15 ;  /* 0x0000000f0f117220 */ /* 0x000fe20000410000 */
[----:B------:R0:W-:Y:S02]  /*6aa0*/  STL [R1+0x7c], R4 ;  /* 0x00007c0401007387 */ /* 0x0001e40000100800 */
[----:B------:R-:W-:Y:S01]  /*6ab0*/  FADD.FTZ R6, R6, R7 ;  /* 0x0000000706067221 */ /* 0x000fe20000010000 */
[----:B------:R-:W-:Y:S01]  /*6ac0*/  FFMA.FTZ R17, R42, R42, R17 ;  /* 0x0000002a2a117223 */ /* 0x000fe20000010011 */
[----:B0-----:R-:W-:-:S03]  /*6ad0*/  IMAD.MOV.U32 R4, RZ, RZ, RZ ;  /* 0x000000ffff047224 */ /* 0x001fc600078e00ff */
[----:B------:R-:W-:Y:S01]  /*6ae0*/  FADD.FTZ R17, R6, R17 ;  /* 0x0000001106117221 */ /* 0x000fe20000010000 */
[----:B------:R-:W-:Y:S02]  /*6af0*/  HFMA2 R6, -RZ, RZ, 0, 0 ;  /* 0x00000000ff067431 */ /* 0x000fe400000001ff */
[----:B------:R-:W4:Y:S04]  /*6b00*/  @!P5 LDG.E R4, desc[UR18][R110.64] ;  /* 0x000000126e04d981 */ /* 0x000f28000c1e1900 */
[----:B------:R-:W4:Y:S01]  /*6b10*/  @!P6 LDG.E R6, desc[UR18][R112.64] ;  /* 0x000000127006e981 */ /* 0x000f22000c1e1900 */
[----:B------:R-:W-:Y:S01]  /*6b20*/  FADD.FTZ R3, R3, R8 ;  /* 0x0000000803037221 */ /* 0x000fe20000010000 */
[----:B------:R-:W-:Y:S01]  /*6b30*/  FADD.FTZ R8, R14, R19 ;  /* 0x000000130e087221 */ /* 0x000fe20000010000 */
[----:B------:R-:W-:-:S02]  /*6b40*/  HADD2.F32 R14, -RZ, R43.H1_H1 ;  /* 0x3000002bff0e7230 */ /* 0x000fc40000004100 */
[--C-:B------:R-:W-:Y:S02]  /*6b50*/  HADD2.F32 R7, -RZ, R26.reuse.H1_H1 ;  /* 0x3000001aff077230 */ /* 0x100fe40000004100 */
[----:B------:R-:W-:Y:S01]  /*6b60*/  FADD.FTZ R3, R3, R8 ;  /* 0x0000000803037221 */ /* 0x000fe20000010000 */
[----:B------:R-:W-:Y:S01]  /*6b70*/  FADD.FTZ R8, R42, R15 ;  /* 0x0000000f2a087221 */ /* 0x000fe20000010000 */
[----:B------:R-:W-:Y:S01]  /*6b80*/  FMUL.FTZ R18, R14, R14 ;  /* 0x0000000e0e127220 */ /* 0x000fe20000410000 */
[----:B------:R-:W-:Y:S02]  /*6b90*/  HADD2.F32 R26, -RZ, R26.H0_H0 ;  /* 0x2000001aff1a7230 */ /* 0x000fe40000004100 */
[----:B------:R-:W-:Y:S01]  /*6ba0*/  FADD.FTZ R14, R7, R14 ;  /* 0x0000000e070e7221 */ /* 0x000fe20000010000 */
[----:B------:R-:W-:Y:S01]  /*6bb0*/  FADD.FTZ R3, R3, R8 ;  /* 0x0000000803037221 */ /* 0x000fe20000010000 */
[----:B------:R-:W-:Y:S01]  /*6bc0*/  FFMA.FTZ R18, R7, R7, R18 ;  /* 0x0000000707127223 */ /* 0x000fe20000010012 */
[----:B------:R-:W-:-:S02]  /*6bd0*/  HADD2.F32 R43, -RZ, R43.H0_H0 ;  /* 0x2000002bff2b7230 */ /* 0x000fc40000004100 */
[----:B------:R-:W-:Y:S01]  /*6be0*/  FMUL.FTZ R8, R26, R26 ;  /* 0x0000001a1a087220 */ /* 0x000fe20000410000 */
[--C-:B------:R-:W-:Y:S02]  /*6bf0*/  HADD2.F32 R7, -RZ, R38.reuse.H1_H1 ;  /* 0x30000026ff077230 */ /* 0x100fe40000004100 */
[----:B------:R-:W-:Y:S02]  /*6c00*/  HADD2.F32 R38, -RZ, R38.H0_H0 ;  /* 0x20000026ff267230 */ /* 0x000fe40000004100 */
[----:B------:R-:W-:Y:S01]  /*6c10*/  FADD.FTZ R3, R3, R14 ;  /* 0x0000000e03037221 */ /* 0x000fe20000010000 */
[----:B------:R-:W-:Y:S01]  /*6c20*/  FADD.FTZ R17, R17, R18 ;  /* 0x0000001211117221 */ /* 0x000fe20000010000 */
[C---:B------:R-:W-:Y:S01]  /*6c30*/  FADD.FTZ R26, R43.reuse, R26 ;  /* 0x0000001a2b1a7221 */ /* 0x040fe20000010000 */
[----:B------:R-:W-:Y:S01]  /*6c40*/  FFMA.FTZ R8, R43, R43, R8 ;  /* 0x0000002b2b087223 */ /* 0x000fe20000010008 */
[----:B------:R-:W-:Y:S01]  /*6c50*/  FMUL.FTZ R15, R7, R7 ;  /* 0x00000007070f7220 */ /* 0x000fe20000410000 */
[----:B------:R-:W-:Y:S01]  /*6c60*/  FADD.FTZ R14, R38, R7 ;  /* 0x00000007260e7221 */ /* 0x000fe20000010000 */
[----:B------:R-:W-:-:S02]  /*6c70*/  HADD2.F32 R7, -RZ, R44.H1_H1 ;  /* 0x3000002cff077230 */ /* 0x000fc40000004100 */
[----:B------:R-:W-:Y:S01]  /*6c80*/  FADD.FTZ R3, R3, R26 ;  /* 0x0000001a03037221 */ /* 0x000fe20000010000 */
[----:B------:R-:W-:Y:S01]  /*6c90*/  FADD.FTZ R8, R17, R8 ;  /* 0x0000000811087221 */ /* 0x000fe20000010000 */
[----:B------:R-:W-:Y:S01]  /*6ca0*/  FFMA.FTZ R15, R38, R38, R15 ;  /* 0x00000026260f7223 */ /* 0x000fe2000001000f */
[----:B------:R-:W-:Y:S02]  /*6cb0*/  HADD2.F32 R44, -RZ, R44.H0_H0 ;  /* 0x2000002cff2c7230 */ /* 0x000fe40000004100 */
[----:B------:R-:W-:Y:S01]  /*6cc0*/  FADD.FTZ R3, R3, R14 ;  /* 0x0000000e03037221 */ /* 0x000fe20000010000 */
[--C-:B------:R-:W-:Y:S02]  /*6cd0*/  HADD2.F32 R18, -RZ, R49.reuse.H0_H0 ;  /* 0x20000031ff127230 */ /* 0x100fe40000004100 */
[----:B------:R-:W-:Y:S01]  /*6ce0*/  FADD.FTZ R8, R8, R15 ;  /* 0x0000000f08087221 */ /* 0x000fe20000010000 */
[----:B------:R-:W-:Y:S01]  /*6cf0*/  FMUL.FTZ R15, R7, R7 ;  /* 0x00000007070f7220 */ /* 0x000fe20000410000 */
[----:B------:R-:W-:Y:S01]  /*6d00*/  FADD.FTZ R14, R44, R7 ;  /* 0x000000072c0e7221 */ /* 0x000fe20000010000 */
[----:B------:R-:W-:-:S02]  /*6d10*/  HADD2.F32 R49, -RZ, R49.H1_H1 ;  /* 0x30000031ff317230 */ /* 0x000fc40000004100 */
[----:B------:R-:W-:Y:S01]  /*6d20*/  FFMA.FTZ R15, R44, R44, R15 ;  /* 0x0000002c2c0f7223 */ /* 0x000fe2000001000f */
[----:B------:R-:W-:Y:S01]  /*6d30*/  FADD.FTZ R3, R3, R14 ;  /* 0x0000000e03037221 */ /* 0x000fe20000010000 */
[--C-:B------:R-:W-:Y:S02]  /*6d40*/  HADD2.F32 R7, -RZ, R24.reuse.H1_H1 ;  /* 0x30000018ff077230 */ /* 0x100fe40000004100 */
[----:B------:R-:W-:Y:S01]  /*6d50*/  FMUL.FTZ R14, R18, R18 ;  /* 0x00000012120e7220 */ /* 0x000fe20000410000 */
[C---:B------:R-:W-:Y:S01]  /*6d60*/  FADD.FTZ R18, R49.reuse, R18 ;  /* 0x0000001231127221 */ /* 0x040fe20000010000 */
[----:B------:R-:W-:Y:S01]  /*6d70*/  FADD.FTZ R8, R8, R15 ;  /* 0x0000000f08087221 */ /* 0x000fe20000010000 */
[----:B------:R-:W-:Y:S02]  /*6d80*/  HADD2.F32 R24, -RZ, R24.H0_H0 ;  /* 0x20000018ff187230 */ /* 0x000fe40000004100 */
[----:B------:R-:W-:Y:S01]  /*6d90*/  FFMA.FTZ R49, R49, R49, R14 ;  /* 0x0000003131317223 */ /* 0x000fe2000001000e */
[----:B------:R-:W-:Y:S01]  /*6da0*/  FMUL.FTZ R15, R7, R7 ;  /* 0x00000007070f7220 */ /* 0x000fe20000410000 */
[----:B------:R-:W-:-:S02]  /*6db0*/  HADD2.F32 R17, -RZ, R16.H1_H1 ;  /* 0x30000010ff117230 */ /* 0x000fc40000004100 */
[----:B------:R-:W-:Y:S01]  /*6dc0*/  FADD.FTZ R8, R8, R49 ;  /* 0x0000003108087221 */ /* 0x000fe20000010000 */
[C---:B------:R-:W-:Y:S01]  /*6dd0*/  FFMA.FTZ R15, R24.reuse, R24, R15 ;  /* 0x00000018180f7223 */ /* 0x040fe2000001000f */
[----:B------:R-:W-:Y:S01]  /*6de0*/  FADD.FTZ R14, R24, R7 ;  /* 0x00000007180e7221 */ /* 0x000fe20000010000 */
[----:B------:R-:W-:Y:S02]  /*6df0*/  HADD2.F32 R16, -RZ, R16.H0_H0 ;  /* 0x20000010ff107230 */ /* 0x000fe40000004100 */
[----:B------:R-:W-:Y:S01]  /*6e00*/  FMUL.FTZ R7, R17, R17 ;  /* 0x0000001111077220 */ /* 0x000fe20000410000 */
[----:B------:R-:W-:Y:S01]  /*6e10*/  FADD.FTZ R3, R3, R18 ;  /* 0x0000001203037221 */ /* 0x000fe20000010000 */
[----:B------:R-:W-:Y:S01]  /*6e20*/  FADD.FTZ R8, R8, R15 ;  /* 0x0000000f08087221 */ /* 0x000fe20000010000 */
[--C-:B------:R-:W-:Y:S02]  /*6e30*/  HADD2.F32 R15, -RZ, R52.reuse.H1_H1 ;  /* 0x30000034ff0f7230 */ /* 0x100fe40000004100 */
[----:B------:R-:W-:Y:S01]  /*6e40*/  FFMA.FTZ R7, R16, R16, R7 ;  /* 0x0000001010077223 */ /* 0x000fe20000010007 */
[----:B------:R-:W-:-:S02]  /*6e50*/  HADD2.F32 R52, -RZ, R52.H0_H0 ;  /* 0x20000034ff347230 */ /* 0x000fc40000004100 */
[----:B------:R-:W-:Y:S01]  /*6e60*/  FADD.FTZ R3, R3, R14 ;  /* 0x0000000e03037221 */ /* 0x000fe20000010000 */
[----:B------:R-:W-:Y:S01]  /*6e70*/  FADD.FTZ R14, R16, R17 ;  /* 0x00000011100e7221 */ /* 0x000fe20000010000 */
[----:B------:R-:W-:Y:S01]  /*6e80*/  FADD.FTZ R7, R8, R7 ;  /* 0x0000000708077221 */ /* 0x000fe20000010000 */
[----:B------:R-:W-:Y:S01]  /*6e90*/  FMUL.FTZ R17, R15, R15 ;  /* 0x0000000f0f117220 */ /* 0x000fe20000410000 */
[C---:B------:R-:W-:Y:S01]  /*6ea0*/  FADD.FTZ R8, R52.reuse, R15 ;  /* 0x0000000f34087221 */ /* 0x040fe20000010000 */
[--C-:B------:R-:W-:Y:S02]  /*6eb0*/  HADD2.F32 R15, -RZ, R12.reuse.H1_H1 ;  /* 0x3000000cff0f7230 */ /* 0x100fe40000004100 */
[----:B------:R-:W-:Y:S01]  /*6ec0*/  FADD.FTZ R3, R3, R14 ;  /* 0x0000000e03037221 */ /* 0x000fe20000010000 */
[----:B------:R-:W-:Y:S02]  /*6ed0*/  HADD2.F32 R12, -RZ, R12.H0_H0 ;  /* 0x2000000cff0c7230 */ /* 0x000fe40000004100 */
[----:B------:R-:W-:Y:S01]  /*6ee0*/  FFMA.FTZ R52, R52, R52, R17 ;  /* 0x0000003434347223 */ /* 0x000fe20000010011 */
[----:B------:R-:W-:-:S02]  /*6ef0*/  HADD2.F32 R14, -RZ, R53.H0_H0 ;  /* 0x20000035ff0e7230 */ /* 0x000fc40000004100 */
[----:B------:R-:W-:Y:S01]  /*6f00*/  FADD.FTZ R3, R3, R8 ;  /* 0x0000000803037221 */ /* 0x000fe20000010000 */
[----:B------:R-:W-:Y:S01]  /*6f10*/  FMUL.FTZ R17, R15, R15 ;  /* 0x0000000f0f117220 */ /* 0x000fe20000410000 */
[C---:B------:R-:W-:Y:S01]  /*6f20*/  FADD.FTZ R8, R12.reuse, R15 ;  /* 0x0000000f0c087221 */ /* 0x040fe20000010000 */
[----:B------:R-:W-:Y:S02]  /*6f30*/  HADD2.F32 R53, -RZ, R53.H1_H1 ;  /* 0x30000035ff357230 */ /* 0x000fe40000004100 */
[----:B------:R-:W-:Y:S01]  /*6f40*/  FADD.FTZ R7, R7, R52 ;  /* 0x0000003407077221 */ /* 0x000fe20000010000 */
[--C-:B------:R-:W-:Y:S02]  /*6f50*/  HADD2.F32 R15, -RZ, R10.reuse.H1_H1 ;  /* 0x3000000aff0f7230 */ /* 0x100fe40000004100 */
[----:B------:R-:W-:Y:S01]  /*6f60*/  FADD.FTZ R3, R3, R8 ;  /* 0x0000000803037221 */ /* 0x000fe20000010000 */
[----:B------:R-:W-:Y:S01]  /*6f70*/  FFMA.FTZ R12, R12, R12, R17 ;  /* 0x0000000c0c0c7223 */ /* 0x000fe20000010011 */
[----:B------:R-:W-:Y:S01]  /*6f80*/  FMUL.FTZ R8, R14, R14 ;  /* 0x0000000e0e087220 */ /* 0x000fe20000410000 */
[----:B------:R-:W-:-:S02]  /*6f90*/  HADD2.F32 R10, -RZ, R10.H0_H0 ;  /* 0x2000000aff0a7230 */ /* 0x000fc40000004100 */
[----:B------:R-:W-:Y:S01]  /*6fa0*/  FMUL.FTZ R17, R15, R15 ;  /* 0x0000000f0f117220 */ /* 0x000fe20000410000 */
[----:B------:R-:W-:Y:S01]  /*6fb0*/  FADD.FTZ R7, R7, R12 ;  /* 0x0000000c07077221 */ /* 0x000fe20000010000 */
[C---:B------:R-:W-:Y:S01]  /*6fc0*/  FFMA.FTZ R8, R53.reuse, R53, R8 ;  /* 0x0000003535087223 */ /* 0x040fe20000010008 */
[----:B------:R-:W-:Y:S01]  /*6fd0*/  FADD.FTZ R14, R53, R14 ;  /* 0x0000000e350e7221 */ /* 0x000fe20000010000 */
[C---:B------:R-:W-:Y:S01]  /*6fe0*/  FADD.FTZ R12, R10.reuse, R15 ;  /* 0x0000000f0a0c7221 */ /* 0x040fe20000010000 */
[--C-:B------:R-:W-:Y:S02]  /*6ff0*/  HADD2.F32 R19, -RZ, R54.reuse.H1_H1 ;  /* 0x30000036ff137230 */ /* 0x100fe40000004100 */
[----:B------:R-:W-:Y:S01]  /*7000*/  FADD.FTZ R7, R7, R8 ;  /* 0x0000000807077221 */ /* 0x000fe20000010000 */
[----:B------:R-:W-:Y:S01]  /*7010*/  FFMA.FTZ R10, R10, R10, R17 ;  /* 0x0000000a0a0a7223 */ /* 0x000fe20000010011 */
[----:B------:R-:W-:Y:S02]  /*7020*/  HADD2.F32 R54, -RZ, R54.H0_H0 ;  /* 0x20000036ff367230 */ /* 0x000fe40000004100 */
[----:B------:R-:W-:Y:S01]  /*7030*/  FADD.FTZ R3, R3, R14 ;  /* 0x0000000e03037221 */ /* 0x000fe20000010000 */
[----:B------:R-:W-:Y:S01]  /*7040*/  FADD.FTZ R7, R7, R10 ;  /* 0x0000000a07077221 */ /* 0x000fe20000010000 */
[----:B------:R-:W-:-:S02]  /*7050*/  HADD2.F32 R10, -RZ, R55.H1_H1 ;  /* 0x30000037ff0a7230 */ /* 0x000fc40000004100 */
[----:B------:R-:W-:Y:S01]  /*7060*/  FADD.FTZ R3, R3, R12 ;  /* 0x0000000c03037221 */ /* 0x000fe20000010000 */
[----:B------:R-:W-:Y:S01]  /*7070*/  FADD.FTZ R8, R54, R19 ;  /* 0x0000001336087221 */ /* 0x000fe20000010000 */
[----:B------:R-:W-:Y:S02]  /*7080*/  HADD2.F32 R55, -RZ, R55.H0_H0 ;  /* 0x20000037ff377230 */ /* 0x000fe40000004100 */
[----:B------:R-:W-:Y:S01]  /*7090*/  FMUL.FTZ R15, R19, R19 ;  /* 0x00000013130f7220 */ /* 0x000fe20000410000 */
[----:B------:R-:W-:Y:S01]  /*70a0*/  FMUL.FTZ R12, R10, R10 ;  /* 0x0000000a0a0c7220 */ /* 0x000fe20000410000 */
[----:B------:R-:W-:Y:S01]  /*70b0*/  FADD.FTZ R3, R3, R8 ;  /* 0x0000000803037221 */ /* 0x000fe20000010000 */
[--C-:B------:R-:W-:Y:S02]  /*70c0*/  HADD2.F32 R8, -RZ, R57.reuse.H1_H1 ;  /* 0x30000039ff087230 */ /* 0x100fe40000004100 */
[----:B------:R-:W-:Y:S01]  /*70d0*/  FADD.FTZ R10, R55, R10 ;  /* 0x0000000a370a7221 */ /* 0x000fe20000010000 */
[----:B------:R-:W-:-:S02]  /*70e0*/  HADD2.F32 R57, -RZ, R57.H0_H0 ;  /* 0x20000039ff397230 */ /* 0x000fc40000004100 */
[----:B------:R-:W-:Y:S01]  /*70f0*/  FFMA.FTZ R54, R54, R54, R15 ;  /* 0x0000003636367223 */ /* 0x000fe2000001000f */
[--C-:B------:R-:W-:Y:S02]  /*7100*/  HADD2.F32 R15, -RZ, R58.reuse.H0_H0 ;  /* 0x2000003aff0f7230 */ /* 0x100fe40000004100 */
[----:B------:R-:W-:Y:S01]  /*7110*/  FADD.FTZ R3, R3, R10 ;  /* 0x0000000a03037221 */ /* 0x000fe20000010000 */
[----:B------:R-:W-:Y:S01]  /*7120*/  FMUL.FTZ R10, R8, R8 ;  /* 0x00000008080a7220 */ /* 0x000fe20000410000 */
[----:B------:R-:W-:Y:S01]  /*7130*/  FADD.FTZ R7, R7, R54 ;  /* 0x0000003607077221 */ /* 0x000fe20000010000 */
[----:B------:R-:W-:Y:S01]  /*7140*/  FFMA.FTZ R12, R55, R55, R12 ;  /* 0x00000037370c7223 */ /* 0x000fe2000001000c */
[----:B------:R-:W-:Y:S01]  /*7150*/  FADD.FTZ R8, R57, R8 ;  /* 0x0000000839087221 */ /* 0x000fe20000010000 */
[----:B------:R-:W-:Y:S02]  /*7160*/  HADD2.F32 R58, -RZ, R58.H1_H1 ;  /* 0x3000003aff3a7230 */ /* 0x000fe40000004100 */
[----:B------:R-:W-:Y:S01]  /*7170*/  FADD.FTZ R7, R7, R12 ;  /* 0x0000000c07077221 */ /* 0x000fe20000010000 */
[----:B------:R-:W-:Y:S01]  /*7180*/  FADD.FTZ R3, R3, R8 ;  /* 0x0000000803037221 */ /* 0x000fe20000010000 */
[----:B------:R-:W-:-:S02]  /*7190*/  HADD2.F32 R12, -RZ, R59.H1_H1 ;  /* 0x3000003bff0c7230 */ /* 0x000fc40000004100 */
[C---:B------:R-:W-:Y:S01]  /*71a0*/  FADD.FTZ R8, R58.reuse, R15 ;  /* 0x0000000f3a087221 */ /* 0x040fe20000010000 */
[----:B------:R-:W-:Y:S01]  /*71b0*/  FFMA.FTZ R10, R57, R57, R10 ;  /* 0x00000039390a7223 */ /* 0x000fe2000001000a */
[----:B------:R-:W-:Y:S01]  /*71c0*/  FMUL.FTZ R17, R15, R15 ;  /* 0x0000000f0f117220 */ /* 0x000fe20000410000 */
[----:B------:R-:W-:Y:S02]  /*71d0*/  HADD2.F32 R59, -RZ, R59.H0_H0 ;  /* 0x2000003bff3b7230 */ /* 0x000fe40000004100 */
[----:B------:R-:W-:Y:S01]  /*71e0*/  FADD.FTZ R3, R3, R8 ;  /* 0x0000000803037221 */ /* 0x000fe20000010000 */
[----:B------:R-:W-:Y:S01]  /*71f0*/  FADD.FTZ R7, R7, R10 ;  /* 0x0000000a07077221 */ /* 0x000fe20000010000 */
[----:B------:R-:W-:Y:S01]  /*7200*/  FFMA.FTZ R58, R58, R58, R17 ;  /* 0x0000003a3a3a7223 */ /* 0x000fe20000010011 */
[----:B------:R-:W-:Y:S01]  /*7210*/  FMUL.FTZ R8, R12, R12 ;  /* 0x0000000c0c087220 */ /* 0x000fe20000410000 */
[--C-:B------:R-:W-:Y:S02]  /*7220*/  HADD2.F32 R15, -RZ, R60.reuse.H1_H1 ;  /* 0x3000003cff0f7230 */ /* 0x100fe40000004100 */
[----:B------:R-:W-:Y:S01]  /*7230*/  FADD.FTZ R12, R59, R12 ;  /* 0x0000000c3b0c7221 */ /* 0x000fe20000010000 */
[----:B------:R-:W-:Y:S01]  /*7240*/  FADD.FTZ R7, R7, R58 ;  /* 0x0000003a07077221 */ /* 0x000fe20000010000 */
[----:B------:R-:W-:Y:S01]  /*7250*/  FFMA.FTZ R8, R59, R59, R8 ;  /* 0x0000003b3b087223 */ /* 0x000fe20000010008 */
[----:B------:R-:W-:-:S02]  /*7260*/  HADD2.F32 R60, -RZ, R60.H0_H0 ;  /* 0x2000003cff3c7230 */ /* 0x000fc40000004100 */
[--C-:B------:R-:W-:Y:S02]  /*7270*/  HADD2.F32 R19, -RZ, R50.reuse.H1_H1 ;  /* 0x30000032ff137230 */ /* 0x100fe40000004100 */
[----:B------:R-:W-:Y:S01]  /*7280*/  FADD.FTZ R7, R7, R8 ;  /* 0x0000000807077221 */ /* 0x000fe20000010000 */
[----:B------:R-:W-:Y:S01]  /*7290*/  FADD.FTZ R3, R3, R12 ;  /* 0x0000000c03037221 */ /* 0x000fe20000010000 */
[----:B------:R-:W-:Y:S01]  /*72a0*/  FADD.FTZ R8, R60, R15 ;  /* 0x0000000f3c087221 */ /* 0x000fe20000010000 */
[----:B------:R-:W-:Y:S02]  /*72b0*/  HADD2.F32 R50, -RZ, R50.H0_H0 ;  /* 0x20000032ff327230 */ /* 0x000fe40000004100 */
[----:B------:R-:W-:Y:S01]  /*72c0*/  FMUL.FTZ R17, R15, R15 ;  /* 0x0000000f0f117220 */ /* 0x000fe20000410000 */
[----:B------:R-:W-:Y:S01]  /*72d0*/  FMUL.FTZ R15, R19, R19 ;  /* 0x00000013130f7220 */ /* 0x000fe20000410000 */
[----:B------:R-:W-:Y:S01]  /*72e0*/  FADD.FTZ R3, R3, R8 ;  /* 0x0000000803037221 */ /* 0x000fe20000010000 */
[----:B------:R-:W-:-:S02]  /*72f0*/  FADD.FTZ R8, R50, R19 ;  /* 0x0000001332087221 */ /* 0x000fc40000010000 */
[----:B------:R-:W-:Y:S01]  /*7300*/  FFMA.FTZ R50, R50, R50, R15 ;  /* 0x0000003232327223 */ /* 0x000fe2000001000f */
[--C-:B------:R-:W-:Y:S02]  /*7310*/  HADD2.F32 R15, -RZ, R56.reuse.H1_H1 ;  /* 0x30000038ff0f7230 */ /* 0x100fe40000004100 */
[----:B------:R-:W-:Y:S02]  /*7320*/  HADD2.F32 R56, -RZ, R56.H0_H0 ;  /* 0x20000038ff387230 */ /* 0x000fe40000004100 */
[----:B------:R-:W-:Y:S01]  /*7330*/  FFMA.FTZ R60, R60, R60, R17 ;  /* 0x0000003c3c3c7223 */ /* 0x000fe20000010011 */
[----:B------:R-:W-:Y:S01]  /*7340*/  FADD.FTZ R3, R3, R8 ;  /* 0x0000000803037221 */ /* 0x000fe20000010000 */
[----:B------:R-:W-:Y:S01]  /*7350*/  FMUL.FTZ R17, R15, R15 ;  /* 0x0000000f0f117220 */ /* 0x000fe20000410000 */
[C---:B------:R-:W-:Y:S01]  /*7360*/  FADD.FTZ R8, R56.reuse, R15 ;  /* 0x0000000f38087221 */ /* 0x040fe20000010000 */
[--C-:B------:R-:W-:Y:S02]  /*7370*/  HADD2.F32 R15, -RZ, R46.reuse.H0_H0 ;  /* 0x2000002eff0f7230 */ /* 0x100fe40000004100 */
[----:B------:R-:W-:Y:S01]  /*7380*/  FFMA.FTZ R56, R56, R56, R17 ;  /* 0x0000003838387223 */ /* 0x000fe20000010011 */
[----:B------:R-:W-:-:S02]  /*7390*/  HADD2.F32 R46, -RZ, R46.H1_H1 ;  /* 0x3000002eff2e7230 */ /* 0x000fc40000004100 */
[--C-:B------:R-:W-:Y:S02]  /*73a0*/  HADD2.F32 R19, -RZ, R48.reuse.H1_H1 ;  /* 0x30000030ff137230 */ /* 0x100fe40000004100 */
[----:B------:R-:W-:Y:S01]  /*73b0*/  FMUL.FTZ R17, R15, R15 ;  /* 0x0000000f0f117220 */ /* 0x000fe20000410000 */
[----:B------:R-:W-:Y:S01]  /*73c0*/  FADD.FTZ R3, R3, R8 ;  /* 0x0000000803037221 */ /* 0x000fe20000010000 */
[C---:B------:R-:W-:Y:S01]  /*73d0*/  FADD.FTZ R8, R46.reuse, R15 ;  /* 0x0000000f2e087221 */ /* 0x040fe20000010000 */
[----:B------:R-:W-:Y:S02]  /*73e0*/  HADD2.F32 R48, -RZ, R48.H0_H0 ;  /* 0x20000030ff307230 */ /* 0x000fe40000004100 */
[----:B------:R-:W-:Y:S01]  /*73f0*/  FFMA.FTZ R46, R46, R46, R17 ;  /* 0x0000002e2e2e7223 */ /* 0x000fe20000010011 */
        /* <DEDUP_REMOVED lines=8> */
[--C-:B------:R-:W-:Y:S02]  /*7480*/  HADD2.F32 R19, -RZ, R30.reuse.H1_H1 ;  /* 0x3000001eff137230 */ /* 0x100fe40000004100 */
[----:B------:R-:W-:Y:S01]  /*7490*/  FADD.FTZ R7, R7, R50 ;  /* 0x0000003207077221 */ /* 0x000fe20000010000 */
[----:B------:R-:W-:Y:S01]  /*74a0*/  FADD.FTZ R3, R3, R8 ;  /* 0x0000000803037221 */ /* 0x000fe20000010000 */
[C---:B------:R-:W-:Y:S01]  /*74b0*/  FADD.FTZ R8, R40.reuse, R17 ;  /* 0x0000001128087221 */ /* 0x040fe20000010000 */
[----:B------:R-:W-:Y:S02]  /*74c0*/  HADD2.F32 R30, -RZ, R30.H0_H0 ;  /* 0x2000001eff1e7230 */ /* 0x000fe40000004100 */
[----:B------:R-:W-:Y:S01]  /*74d0*/  FFMA.FTZ R40, R40, R40, R15 ;  /* 0x0000002828287223 */ /* 0x000fe2000001000f */
[----:B------:R-:W-:Y:S01]  /*74e0*/  FADD.FTZ R7, R7, R56 ;  /* 0x0000003807077221 */ /* 0x000fe20000010000 */
[----:B------:R-:W-:Y:S01]  /*74f0*/  FMUL.FTZ R15, R19, R19 ;  /* 0x00000013130f7220 */ /* 0x000fe20000410000 */
[----:B------:R-:W-:Y:S01]  /*7500*/  FADD.FTZ R3, R3, R8 ;  /* 0x0000000803037221 */ /* 0x000fe20000010000 */
[C---:B------:R-:W-:Y:S01]  /*7510*/  FADD.FTZ R8, R30.reuse, R19 ;  /* 0x000000131e087221 */ /* 0x040fe20000010000 */
[----:B------:R-:W-:Y:S01]  /*7520*/  FADD.FTZ R7, R7, R46 ;  /* 0x0000002e07077221 */ /* 0x000fe20000010000 */
[----:B------:R-:W-:Y:S01]  /*7530*/  FFMA.FTZ R30, R30, R30, R15 ;  /* 0x0000001e1e1e7223 */ /* 0x000fe2000001000f */
[----:B------:R-:W-:-:S02]  /*7540*/  HADD2.F32 R15, -RZ, R36.H1_H1 ;  /* 0x30000024ff0f7230 */ /* 0x000fc40000004100 */
[----:B------:R-:W-:Y:S02]  /*7550*/  HADD2.F32 R36, -RZ, R36.H0_H0 ;  /* 0x20000024ff247230 */ /* 0x000fe40000004100 */
[----:B------:R-:W-:Y:S01]  /*7560*/  FADD.FTZ R7, R7, R48 ;  /* 0x0000003007077221 */ /* 0x000fe20000010000 */
[----:B------:R-:W-:Y:S01]  /*7570*/  FADD.FTZ R3, R3, R8 ;  /* 0x0000000803037221 */ /* 0x000fe20000010000 */
[--C-:B------:R-:W-:Y:S02]  /*7580*/  HADD2.F32 R10, -RZ, R61.reuse.H0_H0 ;  /* 0x2000003dff0a7230 */ /* 0x100fe40000004100 */
[----:B------:R-:W-:Y:S01]  /*7590*/  FMUL.FTZ R17, R15, R15 ;  /* 0x0000000f0f117220 */ /* 0x000fe20000410000 */
[C---:B------:R-:W-:Y:S01]  /*75a0*/  FADD.FTZ R8, R36.reuse, R15 ;  /* 0x0000000f24087221 */ /* 0x040fe20000010000 */
[----:B------:R-:W-:Y:S01]  /*75b0*/  FADD.FTZ R7, R7, R40 ;  /* 0x0000002807077221 */ /* 0x000fe20000010000 */
[----:B------:R-:W-:Y:S02]  /*75c0*/  HADD2.F32 R61, -RZ, R61.H1_H1 ;  /* 0x3000003dff3d7230 */ /* 0x000fe40000004100 */
[----:B------:R-:W-:Y:S01]  /*75d0*/  FFMA.FTZ R36, R36, R36, R17 ;  /* 0x0000002424247223 */ /* 0x000fe20000010011 */
[----:B------:R-:W-:Y:S01]  /*75e0*/  FADD.FTZ R3, R3, R8 ;  /* 0x0000000803037221 */ /* 0x000fe20000010000 */
[----:B------:R-:W-:Y:S01]  /*75f0*/  FADD.FTZ R7, R7, R30 ;  /* 0x0000001e07077221 */ /* 0x000fe20000010000 */
[----:B------:R-:W-:-:S02]  /*7600*/  HADD2.F32 R15, -RZ, R62.H1_H1 ;  /* 0x3000003eff0f7230 */ /* 0x000fc40000004100 */
[----:B------:R-:W-:Y:S01]  /*7610*/  FMUL.FTZ R8, R10, R10 ;  /* 0x0000000a0a087220 */ /* 0x000fe20000410000 */
[----:B------:R-:W-:Y:S01]  /*7620*/  FADD.FTZ R10, R61, R10 ;  /* 0x0000000a3d0a7221 */ /* 0x000fe20000010000 */
[----:B------:R-:W-:Y:S02]  /*7630*/  HADD2.F32 R62, -RZ, R62.H0_H0 ;  /* 0x2000003eff3e7230 */ /* 0x000fe40000004100 */
        /* <DEDUP_REMOVED lines=10> */
[----:B------:R-:W-:Y:S01]  /*76e0*/  FADD.FTZ R3, R3, R10 ;  /* 0x0000000a03037221 */ /* 0x000fe20000010000 */
[--C-:B------:R-:W-:Y:S02]  /*76f0*/  HADD2.F32 R10, -RZ, R63.reuse.H1_H1 ;  /* 0x3000003fff0a7230 */ /* 0x100fe40000004100 */
[----:B------:R-:W-:Y:S01]  /*7700*/  FADD.FTZ R7, R7, R62 ;  /* 0x0000003e07077221 */ /* 0x000fe20000010000 */
[C---:B------:R-:W-:Y:S01]  /*7710*/  FFMA.FTZ R8, R51.reuse, R51, R8 ;  /* 0x0000003333087223 */ /* 0x040fe20000010008 */
[----:B------:R-:W-:Y:S02]  /*7720*/  HADD2.F32 R63, -RZ, R63.H0_H0 ;  /* 0x2000003fff3f7230 */ /* 0x000fe40000004100 */
[----:B------:R-:W-:Y:S01]  /*7730*/  FADD.FTZ R12, R51, R12 ;  /* 0x0000000c330c7221 */ /* 0x000fe20000010000 */
[----:B------:R-:W-:Y:S01]  /*7740*/  FMUL.FTZ R14, R10, R10 ;  /* 0x0000000a0a0e7220 */ /* 0x000fe20000410000 */
[----:B------:R-:W-:Y:S01]  /*7750*/  FADD.FTZ R7, R7, R8 ;  /* 0x0000000807077221 */ /* 0x000fe20000010000 */
[----:B------:R-:W-:-:S02]  /*7760*/  HADD2.F32 R8, -RZ, R47.H1_H1 ;  /* 0x3000002fff087230 */ /* 0x000fc40000004100 */
[----:B------:R-:W-:Y:S01]  /*7770*/  FADD.FTZ R3, R3, R12 ;  /* 0x0000000c03037221 */ /* 0x000fe20000010000 */
[C---:B------:R-:W-:Y:S01]  /*7780*/  FADD.FTZ R10, R63.reuse, R10 ;  /* 0x0000000a3f0a7221 */ /* 0x040fe20000010000 */
[----:B------:R-:W-:Y:S02]  /*7790*/  HADD2.F32 R47, -RZ, R47.H0_H0 ;  /* 0x2000002fff2f7230 */ /* 0x000fe40000004100 */
[----:B------:R-:W-:Y:S01]  /*77a0*/  FFMA.FTZ R14, R63, R63, R14 ;  /* 0x0000003f3f0e7223 */ /* 0x000fe2000001000e */
[----:B------:R-:W-:Y:S01]  /*77b0*/  FADD.FTZ R3, R3, R10 ;  /* 0x0000000a03037221 */ /* 0x000fe20000010000 */
[----:B------:R-:W-:Y:S01]  /*77c0*/  FMUL.FTZ R10, R8, R8 ;  /* 0x00000008080a7220 */ /* 0x000fe20000410000 */
[----:B------:R-:W-:Y:S01]  /*77d0*/  FADD.FTZ R8, R47, R8 ;  /* 0x000000082f087221 */ /* 0x000fe20000010000 */
[--C-:B------:R-:W-:Y:S02]  /*77e0*/  HADD2.F32 R12, -RZ, R9.reuse.H0_H0 ;  /* 0x20000009ff0c7230 */ /* 0x100fe40000004100 */
[----:B------:R-:W-:Y:S01]  /*77f0*/  FADD.FTZ R7, R7, R14 ;  /* 0x0000000e07077221 */ /* 0x000fe20000010000 */
[----:B------:R-:W-:-:S02]  /*7800*/  HADD2.F32 R9, -RZ, R9.H1_H1 ;  /* 0x30000009ff097230 */ /* 0x000fc40000004100 */
[----:B------:R-:W-:Y:S01]  /*7810*/  FADD.FTZ R3, R3, R8 ;  /* 0x0000000803037221 */ /* 0x000fe20000010000 */
[----:B------:R-:W-:Y:S01]  /*7820*/  PRMT R11, R11, 0x5410, RZ ;  /* 0x000054100b0b7816 */ /* 0x000fe200000000ff */
[----:B------:R-:W-:Y:S01]  /*7830*/  FFMA.FTZ R10, R47, R47, R10 ;  /* 0x0000002f2f0a7223 */ /* 0x000fe2000001000a */
[--C-:B------:R-:W-:Y:S02]  /*7840*/  HADD2.F32 R14, -RZ, R41.reuse.H1_H1 ;  /* 0x30000029ff0e7230 */ /* 0x100fe40000004100 */
[----:B------:R-:W-:Y:S01]  /*7850*/  FMUL.FTZ R8, R12, R12 ;  /* 0x0000000c0c087220 */ /* 0x000fe20000410000 */
[----:B------:R-:W-:Y:S01]  /*7860*/  @!P0 PRMT R11, R11, 0x5410, R114 ;  /* 0x000054100b0b8816 */ /* 0x000fe20000000072 */
[----:B------:R-:W-:Y:S01]  /*7870*/  FADD.FTZ R7, R7, R10 ;  /* 0x0000000a07077221 */ /* 0x000fe20000010000 */
[----:B------:R-:W-:Y:S02]  /*7880*/  HADD2.F32 R41, -RZ, R41.H0_H0 ;  /* 0x20000029ff297230 */ /* 0x000fe40000004100 */
[C---:B------:R-:W-:Y:S01]  /*7890*/  FFMA.FTZ R8, R9.reuse, R9, R8 ;  /* 0x0000000909087223 */ /* 0x040fe20000010008 */
[----:B------:R-:W-:Y:S01]  /*78a0*/  FMUL.FTZ R10, R14, R14 ;  /* 0x0000000e0e0a7220 */ /* 0x000fe20000410000 */
[----:B------:R-:W-:Y:S01]  /*78b0*/  FADD.FTZ R12, R9, R12 ;  /* 0x0000000c090c7221 */ /* 0x000fe20000010000 */
[----:B------:R-:W-:-:S02]  /*78c0*/  HADD2.F32 R39, -RZ, R39.H0_H0 ;  /* 0x20000027ff277230 */ /* 0x000fc40000004100 */
[----:B------:R-:W-:Y:S01]  /*78d0*/  FADD.FTZ R7, R7, R8 ;  /* 0x0000000807077221 */ /* 0x000fe20000010000 */
[----:B------:R-:W-:Y:S01]  /*78e0*/  FFMA.FTZ R10, R41, R41, R10 ;  /* 0x00000029290a7223 */ /* 0x000fe2000001000a */
[----:B------:R-:W-:Y:S02]  /*78f0*/  HADD2.F32 R8, -RZ, R11.H0_H0 ;  /* 0x2000000bff087230 */ /* 0x000fe40000004100 */
[----:B------:R-:W-:Y:S01]  /*7900*/  FADD.FTZ R3, R3, R12 ;  /* 0x0000000c03037221 */ /* 0x000fe20000010000 */
[----:B------:R-:W-:Y:S01]  /*7910*/  FADD.FTZ R14, R41, R14 ;  /* 0x0000000e290e7221 */ /* 0x000fe20000010000 */
[----:B------:R0:W-:Y:S01]  /*7920*/  STL [R1+0xe4], R13 ;  /* 0x0000e40d01007387 */ /* 0x0001e20000100800 */
[----:B------:R-:W-:Y:S01]  /*7930*/  FMUL.FTZ R9, R39, R39 ;  /* 0x0000002727097220 */ /* 0x000fe20000410000 */
[----:B------:R-:W-:Y:S01]  /*7940*/  FADD.FTZ R7, R7, R10 ;  /* 0x0000000a07077221 */ /* 0x000fe20000010000 */
[----:B------:R-:W-:Y:S01]  /*7950*/  FADD.FTZ R3, R3, R14 ;  /* 0x0000000e03037221 */ /* 0x000fe20000010000 */
[C---:B------:R-:W-:Y:S01]  /*7960*/  FADD.FTZ R10, R8.reuse, R39 ;  /* 0x00000027080a7221 */ /* 0x040fe20000010000 */
[----:B------:R-:W-:Y:S01]  /*7970*/  FFMA.FTZ R12, R8, R8, R9 ;  /* 0x00000008080c7223 */ /* 0x000fe20000010009 */
[----:B0-----:R-:W-:-:S02]  /*7980*/  PRMT R13, RZ, 0x7610, R13 ;  /* 0x00007610ff0d7816 */ /* 0x001fc4000000000d */
[----:B------:R-:W-:Y:S01]  /*7990*/  FADD.FTZ R8, R3, R10 ;  /* 0x0000000a03087221 */ /* 0x000fe20000010000 */
[----:B------:R-:W-:Y:S02]  /*79a0*/  PRMT R3, RZ, 0x5410, RZ ;  /* 0x00005410ff037816 */ /* 0x000fe400000000ff */
[----:B------:R-:W-:Y:S01]  /*79b0*/  @!P0 PRMT R13, R114, 0x7632, R13 ;  /* 0x00007632720d8816 */ /* 0x000fe2000000000d */
[----:B------:R-:W-:Y:S01]  /*79c0*/  HADD2.F32 R14, -RZ, R37.H1_H1 ;  /* 0x30000025ff0e7230 */ /* 0x000fe20000004100 */
[----:B------:R-:W-:-:S03]  /*79d0*/  @!P1 PRMT R3, R3, 0x5410, R116 ;  /* 0x0000541003039816 */ /* 0x000fc60000000074 */
[----:B------:R-:W-:Y:S02]  /*79e0*/  HADD2.F32 R10, -RZ, R13.H0_H0 ;  /* 0x2000000dff0a7230 */ /* 0x000fe40000004100 */
[----:B------:R-:W-:Y:S01]  /*79f0*/  FADD.FTZ R9, R7, R12 ;  /* 0x0000000c07097221 */ /* 0x000fe20000010000 */
[----:B------:R-:W-:Y:S01]  /*7a00*/  HADD2.F32 R11, -RZ, R11.H1_H1 ;  /* 0x3000000bff0b7230 */ /* 0x000fe20000004100 */
[----:B------:R-:W-:Y:S01]  /*7a10*/  @!P1 PRMT R3, R116, 0x7632, R3 ;  /* 0x0000763274039816 */ /* 0x000fe20000000003 */
[----:B------:R-:W-:Y:S02]  /*7a20*/  HADD2.F32 R37, -RZ, R37.H0_H0 ;  /* 0x20000025ff257230 */ /* 0x000fe40000004100 */
[----:B------:R-:W-:Y:S01]  /*7a30*/  FMUL.FTZ R12, R10, R10 ;  /* 0x0000000a0a0c7220 */ /* 0x000fe20000410000 */
[----:B------:R-:W-:Y:S01]  /*7a40*/  FMUL.FTZ R16, R14, R14 ;  /* 0x0000000e0e107220 */ /* 0x000fe20000410000 */
[C---:B------:R-:W-:Y:S02]  /*7a50*/  FADD.FTZ R10, R11.reuse, R10 ;  /* 0x0000000a0b0a7221 */ /* 0x040fe40000010000 */
[----:B------:R-:W-:Y:S01]  /*7a60*/  FFMA.FTZ R11, R11, R11, R12 ;  /* 0x0000000b0b0b7223 */ /* 0x000fe2000001000c */
[----:B------:R-:W-:Y:S01]  /*7a70*/  FADD.FTZ R7, R37, R14 ;  /* 0x0000000e25077221 */ /* 0x000fe20000010000 */
[----:B------:R-:W-:-:S02]  /*7a80*/  HADD2.F32 R12, -RZ, R3.H0_H0 ;  /* 0x20000003ff0c7230 */ /* 0x000fc40000004100 */
[----:B------:R-:W-:Y:S01]  /*7a90*/  FFMA.FTZ R16, R37, R37, R16 ;  /* 0x0000002525107223 */ /* 0x000fe20000010010 */
[----:B------:R-:W-:Y:S01]  /*7aa0*/  PRMT R3, RZ, 0x7610, R3 ;  /* 0x00007610ff037816 */ /* 0x000fe20000000003 */
[----:B------:R-:W-:Y:S02]  /*7ab0*/  FADD.FTZ R7, R8, R7 ;  /* 0x0000000708077221 */ /* 0x000fe40000010000 */
[----:B------:R-:W-:Y:S02]  /*7ac0*/  FADD.FTZ R8, R9, R16 ;  /* 0x0000001009087221 */ /* 0x000fe40000010000 */
[----:B------:R-:W-:Y:S01]  /*7ad0*/  HADD2.F32 R9, -RZ, R3.H1_H1 ;  /* 0x30000003ff097230 */ /* 0x000fe20000004100 */
[----:B------:R-:W-:-:S04]  /*7ae0*/  PRMT R3, R3, 0x5410, RZ ;  /* 0x0000541003037816 */ /* 0x000fc800000000ff */
[----:B-----5:R-:W-:-:S04]  /*7af0*/  @!P2 PRMT R3, R100, 0x7632, R3 ;  /* 0x000076326403a816 */ /* 0x020fc80000000003 */
[----:B------:R-:W-:Y:S01]  /*7b00*/  @!P2 PRMT R3, R3, 0x5410, R100 ;  /* 0x000054100303a816 */ /* 0x000fe20000000064 */
[----:B------:R-:W-:Y:S01]  /*7b10*/  FADD.FTZ R7, R7, R10 ;  /* 0x0000000a07077221 */ /* 0x000fe20000010000 */
[----:B------:R-:W-:Y:S01]  /*7b20*/  FMUL.FTZ R10, R12, R12 ;  /* 0x0000000c0c0a7220 */ /* 0x000fe20000410000 */
[----:B------:R-:W-:Y:S02]  /*7b30*/  FADD.FTZ R12, R9, R12 ;  /* 0x0000000c090c7221 */ /* 0x000fe40000010000 */
[----:B------:R-:W-:Y:S01]  /*7b40*/  HADD2.F32 R14, -RZ, R3.H0_H0 ;  /* 0x20000003ff0e7230 */ /* 0x000fe20000004100 */
[----:B------:R-:W-:Y:S01]  /*7b50*/  PRMT R3, RZ, 0x7610, R3 ;  /* 0x00007610ff037816 */ /* 0x000fe20000000003 */
[----:B------:R-:W-:-:S04]  /*7b60*/  FADD.FTZ R12, R7, R12 ;  /* 0x0000000c070c7221 */ /* 0x000fc80000010000 */
[----:B------:R-:W-:Y:S01]  /*7b70*/  HADD2.F32 R7, -RZ, R3.H1_H1 ;  /* 0x30000003ff077230 */ /* 0x000fe20000004100 */
[----:B------:R-:W-:-:S04]  /*7b80*/  PRMT R3, R3, 0x5410, RZ ;  /* 0x0000541003037816 */ /* 0x000fc800000000ff */
[----:B--2---:R-:W-:Y:S01]  /*7b90*/  @!P3 PRMT R3, R0, 0x7632, R3 ;  /* 0x000076320003b816 */ /* 0x004fe20000000003 */
[----:B------:R-:W-:Y:S01]  /*7ba0*/  FADD.FTZ R8, R8, R11 ;  /* 0x0000000b08087221 */ /* 0x000fe20000010000 */
[----:B------:R-:W-:Y:S02]  /*7bb0*/  FFMA.FTZ R9, R9, R9, R10 ;  /* 0x0000000909097223 */ /* 0x000fe4000001000a */
[----:B------:R-:W-:Y:S01]  /*7bc0*/  @!P3 PRMT R3, R3, 0x5410, R0 ;  /* 0x000054100303b816 */ /* 0x000fe20000000000 */
[----:B------:R-:W-:Y:S01]  /*7bd0*/  FMUL.FTZ R10, R14, R14 ;  /* 0x0000000e0e0a7220 */ /* 0x000fe20000410000 */
[----:B------:R-:W-:Y:S01]  /*7be0*/  FADD.FTZ R8, R8, R9 ;  /* 0x0000000908087221 */ /* 0x000fe20000010000 */
[C---:B------:R-:W-:Y:S02]  /*7bf0*/  FADD.FTZ R9, R7.reuse, R14 ;  /* 0x0000000e07097221 */ /* 0x040fe40000010000 */
[----:B------:R-:W-:Y:S01]  /*7c00*/  HADD2.F32 R13, -RZ, R3.H0_H0 ;  /* 0x20000003ff0d7230 */ /* 0x000fe20000004100 */
[----:B------:R-:W-:Y:S01]  /*7c10*/  PRMT R3, RZ, 0x7610, R3 ;  /* 0x00007610ff037816 */ /* 0x000fe20000000003 */
[----:B------:R-:W-:Y:S01]  /*7c20*/  FFMA.FTZ R11, R7, R7, R10 ;  /* 0x00000007070b7223 */ /* 0x000fe2000001000a */
[----:B------:R-:W-:-:S02]  /*7c30*/  PRMT R7, RZ, 0x7610, R7 ;  /* 0x00007610ff077816 */ /* 0x000fc40000000007 */
[----:B------:R-:W-:Y:S01]  /*7c40*/  FMUL.FTZ R15, R13, R13 ;  /* 0x0000000d0d0f7220 */ /* 0x000fe20000410000 */
[----:B------:R-:W-:Y:S01]  /*7c50*/  HADD2.F32 R10, -RZ, R3.H1_H1 ;  /* 0x30000003ff0a7230 */ /* 0x000fe20000004100 */
[C---:B---3--:R-:W-:Y:S02]  /*7c60*/  @!P4 PRMT R7, R2.reuse, 0x7632, R7 ;  /* 0x000076320207c816 */ /* 0x048fe40000000007 */
[----:B------:R-:W-:Y:S01]  /*7c70*/  @!P4 PRMT R3, R2, 0x7610, R3 ;  /* 0x000076100203c816 */ /* 0x000fe20000000003 */
[----:B------:R-:W-:Y:S01]  /*7c80*/  FADD.FTZ R9, R12, R9 ;  /* 0x000000090c097221 */ /* 0x000fe20000010000 */
[C---:B------:R-:W-:Y:S01]  /*7c90*/  FADD.FTZ R12, R10.reuse, R13 ;  /* 0x0000000d0a0c7221 */ /* 0x040fe20000010000 */
[----:B------:R-:W-:Y:S01]  /*7ca0*/  FFMA.FTZ R15, R10, R10, R15 ;  /* 0x0000000a0a0f7223 */ /* 0x000fe2000001000f */
[----:B------:R-:W-:Y:S01]  /*7cb0*/  FADD.FTZ R8, R8, R11 ;  /* 0x0000000b08087221 */ /* 0x000fe20000010000 */
[----:B------:R-:W-:Y:S02]  /*7cc0*/  HADD2.F32 R10, -RZ, R7.H0_H0 ;  /* 0x20000007ff0a7230 */ /* 0x000fe40000004100 */
[----:B------:R-:W-:-:S02]  /*7cd0*/  HADD2.F32 R7, -RZ, R3.H0_H0 ;  /* 0x20000003ff077230 */ /* 0x000fc40000004100 */
[----:B------:R-:W-:Y:S01]  /*7ce0*/  FADD.FTZ R15, R8, R15 ;  /* 0x0000000f080f7221 */ /* 0x000fe20000010000 */
[----:B------:R0:W-:Y:S01]  /*7cf0*/  STL [R1+0x100], R0 ;  /* 0x0001000001007387 */ /* 0x0001e20000100800 */
[----:B------:R-:W-:Y:S01]  /*7d00*/  FMUL.FTZ R8, R10, R10 ;  /* 0x0000000a0a087220 */ /* 0x000fe20000410000 */
[----:B------:R-:W-:Y:S01]  /*7d10*/  FADD.FTZ R12, R9, R12 ;  /* 0x0000000c090c7221 */ /* 0x000fe20000010000 */
[C---:B------:R-:W-:Y:S02]  /*7d20*/  FADD.FTZ R3, R7.reuse, R10 ;  /* 0x0000000a07037221 */ /* 0x040fe40000010000 */
[----:B------:R-:W-:Y:S01]  /*7d30*/  FFMA.FTZ R8, R7, R7, R8 ;  /* 0x0000000707087223 */ /* 0x000fe20000010008 */
[----:B0-----:R-:W-:Y:S01]  /*7d40*/  PRMT R0, RZ, 0x5410, RZ ;  /* 0x00005410ff007816 */ /* 0x001fe200000000ff */
[----:B------:R-:W-:Y:S01]  /*7d50*/  FADD.FTZ R7, R12, R3 ;  /* 0x000000030c077221 */ /* 0x000fe20000010000 */
[----:B------:R-:W-:Y:S02]  /*7d60*/  PRMT R3, RZ, 0x5410, RZ ;  /* 0x00005410ff037816 */ /* 0x000fe400000000ff */
[----:B----4-:R-:W-:-:S02]  /*7d70*/  @!P5 PRMT R0, R4, 0x7632, R0 ;  /* 0x000076320400d816 */ /* 0x010fc40000000000 */
[----:B------:R-:W-:Y:S02]  /*7d80*/  @!P6 PRMT R3, R6, 0x7632, R3 ;  /* 0x000076320603e816 */ /* 0x000fe40000000003 */
[----:B------:R-:W-:Y:S01]  /*7d90*/  @!P5 PRMT R0, R0, 0x5410, R4 ;  /* 0x000054100000d816 */ /* 0x000fe20000000004 */
[----:B------:R-:W0:Y:S01]  /*7da0*/  S2R R13, SR_LANEID ;  /* 0x00000000000d7919 */ /* 0x000e220000000000 */
[----:B------:R-:W-:-:S03]  /*7db0*/  @!P6 PRMT R3, R3, 0x5410, R6 ;  /* 0x000054100303e816 */ /* 0x000fc60000000006 */
[--C-:B------:R-:W-:Y:S02]  /*7dc0*/  HADD2.F32 R9, -RZ, R0.reuse.H0_H0 ;  /* 0x20000000ff097230 */ /* 0x100fe40000004100 */
[----:B------:R-:W-:Y:S02]  /*7dd0*/  HADD2.F32 R0, -RZ, R0.H1_H1 ;  /* 0x30000000ff007230 */ /* 0x000fe40000004100 */
[--C-:B------:R-:W-:Y:S02]  /*7de0*/  HADD2.F32 R10, -RZ, R3.reuse.H0_H0 ;  /* 0x20000003ff0a7230 */ /* 0x100fe40000004100 */
[----:B------:R-:W-:Y:S01]  /*7df0*/  FMUL.FTZ R11, R9, R9 ;  /* 0x00000009090b7220 */ /* 0x000fe20000410000 */
[----:B------:R1:W-:Y:S01]  /*7e00*/  STL [R1+0x104], R2 ;  /* 0x0001040201007387 */ /* 0x0003e20000100800 */
[----:B------:R-:W-:Y:S02]  /*7e10*/  HADD2.F32 R3, -RZ, R3.H1_H1 ;  /* 0x30000003ff037230 */ /* 0x000fe40000004100 */
[----:B------:R-:W-:Y:S01]  /*7e20*/  FADD.FTZ R8, R15, R8 ;  /* 0x000000080f087221 */ /* 0x000fe20000010000 */
[C---:B------:R-:W-:Y:S01]  /*7e30*/  FFMA.FTZ R11, R0.reuse, R0, R11 ;  /* 0x00000000000b7223 */ /* 0x040fe2000001000b */
[----:B-1----:R-:W-:Y:S01]  /*7e40*/  FADD.FTZ R2, R0, R9 ;  /* 0x0000000900027221 */ /* 0x002fe20000010000 */
[----:B------:R-:W-:-:S02]  /*7e50*/  FMUL.FTZ R0, R10, R10 ;  /* 0x0000000a0a007220 */ /* 0x000fc40000410000 */
[----:B------:R-:W-:Y:S01]  /*7e60*/  FADD.FTZ R8, R8, R11 ;  /* 0x0000000b08087221 */ /* 0x000fe20000010000 */
[----:B------:R-:W-:Y:S01]  /*7e70*/  FADD.FTZ R2, R7, R2 ;  /* 0x0000000207027221 */ /* 0x000fe20000010000 */
[C---:B------:R-:W-:Y:S01]  /*7e80*/  FADD.FTZ R7, R3.reuse, R10 ;  /* 0x0000000a03077221 */ /* 0x040fe20000010000 */
[----:B------:R-:W-:-:S03]  /*7e90*/  FFMA.FTZ R9, R3, R3, R0 ;  /* 0x0000000303097223 */ /* 0x000fc60000010000 */
[----:B------:R-:W-:Y:S01]  /*7ea0*/  FADD.FTZ R3, R2, R7 ;  /* 0x0000000702037221 */ /* 0x000fe20000010000 */
[----:B------:R-:W-:-:S04]  /*7eb0*/  FADD.FTZ R8, R8, R9 ;  /* 0x0000000908087221 */ /* 0x000fc80000010000 */
[----:B------:R-:W1:Y:S04]  /*7ec0*/  SHFL.DOWN PT, R0, R3, 0x1, 0x1f ;  /* 0x08201f0003007f89 */ /* 0x000e6800000e0000 */
[----:B------:R-:W2:Y:S01]  /*7ed0*/  SHFL.DOWN PT, R7, R8, 0x1, 0x1f ;  /* 0x08201f0008077f89 */ /* 0x000ea200000e0000 */
[----:B0-----:R-:W-:-:S13]  /*7ee0*/  ISETP.GT.AND P0, PT, R13, 0x1e, PT ;  /* 0x0000001e0d00780c */ /* 0x001fda0003f04270 */
[----:B-1----:R-:W-:Y:S01]  /*7ef0*/  @!P0 FADD.FTZ R3, R3, R0 ;  /* 0x0000000003038221 */ /* 0x002fe20000010000 */
[----:B--2---:R-:W-:-:S04]  /*7f00*/  @!P0 FADD.FTZ R8, R8, R7 ;  /* 0x0000000708088221 */ /* 0x004fc80000010000 */
        /* <DEDUP_REMOVED lines=8> */
[----:B------:R-:W2:-:S12]  /*7f90*/  S2R R12, SR_TID.X ;  /* 0x00000000000c7919 */ /* 0x000e980000002100 */
[----:B0-----:R-:W-:Y:S01]  /*7fa0*/  @!P0 FADD.FTZ R3, R3, R0 ;  /* 0x0000000003038221 */ /* 0x001fe20000010000 */
[----:B-1----:R-:W-:-:S04]  /*7fb0*/  @!P0 FADD.FTZ R8, R8, R7 ;  /* 0x0000000708088221 */ /* 0x002fc80000010000 */
[----:B------:R-:W0:Y:S04]  /*7fc0*/  SHFL.DOWN PT, R0, R3, 0x8, 0x1f ;  /* 0x09001f0003007f89 */ /* 0x000e2800000e0000 */
[----:B------:R-:W1:Y:S04]  /*7fd0*/  SHFL.DOWN PT, R7, R8, 0x8, 0x1f ;  /* 0x09001f0008077f89 */ /* 0x000e6800000e0000 */
        /* <DEDUP_REMOVED lines=22> */
[----:B0-----:R-:W-:Y:S01]  /*8140*/  FADD.FTZ R0, R3, R0 ;  /* 0x0000000003007221 */ /* 0x001fe20000010000 */
[----:B------:R-:W-:Y:S01]  /*8150*/  ISETP.GT.AND P0, PT, R13, 0x17, PT ;  /* 0x000000170d00780c */ /* 0x000fe20003f04270 */
[----:B-1----:R-:W-:-:S03]  /*8160*/  FADD.FTZ R7, R8, R7 ;  /* 0x0000000708077221 */ /* 0x002fc60000010000 */
[----:B------:R-:W-:Y:S02]  /*8170*/  FSEL R2, R3, R0, P0 ;  /* 0x0000000003027208 */ /* 0x000fe40000000000 */
[----:B------:R-:W-:Y:S01]  /*8180*/  FSEL R3, R8, R7, P0 ;  /* 0x0000000708037208 */ /* 0x000fe20000000000 */
[----:B------:R3:W-:Y:S01]  /*8190*/  STL [R1+0x10c], R6 ;  /* 0x00010c0601007387 */ /* 0x0007e20000100800 */
[----:B------:R-:W0:Y:S01]  /*81a0*/  LDCU UR11, c[0x0][0x374] ;  /* 0x00006e80ff0b77ac */ /* 0x000e220008000800 */
[----:B------:R-:W1:Y:S01]  /*81b0*/  S2UR UR23, SR_CTAID.X ;  /* 0x00000000001779c3 */ /* 0x000e620000002500 */
[----:B------:R-:W-:Y:S01]  /*81c0*/  BSSY.RECONVERGENT B0, `(.L_x_2988) ;  /* 0x0000011000007945 */ /* 0x000fe20003800200 */
[----:B------:R3:W4:Y:S01]  /*81d0*/  SHFL.DOWN PT, R11, R2, 0x10, 0x1f ;  /* 0x0a001f00020b7f89 */ /* 0x00072200000e0000 */
[----:B------:R-:W0:Y:S03]  /*81e0*/  LDCU UR12, c[0x0][0x370] ;  /* 0x00006e00ff0c77ac */ /* 0x000e260008000800 */
[----:B------:R3:W0:Y:S01]  /*81f0*/  SHFL.DOWN PT, R6, R3, 0x10, 0x1f ;  /* 0x0a001f0003067f89 */ /* 0x00062200000e0000 */
[----:B--2---:R-:W-:Y:S01]  /*8200*/  ISETP.NE.AND P2, PT, R12, RZ, PT ;  /* 0x000000ff0c00720c */ /* 0x004fe20003f45270 */
[----:B------:R-:W-:-:S12]  /*8210*/  @P1 BRA `(.L_x_2989) ;  /* 0x00000000002c1947 */ /* 0x000fd80003800000 */
[----:B---3--:R-:W2:Y:S02]  /*8220*/  S2R R2, SR_LANEID ;  /* 0x0000000000027919 */ /* 0x008ea40000000000 */
[----:B--2---:R-:W-:-:S13]  /*8230*/  ISETP.NE.AND P0, PT, R2, RZ, PT ;  /* 0x000000ff0200720c */ /* 0x004fda0003f05270 */
[----:B------:R-:W2:Y:S01]  /*8240*/  @!P0 S2R R4, SR_CgaCtaId ;  /* 0x0000000000048919 */ /* 0x000ea20000008800 */
[----:B------:R-:W-:Y:S02]  /*8250*/  @!P0 MOV R3, 0x400 ;  /* 0x0000040000038802 */ /* 0x000fe40000000f00 */
[----:B------:R-:W-:Y:S02]  /*8260*/  @!P0 SHF.R.U32.HI R2, RZ, 0x2, R12 ;  /* 0x00000002ff028819 */ /* 0x000fe4000001160c */
[----:B--2---:R-:W-:Y:S01]  /*8270*/  @!P0 LEA R9, R4, R3, 0x18 ;  /* 0x0000000304098211 */ /* 0x004fe200078ec0ff */
[----:B0-----:R-:W-:Y:S01]  /*8280*/  FADD.FTZ R3, R7, R6 ;  /* 0x0000000607037221 */ /* 0x001fe20000010000 */
[----:B------:R-:W-:Y:S01]  /*8290*/  @!P0 LOP3.LUT R4, R2, 0xf8, RZ, 0xc0, !PT ;  /* 0x000000f802048812 */ /* 0x000fe200078ec0ff */
[----:B----4-:R-:W-:-:S04]  /*82a0*/  FADD.FTZ R2, R0, R11 ;  /* 0x0000000b00027221 */ /* 0x010fc80000010000 */
[----:B------:R-:W-:-:S05]  /*82b0*/  @!P0 IMAD.IADD R4, R4, 0x1, R9 ;  /* 0x0000000104048824 */ /* 0x000fca00078e0209 */
[----:B------:R2:W-:Y:S02]  /*82c0*/  @!P0 STS.64 [R4+0x10], R2 ;  /* 0x0000100204008388 */ /* 0x0005e40000000a00 */
.L_x_2989:
[----:B01----:R-:W-:Y:S05]  /*82d0*/  BSYNC.RECONVERGENT B0 ;  /* 0x0000000000007941 */ /* 0x003fea0003800200 */
.L_x_2988:
[----:B------:R-:W-:Y:S06]  /*82e0*/  BAR.SYNC.DEFER_BLOCKING 0x0 ;  /* 0x0000000000007b1d */ /* 0x000fec0000010000 */
[----:B------:R-:W-:Y:S04]  /*82f0*/  BSSY.RECONVERGENT B0, `(.L_x_2990) ;  /* 0x000002b000007945 */ /* 0x000fe80003800200 */
[----:B------:R-:W-:Y:S05]  /*8300*/  @P2 BRA `(.L_x_2991) ;  /* 0x0000000000a42947 */ /* 0x000fea0003800000 */
[----:B------:R-:W0:Y:S01]  /*8310*/  S2UR UR6, SR_CgaCtaId ;  /* 0x00000000000679c3 */ /* 0x000e220000008800 */
[----:B------:R-:W-:Y:S02]  /*8320*/  UMOV UR5, 0x400 ;  /* 0x0000040000057882 */ /* 0x000fe40000000000 */
[----:B0-----:R-:W-:-:S09]  /*8330*/  ULEA UR5, UR6, UR5, 0x18 ;  /* 0x0000000506057291 */ /* 0x001fd2000f8ec0ff */
[----:B---3--:R-:W0:Y:S04]  /*8340*/  LDS.64 R6, [UR5+0x18] ;  /* 0x00001805ff067984 */ /* 0x008e280008000a00 */
[----:B------:R-:W1:Y:S04]  /*8350*/  LDS.128 R20, [UR5+0x20] ;  /* 0x00002005ff147984 */ /* 0x000e680008000c00 */
[----:B------:R-:W3:Y:S04]  /*8360*/  LDS.128 R24, [UR5+0x30] ;  /* 0x00003005ff187984 */ /* 0x000ee80008000c00 */
[----:B------:R-:W5:Y:S04]  /*8370*/  LDS.128 R28, [UR5+0x40] ;  /* 0x00004005ff1c7984 */ /* 0x000f680008000c00 */
[----:B------:R-:W2:Y:S04]  /*8380*/  LDS.128 R32, [UR5+0x50] ;  /* 0x00005005ff207984 */ /* 0x000ea80008000c00 */
[----:B----4-:R-:W4:Y:S04]  /*8390*/  LDS.128 R8, [UR5+0x60] ;  /* 0x00006005ff087984 */ /* 0x010f280008000c00 */
[----:B------:R-:W4:Y:S01]  /*83a0*/  LDS.128 R16, [UR5+0x70] ;  /* 0x00007005ff107984 */ /* 0x000f220008000c00 */
[----:B0-----:R-:W-:Y:S01]  /*83b0*/  FADD.FTZ R13, R2, R6 ;  /* 0x00000006020d7221 */ /* 0x001fe20000010000 */
[----:B------:R-:W-:-:S03]  /*83c0*/  FADD.FTZ R0, R3, R7 ;  /* 0x0000000703007221 */ /* 0x000fc60000010000 */
[----:B-1----:R-:W-:Y:S01]  /*83d0*/  FADD.FTZ R13, R13, R20 ;  /* 0x000000140d0d7221 */ /* 0x002fe20000010000 */
[----:B------:R-:W-:-:S03]  /*83e0*/  FADD.FTZ R0, R0, R21 ;  /* 0x0000001500007221 */ /* 0x000fc60000010000 */
[----:B------:R-:W-:Y:S01]  /*83f0*/  FADD.FTZ R13, R13, R22 ;  /* 0x000000160d0d7221 */ /* 0x000fe20000010000 */
[----:B------:R-:W-:Y:S02]  /*8400*/  FADD.FTZ R0, R0, R23 ;  /* 0x0000001700007221 */ /* 0x000fe40000010000 */
[----:B------:R-:W0:Y:S01]  /*8410*/  LDS.128 R20, [UR5+0x80] ;  /* 0x00008005ff147984 */ /* 0x000e220008000c00 */
        /* <DEDUP_REMOVED lines=24> */
.L_x_2991:
[----:B------:R-:W-:Y:S05]  /*85a0*/  BSYNC.RECONVERGENT B0 ;  /* 0x0000000000007941 */ /* 0x000fea0003800200 */
.L_x_2990:
        /* <DEDUP_REMOVED lines=18> */
[----:B------:R-:W-:Y:S01]  /*86d0*/  IMAD.U32 R8, RZ, RZ, UR14 ;  /* 0x0000000eff087e24 */ /* 0x000fe2000f8e00ff */
[----:B------:R-:W-:Y:S01]  /*86e0*/  MOV R9, UR15 ;  /* 0x0000000f00097c02 */ /* 0x000fe20008000f00 */
[----:B-1----:R-:W-:Y:S01]  /*86f0*/  ULEA UR17, UP1, UR22, UR20, 0x2 ;  /* 0x0000001416117291 */ /* 0x002fe2000f8210ff */
[----:B----4-:R-:W-:-:S03]  /*8700*/  MOV R11, UR16 ;  /* 0x00000010000b7c02 */ /* 0x010fc60008000f00 */
[----:B------:R-:W-:Y:S01]  /*8710*/  ULEA.HI.X UR20, UR22, UR21, URZ, 0x2, UP1 ;  /* 0x0000001516147291 */ /* 0x000fe200088f14ff */
[----:B------:R1:W-:Y:S01]  /*8720*/  STG.E.64 desc[UR18][R8.64], R2 ;  /* 0x0000000208007986 */ /* 0x0003e2000c101b12 */
[----:B---3--:R-:W-:-:S04]  /*8730*/  MOV R6, UR17 ;  /* 0x0000001100067c02 */ /* 0x008fc80008000f00 */
        /* <DEDUP_REMOVED lines=10> */
.L_x_2995:
[----:B------:R-:W3:Y:S04]  /*87e0*/  LDG.E.STRONG.GPU R0, desc[UR18][R6.64] ;  /* 0x0000001206007981 */ /* 0x000ee8000c1ef900 */
[----:B---3--:R-:W-:Y:S04]  /*87f0*/  CCTL.IVALL ;  /* 0x00000000ff00798f */ /* 0x008fe80002000000 */
[----:B------:R1:W-:Y:S01]  /*8800*/  STL [R1], R0 ;  /* 0x0000000001007387 */ /* 0x0003e20000100800 */
[----:B------:R-:W-:-:S13]  /*8810*/  ISETP.NE.AND P0, PT, R0, UR14, PT ;  /* 0x0000000e00007c0c */ /* 0x000fda000bf05270 */
[----:B-1----:R-:W-:Y:S05]  /*8820*/  @P0 BRA `(.L_x_2995) ;  /* 0xfffffffc00ec0947 */ /* 0x002fea000383ffff */
.L_x_2994:
[----:B0-----:R-:W-:Y:S05]  /*8830*/  BSYNC.RECONVERGENT B0 ;  /* 0x0000000000007941 */ /* 0x001fea0003800200 */
.L_x_2993:
        /* <DEDUP_REMOVED lines=15> */
.L_x_2997:
        /* <DEDUP_REMOVED lines=8> */
[----:B---3--:R-:W-:Y:S01]  /*89b0*/  MOV R6, UR28 ;  /* 0x0000001c00067c02 */ /* 0x008fe20008000f00 */
[----:B------:R-:W-:Y:S01]  /*89c0*/  IMAD.U32 R7, RZ, RZ, UR29 ;  /* 0x0000001dff077e24 */ /* 0x000fe2000f8e00ff */
[----:B------:R-:W-:-:S05]  /*89d0*/  VOTEU.ALL UP0, P5 ;  /* 0x0000000000ff7886 */ /* 0x000fca0002800000 */
[----:B------:R-:W2:Y:S01]  /*89e0*/  @!P1 LDG.E.64 R6, desc[UR18][R6.64] ;  /* 0x0000001206069981 */ /* 0x000ea2000c1e1b00 */
[----:B------:R-:W-:-:S06]  /*89f0*/  @!UP0 UIMAD.WIDE.U32 UR28, UR25, 0x8, UR6 ;  /* 0x00000008191c88a5 */ /* 0x000fcc000f8e0006 */
[----:B------:R-:W-:Y:S01]  /*8a00*/  MOV R8, UR28 ;  /* 0x0000001c00087c02 */ /* 0x000fe20008000f00 */
[----:B------:R-:W-:-:S06]  /*8a10*/  IMAD.U32 R9, RZ, RZ, UR29 ;  /* 0x0000001dff097e24 */ /* 0x000fcc000f8e00ff */
[----:B------:R-:W3:Y:S01]  /*8a20*/  @!P5 LDG.E.64 R8, desc[UR18][R8.64] ;  /* 0x000000120808d981 */ /* 0x000ee2000c1e1b00 */
        /* <DEDUP_REMOVED lines=20> */
[----:B--2---:R-:W-:Y:S01]  /*8b70*/  @!P1 FADD.FTZ R2, R2, R6 ;  /* 0x0000000602029221 */ /* 0x004fe20000010000 */
[----:B------:R-:W-:Y:S01]  /*8b80*/  @!P1 FADD.FTZ R3, R3, R7 ;  /* 0x0000000703039221 */ /* 0x000fe20000010000 */
[----:B------:R-:W-:Y:S02]  /*8b90*/  ISETP.NE.OR P1, PT, R12, RZ, !P2 ;  /* 0x000000ff0c00720c */ /* 0x000fe40005725670 */
[----:B------:R-:W-:Y:S01]  /*8ba0*/  PLOP3.LUT P2, PT, PT, PT, UP2, 0x80, 0x8 ;  /* 0x000000000008781c */ /* 0x000fe20003f4f028 */
[----:B------:R-:W-:-:S03]  /*8bb0*/  UISETP.NE.AND UP2, UPT, UR27, UR23, UPT ;  /* 0x000000171b00728c */ /* 0x000fc6000bf45270 */
[----:B------:R-:W-:Y:S01]  /*8bc0*/  ISETP.NE.OR P2, PT, R12, RZ, !P2 ;  /* 0x000000ff0c00720c */ /* 0x000fe20005745670 */
[----:B---3--:R-:W-:Y:S01]  /*8bd0*/  @!P5 FADD.FTZ R2, R2, R8 ;  /* 0x000000080202d221 */ /* 0x008fe20000010000 */
        /* <DEDUP_REMOVED lines=10> */
[----:B------:R-:W-:Y:S01]  /*8c80*/  MOV R8, UR30 ;  /* 0x0000001e00087c02 */ /* 0x000fe20008000f00 */
[----:B------:R-:W-:Y:S01]  /*8c90*/  IMAD.U32 R9, RZ, RZ, UR31 ;  /* 0x0000001fff097e24 */ /* 0x000fe2000f8e00ff */
[----:B------:R-:W-:Y:S01]  /*8ca0*/  VOTEU.ALL UP0, P3 ;  /* 0x0000000000ff7886 */ /* 0x000fe20001800000 */
[----:B------:R0:W2:Y:S01]  /*8cb0*/  @!P0 LDG.E.64 R18, desc[UR18][R6.64] ;  /* 0x0000001206128981 */ /* 0x0000a2000c1e1b00 */
[----:B------:R-:W-:Y:S01]  /*8cc0*/  @!UP1 UIMAD.WIDE.U32 UR30, UR22, 0x8, UR6 ;  /* 0x00000008161e98a5 */ /* 0x000fe2000f8e0006 */
[----:B------:R-:W-:Y:S01]  /*8cd0*/  MOV R10, UR28 ;  /* 0x0000001c000a7c02 */ /* 0x000fe20008000f00 */
[----:B----4-:R-:W-:Y:S01]  /*8ce0*/  IMAD.U32 R11, RZ, RZ, UR29 ;  /* 0x0000001dff0b7e24 */ /* 0x010fe2000f8e00ff */
[----:B------:R-:W-:Y:S01]  /*8cf0*/  VOTEU.ALL UP1, P5 ;  /* 0x0000000000ff7886 */ /* 0x000fe20002820000 */
[----:B------:R-:W3:Y:S01]  /*8d00*/  @!P1 LDG.E.64 R8, desc[UR18][R8.64] ;  /* 0x0000001208089981 */ /* 0x000ee2000c1e1b00 */
[----:B------:R-:W-:Y:S01]  /*8d10*/  @!UP0 UIMAD.WIDE.U32 UR28, UR21, 0x8, UR6 ;  /* 0x00000008151c88a5 */ /* 0x000fe2000f8e0006 */
[----:B------:R-:W-:Y:S01]  /*8d20*/  MOV R14, UR30 ;  /* 0x0000001e000e7c02 */ /* 0x000fe20008000f00 */
[----:B------:R-:W-:Y:S01]  /*8d30*/  IMAD.U32 R15, RZ, RZ, UR31 ;  /* 0x0000001fff0f7e24 */ /* 0x000fe2000f8e00ff */
[----:B------:R-:W4:Y:S01]  /*8d40*/  @!P2 LDG.E.64 R10, desc[UR18][R10.64] ;  /* 0x000000120a0aa981 */ /* 0x000f22000c1e1b00 */
[----:B------:R-:W-:-:S02]  /*8d50*/  @!UP1 UIMAD.WIDE.U32 UR30, UR20, 0x8, UR6 ;  /* 0x00000008141e98a5 */ /* 0x000fc4000f8e0006 */
[----:B------:R-:W-:Y:S01]  /*8d60*/  MOV R16, UR28 ;  /* 0x0000001c00107c02 */ /* 0x000fe20008000f00 */
[----:B------:R-:W-:Y:S01]  /*8d70*/  IMAD.U32 R17, RZ, RZ, UR29 ;  /* 0x0000001dff117e24 */ /* 0x000fe2000f8e00ff */
[----:B------:R-:W5:Y:S02]  /*8d80*/  @!P4 LDG.E.64 R14, desc[UR18][R14.64] ;  /* 0x000000120e0ec981 */ /* 0x000f64000c1e1b00 */
[----:B0-----:R-:W-:Y:S01]  /*8d90*/  MOV R6, UR30 ;  /* 0x0000001e00067c02 */ /* 0x001fe20008000f00 */
[----:B------:R-:W-:Y:S02]  /*8da0*/  IMAD.U32 R7, RZ, RZ, UR31 ;  /* 0x0000001fff077e24 */ /* 0x000fe4000f8e00ff */
[----:B------:R-:W5:Y:S04]  /*8db0*/  @!P3 LDG.E.64 R16, desc[UR18][R16.64] ;  /* 0x000000121010b981 */ /* 0x000f68000c1e1b00 */
        /* <DEDUP_REMOVED lines=23> */
[----:B------:R-:W-:Y:S01]  /*8f30*/  @!P5 FADD.FTZ R3, R3, R7 ;  /* 0x000000070303d221 */ /* 0x000fe20000010000 */
[----:B------:R-:W-:Y:S06]  /*8f40*/  BRA.U UP0, `(.L_x_2997) ;  /* 0xfffffff900787547 */ /* 0x000fec000b83ffff */
[----:B------:R-:W-:-:S05]  /*8f50*/  UMOV UR5, UR15 ;  /* 0x0000000f00057c82 */ /* 0x000fca0008000000 */
.L_x_2996:
        /* <DEDUP_REMOVED lines=28> */
[----:B---3--:R-:W-:Y:S02]  /*9120*/  MOV R6, UR14 ;  /* 0x0000000e00067c02 */ /* 0x008fe40008000f00 */
[----:B------:R-:W-:Y:S01]  /*9130*/  @!UP3 UIMAD UR20, UR20, UR11, UR13 ;  /* 0x0000000b1414b2a4 */ /* 0x000fe2000f8e020d */
[----:B------:R-:W-:Y:S01]  /*9140*/  IMAD.U32 R7, RZ, RZ, UR15 ;  /* 0x0000000fff077e24 */ /* 0x000fe2000f8e00ff */
[----:B------:R-:W-:Y:S02]  /*9150*/  @!UP2 UIMAD.WIDE.U32 UR16, UR16, 0x8, UR6 ;  /* 0x000000081010a8a5 */ /* 0x000fe4000f8e0006 */
[----:B------:R-:W-:Y:S02]  /*9160*/  @!UP4 UIMAD UR21, UR21, UR11, UR13 ;  /* 0x0000000b1515c2a4 */ /* 0x000fe4000f8e020d */
[----:B------:R-:W-:Y:S01]  /*9170*/  @!UP3 UIMAD.WIDE.U32 UR14, UR20, 0x8, UR6 ;  /* 0x00000008140eb8a5 */ /* 0x000fe2000f8e0006 */
[----:B------:R-:W2:Y:S01]  /*9180*/  @!P0 LDG.E.64 R6, desc[UR18][R6.64] ;  /* 0x0000001206068981 */ /* 0x000ea2000c1e1b00 */
[----:B------:R-:W-:Y:S01]  /*9190*/  MOV R8, UR16 ;  /* 0x0000001000087c02 */ /* 0x000fe20008000f00 */
[----:B------:R-:W-:Y:S01]  /*91a0*/  IMAD.U32 R9, RZ, RZ, UR17 ;  /* 0x00000011ff097e24 */ /* 0x000fe2000f8e00ff */
[----:B------:R-:W-:-:S02]  /*91b0*/  @!UP4 UIMAD.WIDE.U32 UR16, UR21, 0x8, UR6 ;  /* 0x000000081510c8a5 */ /* 0x000fc4000f8e0006 */
[----:B------:R-:W-:Y:S01]  /*91c0*/  MOV R10, UR14 ;  /* 0x0000000e000a7c02 */ /* 0x000fe20008000f00 */
[----:B----4-:R-:W-:Y:S02]  /*91d0*/  IMAD.U32 R11, RZ, RZ, UR15 ;  /* 0x0000000fff0b7e24 */ /* 0x010fe4000f8e00ff */
[----:B------:R-:W3:Y:S01]  /*91e0*/  @!P1 LDG.E.64 R8, desc[UR18][R8.64] ;  /* 0x0000001208089981 */ /* 0x000ee2000c1e1b00 */
[----:B------:R-:W-:Y:S01]  /*91f0*/  MOV R14, UR16 ;  /* 0x00000010000e7c02 */ /* 0x000fe20008000f00 */
[----:B------:R-:W-:Y:S02]  /*9200*/  IMAD.U32 R15, RZ, RZ, UR17 ;  /* 0x00000011ff0f7e24 */ /* 0x000fe4000f8e00ff */
[----:B------:R-:W4:Y:S04]  /*9210*/  @!P2 LDG.E.64 R10, desc[UR18][R10.64] ;  /* 0x000000120a0aa981 */ /* 0x000f28000c1e1b00 */
[----:B------:R-:W5:Y:S01]  /*9220*/  @!P3 LDG.E.64 R14, desc[UR18][R14.64] ;  /* 0x000000120e0eb981 */ /* 0x000f62000c1e1b00 */
[----:B------:R-:W-:Y:S01]  /*9230*/  UIADD3 UR5, UPT, UPT, UR5, 0x4, URZ ;  /* 0x0000000405057890 */ /* 0x000fe2000fffe0ff */
        /* <DEDUP_REMOVED lines=8> */
.L_x_2998:
        /* <DEDUP_REMOVED lines=15> */
[----:B---3--:R-:W-:Y:S01]  /*93b0*/  MOV R6, UR16 ;  /* 0x0000001000067c02 */ /* 0x008fe20008000f00 */
[----:B------:R-:W-:Y:S01]  /*93c0*/  @!UP1 UIMAD.WIDE.U32 UR14, UR14, 0x8, UR6 ;  /* 0x000000080e0e98a5 */ /* 0x000fe2000f8e0006 */
[----:B------:R-:W-:-:S05]  /*93d0*/  IMAD.U32 R7, RZ, RZ, UR17 ;  /* 0x00000011ff077e24 */ /* 0x000fca000f8e00ff */
[----:B------:R-:W-:Y:S01]  /*93e0*/  MOV R8, UR14 ;  /* 0x0000000e00087c02 */ /* 0x000fe20008000f00 */
[----:B------:R-:W-:Y:S01]  /*93f0*/  IMAD.U32 R9, RZ, RZ, UR15 ;  /* 0x0000000fff097e24 */ /* 0x000fe2000f8e00ff */
[----:B------:R-:W2:Y:S05]  /*9400*/  @!P1 LDG.E.64 R6, desc[UR18][R6.64] ;  /* 0x0000001206069981 */ /* 0x000eaa000c1e1b00 */
[----:B------:R-:W3:Y:S01]  /*9410*/  @!P0 LDG.E.64 R8, desc[UR18][R8.64] ;  /* 0x0000001208088981 */ /* 0x000ee2000c1e1b00 */
[----:B------:R-:W-:Y:S01]  /*9420*/  UIADD3 UR5, UPT, UPT, UR5, 0x2, URZ ;  /* 0x0000000205057890 */ /* 0x000fe2000fffe0ff */
[----:B--2---:R-:W-:Y:S01]  /*9430*/  @!P1 FADD.FTZ R2, R2, R6 ;  /* 0x0000000602029221 */ /* 0x004fe20000010000 */
[----:B------:R-:W-:-:S03]  /*9440*/  @!P1 FADD.FTZ R3, R3, R7 ;  /* 0x0000000703039221 */ /* 0x000fc60000010000 */
[----:B---3--:R-:W-:Y:S01]  /*9450*/  @!P0 FADD.FTZ R2, R2, R8 ;  /* 0x0000000802028221 */ /* 0x008fe20000010000 */
[----:B------:R-:W-:-:S07]  /*9460*/  @!P0 FADD.FTZ R3, R3, R9 ;  /* 0x0000000903038221 */ /* 0x000fce0000010000 */
.L_x_2999:
        /* <DEDUP_REMOVED lines=10> */
[----:B---3--:R-:W-:Y:S01]  /*9510*/  IMAD.U32 R6, RZ, RZ, UR14 ;  /* 0x0000000eff067e24 */ /* 0x008fe2000f8e00ff */
[----:B------:R-:W-:-:S06]  /*9520*/  MOV R7, UR15 ;  /* 0x0000000f00077c02 */ /* 0x000fcc0008000f00 */
[----:B------:R-:W2:Y:S02]  /*9530*/  LDG.E.64 R6, desc[UR18][R6.64] ;  /* 0x0000001206067981 */ /* 0x000ea4000c1e1b00 */
[----:B--2---:R-:W-:Y:S01]  /*9540*/  FADD.FTZ R2, R2, R6 ;  /* 0x0000000602027221 */ /* 0x004fe20000010000 */
[----:B------:R-:W-:-:S07]  /*9550*/  FADD.FTZ R3, R3, R7 ;  /* 0x0000000703037221 */ /* 0x000fce0000010000 */
.L_x_3000:
[----:B------:R-:W-:Y:S05]  /*9560*/  BSYNC.RECONVERGENT B0 ;  /* 0x0000000000007941 */ /* 0x000fea0003800200 */
.L_x_2992:
[----:B------:R-:W-:Y:S01]  /*9570*/  LOP3.LUT P1, RZ, R5, 0x4000000, RZ, 0xc0, !PT ;  /* 0x0400000005ff7812 */ /* 0x000fe2000782c0ff */
[----:B------:R-:W0:Y:S01]  /*9580*/  S2UR UR6, SR_CgaCtaId ;  /* 0x00000000000679c3 */ /* 0x000e220000008800 */
[----:B------:R-:W1:Y:S01]  /*9590*/  LDCU UR7, c[0x0][0x414] ;  /* 0x00008280ff0777ac */ /* 0x000e620008000800 */
[C---:B------:R-:W-:Y:S01]  /*95a0*/  ISETP.NE.AND P0, PT, R12.reuse, RZ, PT ;  /* 0x000000ff0c00720c */ /* 0x040fe20003f05270 */
[----:B--23--:R-:W-:Y:S01]  /*95b0*/  IMAD.SHL.U32 R4, R12, 0x2, RZ ;  /* 0x000000020c047824 */ /* 0x00cfe200078e00ff */
[----:B------:R-:W-:Y:S01]  /*95c0*/  MOV R9, UR9 ;  /* 0x0000000900097c02 */ /* 0x000fe20008000f00 */
[----:B------:R-:W-:-:S03]  /*95d0*/  UMOV UR5, 0x400 ;  /* 0x0000040000057882 */ /* 0x000fc60000000000 */
[----:B----4-:R-:W2:Y:S01]  /*95e0*/  LDC.64 R10, c[0x0][0x398] ;  /* 0x0000e600ff0a7b82 */ /* 0x010ea20000000a00 */
[----:B------:R-:W-:-:S05]  /*95f0*/  LOP3.LUT R4, R4, 0x7e, RZ, 0xc0, !PT ;  /* 0x0000007e04047812 */ /* 0x000fca00078ec0ff */
[----:B------:R-:W-:Y:S02]  /*9600*/  VIADD R13, R4, UR10 ;  /* 0x0000000a040d7c36 */ /* 0x000fe40008000000 */
[----:B------:R-:W3:Y:S01]  /*9610*/  @P1 LDC.64 R6, c[0x0][0x388] ;  /* 0x0000e200ff061b82 */ /* 0x000ee20000000a00 */
[----:B-1----:R-:W-:Y:S01]  /*9620*/  @P1 FMUL.FTZ R8, R2, UR7 ;  /* 0x0000000702081c20 */ /* 0x002fe20008410000 */
[----:B0-----:R-:W-:-:S06]  /*9630*/  ULEA UR5, UR6, UR5, 0x18 ;  /* 0x0000000506057291 */ /* 0x001fcc000f8ec0ff */
[----:B------:R-:W0:Y:S01]  /*9640*/  LDC.64 R14, c[0x0][0x3a0] ;  /* 0x0000e800ff0e7b82 */ /* 0x000e220000000a00 */
        /* <DEDUP_REMOVED lines=25> */
[----:B0-----:R-:W-:Y:S01]  /*97e0*/  MOV R0, RZ ;  /* 0x000000ff00007202 */ /* 0x001fe20000000f00 */
[----:B------:R-:W0:Y:S01]  /*97f0*/  LDCU.64 UR14, c[0x0][0x3e0] ;  /* 0x00007c00ff0e77ac */ /* 0x000e220008000a00 */
[----:B------:R-:W2:Y:S01]  /*9800*/  LDCU.64 UR6, c[0x0][0x380] ;  /* 0x00007000ff0677ac */ /* 0x000ea20008000a00 */
[----:B------:R-:W3:Y:S04]  /*9810*/  LDCU.64 UR12, c[0x0][0x3e8] ;  /* 0x00007d00ff0c77ac */ /* 0x000ee80008000a00 */
.L_x_3010:
[----:B-----5:R-:W-:-:S06]  /*9820*/  LEA R16, R0, UR8, 0x2 ;  /* 0x0000000800107c11 */ /* 0x020fcc000f8e10ff */
[----:B-----5:R-:W5:Y:S01]  /*9830*/  LDL.128 R16, [R16] ;  /* 0x0000000010107983 */ /* 0x020f620000100c00 */
[C---:B------:R-:W-:Y:S01]  /*9840*/  IMAD R24, R0.reuse, 0x8, R21 ;  /* 0x0000000800187824 */ /* 0x040fe200078e0215 */
[----:B------:R-:W-:Y:S01]  /*9850*/  IADD3 R0, PT, PT, R0, 0x4, RZ ;  /* 0x0000000400007810 */ /* 0x000fe20007ffe0ff */
[----:B------:R-:W-:Y:S02]  /*9860*/  BSSY.RECONVERGENT B0, `(.L_x_3002) ;  /* 0x000002e000007945 */ /* 0x000fe40003800200 */
[C---:B------:R-:W-:Y:S01]  /*9870*/  VIADD R29, R24.reuse, 0x8 ;  /* 0x00000008181d7836 */ /* 0x040fe20000000000 */
[C---:B---3--:R-:W-:Y:S01]  /*9880*/  ISETP.GE.U32.AND P1, PT, R24.reuse, UR12, PT ;  /* 0x0000000c18007c0c */ /* 0x048fe2000bf26070 */
        /* <DEDUP_REMOVED lines=9> */
[----:B----4-:R-:W-:Y:S02]  /*9920*/  SHF.R.S32.HI R3, RZ, 0x1f, R2 ;  /* 0x0000001fff037819 */ /* 0x010fe40000011402 */
[----:B------:R-:W-:Y:S02]  /*9930*/  ISETP.NE.AND P4, PT, R0, 0x40, PT ;  /* 0x000000400000780c */ /* 0x000fe40003f85270 */
[----:B------:R-:W-:Y:S02]  /*9940*/  ISETP.GE.AND.EX P0, PT, R26, UR13, PT, P0 ;  /* 0x0000000d1a007c0c */ /* 0x000fe4000bf06300 */
[----:B------:R-:W-:Y:S02]  /*9950*/  ISETP.GE.AND.EX P3, PT, R28, UR13, PT, P3 ;  /* 0x0000000d1c007c0c */ /* 0x000fe4000bf66330 */
[----:B------:R-:W-:Y:S01]  /*9960*/  ISETP.GE.AND.EX P2, PT, R3, UR13, PT, P2 ;  /* 0x0000000d03007c0c */ /* 0x000fe2000bf46320 */
[----:B0-2---:R-:W-:-:S12]  /*9970*/  @P1 BRA `(.L_x_3003) ;  /* 0x0000000000701947 */ /* 0x005fd80003800000 */
[--C-:B-----5:R-:W-:Y:S02]  /*9980*/  HADD2.F32 R6, -RZ, R16.reuse.H0_H0 ;  /* 0x20000010ff067230 */ /* 0x120fe40000004100 */
[----:B------:R-:W-:Y:S02]  /*9990*/  HADD2.F32 R16, -RZ, R16.H1_H1 ;  /* 0x30000010ff107230 */ /* 0x000fe40000004100 */
[----:B0-----:R-:W-:Y:S02]  /*99a0*/  IMAD R23, R23, UR14, RZ ;  /* 0x0000000e17177c24 */ /* 0x001fe4000f8e02ff */
[C---:B------:R-:W-:Y:S01]  /*99b0*/  FADD.FTZ R7, -R13.reuse, R6 ;  /* 0x000000060d077221 */ /* 0x040fe20000010100 */
[----:B------:R-:W-:Y:S01]  /*99c0*/  FADD.FTZ R9, -R13, R16 ;  /* 0x000000100d097221 */ /* 0x000fe20000010100 */
[----:B------:R-:W-:Y:S02]  /*99d0*/  IMAD R23, R24, UR15, R23 ;  /* 0x0000000f18177c24 */ /* 0x000fe4000f8e0217 */
[-C--:B-1----:R-:W-:Y:S01]  /*99e0*/  FMUL.FTZ R7, R7, R20.reuse ;  /* 0x0000001407077220 */ /* 0x082fe20000410000 */
[----:B------:R-:W-:-:S03]  /*99f0*/  FMUL.FTZ R6, R9, R20 ;  /* 0x0000001409067220 */ /* 0x000fc60000410000 */
[----:B------:R-:W-:Y:S01]  /*9a00*/  FFMA.FTZ R25, R10, R7, R14 ;  /* 0x000000070a197223 */ /* 0x000fe2000001000e */
[----:B------:R-:W-:Y:S02]  /*9a10*/  IMAD.MOV.U32 R7, RZ, RZ, R99 ;  /* 0x000000ffff077224 */ /* 0x000fe400078e0063 */
[----:B------:R-:W-:Y:S01]  /*9a20*/  FFMA.FTZ R27, R11, R6, R15 ;  /* 0x000000060b1b7223 */ /* 0x000fe2000001000f */
[----:B------:R-:W-:Y:S01]  /*9a30*/  MOV R6, R96 ;  /* 0x0000006000067202 */ /* 0x000fe20000000f00 */
[----:B------:R-:W-:Y:S02]  /*9a40*/  FMUL.FTZ R8, R25, -1.4426950216293334961 ;  /* 0xbfb8aa3b19087820 */ /* 0x000fe40000410000 */
[----:B------:R-:W-:Y:S02]  /*9a50*/  FMUL.FTZ R9, R27, -1.4426950216293334961 ;  /* 0xbfb8aa3b1b097820 */ /* 0x000fe40000410000 */
[----:B------:R-:W-:Y:S02]  /*9a60*/  IMAD.WIDE.U32 R6, R24, UR14, R6 ;  /* 0x0000000e18067c25 */ /* 0x000fe4000f8e0006 */
[----:B------:R-:W0:Y:S03]  /*9a70*/  MUFU.EX2 R8, R8 ;  /* 0x0000000800087308 */ /* 0x000e260000000800 */
[----:B------:R-:W-:Y:S01]  /*9a80*/  IADD3 R23, PT, PT, R7, R23, RZ ;  /* 0x0000001707177210 */ /* 0x000fe20007ffe0ff */
[----:B------:R-:W1:Y:S01]  /*9a90*/  MUFU.EX2 R9, R9 ;  /* 0x0000000900097308 */ /* 0x000e620000000800 */
[----:B0-----:R-:W-:Y:S01]  /*9aa0*/  FADD.FTZ R16, R8, 1 ;  /* 0x3f80000008107421 */ /* 0x001fe20000010000 */
[----:B--2---:R-:W-:Y:S01]  /*9ab0*/  LEA R8, P1, R6, UR6, 0x1 ;  /* 0x0000000606087c11 */ /* 0x004fe2000f8208ff */
[----:B-1----:R-:W-:-:S03]  /*9ac0*/  FADD.FTZ R22, R9, 1 ;  /* 0x3f80000009167421 */ /* 0x002fc60000010000 */
[----:B------:R-:W-:Y:S01]  /*9ad0*/  LEA.HI.X R9, R6, UR7, R23, 0x1, P1 ;  /* 0x0000000706097c11 */ /* 0x000fe200088f0c17 */
[----:B------:R-:W0:Y:S08]  /*9ae0*/  MUFU.RCP R16, R16 ;  /* 0x0000001000107308 */ /* 0x000e300000001000 */
[----:B------:R-:W1:Y:S01]  /*9af0*/  MUFU.RCP R22, R22 ;  /* 0x0000001600167308 */ /* 0x000e620000001000 */
[----:B0-----:R-:W-:Y:S01]  /*9b00*/  FMUL.FTZ R7, R25, R16 ;  /* 0x0000001019077220 */ /* 0x001fe20000410000 */
[----:B-1----:R-:W-:-:S05]  /*9b10*/  FMUL.FTZ R24, R27, R22 ;  /* 0x000000161b187220 */ /* 0x002fca0000410000 */
[----:B------:R-:W-:-:S05]  /*9b20*/  F2FP.F16.F32.PACK_AB R7, R24, R7 ;  /* 0x000000071807723e */ /* 0x000fca00000000ff */
[----:B------:R3:W-:Y:S02]  /*9b30*/  STG.E desc[UR18][R8.64], R7 ;  /* 0x0000000708007986 */ /* 0x0007e4000c101912 */
.L_x_3003:
[----:B0-2---:R-:W-:Y:S05]  /*9b40*/  BSYNC.RECONVERGENT B0 ;  /* 0x0000000000007941 */ /* 0x005fea0003800200 */
.L_x_3002:
[----:B------:R-:W-:Y:S04]  /*9b50*/  BSSY.RECONVERGENT B0, `(.L_x_3004) ;  /* 0x000001e000007945 */ /* 0x000fe80003800200 */
[----:B------:R-:W-:Y:S05]  /*9b60*/  @P0 BRA `(.L_x_3005) ;  /* 0x0000000000700947 */ /* 0x000fea0003800000 */
[--C-:B-----5:R-:W-:Y:S02]  /*9b70*/  HADD2.F32 R6, -RZ, R17.reuse.H0_H0 ;  /* 0x20000011ff067230 */ /* 0x120fe40000004100 */
[----:B---3--:R-:W-:Y:S02]  /*9b80*/  HADD2.F32 R8, -RZ, R17.H1_H1 ;  /* 0x30000011ff087230 */ /* 0x008fe40000004100 */
[----:B------:R-:W-:Y:S02]  /*9b90*/  IMAD R22, R26, UR14, RZ ;  /* 0x0000000e1a167c24 */ /* 0x000fe4000f8e02ff */
[C---:B------:R-:W-:Y:S01]  /*9ba0*/  FADD.FTZ R7, -R13.reuse, R6 ;  /* 0x000000060d077221 */ /* 0x040fe20000010100 */
[----:B------:R-:W-:Y:S01]  /*9bb0*/  FADD.FTZ R9, -R13, R8 ;  /* 0x000000080d097221 */ /* 0x000fe20000010100 */
[----:B------:R-:W-:Y:S02]  /*9bc0*/  IMAD R23, R29, UR15, R22 ;  /* 0x0000000f1d177c24 */ /* 0x000fe4000f8e0216 */
[-C--:B-1----:R-:W-:Y:S01]  /*9bd0*/  FMUL.FTZ R7, R7, R20.reuse ;  /* 0x0000001407077220 */ /* 0x082fe20000410000 */
[----:B------:R-:W-:-:S03]  /*9be0*/  FMUL.FTZ R6, R9, R20 ;  /* 0x0000001409067220 */ /* 0x000fc60000410000 */
[----:B------:R-:W-:Y:S01]  /*9bf0*/  FFMA.FTZ R25, R10, R7, R14 ;  /* 0x000000070a197223 */ /* 0x000fe2000001000e */
[----:B------:R-:W-:Y:S01]  /*9c00*/  MOV R7, R99 ;  /* 0x0000006300077202 */ /* 0x000fe20000000f00 */
[----:B------:R-:W-:Y:S01]  /*9c10*/  FFMA.FTZ R24, R11, R6, R15 ;  /* 0x000000060b187223 */ /* 0x000fe2000001000f */
[----:B------:R-:W-:Y:S02]  /*9c20*/  IMAD.MOV.U32 R6, RZ, RZ, R96 ;  /* 0x000000ffff067224 */ /* 0x000fe400078e0060 */
[----:B------:R-:W-:Y:S01]  /*9c30*/  FMUL.FTZ R8, R25, -1.4426950216293334961 ;  /* 0xbfb8aa3b19087820 */ /* 0x000fe20000410000 */
[----:B------:R-:W-:Y:S01]  /*9c40*/  FMUL.FTZ R9, R24, -1.4426950216293334961 ;  /* 0xbfb8aa3b18097820 */ /* 0x000fe20000410000 */
[----:B------:R-:W-:-:S04]  /*9c50*/  IMAD.WIDE.U32 R6, R29, UR14, R6 ;  /* 0x0000000e1d067c25 */ /* 0x000fc8000f8e0006 */
[----:B------:R-:W0:Y:S01]  /*9c60*/  MUFU.EX2 R8, R8 ;  /* 0x0000000800087308 */ /* 0x000e220000000800 */
[----:B------:R-:W-:-:S03]  /*9c70*/  IMAD.IADD R23, R7, 0x1, R23 ;  /* 0x0000000107177824 */ /* 0x000fc600078e0217 */
[----:B------:R-:W1:Y:S01]  /*9c80*/  MUFU.EX2 R9, R9 ;  /* 0x0000000900097308 */ /* 0x000e620000000800 */
[----:B0-----:R-:W-:Y:S01]  /*9c90*/  FADD.FTZ R16, R8, 1 ;  /* 0x3f80000008107421 */ /* 0x001fe20000010000 */
[----:B------:R-:W-:Y:S01]  /*9ca0*/  LEA R8, P0, R6, UR6, 0x1 ;  /* 0x0000000606087c11 */ /* 0x000fe2000f8008ff */
        /* <DEDUP_REMOVED lines=8> */
.L_x_3005:
[----:B------:R-:W-:Y:S05]  /*9d30*/  BSYNC.RECONVERGENT B0 ;  /* 0x0000000000007941 */ /* 0x000fea0003800200 */
.L_x_3004:
[----:B------:R-:W-:Y:S04]  /*9d40*/  BSSY.RECONVERGENT B0, `(.L_x_3006) ;  /* 0x000001e000007945 */ /* 0x000fe80003800200 */
[----:B------:R-:W-:Y:S05]  /*9d50*/  @P3 BRA `(.L_x_3007) ;  /* 0x0000000000703947 */ /* 0x000fea0003800000 */
[--C-:B-----5:R-:W-:Y:S02]  /*9d60*/  HADD2.F32 R6, -RZ, R18.reuse.H0_H0 ;  /* 0x20000012ff067230 */ /* 0x120fe40000004100 */
[----:B------:R-:W-:-:S03]  /*9d70*/  HADD2.F32 R18, -RZ, R18.H1_H1 ;  /* 0x30000012ff127230 */ /* 0x000fc60000004100 */
[C---:B0--3--:R-:W-:Y:S02]  /*9d80*/  FADD.FTZ R7, -R13.reuse, R6 ;  /* 0x000000060d077221 */ /* 0x049fe40000010100 */
[----:B------:R-:W-:Y:S01]  /*9d90*/  FADD.FTZ R9, -R13, R18 ;  /* 0x000000120d097221 */ /* 0x000fe20000010100 */
[----:B------:R-:W-:Y:S02]  /*9da0*/  IMAD R18, R28, UR14, RZ ;  /* 0x0000000e1c127c24 */ /* 0x000fe4000f8e02ff */
[-C--:B-1----:R-:W-:Y:S01]  /*9db0*/  FMUL.FTZ R7, R7, R20.reuse ;  /* 0x0000001407077220 */ /* 0x082fe20000410000 */
[----:B------:R-:W-:Y:S01]  /*9dc0*/  FMUL.FTZ R6, R9, R20 ;  /* 0x0000001409067220 */ /* 0x000fe20000410000 */
[----:B------:R-:W-:Y:S02]  /*9dd0*/  IMAD R23, R31, UR15, R18 ;  /* 0x0000000f1f177c24 */ /* 0x000fe4000f8e0212 */
[----:B------:R-:W-:Y:S01]  /*9de0*/  FFMA.FTZ R25, R10, R7, R14 ;  /* 0x000000070a197223 */ /* 0x000fe2000001000e */
[----:B------:R-:W-:-:S02]  /*9df0*/  IMAD.MOV.U32 R7, RZ, RZ, R99 ;  /* 0x000000ffff077224 */ /* 0x000fc400078e0063 */
        /* <DEDUP_REMOVED lines=18> */
.L_x_3007:
[----:B------:R-:W-:Y:S05]  /*9f20*/  BSYNC.RECONVERGENT B0 ;  /* 0x0000000000007941 */ /* 0x000fea0003800200 */
.L_x_3006:
[----:B------:R-:W-:Y:S04]  /*9f30*/  BSSY.RECONVERGENT B0, `(.L_x_3008) ;  /* 0x000001e000007945 */ /* 0x000fe80003800200 */
[----:B------:R-:W-:Y:S05]  /*9f40*/  @P2 BRA `(.L_x_3009) ;  /* 0x0000000000702947 */ /* 0x000fea0003800000 */
[--C-:B-----5:R-:W-:Y:S02]  /*9f50*/  HADD2.F32 R6, -RZ, R19.reuse.H0_H0 ;  /* 0x20000013ff067230 */ /* 0x120fe40000004100 */
[----:B0-23--:R-:W-:Y:S02]  /*9f60*/  HADD2.F32 R8, -RZ, R19.H1_H1 ;  /* 0x30000013ff087230 */ /* 0x00dfe40000004100 */
[----:B------:R-:W-:Y:S02]  /*9f70*/  IMAD R3, R3, UR14, RZ ;  /* 0x0000000e03037c24 */ /* 0x000fe4000f8e02ff */
[C---:B------:R-:W-:Y:S01]  /*9f80*/  FADD.FTZ R7, -R13.reuse, R6 ;  /* 0x000000060d077221 */ /* 0x040fe20000010100 */
[----:B------:R-:W-:Y:S01]  /*9f90*/  FADD.FTZ R9, -R13, R8 ;  /* 0x000000080d097221 */ /* 0x000fe20000010100 */
[----:B------:R-:W-:Y:S02]  /*9fa0*/  IMAD R17, R2, UR15, R3 ;  /* 0x0000000f02117c24 */ /* 0x000fe4000f8e0203 */
[-C--:B-1----:R-:W-:Y:S01]  /*9fb0*/  FMUL.FTZ R7, R7, R20.reuse ;  /* 0x0000001407077220 */ /* 0x082fe20000410000 */
[----:B------:R-:W-:-:S03]  /*9fc0*/  FMUL.FTZ R6, R9, R20 ;  /* 0x0000001409067220 */ /* 0x000fc60000410000 */
[----:B------:R-:W-:Y:S01]  /*9fd0*/  FFMA.FTZ R19, R10, R7, R14 ;  /* 0x000000070a137223 */ /* 0x000fe2000001000e */
[----:B------:R-:W-:-:S03]  /*9fe0*/  FFMA.FTZ R16, R11, R6, R15 ;  /* 0x000000060b107223 */ /* 0x000fc6000001000f */
[----:B------:R-:W-:Y:S01]  /*9ff0*/  FMUL.FTZ R7, R19, -1.4426950216293334961 ;  /* 0xbfb8aa3b13077820 */ /* 0x000fe20000410000 */
[----:B------:R-:W-:-:S05]  /*a000*/  FMUL.FTZ R6, R16, -1.4426950216293334961 ;  /* 0xbfb8aa3b10067820 */ /* 0x000fca0000410000 */
        /* <DEDUP_REMOVED lines=14> */
[----:B------:R-:W-:-:S05]  /*a0f0*/  F2FP.F16.F32.PACK_AB R3, R16, R3 ;  /* 0x000000031003723e */ /* 0x000fca00000000ff */
[----:B------:R4:W-:Y:S02]  /*a100*/  STG.E desc[UR18][R6.64], R3 ;  /* 0x0000000306007986 */ /* 0x0009e4000c101912 */
.L_x_3009:
[----:B------:R-:W-:Y:S05]  /*a110*/  BSYNC.RECONVERGENT B0 ;  /* 0x0000000000007941 */ /* 0x000fea0003800200 */
.L_x_3008:
[----:B------:R-:W-:Y:S05]  /*a120*/  @P4 BRA `(.L_x_3010) ;  /* 0xfffffff400bc4947 */ /* 0x000fea000383ffff */
[----:B------:R-:W-:Y:S05]  /*a130*/  BRA `(.L_x_3011) ;  /* 0x0000000c00587947 */ /* 0x000fea0003800000 */
.L_x_3001:
[----:B------:R-:W2:Y:S01]  /*a140*/  LDL.128 R16, [R1+0x10] ;  /* 0x0000100001107983 */ /* 0x000ea20000100c00 */
[----:B------:R-:W3:Y:S01]  /*a150*/  LDCU.64 UR6, c[0x0][0x3e8] ;  /* 0x00007d00ff0677ac */ /* 0x000ee20008000a00 */
[----:B------:R-:W-:Y:S01]  /*a160*/  SHF.R.S32.HI R3, RZ, 0x1f, R21 ;  /* 0x0000001fff037819 */ /* 0x000fe20000011415 */
[C---:B------:R-:W-:Y:S01]  /*a170*/  VIADD R29, R21.reuse, 0x10 ;  /* 0x00000010151d7836 */ /* 0x040fe20000000000 */
[C---:B------:R-:W-:Y:S01]  /*a180*/  IADD3 R27, PT, PT, R21.reuse, 0x8, RZ ;  /* 0x00000008151b7810 */ /* 0x040fe20007ffe0ff */
[----:B------:R-:W4:Y:S01]  /*a190*/  LDCU.64 UR20, c[0x0][0x3e0] ;  /* 0x00007c00ff1477ac */ /* 0x000f220008000a00 */
[C---:B------:R-:W-:Y:S01]  /*a1a0*/  IADD3 R31, PT, PT, R21.reuse, 0x18, RZ ;  /* 0x00000018151f7810 */ /* 0x040fe20007ffe0ff */
[----:B------:R-:W-:Y:S01]  /*a1b0*/  BSSY.RECONVERGENT B0, `(.L_x_3012) ;  /* 0x0000037000007945 */ /* 0x000fe20003800200 */
[----:B------:R-:W-:Y:S01]  /*a1c0*/  SHF.R.S32.HI R22, RZ, 0x1f, R29 ;  /* 0x0000001fff167819 */ /* 0x000fe2000001141d */
[----:B------:R-:W0:Y:S01]  /*a1d0*/  LDCU.64 UR24, c[0x0][0x380] ;  /* 0x00007000ff1877ac */ /* 0x000e220008000a00 */
[----:B------:R-:W0:Y:S01]  /*a1e0*/  LDCU.64 UR16, c[0x0][0x3e8] ;  /* 0x00007d00ff1077ac */ /* 0x000e220008000a00 */
[----:B---3--:R-:W-:-:S02]  /*a1f0*/  ISETP.GE.U32.AND P0, PT, R21, UR6, PT ;  /* 0x0000000615007c0c */ /* 0x008fc4000bf06070 */
[----:B------:R-:W-:Y:S02]  /*a200*/  ISETP.GE.U32.AND P2, PT, R27, UR6, PT ;  /* 0x000000061b007c0c */ /* 0x000fe4000bf46070 */
[----:B------:R-:W-:Y:S02]  /*a210*/  ISETP.GE.AND.EX P0, PT, R3, UR7, PT, P0 ;  /* 0x0000000703007c0c */ /* 0x000fe4000bf06300 */
[----:B------:R-:W-:Y:S02]  /*a220*/  ISETP.GE.U32.AND P3, PT, R29, UR6, PT ;  /* 0x000000061d007c0c */ /* 0x000fe4000bf66070 */
[----:B------:R-:W-:Y:S02]  /*a230*/  ISETP.GE.U32.AND P1, PT, R31, UR6, PT ;  /* 0x000000061f007c0c */ /* 0x000fe4000bf26070 */
[----:B------:R-:W-:-:S07]  /*a240*/  ISETP.GE.AND.EX P3, PT, R22, UR7, PT, P3 ;  /* 0x0000000716007c0c */ /* 0x000fce000bf66330 */
[----:B------:R-:W0:Y:S01]  /*a250*/  @!P0 LDC.64 R6, c[0x0][0x3e0] ;  /* 0x0000f800ff068b82 */ /* 0x000e220000000a00 */
[----:B------:R-:W-:-:S07]  /*a260*/  @!P0 MOV R2, R96 ;  /* 0x0000006000028202 */ /* 0x000fce0000000f00 */
[----:B------:R-:W3:Y:S01]  /*a270*/  @!P0 LDC.64 R8, c[0x0][0x380] ;  /* 0x0000e000ff088b82 */ /* 0x000ee20000000a00 */
[-C--:B0-----:R-:W-:Y:S02]  /*a280*/  @!P0 IMAD R0, R3, R6.reuse, RZ ;  /* 0x0000000603008224 */ /* 0x081fe400078e02ff */
[----:B------:R-:W-:Y:S02]  /*a290*/  @!P0 IMAD.MOV.U32 R3, RZ, RZ, R99 ;  /* 0x000000ffff038224 */ /* 0x000fe400078e0063 */
[C---:B------:R-:W-:Y:S02]  /*a2a0*/  @!P0 IMAD R25, R21.reuse, R7, R0 ;  /* 0x0000000715198224 */ /* 0x040fe400078e0200 */
[----:B------:R-:W-:Y:S01]  /*a2b0*/  @!P0 IMAD.WIDE.U32 R2, R21, R6, R2 ;  /* 0x0000000615028225 */ /* 0x000fe200078e0002 */
[----:B------:R-:W-:-:S03]  /*a2c0*/  SHF.R.S32.HI R6, RZ, 0x1f, R27 ;  /* 0x0000001fff067819 */ /* 0x000fc6000001141b */
[----:B------:R-:W-:Y:S01]  /*a2d0*/  @!P0 IMAD.IADD R25, R3, 0x1, R25 ;  /* 0x0000000103198824 */ /* 0x000fe200078e0219 */
[----:B---3--:R-:W-:Y:S02]  /*a2e0*/  @!P0 LEA R8, P4, R2, R8, 0x1 ;  /* 0x0000000802088211 */ /* 0x008fe400078808ff */
[----:B------:R-:W-:Y:S02]  /*a2f0*/  ISETP.GE.AND.EX P2, PT, R6, UR7, PT, P2 ;  /* 0x0000000706007c0c */ /* 0x000fe4000bf46320 */
[----:B------:R-:W-:Y:S01]  /*a300*/  @!P0 LEA.HI.X R9, R2, R9, R25, 0x1, P4 ;  /* 0x0000000902098211 */ /* 0x000fe200020f0c19 */
[--C-:B--2---:R-:W-:Y:S02]  /*a310*/  HADD2.F32 R0, -RZ, R16.reuse.H0_H0 ;  /* 0x20000010ff007230 */ /* 0x104fe40000004100 */
[----:B------:R-:W-:-:S03]  /*a320*/  HADD2.F32 R16, -RZ, R16.H1_H1 ;  /* 0x30000010ff107230 */ /* 0x000fc60000004100 */
[C---:B------:R-:W-:Y:S02]  /*a330*/  FADD.FTZ R7, -R13.reuse, R0 ;  /* 0x000000000d077221 */ /* 0x040fe40000010100 */
[----:B------:R-:W-:Y:S02]  /*a340*/  FADD.FTZ R23, -R13, R16 ;  /* 0x000000100d177221 */ /* 0x000fe40000010100 */
[-C--:B-1----:R-:W-:Y:S02]  /*a350*/  FMUL.FTZ R7, R7, R20.reuse ;  /* 0x0000001407077220 */ /* 0x082fe40000410000 */
[----:B------:R-:W-:Y:S01]  /*a360*/  FMUL.FTZ R0, R23, R20 ;  /* 0x0000001417007220 */ /* 0x000fe20000410000 */
[----:B------:R-:W-:Y:S01]  /*a370*/  SHF.R.S32.HI R23, RZ, 0x1f, R31 ;  /* 0x0000001fff177819 */ /* 0x000fe2000001141f */
[----:B-----5:R-:W-:Y:S02]  /*a380*/  FFMA.FTZ R7, R10, R7, R14 ;  /* 0x000000070a077223 */ /* 0x020fe4000001000e */
[----:B------:R-:W-:Y:S01]  /*a390*/  FFMA.FTZ R0, R11, R0, R15 ;  /* 0x000000000b007223 */ /* 0x000fe2000001000f */
[----:B------:R-:W-:-:S04]  /*a3a0*/  ISETP.GE.AND.EX P1, PT, R23, UR7, PT, P1 ;  /* 0x0000000717007c0c */ /* 0x000fc8000bf26310 */
[----:B------:R-:W-:-:S05]  /*a3b0*/  @!P0 F2FP.F16.F32.PACK_AB R3, R0, R7 ;  /* 0x000000070003823e */ /* 0x000fca00000000ff */
[----:B------:R0:W-:Y:S01]  /*a3c0*/  @!P0 STG.E desc[UR18][R8.64], R3 ;  /* 0x0000000308008986 */ /* 0x0001e2000c101912 */
[----:B----4-:R-:W-:Y:S05]  /*a3d0*/  @P2 BRA `(.L_x_3013) ;  /* 0x0000000000502947 */ /* 0x010fea0003800000 */
[----:B------:R-:W1:Y:S01]  /*a3e0*/  LDCU.64 UR12, c[0x0][0x3e0] ;  /* 0x00007c00ff0c77ac */ /* 0x000e620008000a00 */
[----:B------:R-:W-:Y:S01]  /*a3f0*/  MOV R2, R96 ;  /* 0x0000006000027202 */ /* 0x000fe20000000f00 */
[--C-:B------:R-:W-:Y:S01]  /*a400*/  HADD2.F32 R0, -RZ, R17.reuse.H0_H0 ;  /* 0x20000011ff007230 */ /* 0x100fe20000004100 */
[----:B------:R-:W2:Y:S01]  /*a410*/  LDCU.64 UR14, c[0x0][0x380] ;  /* 0x00007000ff0e77ac */ /* 0x000ea20008000a00 */
[----:B0-----:R-:W-:Y:S02]  /*a420*/  HADD2.F32 R8, -RZ, R17.H1_H1 ;  /* 0x30000011ff087230 */ /* 0x001fe40000004100 */
[----:B------:R-:W-:-:S03]  /*a430*/  IMAD.MOV.U32 R3, RZ, RZ, R99 ;  /* 0x000000ffff037224 */ /* 0x000fc600078e0063 */
[----:B------:R-:W-:Y:S01]  /*a440*/  FADD.FTZ R9, -R13, R8 ;  /* 0x000000080d097221 */ /* 0x000fe20000010100 */
[----:B-1----:R-:W-:Y:S02]  /*a450*/  IMAD R16, R6, UR12, RZ ;  /* 0x0000000c06107c24 */ /* 0x002fe4000f8e02ff */
[----:B------:R-:W-:-:S04]  /*a460*/  IMAD.WIDE.U32 R6, R27, UR12, R2 ;  /* 0x0000000c1b067c25 */ /* 0x000fc8000f8e0002 */
[----:B------:R-:W-:Y:S01]  /*a470*/  FADD.FTZ R3, -R13, R0 ;  /* 0x000000000d037221 */ /* 0x000fe20000010100 */
[-C--:B------:R-:W-:Y:S01]  /*a480*/  FMUL.FTZ R0, R9, R20.reuse ;  /* 0x0000001409007220 */ /* 0x080fe20000410000 */
[----:B------:R-:W-:Y:S02]  /*a490*/  IMAD R27, R27, UR13, R16 ;  /* 0x0000000d1b1b7c24 */ /* 0x000fe4000f8e0210 */
[----:B------:R-:W-:Y:S01]  /*a4a0*/  FMUL.FTZ R3, R3, R20 ;  /* 0x0000001403037220 */ /* 0x000fe20000410000 */
[----:B------:R-:W-:Y:S01]  /*a4b0*/  FFMA.FTZ R0, R11, R0, R15 ;  /* 0x000000000b007223 */ /* 0x000fe2000001000f */
[----:B--2---:R-:W-:Y:S02]  /*a4c0*/  LEA R2, P0, R6, UR14, 0x1 ;  /* 0x0000000e06027c11 */ /* 0x004fe4000f8008ff */
[----:B------:R-:W-:Y:S01]  /*a4d0*/  IADD3 R27, PT, PT, R7, R27, RZ ;  /* 0x0000001b071b7210 */ /* 0x000fe20007ffe0ff */
[----:B------:R-:W-:-:S03]  /*a4e0*/  FFMA.FTZ R7, R10, R3, R14 ;  /* 0x000000030a077223 */ /* 0x000fc6000001000e */
[----:B------:R-:W-:Y:S02]  /*a4f0*/  LEA.HI.X R3, R6, UR15, R27, 0x1, P0 ;  /* 0x0000000f06037c11 */ /* 0x000fe400080f0c1b */
[----:B------:R-:W-:-:S05]  /*a500*/  F2FP.F16.F32.PACK_AB R7, R0, R7 ;  /* 0x000000070007723e */ /* 0x000fca00000000ff */
[----:B------:R1:W-:Y:S02]  /*a510*/  STG.E desc[UR18][R2.64], R7 ;  /* 0x0000000702007986 */ /* 0x0003e4000c101912 */
.L_x_3013:
[----:B------:R-:W-:Y:S05]  /*a520*/  BSYNC.RECONVERGENT B0 ;  /* 0x0000000000007941 */ /* 0x000fea0003800200 */
.L_x_3012:
[----:B------:R-:W-:Y:S04]  /*a530*/  BSSY.RECONVERGENT B0, `(.L_x_3014) ;  /* 0x0000016000007945 */ /* 0x000fe80003800200 */
[----:B------:R-:W-:Y:S05]  /*a540*/  @P3 BRA `(.L_x_3015) ;  /* 0x0000000000503947 */ /* 0x000fea0003800000 */
[----:B------:R-:W2:Y:S01]  /*a550*/  LDCU.64 UR12, c[0x0][0x3e0] ;  /* 0x00007c00ff0c77ac */ /* 0x000ea20008000a00 */
[--C-:B------:R-:W-:Y:S01]  /*a560*/  HADD2.F32 R0, -RZ, R18.reuse.H0_H0 ;  /* 0x20000012ff007230 */ /* 0x100fe20000004100 */
[----:B01----:R-:W-:Y:S01]  /*a570*/  MOV R3, R99 ;  /* 0x0000006300037202 */ /* 0x003fe20000000f00 */
[----:B------:R-:W-:Y:S01]  /*a580*/  HADD2.F32 R18, -RZ, R18.H1_H1 ;  /* 0x30000012ff127230 */ /* 0x000fe20000004100 */
[----:B------:R-:W0:Y:S01]  /*a590*/  LDCU.64 UR14, c[0x0][0x380] ;  /* 0x00007000ff0e77ac */ /* 0x000e220008000a00 */
[----:B------:R-:W-:-:S03]  /*a5a0*/  IMAD.MOV.U32 R2, RZ, RZ, R96 ;  /* 0x000000ffff027224 */ /* 0x000fc600078e0060 */
[----:B------:R-:W-:Y:S01]  /*a5b0*/  FADD.FTZ R9, -R13, R18 ;  /* 0x000000120d097221 */ /* 0x000fe20000010100 */
[----:B--2---:R-:W-:Y:S02]  /*a5c0*/  IMAD R22, R22, UR12, RZ ;  /* 0x0000000c16167c24 */ /* 0x004fe4000f8e02ff */
[----:B------:R-:W-:-:S04]  /*a5d0*/  IMAD.WIDE.U32 R6, R29, UR12, R2 ;  /* 0x0000000c1d067c25 */ /* 0x000fc8000f8e0002 */
[----:B------:R-:W-:Y:S01]  /*a5e0*/  FADD.FTZ R3, -R13, R0 ;  /* 0x000000000d037221 */ /* 0x000fe20000010100 */
[-C--:B------:R-:W-:Y:S01]  /*a5f0*/  FMUL.FTZ R0, R9, R20.reuse ;  /* 0x0000001409007220 */ /* 0x080fe20000410000 */
[----:B------:R-:W-:Y:S02]  /*a600*/  IMAD R29, R29, UR13, R22 ;  /* 0x0000000d1d1d7c24 */ /* 0x000fe4000f8e0216 */
[----:B------:R-:W-:Y:S01]  /*a610*/  FMUL.FTZ R3, R3, R20 ;  /* 0x0000001403037220 */ /* 0x000fe20000410000 */
[----:B------:R-:W-:Y:S01]  /*a620*/  FFMA.FTZ R0, R11, R0, R15 ;  /* 0x000000000b007223 */ /* 0x000fe2000001000f */
[----:B0-----:R-:W-:Y:S01]  /*a630*/  LEA R2, P0, R6, UR14, 0x1 ;  /* 0x0000000e06027c11 */ /* 0x001fe2000f8008ff */
[----:B------:R-:W-:Y:S02]  /*a640*/  IMAD.IADD R29, R7, 0x1, R29 ;  /* 0x00000001071d7824 */ /* 0x000fe400078e021d */
[----:B------:R-:W-:-:S03]  /*a650*/  FFMA.FTZ R7, R10, R3, R14 ;  /* 0x000000030a077223 */ /* 0x000fc6000001000e */
[----:B------:R-:W-:Y:S02]  /*a660*/  LEA.HI.X R3, R6, UR15, R29, 0x1, P0 ;  /* 0x0000000f06037c11 */ /* 0x000fe400080f0c1d */
[----:B------:R-:W-:-:S05]  /*a670*/  F2FP.F16.F32.PACK_AB R7, R0, R7 ;  /* 0x000000070007723e */ /* 0x000fca00000000ff */
[----:B------:R2:W-:Y:S02]  /*a680*/  STG.E desc[UR18][R2.64], R7 ;  /* 0x0000000702007986 */ /* 0x0005e4000c101912 */
.L_x_3015:
[----:B------:R-:W-:Y:S05]  /*a690*/  BSYNC.RECONVERGENT B0 ;  /* 0x0000000000007941 */ /* 0x000fea0003800200 */
.L_x_3014:
[----:B------:R-:W-:Y:S04]  /*a6a0*/  BSSY.RECONVERGENT B0, `(.L_x_3016) ;  /* 0x0000016000007945 */ /* 0x000fe80003800200 */
[----:B------:R-:W-:Y:S05]  /*a6b0*/  @P1 BRA `(.L_x_3017) ;  /* 0x0000000000501947 */ /* 0x000fea0003800000 */
[----:B------:R-:W3:Y:S01]  /*a6c0*/  LDCU.64 UR6, c[0x0][0x3e0] ;  /* 0x00007c00ff0677ac */ /* 0x000ee20008000a00 */
[----:B-12---:R-:W-:Y:S01]  /*a6d0*/  MOV R2, R96 ;  /* 0x0000006000027202 */ /* 0x006fe20000000f00 */
[--C-:B------:R-:W-:Y:S01]  /*a6e0*/  HADD2.F32 R0, -RZ, R19.reuse.H0_H0 ;  /* 0x20000013ff007230 */ /* 0x100fe20000004100 */
[----:B------:R-:W1:Y:S01]  /*a6f0*/  LDCU.64 UR12, c[0x0][0x380] ;  /* 0x00007000ff0c77ac */ /* 0x000e620008000a00 */
[----:B0-----:R-:W-:Y:S02]  /*a700*/  HADD2.F32 R8, -RZ, R19.H1_H1 ;  /* 0x30000013ff087230 */ /* 0x001fe40000004100 */
[----:B------:R-:W-:-:S03]  /*a710*/  IMAD.MOV.U32 R3, RZ, RZ, R99 ;  /* 0x000000ffff037224 */ /* 0x000fc600078e0063 */
[----:B------:R-:W-:Y:S01]  /*a720*/  FADD.FTZ R9, -R13, R8 ;  /* 0x000000080d097221 */ /* 0x000fe20000010100 */
[----:B---3--:R-:W-:Y:S02]  /*a730*/  IMAD R16, R23, UR6, RZ ;  /* 0x0000000617107c24 */ /* 0x008fe4000f8e02ff */
[----:B------:R-:W-:-:S04]  /*a740*/  IMAD.WIDE.U32 R6, R31, UR6, R2 ;  /* 0x000000061f067c25 */ /* 0x000fc8000f8e0002 */
[----:B------:R-:W-:Y:S01]  /*a750*/  FADD.FTZ R3, -R13, R0 ;  /* 0x000000000d037221 */ /* 0x000fe20000010100 */
[-C--:B------:R-:W-:Y:S01]  /*a760*/  FMUL.FTZ R0, R9, R20.reuse ;  /* 0x0000001409007220 */ /* 0x080fe20000410000 */
[----:B------:R-:W-:Y:S02]  /*a770*/  IMAD R31, R31, UR7, R16 ;  /* 0x000000071f1f7c24 */ /* 0x000fe4000f8e0210 */
[----:B------:R-:W-:Y:S01]  /*a780*/  FMUL.FTZ R3, R3, R20 ;  /* 0x0000001403037220 */ /* 0x000fe20000410000 */
[----:B------:R-:W-:Y:S01]  /*a790*/  FFMA.FTZ R0, R11, R0, R15 ;  /* 0x000000000b007223 */ /* 0x000fe2000001000f */
[----:B-1----:R-:W-:Y:S02]  /*a7a0*/  LEA R2, P0, R6, UR12, 0x1 ;  /* 0x0000000c06027c11 */ /* 0x002fe4000f8008ff */
[----:B------:R-:W-:Y:S01]  /*a7b0*/  IADD3 R31, PT, PT, R7, R31, RZ ;  /* 0x0000001f071f7210 */ /* 0x000fe20007ffe0ff */
[----:B------:R-:W-:-:S03]  /*a7c0*/  FFMA.FTZ R7, R10, R3, R14 ;  /* 0x000000030a077223 */ /* 0x000fc6000001000e */
[----:B------:R-:W-:Y:S02]  /*a7d0*/  LEA.HI.X R3, R6, UR13, R31, 0x1, P0 ;  /* 0x0000000d06037c11 */ /* 0x000fe400080f0c1f */
[----:B------:R-:W-:-:S05]  /*a7e0*/  F2FP.F16.F32.PACK_AB R7, R0, R7 ;  /* 0x000000070007723e */ /* 0x000fca00000000ff */
[----:B------:R3:W-:Y:S02]  /*a7f0*/  STG.E desc[UR18][R2.64], R7 ;  /* 0x0000000702007986 */ /* 0x0007e4000c101912 */
.L_x_3017:
[----:B------:R-:W-:Y:S05]  /*a800*/  BSYNC.RECONVERGENT B0 ;  /* 0x0000000000007941 */ /* 0x000fea0003800200 */
.L_x_3016:
[----:B0-----:R-:W-:-:S07]  /*a810*/  IMAD.MOV.U32 R8, RZ, RZ, 0x4 ;  /* 0x00000004ff087424 */ /* 0x001fce00078e00ff */
.L_x_3024:
[----:B------:R-:W-:-:S06]  /*a820*/  LEA R16, R8, UR8, 0x2 ;  /* 0x0000000808107c11 */ /* 0x000fcc000f8e10ff */
[----:B------:R-:W4:Y:S01]  /*a830*/  LDL.128 R16, [R16] ;  /* 0x0000000010107983 */ /* 0x000f220000100c00 */
[C---:B------:R-:W-:Y:S01]  /*a840*/  LEA R23, R8.reuse, R21, 0x3 ;  /* 0x0000001508177211 */ /* 0x040fe200078e18ff */
[----:B------:R-:W-:Y:S01]  /*a850*/  VIADD R8, R8, 0x4 ;  /* 0x0000000408087836 */ /* 0x000fe20000000000 */
[----:B------:R-:W-:Y:S02]  /*a860*/  BSSY.RECONVERGENT B0, `(.L_x_3018) ;  /* 0x0000038000007945 */ /* 0x000fe40003800200 */
[----:B------:R-:W-:Y:S02]  /*a870*/  ISETP.GE.U32.AND P0, PT, R23, UR16, PT ;  /* 0x0000001017007c0c */ /* 0x000fe4000bf06070 */
[----:B------:R-:W-:Y:S02]  /*a880*/  SHF.R.S32.HI R25, RZ, 0x1f, R23 ;  /* 0x0000001fff197819 */ /* 0x000fe40000011417 */
[----:B------:R-:W-:Y:S02]  /*a890*/  ISETP.NE.AND P4, PT, R8, 0x40, PT ;  /* 0x000000400800780c */ /* 0x000fe40003f85270 */
[----:B------:R-:W-:-:S13]  /*a8a0*/  ISETP.GE.AND.EX P0, PT, R25, UR17, PT, P0 ;  /* 0x0000001119007c0c */ /* 0x000fda000bf06300 */
[----:B0-----:R-:W0:Y:S01]  /*a8b0*/  @!P0 LDC.64 R26, c[0x0][0x3e0] ;  /* 0x0000f800ff1a8b82 */ /* 0x001e220000000a00 */
[----:B-123--:R-:W-:-:S07]  /*a8c0*/  @!P0 MOV R3, R99 ;  /* 0x0000006300038202 */ /* 0x00efce0000000f00 */
[----:B------:R-:W1:Y:S01]  /*a8d0*/  @!P0 LDC.64 R28, c[0x0][0x380] ;  /* 0x0000e000ff1c8b82 */ /* 0x000e620000000a00 */
[----:B0-----:R-:W-:Y:S02]  /*a8e0*/  @!P0 IMAD R6, R25, R26, RZ ;  /* 0x0000001a19068224 */ /* 0x001fe400078e02ff */
[----:B------:R-:W-:-:S05]  /*a8f0*/  VIADD R25, R23, 0x10 ;  /* 0x0000001017197836 */ /* 0x000fca0000000000 */
[----:B------:R-:W-:Y:S01]  /*a900*/  ISETP.GE.U32.AND P3, PT, R25, UR16, PT ;  /* 0x0000001019007c0c */ /* 0x000fe2000bf66070 */
[--C-:B----4-:R-:W-:Y:S02]  /*a910*/  HADD2.F32 R0, -RZ, R16.reuse.H0_H0 ;  /* 0x20000010ff007230 */ /* 0x110fe40000004100 */
[----:B------:R-:W-:-:S03]  /*a920*/  HADD2.F32 R2, -RZ, R16.H1_H1 ;  /* 0x30000010ff027230 */ /* 0x000fc60000004100 */
[C---:B------:R-:W-:Y:S02]  /*a930*/  FADD.FTZ R7, -R13.reuse, R0 ;  /* 0x000000000d077221 */ /* 0x040fe40000010100 */
[----:B------:R-:W-:Y:S01]  /*a940*/  FADD.FTZ R9, -R13, R2 ;  /* 0x000000020d097221 */ /* 0x000fe20000010100 */
[----:B------:R-:W-:Y:S02]  /*a950*/  @!P0 IMAD.MOV.U32 R2, RZ, RZ, R96 ;  /* 0x000000ffff028224 */ /* 0x000fe400078e0060 */
[-C--:B------:R-:W-:Y:S01]  /*a960*/  FMUL.FTZ R7, R7, R20.reuse ;  /* 0x0000001407077220 */ /* 0x080fe20000410000 */
[----:B------:R-:W-:Y:S01]  /*a970*/  FMUL.FTZ R0, R9, R20 ;  /* 0x0000001409007220 */ /* 0x000fe20000410000 */
[----:B------:R-:W-:-:S04]  /*a980*/  @!P0 IMAD.WIDE.U32 R2, R23, R26, R2 ;  /* 0x0000001a17028225 */ /* 0x000fc800078e0002 */
[----:B------:R-:W-:Y:S01]  /*a990*/  FFMA.FTZ R7, R10, R7, R14 ;  /* 0x000000070a077223 */ /* 0x000fe2000001000e */
[----:B------:R-:W-:Y:S01]  /*a9a0*/  FFMA.FTZ R16, R11, R0, R15 ;  /* 0x000000000b107223 */ /* 0x000fe2000001000f */
[----:B------:R-:W-:Y:S01]  /*a9b0*/  @!P0 IMAD R9, R23, R27, R6 ;  /* 0x0000001b17098224 */ /* 0x000fe200078e0206 */
[----:B-1----:R-:W-:-:S03]  /*a9c0*/  @!P0 LEA R6, P1, R2, R28, 0x1 ;  /* 0x0000001c02068211 */ /* 0x002fc600078208ff */
[----:B------:R-:W-:Y:S01]  /*a9d0*/  @!P0 IMAD.IADD R0, R3, 0x1, R9 ;  /* 0x0000000103008824 */ /* 0x000fe200078e0209 */
[----:B------:R-:W-:Y:S02]  /*a9e0*/  @!P0 F2FP.F16.F32.PACK_AB R3, R16, R7 ;  /* 0x000000071003823e */ /* 0x000fe400000000ff */
[----:B------:R-:W-:Y:S02]  /*a9f0*/  IADD3 R9, PT, PT, R23, 0x8, RZ ;  /* 0x0000000817097810 */ /* 0x000fe40007ffe0ff */
[----:B------:R-:W-:Y:S02]  /*aa00*/  @!P0 LEA.HI.X R7, R2, R29, R0, 0x1, P1 ;  /* 0x0000001d02078211 */ /* 0x000fe400008f0c00 */
[----:B------:R-:W-:Y:S02]  /*aa10*/  ISETP.GE.U32.AND P2, PT, R9, UR16, PT ;  /* 0x0000001009007c0c */ /* 0x000fe4000bf46070 */
[----:B------:R-:W-:Y:S01]  /*aa20*/  SHF.R.S32.HI R0, RZ, 0x1f, R9 ;  /* 0x0000001fff007819 */ /* 0x000fe20000011409 */
[----:B------:R0:W-:Y:S01]  /*aa30*/  @!P0 STG.E desc[UR18][R6.64], R3 ;  /* 0x0000000306008986 */ /* 0x0001e2000c101912 */
[----:B------:R-:W-:-:S02]  /*aa40*/  IADD3 R23, PT, PT, R23, 0x18, RZ ;  /* 0x0000001817177810 */ /* 0x000fc40007ffe0ff */
[----:B------:R-:W-:Y:S02]  /*aa50*/  ISETP.GE.AND.EX P2, PT, R0, UR17, PT, P2 ;  /* 0x0000001100007c0c */ /* 0x000fe4000bf46320 */
[----:B------:R-:W-:Y:S02]  /*aa60*/  ISETP.GE.U32.AND P1, PT, R23, UR16, PT ;  /* 0x0000001017007c0c */ /* 0x000fe4000bf26070 */
[----:B------:R-:W-:Y:S02]  /*aa70*/  SHF.R.S32.HI R16, RZ, 0x1f, R25 ;  /* 0x0000001fff107819 */ /* 0x000fe40000011419 */
[----:B------:R-:W-:Y:S02]  /*aa80*/  SHF.R.S32.HI R22, RZ, 0x1f, R23 ;  /* 0x0000001fff167819 */ /* 0x000fe40000011417 */
[----:B------:R-:W-:Y:S02]  /*aa90*/  ISETP.GE.AND.EX P3, PT, R16, UR17, PT, P3 ;  /* 0x0000001110007c0c */ /* 0x000fe4000bf66330 */
[----:B------:R-:W-:-:S03]  /*aaa0*/  ISETP.GE.AND.EX P1, PT, R22, UR17, PT, P1 ;  /* 0x0000001116007c0c */ /* 0x000fc6000bf26310 */
[----:B0-----:R-:W-:Y:S10]  /*aab0*/  @P2 BRA `(.L_x_3019) ;  /* 0x0000000000482947 */ /* 0x001ff40003800000 */
[----:B------:R-:W-:Y:S01]  /*aac0*/  IMAD R7, R0, UR20, RZ ;  /* 0x0000001400077c24 */ /* 0x000fe2000f8e02ff */
[----:B------:R-:W-:Y:S01]  /*aad0*/  MOV R2, R96 ;  /* 0x0000006000027202 */ /* 0x000fe20000000f00 */
[--C-:B------:R-:W-:Y:S02]  /*aae0*/  HADD2.F32 R0, -RZ, R17.reuse.H0_H0 ;  /* 0x20000011ff007230 */ /* 0x100fe40000004100 */
[----:B------:R-:W-:Y:S02]  /*aaf0*/  HADD2.F32 R6, -RZ, R17.H1_H1 ;  /* 0x30000011ff067230 */ /* 0x000fe40000004100 */
        /* <DEDUP_REMOVED lines=12> */
[----:B------:R-:W-:-:S05]  /*abc0*/  F2FP.F16.F32.PACK_AB R3, R0, R9 ;  /* 0x000000090003723e */ /* 0x000fca00000000ff */
[----:B------:R0:W-:Y:S02]  /*abd0*/  STG.E desc[UR18][R6.64], R3 ;  /* 0x0000000306007986 */ /* 0x0001e4000c101912 */
.L_x_3019:
[----:B------:R-:W-:Y:S05]  /*abe0*/  BSYNC.RECONVERGENT B0 ;  /* 0x0000000000007941 */ /* 0x000fea0003800200 */
.L_x_3018:
[----:B------:R-:W-:Y:S04]  /*abf0*/  BSSY.RECONVERGENT B0, `(.L_x_3020) ;  /* 0x0000014000007945 */ /* 0x000fe80003800200 */
[----:B------:R-:W-:Y:S05]  /*ac00*/  @P3 BRA `(.L_x_3021) ;  /* 0x0000000000483947 */ /* 0x000fea0003800000 */
[--C-:B------:R-:W-:Y:S01]  /*ac10*/  HADD2.F32 R0, -RZ, R18.reuse.H0_H0 ;  /* 0x20000012ff007230 */ /* 0x100fe20000004100 */
[----:B0-----:R-:W-:Y:S01]  /*ac20*/  MOV R3, R99 ;  /* 0x0000006300037202 */ /* 0x001fe20000000f00 */
[----:B------:R-:W-:Y:S02]  /*ac30*/  HADD2.F32 R18, -RZ, R18.H1_H1 ;  /* 0x30000012ff127230 */ /* 0x000fe40000004100 */
[----:B------:R-:W-:Y:S02]  /*ac40*/  IMAD R6, R16, UR20, RZ ;  /* 0x0000001410067c24 */ /* 0x000fe4000f8e02ff */
[C---:B------:R-:W-:Y:S01]  /*ac50*/  FADD.FTZ R7, -R13.reuse, R0 ;  /* 0x000000000d077221 */ /* 0x040fe20000010100 */
[----:B------:R-:W-:Y:S02]  /*ac60*/  IMAD.MOV.U32 R2, RZ, RZ, R96 ;  /* 0x000000ffff027224 */ /* 0x000fe400078e0060 */
[----:B------:R-:W-:Y:S01]  /*ac70*/  FADD.FTZ R9, -R13, R18 ;  /* 0x000000120d097221 */ /* 0x000fe20000010100 */
[----:B------:R-:W-:-:S02]  /*ac80*/  IMAD R17, R25, UR21, R6 ;  /* 0x0000001519117c24 */ /* 0x000fc4000f8e0206 */
[----:B------:R-:W-:Y:S01]  /*ac90*/  FMUL.FTZ R7, R7, R20 ;  /* 0x0000001407077220 */ /* 0x000fe20000410000 */
[----:B------:R-:W-:-:S04]  /*aca0*/  IMAD.WIDE.U32 R2, R25, UR20, R2 ;  /* 0x0000001419027c25 */ /* 0x000fc8000f8e0002 */
[----:B------:R-:W-:Y:S01]  /*acb0*/  FMUL.FTZ R0, R9, R20 ;  /* 0x0000001409007220 */ /* 0x000fe20000410000 */
[----:B------:R-:W-:Y:S01]  /*acc0*/  FFMA.FTZ R9, R10, R7, R14 ;  /* 0x000000070a097223 */ /* 0x000fe2000001000e */
[----:B------:R-:W-:Y:S01]  /*acd0*/  IMAD.IADD R3, R3, 0x1, R17 ;  /* 0x0000000103037824 */ /* 0x000fe200078e0211 */
[----:B------:R-:W-:Y:S01]  /*ace0*/  LEA R6, P0, R2, UR24, 0x1 ;  /* 0x0000001802067c11 */ /* 0x000fe2000f8008ff */
[----:B------:R-:W-:-:S03]  /*acf0*/  FFMA.FTZ R0, R11, R0, R15 ;  /* 0x000000000b007223 */ /* 0x000fc6000001000f */
[----:B------:R-:W-:Y:S02]  /*ad00*/  LEA.HI.X R7, R2, UR25, R3, 0x1, P0 ;  /* 0x0000001902077c11 */ /* 0x000fe400080f0c03 */
[----:B------:R-:W-:-:S05]  /*ad10*/  F2FP.F16.F32.PACK_AB R3, R0, R9 ;  /* 0x000000090003723e */ /* 0x000fca00000000ff */
[----:B------:R1:W-:Y:S02]  /*ad20*/  STG.E desc[UR18][R6.64], R3 ;  /* 0x0000000306007986 */ /* 0x0003e4000c101912 */
.L_x_3021:
[----:B------:R-:W-:Y:S05]  /*ad30*/  BSYNC.RECONVERGENT B0 ;  /* 0x0000000000007941 */ /* 0x000fea0003800200 */
.L_x_3020:
[----:B------:R-:W-:Y:S04]  /*ad40*/  BSSY.RECONVERGENT B0, `(.L_x_3022) ;  /* 0x0000014000007945 */ /* 0x000fe80003800200 */
[----:B------:R-:W-:Y:S05]  /*ad50*/  @P1 BRA `(.L_x_3023) ;  /* 0x0000000000481947 */ /* 0x000fea0003800000 */
[----:B01----:R-:W-:Y:S01]  /*ad60*/  IMAD R7, R22, UR20, RZ ;  /* 0x0000001416077c24 */ /* 0x003fe2000f8e02ff */
[----:B------:R-:W-:Y:S01]  /*ad70*/  MOV R2, R96 ;  /* 0x0000006000027202 */ /* 0x000fe20000000f00 */
[--C-:B------:R-:W-:Y:S02]  /*ad80*/  HADD2.F32 R0, -RZ, R19.reuse.H0_H0 ;  /* 0x20000013ff007230 */ /* 0x100fe40000004100 */
[----:B------:R-:W-:Y:S02]  /*ad90*/  HADD2.F32 R6, -RZ, R19.H1_H1 ;  /* 0x30000013ff067230 */ /* 0x000fe40000004100 */
[----:B------:R-:W-:Y:S02]  /*ada0*/  IMAD.MOV.U32 R3, RZ, RZ, R99 ;  /* 0x000000ffff037224 */ /* 0x000fe400078e0063 */
[----:B------:R-:W-:Y:S02]  /*adb0*/  IMAD R17, R23, UR21, R7 ;  /* 0x0000001517117c24 */ /* 0x000fe4000f8e0207 */
[C---:B------:R-:W-:Y:S01]  /*adc0*/  FADD.FTZ R7, -R13.reuse, R0 ;  /* 0x000000000d077221 */ /* 0x040fe20000010100 */
[----:B------:R-:W-:Y:S01]  /*add0*/  FADD.FTZ R9, -R13, R6 ;  /* 0x000000060d097221 */ /* 0x000fe20000010100 */
[----:B------:R-:W-:-:S04]  /*ade0*/  IMAD.WIDE.U32 R2, R23, UR20, R2 ;  /* 0x0000001417027c25 */ /* 0x000fc8000f8e0002 */
[-C--:B------:R-:W-:Y:S01]  /*adf0*/  FMUL.FTZ R7, R7, R20.reuse ;  /* 0x0000001407077220 */ /* 0x080fe20000410000 */
[----:B------:R-:W-:Y:S01]  /*ae00*/  FMUL.FTZ R0, R9, R20 ;  /* 0x0000001409007220 */ /* 0x000fe20000410000 */
[----:B------:R-:W-:Y:S02]  /*ae10*/  IADD3 R3, PT, PT, R3, R17, RZ ;  /* 0x0000001103037210 */ /* 0x000fe40007ffe0ff */
[----:B------:R-:W-:Y:S01]  /*ae20*/  FFMA.FTZ R9, R10, R7, R14 ;  /* 0x000000070a097223 */ /* 0x000fe2000001000e */
[----:B------:R-:W-:Y:S01]  /*ae30*/  LEA R6, P0, R2, UR24, 0x1 ;  /* 0x0000001802067c11 */ /* 0x000fe2000f8008ff */
[----:B------:R-:W-:-:S03]  /*ae40*/  FFMA.FTZ R0, R11, R0, R15 ;  /* 0x000000000b007223 */ /* 0x000fc6000001000f */
[----:B------:R-:W-:Y:S02]  /*ae50*/  LEA.HI.X R7, R2, UR25, R3, 0x1, P0 ;  /* 0x0000001902077c11 */ /* 0x000fe400080f0c03 */
[----:B------:R-:W-:-:S05]  /*ae60*/  F2FP.F16.F32.PACK_AB R3, R0, R9 ;  /* 0x000000090003723e */ /* 0x000fca00000000ff */
[----:B------:R2:W-:Y:S02]  /*ae70*/  STG.E desc[UR18][R6.64], R3 ;  /* 0x0000000306007986 */ /* 0x0005e4000c101912 */
.L_x_3023:
[----:B------:R-:W-:Y:S05]  /*ae80*/  BSYNC.RECONVERGENT B0 ;  /* 0x0000000000007941 */ /* 0x000fea0003800200 */
.L_x_3022:
[----:B------:R-:W-:Y:S05]  /*ae90*/  @P4 BRA `(.L_x_3024) ;  /* 0xfffffff800604947 */ /* 0x000fea000383ffff */
.L_x_3011:
        /* <DEDUP_REMOVED lines=8> */
.L_x_3026:
        /* <DEDUP_REMOVED lines=14> */
.L_x_4931:


//--------------------- .text._Z35group_norm_nhwc_fwd_one_pass_kernelI11Fp16IOBf16WLi64ELi128ELi512EEv26Group_norm_nhwc_fwd_params --------------------------
	.section	.text._Z35group_norm_nhwc_fwd_one_pass_kernelI11Fp16IOBf16WLi64ELi128ELi512EEv26Group_norm_nhwc_fwd_params,"ax",@progbits
	.align	128
        .global         _Z35group_norm_nhwc_fwd_one_pass_kernelI11Fp16IOBf16WLi64ELi128ELi512EEv26Group_norm_nhwc_fwd_params
        .type           _Z35group_norm_nhwc_fwd_one_pass_kernelI11Fp16IOBf16WLi64ELi128ELi512EEv26Group_norm_nhwc_fwd_params,@function
        .size           _Z35group_norm_nhwc_fwd_one_pass_kernelI11Fp16IOBf16WLi64ELi128ELi512EEv26Group_norm_nhwc_fwd_params,(.L_x_4932 - _Z35group_norm_nhwc_fwd_one_pass_kernelI11Fp16IOBf16WLi64ELi128ELi512EEv26Group_norm_nhwc_fwd_params)
        .other          _Z35group_norm_nhwc_fwd_one_pass_kernelI11Fp16IOBf16WLi64ELi128ELi512EEv26Group_norm_nhwc_fwd_params,@"STO_CUDA_ENTRY STV_DEFAULT"
_Z35group_norm_nhwc_fwd_one_pass_kernelI11Fp16IOBf16WLi64ELi128ELi512EEv26Group_norm_nhwc_fwd_params:
.text._Z35group_norm_nhwc_fwd_one_pass_kernelI11Fp16IOBf16WLi64ELi128ELi512EEv26Group_norm_nhwc_fwd_params:
        /* <DEDUP_REMOVED lines=40> */
.L_x_3070:
[----:B-1----:R-:W1:Y:S01]  /*0280*/  LDC R17, c[0x0][0x3f8] ;  /* 0x0000fe00ff117b82 */ /* 0x002e620000000800 */
[----:B------:R-:W-:Y:S01]  /*0290*/  IABS R16, R44 ;  /* 0x0000002c00107213 */ /* 0x000fe20000000000 */
[----:B--2---:R-:W2:Y:S01]  /*02a0*/  LDCU.64 UR10, c[0x0][0x3e8] ;  /* 0x00007d00ff0a77ac */ /* 0x004ea20008000a00 */
        /* <DEDUP_REMOVED lines=8> */
[----:B01--4-:R-:W-:Y:S02]  /*0330*/  IABS R14, R17 ;  /* 0x00000011000e7213 */ /* 0x013fe40000000000 */
        /* <DEDUP_REMOVED lines=230> */
.L_x_3028:
[----:B------:R-:W-:Y:S05]  /*11a0*/  BSYNC.RECONVERGENT B0 ;  /* 0x0000000000007941 */ /* 0x000fea0003800200 */
.L_x_3027:
        /* <DEDUP_REMOVED lines=46> */
.L_x_3030:
[----:B------:R-:W-:Y:S05]  /*1490*/  BSYNC.RECONVERGENT B0 ;  /* 0x0000000000007941 */ /* 0x000fea0003800200 */
.L_x_3029:
        /* <DEDUP_REMOVED lines=25> */
.L_x_3033:
[----:B-1----:R-:W2:Y:S04]  /*1630*/  LDG.E.STRONG.GPU R14, desc[UR8][R12.64] ;  /* 0x000000080c0e7981 */ /* 0x002ea8000c1ef900 */
[----:B--2---:R-:W-:Y:S01]  /*1640*/  CCTL.IVALL ;  /* 0x00000000ff00798f */ /* 0x004fe20002000000 */
[----:B------:R-:W-:Y:S05]  /*1650*/  YIELD ;  /* 0x0000000000007946 */ /* 0x000fea0003800000 */
[----:B------:R-:W-:-:S13]  /*1660*/  ISETP.NE.AND P4, PT, R14, R21, PT ;  /* 0x000000150e00720c */ /* 0x000fda0003f85270 */
[----:B------:R-:W-:Y:S05]  /*1670*/  @P4 BRA `(.L_x_3033) ;  /* 0xfffffffc00ec4947 */ /* 0x000fea000383ffff */
.L_x_3032:
        /* <DEDUP_REMOVED lines=15> */
.L_x_3035:
        /* <DEDUP_REMOVED lines=60> */
.L_x_3034:
        /* <DEDUP_REMOVED lines=35> */
.L_x_3036:
        /* <DEDUP_REMOVED lines=18> */
.L_x_3037:
        /* <DEDUP_REMOVED lines=9> */
.L_x_3038:
[----:B------:R-:W-:Y:S05]  /*1f10*/  BSYNC.RECONVERGENT B0 ;  /* 0x0000000000007941 */ /* 0x000fea0003800200 */
.L_x_3031:
        /* <DEDUP_REMOVED lines=66> */
.L_x_3042:
[----:B------:R-:W-:Y:S05]  /*2340*/  BSYNC.RECONVERGENT B1 ;  /* 0x0000000000017941 */ /* 0x000fea0003800200 */
.L_x_3041:
        /* <DEDUP_REMOVED lines=20> */
.L_x_3044:
[----:B------:R-:W-:Y:S05]  /*2490*/  BSYNC.RECONVERGENT B1 ;  /* 0x0000000000017941 */ /* 0x000fea0003800200 */
.L_x_3043:
        /* <DEDUP_REMOVED lines=29> */
[----:B------:R-:W-:Y:S02]  /*2670*/  F2FP.F16.F32.PACK_AB R13, R25, R22 ;  /* 0x00000016190d723e */ /* 0x000fe400000000ff */
[----:B------:R-:W-:-:S05]  /*2680*/  LEA.HI.X R15, R12, UR15, R27, 0x1, P5 ;  /* 0x0000000f0c0f7c11 */ /* 0x000fca000a8f0c1b */
[----:B------:R0:W-:Y:S02]  /*2690*/  STG.E desc[UR8][R14.64], R13 ;  /* 0x0000000d0e007986 */ /* 0x0001e4000c101908 */
.L_x_3046:
[----:B------:R-:W-:Y:S05]  /*26a0*/  BSYNC.RECONVERGENT B1 ;  /* 0x0000000000017941 */ /* 0x000fea0003800200 */
.L_x_3045:
        /* <DEDUP_REMOVED lines=17> */
[----:B------:R-:W-:Y:S02]  /*27c0*/  F2FP.F16.F32.PACK_AB R11, R22, R11 ;  /* 0x0000000b160b723e */ /* 0x000fe400000000ff */
[----:B------:R-:W-:-:S05]  /*27d0*/  LEA.HI.X R15, R12, UR15, R23, 0x1, P1 ;  /* 0x0000000f0c0f7c11 */ /* 0x000fca00088f0c17 */
[----:B------:R1:W-:Y:S02]  /*27e0*/  STG.E desc[UR8][R14.64], R11 ;  /* 0x0000000b0e007986 */ /* 0x0003e4000c101908 */
.L_x_3048:
[----:B------:R-:W-:Y:S05]  /*27f0*/  BSYNC.RECONVERGENT B1 ;  /* 0x0000000000017941 */ /* 0x000fea0003800200 */
.L_x_3047:
[----:B------:R-:W-:Y:S04]  /*2800*/  BSSY.RECONVERGENT B1, `(.L_x_3049) ;  /* 0x0000014000017945 */ /* 0x000fe80003800200 */
[----:B------:R-:W-:Y:S05]  /*2810*/  @P6 BRA `(.L_x_3050) ;  /* 0x0000000000486947 */ /* 0x000fea0003800000 */
[----:B------:R-:W2:Y:S01]  /*2820*/  LDCU.64 UR10, c[0x0][0x3e0] ;  /* 0x00007c00ff0a77ac */ /* 0x000ea20008000a00 */
[----:B------:R-:W-:Y:S01]  /*2830*/  MOV R12, R56 ;  /* 0x00000038000c7202 */ /* 0x000fe20000000f00 */
[--C-:B------:R-:W-:Y:S01]  /*2840*/  FADD.FTZ R36, R36, -R16.reuse ;  /* 0x8000001024247221 */ /* 0x100fe20000010000 */
[----:B0-----:R-:W-:Y:S01]  /*2850*/  MOV R13, R55 ;  /* 0x00000037000d7202 */ /* 0x001fe20000000f00 */
[----:B------:R-:W0:Y:S01]  /*2860*/  LDCU.64 UR14, c[0x0][0x380] ;  /* 0x00007000ff0e77ac */ /* 0x000e220008000a00 */
[----:B-1----:R-:W-:Y:S01]  /*2870*/  FADD.FTZ R14, R35, -R16 ;  /* 0x80000010230e7221 */ /* 0x002fe20000010000 */
[----:B------:R-:W-:-:S03]  /*2880*/  FMUL.FTZ R11, R36, R17 ;  /* 0x00000011240b7220 */ /* 0x000fc60000410000 */
[----:B------:R-:W-:Y:S01]  /*2890*/  FMUL.FTZ R14, R14, R17 ;  /* 0x000000110e0e7220 */ /* 0x000fe20000410000 */
[----:B------:R-:W-:Y:S01]  /*28a0*/  FFMA.FTZ R11, R18, R11, R20 ;  /* 0x0000000b120b7223 */ /* 0x000fe20000010014 */
[----:B--2---:R-:W-:Y:S02]  /*28b0*/  IMAD R22, R7, UR10, RZ ;  /* 0x0000000a07167c24 */ /* 0x004fe4000f8e02ff */
        /* <DEDUP_REMOVED lines=8> */
.L_x_3050:
[----:B------:R-:W-:Y:S05]  /*2940*/  BSYNC.RECONVERGENT B1 ;  /* 0x0000000000017941 */ /* 0x000fea0003800200 */
.L_x_3049:
        /* <DEDUP_REMOVED lines=20> */
.L_x_3052:
[----:B------:R-:W-:Y:S05]  /*2a90*/  BSYNC.RECONVERGENT B1 ;  /* 0x0000000000017941 */ /* 0x000fea0003800200 */
.L_x_3051:
        /* <DEDUP_REMOVED lines=20> */
.L_x_3054:
[----:B------:R-:W-:Y:S05]  /*2be0*/  BSYNC.RECONVERGENT B1 ;  /* 0x0000000000017941 */ /* 0x000fea0003800200 */
.L_x_3053:
        /* <DEDUP_REMOVED lines=10> */
[----:B------:R-:W-:Y:S01]  /*2c90*/  F2FP.F16.F32.PACK_AB R11, R16, R11 ;  /* 0x0000000b100b723e */ /* 0x000fe200000000ff */
        /* <DEDUP_REMOVED lines=8> */
.L_x_3040:
        /* <DEDUP_REMOVED lines=38> */
.L_x_3057:
[----:B------:R-:W-:Y:S05]  /*2f80*/  BSYNC.RECONVERGENT B1 ;  /* 0x0000000000017941 */ /* 0x000fea0003800200 */
.L_x_3056:
        /* <DEDUP_REMOVED lines=30> */
.L_x_3059:
[----:B------:R-:W-:Y:S05]  /*3170*/  BSYNC.RECONVERGENT B1 ;  /* 0x0000000000017941 */ /* 0x000fea0003800200 */
.L_x_3058:
        /* <DEDUP_REMOVED lines=42> */
.L_x_3061:
[----:B------:R-:W-:Y:S05]  /*3420*/  BSYNC.RECONVERGENT B1 ;  /* 0x0000000000017941 */ /* 0x000fea0003800200 */
.L_x_3060:
        /* <DEDUP_REMOVED lines=28> */
[----:B------:R-:W-:-:S05]  /*35f0*/  F2FP.F16.F32.PACK_AB R11, R24, R11 ;  /* 0x0000000b180b723e */ /* 0x000fca00000000ff */
[----:B------:R1:W-:Y:S02]  /*3600*/  STG.E desc[UR8][R14.64], R11 ;  /* 0x0000000b0e007986 */ /* 0x0003e4000c101908 */
.L_x_3063:
[----:B------:R-:W-:Y:S05]  /*3610*/  BSYNC.RECONVERGENT B1 ;  /* 0x0000000000017941 */ /* 0x000fea0003800200 */
.L_x_3062:
        /* <DEDUP_REMOVED lines=30> */
.L_x_3065:
[----:B------:R-:W-:Y:S05]  /*3800*/  BSYNC.RECONVERGENT B1 ;  /* 0x0000000000017941 */ /* 0x000fea0003800200 */
.L_x_3064:
        /* <DEDUP_REMOVED lines=30> */
.L_x_3067:
[----:B------:R-:W-:Y:S05]  /*39f0*/  BSYNC.RECONVERGENT B1 ;  /* 0x0000000000017941 */ /* 0x000fea0003800200 */
.L_x_3066:
        /* <DEDUP_REMOVED lines=30> */
.L_x_3069:
[----:B------:R-:W-:Y:S05]  /*3be0*/  BSYNC.RECONVERGENT B1 ;  /* 0x0000000000017941 */ /* 0x000fea0003800200 */
.L_x_3068:
        /* <DEDUP_REMOVED lines=29> */
.L_x_3055:
[----:B------:R-:W-:Y:S05]  /*3dc0*/  BSYNC.RECONVERGENT B0 ;  /* 0x0000000000007941 */ /* 0x000fea0003800200 */
.L_x_3039:
[----:B------:R-:W-:Y:S02]  /*3dd0*/  IADD3 R44, PT, PT, R4, R44, RZ ;  /* 0x0000002c042c7210 */ /* 0x000fe40007ffe0ff */
[----:B------:R-:W-:Y:S02]  /*3de0*/  IADD3 R45, PT, PT, R45, 0x1, RZ ;  /* 0x000000012d2d7810 */ /* 0x000fe40007ffe0ff */
[----:B------:R-:W-:-:S13]  /*3df0*/  ISETP.GE.AND P1, PT, R44, UR5, PT ;  /* 0x000000052c007c0c */ /* 0x000fda000bf26270 */
[----:B------:R-:W-:Y:S05]  /*3e00*/  @!P1 BRA `(.L_x_3070) ;  /* 0xffffffc4001c9947 */ /* 0x000fea000383ffff */
[----:B------:R-:W-:Y:S05]  /*3e10*/  EXIT ;  /* 0x000000000000794d */ /* 0x000fea0003800000 */
.L_x_3071:
        /* <DEDUP_REMOVED lines=14> */
.L_x_4932:


//--------------------- .text._Z35group_norm_nhwc_fwd_one_pass_kernelI11Fp16IOBf16WLi128ELi128ELi512EEv26Group_norm_nhwc_fwd_params --------------------------
	.section	.text._Z35group_norm_nhwc_fwd_one_pass_kernelI11Fp16IOBf16WLi128ELi128ELi512EEv26Group_norm_nhwc_fwd_params,"ax",@progbits
	.align	128
        .global         _Z35group_norm_nhwc_fwd_one_pass_kernelI11Fp16IOBf16WLi128ELi128ELi512EEv26Group_norm_nhwc_fwd_params
        .type           _Z35group_norm_nhwc_fwd_one_pass_kernelI11Fp16IOBf16WLi128ELi128ELi512EEv26Group_norm_nhwc_fwd_params,@function
        .size           _Z35group_norm_nhwc_fwd_one_pass_kernelI11Fp16IOBf16WLi128ELi128ELi512EEv26Group_norm_nhwc_fwd_params,(.L_x_4933 - _Z35group_norm_nhwc_fwd_one_pass_kernelI11Fp16IOBf16WLi128ELi128ELi512EEv26Group_norm_nhwc_fwd_params)
        .other          _Z35group_norm_nhwc_fwd_one_pass_kernelI11Fp16IOBf16WLi128ELi128ELi512EEv26Group_norm_nhwc_fwd_params,@"STO_CUDA_ENTRY STV_DEFAULT"
_Z35group_norm_nhwc_fwd_one_pass_kernelI11Fp16IOBf16WLi128ELi128ELi512EEv26Group_norm_nhwc_fwd_params:
.text._Z35group_norm_nhwc_fwd_one_pass_kernelI11Fp16IOBf16WLi128ELi128ELi512EEv26Group_norm_nhwc_fwd_params:
        /* <DEDUP_REMOVED lines=53> */
.L_x_3147:
[----:B0-----:R-:W0:Y:S01]  /*0350*/  LDC R43, c[0x0][0x3f8] ;  /* 0x0000fe00ff2b7b82 */ /* 0x001e220000000800 */
[----:B-1----:R-:W1:Y:S01]  /*0360*/  LDCU.64 UR4, c[0x0][0x3e8] ;  /* 0x00007d00ff0477ac */ /* 0x002e620008000a00 */
[----:B------:R-:W-:Y:S02]  /*0370*/  SHF.L.U32 R103, R2, 0x1, RZ ;  /* 0x0000000102677819 */ /* 0x000fe400000006ff */
[----:B------:R-:W-:Y:S01]  /*0380*/  MOV R71, RZ ;  /* 0x000000ff00477202 */ /* 0x000fe20000000f00 */
[----:B--2---:R-:W2:Y:S01]  /*0390*/  LDCU.64 UR8, c[0x0][0x3f0] ;  /* 0x00007e00ff0877ac */ /* 0x004ea20008000a00 */
[----:B-1----:R-:W-:Y:S02]  /*03a0*/  ISETP.GE.U32.AND P2, PT, R90, UR4, PT ;  /* 0x000000045a007c0c */ /* 0x002fe4000bf46070 */
[----:B------:R-:W-:Y:S02]  /*03b0*/  ISETP.GE.U32.AND P5, PT, R88, UR4, PT ;  /* 0x0000000458007c0c */ /* 0x000fe4000bfa6070 */
[----:B------:R-:W-:-:S02]  /*03c0*/  ISETP.GE.AND.EX P2, PT, R15, UR5, PT, P2 ;  /* 0x000000050f007c0c */ /* 0x000fc4000bf46320 */
[----:B0--34-:R-:W-:Y:S02]  /*03d0*/  IABS R39, R43 ;  /* 0x0000002b00277213 */ /* 0x019fe40000000000 */
        /* <DEDUP_REMOVED lines=170> */
[C---:B------:R-:W-:Y:S02]  /*0e80*/  @!P4 LEA R42, P6, R48.reuse, R42, 0x1 ;  /* 0x0000002a302ac211 */ /* 0x040fe400078c08ff */
[----:B------:R-:W-:Y:S02]  /*0e90*/  ISETP.GE.U32.AND P1, PT, R11, UR4, PT ;  /* 0x000000040b007c0c */ /* 0x000fe4000bf26070 */
[----:B------:R-:W-:Y:S02]  /*0ea0*/  MOV R87, RZ ;  /* 0x000000ff00577202 */ /* 0x000fe40000000f00 */
[----:B------:R-:W-:Y:S02]  /*0eb0*/  @!P4 LEA.HI.X R43, R48, R43, R16, 0x1, P6 ;  /* 0x0000002b302bc211 */ /* 0x000fe400030f0c10 */
[----:B------:R-:W-:Y:S01]  /*0ec0*/  ISETP.GE.AND.EX P1, PT, R61, UR5, PT, P1 ;  /* 0x000000053d007c0c */ /* 0x000fe2000bf26310 */
[----:B0-----:R-:W-:Y:S01]  /*0ed0*/  @!P5 IMAD R18, R33, R40, RZ ;  /* 0x000000282112d224 */ /* 0x001fe200078e02ff */
[----:B------:R-:W-:Y:S01]  /*0ee0*/  ISETP.GE.U32.AND P6, PT, R12, UR4, PT ;  /* 0x000000040c007c0c */ /* 0x000fe2000bfc6070 */
[----:B------:R0:W5:Y:S01]  /*0ef0*/  @!P4 LDG.E R87, desc[UR6][R42.64] ;  /* 0x000000062a57c981 */ /* 0x000162000c1e1900 */
[----:B------:R-:W-:-:S02]  /*0f00*/  @!P5 MOV R38, R102 ;  /* 0x000000660026d202 */ /* 0x000fc40000000f00 */
[----:B------:R-:W-:Y:S02]  /*0f10*/  @!P5 MOV R39, R101 ;  /* 0x000000650027d202 */ /* 0x000fe40000000f00 */
[----:B------:R-:W-:Y:S01]  /*0f20*/  MOV R69, RZ ;  /* 0x000000ff00457202 */ /* 0x000fe20000000f00 */
[C---:B------:R-:W-:Y:S01]  /*0f30*/  @!P5 IMAD R49, R72.reuse, R41, R18 ;  /* 0x000000294831d224 */ /* 0x040fe200078e0212 */
[----:B------:R-:W-:Y:S01]  /*0f40*/  ISETP.GE.AND.EX P4, PT, R63, UR5, PT, P6 ;  /* 0x000000053f007c0c */ /* 0x000fe2000bf86360 */
[----:B------:R-:W-:Y:S01]  /*0f50*/  @!P5 IMAD.WIDE.U32 R40, R72, R40, R38 ;  /* 0x000000284828d225 */ /* 0x000fe200078e0026 */
[----:B------:R-:W-:Y:S01]  /*0f60*/  MOV R89, RZ ;  /* 0x000000ff00597202 */ /* 0x000fe20000000f00 */
[----:B0-----:R-:W0:Y:S01]  /*0f70*/  @!P1 LDC.64 R42, c[0x0][0x390] ;  /* 0x0000e400ff2a9b82 */ /* 0x001e220000000a00 */
[----:B------:R2:W3:Y:S01]  /*0f80*/  @!P3 LDG.E R69, desc[UR6][R46.64] ;  /* 0x000000062e45b981 */ /* 0x0004e2000c1e1900 */
[----:B-1----:R-:W-:Y:S01]  /*0f90*/  @!P2 IMAD R18, R35, R36, RZ ;  /* 0x000000242312a224 */ /* 0x002fe200078e02ff */
[----:B------:R-:W-:-:S02]  /*0fa0*/  @!P5 IADD3 R16, PT, PT, R41, R49, RZ ;  /* 0x000000312910d210 */ /* 0x000fc40007ffe0ff */
[----:B--2---:R-:W-:Y:S02]  /*0fb0*/  @!P5 LEA R44, P6, R40, R44, 0x1 ;  /* 0x0000002c282cd211 */ /* 0x004fe400078c08ff */
[----:B------:R-:W-:Y:S01]  /*0fc0*/  @!P2 MOV R38, R102 ;  /* 0x000000660026a202 */ /* 0x000fe20000000f00 */
[----:B------:R-:W1:Y:S01]  /*0fd0*/  @!P1 LDC.64 R48, c[0x0][0x3e0] ;  /* 0x0000f800ff309b82 */ /* 0x000e620000000a00 */
[----:B------:R-:W-:Y:S01]  /*0fe0*/  @!P2 MOV R39, R101 ;  /* 0x000000650027a202 */ /* 0x000fe20000000f00 */
        /* <DEDUP_REMOVED lines=49> */
[----:B------:R-:W-:Y:S01]  /*1300*/  @!P5 LEA R44, P1, R38, R44, 0x1 ;  /* 0x0000002c262cd211 */ /* 0x000fe200078208ff */
        /* <DEDUP_REMOVED lines=53> */
[----:B------:R-:W-:-:S02]  /*1660*/  HADD2.F32 R83, -RZ, R83.H1_H1 ;  /* 0x30000053ff537230 */ /* 0x000fc40000004100 */
[----:B------:R-:W-:Y:S01]  /*1670*/  FADD.FTZ R32, R41, R32 ;  /* 0x0000002029207221 */ /* 0x000fe20000010000 */
[----:B------:R-:W-:Y:S01]  /*1680*/  FFMA.FTZ R39, R26, R26, R39 ;  /* 0x0000001a1a277223 */ /* 0x000fe20000010027 */
[----:B------:R-:W-:Y:S01]  /*1690*/  FMUL.FTZ R41, R81, R81 ;  /* 0x0000005151297220 */ /* 0x000fe20000410000 */
[----:B------:R-:W-:Y:S01]  /*16a0*/  FADD.FTZ R34, R37, R34 ;  /* 0x0000002225227221 */ /* 0x000fe20000010000 */
[----:B------:R-:W-:Y:S01]  /*16b0*/  FADD.FTZ R37, R30, R83 ;  /* 0x000000531e257221 */ /* 0x000fe20000010000 */
[----:B------:R-:W-:Y:S01]  /*16c0*/  FADD.FTZ R39, R32, R39 ;  /* 0x0000002720277221 */ /* 0x000fe20000010000 */
[--C-:B------:R-:W-:Y:S02]  /*16d0*/  HADD2.F32 R32, -RZ, R85.reuse.H0_H0 ;  /* 0x20000055ff207230 */ /* 0x100fe40000004100 */
[----:B------:R-:W-:Y:S01]  /*16e0*/  FFMA.FTZ R36, R28, R28, R41 ;  /* 0x0000001c1c247223 */ /* 0x000fe20000010029 */
[----:B------:R-:W-:Y:S02]  /*16f0*/  HADD2.F32 R85, -RZ, R85.H1_H1 ;  /* 0x30000055ff557230 */ /* 0x000fe40000004100 */
        /* <DEDUP_REMOVED lines=8> */
[----:B------:R-:W-:Y:S01]  /*1780*/  FADD.FTZ R36, R36, R41 ;  /* 0x0000002924247221 */ /* 0x000fe20000010000 */
[--C-:B------:R-:W-:Y:S02]  /*1790*/  HADD2.F32 R60, -RZ, R89.reuse.H1_H1 ;  /* 0x30000059ff3c7230 */ /* 0x100fe40000004100 */
[----:B------:R-:W-:Y:S01]  /*17a0*/  FFMA.FTZ R39, R32, R32, R39 ;  /* 0x0000002020277223 */ /* 0x000fe20000010027 */
[----:B------:R-:W-:Y:S01]  /*17b0*/  FMUL.FTZ R41, R87, R87 ;  /* 0x0000005757297220 */ /* 0x000fe20000410000 */
[----:B------:R-:W-:Y:S01]  /*17c0*/  FADD.FTZ R37, R37, R38 ;  /* 0x0000002625257221 */ /* 0x000fe20000010000 */
[----:B------:R-:W-:Y:S01]  /*17d0*/  FADD.FTZ R38, R34, R87 ;  /* 0x0000005722267221 */ /* 0x000fe20000010000 */
[----:B------:R-:W-:-:S02]  /*17e0*/  HADD2.F32 R89, -RZ, R89.H0_H0 ;  /* 0x20000059ff597230 */ /* 0x000fc40000004100 */
[----:B------:R-:W-:Y:S01]  /*17f0*/  FADD.FTZ R36, R36, R39 ;  /* 0x0000002724247221 */ /* 0x000fe20000010000 */
[----:B------:R-:W-:Y:S01]  /*1800*/  FFMA.FTZ R41, R34, R34, R41 ;  /* 0x0000002222297223 */ /* 0x000fe20000010029 */
[----:B------:R-:W-:Y:S01]  /*1810*/  FMUL.FTZ R40, R60, R60 ;  /* 0x0000003c3c287220 */ /* 0x000fe20000410000 */
[--C-:B--2---:R-:W-:Y:S02]  /*1820*/  HADD2.F32 R62, -RZ, R91.reuse.H1_H1 ;  /* 0x3000005bff3e7230 */ /* 0x104fe40000004100 */
[----:B------:R-:W-:Y:S01]  /*1830*/  FADD.FTZ R37, R37, R38 ;  /* 0x0000002625257221 */ /* 0x000fe20000010000 */
[C---:B------:R-:W-:Y:S01]  /*1840*/  FADD.FTZ R38, R89.reuse, R60 ;  /* 0x0000003c59267221 */ /* 0x040fe20000010000 */
[----:B------:R-:W-:Y:S01]  /*1850*/  FADD.FTZ R36, R36, R41 ;  /* 0x0000002924247221 */ /* 0x000fe20000010000 */
        /* <DEDUP_REMOVED lines=19> */
[--C-:B----4-:R-:W-:Y:S02]  /*1990*/  HADD2.F32 R68, -RZ, R97.reuse.H1_H1 ;  /* 0x30000061ff447230 */ /* 0x110fe40000004100 */
[C---:B------:R-:W-:Y:S01]  /*19a0*/  FADD.FTZ R38, R95.reuse, R66 ;  /* 0x000000425f267221 */ /* 0x040fe20000010000 */
[----:B------:R-:W-:Y:S01]  /*19b0*/  FFMA.FTZ R39, R95, R95, R40 ;  /* 0x0000005f5f277223 */ /* 0x000fe20000010028 */
[----:B------:R-:W-:Y:S02]  /*19c0*/  HADD2.F32 R97, -RZ, R97.H0_H0 ;  /* 0x20000061ff617230 */ /* 0x000fe40000004100 */
[----:B------:R-:W-:Y:S01]  /*19d0*/  FMUL.FTZ R40, R68, R68 ;  /* 0x0000004444287220 */ /* 0x000fe20000410000 */
[----:B------:R-:W-:-:S02]  /*19e0*/  HADD2.F32 R70, -RZ, R99.H1_H1 ;  /* 0x30000063ff467230 */ /* 0x000fc40000004100 */
        /* <DEDUP_REMOVED lines=48> */
.L_x_3073:
[----:B------:R-:W-:Y:S05]  /*1cf0*/  BSYNC.RECONVERGENT B0 ;  /* 0x0000000000007941 */ /* 0x000fea0003800200 */
.L_x_3072:
        /* <DEDUP_REMOVED lines=46> */
.L_x_3075:
[----:B------:R-:W-:Y:S05]  /*1fe0*/  BSYNC.RECONVERGENT B0 ;  /* 0x0000000000007941 */ /* 0x000fea0003800200 */
.L_x_3074:
        /* <DEDUP_REMOVED lines=24> */
.L_x_3078:
[----:B---3--:R-:W3:Y:S04]  /*2170*/  LDG.E.STRONG.GPU R38, desc[UR6][R36.64] ;  /* 0x0000000624267981 */ /* 0x008ee8000c1ef900 */
[----:B---3--:R-:W-:Y:S01]  /*2180*/  CCTL.IVALL ;  /* 0x00000000ff00798f */ /* 0x008fe20002000000 */
[----:B------:R-:W-:Y:S05]  /*2190*/  YIELD ;  /* 0x0000000000007946 */ /* 0x000fea0003800000 */
[----:B------:R-:W-:-:S13]  /*21a0*/  ISETP.NE.AND P1, PT, R38, R45, PT ;  /* 0x0000002d2600720c */ /* 0x000fda0003f25270 */
[----:B------:R-:W-:Y:S05]  /*21b0*/  @P1 BRA `(.L_x_3078) ;  /* 0xfffffffc00ec1947 */ /* 0x000fea000383ffff */
.L_x_3077:
        /* <DEDUP_REMOVED lines=15> */
.L_x_3080:
        /* <DEDUP_REMOVED lines=60> */
.L_x_3079:
        /* <DEDUP_REMOVED lines=35> */
.L_x_3081:
        /* <DEDUP_REMOVED lines=18> */
.L_x_3082:
        /* <DEDUP_REMOVED lines=9> */
.L_x_3083:
[----:B------:R-:W-:Y:S05]  /*2a50*/  BSYNC.RECONVERGENT B0 ;  /* 0x0000000000007941 */ /* 0x000fea0003800200 */
.L_x_3076:
        /* <DEDUP_REMOVED lines=66> */
.L_x_3087:
[----:B------:R-:W-:Y:S05]  /*2e80*/  BSYNC.RECONVERGENT B1 ;  /* 0x0000000000017941 */ /* 0x000fea0003800200 */
.L_x_3086:
        /* <DEDUP_REMOVED lines=20> */
.L_x_3089:
[----:B------:R-:W-:Y:S05]  /*2fd0*/  BSYNC.RECONVERGENT B1 ;  /* 0x0000000000017941 */ /* 0x000fea0003800200 */
.L_x_3088:
        /* <DEDUP_REMOVED lines=28> */
.L_x_3091:
[----:B------:R-:W-:Y:S05]  /*31a0*/  BSYNC.RECONVERGENT B1 ;  /* 0x0000000000017941 */ /* 0x000fea0003800200 */
.L_x_3090:
[----:B------:R-:W-:Y:S04]  /*31b0*/  BSSY.RECONVERGENT B1, `(.L_x_3092) ;  /* 0x0000014000017945 */ /* 0x000fe80003800200 */
[----:B------:R-:W-:Y:S05]  /*31c0*/  @P6 BRA `(.L_x_3093) ;  /* 0x0000000000486947 */ /* 0x000fea0003800000 */
[----:B------:R-:W3:Y:S01]  /*31d0*/  LDCU.64 UR4, c[0x0][0x3e0] ;  /* 0x00007c00ff0477ac */ /* 0x000ee20008000a00 */
[----:B------:R-:W-:Y:S01]  /*31e0*/  MOV R36, R102 ;  /* 0x0000006600247202 */ /* 0x000fe20000000f00 */
[--C-:B012---:R-:W-:Y:S01]  /*31f0*/  FADD.FTZ R39, R22, -R48.reuse ;  /* 0x8000003016277221 */ /* 0x107fe20000010000 */
[----:B------:R-:W-:Y:S01]  /*3200*/  MOV R37, R101 ;  /* 0x0000006500257202 */ /* 0x000fe20000000f00 */
        /* <DEDUP_REMOVED lines=14> */
.L_x_3093:
[----:B------:R-:W-:Y:S05]  /*32f0*/  BSYNC.RECONVERGENT B1 ;  /* 0x0000000000017941 */ /* 0x000fea0003800200 */
.L_x_3092:
        /* <DEDUP_REMOVED lines=20> */
.L_x_3095:
[----:B------:R-:W-:Y:S05]  /*3440*/  BSYNC.RECONVERGENT B1 ;  /* 0x0000000000017941 */ /* 0x000fea0003800200 */
.L_x_3094:
        /* <DEDUP_REMOVED lines=17> */
[----:B------:R-:W-:Y:S02]  /*3560*/  F2FP.F16.F32.PACK_AB R37, R79, R16 ;  /* 0x000000104f25723e */ /* 0x000fe400000000ff */
[----:B------:R-:W-:-:S05]  /*3570*/  LEA.HI.X R39, R36, UR11, R45, 0x1, P1 ;  /* 0x0000000b24277c11 */ /* 0x000fca00088f0c2d */
[----:B------:R0:W-:Y:S02]  /*3580*/  STG.E desc[UR6][R38.64], R37 ;  /* 0x0000002526007986 */ /* 0x0001e4000c101906 */
.L_x_3097:
[----:B------:R-:W-:Y:S05]  /*3590*/  BSYNC.RECONVERGENT B1 ;  /* 0x0000000000017941 */ /* 0x000fea0003800200 */
.L_x_3096:
        /* <DEDUP_REMOVED lines=28> */
.L_x_3099:
[----:B------:R-:W-:Y:S05]  /*3760*/  BSYNC.RECONVERGENT B1 ;  /* 0x0000000000017941 */ /* 0x000fea0003800200 */
.L_x_3098:
        /* <DEDUP_REMOVED lines=20> */
.L_x_3101:
[----:B------:R-:W-:Y:S05]  /*38b0*/  BSYNC.RECONVERGENT B1 ;  /* 0x0000000000017941 */ /* 0x000fea0003800200 */
.L_x_3100:
        /* <DEDUP_REMOVED lines=20> */
.L_x_3103:
[----:B------:R-:W-:Y:S05]  /*3a00*/  BSYNC.RECONVERGENT B1 ;  /* 0x0000000000017941 */ /* 0x000fea0003800200 */
.L_x_3102:
        /* <DEDUP_REMOVED lines=20> */
.L_x_3105:
[----:B------:R-:W-:Y:S05]  /*3b50*/  BSYNC.RECONVERGENT B1 ;  /* 0x0000000000017941 */ /* 0x000fea0003800200 */
.L_x_3104:
        /* <DEDUP_REMOVED lines=30> */
.L_x_3107:
[----:B------:R-:W-:Y:S05]  /*3d40*/  BSYNC.RECONVERGENT B1 ;  /* 0x0000000000017941 */ /* 0x000fea0003800200 */
.L_x_3106:
        /* <DEDUP_REMOVED lines=20> */
.L_x_3109:
[----:B------:R-:W-:Y:S05]  /*3e90*/  BSYNC.RECONVERGENT B1 ;  /* 0x0000000000017941 */ /* 0x000fea0003800200 */
.L_x_3108:
        /* <DEDUP_REMOVED lines=20> */
.L_x_3111:
[----:B------:R-:W-:Y:S05]  /*3fe0*/  BSYNC.RECONVERGENT B1 ;  /* 0x0000000000017941 */ /* 0x000fea0003800200 */
.L_x_3110:
        /* <DEDUP_REMOVED lines=20> */
.L_x_3113:
[----:B------:R-:W-:Y:S05]  /*4130*/  BSYNC.RECONVERGENT B1 ;  /* 0x0000000000017941 */ /* 0x000fea0003800200 */
.L_x_3112:
        /* <DEDUP_REMOVED lines=20> */
.L_x_3115:
[----:B------:R-:W-:Y:S05]  /*4280*/  BSYNC.RECONVERGENT B1 ;  /* 0x0000000000017941 */ /* 0x000fea0003800200 */
.L_x_3114:
        /* <DEDUP_REMOVED lines=17> */
[----:B------:R0:W-:Y:S01]  /*43a0*/  STG.E desc[UR6][R36.64], R39 ;  /* 0x0000002724007986 */ /* 0x0001e2000c101906 */
[----:B------:R-:W-:Y:S05]  /*43b0*/  BRA `(.L_x_3116) ;  /* 0x0000002000307947 */ /* 0x000fea0003800000 */
.L_x_3085:
        /* <DEDUP_REMOVED lines=35> */
.L_x_3118:
[----:B------:R-:W-:Y:S05]  /*45f0*/  BSYNC.RECONVERGENT B1 ;  /* 0x0000000000017941 */ /* 0x000fea0003800200 */
.L_x_3117:
        /* <DEDUP_REMOVED lines=30> */
.L_x_3120:
[----:B------:R-:W-:Y:S05]  /*47e0*/  BSYNC.RECONVERGENT B1 ;  /* 0x0000000000017941 */ /* 0x000fea0003800200 */
.L_x_3119:
        /* <DEDUP_REMOVED lines=38> */
.L_x_3122:
[----:B------:R-:W-:Y:S05]  /*4a50*/  BSYNC.RECONVERGENT B1 ;  /* 0x0000000000017941 */ /* 0x000fea0003800200 */
.L_x_3121:
[----:B------:R-:W-:Y:S04]  /*4a60*/  BSSY.RECONVERGENT B1, `(.L_x_3123) ;  /* 0x000001e000017945 */ /* 0x000fe80003800200 */
[----:B------:R-:W-:Y:S05]  /*4a70*/  @P2 BRA `(.L_x_3124) ;  /* 0x0000000000702947 */ /* 0x000fea0003800000 */
[--C-:B012---:R-:W-:Y:S01]  /*4a80*/  FADD.FTZ R37, R22, -R48.reuse ;  /* 0x8000003016257221 */ /* 0x107fe20000010000 */
        /* <DEDUP_REMOVED lines=27> */
.L_x_3124:
[----:B------:R-:W-:Y:S05]  /*4c40*/  BSYNC.RECONVERGENT B1 ;  /* 0x0000000000017941 */ /* 0x000fea0003800200 */
.L_x_3123:
[----:B------:R-:W-:Y:S04]  /*4c50*/  BSSY.RECONVERGENT B1, `(.L_x_3125) ;  /* 0x000001e000017945 */ /* 0x000fe80003800200 */
[----:B------:R-:W-:Y:S05]  /*4c60*/  @P5 BRA `(.L_x_3126) ;  /* 0x0000000000705947 */ /* 0x000fea0003800000 */
[--C-:B0123--:R-:W-:Y:S01]  /*4c70*/  FADD.FTZ R37, R24, -R48.reuse ;  /* 0x8000003018257221 */ /* 0x10ffe20000010000 */
        /* <DEDUP_REMOVED lines=27> */
.L_x_3126:
[----:B------:R-:W-:Y:S05]  /*4e30*/  BSYNC.RECONVERGENT B1 ;  /* 0x0000000000017941 */ /* 0x000fea0003800200 */
.L_x_3125:
        /* <DEDUP_REMOVED lines=30> */
.L_x_3128:
[----:B------:R-:W-:Y:S05]  /*5020*/  BSYNC.RECONVERGENT B1 ;  /* 0x0000000000017941 */ /* 0x000fea0003800200 */
.L_x_3127:
        /* <DEDUP_REMOVED lines=38> */
.L_x_3130:
[----:B------:R-:W-:Y:S05]  /*5290*/  BSYNC.RECONVERGENT B1 ;  /* 0x0000000000017941 */ /* 0x000fea0003800200 */
.L_x_3129:
        /* <DEDUP_REMOVED lines=30> */
.L_x_3132:
[----:B------:R-:W-:Y:S05]  /*5480*/  BSYNC.RECONVERGENT B1 ;  /* 0x0000000000017941 */ /* 0x000fea0003800200 */
.L_x_3131:
        /* <DEDUP_REMOVED lines=30> */
.L_x_3134:
[----:B------:R-:W-:Y:S05]  /*5670*/  BSYNC.RECONVERGENT B1 ;  /* 0x0000000000017941 */ /* 0x000fea0003800200 */
.L_x_3133:
        /* <DEDUP_REMOVED lines=30> */
.L_x_3136:
[----:B------:R-:W-:Y:S05]  /*5860*/  BSYNC.RECONVERGENT B1 ;  /* 0x0000000000017941 */ /* 0x000fea0003800200 */
.L_x_3135:
        /* <DEDUP_REMOVED lines=40> */
.L_x_3138:
[----:B------:R-:W-:Y:S05]  /*5af0*/  BSYNC.RECONVERGENT B1 ;  /* 0x0000000000017941 */ /* 0x000fea0003800200 */
.L_x_3137:
        /* <DEDUP_REMOVED lines=30> */
.L_x_3140:
[----:B------:R-:W-:Y:S05]  /*5ce0*/  BSYNC.RECONVERGENT B1 ;  /* 0x0000000000017941 */ /* 0x000fea0003800200 */
.L_x_3139:
        /* <DEDUP_REMOVED lines=30> */
.L_x_3142:
[----:B------:R-:W-:Y:S05]  /*5ed0*/  BSYNC.RECONVERGENT B1 ;  /* 0x0000000000017941 */ /* 0x000fea0003800200 */
.L_x_3141:
        /* <DEDUP_REMOVED lines=30> */
.L_x_3144:
[----:B------:R-:W-:Y:S05]  /*60c0*/  BSYNC.RECONVERGENT B1 ;  /* 0x0000000000017941 */ /* 0x000fea0003800200 */
.L_x_3143:
        /* <DEDUP_REMOVED lines=30> */
.L_x_3146:
[----:B------:R-:W-:Y:S05]  /*62b0*/  BSYNC.RECONVERGENT B1 ;  /* 0x0000000000017941 */ /* 0x000fea0003800200 */
.L_x_3145:
        /* <DEDUP_REMOVED lines=26> */
[----:B------:R-:W-:-:S05]  /*6460*/  F2FP.F16.F32.PACK_AB R39, R39, R16 ;  /* 0x000000102727723e */ /* 0x000fca00000000ff */
[----:B------:R0:W-:Y:S02]  /*6470*/  STG.E desc[UR6][R36.64], R39 ;  /* 0x0000002724007986 */ /* 0x0001e4000c101906 */
.L_x_3116:
[----:B------:R-:W-:Y:S05]  /*6480*/  BSYNC.RECONVERGENT B0 ;  /* 0x0000000000007941 */ /* 0x000fea0003800200 */
.L_x_3084:
        /* <DEDUP_REMOVED lines=8> */
.L_x_3148:
        /* <DEDUP_REMOVED lines=15> */
.L_x_4933:


//--------------------- .text._Z35group_norm_nhwc_fwd_one_pass_kernelI11Fp16IOBf16WLi256ELi128ELi512EEv26Group_norm_nhwc_fwd_params --------------------------
	.section	.text._Z35group_norm_nhwc_fwd_one_pass_kernelI11Fp16IOBf16WLi256ELi128ELi512EEv26Group_norm_nhwc_fwd_params,"ax",@progbits
	.align	128
        .global         _Z35group_norm_nhwc_fwd_one_pass_kernelI11Fp16IOBf16WLi256ELi128ELi512EEv26Group_norm_nhwc_fwd_params
        .type           _Z35group_norm_nhwc_fwd_one_pass_kernelI11Fp16IOBf16WLi256ELi128ELi512EEv26Group_norm_nhwc_fwd_params,@function
        .size           _Z35group_norm_nhwc_fwd_one_pass_kernelI11Fp16IOBf16WLi256ELi128ELi512EEv26Group_norm_nhwc_fwd_params,(.L_x_4934 - _Z35group_norm_nhwc_fwd_one_pass_kernelI11Fp16IOBf16WLi256ELi128ELi512EEv26Group_norm_nhwc_fwd_params)
        .other          _Z35group_norm_nhwc_fwd_one_pass_kernelI11Fp16IOBf16WLi256ELi128ELi512EEv26Group_norm_nhwc_fwd_params,@"STO_CUDA_ENTRY STV_DEFAULT"
_Z35group_norm_nhwc_fwd_one_pass_kernelI11Fp16IOBf16WLi256ELi128ELi512EEv26Group_norm_nhwc_fwd_params:
.text._Z35group_norm_nhwc_fwd_one_pass_kernelI11Fp16IOBf16WLi256ELi128ELi512EEv26Group_norm_nhwc_fwd_params:
        /* <DEDUP_REMOVED lines=33> */
.L_x_3288:
[----:B0---4-:R-:W0:Y:S01]  /*0210*/  LDC R6, c[0x0][0x3f8] ;  /* 0x0000fe00ff067b82 */ /* 0x011e220000000800 */
[----:B-1----:R-:W1:Y:S01]  /*0220*/  LDCU UR8, c[0x0][0x404] ;  /* 0x00008080ff0877ac */ /* 0x002e620008000800 */
[----:B------:R-:W-:Y:S02]  /*0230*/  SHF.L.U32 R111, R92, 0x1, RZ ;  /* 0x000000015c6f7819 */ /* 0x000fe400000006ff */
[----:B------:R-:W-:Y:S01]  /*0240*/  MOV R86, RZ ;  /* 0x000000ff00567202 */ /* 0x000fe20000000f00 */
[----:B--2---:R-:W2:Y:S01]  /*0250*/  LDCU.64 UR4, c[0x0][0x3e8] ;  /* 0x00007d00ff0477ac */ /* 0x004ea20008000a00 */
[----:B0--3--:R-:W-:-:S04]  /*0260*/  IABS R5, R6 ;  /* 0x0000000600057213 */ /* 0x009fc80000000000 */
        /* <DEDUP_REMOVED lines=38> */
[----:B------:R-:W-:Y:S01]  /*04d0*/  SHF.R.S32.HI R0, RZ, 0x1f, R3 ;  /* 0x0000001fff007819 */ /* 0x000fe20000011403 */
[----:B------:R-:W2:Y:S01]  /*04e0*/  @!P3 LDC.64 R22, c[0x0][0x3e0] ;  /* 0x0000f800ff16bb82 */ /* 0x000ea20000000a00 */
[----:B------:R-:W-:-:S02]  /*04f0*/  ISETP.GE.AND.EX P4, PT, R15, UR5, PT, P4 ;  /* 0x000000050f007c0c */ /* 0x000fc4000bf86340 */
[----:B------:R-:W-:Y:S01]  /*0500*/  SHF.L.U32 R108, R108, 0x7, RZ ;  /* 0x000000076c6c7819 */ /* 0x000fe200000006ff */
[----:B0-----:R-:W-:Y:S01]  /*0510*/  IMAD R0, R0, UR8, RZ ;  /* 0x0000000800007c24 */ /* 0x001fe2000f8e02ff */
[----:B------:R-:W-:Y:S02]  /*0520*/  IADD3 R17, PT, PT, R9, 0x20, RZ ;  /* 0x0000002009117810 */ /* 0x000fe40007ffe0ff */
[----:B------:R-:W-:Y:S01]  /*0530*/  LOP3.LUT R110, R108, 0x7e, R111, 0xf8, !PT ;  /* 0x0000007e6c6e7812 */ /* 0x000fe200078ef86f */
[----:B------:R-:W0:Y:S01]  /*0540*/  @!P2 LDC.64 R20, c[0x0][0x390] ;  /* 0x0000e400ff14ab82 */ /* 0x000e220000000a00 */
[----:B------:R-:W-:Y:S01]  /*0550*/  SHF.R.S32.HI R111, RZ, 0x1f, R108 ;  /* 0x0000001fff6f7819 */ /* 0x000fe2000001146c */
[----:B------:R-:W-:Y:S01]  /*0560*/  IMAD R113, R3, UR9, R0 ;  /* 0x0000000903717c24 */ /* 0x000fe2000f8e0200 */
[----:B------:R-:W-:Y:S02]  /*0570*/  ISETP.GE.U32.AND P5, PT, R17, UR4, PT ;  /* 0x0000000411007c0c */ /* 0x000fe4000bfa6070 */
[----:B------:R-:W-:Y:S01]  /*0580*/  SHF.R.S32.HI R25, RZ, 0x1f, R17 ;  /* 0x0000001fff197819 */ /* 0x000fe20000011411 */
[----:B------:R-:W-:-:S02]  /*0590*/  IMAD.WIDE.U32 R110, R3, UR8, R110 ;  /* 0x00000008036e7c25 */ /* 0x000fc4000f8e006e */
[----:B------:R-:W3:Y:S01]  /*05a0*/  @!P3 LDC.64 R28, c[0x0][0x390] ;  /* 0x0000e400ff1cbb82 */ /* 0x000ee20000000a00 */
[----:B------:R-:W-:Y:S01]  /*05b0*/  ISETP.GE.AND.EX P5, PT, R25, UR5, PT, P5 ;  /* 0x0000000519007c0c */ /* 0x000fe2000bfa6350 */
[----:B-1----:R-:W-:Y:S01]  /*05c0*/  @!P2 IMAD R0, R7, R18, RZ ;  /* 0x000000120700a224 */ /* 0x002fe200078e02ff */
[----:B------:R-:W-:Y:S02]  /*05d0*/  IADD3 R113, PT, PT, R111, R113, RZ ;  /* 0x000000716f717210 */ /* 0x000fe40007ffe0ff */
[----:B------:R-:W-:Y:S01]  /*05e0*/  @!P2 MOV R112, R110 ;  /* 0x0000006e0070a202 */ /* 0x000fe20000000f00 */
[C---:B------:R-:W-:Y:S01]  /*05f0*/  @!P2 IMAD R7, R9.reuse, R19, R0 ;  /* 0x000000130907a224 */ /* 0x040fe200078e0200 */
[----:B------:R-:W-:Y:S01]  /*0600*/  IADD3 R19, PT, PT, R9, 0x30, RZ ;  /* 0x0000003009137810 */ /* 0x000fe20007ffe0ff */
[----:B------:R-:W1:Y:S01]  /*0610*/  @!P4 LDC.64 R30, c[0x0][0x3e0] ;  /* 0x0000f800ff1ecb82 */ /* 0x000e620000000a00 */
[----:B--2---:R-:W-:Y:S01]  /*0620*/  @!P3 IMAD R0, R11, R22, RZ ;  /* 0x000000160b00b224 */ /* 0x004fe200078e02ff */
[----:B------:R-:W-:Y:S01]  /*0630*/  @!P3 MOV R6, R110 ;  /* 0x0000006e0006b202 */ /* 0x000fe20000000f00 */
[----:B------:R-:W-:Y:S01]  /*0640*/  @!P2 IMAD.WIDE.U32 R2, R9, R18, R112 ;  /* 0x000000120902a225 */ /* 0x000fe200078e0070 */
[----:B------:R-:W-:-:S02]  /*0650*/  ISETP.GE.U32.AND P1, PT, R19, UR4, PT ;  /* 0x0000000413007c0c */ /* 0x000fc4000bf26070 */
[----:B------:R-:W-:Y:S01]  /*0660*/  SHF.R.S32.HI R27, RZ, 0x1f, R19 ;  /* 0x0000001fff1b7819 */ /* 0x000fe20000011413 */
[----:B------:R-:W-:Y:S01]  /*0670*/  @!P3 IMAD R11, R5, R23, R0 ;  /* 0x00000017050bb224 */ /* 0x000fe200078e0200 */
[----:B------:R-:W2:Y:S01]  /*0680*/  @!P5 LDC.64 R34, c[0x0][0x3e0] ;  /* 0x0000f800ff22db82 */ /* 0x000ea20000000a00 */
[----:B------:R-:W-:Y:S02]  /*0690*/  @!P2 IADD3 R0, PT, PT, R3, R7, RZ ;  /* 0x000000070300a210 */ /* 0x000fe40007ffe0ff */
[----:B------:R-:W-:Y:S02]  /*06a0*/  @!P3 MOV R7, R113 ;  /* 0x000000710007b202 */ /* 0x000fe40000000f00 */
[----:B------:R-:W-:Y:S02]  /*06b0*/  ISETP.GE.AND.EX P1, PT, R27, UR5, PT, P1 ;  /* 0x000000051b007c0c */ /* 0x000fe4000bf26310 */
[C---:B0-----:R-:W-:Y:S01]  /*06c0*/  @!P2 LEA R4, P6, R2.reuse, R20, 0x1 ;  /* 0x000000140204a211 */ /* 0x041fe200078c08ff */
[----:B------:R-:W-:Y:S01]  /*06d0*/  @!P3 IMAD.WIDE.U32 R6, R5, R22, R6 ;  /* 0x000000160506b225 */ /* 0x000fe200078e0006 */
[----:B------:R-:W0:Y:S02]  /*06e0*/  @!P4 LDC.64 R32, c[0x0][0x390] ;  /* 0x0000e400ff20cb82 */ /* 0x000e240000000a00 */
[----:B------:R-:W-:-:S02]  /*06f0*/  @!P2 LEA.HI.X R5, R2, R21, R0, 0x1, P6 ;  /* 0x000000150205a211 */ /* 0x000fc400030f0c00 */
[----:B------:R-:W-:Y:S02]  /*0700*/  @!P3 IADD3 R0, PT, PT, R7, R11, RZ ;  /* 0x0000000b0700b210 */ /* 0x000fe40007ffe0ff */
[C---:B---3--:R-:W-:Y:S01]  /*0710*/  @!P3 LEA R10, P6, R6.reuse, R28, 0x1 ;  /* 0x0000001c060ab211 */ /* 0x048fe200078c08ff */
[----:B-1----:R-:W-:Y:S01]  /*0720*/  @!P4 IMAD R2, R15, R30, RZ ;  /* 0x0000001e0f02c224 */ /* 0x002fe200078e02ff */
[----:B------:R-:W-:Y:S01]  /*0730*/  IADD3 R21, PT, PT, R9, 0x38, RZ ;  /* 0x0000003809157810 */ /* 0x000fe20007ffe0ff */
[----:B------:R1:W3:Y:S01]  /*0740*/  @!P2 LDG.E R86, desc[UR6][R4.64] ;  /* 0x000000060456a981 */ /* 0x0002e2000c1e1900 */
[----:B------:R-:W-:Y:S01]  /*0750*/  @!P3 LEA.HI.X R11, R6, R29, R0, 0x1, P6 ;  /* 0x0000001d060bb211 */ /* 0x000fe200030f0c00 */
[----:B------:R-:W-:Y:S01]  /*0760*/  @!P4 IMAD R15, R13, R31, R2 ;  /* 0x0000001f0d0fc224 */ /* 0x000fe200078e0202 */
[----:B------:R-:W4:Y:S01]  /*0770*/  @!P5 LDC.64 R36, c[0x0][0x390] ;  /* 0x0000e400ff24db82 */ /* 0x000f220000000a00 */
[----:B------:R-:W-:Y:S02]  /*0780*/  @!P4 MOV R6, R110 ;  /* 0x0000006e0006c202 */ /* 0x000fe40000000f00 */
[----:B------:R-:W-:Y:S01]  /*0790*/  @!P4 MOV R7, R113 ;  /* 0x000000710007c202 */ /* 0x000fe20000000f00 */
[----:B--2---:R-:W-:Y:S01]  /*07a0*/  @!P5 IMAD R0, R25, R34, RZ ;  /* 0x000000221900d224 */ /* 0x004fe200078e02ff */
[----:B------:R-:W-:-:S02]  /*07b0*/  ISETP.GE.U32.AND P2, PT, R21, UR4, PT ;  /* 0x0000000415007c0c */ /* 0x000fc4000bf46070 */
[----:B------:R-:W-:Y:S01]  /*07c0*/  SHF.R.S32.HI R31, RZ, 0x1f, R21 ;  /* 0x0000001fff1f7819 */ /* 0x000fe20000011415 */
[----:B------:R-:W2:Y:S01]  /*07d0*/  @!P1 LDC.64 R38, c[0x0][0x3e0] ;  /* 0x0000f800ff269b82 */ /* 0x000ea20000000a00 */
[----:B------:R-:W-:Y:S01]  /*07e0*/  MOV R3, RZ ;  /* 0x000000ff00037202 */ /* 0x000fe20000000f00 */
[----:B------:R-:W-:Y:S01]  /*07f0*/  @!P4 IMAD.WIDE.U32 R6, R13, R30, R6 ;  /* 0x0000001e0d06c225 */ /* 0x000fe200078e0006 */
[----:B------:R-:W-:Y:S02]  /*0800*/  ISETP.GE.AND.EX P2, PT, R31, UR5, PT, P2 ;  /* 0x000000051f007c0c */ /* 0x000fe4000bf46320 */
[----:B------:R-:W-:Y:S01]  /*0810*/  IADD3 R23, PT, PT, R9, 0x40, RZ ;  /* 0x0000004009177810 */ /* 0x000fe20007ffe0ff */
[----:B------:R-:W-:Y:S01]  /*0820*/  @!P5 IMAD R29, R17, R35, R0 ;  /* 0x00000023111dd224 */ /* 0x000fe200078e0200 */
[----:B------:R4:W5:Y:S01]  /*0830*/  @!P3 LDG.E R3, desc[UR6][R10.64] ;  /* 0x000000060a03b981 */ /* 0x000962000c1e1900 */
[----:B------:R-:W-:Y:S02]  /*0840*/  @!P4 IADD3 R0, PT, PT, R7, R15, RZ ;  /* 0x0000000f0700c210 */ /* 0x000fe40007ffe0ff */
[----:B------:R-:W-:-:S02]  /*0850*/  ISETP.GE.U32.AND P3, PT, R23, UR4, PT ;  /* 0x0000000417007c0c */ /* 0x000fc4000bf66070 */
[----:B------:R-:W-:Y:S02]  /*0860*/  SHF.R.S32.HI R25, RZ, 0x1f, R23 ;  /* 0x0000001fff197819 */ /* 0x000fe40000011417 */
[----:B------:R-:W-:Y:S02]  /*0870*/  @!P5 MOV R14, R110 ;  /* 0x0000006e000ed202 */ /* 0x000fe40000000f00 */
[----:B------:R-:W-:Y:S01]  /*0880*/  @!P5 MOV R15, R113 ;  /* 0x00000071000fd202 */ /* 0x000fe20000000f00 */
[----:B------:R-:W4:Y:S01]  /*0890*/  @!P2 LDC.64 R42, c[0x0][0x3e0] ;  /* 0x0000f800ff2aab82 */ /* 0x000f220000000a00 */
[----:B------:R-:W-:Y:S02]  /*08a0*/  ISETP.GE.AND.EX P3, PT, R25, UR5, PT, P3 ;  /* 0x0000000519007c0c */ /* 0x000fe4000bf66330 */
[----:B0-----:R-:W-:Y:S01]  /*08b0*/  @!P4 LEA R12, P6, R6, R32, 0x1 ;  /* 0x00000020060cc211 */ /* 0x001fe200078c08ff */
[----:B------:R-:W-:Y:S01]  /*08c0*/  @!P5 IMAD.WIDE.U32 R14, R17, R34, R14 ;  /* 0x00000022110ed225 */ /* 0x000fe200078e000e */
[----:B-1----:R-:W-:-:S02]  /*08d0*/  MOV R5, RZ ;  /* 0x000000ff00057202 */ /* 0x002fc40000000f00 */
[----:B------:R-:W-:Y:S01]  /*08e0*/  @!P4 LEA.HI.X R13, R6, R33, R0, 0x1, P6 ;  /* 0x00000021060dc211 */ /* 0x000fe200030f0c00 */
[----:B------:R-:W0:Y:S01]  /*08f0*/  @!P1 LDC.64 R34, c[0x0][0x390] ;  /* 0x0000e400ff229b82 */ /* 0x000e220000000a00 */
[----:B------:R-:W-:Y:S01]  /*0900*/  @!P5 IADD3 R0, PT, PT, R15, R29, RZ ;  /* 0x0000001d0f00d210 */ /* 0x000fe20007ffe0ff */
[----:B--2---:R-:W-:Y:S01]  /*0910*/  @!P1 IMAD R2, R27, R38, RZ ;  /* 0x000000261b029224 */ /* 0x004fe200078e02ff */
[C---:B----4-:R-:W-:Y:S01]  /*0920*/  @!P5 LEA R10, P6, R14.reuse, R36, 0x1 ;  /* 0x000000240e0ad211 */ /* 0x050fe200078c08ff */
[----:B------:R1:W2:Y:S01]  /*0930*/  @!P4 LDG.E R5, desc[UR6][R12.64] ;  /* 0x000000060c05c981 */ /* 0x0002a2000c1e1900 */
[----:B------:R-:W-:Y:S01]  /*0940*/  IADD3 R29, PT, PT, R9, 0x48, RZ ;  /* 0x00000048091d7810 */ /* 0x000fe20007ffe0ff */
[----:B------:R-:W-:Y:S01]  /*0950*/  @!P1 IMAD R17, R19, R39, R2 ;  /* 0x0000002713119224 */ /* 0x000fe200078e0202 */
[----:B------:R-:W-:Y:S01]  /*0960*/  MOV R7, RZ ;  /* 0x000000ff00077202 */ /* 0x000fe20000000f00 */
[----:B------:R-:W4:Y:S01]  /*0970*/  @!P3 LDC.64 R26, c[0x0][0x3e0] ;  /* 0x0000f800ff1abb82 */ /* 0x000f220000000a00 */
[----:B------:R-:W-:-:S02]  /*0980*/  @!P5 LEA.HI.X R11, R14, R37, R0, 0x1, P6 ;  /* 0x000000250e0bd211 */ /* 0x000fc400030f0c00 */
[----:B------:R-:W-:Y:S02]  /*0990*/  ISETP.GE.U32.AND P6, PT, R29, UR4, PT ;  /* 0x000000041d007c0c */ /* 0x000fe4000bfc6070 */
[----:B------:R-:W-:Y:S01]  /*09a0*/  SHF.R.S32.HI R39, RZ, 0x1f, R29 ;  /* 0x0000001fff277819 */ /* 0x000fe2000001141d */
[----:B------:R1:W2:Y:S01]  /*09b0*/  @!P5 LDG.E R7, desc[UR6][R10.64] ;  /* 0x000000060a07d981 */ /* 0x0002a2000c1e1900 */
[----:B------:R-:W-:Y:S01]  /*09c0*/  @!P1 MOV R14, R110 ;  /* 0x0000006e000e9202 */ /* 0x000fe20000000f00 */
[----:B------:R-:W4:Y:S01]  /*09d0*/  @!P2 LDC.64 R36, c[0x0][0x390] ;  /* 0x0000e400ff24ab82 */ /* 0x000f220000000a00 */
[----:B------:R-:W-:Y:S02]  /*09e0*/  @!P1 MOV R15, R113 ;  /* 0x00000071000f9202 */ /* 0x000fe40000000f00 */
[----:B------:R-:W-:Y:S02]  /*09f0*/  IADD3 R33, PT, PT, R9, 0x50, RZ ;  /* 0x0000005009217810 */ /* 0x000fe40007ffe0ff */
[----:B------:R-:W-:Y:S01]  /*0a00*/  ISETP.GE.AND.EX P5, PT, R39, UR5, PT, P6 ;  /* 0x0000000527007c0c */ /* 0x000fe2000bfa6360 */
[----:B------:R-:W-:Y:S01]  /*0a10*/  @!P1 IMAD.WIDE.U32 R14, R19, R38, R14 ;  /* 0x00000026130e9225 */ /* 0x000fe200078e000e */
[----:B------:R-:W-:-:S02]  /*0a20*/  ISETP.GE.U32.AND P4, PT, R33, UR4, PT ;  /* 0x0000000421007c0c */ /* 0x000fc4000bf86070 */
[----:B------:R-:W-:Y:S01]  /*0a30*/  SHF.R.S32.HI R41, RZ, 0x1f, R33 ;  /* 0x0000001fff297819 */ /* 0x000fe20000011421 */
[----:B------:R-:W-:Y:S01]  /*0a40*/  @!P2 IMAD R2, R31, R42, RZ ;  /* 0x0000002a1f02a224 */ /* 0x000fe200078e02ff */
[----:B------:R-:W-:Y:S01]  /*0a50*/  @!P1 IADD3 R0, PT, PT, R15, R17, RZ ;  /* 0x000000110f009210 */ /* 0x000fe20007ffe0ff */
[----:B------:R-:W4:Y:S01]  /*0a60*/  @!P3 LDC.64 R30, c[0x0][0x390] ;  /* 0x0000e400ff1ebb82 */ /* 0x000f220000000a00 */
[----:B0-----:R-:W-:Y:S02]  /*0a70*/  @!P1 LEA R18, P6, R14, R34, 0x1 ;  /* 0x000000220e129211 */ /* 0x001fe400078c08ff */
[----:B------:R-:W-:Y:S02]  /*0a80*/  ISETP.GE.AND.EX P4, PT, R41, UR5, PT, P4 ;  /* 0x0000000529007c0c */ /* 0x000fe4000bf86340 */
[----:B-1----:R-:W-:Y:S02]  /*0a90*/  @!P2 MOV R12, R110 ;  /* 0x0000006e000ca202 */ /* 0x002fe40000000f00 */
[----:B------:R-:W-:-:S02]  /*0aa0*/  @!P2 MOV R13, R113 ;  /* 0x00000071000da202 */ /* 0x000fc40000000f00 */
[----:B------:R-:W-:Y:S02]  /*0ab0*/  CS2R R10, SRZ ;  /* 0x00000000000a7805 */ /* 0x000fe4000001ff00 */
[----:B------:R-:W-:Y:S01]  /*0ac0*/  @!P1 LEA.HI.X R19, R14, R35, R0, 0x1, P6 ;  /* 0x000000230e139211 */ /* 0x000fe200030f0c00 */
[----:B------:R-:W-:Y:S01]  /*0ad0*/  @!P2 IMAD R15, R21, R43, R2 ;  /* 0x0000002b150fa224 */ /* 0x000fe200078e0202 */
[----:B------:R-:W-:Y:S01]  /*0ae0*/  IADD3 R35, PT, PT, R9, 0x60, RZ ;  /* 0x0000006009237810 */ /* 0x000fe20007ffe0ff */
[----:B------:R-:W-:Y:S01]  /*0af0*/  @!P2 IMAD.WIDE.U32 R12, R21, R42, R12 ;  /* 0x0000002a150ca225 */ /* 0x000fe200078e000c */
[----:B------:R-:W0:Y:S01]  /*0b00*/  @!P5 LDC.64 R50, c[0x0][0x390] ;  /* 0x0000e400ff32db82 */ /* 0x000e220000000a00 */
[----:B------:R1:W2:Y:S01]  /*0b10*/  @!P1 LDG.E R11, desc[UR6][R18.64] ;  /* 0x00000006120b9981 */ /* 0x0002a2000c1e1900 */
[----:B------:R-:W-:Y:S01]  /*0b20*/  ISETP.GE.U32.AND P1, PT, R35, UR4, PT ;  /* 0x0000000423007c0c */ /* 0x000fe2000bf26070 */
[----:B----4-:R-:W-:Y:S01]  /*0b30*/  @!P3 IMAD R0, R25, R26, RZ ;  /* 0x0000001a1900b224 */ /* 0x010fe200078e02ff */
[----:B------:R-:W-:-:S04]  /*0b40*/  SHF.R.S32.HI R43, RZ, 0x1f, R35 ;  /* 0x0000001fff2b7819 */ /* 0x000fc80000011423 */
[----:B------:R-:W4:Y:S01]  /*0b50*/  @!P5 LDC.64 R20, c[0x0][0x3e0] ;  /* 0x0000f800ff14db82 */ /* 0x000f220000000a00 */
[----:B------:R-:W-:Y:S01]  /*0b60*/  @!P3 IMAD R27, R23, R27, R0 ;  /* 0x0000001b171bb224 */ /* 0x000fe200078e0200 */
[----:B------:R-:W-:Y:S02]  /*0b70*/  @!P2 IADD3 R0, PT, PT, R13, R15, RZ ;  /* 0x0000000f0d00a210 */ /* 0x000fe40007ffe0ff */
[----:B------:R-:W-:Y:S02]  /*0b80*/  ISETP.GE.AND.EX P1, PT, R43, UR5, PT, P1 ;  /* 0x000000052b007c0c */ /* 0x000fe4000bf26310 */
[----:B------:R-:W-:Y:S02]  /*0b90*/  @!P3 MOV R14, R110 ;  /* 0x0000006e000eb202 */ /* 0x000fe40000000f00 */
[----:B------:R-:W0:Y:S01]  /*0ba0*/  @!P4 LDC.64 R16, c[0x0][0x3e0] ;  /* 0x0000f800ff10cb82 */ /* 0x000e220000000a00 */
[----:B------:R-:W-:Y:S02]  /*0bb0*/  @!P3 MOV R15, R113 ;  /* 0x00000071000fb202 */ /* 0x000fe40000000f00 */
[----:B------:R-:W-:-:S02]  /*0bc0*/  @!P2 LEA R24, P6, R12, R36, 0x1 ;  /* 0x000000240c18a211 */ /* 0x000fc400078c08ff */
[----:B------:R-:W-:Y:S01]  /*0bd0*/  MOV R13, RZ ;  /* 0x000000ff000d7202 */ /* 0x000fe20000000f00 */
[----:B------:R-:W-:Y:S01]  /*0be0*/  @!P3 IMAD.WIDE.U32 R14, R23, R26, R14 ;  /* 0x0000001a170eb225 */ /* 0x000fe200078e000e */
[----:B------:R-:W-:Y:S01]  /*0bf0*/  @!P2 LEA.HI.X R25, R12, R37, R0, 0x1, P6 ;  /* 0x000000250c19a211 */ /* 0x000fe200030f0c00 */
[----:B------:R-:W0:Y:S01]  /*0c00*/  @!P4 LDC.64 R22, c[0x0][0x390] ;  /* 0x0000e400ff16cb82 */ /* 0x000e220000000a00 */
[----:B------:R-:W-:Y:S02]  /*0c10*/  IADD3 R37, PT, PT, R9, 0x68, RZ ;  /* 0x0000006809257810 */ /* 0x000fe40007ffe0ff */
[----:B------:R-:W-:Y:S01]  /*0c20*/  @!P3 IADD3 R0, PT, PT, R15, R27, RZ ;  /* 0x0000001b0f00b210 */ /* 0x000fe20007ffe0ff */
[----:B------:R4:W2:Y:S01]  /*0c30*/  @!P2 LDG.E R13, desc[UR6][R24.64] ;  /* 0x00000006180da981 */ /* 0x0008a2000c1e1900 */
[----:B------:R-:W-:Y:S02]  /*0c40*/  @!P3 LEA R26, P6, R14, R30, 0x1 ;  /* 0x0000001e0e1ab211 */ /* 0x000fe400078c08ff */
[----:B------:R-:W-:Y:S01]  /*0c50*/  ISETP.GE.U32.AND P2, PT, R37, UR4, PT ;  /* 0x0000000425007c0c */ /* 0x000fe2000bf46070 */
[----:B-1----:R-:W1:Y:S01]  /*0c60*/  @!P1 LDC.64 R18, c[0x0][0x3e0] ;  /* 0x0000f800ff129b82 */ /* 0x002e620000000a00 */
[----:B------:R-:W-:-:S02]  /*0c70*/  SHF.R.S32.HI R45, RZ, 0x1f, R37 ;  /* 0x0000001fff2d7819 */ /* 0x000fc40000011425 */
[----:B------:R-:W-:Y:S02]  /*0c80*/  MOV R15, RZ ;  /* 0x000000ff000f7202 */ /* 0x000fe40000000f00 */
[----:B------:R-:W-:Y:S01]  /*0c90*/  @!P3 LEA.HI.X R27, R14, R31, R0, 0x1, P6 ;  /* 0x0000001f0e1bb211 */ /* 0x000fe200030f0c00 */
[----:B----4-:R-:W-:Y:S01]  /*0ca0*/  @!P5 IMAD R0, R39, R20, RZ ;  /* 0x000000142700d224 */ /* 0x010fe200078e02ff */
[----:B------:R-:W-:Y:S02]  /*0cb0*/  ISETP.GE.AND.EX P2, PT, R45, UR5, PT, P2 ;  /* 0x000000052d007c0c */ /* 0x000fe4000bf46320 */
[----:B------:R-:W-:Y:S01]  /*0cc0*/  IADD3 R39, PT, PT, R9, 0x70, RZ ;  /* 0x0000007009277810 */ /* 0x000fe20007ffe0ff */
[----:B------:R4:W2:Y:S01]  /*0cd0*/  @!P3 LDG.E R15, desc[UR6][R26.64] ;  /* 0x000000061a0fb981 */ /* 0x0008a2000c1e1900 */
[----:B------:R-:W-:Y:S02]  /*0ce0*/  @!P5 MOV R24, R110 ;  /* 0x0000006e0018d202 */ /* 0x000fe40000000f00 */
[----:B------:R-:W-:Y:S01]  /*0cf0*/  @!P5 MOV R25, R113 ;  /* 0x000000710019d202 */ /* 0x000fe20000000f00 */
[----:B------:R-:W-:Y:S01]  /*0d00*/  @!P5 IMAD R21, R29, R21, R0 ;  /* 0x000000151d15d224 */ /* 0x000fe200078e0200 */
[----:B------:R-:W-:-:S02]  /*0d10*/  ISETP.GE.U32.AND P3, PT, R39, UR4, PT ;  /* 0x0000000427007c0c */ /* 0x000fc4000bf66070 */
[----:B------:R-:W-:Y:S01]  /*0d20*/  SHF.R.S32.HI R47, RZ, 0x1f, R39 ;  /* 0x0000001fff2f7819 */ /* 0x000fe20000011427 */
[----:B0-----:R-:W-:Y:S01]  /*0d30*/  @!P4 IMAD R0, R41, R16, RZ ;  /* 0x000000102900c224 */ /* 0x001fe200078e02ff */
[----:B------:R-:W-:Y:S01]  /*0d40*/  @!P4 MOV R30, R110 ;  /* 0x0000006e001ec202 */ /* 0x000fe20000000f00 */
[----:B------:R-:W-:Y:S01]  /*0d50*/  @!P5 IMAD.WIDE.U32 R24, R29, R20, R24 ;  /* 0x000000141d18d225 */ /* 0x000fe200078e0018 */
[----:B------:R-:W-:Y:S01]  /*0d60*/  @!P4 MOV R31, R113 ;  /* 0x00000071001fc202 */ /* 0x000fe20000000f00 */
[----:B------:R-:W0:Y:S01]  /*0d70*/  @!P1 LDC.64 R28, c[0x0][0x390] ;  /* 0x0000e400ff1c9b82 */ /* 0x000e220000000a00 */
[----:B------:R-:W-:Y:S01]  /*0d80*/  ISETP.GE.AND.EX P3, PT, R47, UR5, PT, P3 ;  /* 0x000000052f007c0c */ /* 0x000fe2000bf66330 */
[----:B------:R-:W-:Y:S01]  /*0d90*/  @!P4 IMAD R49, R33, R17, R0 ;  /* 0x000000112131c224 */ /* 0x000fe200078e0200 */
[----:B------:R-:W-:Y:S01]  /*0da0*/  @!P5 IADD3 R0, PT, PT, R25, R21, RZ ;  /* 0x000000151900d210 */ /* 0x000fe20007ffe0ff */
[----:B------:R-:W-:Y:S01]  /*0db0*/  @!P4 IMAD.WIDE.U32 R30, R33, R16, R30 ;  /* 0x00000010211ec225 */ /* 0x000fe200078e001e */
[----:B----4-:R-:W-:-:S03]  /*0dc0*/  @!P5 LEA R26, P6, R24, R50, 0x1 ;  /* 0x00000032181ad211 */ /* 0x010fc600078c08ff */
[----:B------:R-:W4:Y:S01]  /*0dd0*/  @!P2 LDC.64 R20, c[0x0][0x3e0] ;  /* 0x0000f800ff14ab82 */ /* 0x000f220000000a00 */
[----:B------:R-:W-:Y:S02]  /*0de0*/  @!P5 LEA.HI.X R27, R24, R51, R0, 0x1, P6 ;  /* 0x00000033181bd211 */ /* 0x000fe400030f0c00 */
[----:B------:R-:W-:Y:S02]  /*0df0*/  MOV R17, RZ ;  /* 0x000000ff00117202 */ /* 0x000fe40000000f00 */
[----:B------:R-:W-:Y:S02]  /*0e00*/  @!P4 IADD3 R0, PT, PT, R31, R49, RZ ;  /* 0x000000311f00c210 */ /* 0x000fe40007ffe0ff */
[C---:B------:R-:W-:Y:S01]  /*0e10*/  @!P4 LEA R22, P6, R30.reuse, R22, 0x1 ;  /* 0x000000161e16c211 */ /* 0x040fe200078c08ff */
[----:B-1----:R-:W-:Y:S01]  /*0e20*/  @!P1 IMAD R2, R43, R18, RZ ;  /* 0x000000122b029224 */ /* 0x002fe200078e02ff */
[----:B------:R-:W-:Y:S01]  /*0e30*/  IADD3 R41, PT, PT, R9, 0x80, RZ ;  /* 0x0000008009297810 */ /* 0x000fe20007ffe0ff */
[----:B------:R-:W1:Y:S01]  /*0e40*/  @!P3 LDC.64 R24, c[0x0][0x3e0] ;  /* 0x0000f800ff18bb82 */ /* 0x000e620000000a00 */
[----:B------:R-:W-:Y:S01]  /*0e50*/  @!P4 LEA.HI.X R23, R30, R23, R0, 0x1, P6 ;  /* 0x000000171e17c211 */ /* 0x000fe200030f0c00 */
[----:B------:R0:W2:Y:S01]  /*0e60*/  @!P5 LDG.E R17, desc[UR6][R26.64] ;  /* 0x000000061a11d981 */ /* 0x0000a2000c1e1900 */
[----:B------:R-:W-:-:S02]  /*0e70*/  @!P1 MOV R30, R110 ;  /* 0x0000006e001e9202 */ /* 0x000fc40000000f00 */
[----:B------:R-:W-:Y:S01]  /*0e80*/  @!P1 MOV R31, R113 ;  /* 0x00000071001f9202 */ /* 0x000fe20000000f00 */
[----:B------:R-:W-:Y:S01]  /*0e90*/  @!P1 IMAD R33, R35, R19, R2 ;  /* 0x0000001323219224 */ /* 0x000fe200078e0202 */
[----:B------:R-:W-:Y:S01]  /*0ea0*/  ISETP.GE.U32.AND P5, PT, R41, UR4, PT ;  /* 0x0000000429007c0c */ /* 0x000fe2000bfa6070 */
[----:B------:R-:W1:Y:S01]  /*0eb0*/  @!P2 LDC.64 R52, c[0x0][0x390] ;  /* 0x0000e400ff34ab82 */ /* 0x000e620000000a00 */
[----:B------:R-:W-:Y:S02]  /*0ec0*/  SHF.R.S32.HI R49, RZ, 0x1f, R41 ;  /* 0x0000001fff317819 */ /* 0x000fe40000011429 */
[----:B------:R-:W-:Y:S01]  /*0ed0*/  MOV R19, RZ ;  /* 0x000000ff00137202 */ /* 0x000fe20000000f00 */
[----:B------:R-:W-:Y:S01]  /*0ee0*/  @!P1 IMAD.WIDE.U32 R30, R35, R18, R30 ;  /* 0x00000012231e9225 */ /* 0x000fe200078e001e */
[----:B------:R-:W-:-:S03]  /*0ef0*/  ISETP.GE.AND.EX P5, PT, R49, UR5, PT, P5 ;  /* 0x0000000531007c0c */ /* 0x000fc6000bfa6350 */
[----:B0-----:R-:W0:Y:S01]  /*0f00*/  @!P3 LDC.64 R26, c[0x0][0x390] ;  /* 0x0000e400ff1abb82 */ /* 0x001e220000000a00 */
[----:B------:R4:W2:Y:S01]  /*0f10*/  @!P4 LDG.E R19, desc[UR6][R22.64] ;  /* 0x000000061613c981 */ /* 0x0008a2000c1e1900 */
[----:B------:R-:W-:Y:S02]  /*0f20*/  @!P1 IADD3 R0, PT, PT, R31, R33, RZ ;  /* 0x000000211f009210 */ /* 0x000fe40007ffe0ff */
[C---:B------:R-:W-:Y:S02]  /*0f30*/  @!P1 LEA R32, P4, R30.reuse, R28, 0x1 ;  /* 0x0000001c1e209211 */ /* 0x040fe400078808ff */
[----:B------:R-:W-:Y:S01]  /*0f40*/  IADD3 R43, PT, PT, R9, 0x88, RZ ;  /* 0x00000088092b7810 */ /* 0x000fe20007ffe0ff */
[----:B----4-:R-:W-:Y:S01]  /*0f50*/  @!P2 IMAD R2, R45, R20, RZ ;  /* 0x000000142d02a224 */ /* 0x010fe200078e02ff */
[----:B------:R-:W-:Y:S02]  /*0f60*/  @!P1 LEA.HI.X R33, R30, R29, R0, 0x1, P4 ;  /* 0x0000001d1e219211 */ /* 0x000fe400020f0c00 */
[----:B------:R-:W-:-:S02]  /*0f70*/  ISETP.GE.U32.AND P4, PT, R43, UR4, PT ;  /* 0x000000042b007c0c */ /* 0x000fc4000bf86070 */
[----:B------:R-:W-:Y:S02]  /*0f80*/  @!P2 MOV R22, R110 ;  /* 0x0000006e0016a202 */ /* 0x000fe40000000f00 */
[----:B------:R-:W-:Y:S02]  /*0f90*/  @!P2 MOV R23, R113 ;  /* 0x000000710017a202 */ /* 0x000fe40000000f00 */
[----:B------:R-:W-:Y:S01]  /*0fa0*/  SHF.R.S32.HI R51, RZ, 0x1f, R43 ;  /* 0x0000001fff337819 */ /* 0x000fe2000001142b */
[C---:B------:R-:W-:Y:S01]  /*0fb0*/  @!P2 IMAD R31, R37.reuse, R21, R2 ;  /* 0x00000015251fa224 */ /* 0x040fe200078e0202 */
[----:B------:R-:W4:Y:S01]  /*0fc0*/  @!P5 LDC.64 R28, c[0x0][0x3e0] ;  /* 0x0000f800ff1cdb82 */ /* 0x000f220000000a00 */
[----:B------:R-:W-:Y:S01]  /*0fd0*/  @!P2 IMAD.WIDE.U32 R20, R37, R20, R22 ;  /* 0x000000142514a225 */ /* 0x000fe200078e0016 */
[----:B------:R-:W-:Y:S02]  /*0fe0*/  ISETP.GE.AND.EX P4, PT, R51, UR5, PT, P4 ;  /* 0x0000000533007c0c */ /* 0x000fe4000bf86340 */
[----:B------:R-:W-:Y:S01]  /*0ff0*/  MOV R23, RZ ;  /* 0x000000ff00177202 */ /* 0x000fe20000000f00 */
[----:B-1----:R-:W-:Y:S01]  /*1000*/  @!P3 IMAD R2, R47, R24, RZ ;  /* 0x000000182f02b224 */ /* 0x002fe200078e02ff */
[----:B------:R-:W-:-:S02]  /*1010*/  @!P3 MOV R34, R110 ;  /* 0x0000006e0022b202 */ /* 0x000fc40000000f00 */
[----:B------:R-:W-:Y:S01]  /*1020*/  @!P3 MOV R35, R113 ;  /* 0x000000710023b202 */ /* 0x000fe20000000f00 */
[----:B------:R-:W-:Y:S01]  /*1030*/  @!P3 IMAD R37, R39, R25, R2 ;  /* 0x000000192725b224 */ /* 0x000fe200078e0202 */
[----:B------:R-:W2:Y:S01]  /*1040*/  @!P1 LDG.E R23, desc[UR6][R32.64] ;  /* 0x0000000620179981 */ /* 0x000ea2000c1e1900 */
[----:B------:R-:W-:Y:S02]  /*1050*/  @!P2 IADD3 R0, PT, PT, R21, R31, RZ ;  /* 0x0000001f1500a210 */ /* 0x000fe40007ffe0ff */
[C---:B------:R-:W-:Y:S01]  /*1060*/  @!P2 LEA R30, P1, R20.reuse, R52, 0x1 ;  /* 0x00000034141ea211 */ /* 0x040fe200078208ff */
[----:B------:R-:W-:Y:S02]  /*1070*/  @!P3 IMAD.WIDE.U32 R34, R39, R24, R34 ;  /* 0x000000182722b225 */ /* 0x000fe400078e0022 */
[----:B------:R-:W1:Y:S01]  /*1080*/  @!P5 LDC.64 R38, c[0x0][0x390] ;  /* 0x0000e400ff26db82 */ /* 0x000e620000000a00 */
[----:B------:R-:W-:Y:S02]  /*1090*/  @!P2 LEA.HI.X R31, R20, R53, R0, 0x1, P1 ;  /* 0x00000035141fa211 */ /* 0x000fe400008f0c00 */
[----:B------:R-:W-:-:S02]  /*10a0*/  MOV R25, RZ ;  /* 0x000000ff00197202 */ /* 0x000fc40000000f00 */
[----:B------:R-:W-:Y:S02]  /*10b0*/  @!P3 IADD3 R0, PT, PT, R35, R37, RZ ;  /* 0x000000252300b210 */ /* 0x000fe40007ffe0ff */
[C---:B0-----:R-:W-:Y:S01]  /*10c0*/  @!P3 LEA R36, P1, R34.reuse, R26, 0x1 ;  /* 0x0000001a2224b211 */ /* 0x041fe200078208ff */
[----:B------:R-:W0:Y:S01]  /*10d0*/  @!P4 LDC.64 R20, c[0x0][0x3e0] ;  /* 0x0000f800ff14cb82 */ /* 0x000e220000000a00 */
[C---:B------:R-:W-:Y:S01]  /*10e0*/  IADD3 R45, PT, PT, R9.reuse, 0x90, RZ ;  /* 0x00000090092d7810 */ /* 0x040fe20007ffe0ff */
[----:B------:R4:W2:Y:S01]  /*10f0*/  @!P2 LDG.E R25, desc[UR6][R30.64] ;  /* 0x000000061e19a981 */ /* 0x0008a2000c1e1900 */
[----:B------:R-:W-:Y:S02]  /*1100*/  IADD3 R47, PT, PT, R9, 0x98, RZ ;  /* 0x00000098092f7810 */ /* 0x000fe40007ffe0ff */
[----:B------:R-:W-:Y:S02]  /*1110*/  @!P3 LEA.HI.X R37, R34, R27, R0, 0x1, P1 ;  /* 0x0000001b2225b211 */ /* 0x000fe400008f0c00 */
[----:B------:R-:W-:-:S02]  /*1120*/  ISETP.GE.U32.AND P1, PT, R45, UR4, PT ;  /* 0x000000042d007c0c */ /* 0x000fc4000bf26070 */
[----:B------:R-:W-:Y:S02]  /*1130*/  SHF.R.S32.HI R53, RZ, 0x1f, R45 ;  /* 0x0000001fff357819 */ /* 0x000fe4000001142d */
[----:B------:R-:W-:Y:S01]  /*1140*/  ISETP.GE.U32.AND P2, PT, R47, UR4, PT ;  /* 0x000000042f007c0c */ /* 0x000fe2000bf46070 */
[----:B----4-:R-:W4:Y:S01]  /*1150*/  @!P4 LDC.64 R30, c[0x0][0x390] ;  /* 0x0000e400ff1ecb82 */ /* 0x010f220000000a00 */
[----:B------:R-:W-:Y:S01]  /*1160*/  SHF.R.S32.HI R59, RZ, 0x1f, R47 ;  /* 0x0000001fff3b7819 */ /* 0x000fe2000001142f */
[----:B------:R-:W-:Y:S01]  /*1170*/  @!P5 IMAD R0, R49, R28, RZ ;  /* 0x0000001c3100d224 */ /* 0x000fe200078e02ff */
[----:B------:R-:W-:Y:S02]  /*1180*/  ISETP.GE.AND.EX P1, PT, R53, UR5, PT, P1 ;  /* 0x0000000535007c0c */ /* 0x000fe4000bf26310 */
[----:B------:R-:W-:Y:S02]  /*1190*/  @!P5 MOV R32, R110 ;  /* 0x0000006e0020d202 */ /* 0x000fe40000000f00 */
[----:B------:R-:W-:-:S02]  /*11a0*/  @!P5 MOV R33, R113 ;  /* 0x000000710021d202 */ /* 0x000fc40000000f00 */
[----:B------:R-:W-:Y:S02]  /*11b0*/  ISETP.GE.AND.EX P2, PT, R59, UR5, PT, P2 ;  /* 0x000000053b007c0c */ /* 0x000fe4000bf46320 */
[----:B------:R-:W-:Y:S01]  /*11c0*/  MOV R27, RZ ;  /* 0x000000ff001b7202 */ /* 0x000fe20000000f00 */
[C---:B------:R-:W-:Y:S02]  /*11d0*/  @!P5 IMAD R29, R41.reuse, R29, R0 ;  /* 0x0000001d291dd224 */ /* 0x040fe400078e0200 */
[----:B------:R-:W-:-:S03]  /*11e0*/  @!P5 IMAD.WIDE.U32 R32, R41, R28, R32 ;  /* 0x0000001c2920d225 */ /* 0x000fc600078e0020 */
[----:B------:R4:W2:Y:S02]  /*11f0*/  @!P3 LDG.E R27, desc[UR6][R36.64] ;  /* 0x00000006241bb981 */ /* 0x0008a4000c1e1900 */
[----:B------:R-:W-:Y:S02]  /*1200*/  @!P5 IADD3 R0, PT, PT, R33, R29, RZ ;  /* 0x0000001d2100d210 */ /* 0x000fe40007ffe0ff */
[C---:B-1----:R-:W-:Y:S01]  /*1210*/  @!P5 LEA R38, P3, R32.reuse, R38, 0x1 ;  /* 0x000000262026d211 */ /* 0x042fe200078608ff */
[----:B------:R-:W1:Y:S01]  /*1220*/  @!P1 LDC.64 R28, c[0x0][0x3e0] ;  /* 0x0000f800ff1c9b82 */ /* 0x000e620000000a00 */
[----:B0-----:R-:W-:Y:S01]  /*1230*/  @!P4 IMAD R2, R51, R20, RZ ;  /* 0x000000143302c224 */ /* 0x001fe200078e02ff */
[----:B------:R-:W-:Y:S02]  /*1240*/  IADD3 R49, PT, PT, R9, 0xa0, RZ ;  /* 0x000000a009317810 */ /* 0x000fe40007ffe0ff */
[----:B------:R-:W-:Y:S02]  /*1250*/  @!P5 LEA.HI.X R39, R32, R39, R0, 0x1, P3 ;  /* 0x000000272027d211 */ /* 0x000fe400018f0c00 */
[----:B------:R-:W-:-:S02]  /*1260*/  @!P4 MOV R34, R110 ;  /* 0x0000006e0022c202 */ /* 0x000fc40000000f00 */
[----:B------:R-:W-:Y:S01]  /*1270*/  @!P4 MOV R35, R113 ;  /* 0x000000710023c202 */ /* 0x000fe20000000f00 */
[----:B------:R-:W0:Y:S01]  /*1280*/  @!P2 LDC.64 R32, c[0x0][0x3e0] ;  /* 0x0000f800ff20ab82 */ /* 0x000e220000000a00 */
[----:B------:R-:W-:Y:S01]  /*1290*/  @!P4 IMAD R41, R43, R21, R2 ;  /* 0x000000152b29c224 */ /* 0x000fe200078e0202 */
[----:B------:R-:W-:Y:S02]  /*12a0*/  ISETP.GE.U32.AND P3, PT, R49, UR4, PT ;  /* 0x0000000431007c0c */ /* 0x000fe4000bf66070 */
[----:B------:R-:W-:Y:S01]  /*12b0*/  SHF.R.S32.HI R51, RZ, 0x1f, R49 ;  /* 0x0000001fff337819 */ /* 0x000fe20000011431 */
[----:B------:R-:W-:Y:S01]  /*12c0*/  @!P4 IMAD.WIDE.U32 R20, R43, R20, R34 ;  /* 0x000000142b14c225 */ /* 0x000fe200078e0022 */
[----:B------:R-:W-:Y:S02]  /*12d0*/  MOV R55, RZ ;  /* 0x000000ff00377202 */ /* 0x000fe40000000f00 */
[----:B------:R-:W-:Y:S01]  /*12e0*/  ISETP.GE.AND.EX P3, PT, R51, UR5, PT, P3 ;  /* 0x0000000533007c0c */ /* 0x000fe2000bf66330 */
[----:B------:R-:W3:Y:S01]  /*12f0*/  @!P1 LDC.64 R34, c[0x0][0x390] ;  /* 0x0000e400ff229b82 */ /* 0x000ee20000000a00 */
[----:B------:R-:W-:-:S02]  /*1300*/  @!P4 IADD3 R0, PT, PT, R21, R41, RZ ;  /* 0x000000291500c210 */ /* 0x000fc40007ffe0ff */
[C---:B----4-:R-:W-:Y:S01]  /*1310*/  @!P4 LEA R36, P6, R20.reuse, R30, 0x1 ;  /* 0x0000001e1424c211 */ /* 0x050fe200078c08ff */
[----:B------:R4:W2:Y:S01]  /*1320*/  @!P5 LDG.E R55, desc[UR6][R38.64] ;  /* 0x000000062637d981 */ /* 0x0008a2000c1e1900 */
[----:B------:R-:W-:Y:S02]  /*1330*/  IADD3 R43, PT, PT, R9, 0xa8, RZ ;  /* 0x000000a8092b7810 */ /* 0x000fe40007ffe0ff */
[----:B------:R-:W-:Y:S02]  /*1340*/  @!P4 LEA.HI.X R37, R20, R31, R0, 0x1, P6 ;  /* 0x0000001f1425c211 */ /* 0x000fe400030f0c00 */
[----:B------:R-:W5:Y:S01]  /*1350*/  @!P2 LDC.64 R30, c[0x0][0x390] ;  /* 0x0000e400ff1eab82 */ /* 0x000f620000000a00 */
[----:B------:R-:W-:Y:S02]  /*1360*/  ISETP.GE.U32.AND P5, PT, R43, UR4, PT ;  /* 0x000000042b007c0c */ /* 0x000fe4000bfa6070 */
[----:B------:R-:W-:Y:S01]  /*1370*/  SHF.R.S32.HI R63, RZ, 0x1f, R43 ;  /* 0x0000001fff3f7819 */ /* 0x000fe2000001142b */
[----:B-1----:R-:W-:Y:S01]  /*1380*/  @!P1 IMAD R0, R53, R28, RZ ;  /* 0x0000001c35009224 */ /* 0x002fe200078e02ff */
[----:B----4-:R-:W-:-:S02]  /*1390*/  @!P1 MOV R38, R110 ;  /* 0x0000006e00269202 */ /* 0x010fc40000000f00 */
[----:B------:R-:W-:Y:S01]  /*13a0*/  ISETP.GE.AND.EX P5, PT, R63, UR5, PT, P5 ;  /* 0x000000053f007c0c */ /* 0x000fe2000bfa6350 */
[----:B------:R-:W1:Y:S01]  /*13b0*/  @!P3 LDC.64 R20, c[0x0][0x3e0] ;  /* 0x0000f800ff14bb82 */ /* 0x000e620000000a00 */
[-C--:B------:R-:W-:Y:S01]  /*13c0*/  @!P1 MOV R39, R113.reuse ;  /* 0x0000007100279202 */ /* 0x080fe20000000f00 */
[----:B0-----:R-:W-:Y:S01]  /*13d0*/  @!P2 IMAD R2, R59, R32, RZ ;  /* 0x000000203b02a224 */ /* 0x001fe200078e02ff */
[----:B------:R-:W-:Y:S02]  /*13e0*/  @!P2 MOV R40, R110 ;  /* 0x0000006e0028a202 */ /* 0x000fe40000000f00 */
[----:B------:R-:W-:Y:S01]  /*13f0*/  @!P2 MOV R41, R113 ;  /* 0x000000710029a202 */ /* 0x000fe20000000f00 */
[C---:B------:R-:W-:Y:S01]  /*1400*/  @!P1 IMAD R53, R45.reuse, R29, R0 ;  /* 0x0000001d2d359224 */ /* 0x040fe200078e0200 */
[----:B------:R-:W-:Y:S01]  /*1410*/  MOV R57, RZ ;  /* 0x000000ff00397202 */ /* 0x000fe20000000f00 */
[----:B------:R-:W-:Y:S01]  /*1420*/  @!P1 IMAD.WIDE.U32 R38, R45, R28, R38 ;  /* 0x0000001c2d269225 */ /* 0x000fe200078e0026 */
[----:B------:R-:W-:-:S03]  /*1430*/  IADD3 R45, PT, PT, R9, 0xb0, RZ ;  /* 0x000000b0092d7810 */ /* 0x000fc60007ffe0ff */
[C---:B------:R-:W-:Y:S01]  /*1440*/  @!P2 IMAD R61, R47.reuse, R33, R2 ;  /* 0x000000212f3da224 */ /* 0x040fe200078e0202 */
[----:B------:R5:W4:Y:S01]  /*1450*/  @!P4 LDG.E R57, desc[UR6][R36.64] ;  /* 0x000000062439c981 */ /* 0x000b22000c1e1900 */
[----:B------:R-:W-:Y:S01]  /*1460*/  @!P2 IMAD.WIDE.U32 R40, R47, R32, R40 ;  /* 0x000000202f28a225 */ /* 0x000fe200078e0028 */
[----:B------:R-:W0:Y:S01]  /*1470*/  @!P5 LDC.64 R28, c[0x0][0x3e0] ;  /* 0x0000f800ff1cdb82 */ /* 0x000e220000000a00 */
[----:B------:R-:W-:Y:S02]  /*1480*/  @!P1 IADD3 R0, PT, PT, R39, R53, RZ ;  /* 0x0000003527009210 */ /* 0x000fe40007ffe0ff */
[----:B------:R-:W-:Y:S02]  /*1490*/  ISETP.GE.U32.AND P4, PT, R45, UR4, PT ;  /* 0x000000042d007c0c */ /* 0x000fe4000bf86070 */
[----:B------:R-:W-:-:S03]  /*14a0*/  SHF.R.S32.HI R53, RZ, 0x1f, R45 ;  /* 0x0000001fff357819 */ /* 0x000fc6000001142d */
[----:B------:R-:W0:Y:S01]  /*14b0*/  @!P3 LDC.64 R32, c[0x0][0x390] ;  /* 0x0000e400ff20bb82 */ /* 0x000e220000000a00 */
[C---:B---3--:R-:W-:Y:S02]  /*14c0*/  @!P1 LEA R34, P6, R38.reuse, R34, 0x1 ;  /* 0x0000002226229211 */ /* 0x048fe400078c08ff */
[----:B------:R-:W-:Y:S02]  /*14d0*/  ISETP.GE.AND.EX P4, PT, R53, UR5, PT, P4 ;  /* 0x0000000535007c0c */ /* 0x000fe4000bf86340 */
[----:B------:R-:W-:Y:S02]  /*14e0*/  @!P1 LEA.HI.X R35, R38, R35, R0, 0x1, P6 ;  /* 0x0000002326239211 */ /* 0x000fe400030f0c00 */
[----:B------:R-:W-:Y:S02]  /*14f0*/  @!P2 IADD3 R0, PT, PT, R41, R61, RZ ;  /* 0x0000003d2900a210 */ /* 0x000fe40007ffe0ff */
[----:B-----5:R-:W-:Y:S01]  /*1500*/  @!P2 LEA R36, P6, R40, R30, 0x1 ;  /* 0x0000001e2824a211 */ /* 0x020fe200078c08ff */
[----:B-1----:R-:W-:Y:S01]  /*1510*/  @!P3 IMAD R2, R51, R20, RZ ;  /* 0x000000143302b224 */ /* 0x002fe200078e02ff */
[----:B------:R-:W-:-:S02]  /*1520*/  MOV R61, RZ ;  /* 0x000000ff003d7202 */ /* 0x000fc40000000f00 */
[----:B------:R-:W-:Y:S02]  /*1530*/  @!P2 LEA.HI.X R37, R40, R31, R0, 0x1, P6 ;  /* 0x0000001f2825a211 */ /* 0x000fe400030f0c00 */
[----:B------:R-:W-:Y:S01]  /*1540*/  @!P3 MOV R38, R110 ;  /* 0x0000006e0026b202 */ /* 0x000fe20000000f00 */
[----:B------:R-:W1:Y:S01]  /*1550*/  @!P5 LDC.64 R30, c[0x0][0x390] ;  /* 0x0000e400ff1edb82 */ /* 0x000e620000000a00 */
[----:B------:R-:W-:Y:S02]  /*1560*/  @!P3 MOV R39, R113 ;  /* 0x000000710027b202 */ /* 0x000fe40000000f00 */
[----:B------:R-:W-:Y:S02]  /*1570*/  MOV R59, RZ ;  /* 0x000000ff003b7202 */ /* 0x000fe40000000f00 */
[----:B------:R-:W-:Y:S02]  /*1580*/  IADD3 R47, PT, PT, R9, 0xb8, RZ ;  /* 0x000000b8092f7810 */ /* 0x000fe40007ffe0ff */
[----:B------:R-:W-:Y:S01]  /*1590*/  ISETP.GE.U32.AND P6, PT, R106, UR4, PT ;  /* 0x000000046a007c0c */ /* 0x000fe2000bfc6070 */
[C---:B------:R-:W-:Y:S01]  /*15a0*/  @!P3 IMAD R41, R49.reuse, R21, R2 ;  /* 0x000000153129b224 */ /* 0x040fe200078e0202 */
[----:B------:R-:W3:Y:S01]  /*15b0*/  @!P2 LDG.E R61, desc[UR6][R36.64] ;  /* 0x00000006243da981 */ /* 0x000ee2000c1e1900 */
[----:B------:R-:W-:Y:S01]  /*15c0*/  @!P3 IMAD.WIDE.U32 R38, R49, R20, R38 ;  /* 0x000000143126b225 */ /* 0x000fe200078e0026 */
[----:B------:R-:W-:Y:S01]  /*15d0*/  ISETP.GE.AND.EX P6, PT, R101, UR5, PT, P6 ;  /* 0x0000000565007c0c */ /* 0x000fe2000bfc6360 */
[----:B------:R-:W5:Y:S01]  /*15e0*/  @!P4 LDC.64 R20, c[0x0][0x3e0] ;  /* 0x0000f800ff14cb82 */ /* 0x000f620000000a00 */
[----:B------:R-:W-:Y:S01]  /*15f0*/  ISETP.GE.U32.AND P2, PT, R47, UR4, PT ;  /* 0x000000042f007c0c */ /* 0x000fe2000bf46070 */
[----:B------:R0:W3:Y:S01]  /*1600*/  @!P1 LDG.E R59, desc[UR6][R34.64] ;  /* 0x00000006223b9981 */ /* 0x0000e2000c1e1900 */
[----:B------:R-:W-:-:S02]  /*1610*/  SHF.R.S32.HI R51, RZ, 0x1f, R47 ;  /* 0x0000001fff337819 */ /* 0x000fc4000001142f */
[----:B------:R-:W-:Y:S02]  /*1620*/  @!P3 IADD3 R0, PT, PT, R39, R41, RZ ;  /* 0x000000292700b210 */ /* 0x000fe40007ffe0ff */
[----:B0-----:R-:W-:Y:S02]  /*1630*/  @!P3 LEA R40, P1, R38, R32, 0x1 ;  /* 0x000000202628b211 */ /* 0x001fe400078208ff */
[----:B------:R-:W-:Y:S01]  /*1640*/  ISETP.GE.AND.EX P2, PT, R51, UR5, PT, P2 ;  /* 0x0000000533007c0c */ /* 0x000fe2000bf46320 */
[----:B------:R-:W-:Y:S01]  /*1650*/  @!P5 IMAD R2, R63, R28, RZ ;  /* 0x0000001c3f02d224 */ /* 0x000fe200078e02ff */
[----:B------:R-:W-:Y:S01]  /*1660*/  IADD3 R49, PT, PT, R9, 0xc0, RZ ;  /* 0x000000c009317810 */ /* 0x000fe20007ffe0ff */
[----:B------:R-:W0:Y:S01]  /*1670*/  @!P6 LDC.64 R34, c[0x0][0x3e0] ;  /* 0x0000f800ff22eb82 */ /* 0x000e220000000a00 */
[----:B------:R-:W-:Y:S02]  /*1680*/  @!P5 MOV R36, R110 ;  /* 0x0000006e0024d202 */ /* 0x000fe40000000f00 */
[----:B------:R-:W-:-:S02]  /*1690*/  @!P5 MOV R37, R113 ;  /* 0x000000710025d202 */ /* 0x000fc40000000f00 */
[----:B------:R-:W-:-:S03]  /*16a0*/  @!P3 LEA.HI.X R41, R38, R33, R0, 0x1, P1 ;  /* 0x000000212629b211 */ /* 0x000fc600008f0c00 */
[----:B------:R-:W0:Y:S01]  /*16b0*/  @!P4 LDC.64 R32, c[0x0][0x390] ;  /* 0x0000e400ff20cb82 */ /* 0x000e220000000a00 */
[----:B------:R-:W-:Y:S01]  /*16c0*/  ISETP.GE.U32.AND P1, PT, R49, UR4, PT ;  /* 0x0000000431007c0c */ /* 0x000fe2000bf26070 */
[C---:B------:R-:W-:Y:S01]  /*16d0*/  @!P5 IMAD R29, R43.reuse, R29, R2 ;  /* 0x0000001d2b1dd224 */ /* 0x040fe200078e0202 */
[----:B------:R-:W-:Y:S01]  /*16e0*/  SHF.R.S32.HI R69, RZ, 0x1f, R49 ;  /* 0x0000001fff457819 */ /* 0x000fe20000011431 */
[----:B------:R-:W-:Y:S01]  /*16f0*/  @!P5 IMAD.WIDE.U32 R36, R43, R28, R36 ;  /* 0x0000001c2b24d225 */ /* 0x000fe200078e0024 */
[----:B------:R-:W-:Y:S02]  /*1700*/  MOV R63, RZ ;  /* 0x000000ff003f7202 */ /* 0x000fe40000000f00 */
[----:B------:R-:W-:Y:S02]  /*1710*/  ISETP.GE.AND.EX P1, PT, R69, UR5, PT, P1 ;  /* 0x0000000545007c0c */ /* 0x000fe4000bf26310 */
[----:B------:R-:W-:Y:S02]  /*1720*/  @!P5 IADD3 R0, PT, PT, R37, R29, RZ ;  /* 0x0000001d2500d210 */ /* 0x000fe40007ffe0ff */
[----:B------:R0:W3:Y:S01]  /*1730*/  @!P3 LDG.E R63, desc[UR6][R40.64] ;  /* 0x00000006283fb981 */ /* 0x0000e2000c1e1900 */
[----:B-1----:R-:W-:Y:S01]  /*1740*/  @!P5 LEA R38, P3, R36, R30, 0x1 ;  /* 0x0000001e2426d211 */ /* 0x002fe200078608ff */
[----:B------:R-:W1:Y:S01]  /*1750*/  @!P2 LDC.64 R28, c[0x0][0x3e0] ;  /* 0x0000f800ff1cab82 */ /* 0x000e620000000a00 */
[----:B------:R-:W-:-:S02]  /*1760*/  @!P4 MOV R42, R110 ;  /* 0x0000006e002ac202 */ /* 0x000fc40000000f00 */
[----:B------:R-:W-:Y:S01]  /*1770*/  @!P5 LEA.HI.X R39, R36, R31, R0, 0x1, P3 ;  /* 0x0000001f2427d211 */ /* 0x000fe200018f0c00 */
[----:B-----5:R-:W-:Y:S01]  /*1780*/  @!P4 IMAD R2, R53, R20, RZ ;  /* 0x000000143502c224 */ /* 0x020fe200078e02ff */
[----:B------:R-:W-:-:S03]  /*1790*/  @!P4 MOV R43, R113 ;  /* 0x00000071002bc202 */ /* 0x000fc60000000f00 */
[----:B------:R-:W5:Y:S01]  /*17a0*/  @!P6 LDC.64 R36, c[0x0][0x390] ;  /* 0x0000e400ff24eb82 */ /* 0x000f620000000a00 */
[----:B------:R-:W-:Y:S02]  /*17b0*/  MOV R65, RZ ;  /* 0x000000ff00417202 */ /* 0x000fe40000000f00 */
[----:B------:R-:W-:Y:S01]  /*17c0*/  ISETP.GE.U32.AND P3, PT, R104, UR4, PT ;  /* 0x0000000468007c0c */ /* 0x000fe2000bf66070 */
[C---:B------:R-:W-:Y:S02]  /*17d0*/  @!P4 IMAD R21, R45.reuse, R21, R2 ;  /* 0x000000152d15c224 */ /* 0x040fe400078e0202 */
[----:B------:R-:W-:Y:S02]  /*17e0*/  @!P4 IMAD.WIDE.U32 R42, R45, R20, R42 ;  /* 0x000000142d2ac225 */ /* 0x000fe400078e002a */
[----:B------:R-:W5:Y:S01]  /*17f0*/  @!P1 LDC.64 R30, c[0x0][0x3e0] ;  /* 0x0000f800ff1e9b82 */ /* 0x000f620000000a00 */
[----:B------:R-:W-:Y:S01]  /*1800*/  ISETP.GE.AND.EX P3, PT, R99, UR5, PT, P3 ;  /* 0x0000000563007c0c */ /* 0x000fe2000bf66330 */
[----:B------:R5:W3:Y:S01]  /*1810*/  @!P5 LDG.E R65, desc[UR6][R38.64] ;  /* 0x000000062641d981 */ /* 0x000ae2000c1e1900 */
[----:B------:R-:W-:-:S02]  /*1820*/  @!P4 IADD3 R0, PT, PT, R43, R21, RZ ;  /* 0x000000152b00c210 */ /* 0x000fc40007ffe0ff */
[C---:B0-----:R-:W-:Y:S01]  /*1830*/  @!P4 LEA R44, P5, R42.reuse, R32, 0x1 ;  /* 0x000000202a2cc211 */ /* 0x041fe200078a08ff */
[----:B------:R-:W-:Y:S01]  /*1840*/  @!P6 IMAD R2, R101, R34, RZ ;  /* 0x000000226502e224 */ /* 0x000fe200078e02ff */
[----:B------:R-:W-:Y:S01]  /*1850*/  @!P6 MOV R40, R110 ;  /* 0x0000006e0028e202 */ /* 0x000fe20000000f00 */
[----:B------:R-:W0:Y:S01]  /*1860*/  @!P2 LDC.64 R20, c[0x0][0x390] ;  /* 0x0000e400ff14ab82 */ /* 0x000e220000000a00 */
[----:B------:R-:W-:Y:S02]  /*1870*/  @!P4 LEA.HI.X R45, R42, R33, R0, 0x1, P5 ;  /* 0x000000212a2dc211 */ /* 0x000fe400028f0c00 */
[----:B------:R-:W-:Y:S02]  /*1880*/  @!P6 MOV R41, R113 ;  /* 0x000000710029e202 */ /* 0x000fe40000000f00 */
[----:B------:R-:W-:-:S03]  /*1890*/  MOV R67, RZ ;  /* 0x000000ff00437202 */ /* 0x000fc60000000f00 */
[----:B------:R-:W0:Y:S01]  /*18a0*/  @!P1 LDC.64 R32, c[0x0][0x390] ;  /* 0x0000e400ff209b82 */ /* 0x000e220000000a00 */
[C---:B------:R-:W-:Y:S02]  /*18b0*/  @!P6 IMAD R43, R106.reuse, R35, R2 ;  /* 0x000000236a2be224 */ /* 0x040fe400078e0202 */
[----:B------:R-:W-:Y:S01]  /*18c0*/  @!P6 IMAD.WIDE.U32 R40, R106, R34, R40 ;  /* 0x000000226a28e225 */ /* 0x000fe200078e0028 */
[----:B------:R-:W3:Y:S03]  /*18d0*/  @!P4 LDG.E R67, desc[UR6][R44.64] ;  /* 0x000000062c43c981 */ /* 0x000ee6000c1e1900 */
[----:B-1----:R-:W-:Y:S01]  /*18e0*/  @!P2 IMAD R0, R51, R28, RZ ;  /* 0x0000001c3300a224 */ /* 0x002fe200078e02ff */
[----:B------:R-:W1:Y:S01]  /*18f0*/  @!P3 LDC.64 R34, c[0x0][0x3e0] ;  /* 0x0000f800ff22bb82 */ /* 0x000e620000000a00 */
[----:B-----5:R-:W-:Y:S02]  /*1900*/  @!P6 LEA R36, P4, R40, R36, 0x1 ;  /* 0x000000242824e211 */ /* 0x020fe400078808ff */
[----:B------:R-:W-:Y:S01]  /*1910*/  @!P2 IMAD R51, R47, R29, R0 ;  /* 0x0000001d2f33a224 */ /* 0x000fe200078e0200 */
[----:B------:R-:W-:-:S02]  /*1920*/  @!P6 IADD3 R0, PT, PT, R41, R43, RZ ;  /* 0x0000002b2900e210 */ /* 0x000fc40007ffe0ff */
[----:B------:R-:W-:Y:S02]  /*1930*/  @!P2 MOV R38, R110 ;  /* 0x0000006e0026a202 */ /* 0x000fe40000000f00 */
[----:B------:R-:W-:Y:S01]  /*1940*/  @!P2 MOV R39, R113 ;  /* 0x000000710027a202 */ /* 0x000fe20000000f00 */
[----:B------:R-:W-:Y:S01]  /*1950*/  @!P1 IMAD R2, R69, R30, RZ ;  /* 0x0000001e45029224 */ /* 0x000fe200078e02ff */
[----:B------:R-:W-:Y:S02]  /*1960*/  @!P6 LEA.HI.X R37, R40, R37, R0, 0x1, P4 ;  /* 0x000000252825e211 */ /* 0x000fe400020f0c00 */
[----:B------:R-:W-:Y:S01]  /*1970*/  @!P1 MOV R40, R110 ;  /* 0x0000006e00289202 */ /* 0x000fe20000000f00 */
[----:B------:R-:W-:Y:S01]  /*1980*/  @!P2 IMAD.WIDE.U32 R38, R47, R28, R38 ;  /* 0x0000001c2f26a225 */ /* 0x000fe200078e0026 */
[----:B------:R-:W-:Y:S01]  /*1990*/  @!P1 MOV R41, R113 ;  /* 0x0000007100299202 */ /* 0x000fe20000000f00 */
[----:B------:R-:W5:Y:S02]  /*19a0*/  @!P3 LDC.64 R28, c[0x0][0x390] ;  /* 0x0000e400ff1cbb82 */ /* 0x000f640000000a00 */
[----:B------:R-:W-:-:S02]  /*19b0*/  @!P1 IMAD R43, R49, R31, R2 ;  /* 0x0000001f312b9224 */ /* 0x000fc400078e0202 */
[----:B------:R-:W-:Y:S01]  /*19c0*/  @!P1 IMAD.WIDE.U32 R30, R49, R30, R40 ;  /* 0x0000001e311e9225 */ /* 0x000fe200078e0028 */
[----:B------:R-:W-:Y:S02]  /*19d0*/  @!P2 IADD3 R4, PT, PT, R39, R51, RZ ;  /* 0x000000332704a210 */ /* 0x000fe40007ffe0ff */
[----:B0-----:R-:W-:Y:S02]  /*19e0*/  @!P2 LEA R20, P4, R38, R20, 0x1 ;  /* 0x000000142614a211 */ /* 0x001fe400078808ff */
[----:B------:R-:W-:Y:S02]  /*19f0*/  @!P1 IADD3 R2, PT, PT, R31, R43, RZ ;  /* 0x0000002b1f029210 */ /* 0x000fe40007ffe0ff */
[----:B------:R-:W-:Y:S02]  /*1a00*/  @!P1 LEA R32, P5, R30, R32, 0x1 ;  /* 0x000000201e209211 */ /* 0x000fe400078a08ff */
[----:B------:R-:W-:Y:S02]  /*1a10*/  MOV R0, RZ ;  /* 0x000000ff00007202 */ /* 0x000fe40000000f00 */
[----:B------:R-:W-:-:S02]  /*1a20*/  @!P2 LEA.HI.X R21, R38, R21, R4, 0x1, P4 ;  /* 0x000000152615a211 */ /* 0x000fc400020f0c04 */
[----:B------:R-:W-:Y:S02]  /*1a30*/  ISETP.GE.U32.AND P4, PT, R102, UR4, PT ;  /* 0x0000000466007c0c */ /* 0x000fe4000bf86070 */
[----:B------:R-:W-:Y:S01]  /*1a40*/  IADD3 R43, PT, PT, R9, 0xc8, RZ ;  /* 0x000000c8092b7810 */ /* 0x000fe20007ffe0ff */
[----:B------:R0:W2:Y:S01]  /*1a50*/  @!P6 LDG.E R0, desc[UR6][R36.64] ;  /* 0x000000062400e981 */ /* 0x0000a2000c1e1900 */
[----:B------:R-:W-:Y:S01]  /*1a60*/  @!P1 LEA.HI.X R33, R30, R33, R2, 0x1, P5 ;  /* 0x000000211e219211 */ /* 0x000fe200028f0c02 */
[----:B-1----:R-:W-:Y:S01]  /*1a70*/  @!P3 IMAD R2, R99, R34, RZ ;  /* 0x000000226302b224 */ /* 0x002fe200078e02ff */
[----:B------:R-:W-:Y:S02]  /*1a80*/  @!P3 MOV R30, R110 ;  /* 0x0000006e001eb202 */ /* 0x000fe40000000f00 */
[----:B------:R-:W-:Y:S02]  /*1a90*/  @!P3 MOV R31, R113 ;  /* 0x00000071001fb202 */ /* 0x000fe40000000f00 */
[----:B------:R-:W-:-:S02]  /*1aa0*/  ISETP.GE.AND.EX P4, PT, R97, UR5, PT, P4 ;  /* 0x0000000561007c0c */ /* 0x000fc4000bf86340 */
[----:B------:R-:W-:Y:S01]  /*1ab0*/  ISETP.GE.U32.AND P5, PT, R43, UR4, PT ;  /* 0x000000042b007c0c */ /* 0x000fe2000bfa6070 */
[C---:B0-----:R-:W-:Y:S01]  /*1ac0*/  @!P3 IMAD R37, R104.reuse, R35, R2 ;  /* 0x000000236825b224 */ /* 0x041fe200078e0202 */
[----:B------:R-:W-:Y:S01]  /*1ad0*/  SHF.R.S32.HI R45, RZ, 0x1f, R43 ;  /* 0x0000001fff2d7819 */ /* 0x000fe2000001142b */
[----:B------:R-:W-:-:S03]  /*1ae0*/  @!P3 IMAD.WIDE.U32 R34, R104, R34, R30 ;  /* 0x000000226822b225 */ /* 0x000fc600078e001e */
[----:B------:R-:W-:Y:S02]  /*1af0*/  ISETP.GE.AND.EX P5, PT, R45, UR5, PT, P5 ;  /* 0x000000052d007c0c */ /* 0x000fe4000bfa6350 */
[----:B------:R-:W-:Y:S02]  /*1b00*/  @!P3 IADD3 R2, PT, PT, R35, R37, RZ ;  /* 0x000000252302b210 */ /* 0x000fe40007ffe0ff */
[C---:B-----5:R-:W-:Y:S01]  /*1b10*/  @!P3 LEA R40, P6, R34.reuse, R28, 0x1 ;  /* 0x0000001c2228b211 */ /* 0x060fe200078c08ff */
[----:B------:R-:W0:Y:S03]  /*1b20*/  @!P4 LDC.64 R38, c[0x0][0x3e0] ;  /* 0x0000f800ff26cb82 */ /* 0x000e260000000a00 */
[----:B------:R-:W-:-:S05]  /*1b30*/  @!P3 LEA.HI.X R41, R34, R29, R2, 0x1, P6 ;  /* 0x0000001d2229b211 */ /* 0x000fca00030f0c02 */
[----:B------:R-:W5:Y:S01]  /*1b40*/  @!P3 LDG.E R10, desc[UR6][R40.64] ;  /* 0x00000006280ab981 */ /* 0x000f62000c1e1900 */
[----:B------:R-:W1:Y:S01]  /*1b50*/  @!P5 LDC.64 R36, c[0x0][0x3e0] ;  /* 0x0000f800ff24db82 */ /* 0x000e620000000a00 */
[----:B------:R-:W-:-:S04]  /*1b60*/  ISETP.GE.U32.AND P3, PT, R100, UR4, PT ;  /* 0x0000000464007c0c */ /* 0x000fc8000bf66070 */
[----:B------:R-:W-:-:S03]  /*1b70*/  ISETP.GE.AND.EX P3, PT, R95, UR5, PT, P3 ;  /* 0x000000055f007c0c */ /* 0x000fc6000bf66330 */
[----:B------:R-:W1:Y:S01]  /*1b80*/  @!P4 LDC.64 R34, c[0x0][0x390] ;  /* 0x0000e400ff22cb82 */ /* 0x000e620000000a00 */
[----:B------:R-:W-:Y:S02]  /*1b90*/  MOV R69, RZ ;  /* 0x000000ff00457202 */ /* 0x000fe40000000f00 */
[----:B------:R-:W-:-:S04]  /*1ba0*/  MOV R71, RZ ;  /* 0x000000ff00477202 */ /* 0x000fc80000000f00 */
[----:B------:R0:W3:Y:S01]  /*1bb0*/  @!P2 LDG.E R69, desc[UR6][R20.64] ;  /* 0x000000061445a981 */ /* 0x0000e2000c1e1900 */
[----:B------:R-:W4:Y:S01]  /*1bc0*/  @!P5 LDC.64 R28, c[0x0][0x390] ;  /* 0x0000e400ff1cdb82 */ /* 0x000f220000000a00 */
[----:B0-----:R-:W-:Y:S02]  /*1bd0*/  @!P4 IMAD R2, R97, R38, RZ ;  /* 0x000000266102c224 */ /* 0x001fe400078e02ff */
[----:B------:R0:W3:Y:S05]  /*1be0*/  @!P1 LDG.E R71, desc[UR6][R32.64] ;  /* 0x0000000620479981 */ /* 0x0000ea000c1e1900 */
[----:B------:R-:W4:Y:S01]  /*1bf0*/  @!P3 LDC.64 R30, c[0x0][0x3e0] ;  /* 0x0000f800ff1ebb82 */ /* 0x000f220000000a00 */
[----:B------:R-:W-:-:S02]  /*1c00*/  @!P4 MOV R20, R110 ;  /* 0x0000006e0014c202 */ /* 0x000fc40000000f00 */
[----:B------:R-:W-:Y:S01]  /*1c10*/  @!P4 MOV R21, R113 ;  /* 0x000000710015c202 */ /* 0x000fe20000000f00 */
[C---:B------:R-:W-:Y:S02]  /*1c20*/  @!P4 IMAD R41, R102.reuse, R39, R2 ;  /* 0x000000276629c224 */ /* 0x040fe400078e0202 */
[----:B-1----:R-:W-:Y:S02]  /*1c30*/  @!P5 IMAD R2, R45, R36, RZ ;  /* 0x000000242d02d224 */ /* 0x002fe400078e02ff */
[----:B------:R-:W-:Y:S01]  /*1c40*/  @!P4 IMAD.WIDE.U32 R38, R102, R38, R20 ;  /* 0x000000266626c225 */ /* 0x000fe200078e0014 */
[----:B------:R-:W-:Y:S01]  /*1c50*/  @!P5 MOV R20, R110 ;  /* 0x0000006e0014d202 */ /* 0x000fe20000000f00 */
[----:B0-----:R-:W0:Y:S01]  /*1c60*/  @!P3 LDC.64 R32, c[0x0][0x390] ;  /* 0x0000e400ff20bb82 */ /* 0x001e220000000a00 */
[----:B------:R-:W-:Y:S02]  /*1c70*/  @!P5 MOV R21, R113 ;  /* 0x000000710015d202 */ /* 0x000fe40000000f00 */
[----:B------:R-:W-:Y:S01]  /*1c80*/  IADD3 R45, PT, PT, R9, 0xd8, RZ ;  /* 0x000000d8092d7810 */ /* 0x000fe20007ffe0ff */
[----:B------:R-:W-:Y:S01]  /*1c90*/  @!P5 IMAD R47, R43, R37, R2 ;  /* 0x000000252b2fd224 */ /* 0x000fe200078e0202 */
[----:B------:R-:W-:Y:S01]  /*1ca0*/  @!P4 IADD3 R2, PT, PT, R39, R41, RZ ;  /* 0x000000292702c210 */ /* 0x000fe20007ffe0ff */
[----:B------:R-:W-:Y:S01]  /*1cb0*/  @!P5 IMAD.WIDE.U32 R36, R43, R36, R20 ;  /* 0x000000242b24d225 */ /* 0x000fe200078e0014 */
[----:B------:R-:W-:-:S02]  /*1cc0*/  ISETP.GE.U32.AND P6, PT, R45, UR4, PT ;  /* 0x000000042d007c0c */ /* 0x000fc4000bfc6070 */
[C---:B------:R-:W-:Y:S02]  /*1cd0*/  @!P4 LEA R34, P1, R38.reuse, R34, 0x1 ;  /* 0x000000222622c211 */ /* 0x040fe400078208ff */
[----:B------:R-:W-:Y:S02]  /*1ce0*/  SHF.R.S32.HI R41, RZ, 0x1f, R45 ;  /* 0x0000001fff297819 */ /* 0x000fe4000001142d */
[----:B------:R-:W-:Y:S02]  /*1cf0*/  @!P4 LEA.HI.X R35, R38, R35, R2, 0x1, P1 ;  /* 0x000000232623c211 */ /* 0x000fe400008f0c02 */
[----:B------:R-:W-:Y:S02]  /*1d00*/  ISETP.GE.AND.EX P6, PT, R41, UR5, PT, P6 ;  /* 0x0000000529007c0c */ /* 0x000fe4000bfc6360 */
[----:B------:R-:W-:Y:S02]  /*1d10*/  @!P5 IADD3 R2, PT, PT, R37, R47, RZ ;  /* 0x0000002f2502d210 */ /* 0x000fe40007ffe0ff */
[----:B----4-:R-:W-:Y:S01]  /*1d20*/  @!P5 LEA R28, P1, R36, R28, 0x1 ;  /* 0x0000001c241cd211 */ /* 0x010fe200078208ff */
[----:B------:R-:W-:Y:S01]  /*1d30*/  @!P3 IMAD R4, R95, R30, RZ ;  /* 0x0000001e5f04b224 */ /* 0x000fe200078e02ff */
[----:B------:R-:W-:-:S02]  /*1d40*/  @!P3 MOV R37, R113 ;  /* 0x000000710025b202 */ /* 0x000fc40000000f00 */
[----:B------:R-:W-:Y:S02]  /*1d50*/  @!P5 LEA.HI.X R29, R36, R29, R2, 0x1, P1 ;  /* 0x0000001d241dd211 */ /* 0x000fe400008f0c02 */
[----:B------:R-:W-:Y:S01]  /*1d60*/  @!P3 MOV R36, R110 ;  /* 0x0000006e0024b202 */ /* 0x000fe20000000f00 */
[----:B------:R-:W-:Y:S01]  /*1d70*/  @!P3 IMAD R39, R100, R31, R4 ;  /* 0x0000001f6427b224 */ /* 0x000fe200078e0204 */
[----:B------:R-:W-:-:S03]  /*1d80*/  IADD3 R47, PT, PT, R9, 0xe0, RZ ;  /* 0x000000e0092f7810 */ /* 0x000fc60007ffe0ff */
[----:B------:R-:W-:Y:S02]  /*1d90*/  @!P3 IMAD.WIDE.U32 R36, R100, R30, R36 ;  /* 0x0000001e6424b225 */ /* 0x000fe400078e0024 */
[----:B------:R-:W1:Y:S01]  /*1da0*/  @!P6 LDC.64 R30, c[0x0][0x3e0] ;  /* 0x0000f800ff1eeb82 */ /* 0x000e620000000a00 */
[----:B------:R-:W-:Y:S02]  /*1db0*/  ISETP.GE.U32.AND P2, PT, R47, UR4, PT ;  /* 0x000000042f007c0c */ /* 0x000fe4000bf46070 */
[----:B------:R-:W-:Y:S02]  /*1dc0*/  SHF.R.S32.HI R49, RZ, 0x1f, R47 ;  /* 0x0000001fff317819 */ /* 0x000fe4000001142f */
[----:B------:R-:W-:Y:S02]  /*1dd0*/  @!P3 IADD3 R2, PT, PT, R37, R39, RZ ;  /* 0x000000272502b210 */ /* 0x000fe40007ffe0ff */
[----:B0-----:R-:W-:Y:S01]  /*1de0*/  @!P3 LEA R42, P1, R36, R32, 0x1 ;  /* 0x00000020242ab211 */ /* 0x001fe200078208ff */
[----:B------:R-:W0:Y:S01]  /*1df0*/  @!P6 LDC.64 R38, c[0x0][0x390] ;  /* 0x0000e400ff26eb82 */ /* 0x000e220000000a00 */
[----:B------:R-:W-:-:S02]  /*1e00*/  ISETP.GE.AND.EX P2, PT, R49, UR5, PT, P2 ;  /* 0x0000000531007c0c */ /* 0x000fc4000bf46320 */
[----:B------:R-:W-:Y:S02]  /*1e10*/  @!P3 LEA.HI.X R43, R36, R33, R2, 0x1, P1 ;  /* 0x00000021242bb211 */ /* 0x000fe400008f0c02 */
[----:B------:R-:W-:-:S04]  /*1e20*/  ISETP.GE.U32.AND P1, PT, R98, UR4, PT ;  /* 0x0000000462007c0c */ /* 0x000fc8000bf26070 */
[----:B------:R-:W-:Y:S02]  /*1e30*/  ISETP.GE.AND.EX P1, PT, R93, UR5, PT, P1 ;  /* 0x000000055d007c0c */ /* 0x000fe4000bf26310 */
[----:B------:R-:W-:-:S03]  /*1e40*/  MOV R21, RZ ;  /* 0x000000ff00157202 */ /* 0x000fc60000000f00 */
[----:B------:R-:W4:Y:S01]  /*1e50*/  @!P2 LDC.64 R36, c[0x0][0x3e0] ;  /* 0x0000f800ff24ab82 */ /* 0x000f220000000a00 */
[----:B------:R-:W-:Y:S01]  /*1e60*/  @!P6 MOV R40, R110 ;  /* 0x0000006e0028e202 */ /* 0x000fe20000000f00 */
[-C--:B-1----:R-:W-:Y:S01]  /*1e70*/  @!P6 IMAD R2, R41, R30.reuse, RZ ;  /* 0x0000001e2902e224 */ /* 0x082fe200078e02ff */
[----:B------:R-:W-:Y:S01]  /*1e80*/  @!P6 MOV R41, R113 ;  /* 0x000000710029e202 */ /* 0x000fe20000000f00 */
[----:B------:R1:W3:Y:S04]  /*1e90*/  @!P4 LDG.E R21, desc[UR6][R34.64] ;  /* 0x000000062215c981 */ /* 0x0002e8000c1e1900 */
[----:B------:R-:W4:Y:S01]  /*1ea0*/  @!P1 LDC.64 R32, c[0x0][0x3e0] ;  /* 0x0000f800ff209b82 */ /* 0x000f220000000a00 */
[C---:B------:R-:W-:Y:S02]  /*1eb0*/  @!P6 IMAD R31, R45.reuse, R31, R2 ;  /* 0x0000001f2d1fe224 */ /* 0x040fe400078e0202 */
[----:B------:R-:W-:Y:S01]  /*1ec0*/  @!P6 IMAD.WIDE.U32 R40, R45, R30, R40 ;  /* 0x0000001e2d28e225 */ /* 0x000fe200078e0028 */
[----:B------:R-:W-:-:S04]  /*1ed0*/  MOV R53, RZ ;  /* 0x000000ff00357202 */ /* 0x000fc80000000f00 */
[----:B-1----:R-:W1:Y:S01]  /*1ee0*/  @!P2 LDC.64 R34, c[0x0][0x390] ;  /* 0x0000e400ff22ab82 */ /* 0x002e620000000a00 */
[----:B------:R-:W-:Y:S01]  /*1ef0*/  @!P6 IADD3 R2, PT, PT, R41, R31, RZ ;  /* 0x0000001f2902e210 */ /* 0x000fe20007ffe0ff */
[----:B------:R4:W3:Y:S01]  /*1f00*/  @!P3 LDG.E R53, desc[UR6][R42.64] ;  /* 0x000000062a35b981 */ /* 0x0008e2000c1e1900 */
[----:B------:R-:W-:Y:S02]  /*1f10*/  MOV R73, RZ ;  /* 0x000000ff00497202 */ /* 0x000fe40000000f00 */
[----:B0-----:R-:W-:-:S03]  /*1f20*/  @!P6 LEA R38, P3, R40, R38, 0x1 ;  /* 0x000000262826e211 */ /* 0x001fc600078608ff */
[----:B------:R-:W0:Y:S01]  /*1f30*/  @!P1 LDC.64 R30, c[0x0][0x390] ;  /* 0x0000e400ff1e9b82 */ /* 0x000e220000000a00 */
[----:B------:R4:W3:Y:S02]  /*1f40*/  @!P5 LDG.E R73, desc[UR6][R28.64] ;  /* 0x000000061c49d981 */ /* 0x0008e4000c1e1900 */
[----:B----4-:R-:W-:Y:S01]  /*1f50*/  IADD3 R43, PT, PT, R9, 0xe8, RZ ;  /* 0x000000e8092b7810 */ /* 0x010fe20007ffe0ff */
[----:B------:R-:W-:Y:S01]  /*1f60*/  @!P2 IMAD R4, R49, R36, RZ ;  /* 0x000000243104a224 */ /* 0x000fe200078e02ff */
[----:B------:R-:W-:Y:S02]  /*1f70*/  @!P6 LEA.HI.X R39, R40, R39, R2, 0x1, P3 ;  /* 0x000000272827e211 */ /* 0x000fe400018f0c02 */
[----:B------:R-:W-:Y:S02]  /*1f80*/  ISETP.GE.U32.AND P3, PT, R43, UR4, PT ;  /* 0x000000042b007c0c */ /* 0x000fe4000bf66070 */
[----:B------:R-:W-:Y:S02]  /*1f90*/  SHF.R.S32.HI R41, RZ, 0x1f, R43 ;  /* 0x0000001fff297819 */ /* 0x000fe4000001142b */
[----:B------:R-:W-:-:S02]  /*1fa0*/  @!P2 MOV R28, R110 ;  /* 0x0000006e001ca202 */ /* 0x000fc40000000f00 */
[----:B------:R-:W-:Y:S01]  /*1fb0*/  @!P2 MOV R29, R113 ;  /* 0x00000071001da202 */ /* 0x000fe20000000f00 */
[----:B------:R-:W-:Y:S01]  /*1fc0*/  @!P2 IMAD R45, R47, R37, R4 ;  /* 0x000000252f2da224 */ /* 0x000fe200078e0204 */
[----:B------:R-:W-:Y:S01]  /*1fd0*/  ISETP.GE.AND.EX P3, PT, R41, UR5, PT, P3 ;  /* 0x0000000529007c0c */ /* 0x000fe2000bf66330 */
[----:B------:R-:W-:Y:S02]  /*1fe0*/  @!P1 IMAD R2, R93, R32, RZ ;  /* 0x000000205d029224 */ /* 0x000fe400078e02ff */
[----:B------:R-:W-:Y:S01]  /*1ff0*/  @!P2 IMAD.WIDE.U32 R36, R47, R36, R28 ;  /* 0x000000242f24a225 */ /* 0x000fe200078e001c */
[----:B------:R-:W-:Y:S02]  /*2000*/  @!P1 MOV R28, R110 ;  /* 0x0000006e001c9202 */ /* 0x000fe40000000f00 */
[----:B------:R-:W-:Y:S01]  /*2010*/  @!P1 MOV R29, R113 ;  /* 0x00000071001d9202 */ /* 0x000fe20000000f00 */
[----:B------:R-:W-:Y:S01]  /*2020*/  @!P1 IMAD R49, R98, R33, R2 ;  /* 0x0000002162319224 */ /* 0x000fe200078e0202 */
[----:B------:R-:W-:-:S02]  /*2030*/  MOV R77, RZ ;  /* 0x000000ff004d7202 */ /* 0x000fc40000000f00 */
[----:B------:R-:W-:Y:S01]  /*2040*/  @!P2 IADD3 R2, PT, PT, R37, R45, RZ ;  /* 0x0000002d2502a210 */ /* 0x000fe20007ffe0ff */
[----:B------:R-:W-:Y:S01]  /*2050*/  @!P1 IMAD.WIDE.U32 R28, R98, R32, R28 ;  /* 0x00000020621c9225 */ /* 0x000fe200078e001c */
[C---:B-1----:R-:W-:Y:S01]  /*2060*/  @!P2 LEA R8, P5, R36.reuse, R34, 0x1 ;  /* 0x000000222408a211 */ /* 0x042fe200078a08ff */
[----:B------:R-:W1:Y:S01]  /*2070*/  @!P3 LDC.64 R32, c[0x0][0x3e0] ;  /* 0x0000f800ff20bb82 */ /* 0x000e620000000a00 */
[----:B------:R-:W-:Y:S01]  /*2080*/  IADD3 R45, PT, PT, R9, 0xf0, RZ ;  /* 0x000000f0092d7810 */ /* 0x000fe20007ffe0ff */
[----:B------:R0:W4:Y:S01]  /*2090*/  @!P6 LDG.E R77, desc[UR6][R38.64] ;  /* 0x00000006264de981 */ /* 0x000122000c1e1900 */
[----:B------:R-:W-:Y:S02]  /*20a0*/  @!P2 LEA.HI.X R9, R36, R35, R2, 0x1, P5 ;  /* 0x000000232409a211 */ /* 0x000fe400028f0c02 */
[----:B------:R-:W-:Y:S02]  /*20b0*/  ISETP.GE.U32.AND P5, PT, R45, UR4, PT ;  /* 0x000000042d007c0c */ /* 0x000fe4000bfa6070 */
[----:B------:R-:W-:Y:S01]  /*20c0*/  SHF.R.S32.HI R47, RZ, 0x1f, R45 ;  /* 0x0000001fff2f7819 */ /* 0x000fe2000001142d */
[----:B------:R-:W2:Y:S01]  /*20d0*/  @!P3 LDC.64 R36, c[0x0][0x390] ;  /* 0x0000e400ff24bb82 */ /* 0x000ea20000000a00 */
[----:B------:R-:W-:-:S02]  /*20e0*/  @!P1 IADD3 R2, PT, PT, R29, R49, RZ ;  /* 0x000000311d029210 */ /* 0x000fc40007ffe0ff */
[C---:B0-----:R-:W-:Y:S02]  /*20f0*/  @!P1 LEA R38, P6, R28.reuse, R30, 0x1 ;  /* 0x0000001e1c269211 */ /* 0x041fe400078c08ff */
[----:B------:R-:W-:Y:S02]  /*2100*/  ISETP.GE.AND.EX P5, PT, R47, UR5, PT, P5 ;  /* 0x000000052f007c0c */ /* 0x000fe4000bfa6350 */
[----:B------:R-:W-:Y:S02]  /*2110*/  @!P1 LEA.HI.X R39, R28, R31, R2, 0x1, P6 ;  /* 0x0000001f1c279211 */ /* 0x000fe400030f0c02 */
[----:B------:R-:W-:-:S04]  /*2120*/  ISETP.GE.U32.AND P6, PT, R96, UR4, PT ;  /* 0x0000000460007c0c */ /* 0x000fc8000bfc6070 */
[----:B------:R-:W-:-:S05]  /*2130*/  ISETP.GE.AND.EX P6, PT, R91, UR5, PT, P6 ;  /* 0x000000055b007c0c */ /* 0x000fca000bfc6360 */
[----:B------:R-:W0:Y:S01]  /*2140*/  @!P5 LDC.64 R34, c[0x0][0x3e0] ;  /* 0x0000f800ff22db82 */ /* 0x000e220000000a00 */
[----:B-1----:R-:W-:Y:S01]  /*2150*/  @!P3 IMAD R2, R41, R32, RZ ;  /* 0x000000202902b224 */ /* 0x002fe200078e02ff */
[----:B------:R-:W-:Y:S02]  /*2160*/  @!P3 MOV R40, R110 ;  /* 0x0000006e0028b202 */ /* 0x000fe40000000f00 */
[----:B------:R-:W-:-:S04]  /*2170*/  @!P3 MOV R41, R113 ;  /* 0x000000710029b202 */ /* 0x000fc80000000f00 */
[----:B------:R-:W1:Y:S01]  /*2180*/  @!P6 LDC.64 R28, c[0x0][0x3e0] ;  /* 0x0000f800ff1ceb82 */ /* 0x000e620000000a00 */
[C---:B------:R-:W-:Y:S02]  /*2190*/  @!P3 IMAD R49, R43.reuse, R33, R2 ;  /* 0x000000212b31b224 */ /* 0x040fe400078e0202 */
[----:B------:R-:W-:-:S05]  /*21a0*/  @!P3 IMAD.WIDE.U32 R40, R43, R32, R40 ;  /* 0x000000202b28b225 */ /* 0x000fca00078e0028 */
[----:B------:R-:W5:Y:S01]  /*21b0*/  @!P5 LDC.64 R30, c[0x0][0x390] ;  /* 0x0000e400ff1edb82 */ /* 0x000f620000000a00 */
[----:B------:R-:W-:Y:S02]  /*21c0*/  MOV R79, RZ ;  /* 0x000000ff004f7202 */ /* 0x000fe40000000f00 */
[----:B------:R-:W-:-:S05]  /*21d0*/  MOV R75, RZ ;  /* 0x000000ff004b7202 */ /* 0x000fca0000000f00 */
[----:B------:R-:W5:Y:S01]  /*21e0*/  @!P6 LDC.64 R32, c[0x0][0x390] ;  /* 0x0000e400ff20eb82 */ /* 0x000f620000000a00 */
[----:B------:R2:W4:Y:S01]  /*21f0*/  @!P2 LDG.E R79, desc[UR6][R8.64] ;  /* 0x00000006084fa981 */ /* 0x000522000c1e1900 */
[----:B0-----:R-:W-:Y:S01]  /*2200*/  @!P5 IMAD R4, R47, R34, RZ ;  /* 0x000000222f04d224 */ /* 0x001fe200078e02ff */
[----:B------:R-:W-:Y:S02]  /*2210*/  @!P3 IADD3 R2, PT, PT, R41, R49, RZ ;  /* 0x000000312902b210 */ /* 0x000fe40007ffe0ff */
[----:B------:R0:W4:Y:S01]  /*2220*/  @!P1 LDG.E R75, desc[UR6][R38.64] ;  /* 0x00000006264b9981 */ /* 0x000122000c1e1900 */
[C---:B--2---:R-:W-:Y:S02]  /*2230*/  @!P3 LEA R36, P1, R40.reuse, R36, 0x1 ;  /* 0x000000242824b211 */ /* 0x044fe400078208ff */
[----:B------:R-:W-:Y:S02]  /*2240*/  @!P5 MOV R8, R110 ;  /* 0x0000006e0008d202 */ /* 0x000fe40000000f00 */
[----:B------:R-:W-:Y:S01]  /*2250*/  @!P5 MOV R9, R113 ;  /* 0x000000710009d202 */ /* 0x000fe20000000f00 */
[----:B0-----:R-:W-:Y:S01]  /*2260*/  @!P5 IMAD R39, R45, R35, R4 ;  /* 0x000000232d27d224 */ /* 0x001fe200078e0204 */
[----:B------:R-:W-:Y:S01]  /*2270*/  @!P3 LEA.HI.X R37, R40, R37, R2, 0x1, P1 ;  /* 0x000000252825b211 */ /* 0x000fe200008f0c02 */
[----:B-1----:R-:W-:-:S02]  /*2280*/  @!P6 IMAD R2, R91, R28, RZ ;  /* 0x0000001c5b02e224 */ /* 0x002fc400078e02ff */
[----:B------:R-:W-:Y:S01]  /*2290*/  @!P5 IMAD.WIDE.U32 R34, R45, R34, R8 ;  /* 0x000000222d22d225 */ /* 0x000fe200078e0008 */
[----:B------:R-:W-:Y:S02]  /*22a0*/  @!P6 MOV R8, R110 ;  /* 0x0000006e0008e202 */ /* 0x000fe40000000f00 */
[----:B------:R-:W-:Y:S01]  /*22b0*/  @!P6 MOV R9, R113 ;  /* 0x000000710009e202 */ /* 0x000fe20000000f00 */
[C---:B------:R-:W-:Y:S01]  /*22c0*/  @!P6 IMAD R41, R96.reuse, R29, R2 ;  /* 0x0000001d6029e224 */ /* 0x040fe200078e0202 */
[----:B------:R-:W-:Y:S02]  /*22d0*/  MOV R81, RZ ;  /* 0x000000ff00517202 */ /* 0x000fe40000000f00 */
[----:B------:R-:W-:Y:S01]  /*22e0*/  @!P5 IADD3 R2, PT, PT, R35, R39, RZ ;  /* 0x000000272302d210 */ /* 0x000fe20007ffe0ff */
[----:B------:R-:W-:Y:S01]  /*22f0*/  @!P6 IMAD.WIDE.U32 R28, R96, R28, R8 ;  /* 0x0000001c601ce225 */ /* 0x000fe200078e0008 */
[C---:B-----5:R-:W-:Y:S02]  /*2300*/  @!P5 LEA R30, P1, R34.reuse, R30, 0x1 ;  /* 0x0000001e221ed211 */ /* 0x060fe400078208ff */
[----:B------:R-:W-:Y:S01]  /*2310*/  MOV R83, RZ ;  /* 0x000000ff00537202 */ /* 0x000fe20000000f00 */
[----:B------:R-:W2:Y:S01]  /*2320*/  @!P3 LDG.E R81, desc[UR6][R36.64] ;  /* 0x000000062451b981 */ /* 0x000ea2000c1e1900 */
[----:B------:R-:W-:-:S02]  /*2330*/  @!P5 LEA.HI.X R31, R34, R31, R2, 0x1, P1 ;  /* 0x0000001f221fd211 */ /* 0x000fc400008f0c02 */
[----:B------:R-:W-:Y:S02]  /*2340*/  @!P6 IADD3 R2, PT, PT, R29, R41, RZ ;  /* 0x000000291d02e210 */ /* 0x000fe40007ffe0ff */
[C---:B------:R-:W-:Y:S01]  /*2350*/  @!P6 LEA R32, P1, R28.reuse, R32, 0x1 ;  /* 0x000000201c20e211 */ /* 0x040fe200078208ff */
[----:B------:R0:W5:Y:S01]  /*2360*/  @!P5 LDG.E R83, desc[UR6][R30.64] ;  /* 0x000000061e53d981 */ /* 0x000162000c1e1900 */
[----:B------:R-:W-:Y:S02]  /*2370*/  MOV R85, RZ ;  /* 0x000000ff00557202 */ /* 0x000fe40000000f00 */
[----:B------:R-:W-:-:S05]  /*2380*/  @!P6 LEA.HI.X R33, R28, R33, R2, 0x1, P1 ;  /* 0x000000211c21e211 */ /* 0x000fca00008f0c02 */
[----:B------:R1:W5:Y:S01]  /*2390*/  @!P6 LDG.E R85, desc[UR6][R32.64] ;  /* 0x000000062055e981 */ /* 0x000362000c1e1900 */
[--C-:B------:R-:W-:Y:S02]  /*23a0*/  HADD2.F32 R89, -RZ, R86.reuse.H0_H0 ;  /* 0x20000056ff597230 */ /* 0x100fe40000004100 */
[----:B------:R-:W-:-:S05]  /*23b0*/  HADD2.F32 R86, -RZ, R86.H1_H1 ;  /* 0x30000056ff567230 */ /* 0x000fca0000004100 */
[C---:B------:R-:W-:Y:S01]  /*23c0*/  FADD.FTZ R4, R89.reuse, R86 ;  /* 0x0000005659047221 */ /* 0x040fe20000010000 */
[----:B------:R-:W-:Y:S01]  /*23d0*/  FMUL.FTZ R6, R86, R86 ;  /* 0x0000005656067220 */ /* 0x000fe20000410000 */
[--C-:B------:R-:W-:Y:S02]  /*23e0*/  HADD2.F32 R2, -RZ, R3.reuse.H0_H0 ;  /* 0x20000003ff027230 */ /* 0x100fe40000004100 */
[----:B------:R-:W-:Y:S01]  /*23f0*/  FADD.FTZ R4, RZ, R4 ;  /* 0x00000004ff047221 */ /* 0x000fe20000010000 */
[----:B------:R-:W-:Y:S02]  /*2400*/  HADD2.F32 R3, -RZ, R3.H1_H1 ;  /* 0x30000003ff037230 */ /* 0x000fe40000004100 */
[----:B------:R-:W-:-:S04]  /*2410*/  FFMA.FTZ R6, R89, R89, R6 ;  /* 0x0000005959067223 */ /* 0x000fc80000010006 */
[----:B------:R-:W-:Y:S01]  /*2420*/  FADD.FTZ R6, RZ, R6 ;  /* 0x00000006ff067221 */ /* 0x000fe20000010000 */
[----:B0-----:R-:W-:Y:S01]  /*2430*/  FMUL.FTZ R31, R3, R3 ;  /* 0x00000003031f7220 */ /* 0x001fe20000410000 */
[--C-:B------:R-:W-:Y:S02]  /*2440*/  HADD2.F32 R87, -RZ, R0.reuse.H0_H0 ;  /* 0x20000000ff577230 */ /* 0x100fe40000004100 */
[----:B------:R-:W-:-:S05]  /*2450*/  HADD2.F32 R0, -RZ, R0.H1_H1 ;  /* 0x30000000ff007230 */ /* 0x000fca0000004100 */
[----:B------:R-:W-:Y:S01]  /*2460*/  FADD.FTZ R9, R87, R0 ;  /* 0x0000000057097221 */ /* 0x000fe20000010000 */
[----:B------:R-:W-:-:S03]  /*2470*/  FMUL.FTZ R8, R0, R0 ;  /* 0x0000000000087220 */ /* 0x000fc60000410000 */
[----:B------:R-:W-:Y:S01]  /*2480*/  FADD.FTZ R9, R4, R9 ;  /* 0x0000000904097221 */ /* 0x000fe20000010000 */
[--C-:B------:R-:W-:Y:S02]  /*2490*/  HADD2.F32 R4, -RZ, R5.reuse.H0_H0 ;  /* 0x20000005ff047230 */ /* 0x100fe40000004100 */
[----:B------:R-:W-:Y:S01]  /*24a0*/  FFMA.FTZ R29, R87, R87, R8 ;  /* 0x00000057571d7223 */ /* 0x000fe20000010008 */
[----:B------:R-:W-:Y:S01]  /*24b0*/  FADD.FTZ R8, R2, R3 ;  /* 0x0000000302087221 */ /* 0x000fe20000010000 */
[----:B------:R-:W-:Y:S02]  /*24c0*/  HADD2.F32 R5, -RZ, R5.H1_H1 ;  /* 0x30000005ff057230 */ /* 0x000fe40000004100 */
        /* <DEDUP_REMOVED lines=8> */
[----:B------:R-:W-:Y:S01]  /*2550*/  FADD.FTZ R14, R8, R9 ;  /* 0x00000009080e7221 */ /* 0x000fe20000010000 */
[----:B------:R-:W-:Y:S01]  /*2560*/  FADD.FTZ R29, R6, R7 ;  /* 0x00000007061d7221 */ /* 0x000fe20000010000 */
[--C-:B------:R-:W-:Y:S02]  /*2570*/  HADD2.F32 R8, -RZ, R10.reuse.H0_H0 ;  /* 0x2000000aff087230 */ /* 0x100fe40000004100 */
[----:B------:R-:W-:Y:S01]  /*2580*/  FFMA.FTZ R31, R4, R4, R31 ;  /* 0x00000004041f7223 */ /* 0x000fe2000001001f */
[----:B------:R-:W-:Y:S02]  /*2590*/  HADD2.F32 R9, -RZ, R10.H1_H1 ;  /* 0x3000000aff097230 */ /* 0x000fe40000004100 */
[----:B-1----:R-:W-:Y:S01]  /*25a0*/  FMUL.FTZ R33, R7, R7 ;  /* 0x0000000707217220 */ /* 0x002fe20000410000 */
        /* <DEDUP_REMOVED lines=10> */
[----:B------:R-:W-:Y:S01]  /*2650*/  FADD.FTZ R29, R10, R11 ;  /* 0x0000000b0a1d7221 */ /* 0x000fe20000010000 */
[----:B------:R-:W-:Y:S01]  /*2660*/  FFMA.FTZ R16, R8, R8, R31 ;  /* 0x0000000808107223 */ /* 0x000fe2000001001f */
[----:B------:R-:W-:-:S02]  /*2670*/  HADD2.F32 R13, -RZ, R13.H1_H1 ;  /* 0x3000000dff0d7230 */ /* 0x000fc40000004100 */
[----:B------:R-:W-:Y:S01]  /*2680*/  FMUL.FTZ R31, R11, R11 ;  /* 0x0000000b0b1f7220 */ /* 0x000fe20000410000 */
[----:B------:R-:W-:Y:S01]  /*2690*/  FADD.FTZ R29, R14, R29 ;  /* 0x0000001d0e1d7221 */ /* 0x000fe20000010000 */
[--C-:B------:R-:W-:Y:S02]  /*26a0*/  HADD2.F32 R14, -RZ, R15.reuse.H0_H0 ;  /* 0x2000000fff0e7230 */ /* 0x100fe40000004100 */
[----:B------:R-:W-:Y:S01]  /*26b0*/  FADD.FTZ R16, R33, R16 ;  /* 0x0000001021107221 */ /* 0x000fe20000010000 */
[----:B------:R-:W-:Y:S01]  /*26c0*/  FFMA.FTZ R31, R10, R10, R31 ;  /* 0x0000000a0a1f7223 */ /* 0x000fe2000001001f */
[----:B------:R-:W-:Y:S01]  /*26d0*/  FADD.FTZ R18, R12, R13 ;  /* 0x0000000d0c127221 */ /* 0x000fe20000010000 */
[----:B------:R-:W-:Y:S02]  /*26e0*/  HADD2.F32 R15, -RZ, R15.H1_H1 ;  /* 0x3000000fff0f7230 */ /* 0x000fe40000004100 */
[----:B------:R-:W-:Y:S01]  /*26f0*/  FMUL.FTZ R33, R13, R13 ;  /* 0x0000000d0d217220 */ /* 0x000fe20000410000 */
[----:B------:R-:W-:Y:S01]  /*2700*/  FADD.FTZ R31, R16, R31 ;  /* 0x0000001f101f7221 */ /* 0x000fe20000010000 */
        /* <DEDUP_REMOVED lines=10> */
[----:B------:R-:W-:Y:S01]  /*27b0*/  FADD.FTZ R22, R16, R17 ;  /* 0x0000001110167221 */ /* 0x000fe20000010000 */
[----:B------:R-:W-:-:S02]  /*27c0*/  HADD2.F32 R19, -RZ, R19.H1_H1 ;  /* 0x30000013ff137230 */ /* 0x000fc40000004100 */
[----:B------:R-:W-:Y:S01]  /*27d0*/  FMUL.FTZ R31, R17, R17 ;  /* 0x00000011111f7220 */ /* 0x000fe20000410000 */
[----:B------:R-:W-:Y:S01]  /*27e0*/  FADD.FTZ R33, R20, R33 ;  /* 0x0000002114217221 */ /* 0x000fe20000010000 */
[----:B------:R-:W-:Y:S01]  /*27f0*/  FADD.FTZ R22, R29, R22 ;  /* 0x000000161d167221 */ /* 0x000fe20000010000 */
[----:B------:R-:W-:Y:S01]  /*2800*/  FADD.FTZ R29, R18, R19 ;  /* 0x00000013121d7221 */ /* 0x000fe20000010000 */
[----:B------:R-:W-:Y:S01]  /*2810*/  FFMA.FTZ R24, R16, R16, R31 ;  /* 0x0000001010187223 */ /* 0x000fe2000001001f */
[----:B------:R-:W-:Y:S02]  /*2820*/  FMUL.FTZ R31, R19, R19 ;  /* 0x00000013131f7220 */ /* 0x000fe40000410000 */
[----:B------:R-:W-:Y:S01]  /*2830*/  FADD.FTZ R29, R22, R29 ;  /* 0x0000001d161d7221 */ /* 0x000fe20000010000 */
[--C-:B------:R-:W-:Y:S02]  /*2840*/  HADD2.F32 R22, -RZ, R23.reuse.H0_H0 ;  /* 0x20000017ff167230 */ /* 0x100fe40000004100 */
[----:B------:R-:W-:Y:S01]  /*2850*/  FADD.FTZ R24, R33, R24 ;  /* 0x0000001821187221 */ /* 0x000fe20000010000 */
[----:B------:R-:W-:Y:S01]  /*2860*/  FFMA.FTZ R31, R18, R18, R31 ;  /* 0x00000012121f7223 */ /* 0x000fe2000001001f */
[----:B------:R-:W-:-:S03]  /*2870*/  HADD2.F32 R23, -RZ, R23.H1_H1 ;  /* 0x30000017ff177230 */ /* 0x000fc60000004100 */
[----:B------:R-:W-:Y:S01]  /*2880*/  FADD.FTZ R31, R24, R31 ;  /* 0x0000001f181f7221 */ /* 0x000fe20000010000 */
[--C-:B------:R-:W-:Y:S02]  /*2890*/  HADD2.F32 R24, -RZ, R25.reuse.H0_H0 ;  /* 0x20000019ff187230 */ /* 0x100fe40000004100 */
[----:B------:R-:W-:-:S05]  /*28a0*/  HADD2.F32 R25, -RZ, R25.H1_H1 ;  /* 0x30000019ff197230 */ /* 0x000fca0000004100 */
[----:B------:R-:W-:Y:S01]  /*28b0*/  FADD.FTZ R30, R24, R25 ;  /* 0x00000019181e7221 */ /* 0x000fe20000010000 */
[--C-:B------:R-:W-:Y:S02]  /*28c0*/  HADD2.F32 R54, -RZ, R55.reuse.H0_H0 ;  /* 0x20000037ff367230 */ /* 0x100fe40000004100 */
[----:B------:R-:W-:Y:S02]  /*28d0*/  HADD2.F32 R55, -RZ, R55.H1_H1 ;  /* 0x30000037ff377230 */ /* 0x000fe40000004100 */
[--C-:B---3--:R-:W-:Y:S02]  /*28e0*/  HADD2.F32 R20, -RZ, R21.reuse.H0_H0 ;  /* 0x20000015ff147230 */ /* 0x108fe40000004100 */
[----:B------:R-:W-:-:S05]  /*28f0*/  HADD2.F32 R21, -RZ, R21.H1_H1 ;  /* 0x30000015ff157230 */ /* 0x000fca0000004100 */
[----:B------:R-:W-:Y:S01]  /*2900*/  FADD.FTZ R26, R20, R21 ;  /* 0x00000015141a7221 */ /* 0x000fe20000010000 */
[----:B------:R-:W-:-:S03]  /*2910*/  FMUL.FTZ R33, R21, R21 ;  /* 0x0000001515217220 */ /* 0x000fc60000410000 */
[----:B------:R-:W-:Y:S01]  /*2920*/  FADD.FTZ R26, R29, R26 ;  /* 0x0000001a1d1a7221 */ /* 0x000fe20000010000 */
[----:B------:R-:W-:Y:S01]  /*2930*/  FADD.FTZ R29, R22, R23 ;  /* 0x00000017161d7221 */ /* 0x000fe20000010000 */
[----:B------:R-:W-:Y:S01]  /*2940*/  FFMA.FTZ R28, R20, R20, R33 ;  /* 0x00000014141c7223 */ /* 0x000fe20000010021 */
[----:B------:R-:W-:Y:S02]  /*2950*/  FMUL.FTZ R33, R23, R23 ;  /* 0x0000001717217220 */ /* 0x000fe40000410000 */
[----:B------:R-:W-:Y:S01]  /*2960*/  FADD.FTZ R29, R26, R29 ;  /* 0x0000001d1a1d7221 */ /* 0x000fe20000010000 */
[--C-:B------:R-:W-:Y:S02]  /*2970*/  HADD2.F32 R26, -RZ, R27.reuse.H0_H0 ;  /* 0x2000001bff1a7230 */ /* 0x100fe40000004100 */
[----:B------:R-:W-:Y:S01]  /*2980*/  FADD.FTZ R28, R31, R28 ;  /* 0x0000001c1f1c7221 */ /* 0x000fe20000010000 */
[----:B------:R-:W-:Y:S02]  /*2990*/  HADD2.F32 R27, -RZ, R27.H1_H1 ;  /* 0x3000001bff1b7230 */ /* 0x000fe40000004100 */
[----:B------:R-:W-:Y:S01]  /*29a0*/  FFMA.FTZ R33, R22, R22, R33 ;  /* 0x0000001616217223 */ /* 0x000fe20000010021 */
[----:B------:R-:W-:Y:S01]  /*29b0*/  FMUL.FTZ R31, R25, R25 ;  /* 0x00000019191f7220 */ /* 0x000fe20000410000 */
[----:B------:R-:W-:Y:S01]  /*29c0*/  FADD.FTZ R29, R29, R30 ;  /* 0x0000001e1d1d7221 */ /* 0x000fe20000010000 */
[----:B------:R-:W-:-:S02]  /*29d0*/  HADD2.F32 R52, -RZ, R53.H0_H0 ;  /* 0x20000035ff347230 */ /* 0x000fc40000004100 */
[----:B------:R-:W-:Y:S01]  /*29e0*/  FADD.FTZ R30, R26, R27 ;  /* 0x0000001b1a1e7221 */ /* 0x000fe20000010000 */
[----:B------:R-:W-:Y:S02]  /*29f0*/  HADD2.F32 R53, -RZ, R53.H1_H1 ;  /* 0x30000035ff357230 */ /* 0x000fe40000004100 */
        /* <DEDUP_REMOVED lines=57> */
[----:B------:R-:W-:Y:S01]  /*2d90*/  FADD.FTZ R28, R28, R31 ;  /* 0x0000001f1c1c7221 */ /* 0x000fe20000010000 */
[--C-:B------:R-:W-:Y:S02]  /*2da0*/  HADD2.F32 R70, -RZ, R71.reuse.H0_H0 ;  /* 0x20000047ff467230 */ /* 0x100fe40000004100 */
[----:B------:R-:W-:Y:S01]  /*2db0*/  FFMA.FTZ R33, R66, R66, R33 ;  /* 0x0000004242217223 */ /* 0x000fe20000010021 */
        /* <DEDUP_REMOVED lines=16> */
[----:B----4-:R-:W-:-:S02]  /*2ec0*/  HADD2.F32 R74, -RZ, R75.H1_H1 ;  /* 0x3000004bff4a7230 */ /* 0x010fc40000004100 */
[----:B------:R-:W-:Y:S01]  /*2ed0*/  FADD.FTZ R28, R28, R33 ;  /* 0x000000211c1c7221 */ /* 0x000fe20000010000 */
[----:B------:R-:W-:Y:S02]  /*2ee0*/  HADD2.F32 R75, -RZ, R75.H0_H0 ;  /* 0x2000004bff4b7230 */ /* 0x000fe40000004100 */
[----:B------:R-:W-:Y:S01]  /*2ef0*/  FFMA.FTZ R31, R72, R72, R31 ;  /* 0x00000048481f7223 */ /* 0x000fe2000001001f */
[--C-:B------:R-:W-:Y:S02]  /*2f00*/  HADD2.F32 R76, -RZ, R77.reuse.H1_H1 ;  /* 0x3000004dff4c7230 */ /* 0x100fe40000004100 */
[----:B------:R-:W-:Y:S01]  /*2f10*/  FMUL.FTZ R32, R74, R74 ;  /* 0x0000004a4a207220 */ /* 0x000fe20000410000 */
[----:B------:R-:W-:Y:S01]  /*2f20*/  FADD.FTZ R29, R29, R30 ;  /* 0x0000001e1d1d7221 */ /* 0x000fe20000010000 */
[----:B------:R-:W-:Y:S01]  /*2f30*/  FADD.FTZ R28, R28, R31 ;  /* 0x0000001f1c1c7221 */ /* 0x000fe20000010000 */
[C---:B------:R-:W-:Y:S01]  /*2f40*/  FADD.FTZ R30, R75.reuse, R74 ;  /* 0x0000004a4b1e7221 */ /* 0x040fe20000010000 */
[----:B------:R-:W-:Y:S01]  /*2f50*/  FFMA.FTZ R31, R75, R75, R32 ;  /* 0x0000004b4b1f7223 */ /* 0x000fe20000010020 */
[----:B------:R-:W-:-:S02]  /*2f60*/  HADD2.F32 R77, -RZ, R77.H0_H0 ;  /* 0x2000004dff4d7230 */ /* 0x000fc40000004100 */
[----:B------:R-:W-:Y:S01]  /*2f70*/  FMUL.FTZ R32, R76, R76 ;  /* 0x0000004c4c207220 */ /* 0x000fe20000410000 */
[--C-:B------:R-:W-:Y:S02]  /*2f80*/  HADD2.F32 R78, -RZ, R79.reuse.H1_H1 ;  /* 0x3000004fff4e7230 */ /* 0x100fe40000004100 */
[----:B------:R-:W-:Y:S01]  /*2f90*/  FADD.FTZ R29, R29, R30 ;  /* 0x0000001e1d1d7221 */ /* 0x000fe20000010000 */
[----:B------:R-:W-:Y:S01]  /*2fa0*/  FADD.FTZ R28, R28, R31 ;  /* 0x0000001f1c1c7221 */ /* 0x000fe20000010000 */
[C---:B------:R-:W-:Y:S01]  /*2fb0*/  FADD.FTZ R30, R77.reuse, R76 ;  /* 0x0000004c4d1e7221 */ /* 0x040fe20000010000 */
[----:B------:R-:W-:Y:S01]  /*2fc0*/  FFMA.FTZ R31, R77, R77, R32 ;  /* 0x0000004d4d1f7223 */ /* 0x000fe20000010020 */
[----:B------:R-:W-:Y:S02]  /*2fd0*/  HADD2.F32 R79, -RZ, R79.H0_H0 ;  /* 0x2000004fff4f7230 */ /* 0x000fe40000004100 */
[----:B------:R-:W-:Y:S01]  /*2fe0*/  FMUL.FTZ R32, R78, R78 ;  /* 0x0000004e4e207220 */ /* 0x000fe20000410000 */
[----:B------:R-:W-:Y:S01]  /*2ff0*/  FADD.FTZ R29, R29, R30 ;  /* 0x0000001e1d1d7221 */ /* 0x000fe20000010000 */
[----:B------:R-:W-:Y:S01]  /*3000*/  FADD.FTZ R28, R28, R31 ;  /* 0x0000001f1c1c7221 */ /* 0x000fe20000010000 */
[----:B------:R-:W-:Y:S01]  /*3010*/  FADD.FTZ R30, R79, R78 ;  /* 0x0000004e4f1e7221 */ /* 0x000fe20000010000 */
[----:B--2---:R-:W-:-:S02]  /*3020*/  HADD2.F32 R80, -RZ, R81.H1_H1 ;  /* 0x30000051ff507230 */ /* 0x004fc40000004100 */
[----:B------:R-:W-:Y:S01]  /*3030*/  FFMA.FTZ R31, R79, R79, R32 ;  /* 0x0000004f4f1f7223 */ /* 0x000fe20000010020 */
[----:B------:R-:W-:Y:S02]  /*3040*/  HADD2.F32 R81, -RZ, R81.H0_H0 ;  /* 0x20000051ff517230 */ /* 0x000fe40000004100 */
[----:B------:R-:W-:Y:S01]  /*3050*/  FMUL.FTZ R32, R80, R80 ;  /* 0x0000005050207220 */ /* 0x000fe20000410000 */
[--C-:B-----5:R-:W-:Y:S02]  /*3060*/  HADD2.F32 R82, -RZ, R83.reuse.H1_H1 ;  /* 0x30000053ff527230 */ /* 0x120fe40000004100 */
        /* <DEDUP_REMOVED lines=57> */
.L_x_3150:
[----:B------:R-:W-:Y:S05]  /*3400*/  BSYNC.RECONVERGENT B0 ;  /* 0x0000000000007941 */ /* 0x000fea0003800200 */
.L_x_3149:
        /* <DEDUP_REMOVED lines=44> */
.L_x_3152:
[----:B------:R-:W-:Y:S05]  /*36d0*/  BSYNC.RECONVERGENT B0 ;  /* 0x0000000000007941 */ /* 0x000fea0003800200 */
.L_x_3151:
        /* <DEDUP_REMOVED lines=27> */
.L_x_3155:
[----:B------:R-:W3:Y:S04]  /*3890*/  LDG.E.STRONG.GPU R30, desc[UR6][R28.64] ;  /* 0x000000061c1e7981 */ /* 0x000ee8000c1ef900 */
[----:B---3--:R-:W-:Y:S01]  /*38a0*/  CCTL.IVALL ;  /* 0x00000000ff00798f */ /* 0x008fe20002000000 */
[----:B------:R-:W-:Y:S05]  /*38b0*/  YIELD ;  /* 0x0000000000007946 */ /* 0x000fea0003800000 */
[----:B------:R-:W-:-:S13]  /*38c0*/  ISETP.NE.AND P1, PT, R30, R37, PT ;  /* 0x000000251e00720c */ /* 0x000fda0003f25270 */
[----:B------:R-:W-:Y:S05]  /*38d0*/  @P1 BRA `(.L_x_3155) ;  /* 0xfffffffc00ec1947 */ /* 0x000fea000383ffff */
.L_x_3154:
        /* <DEDUP_REMOVED lines=16> */
.L_x_3157:
        /* <DEDUP_REMOVED lines=62> */
.L_x_3156:
        /* <DEDUP_REMOVED lines=38> */
.L_x_3158:
        /* <DEDUP_REMOVED lines=19> */
.L_x_3159:
        /* <DEDUP_REMOVED lines=9> */
.L_x_3160:
[----:B------:R-:W-:Y:S05]  /*41e0*/  BSYNC.RECONVERGENT B0 ;  /* 0x0000000000007941 */ /* 0x000fea0003800200 */
.L_x_3153:
        /* <DEDUP_REMOVED lines=10> */
[----:B------:R-:W4:Y:S01]  /*4290*/  LDCU UR5, c[0x0][0x404] ;  /* 0x00008080ff0577ac */ /* 0x000f220008000800 */
[----:B--2---:R-:W-:-:S04]  /*42a0*/  @P0 IMAD.WIDE R36, R107, 0x8, R28 ;  /* 0x000000086b240825 */ /* 0x004fc800078e021c */
[----:B-----5:R-:W-:Y:S01]  /*42b0*/  @P0 FMUL.FTZ R28, R32, UR8 ;  /* 0x00000008201c0c20 */ /* 0x020fe20008410000 */
[----:B------:R-:W-:Y:S01]  /*42c0*/  @P0 FMUL.FTZ R29, R33, UR8 ;  /* 0x00000008211d0c20 */ /* 0x000fe20008410000 */
[----:B------:R0:W-:Y:S04]  /*42d0*/  @!P2 STS.64 [UR4+0x98], R32 ;  /* 0x00009820ff00a988 */ /* 0x0001e80008000a04 */
[----:B------:R2:W-:Y:S01]  /*42e0*/  @P0 STG.E.64 desc[UR6][R36.64], R28 ;  /* 0x0000001c24000986 */ /* 0x0005e2000c101b06 */
[C---:B-1----:R-:W-:Y:S01]  /*42f0*/  IMAD.WIDE R38, R41.reuse, 0x2, R34 ;  /* 0x0000000229267825 */ /* 0x042fe200078e0222 */
[----:B------:R-:W-:Y:S03]  /*4300*/  BAR.SYNC.DEFER_BLOCKING 0x0 ;  /* 0x0000000000007b1d */ /* 0x000fe60000010000 */
[----:B---3--:R-:W-:-:S03]  /*4310*/  IMAD.WIDE R40, R41, 0x2, R30 ;  /* 0x0000000229287825 */ /* 0x008fc600078e021e */
[----:B------:R-:W3:Y:S04]  /*4320*/  LDG.E.U16 R45, desc[UR6][R38.64] ;  /* 0x00000006262d7981 */ /* 0x000ee8000c1e1500 */
[----:B------:R1:W5:Y:S04]  /*4330*/  LDG.E.U16 R46, desc[UR6][R38.64+0x2] ;  /* 0x00000206262e7981 */ /* 0x000368000c1e1500 */
[----:B------:R-:W5:Y:S04]  /*4340*/  LDG.E.U16 R48, desc[UR6][R40.64] ;  /* 0x0000000628307981 */ /* 0x000f68000c1e1500 */
[----:B------:R1:W5:Y:S01]  /*4350*/  LDG.E.U16 R47, desc[UR6][R40.64+0x2] ;  /* 0x00000206282f7981 */ /* 0x000362000c1e1500 */
[----:B0-----:R-:W-:Y:S01]  /*4360*/  HFMA2 R32, -RZ, RZ, 1.875, 0 ;  /* 0x3f800000ff207431 */ /* 0x001fe200000001ff */
[----:B--2---:R-:W-:Y:S01]  /*4370*/  SHF.R.U32.HI R28, RZ, 0x6, R92 ;  /* 0x00000006ff1c7819 */ /* 0x004fe2000001165c */
[----:B------:R-:W-:Y:S01]  /*4380*/  BSSY.RECONVERGENT B0, `(.L_x_3161) ;  /* 0x0000768000007945 */ /* 0x000fe20003800200 */
[----:B------:R-:W0:Y:S01]  /*4390*/  LDS.64 R30, [UR4+0x98] ;  /* 0x00009804ff1e7984 */ /* 0x000e220008000a00 */
[----:B------:R-:W2:Y:S02]  /*43a0*/  LDCU.U8 UR4, c[0x0][0x3fc] ;  /* 0x00007f80ff0477ac */ /* 0x000ea40008000000 */
[----:B----4-:R-:W-:-:S05]  /*43b0*/  IMAD R33, R103, UR5, R28 ;  /* 0x0000000567217c24 */ /* 0x010fca000f8e021c */
[C---:B------:R-:W-:Y:S02]  /*43c0*/  IADD3 R35, PT, PT, R33.reuse, 0xf0, RZ ;  /* 0x000000f021237810 */ /* 0x040fe40007ffe0ff */
[C---:B------:R-:W-:Y:S02]  /*43d0*/  IADD3 R36, PT, PT, R33.reuse, 0x48, RZ ;  /* 0x0000004821247810 */ /* 0x040fe40007ffe0ff */
[C---:B------:R-:W-:Y:S02]  /*43e0*/  IADD3 R37, PT, PT, R33.reuse, 0xb8, RZ ;  /* 0x000000b821257810 */ /* 0x040fe40007ffe0ff */
[C---:B-1----:R-:W-:Y:S02]  /*43f0*/  IADD3 R38, PT, PT, R33.reuse, 0xa0, RZ ;  /* 0x000000a021267810 */ /* 0x042fe40007ffe0ff */
[----:B------:R-:W-:Y:S02]  /*4400*/  IADD3 R39, PT, PT, R33, 0xc0, RZ ;  /* 0x000000c021277810 */ /* 0x000fe40007ffe0ff */
[----:B------:R-:W-:Y:S01]  /*4410*/  SHF.R.S32.HI R40, RZ, 0x1f, R35 ;  /* 0x0000001fff287819 */ /* 0x000fe20000011423 */
[----:B--2---:R-:W-:Y:S01]  /*4420*/  UISETP.NE.AND UP0, UPT, UR4, URZ, UPT ;  /* 0x000000ff0400728c */ /* 0x004fe2000bf05270 */
        /* <DEDUP_REMOVED lines=11> */
[----:B---3--:R-:W-:Y:S02]  /*44e0*/  SHF.L.U32 R45, R45, 0x10, RZ ;  /* 0x000000102d2d7819 */ /* 0x008fe400000006ff */
        /* <DEDUP_REMOVED lines=32> */
.L_x_3164:
[----:B------:R-:W-:Y:S05]  /*46f0*/  BSYNC.RECONVERGENT B1 ;  /* 0x0000000000017941 */ /* 0x000fea0003800200 */
.L_x_3163:
        /* <DEDUP_REMOVED lines=20> */
.L_x_3166:
[----:B------:R-:W-:Y:S05]  /*4840*/  BSYNC.RECONVERGENT B1 ;  /* 0x0000000000017941 */ /* 0x000fea0003800200 */
.L_x_3165:
[----:B------:R-:W-:Y:S01]  /*4850*/  ISETP.GE.U32.AND P5, PT, R51, UR4, PT ;  /* 0x0000000433007c0c */ /* 0x000fe2000bfa6070 */
[----:B------:R-:W-:Y:S01]  /*4860*/  BSSY.RECONVERGENT B1, `(.L_x_3167) ;  /* 0x0000029000017945 */ /* 0x000fe20003800200 */
[----:B------:R-:W-:Y:S02]  /*4870*/  SHF.R.S32.HI R28, RZ, 0x1f, R51 ;  /* 0x0000001fff1c7819 */ /* 0x000fe40000011433 */
[C---:B------:R-:W-:Y:S02]  /*4880*/  IADD3 R89, PT, PT, R33.reuse, 0x20, RZ ;  /* 0x0000002021597810 */ /* 0x040fe40007ffe0ff */
[----:B------:R-:W-:Y:S02]  /*4890*/  ISETP.GE.AND.EX P5, PT, R28, UR5, PT, P5 ;  /* 0x000000051c007c0c */ /* 0x000fe4000bfa6350 */
[C---:B------:R-:W-:Y:S02]  /*48a0*/  IADD3 R0, PT, PT, R33.reuse, 0x30, RZ ;  /* 0x0000003021007810 */ /* 0x040fe40007ffe0ff */
[----:B01----:R-:W-:-:S02]  /*48b0*/  IADD3 R30, PT, PT, R33, 0x38, RZ ;  /* 0x00000038211e7810 */ /* 0x003fc40007ffe0ff */
        /* <DEDUP_REMOVED lines=19> */
[----:B------:R-:W-:Y:S01]  /*49f0*/  FADD.FTZ R115, R3, -R34 ;  /* 0x8000002203737221 */ /* 0x000fe20000010000 */
[----:B------:R-:W-:Y:S01]  /*4a00*/  MOV R2, R110 ;  /* 0x0000006e00027202 */ /* 0x000fe20000000f00 */
[----:B------:R-:W1:Y:S01]  /*4a10*/  LDCU.64 UR10, c[0x0][0x380] ;  /* 0x00007000ff0a77ac */ /* 0x000e620008000a00 */
[----:B------:R-:W-:Y:S01]  /*4a20*/  MOV R3, R113 ;  /* 0x0000007100037202 */ /* 0x000fe20000000f00 */
[-C--:B------:R-:W-:Y:S01]  /*4a30*/  FMUL.FTZ R29, R29, R32.reuse ;  /* 0x000000201d1d7220 */ /* 0x080fe20000410000 */
[----:B------:R-:W-:-:S04]  /*4a40*/  FMUL.FTZ R115, R115, R32 ;  /* 0x0000002073737220 */ /* 0x000fc80000410000 */
[----:B------:R-:W-:Y:S01]  /*4a50*/  FFMA.FTZ R114, R46, R115, R47 ;  /* 0x000000732e727223 */ /* 0x000fe2000001002f */
[----:B0-----:R-:W-:Y:S02]  /*4a60*/  IMAD R28, R28, UR8, RZ ;  /* 0x000000081c1c7c24 */ /* 0x001fe4000f8e02ff */
        /* <DEDUP_REMOVED lines=8> */
.L_x_3168:
[----:B------:R-:W-:Y:S05]  /*4af0*/  BSYNC.RECONVERGENT B1 ;  /* 0x0000000000017941 */ /* 0x000fea0003800200 */
.L_x_3167:
        /* <DEDUP_REMOVED lines=20> */
.L_x_3170:
[----:B------:R-:W-:Y:S05]  /*4c40*/  BSYNC.RECONVERGENT B1 ;  /* 0x0000000000017941 */ /* 0x000fea0003800200 */
.L_x_3169:
[----:B------:R-:W-:Y:S04]  /*4c50*/  BSSY.RECONVERGENT B1, `(.L_x_3171) ;  /* 0x0000014000017945 */ /* 0x000fe80003800200 */
[----:B------:R-:W-:Y:S05]  /*4c60*/  @P1 BRA `(.L_x_3172) ;  /* 0x0000000000481947 */ /* 0x000fea0003800000 */
[----:B------:R-:W2:Y:S01]  /*4c70*/  LDCU.64 UR8, c[0x0][0x3e0] ;  /* 0x00007c00ff0877ac */ /* 0x000ea20008000a00 */
[----:B------:R-:W-:Y:S01]  /*4c80*/  MOV R2, R110 ;  /* 0x0000006e00027202 */ /* 0x000fe20000000f00 */
[--C-:B-1----:R-:W-:Y:S01]  /*4c90*/  FADD.FTZ R5, R6, -R34.reuse ;  /* 0x8000002206057221 */ /* 0x102fe20000010000 */
[----:B0-----:R-:W-:Y:S01]  /*4ca0*/  MOV R3, R113 ;  /* 0x0000007100037202 */ /* 0x001fe20000000f00 */
        /* <DEDUP_REMOVED lines=14> */
.L_x_3172:
[----:B------:R-:W-:Y:S05]  /*4d90*/  BSYNC.RECONVERGENT B1 ;  /* 0x0000000000017941 */ /* 0x000fea0003800200 */
.L_x_3171:
[----:B------:R-:W-:Y:S04]  /*4da0*/  BSSY.RECONVERGENT B1, `(.L_x_3173) ;  /* 0x0000014000017945 */ /* 0x000fe80003800200 */
[----:B------:R-:W-:Y:S05]  /*4db0*/  @P6 BRA `(.L_x_3174) ;  /* 0x0000000000486947 */ /* 0x000fea0003800000 */
[----:B------:R-:W3:Y:S01]  /*4dc0*/  LDCU.64 UR8, c[0x0][0x3e0] ;  /* 0x00007c00ff0877ac */ /* 0x000ee20008000a00 */
[----:B------:R-:W-:Y:S01]  /*4dd0*/  MOV R2, R110 ;  /* 0x0000006e00027202 */ /* 0x000fe20000000f00 */
[--C-:B-12---:R-:W-:Y:S01]  /*4de0*/  FADD.FTZ R5, R8, -R34.reuse ;  /* 0x8000002208057221 */ /* 0x106fe20000010000 */
[----:B0-----:R-:W-:Y:S01]  /*4df0*/  MOV R3, R113 ;  /* 0x0000007100037202 */ /* 0x001fe20000000f00 */
        /* <DEDUP_REMOVED lines=14> */
.L_x_3174:
[----:B------:R-:W-:Y:S05]  /*4ee0*/  BSYNC.RECONVERGENT B1 ;  /* 0x0000000000017941 */ /* 0x000fea0003800200 */
.L_x_3173:
        /* <DEDUP_REMOVED lines=9> */
[----:B------:R-:W-:-:S04]  /*4f80*/  FMUL.FTZ R11, R11, R32 ;  /* 0x000000200b0b7220 */ /* 0x000fc80000410000 */
[----:B------:R-:W-:Y:S01]  /*4f90*/  FFMA.FTZ R11, R46, R11, R47 ;  /* 0x0000000b2e0b7223 */ /* 0x000fe2000001002f */
[----:B----4-:R-:W-:Y:S02]  /*4fa0*/  IMAD R31, R31, UR8, RZ ;  /* 0x000000081f1f7c24 */ /* 0x010fe4000f8e02ff */
        /* <DEDUP_REMOVED lines=8> */
.L_x_3176:
[----:B------:R-:W-:Y:S05]  /*5030*/  BSYNC.RECONVERGENT B1 ;  /* 0x0000000000017941 */ /* 0x000fea0003800200 */
.L_x_3175:
[----:B------:R-:W-:Y:S04]  /*5040*/  BSSY.RECONVERGENT B1, `(.L_x_3177) ;  /* 0x0000014000017945 */ /* 0x000fe80003800200 */
[----:B------:R-:W-:Y:S05]  /*5050*/  @P4 BRA `(.L_x_3178) ;  /* 0x0000000000484947 */ /* 0x000fea0003800000 */
[----:B------:R-:W5:Y:S01]  /*5060*/  LDCU.64 UR8, c[0x0][0x3e0] ;  /* 0x00007c00ff0877ac */ /* 0x000f620008000a00 */
[----:B------:R-:W-:Y:S01]  /*5070*/  MOV R2, R110 ;  /* 0x0000006e00027202 */ /* 0x000fe20000000f00 */
[--C-:B-1234-:R-:W-:Y:S01]  /*5080*/  FADD.FTZ R5, R12, -R34.reuse ;  /* 0x800000220c057221 */ /* 0x11efe20000010000 */
[----:B0-----:R-:W-:Y:S01]  /*5090*/  MOV R3, R113 ;  /* 0x0000007100037202 */ /* 0x001fe20000000f00 */
        /* <DEDUP_REMOVED lines=14> */
.L_x_3178:
[----:B------:R-:W-:Y:S05]  /*5180*/  BSYNC.RECONVERGENT B1 ;  /* 0x0000000000017941 */ /* 0x000fea0003800200 */
.L_x_3177:
        /* <DEDUP_REMOVED lines=40> */
.L_x_3180:
[----:B------:R-:W-:Y:S05]  /*5410*/  BSYNC.RECONVERGENT B1 ;  /* 0x0000000000017941 */ /* 0x000fea0003800200 */
.L_x_3179:
        /* <DEDUP_REMOVED lines=20> */
.L_x_3182:
[----:B------:R-:W-:Y:S05]  /*5560*/  BSYNC.RECONVERGENT B1 ;  /* 0x0000000000017941 */ /* 0x000fea0003800200 */
.L_x_3181:
        /* <DEDUP_REMOVED lines=17> */
[----:B------:R-:W-:Y:S02]  /*5680*/  F2FP.F16.F32.PACK_AB R3, R12, R11 ;  /* 0x0000000b0c03723e */ /* 0x000fe400000000ff */
[----:B------:R-:W-:-:S05]  /*5690*/  LEA.HI.X R5, R2, UR11, R87, 0x1, P1 ;  /* 0x0000000b02057c11 */ /* 0x000fca00088f0c57 */
[----:B------:R2:W-:Y:S02]  /*56a0*/  STG.E desc[UR6][R4.64], R3 ;  /* 0x0000000304007986 */ /* 0x0005e4000c101906 */
.L_x_3184:
[----:B------:R-:W-:Y:S05]  /*56b0*/  BSYNC.RECONVERGENT B1 ;  /* 0x0000000000017941 */ /* 0x000fea0003800200 */
.L_x_3183:
        /* <DEDUP_REMOVED lines=9> */
[----:B------:R-:W-:-:S04]  /*5750*/  FMUL.FTZ R21, R21, R32 ;  /* 0x0000002015157220 */ /* 0x000fc80000410000 */
[----:B------:R-:W-:Y:S01]  /*5760*/  FFMA.FTZ R12, R46, R21, R47 ;  /* 0x000000152e0c7223 */ /* 0x000fe2000001002f */
[----:B---3--:R-:W-:Y:S02]  /*5770*/  IMAD R11, R97, UR8, RZ ;  /* 0x00000008610b7c24 */ /* 0x008fe4000f8e02ff */
        /* <DEDUP_REMOVED lines=8> */
.L_x_3186:
[----:B------:R-:W-:Y:S05]  /*5800*/  BSYNC.RECONVERGENT B1 ;  /* 0x0000000000017941 */ /* 0x000fea0003800200 */
.L_x_3185:
        /* <DEDUP_REMOVED lines=10> */
[----:B----4-:R-:W-:Y:S02]  /*58b0*/  IMAD R10, R10, UR8, RZ ;  /* 0x000000080a0a7c24 */ /* 0x010fe4000f8e02ff */
[----:B------:R-:W-:-:S04]  /*58c0*/  IMAD.WIDE.U32 R2, R9, UR8, R2 ;  /* 0x0000000809027c25 */ /* 0x000fc8000f8e0002 */
[----:B------:R-:W-:Y:S02]  /*58d0*/  IMAD R11, R9, UR9, R10 ;  /* 0x00000009090b7c24 */ /* 0x000fe4000f8e020a */
[----:B------:R-:W-:Y:S01]  /*58e0*/  FFMA.FTZ R9, R45, R5, R48 ;  /* 0x000000052d097223 */ /* 0x000fe20000010030 */
[----:B------:R-:W-:Y:S01]  /*58f0*/  FFMA.FTZ R10, R46, R23, R47 ;  /* 0x000000172e0a7223 */ /* 0x000fe2000001002f */
[----:B0-----:R-:W-:Y:S02]  /*5900*/  LEA R4, P1, R2, UR10, 0x1 ;  /* 0x0000000a02047c11 */ /* 0x001fe4000f8208ff */
[----:B------:R-:W-:Y:S02]  /*5910*/  IADD3 R11, PT, PT, R3, R11, RZ ;  /* 0x0000000b030b7210 */ /* 0x000fe40007ffe0ff */
[----:B------:R-:W-:Y:S02]  /*5920*/  F2FP.F16.F32.PACK_AB R3, R10, R9 ;  /* 0x000000090a03723e */ /* 0x000fe400000000ff */
[----:B------:R-:W-:-:S05]  /*5930*/  LEA.HI.X R5, R2, UR11, R11, 0x1, P1 ;  /* 0x0000000b02057c11 */ /* 0x000fca00088f0c0b */
[----:B------:R4:W-:Y:S02]  /*5940*/  STG.E desc[UR6][R4.64], R3 ;  /* 0x0000000304007986 */ /* 0x0009e4000c101906 */
.L_x_3188:
[----:B------:R-:W-:Y:S05]  /*5950*/  BSYNC.RECONVERGENT B1 ;  /* 0x0000000000017941 */ /* 0x000fea0003800200 */
.L_x_3187:
        /* <DEDUP_REMOVED lines=10> */
[----:B-----5:R-:W-:Y:S02]  /*5a00*/  IMAD R8, R8, UR8, RZ ;  /* 0x0000000808087c24 */ /* 0x020fe4000f8e02ff */
        /* <DEDUP_REMOVED lines=9> */
.L_x_3190:
[----:B------:R-:W-:Y:S05]  /*5aa0*/  BSYNC.RECONVERGENT B1 ;  /* 0x0000000000017941 */ /* 0x000fea0003800200 */
.L_x_3189:
        /* <DEDUP_REMOVED lines=42> */
.L_x_3192:
[----:B------:R-:W-:Y:S05]  /*5d50*/  BSYNC.RECONVERGENT B1 ;  /* 0x0000000000017941 */ /* 0x000fea0003800200 */
.L_x_3191:
        /* <DEDUP_REMOVED lines=20> */
.L_x_3194:
[----:B------:R-:W-:Y:S05]  /*5ea0*/  BSYNC.RECONVERGENT B1 ;  /* 0x0000000000017941 */ /* 0x000fea0003800200 */
.L_x_3193:
        /* <DEDUP_REMOVED lines=20> */
.L_x_3196:
[----:B------:R-:W-:Y:S05]  /*5ff0*/  BSYNC.RECONVERGENT B1 ;  /* 0x0000000000017941 */ /* 0x000fea0003800200 */
.L_x_3195:
        /* <DEDUP_REMOVED lines=20> */
.L_x_3198:
[----:B------:R-:W-:Y:S05]  /*6140*/  BSYNC.RECONVERGENT B1 ;  /* 0x0000000000017941 */ /* 0x000fea0003800200 */
.L_x_3197:
        /* <DEDUP_REMOVED lines=20> */
.L_x_3200:
[----:B------:R-:W-:Y:S05]  /*6290*/  BSYNC.RECONVERGENT B1 ;  /* 0x0000000000017941 */ /* 0x000fea0003800200 */
.L_x_3199:
        /* <DEDUP_REMOVED lines=20> */
.L_x_3202:
[----:B------:R-:W-:Y:S05]  /*63e0*/  BSYNC.RECONVERGENT B1 ;  /* 0x0000000000017941 */ /* 0x000fea0003800200 */
.L_x_3201:
        /* <DEDUP_REMOVED lines=38> */
.L_x_3204:
[----:B------:R-:W-:Y:S05]  /*6650*/  BSYNC.RECONVERGENT B1 ;  /* 0x0000000000017941 */ /* 0x000fea0003800200 */
.L_x_3203:
        /* <DEDUP_REMOVED lines=20> */
.L_x_3206:
[----:B------:R-:W-:Y:S05]  /*67a0*/  BSYNC.RECONVERGENT B1 ;  /* 0x0000000000017941 */ /* 0x000fea0003800200 */
.L_x_3205:
        /* <DEDUP_REMOVED lines=20> */
.L_x_3208:
[----:B------:R-:W-:Y:S05]  /*68f0*/  BSYNC.RECONVERGENT B1 ;  /* 0x0000000000017941 */ /* 0x000fea0003800200 */
.L_x_3207:
        /* <DEDUP_REMOVED lines=20> */
.L_x_3210:
[----:B------:R-:W-:Y:S05]  /*6a40*/  BSYNC.RECONVERGENT B1 ;  /* 0x0000000000017941 */ /* 0x000fea0003800200 */
.L_x_3209:
        /* <DEDUP_REMOVED lines=20> */
.L_x_3212:
[----:B------:R-:W-:Y:S05]  /*6b90*/  BSYNC.RECONVERGENT B1 ;  /* 0x0000000000017941 */ /* 0x000fea0003800200 */
.L_x_3211:
        /* <DEDUP_REMOVED lines=20> */
.L_x_3214:
[----:B------:R-:W-:Y:S05]  /*6ce0*/  BSYNC.RECONVERGENT B1 ;  /* 0x0000000000017941 */ /* 0x000fea0003800200 */
.L_x_3213:
        /* <DEDUP_REMOVED lines=36> */
.L_x_3216:
[----:B------:R-:W-:Y:S05]  /*6f30*/  BSYNC.RECONVERGENT B1 ;  /* 0x0000000000017941 */ /* 0x000fea0003800200 */
.L_x_3215:
        /* <DEDUP_REMOVED lines=20> */
.L_x_3218:
[----:B------:R-:W-:Y:S05]  /*7080*/  BSYNC.RECONVERGENT B1 ;  /* 0x0000000000017941 */ /* 0x000fea0003800200 */
.L_x_3217:
        /* <DEDUP_REMOVED lines=20> */
.L_x_3220:
[----:B------:R-:W-:Y:S05]  /*71d0*/  BSYNC.RECONVERGENT B1 ;  /* 0x0000000000017941 */ /* 0x000fea0003800200 */
.L_x_3219:
        /* <DEDUP_REMOVED lines=20> */
.L_x_3222:
[----:B------:R-:W-:Y:S05]  /*7320*/  BSYNC.RECONVERGENT B1 ;  /* 0x0000000000017941 */ /* 0x000fea0003800200 */
.L_x_3221:
        /* <DEDUP_REMOVED lines=20> */
.L_x_3224:
[----:B------:R-:W-:Y:S05]  /*7470*/  BSYNC.RECONVERGENT B1 ;  /* 0x0000000000017941 */ /* 0x000fea0003800200 */
.L_x_3223:
        /* <DEDUP_REMOVED lines=19> */
.L_x_3162:
        /* <DEDUP_REMOVED lines=42> */
.L_x_3227:
[----:B------:R-:W-:Y:S05]  /*7850*/  BSYNC.RECONVERGENT B1 ;  /* 0x0000000000017941 */ /* 0x000fea0003800200 */
.L_x_3226:
        /* <DEDUP_REMOVED lines=30> */
.L_x_3229:
[----:B------:R-:W-:Y:S05]  /*7a40*/  BSYNC.RECONVERGENT B1 ;  /* 0x0000000000017941 */ /* 0x000fea0003800200 */
.L_x_3228:
        /* <DEDUP_REMOVED lines=30> */
.L_x_3231:
[----:B------:R-:W-:Y:S05]  /*7c30*/  BSYNC.RECONVERGENT B1 ;  /* 0x0000000000017941 */ /* 0x000fea0003800200 */
.L_x_3230:
        /* <DEDUP_REMOVED lines=48> */
.L_x_3233:
[----:B------:R-:W-:Y:S05]  /*7f40*/  BSYNC.RECONVERGENT B1 ;  /* 0x0000000000017941 */ /* 0x000fea0003800200 */
.L_x_3232:
        /* <DEDUP_REMOVED lines=28> */
[----:B------:R-:W-:-:S05]  /*8110*/  F2FP.F16.F32.PACK_AB R49, R49, R6 ;  /* 0x000000063131723e */ /* 0x000fca00000000ff */
[----:B------:R1:W-:Y:S02]  /*8120*/  STG.E desc[UR6][R4.64], R49 ;  /* 0x0000003104007986 */ /* 0x0003e4000c101906 */
.L_x_3235:
[----:B------:R-:W-:Y:S05]  /*8130*/  BSYNC.RECONVERGENT B1 ;  /* 0x0000000000017941 */ /* 0x000fea0003800200 */
.L_x_3234:
        /* <DEDUP_REMOVED lines=30> */
.L_x_3237:
[----:B------:R-:W-:Y:S05]  /*8320*/  BSYNC.RECONVERGENT B1 ;  /* 0x0000000000017941 */ /* 0x000fea0003800200 */
.L_x_3236:
        /* <DEDUP_REMOVED lines=30> */
.L_x_3239:
[----:B------:R-:W-:Y:S05]  /*8510*/  BSYNC.RECONVERGENT B1 ;  /* 0x0000000000017941 */ /* 0x000fea0003800200 */
.L_x_3238:
[----:B------:R-:W-:Y:S04]  /*8520*/  BSSY.RECONVERGENT B1, `(.L_x_3240) ;  /* 0x000001e000017945 */ /* 0x000fe80003800200 */
[----:B------:R-:W-:Y:S05]  /*8530*/  @P3 BRA `(.L_x_3241) ;  /* 0x0000000000703947 */ /* 0x000fea0003800000 */
[--C-:B--23--:R-:W-:Y:S01]  /*8540*/  FADD.FTZ R3, R12, -R34.reuse ;  /* 0x800000220c037221 */ /* 0x10cfe20000010000 */
[----:B------:R-:W-:Y:S01]  /*8550*/  FADD.FTZ R13, R13, -R34 ;  /* 0x800000220d0d7221 */ /* 0x000fe20000010000 */
        /* <DEDUP_REMOVED lines=24> */
[----:B------:R-:W-:-:S05]  /*86e0*/  F2FP.F16.F32.PACK_AB R7, R7, R0 ;  /* 0x000000000707723e */ /* 0x000fca00000000ff */
[----:B------:R4:W-:Y:S02]  /*86f0*/  STG.E desc[UR6][R4.64], R7 ;  /* 0x0000000704007986 */ /* 0x0009e4000c101906 */
.L_x_3241:
[----:B------:R-:W-:Y:S05]  /*8700*/  BSYNC.RECONVERGENT B1 ;  /* 0x0000000000017941 */ /* 0x000fea0003800200 */
.L_x_3240:
        /* <DEDUP_REMOVED lines=48> */
.L_x_3243:
[----:B------:R-:W-:Y:S05]  /*8a10*/  BSYNC.RECONVERGENT B1 ;  /* 0x0000000000017941 */ /* 0x000fea0003800200 */
.L_x_3242:
        /* <DEDUP_REMOVED lines=8> */
[----:B--2---:R-:W-:Y:S01]  /*8aa0*/  FFMA.FTZ R15, R45, R3, R48 ;  /* 0x000000032d0f7223 */ /* 0x004fe20000010030 */
[----:B------:R-:W-:Y:S01]  /*8ab0*/  FFMA.FTZ R14, R46, R17, R47 ;  /* 0x000000112e0e7223 */ /* 0x000fe2000001002f */
[----:B------:R-:W-:-:S02]  /*8ac0*/  MOV R3, R113 ;  /* 0x0000007100037202 */ /* 0x000fc40000000f00 */
[----:B------:R-:W-:Y:S01]  /*8ad0*/  FMUL.FTZ R2, R15, -1.4426950216293334961 ;  /* 0xbfb8aa3b0f027820 */ /* 0x000fe20000410000 */
[----:B01----:R-:W-:-:S05]  /*8ae0*/  FMUL.FTZ R5, R14, -1.4426950216293334961 ;  /* 0xbfb8aa3b0e057820 */ /* 0x003fca0000410000 */
        /* <DEDUP_REMOVED lines=15> */
[----:B------:R-:W-:-:S05]  /*8be0*/  F2FP.F16.F32.PACK_AB R15, R15, R12 ;  /* 0x0000000c0f0f723e */ /* 0x000fca00000000ff */
[----:B------:R3:W-:Y:S02]  /*8bf0*/  STG.E desc[UR6][R4.64], R15 ;  /* 0x0000000f04007986 */ /* 0x0007e4000c101906 */
.L_x_3245:
[----:B------:R-:W-:Y:S05]  /*8c00*/  BSYNC.RECONVERGENT B1 ;  /* 0x0000000000017941 */ /* 0x000fea0003800200 */
.L_x_3244:
        /* <DEDUP_REMOVED lines=28> */
[----:B------:R-:W-:-:S05]  /*8dd0*/  F2FP.F16.F32.PACK_AB R11, R14, R11 ;  /* 0x0000000b0e0b723e */ /* 0x000fca00000000ff */
[----:B------:R4:W-:Y:S02]  /*8de0*/  STG.E desc[UR6][R4.64], R11 ;  /* 0x0000000b04007986 */ /* 0x0009e4000c101906 */
.L_x_3247:
[----:B------:R-:W-:Y:S05]  /*8df0*/  BSYNC.RECONVERGENT B1 ;  /* 0x0000000000017941 */ /* 0x000fea0003800200 */
.L_x_3246:
        /* <DEDUP_REMOVED lines=30> */
.L_x_3249:
[----:B------:R-:W-:Y:S05]  /*8fe0*/  BSYNC.RECONVERGENT B1 ;  /* 0x0000000000017941 */ /* 0x000fea0003800200 */
.L_x_3248:
[----:B------:R-:W-:Y:S04]  /*8ff0*/  BSSY.RECONVERGENT B1, `(.L_x_3250) ;  /* 0x000001e000017945 */ /* 0x000fe80003800200 */
[----:B------:R-:W-:Y:S05]  /*9000*/  @P2 BRA `(.L_x_3251) ;  /* 0x0000000000702947 */ /* 0x000fea0003800000 */
[--C-:B0-----:R-:W-:Y:S01]  /*9010*/  FADD.FTZ R3, R22, -R34.reuse ;  /* 0x8000002216037221 */ /* 0x101fe20000010000 */
[----:B------:R-:W-:Y:S01]  /*9020*/  FADD.FTZ R23, R23, -R34 ;  /* 0x8000002217177221 */ /* 0x000fe20000010000 */
        /* <DEDUP_REMOVED lines=26> */
.L_x_3251:
[----:B------:R-:W-:Y:S05]  /*91d0*/  BSYNC.RECONVERGENT B1 ;  /* 0x0000000000017941 */ /* 0x000fea0003800200 */
.L_x_3250:
        /* <DEDUP_REMOVED lines=30> */
.L_x_3253:
[----:B------:R-:W-:Y:S05]  /*93c0*/  BSYNC.RECONVERGENT B1 ;  /* 0x0000000000017941 */ /* 0x000fea0003800200 */
.L_x_3252:
        /* <DEDUP_REMOVED lines=52> */
.L_x_3255:
[----:B------:R-:W-:Y:S05]  /*9710*/  BSYNC.RECONVERGENT B1 ;  /* 0x0000000000017941 */ /* 0x000fea0003800200 */
.L_x_3254:
        /* <DEDUP_REMOVED lines=30> */
.L_x_3257:
[----:B------:R-:W-:Y:S05]  /*9900*/  BSYNC.RECONVERGENT B1 ;  /* 0x0000000000017941 */ /* 0x000fea0003800200 */
.L_x_3256:
[----:B------:R-:W-:Y:S04]  /*9910*/  BSSY.RECONVERGENT B1, `(.L_x_3258) ;  /* 0x000001e000017945 */ /* 0x000fe80003800200 */
[----:B------:R-:W-:Y:S05]  /*9920*/  @P1 BRA `(.L_x_3259) ;  /* 0x0000000000701947 */ /* 0x000fea0003800000 */
[--C-:B--2---:R-:W-:Y:S01]  /*9930*/  FADD.FTZ R3, R54, -R34.reuse ;  /* 0x8000002236037221 */ /* 0x104fe20000010000 */
[----:B------:R-:W-:Y:S01]  /*9940*/  FADD.FTZ R55, R55, -R34 ;  /* 0x8000002237377221 */ /* 0x000fe20000010000 */
[----:B------:R-:W2:Y:S01]  /*9950*/  LDCU.64 UR8, c[0x0][0x3e0] ;  /* 0x00007c00ff0877ac */ /* 0x000ea20008000a00 */
[----:B------:R-:W-:Y:S01]  /*9960*/  MOV R2, R110 ;  /* 0x0000006e00027202 */ /* 0x000fe20000000f00 */
[-C--:B------:R-:W-:Y:S01]  /*9970*/  FMUL.FTZ R3, R3, R32.reuse ;  /* 0x0000002003037220 */ /* 0x080fe20000410000 */
[----:B------:R-:W-:Y:S01]  /*9980*/  FMUL.FTZ R55, R55, R32 ;  /* 0x0000002037377220 */ /* 0x000fe20000410000 */
[----:B------:R-:W3:Y:S02]  /*9990*/  LDCU.64 UR10, c[0x0][0x380] ;  /* 0x00007000ff0a77ac */ /* 0x000ee40008000a00 */
[----:B0-----:R-:W-:Y:S01]  /*99a0*/  FFMA.FTZ R17, R45, R3, R48 ;  /* 0x000000032d117223 */ /* 0x001fe20000010030 */
[----:B------:R-:W-:Y:S01]  /*99b0*/  FFMA.FTZ R55, R46, R55, R47 ;  /* 0x000000372e377223 */ /* 0x000fe2000001002f */
        /* <DEDUP_REMOVED lines=17> */
[----:B------:R-:W-:-:S05]  /*9ad0*/  F2FP.F16.F32.PACK_AB R15, R15, R0 ;  /* 0x000000000f0f723e */ /* 0x000fca00000000ff */
[----:B------:R3:W-:Y:S02]  /*9ae0*/  STG.E desc[UR6][R4.64], R15 ;  /* 0x0000000f04007986 */ /* 0x0007e4000c101906 */
.L_x_3259:
[----:B------:R-:W-:Y:S05]  /*9af0*/  BSYNC.RECONVERGENT B1 ;  /* 0x0000000000017941 */ /* 0x000fea0003800200 */
.L_x_3258:
[----:B------:R-:W-:Y:S04]  /*9b00*/  BSSY.RECONVERGENT B1, `(.L_x_3260) ;  /* 0x000001e000017945 */ /* 0x000fe80003800200 */
[----:B------:R-:W-:Y:S05]  /*9b10*/  @P6 BRA `(.L_x_3261) ;  /* 0x0000000000706947 */ /* 0x000fea0003800000 */
[--C-:B--2---:R-:W-:Y:S01]  /*9b20*/  FADD.FTZ R3, R56, -R34.reuse ;  /* 0x8000002238037221 */ /* 0x104fe20000010000 */
        /* <DEDUP_REMOVED lines=27> */
.L_x_3261:
[----:B------:R-:W-:Y:S05]  /*9ce0*/  BSYNC.RECONVERGENT B1 ;  /* 0x0000000000017941 */ /* 0x000fea0003800200 */
.L_x_3260:
        /* <DEDUP_REMOVED lines=30> */
.L_x_3263:
[----:B------:R-:W-:Y:S05]  /*9ed0*/  BSYNC.RECONVERGENT B1 ;  /* 0x0000000000017941 */ /* 0x000fea0003800200 */
.L_x_3262:
[----:B------:R-:W-:Y:S04]  /*9ee0*/  BSSY.RECONVERGENT B1, `(.L_x_3264) ;  /* 0x000001e000017945 */ /* 0x000fe80003800200 */
[----:B------:R-:W-:Y:S05]  /*9ef0*/  @P4 BRA `(.L_x_3265) ;  /* 0x0000000000704947 */ /* 0x000fea0003800000 */
[--C-:B0-2-4-:R-:W-:Y:S01]  /*9f00*/  FADD.FTZ R3, R60, -R34.reuse ;  /* 0x800000223c037221 */ /* 0x115fe20000010000 */
[----:B------:R-:W-:Y:S01]  /*9f10*/  FADD.FTZ R61, R61, -R34 ;  /* 0x800000223d3d7221 */ /* 0x000fe20000010000 */
        /* <DEDUP_REMOVED lines=24> */
[----:B------:R-:W-:-:S05]  /*a0a0*/  F2FP.F16.F32.PACK_AB R9, R9, R0 ;  /* 0x000000000909723e */ /* 0x000fca00000000ff */
[----:B------:R0:W-:Y:S02]  /*a0b0*/  STG.E desc[UR6][R4.64], R9 ;  /* 0x0000000904007986 */ /* 0x0001e4000c101906 */
.L_x_3265:
[----:B------:R-:W-:Y:S05]  /*a0c0*/  BSYNC.RECONVERGENT B1 ;  /* 0x0000000000017941 */ /* 0x000fea0003800200 */
.L_x_3264:
        /* <DEDUP_REMOVED lines=20> */
[--C-:B--2-4-:R-:W-:Y:S01]  /*a210*/  FADD.FTZ R3, R62, -R34.reuse ;  /* 0x800000223e037221 */ /* 0x114fe20000010000 */
[----:B------:R-:W-:Y:S01]  /*a220*/  FADD.FTZ R63, R63, -R34 ;  /* 0x800000223f3f7221 */ /* 0x000fe20000010000 */
[----:B------:R-:W0:Y:S02]  /*a230*/  LDCU.64 UR8, c[0x0][0x3e0] ;  /* 0x00007c00ff0877ac */ /* 0x000e240008000a00 */
[-C--:B------:R-:W-:Y:S01]  /*a240*/  FMUL.FTZ R3, R3, R32.reuse ;  /* 0x0000002003037220 */ /* 0x080fe20000410000 */
[----:B------:R-:W-:Y:S01]  /*a250*/  FMUL.FTZ R63, R63, R32 ;  /* 0x000000203f3f7220 */ /* 0x000fe20000410000 */
[----:B------:R-:W2:Y:S02]  /*a260*/  LDCU.64 UR10, c[0x0][0x380] ;  /* 0x00007000ff0a77ac */ /* 0x000ea40008000a00 */
[----:B---3--:R-:W-:Y:S01]  /*a270*/  FFMA.FTZ R15, R45, R3, R48 ;  /* 0x000000032d0f7223 */ /* 0x008fe20000010030 */
[----:B------:R-:W-:Y:S01]  /*a280*/  FFMA.FTZ R14, R46, R63, R47 ;  /* 0x0000003f2e0e7223 */ /* 0x000fe2000001002f */
[----:B------:R-:W-:-:S02]  /*a290*/  MOV R3, R113 ;  /* 0x0000007100037202 */ /* 0x000fc40000000f00 */
[----:B------:R-:W-:Y:S01]  /*a2a0*/  FMUL.FTZ R2, R15, -1.4426950216293334961 ;  /* 0xbfb8aa3b0f027820 */ /* 0x000fe20000410000 */
[----:B-1----:R-:W-:-:S05]  /*a2b0*/  FMUL.FTZ R5, R14, -1.4426950216293334961 ;  /* 0xbfb8aa3b0e057820 */ /* 0x002fca0000410000 */
        /* <DEDUP_REMOVED lines=17> */
.L_x_3267:
[----:B------:R-:W-:Y:S05]  /*a3d0*/  BSYNC.RECONVERGENT B1 ;  /* 0x0000000000017941 */ /* 0x000fea0003800200 */
.L_x_3266:
        /* <DEDUP_REMOVED lines=30> */
.L_x_3269:
[----:B------:R-:W-:Y:S05]  /*a5c0*/  BSYNC.RECONVERGENT B1 ;  /* 0x0000000000017941 */ /* 0x000fea0003800200 */
.L_x_3268:
        /* <DEDUP_REMOVED lines=30> */
.L_x_3271:
[----:B------:R-:W-:Y:S05]  /*a7b0*/  BSYNC.RECONVERGENT B1 ;  /* 0x0000000000017941 */ /* 0x000fea0003800200 */
.L_x_3270:
        /* <DEDUP_REMOVED lines=28> */
[----:B------:R-:W-:-:S05]  /*a980*/  F2FP.F16.F32.PACK_AB R7, R12, R7 ;  /* 0x000000070c07723e */ /* 0x000fca00000000ff */
[----:B------:R0:W-:Y:S02]  /*a990*/  STG.E desc[UR6][R4.64], R7 ;  /* 0x0000000704007986 */ /* 0x0001e4000c101906 */
.L_x_3273:
[----:B------:R-:W-:Y:S05]  /*a9a0*/  BSYNC.RECONVERGENT B1 ;  /* 0x0000000000017941 */ /* 0x000fea0003800200 */
.L_x_3272:
        /* <DEDUP_REMOVED lines=30> */
.L_x_3275:
[----:B------:R-:W-:Y:S05]  /*ab90*/  BSYNC.RECONVERGENT B1 ;  /* 0x0000000000017941 */ /* 0x000fea0003800200 */
.L_x_3274:
        /* <DEDUP_REMOVED lines=30> */
.L_x_3277:
[----:B------:R-:W-:Y:S05]  /*ad80*/  BSYNC.RECONVERGENT B1 ;  /* 0x0000000000017941 */ /* 0x000fea0003800200 */
.L_x_3276:
        /* <DEDUP_REMOVED lines=44> */
[----:B------:R-:W-:-:S05]  /*b050*/  F2FP.F16.F32.PACK_AB R3, R12, R3 ;  /* 0x000000030c03723e */ /* 0x000fca00000000ff */
[----:B------:R2:W-:Y:S02]  /*b060*/  STG.E desc[UR6][R8.64], R3 ;  /* 0x0000000308007986 */ /* 0x0005e4000c101906 */
.L_x_3279:
[----:B------:R-:W-:Y:S05]  /*b070*/  BSYNC.RECONVERGENT B1 ;  /* 0x0000000000017941 */ /* 0x000fea0003800200 */
.L_x_3278:
        /* <DEDUP_REMOVED lines=30> */
.L_x_3281:
[----:B------:R-:W-:Y:S05]  /*b260*/  BSYNC.RECONVERGENT B1 ;  /* 0x0000000000017941 */ /* 0x000fea0003800200 */
.L_x_3280:
[----:B------:R-:W-:Y:S04]  /*b270*/  BSSY.RECONVERGENT B1, `(.L_x_3282) ;  /* 0x000001e000017945 */ /* 0x000fe80003800200 */
[----:B------:R-:W-:Y:S05]  /*b280*/  @P1 BRA `(.L_x_3283) ;  /* 0x0000000000701947 */ /* 0x000fea0003800000 */
[--C-:B------:R-:W-:Y:S01]  /*b290*/  FADD.FTZ R79, R79, -R34.reuse ;  /* 0x800000224f4f7221 */ /* 0x100fe20000010000 */
[----:B--2-4-:R-:W-:Y:S01]  /*b2a0*/  FADD.FTZ R3, R78, -R34 ;  /* 0x800000224e037221 */ /* 0x014fe20000010000 */
        /* <DEDUP_REMOVED lines=26> */
.L_x_3283:
[----:B------:R-:W-:Y:S05]  /*b450*/  BSYNC.RECONVERGENT B1 ;  /* 0x0000000000017941 */ /* 0x000fea0003800200 */
.L_x_3282:
        /* <DEDUP_REMOVED lines=30> */
.L_x_3285:
[----:B------:R-:W-:Y:S05]  /*b640*/  BSYNC.RECONVERGENT B1 ;  /* 0x0000000000017941 */ /* 0x000fea0003800200 */
.L_x_3284:
        /* <DEDUP_REMOVED lines=30> */
.L_x_3287:
[----:B------:R-:W-:Y:S05]  /*b830*/  BSYNC.RECONVERGENT B1 ;  /* 0x0000000000017941 */ /* 0x000fea0003800200 */
.L_x_3286:
        /* <DEDUP_REMOVED lines=28> */
.L_x_3225:
[----:B------:R-:W-:Y:S05]  /*ba00*/  BSYNC.RECONVERGENT B0 ;  /* 0x0000000000007941 */ /* 0x000fea0003800200 */
.L_x_3161:
        /* <DEDUP_REMOVED lines=8> */
.L_x_3289:
        /* <DEDUP_REMOVED lines=15> */
.L_x_4934:


//--------------------- .text._Z35group_norm_nhwc_fwd_one_pass_kernelI11Fp16IOBf16WLi512ELi128ELi512EEv26Group_norm_nhwc_fwd_params --------------------------
	.section	.text._Z35group_norm_nhwc_fwd_one_pass_kernelI11Fp16IOBf16WLi512ELi128ELi512EEv26Group_norm_nhwc_fwd_params,"ax",@progbits
	.align	128
        .global         _Z35group_norm_nhwc_fwd_one_pass_kernelI11Fp16IOBf16WLi512ELi128ELi512EEv26Group_norm_nhwc_fwd_params
        .type           _Z35group_norm_nhwc_fwd_one_pass_kernelI11Fp16IOBf16WLi512ELi128ELi512EEv26Group_norm_nhwc_fwd_params,@function
        .size           _Z35group_norm_nhwc_fwd_one_pass_kernelI11Fp16IOBf16WLi512ELi128ELi512EEv26Group_norm_nhwc_fwd_params,(.L_x_4935 - _Z35group_norm_nhwc_fwd_one_pass_kernelI11Fp16IOBf16WLi512ELi128ELi512EEv26Group_norm_nhwc_fwd_params)
        .other          _Z35group_norm_nhwc_fwd_one_pass_kernelI11Fp16IOBf16WLi512ELi128ELi512EEv26Group_norm_nhwc_fwd_params,@"STO_CUDA_ENTRY STV_DEFAULT"
_Z35group_norm_nhwc_fwd_one_pass_kernelI11Fp16IOBf16WLi512ELi128ELi512EEv26Group_norm_nhwc_fwd_params:
.text._Z35group_norm_nhwc_fwd_one_pass_kernelI11Fp16IOBf16WLi512ELi128ELi512EEv26Group_norm_nhwc_fwd_params:
        /* <DEDUP_REMOVED lines=23> */
.L_x_3327:
[----:B0-----:R-:W0:Y:S01]  /*0170*/  LDCU UR11, c[0x0][0x3f8] ;  /* 0x00007f00ff0b77ac */ /* 0x001e220008000800 */
[----:B-123--:R-:W-:Y:S02]  /*0180*/  IABS R3, UR9 ;  /* 0x0000000900037c13 */ /* 0x00efe40008000000 */
[----:B------:R-:W-:Y:S01]  /*0190*/  LOP3.LUT R5, R5, 0xfeffffff, RZ, 0xc0, !PT ;  /* 0xfeffffff05057812 */ /* 0x000fe200078ec0ff */
[----:B------:R-:W-:Y:S01]  /*01a0*/  UMOV UR6, URZ ;  /* 0x000000ff00067c82 */ /* 0x000fe20008000000 */
[----:B------:R-:W-:Y:S01]  /*01b0*/  R2UR UR10, R3 ;  /* 0x00000000030a72ca */ /* 0x000fe200000e0000 */
[----:B------:R-:W1:Y:S01]  /*01c0*/  LDCU.64 UR14, c[0x0][0x3e8] ;  /* 0x00007d00ff0e77ac */ /* 0x000e620008000a00 */
[----:B------:R-:W-:Y:S02]  /*01d0*/  LOP3.LUT R7, R7, 0x7fffffff, RZ, 0xc0, !PT ;  /* 0x7fffffff07077812 */ /* 0x000fe400078ec0ff */
        /* <DEDUP_REMOVED lines=27> */
[C---:B------:R-:W-:Y:S01]  /*0390*/  VIADD R17, R3.reuse, 0x20 ;  /* 0x0000002003117836 */ /* 0x040fe20000000000 */
[----:B-----5:R-:W-:Y:S01]  /*03a0*/  SHF.R.S32.HI R9, RZ, 0x1f, R3 ;  /* 0x0000001fff097819 */ /* 0x020fe20000011403 */
        /* <DEDUP_REMOVED lines=2008> */
[C---:B------:R-:W-:Y:S01]  /*8130*/  ISETP.GT.AND P1, PT, R12.reuse, 0xf, PT ;  /* 0x0000000f0c00780c */ /* 0x040fe20003f24270 */
        /* <DEDUP_REMOVED lines=25> */
.L_x_3291:
[----:B01----:R-:W-:Y:S05]  /*82d0*/  BSYNC.RECONVERGENT B0 ;  /* 0x0000000000007941 */ /* 0x003fea0003800200 */
.L_x_3290:
[----:B------:R-:W-:Y:S06]  /*82e0*/  BAR.SYNC.DEFER_BLOCKING 0x0 ;  /* 0x0000000000007b1d */ /* 0x000fec0000010000 */
[----:B------:R-:W-:Y:S04]  /*82f0*/  BSSY.RECONVERGENT B0, `(.L_x_3292) ;  /* 0x000002b000007945 */ /* 0x000fe80003800200 */
[----:B------:R-:W-:Y:S05]  /*8300*/  @P2 BRA `(.L_x_3293) ;  /* 0x0000000000a42947 */ /* 0x000fea0003800000 */
[----:B------:R-:W0:Y:S01]  /*8310*/  S2UR UR6, SR_CgaCtaId ;  /* 0x00000000000679c3 */ /* 0x000e220000008800 */
[----:B------:R-:W-:Y:S02]  /*8320*/  UMOV UR5, 0x400 ;  /* 0x0000040000057882 */ /* 0x000fe40000000000 */
[----:B0-----:R-:W-:-:S09]  /*8330*/  ULEA UR5, UR6, UR5, 0x18 ;  /* 0x0000000506057291 */ /* 0x001fd2000f8ec0ff */
[----:B---3--:R-:W0:Y:S04]  /*8340*/  LDS.64 R6, [UR5+0x18] ;  /* 0x00001805ff067984 */ /* 0x008e280008000a00 */
[----:B------:R-:W2:Y:S04]  /*8350*/  LDS.128 R20, [UR5+0x20] ;  /* 0x00002005ff147984 */ /* 0x000ea80008000c00 */
[----:B------:R-:W1:Y:S04]  /*8360*/  LDS.128 R24, [UR5+0x30] ;  /* 0x00003005ff187984 */ /* 0x000e680008000c00 */
[----:B------:R-:W3:Y:S04]  /*8370*/  LDS.128 R28, [UR5+0x40] ;  /* 0x00004005ff1c7984 */ /* 0x000ee80008000c00 */
[----:B------:R-:W5:Y:S04]  /*8380*/  LDS.128 R32, [UR5+0x50] ;  /* 0x00005005ff207984 */ /* 0x000f680008000c00 */
[----:B----4-:R-:W4:Y:S01]  /*8390*/  LDS.128 R8, [UR5+0x60] ;  /* 0x00006005ff087984 */ /* 0x010f220008000c00 */
[----:B0-----:R-:W-:Y:S01]  /*83a0*/  FADD.FTZ R13, R2, R6 ;  /* 0x00000006020d7221 */ /* 0x001fe20000010000 */
[----:B------:R-:W-:-:S03]  /*83b0*/  FADD.FTZ R0, R3, R7 ;  /* 0x0000000703007221 */ /* 0x000fc60000010000 */
        /* <DEDUP_REMOVED lines=18> */
[----:B----4-:R-:W-:Y:S01]  /*84e0*/  FADD.FTZ R3, R3, R8 ;  /* 0x0000000803037221 */ /* 0x010fe20000010000 */
        /* <DEDUP_REMOVED lines=11> */
.L_x_3293:
[----:B------:R-:W-:Y:S05]  /*85a0*/  BSYNC.RECONVERGENT B0 ;  /* 0x0000000000007941 */ /* 0x000fea0003800200 */
.L_x_3292:
        /* <DEDUP_REMOVED lines=35> */
.L_x_3297:
[----:B------:R-:W3:Y:S04]  /*87e0*/  LDG.E.STRONG.GPU R0, desc[UR18][R6.64] ;  /* 0x0000001206007981 */ /* 0x000ee8000c1ef900 */
[----:B---3--:R-:W-:Y:S04]  /*87f0*/  CCTL.IVALL ;  /* 0x00000000ff00798f */ /* 0x008fe80002000000 */
[----:B------:R1:W-:Y:S01]  /*8800*/  STL [R1], R0 ;  /* 0x0000000001007387 */ /* 0x0003e20000100800 */
[----:B------:R-:W-:-:S13]  /*8810*/  ISETP.NE.AND P0, PT, R0, UR14, PT ;  /* 0x0000000e00007c0c */ /* 0x000fda000bf05270 */
[----:B-1----:R-:W-:Y:S05]  /*8820*/  @P0 BRA `(.L_x_3297) ;  /* 0xfffffffc00ec0947 */ /* 0x002fea000383ffff */
.L_x_3296:
[----:B0-----:R-:W-:Y:S05]  /*8830*/  BSYNC.RECONVERGENT B0 ;  /* 0x0000000000007941 */ /* 0x001fea0003800200 */
.L_x_3295:
        /* <DEDUP_REMOVED lines=15> */
.L_x_3299:
        /* <DEDUP_REMOVED lines=99> */
.L_x_3298:
        /* <DEDUP_REMOVED lines=54> */
.L_x_3300:
        /* <DEDUP_REMOVED lines=27> */
.L_x_3301:
        /* <DEDUP_REMOVED lines=15> */
.L_x_3302:
[----:B------:R-:W-:Y:S05]  /*9560*/  BSYNC.RECONVERGENT B0 ;  /* 0x0000000000007941 */ /* 0x000fea0003800200 */
.L_x_3294:
[----:B------:R-:W-:Y:S01]  /*9570*/  LOP3.LUT P1, RZ, R5, 0x4000000, RZ, 0xc0, !PT ;  /* 0x0400000005ff7812 */ /* 0x000fe2000782c0ff */
[----:B------:R-:W0:Y:S01]  /*9580*/  S2UR UR6, SR_CgaCtaId ;  /* 0x00000000000679c3 */ /* 0x000e220000008800 */
[----:B------:R-:W1:Y:S01]  /*9590*/  LDCU UR7, c[0x0][0x414] ;  /* 0x00008280ff0777ac */ /* 0x000e620008000800 */
[C---:B------:R-:W-:Y:S01]  /*95a0*/  ISETP.NE.AND P0, PT, R16.reuse, RZ, PT ;  /* 0x000000ff1000720c */ /* 0x040fe20003f05270 */
[----:B--23--:R-:W-:Y:S01]  /*95b0*/  IMAD.SHL.U32 R4, R16, 0x2, RZ ;  /* 0x0000000210047824 */ /* 0x00cfe200078e00ff */
[----:B------:R-:W-:Y:S01]  /*95c0*/  MOV R15, UR9 ;  /* 0x00000009000f7c02 */ /* 0x000fe20008000f00 */
        /* <DEDUP_REMOVED lines=13> */
[----:B------:R1:W-:Y:S01]  /*96a0*/  @P1 STG.E.64 desc[UR18][R6.64], R14 ;  /* 0x0000000e06001986 */ /* 0x0003e2000c101b12 */
[----:B0-----:R-:W-:Y:S01]  /*96b0*/  IMAD.WIDE R10, R13, 0x2, R10 ;  /* 0x000000020d0a7825 */ /* 0x001fe200078e020a */
[----:B------:R-:W-:Y:S06]  /*96c0*/  BAR.SYNC.DEFER_BLOCKING 0x0 ;  /* 0x0000000000007b1d */ /* 0x000fec0000010000 */
[----:B------:R-:W2:Y:S04]  /*96d0*/  LDG.E.U16 R0, desc[UR18][R8.64] ;  /* 0x0000001208007981 */ /* 0x000ea8000c1e1500 */
[----:B------:R-:W3:Y:S04]  /*96e0*/  LDG.E.U16 R17, desc[UR18][R8.64+0x2] ;  /* 0x0000021208117981 */ /* 0x000ee8000c1e1500 */
[----:B------:R-:W4:Y:S04]  /*96f0*/  LDG.E.U16 R19, desc[UR18][R10.64] ;  /* 0x000000120a137981 */ /* 0x000f28000c1e1500 */
[----:B------:R-:W5:Y:S01]  /*9700*/  LDG.E.U16 R18, desc[UR18][R10.64+0x2] ;  /* 0x000002120a127981 */ /* 0x000f62000c1e1500 */
[----:B------:R-:W-:Y:S01]  /*9710*/  SHF.R.U32.HI R16, RZ, 0x6, R16 ;  /* 0x00000006ff107819 */ /* 0x000fe20000011610 */
[----:B-1----:R-:W-:-:S02]  /*9720*/  IMAD.U32 R15, RZ, RZ, UR6 ;  /* 0x00000006ff0f7e24 */ /* 0x002fc4000f8e00ff */
[----:B------:R-:W0:Y:S01]  /*9730*/  LDS.64 R12, [UR5+0x98] ;  /* 0x00009805ff0c7984 */ /* 0x000e220008000a00 */
[----:B------:R-:W1:Y:S01]  /*9740*/  LDCU.U8 UR5, c[0x0][0x3fc] ;  /* 0x00007f80ff0577ac */ /* 0x000e620008000000 */
[----:B------:R-:W-:Y:S01]  /*9750*/  IMAD R15, R15, UR23, R16 ;  /* 0x000000170f0f7c24 */ /* 0x000fe2000f8e0210 */
[----:B-1----:R-:W-:Y:S01]  /*9760*/  UISETP.NE.AND UP0, UPT, UR5, URZ, UPT ;  /* 0x000000ff0500728c */ /* 0x002fe2000bf05270 */
[----:B0-----:R-:W-:-:S04]  /*9770*/  FMUL.FTZ R12, R12, UR7 ;  /* 0x000000070c0c7c20 */ /* 0x001fc80008410000 */
[----:B------:R-:W-:-:S04]  /*9780*/  FMUL.FTZ R20, R12, R12 ;  /* 0x0000000c0c147220 */ /* 0x000fc80000410000 */
[----:B------:R-:W-:-:S05]  /*9790*/  FFMA.FTZ R13, R13, UR7, -R20 ;  /* 0x000000070d0d7c23 */ /* 0x000fca0008010814 */
[----:B------:R-:W-:-:S13]  /*97a0*/  FSETP.GTU.FTZ.AND P0, PT, R13, RZ, PT ;  /* 0x000000ff0d00720b */ /* 0x000fda0003f1c000 */
[----:B------:R-:W0:Y:S02]  /*97b0*/  @P0 LDC R2, c[0x0][0x3a8] ;  /* 0x0000ea00ff020b82 */ /* 0x000e240000000800 */
[----:B0-----:R-:W-:Y:S01]  /*97c0*/  @P0 FADD.FTZ R2, R13, R2 ;  /* 0x000000020d020221 */ /* 0x001fe20000010000 */
[----:B------:R-:W-:-:S06]  /*97d0*/  HFMA2 R13, -RZ, RZ, 1.875, 0 ;  /* 0x3f800000ff0d7431 */ /* 0x000fcc00000001ff */
[----:B------:R0:W1:Y:S01]  /*97e0*/  @P0 MUFU.RSQ R13, R2 ;  /* 0x00000002000d0308 */ /* 0x0000620000001400 */
[----:B--2---:R-:W-:Y:S01]  /*97f0*/  SHF.L.U32 R14, R0, 0x10, RZ ;  /* 0x00000010000e7819 */ /* 0x004fe200000006ff */
[----:B---3--:R-:W-:Y:S01]  /*9800*/  IMAD.U32 R17, R17, 0x10000, RZ ;  /* 0x0001000011117824 */ /* 0x008fe200078e00ff */
[----:B----4-:R-:W-:Y:S01]  /*9810*/  SHF.L.U32 R19, R19, 0x10, RZ ;  /* 0x0000001013137819 */ /* 0x010fe200000006ff */
[----:B-----5:R-:W-:Y:S01]  /*9820*/  IMAD.U32 R18, R18, 0x10000, RZ ;  /* 0x0001000012127824 */ /* 0x020fe200078e00ff */
[----:B01----:R-:W-:Y:S06]  /*9830*/  BRA.U !UP0, `(.L_x_3303) ;  /* 0x0000000908587547 */ /* 0x003fec000b800000 */
[----:B------:R-:W-:Y:S01]  /*9840*/  MOV R0, RZ ;  /* 0x000000ff00007202 */ /* 0x000fe20000000f00 */
[----:B------:R-:W0:Y:S01]  /*9850*/  LDCU.64 UR14, c[0x0][0x3e0] ;  /* 0x00007c00ff0e77ac */ /* 0x000e220008000a00 */
[----:B------:R-:W1:Y:S01]  /*9860*/  LDCU.64 UR6, c[0x0][0x380] ;  /* 0x00007000ff0677ac */ /* 0x000e620008000a00 */
[----:B------:R-:W2:Y:S04]  /*9870*/  LDCU.64 UR12, c[0x0][0x3e8] ;  /* 0x00007d00ff0c77ac */ /* 0x000ea80008000a00 */
.L_x_3312:
[----:B01---5:R-:W-:-:S06]  /*9880*/  LEA R8, R0, UR8, 0x2 ;  /* 0x0000000800087c11 */ /* 0x023fcc000f8e10ff */
[----:B------:R-:W5:Y:S01]  /*9890*/  LDL.128 R8, [R8] ;  /* 0x0000000008087983 */ /* 0x000f620000100c00 */
        /* <DEDUP_REMOVED lines=14> */
[----:B---3--:R-:W-:Y:S02]  /*9980*/  SHF.R.S32.HI R3, RZ, 0x1f, R2 ;  /* 0x0000001fff037819 */ /* 0x008fe40000011402 */
[----:B------:R-:W-:Y:S02]  /*9990*/  ISETP.NE.AND P4, PT, R0, 0x40, PT ;  /* 0x000000400000780c */ /* 0x000fe40003f85270 */
[----:B------:R-:W-:Y:S02]  /*99a0*/  ISETP.GE.AND.EX P0, PT, R26, UR13, PT, P0 ;  /* 0x0000000d1a007c0c */ /* 0x000fe4000bf06300 */
[----:B------:R-:W-:Y:S02]  /*99b0*/  ISETP.GE.AND.EX P3, PT, R30, UR13, PT, P3 ;  /* 0x0000000d1e007c0c */ /* 0x000fe4000bf66330 */
[----:B------:R-:W-:Y:S01]  /*99c0*/  ISETP.GE.AND.EX P2, PT, R3, UR13, PT, P2 ;  /* 0x0000000d03007c0c */ /* 0x000fe2000bf46320 */
[----:B------:R-:W-:-:S12]  /*99d0*/  @P1 BRA `(.L_x_3305) ;  /* 0x0000000000701947 */ /* 0x000fd80003800000 */
[--C-:B-----5:R-:W-:Y:S02]  /*99e0*/  HADD2.F32 R7, -RZ, R8.reuse.H0_H0 ;  /* 0x20000008ff077230 */ /* 0x120fe40000004100 */
[----:B------:R-:W-:Y:S02]  /*99f0*/  HADD2.F32 R21, -RZ, R8.H1_H1 ;  /* 0x30000008ff157230 */ /* 0x000fe40000004100 */
[----:B0-----:R-:W-:Y:S02]  /*9a00*/  IMAD R23, R23, UR14, RZ ;  /* 0x0000000e17177c24 */ /* 0x001fe4000f8e02ff */
[C---:B------:R-:W-:Y:S01]  /*9a10*/  FADD.FTZ R6, -R12.reuse, R7 ;  /* 0x000000070c067221 */ /* 0x040fe20000010100 */
[----:B------:R-:W-:Y:S02]  /*9a20*/  IMAD.MOV.U32 R7, RZ, RZ, R99 ;  /* 0x000000ffff077224 */ /* 0x000fe400078e0063 */
[----:B------:R-:W-:Y:S01]  /*9a30*/  FADD.FTZ R8, -R12, R21 ;  /* 0x000000150c087221 */ /* 0x000fe20000010100 */
[----:B------:R-:W-:-:S02]  /*9a40*/  IMAD R23, R24, UR15, R23 ;  /* 0x0000000f18177c24 */ /* 0x000fc4000f8e0217 */
[-C--:B------:R-:W-:Y:S01]  /*9a50*/  FMUL.FTZ R6, R6, R13.reuse ;  /* 0x0000000d06067220 */ /* 0x080fe20000410000 */
[----:B------:R-:W-:-:S03]  /*9a60*/  FMUL.FTZ R8, R8, R13 ;  /* 0x0000000d08087220 */ /* 0x000fc60000410000 */
[----:B------:R-:W-:Y:S01]  /*9a70*/  FFMA.FTZ R25, R14, R6, R19 ;  /* 0x000000060e197223 */ /* 0x000fe20000010013 */
[----:B------:R-:W-:Y:S01]  /*9a80*/  MOV R6, R96 ;  /* 0x0000006000067202 */ /* 0x000fe20000000f00 */
[----:B------:R-:W-:Y:S02]  /*9a90*/  FFMA.FTZ R27, R17, R8, R18 ;  /* 0x00000008111b7223 */ /* 0x000fe40000010012 */
[----:B------:R-:W-:Y:S02]  /*9aa0*/  FMUL.FTZ R20, R25, -1.4426950216293334961 ;  /* 0xbfb8aa3b19147820 */ /* 0x000fe40000410000 */
[----:B------:R-:W-:Y:S01]  /*9ab0*/  FMUL.FTZ R21, R27, -1.4426950216293334961 ;  /* 0xbfb8aa3b1b157820 */ /* 0x000fe20000410000 */
[----:B------:R-:W-:-:S03]  /*9ac0*/  IMAD.WIDE.U32 R6, R24, UR14, R6 ;  /* 0x0000000e18067c25 */ /* 0x000fc6000f8e0006 */
[----:B------:R-:W0:Y:S02]  /*9ad0*/  MUFU.EX2 R20, R20 ;  /* 0x0000001400147308 */ /* 0x000e240000000800 */
[----:B------:R-:W-:Y:S02]  /*9ae0*/  IADD3 R23, PT, PT, R7, R23, RZ ;  /* 0x0000001707177210 */ /* 0x000fe40007ffe0ff */
[----:B------:R-:W2:Y:S01]  /*9af0*/  MUFU.EX2 R21, R21 ;  /* 0x0000001500157308 */ /* 0x000ea20000000800 */
[----:B0-----:R-:W-:Y:S01]  /*9b00*/  FADD.FTZ R8, R20, 1 ;  /* 0x3f80000014087421 */ /* 0x001fe20000010000 */
[----:B-1----:R-:W-:Y:S01]  /*9b10*/  LEA R20, P1, R6, UR6, 0x1 ;  /* 0x0000000606147c11 */ /* 0x002fe2000f8208ff */
[----:B--2---:R-:W-:-:S03]  /*9b20*/  FADD.FTZ R22, R21, 1 ;  /* 0x3f80000015167421 */ /* 0x004fc60000010000 */
[----:B------:R-:W-:Y:S01]  /*9b30*/  LEA.HI.X R21, R6, UR7, R23, 0x1, P1 ;  /* 0x0000000706157c11 */ /* 0x000fe200088f0c17 */
[----:B------:R-:W0:Y:S08]  /*9b40*/  MUFU.RCP R8, R8 ;  /* 0x0000000800087308 */ /* 0x000e300000001000 */
[----:B------:R-:W1:Y:S01]  /*9b50*/  MUFU.RCP R22, R22 ;  /* 0x0000001600167308 */ /* 0x000e620000001000 */
[----:B0-----:R-:W-:Y:S01]  /*9b60*/  FMUL.FTZ R7, R25, R8 ;  /* 0x0000000819077220 */ /* 0x001fe20000410000 */
[----:B-1----:R-:W-:-:S05]  /*9b70*/  FMUL.FTZ R24, R27, R22 ;  /* 0x000000161b187220 */ /* 0x002fca0000410000 */
[----:B------:R-:W-:-:S05]  /*9b80*/  F2FP.F16.F32.PACK_AB R7, R24, R7 ;  /* 0x000000071807723e */ /* 0x000fca00000000ff */
[----:B------:R2:W-:Y:S02]  /*9b90*/  STG.E desc[UR18][R20.64], R7 ;  /* 0x0000000714007986 */ /* 0x0005e4000c101912 */
.L_x_3305:
[----:B01----:R-:W-:Y:S05]  /*9ba0*/  BSYNC.RECONVERGENT B0 ;  /* 0x0000000000007941 */ /* 0x003fea0003800200 */
.L_x_3304:
[----:B------:R-:W-:Y:S04]  /*9bb0*/  BSSY.RECONVERGENT B0, `(.L_x_3306) ;  /* 0x000001e000007945 */ /* 0x000fe80003800200 */
[----:B------:R-:W-:Y:S05]  /*9bc0*/  @P0 BRA `(.L_x_3307) ;  /* 0x0000000000700947 */ /* 0x000fea0003800000 */
[--C-:B--2--5:R-:W-:Y:S02]  /*9bd0*/  HADD2.F32 R7, -RZ, R9.reuse.H0_H0 ;  /* 0x20000009ff077230 */ /* 0x124fe40000004100 */
[----:B------:R-:W-:Y:S02]  /*9be0*/  HADD2.F32 R9, -RZ, R9.H1_H1 ;  /* 0x30000009ff097230 */ /* 0x000fe40000004100 */
[----:B------:R-:W-:Y:S02]  /*9bf0*/  IMAD R22, R26, UR14, RZ ;  /* 0x0000000e1a167c24 */ /* 0x000fe4000f8e02ff */
[C---:B------:R-:W-:Y:S01]  /*9c00*/  FADD.FTZ R6, -R12.reuse, R7 ;  /* 0x000000070c067221 */ /* 0x040fe20000010100 */
[----:B------:R-:W-:Y:S01]  /*9c10*/  MOV R7, R99 ;  /* 0x0000006300077202 */ /* 0x000fe20000000f00 */
[----:B------:R-:W-:Y:S01]  /*9c20*/  FADD.FTZ R8, -R12, R9 ;  /* 0x000000090c087221 */ /* 0x000fe20000010100 */
[----:B------:R-:W-:Y:S02]  /*9c30*/  IMAD R23, R29, UR15, R22 ;  /* 0x0000000f1d177c24 */ /* 0x000fe4000f8e0216 */
[-C--:B------:R-:W-:Y:S01]  /*9c40*/  FMUL.FTZ R6, R6, R13.reuse ;  /* 0x0000000d06067220 */ /* 0x080fe20000410000 */
[----:B------:R-:W-:-:S03]  /*9c50*/  FMUL.FTZ R8, R8, R13 ;  /* 0x0000000d08087220 */ /* 0x000fc60000410000 */
[----:B------:R-:W-:Y:S01]  /*9c60*/  FFMA.FTZ R25, R14, R6, R19 ;  /* 0x000000060e197223 */ /* 0x000fe20000010013 */
[----:B------:R-:W-:Y:S02]  /*9c70*/  IMAD.MOV.U32 R6, RZ, RZ, R96 ;  /* 0x000000ffff067224 */ /* 0x000fe400078e0060 */
[----:B------:R-:W-:Y:S01]  /*9c80*/  FFMA.FTZ R24, R17, R8, R18 ;  /* 0x0000000811187223 */ /* 0x000fe20000010012 */
[----:B------:R-:W-:Y:S01]  /*9c90*/  FMUL.FTZ R9, R25, -1.4426950216293334961 ;  /* 0xbfb8aa3b19097820 */ /* 0x000fe20000410000 */
[----:B------:R-:W-:-:S04]  /*9ca0*/  IMAD.WIDE.U32 R6, R29, UR14, R6 ;  /* 0x0000000e1d067c25 */ /* 0x000fc8000f8e0006 */
[----:B------:R-:W-:Y:S01]  /*9cb0*/  FMUL.FTZ R8, R24, -1.4426950216293334961 ;  /* 0xbfb8aa3b18087820 */ /* 0x000fe20000410000 */
[----:B------:R-:W0:Y:S05]  /*9cc0*/  MUFU.EX2 R9, R9 ;  /* 0x0000000900097308 */ /* 0x000e2a0000000800 */
[----:B------:R-:W1:Y:S01]  /*9cd0*/  MUFU.EX2 R8, R8 ;  /* 0x0000000800087308 */ /* 0x000e620000000800 */
[----:B0-----:R-:W-:Y:S01]  /*9ce0*/  FADD.FTZ R20, R9, 1 ;  /* 0x3f80000009147421 */ /* 0x001fe20000010000 */
[----:B------:R-:W-:Y:S02]  /*9cf0*/  IMAD.IADD R9, R7, 0x1, R23 ;  /* 0x0000000107097824 */ /* 0x000fe400078e0217 */
[----:B-1----:R-:W-:Y:S01]  /*9d00*/  FADD.FTZ R21, R8, 1 ;  /* 0x3f80000008157421 */ /* 0x002fe20000010000 */
[----:B------:R-:W-:-:S02]  /*9d10*/  LEA R8, P0, R6, UR6, 0x1 ;  /* 0x0000000606087c11 */ /* 0x000fc4000f8008ff */
[----:B------:R-:W0:Y:S02]  /*9d20*/  MUFU.RCP R20, R20 ;  /* 0x0000001400147308 */ /* 0x000e240000001000 */
[----:B------:R-:W-:-:S06]  /*9d30*/  LEA.HI.X R9, R6, UR7, R9, 0x1, P0 ;  /* 0x0000000706097c11 */ /* 0x000fcc00080f0c09 */
[----:B------:R-:W1:Y:S01]  /*9d40*/  MUFU.RCP R21, R21 ;  /* 0x0000001500157308 */ /* 0x000e620000001000 */
[----:B0-----:R-:W-:Y:S01]  /*9d50*/  FMUL.FTZ R7, R25, R20 ;  /* 0x0000001419077220 */ /* 0x001fe20000410000 */
[----:B-1----:R-:W-:-:S05]  /*9d60*/  FMUL.FTZ R22, R24, R21 ;  /* 0x0000001518167220 */ /* 0x002fca0000410000 */
[----:B------:R-:W-:-:S05]  /*9d70*/  F2FP.F16.F32.PACK_AB R7, R22, R7 ;  /* 0x000000071607723e */ /* 0x000fca00000000ff */
[----:B------:R0:W-:Y:S02]  /*9d80*/  STG.E desc[UR18][R8.64], R7 ;  /* 0x0000000708007986 */ /* 0x0001e4000c101912 */
.L_x_3307:
[----:B------:R-:W-:Y:S05]  /*9d90*/  BSYNC.RECONVERGENT B0 ;  /* 0x0000000000007941 */ /* 0x000fea0003800200 */
.L_x_3306:
[----:B------:R-:W-:Y:S04]  /*9da0*/  BSSY.RECONVERGENT B0, `(.L_x_3308) ;  /* 0x000001e000007945 */ /* 0x000fe80003800200 */
[----:B------:R-:W-:Y:S05]  /*9db0*/  @P3 BRA `(.L_x_3309) ;  /* 0x0000000000703947 */ /* 0x000fea0003800000 */
[--C-:B0-2--5:R-:W-:Y:S02]  /*9dc0*/  HADD2.F32 R7, -RZ, R10.reuse.H0_H0 ;  /* 0x2000000aff077230 */ /* 0x125fe40000004100 */
[----:B------:R-:W-:Y:S02]  /*9dd0*/  HADD2.F32 R9, -RZ, R10.H1_H1 ;  /* 0x3000000aff097230 */ /* 0x000fe40000004100 */
[----:B------:R-:W-:Y:S02]  /*9de0*/  IMAD R21, R30, UR14, RZ ;  /* 0x0000000e1e157c24 */ /* 0x000fe4000f8e02ff */
        /* <DEDUP_REMOVED lines=12> */
[----:B------:R-:W0:Y:S04]  /*9eb0*/  MUFU.EX2 R9, R9 ;  /* 0x0000000900097308 */ /* 0x000e280000000800 */
[----:B------:R-:W1:Y:S01]  /*9ec0*/  MUFU.EX2 R8, R8 ;  /* 0x0000000800087308 */ /* 0x000e620000000800 */
[----:B0-----:R-:W-:Y:S01]  /*9ed0*/  FADD.FTZ R10, R9, 1 ;  /* 0x3f800000090a7421 */ /* 0x001fe20000010000 */
[----:B------:R-:W-:Y:S01]  /*9ee0*/  IADD3 R9, PT, PT, R7, R21, RZ ;  /* 0x0000001507097210 */ /* 0x000fe20007ffe0ff */
[----:B-1----:R-:W-:Y:S01]  /*9ef0*/  FADD.FTZ R20, R8, 1 ;  /* 0x3f80000008147421 */ /* 0x002fe20000010000 */
[----:B------:R-:W-:-:S03]  /*9f00*/  LEA R8, P0, R6, UR6, 0x1 ;  /* 0x0000000606087c11 */ /* 0x000fc6000f8008ff */
[----:B------:R-:W0:Y:S01]  /*9f10*/  MUFU.RCP R10, R10 ;  /* 0x0000000a000a7308 */ /* 0x000e220000001000 */
[----:B------:R-:W-:-:S07]  /*9f20*/  LEA.HI.X R9, R6, UR7, R9, 0x1, P0 ;  /* 0x0000000706097c11 */ /* 0x000fce00080f0c09 */
[----:B------:R-:W1:Y:S01]  /*9f30*/  MUFU.RCP R20, R20 ;  /* 0x0000001400147308 */ /* 0x000e620000001000 */
[----:B0-----:R-:W-:Y:S01]  /*9f40*/  FMUL.FTZ R7, R23, R10 ;  /* 0x0000000a17077220 */ /* 0x001fe20000410000 */
[----:B-1----:R-:W-:-:S05]  /*9f50*/  FMUL.FTZ R22, R25, R20 ;  /* 0x0000001419167220 */ /* 0x002fca0000410000 */
[----:B------:R-:W-:-:S05]  /*9f60*/  F2FP.F16.F32.PACK_AB R7, R22, R7 ;  /* 0x000000071607723e */ /* 0x000fca00000000ff */
[----:B------:R1:W-:Y:S02]  /*9f70*/  STG.E desc[UR18][R8.64], R7 ;  /* 0x0000000708007986 */ /* 0x0003e4000c101912 */
.L_x_3309:
[----:B------:R-:W-:Y:S05]  /*9f80*/  BSYNC.RECONVERGENT B0 ;  /* 0x0000000000007941 */ /* 0x000fea0003800200 */
.L_x_3308:
[----:B------:R-:W-:Y:S04]  /*9f90*/  BSSY.RECONVERGENT B0, `(.L_x_3310) ;  /* 0x000001e000007945 */ /* 0x000fe80003800200 */
[----:B------:R-:W-:Y:S05]  /*9fa0*/  @P2 BRA `(.L_x_3311) ;  /* 0x0000000000702947 */ /* 0x000fea0003800000 */
[--C-:B012--5:R-:W-:Y:S02]  /*9fb0*/  HADD2.F32 R7, -RZ, R11.reuse.H0_H0 ;  /* 0x2000000bff077230 */ /* 0x127fe40000004100 */
[----:B------:R-:W-:Y:S02]  /*9fc0*/  HADD2.F32 R11, -RZ, R11.H1_H1 ;  /* 0x3000000bff0b7230 */ /* 0x000fe40000004100 */
[----:B------:R-:W-:Y:S02]  /*9fd0*/  IMAD R3, R3, UR14, RZ ;  /* 0x0000000e03037c24 */ /* 0x000fe4000f8e02ff */
[C---:B------:R-:W-:Y:S01]  /*9fe0*/  FADD.FTZ R6, -R12.reuse, R7 ;  /* 0x000000070c067221 */ /* 0x040fe20000010100 */
[----:B------:R-:W-:Y:S01]  /*9ff0*/  FADD.FTZ R8, -R12, R11 ;  /* 0x0000000b0c087221 */ /* 0x000fe20000010100 */
[----:B------:R-:W-:Y:S02]  /*a000*/  IMAD R11, R2, UR15, R3 ;  /* 0x0000000f020b7c24 */ /* 0x000fe4000f8e0203 */
[-C--:B------:R-:W-:Y:S01]  /*a010*/  FMUL.FTZ R6, R6, R13.reuse ;  /* 0x0000000d06067220 */ /* 0x080fe20000410000 */
        /* <DEDUP_REMOVED lines=19> */
[----:B------:R-:W-:-:S05]  /*a150*/  F2FP.F16.F32.PACK_AB R3, R10, R3 ;  /* 0x000000030a03723e */ /* 0x000fca00000000ff */
[----:B------:R3:W-:Y:S02]  /*a160*/  STG.E desc[UR18][R6.64], R3 ;  /* 0x0000000306007986 */ /* 0x0007e4000c101912 */
.L_x_3311:
[----:B------:R-:W-:Y:S05]  /*a170*/  BSYNC.RECONVERGENT B0 ;  /* 0x0000000000007941 */ /* 0x000fea0003800200 */
.L_x_3310:
[----:B------:R-:W-:Y:S05]  /*a180*/  @P4 BRA `(.L_x_3312) ;  /* 0xfffffff400bc4947 */ /* 0x000fea000383ffff */
[----:B------:R-:W-:Y:S05]  /*a190*/  BRA `(.L_x_3313) ;  /* 0x0000000c00587947 */ /* 0x000fea0003800000 */
.L_x_3303:
[----:B------:R-:W2:Y:S01]  /*a1a0*/  LDL.128 R20, [R1+0x10] ;  /* 0x0000100001147983 */ /* 0x000ea20000100c00 */
[----:B------:R-:W0:Y:S01]  /*a1b0*/  LDCU.64 UR6, c[0x0][0x3e8] ;  /* 0x00007d00ff0677ac */ /* 0x000e220008000a00 */
[----:B------:R-:W-:Y:S01]  /*a1c0*/  SHF.R.S32.HI R3, RZ, 0x1f, R15 ;  /* 0x0000001fff037819 */ /* 0x000fe2000001140f */
[C---:B------:R-:W-:Y:S01]  /*a1d0*/  VIADD R29, R15.reuse, 0x10 ;  /* 0x000000100f1d7836 */ /* 0x040fe20000000000 */
[C---:B------:R-:W-:Y:S01]  /*a1e0*/  IADD3 R27, PT, PT, R15.reuse, 0x8, RZ ;  /* 0x000000080f1b7810 */ /* 0x040fe20007ffe0ff */
[----:B------:R-:W1:Y:S01]  /*a1f0*/  LDCU.64 UR20, c[0x0][0x3e0] ;  /* 0x00007c00ff1477ac */ /* 0x000e620008000a00 */
[C---:B------:R-:W-:Y:S01]  /*a200*/  IADD3 R31, PT, PT, R15.reuse, 0x18, RZ ;  /* 0x000000180f1f7810 */ /* 0x040fe20007ffe0ff */
[----:B------:R-:W-:Y:S01]  /*a210*/  BSSY.RECONVERGENT B0, `(.L_x_3314) ;  /* 0x0000037000007945 */ /* 0x000fe20003800200 */
[----:B------:R-:W-:Y:S01]  /*a220*/  SHF.R.S32.HI R10, RZ, 0x1f, R27 ;  /* 0x0000001fff0a7819 */ /* 0x000fe2000001141b */
[----:B------:R-:W3:Y:S01]  /*a230*/  LDCU.64 UR24, c[0x0][0x380] ;  /* 0x00007000ff1877ac */ /* 0x000ee20008000a00 */
[----:B------:R-:W-:Y:S01]  /*a240*/  SHF.R.S32.HI R24, RZ, 0x1f, R31 ;  /* 0x0000001fff187819 */ /* 0x000fe2000001141f */
[----:B------:R-:W4:Y:S01]  /*a250*/  LDCU.64 UR16, c[0x0][0x3e8] ;  /* 0x00007d00ff1077ac */ /* 0x000f220008000a00 */
[----:B0-----:R-:W-:-:S02]  /*a260*/  ISETP.GE.U32.AND P0, PT, R15, UR6, PT ;  /* 0x000000060f007c0c */ /* 0x001fc4000bf06070 */
[----:B------:R-:W-:Y:S02]  /*a270*/  ISETP.GE.U32.AND P2, PT, R27, UR6, PT ;  /* 0x000000061b007c0c */ /* 0x000fe4000bf46070 */
[----:B------:R-:W-:Y:S02]  /*a280*/  ISETP.GE.AND.EX P0, PT, R3, UR7, PT, P0 ;  /* 0x0000000703007c0c */ /* 0x000fe4000bf06300 */
[----:B------:R-:W-:Y:S02]  /*a290*/  ISETP.GE.AND.EX P2, PT, R10, UR7, PT, P2 ;  /* 0x000000070a007c0c */ /* 0x000fe4000bf46320 */
[----:B------:R-:W-:Y:S02]  /*a2a0*/  ISETP.GE.U32.AND P3, PT, R29, UR6, PT ;  /* 0x000000061d007c0c */ /* 0x000fe4000bf66070 */
[----:B------:R-:W-:-:S04]  /*a2b0*/  ISETP.GE.U32.AND P1, PT, R31, UR6, PT ;  /* 0x000000061f007c0c */ /* 0x000fc8000bf26070 */
[----:B------:R-:W-:-:S03]  /*a2c0*/  ISETP.GE.AND.EX P1, PT, R24, UR7, PT, P1 ;  /* 0x0000000718007c0c */ /* 0x000fc6000bf26310 */
[----:B------:R-:W0:Y:S01]  /*a2d0*/  @!P0 LDC.64 R6, c[0x0][0x3e0] ;  /* 0x0000f800ff068b82 */ /* 0x000e220000000a00 */
[----:B------:R-:W-:-:S07]  /*a2e0*/  @!P0 MOV R2, R96 ;  /* 0x0000006000028202 */ /* 0x000fce0000000f00 */
[----:B------:R-:W5:Y:S01]  /*a2f0*/  @!P0 LDC.64 R8, c[0x0][0x380] ;  /* 0x0000e000ff088b82 */ /* 0x000f620000000a00 */
[-C--:B0-----:R-:W-:Y:S02]  /*a300*/  @!P0 IMAD R0, R3, R6.reuse, RZ ;  /* 0x0000000603008224 */ /* 0x081fe400078e02ff */
[----:B------:R-:W-:Y:S02]  /*a310*/  @!P0 IMAD.MOV.U32 R3, RZ, RZ, R99 ;  /* 0x000000ffff038224 */ /* 0x000fe400078e0063 */
[C---:B------:R-:W-:Y:S02]  /*a320*/  @!P0 IMAD R25, R15.reuse, R7, R0 ;  /* 0x000000070f198224 */ /* 0x040fe400078e0200 */
[----:B------:R-:W-:-:S04]  /*a330*/  @!P0 IMAD.WIDE.U32 R2, R15, R6, R2 ;  /* 0x000000060f028225 */ /* 0x000fc800078e0002 */
[----:B------:R-:W-:Y:S01]  /*a340*/  @!P0 IMAD.IADD R25, R3, 0x1, R25 ;  /* 0x0000000103198824 */ /* 0x000fe200078e0219 */
[----:B-----5:R-:W-:-:S04]  /*a350*/  @!P0 LEA R8, P4, R2, R8, 0x1 ;  /* 0x0000000802088211 */ /* 0x020fc800078808ff */
[----:B------:R-:W-:Y:S01]  /*a360*/  @!P0 LEA.HI.X R9, R2, R9, R25, 0x1, P4 ;  /* 0x0000000902098211 */ /* 0x000fe200020f0c19 */
[--C-:B--2---:R-:W-:Y:S02]  /*a370*/  HADD2.F32 R7, -RZ, R20.reuse.H0_H0 ;  /* 0x20000014ff077230 */ /* 0x104fe40000004100 */
[----:B------:R-:W-:Y:S01]  /*a380*/  HADD2.F32 R11, -RZ, R20.H1_H1 ;  /* 0x30000014ff0b7230 */ /* 0x000fe20000004100 */
[----:B------:R-:W-:Y:S02]  /*a390*/  SHF.R.S32.HI R20, RZ, 0x1f, R29 ;  /* 0x0000001fff147819 */ /* 0x000fe4000001141d */
[C---:B------:R-:W-:Y:S02]  /*a3a0*/  FADD.FTZ R0, -R12.reuse, R7 ;  /* 0x000000070c007221 */ /* 0x040fe40000010100 */
[----:B------:R-:W-:Y:S01]  /*a3b0*/  FADD.FTZ R6, -R12, R11 ;  /* 0x0000000b0c067221 */ /* 0x000fe20000010100 */
[----:B------:R-:W-:Y:S01]  /*a3c0*/  ISETP.GE.AND.EX P3, PT, R20, UR7, PT, P3 ;  /* 0x0000000714007c0c */ /* 0x000fe2000bf66330 */
[----:B------:R-:W-:-:S02]  /*a3d0*/  FMUL.FTZ R0, R0, R13 ;  /* 0x0000000d00007220 */ /* 0x000fc40000410000 */
[----:B------:R-:W-:Y:S02]  /*a3e0*/  FMUL.FTZ R6, R6, R13 ;  /* 0x0000000d06067220 */ /* 0x000fe40000410000 */
[----:B------:R-:W-:Y:S02]  /*a3f0*/  FFMA.FTZ R0, R14, R0, R19 ;  /* 0x000000000e007223 */ /* 0x000fe40000010013 */
[----:B------:R-:W-:-:S05]  /*a400*/  FFMA.FTZ R7, R17, R6, R18 ;  /* 0x0000000611077223 */ /* 0x000fca0000010012 */
[----:B------:R-:W-:-:S05]  /*a410*/  @!P0 F2FP.F16.F32.PACK_AB R3, R7, R0 ;  /* 0x000000000703823e */ /* 0x000fca00000000ff */
[----:B------:R0:W-:Y:S01]  /*a420*/  @!P0 STG.E desc[UR18][R8.64], R3 ;  /* 0x0000000308008986 */ /* 0x0001e2000c101912 */
[----:B-1-34-:R-:W-:Y:S05]  /*a430*/  @P2 BRA `(.L_x_3315) ;  /* 0x0000000000502947 */ /* 0x01afea0003800000 */
[----:B------:R-:W1:Y:S01]  /*a440*/  LDCU.64 UR12, c[0x0][0x3e0] ;  /* 0x00007c00ff0c77ac */ /* 0x000e620008000a00 */
[--C-:B0-----:R-:W-:Y:S01]  /*a450*/  HADD2.F32 R9, -RZ, R21.reuse.H0_H0 ;  /* 0x20000015ff097230 */ /* 0x101fe20000004100 */
[----:B------:R-:W-:Y:S01]  /*a460*/  MOV R2, R96 ;  /* 0x0000006000027202 */ /* 0x000fe20000000f00 */
[----:B------:R-:W-:Y:S01]  /*a470*/  HADD2.F32 R21, -RZ, R21.H1_H1 ;  /* 0x30000015ff157230 */ /* 0x000fe20000004100 */
[----:B------:R-:W0:Y:S01]  /*a480*/  LDCU.64 UR14, c[0x0][0x380] ;  /* 0x00007000ff0e77ac */ /* 0x000e220008000a00 */
[----:B------:R-:W-:Y:S02]  /*a490*/  IMAD.MOV.U32 R3, RZ, RZ, R99 ;  /* 0x000000ffff037224 */ /* 0x000fe400078e0063 */
[----:B------:R-:W-:-:S04]  /*a4a0*/  FADD.FTZ R0, -R12, R9 ;  /* 0x000000090c007221 */ /* 0x000fc80000010100 */
[----:B------:R-:W-:-:S04]  /*a4b0*/  FMUL.FTZ R0, R0, R13 ;  /* 0x0000000d00007220 */ /* 0x000fc80000410000 */
[----:B------:R-:W-:Y:S01]  /*a4c0*/  FFMA.FTZ R0, R14, R0, R19 ;  /* 0x000000000e007223 */ /* 0x000fe20000010013 */
[----:B-1----:R-:W-:Y:S02]  /*a4d0*/  IMAD R10, R10, UR12, RZ ;  /* 0x0000000c0a0a7c24 */ /* 0x002fe4000f8e02ff */
        /* <DEDUP_REMOVED lines=8> */
[----:B------:R-:W-:-:S05]  /*a560*/  F2FP.F16.F32.PACK_AB R7, R7, R0 ;  /* 0x000000000707723e */ /* 0x000fca00000000ff */
[----:B------:R1:W-:Y:S02]  /*a570*/  STG.E desc[UR18][R2.64], R7 ;  /* 0x0000000702007986 */ /* 0x0003e4000c101912 */
.L_x_3315:
[----:B------:R-:W-:Y:S05]  /*a580*/  BSYNC.RECONVERGENT B0 ;  /* 0x0000000000007941 */ /* 0x000fea0003800200 */
.L_x_3314:
[----:B------:R-:W-:Y:S04]  /*a590*/  BSSY.RECONVERGENT B0, `(.L_x_3316) ;  /* 0x0000016000007945 */ /* 0x000fe80003800200 */
[----:B------:R-:W-:Y:S05]  /*a5a0*/  @P3 BRA `(.L_x_3317) ;  /* 0x0000000000503947 */ /* 0x000fea0003800000 */
[----:B------:R-:W2:Y:S01]  /*a5b0*/  LDCU.64 UR12, c[0x0][0x3e0] ;  /* 0x00007c00ff0c77ac */ /* 0x000ea20008000a00 */
[----:B01----:R-:W-:Y:S01]  /*a5c0*/  MOV R3, R99 ;  /* 0x0000006300037202 */ /* 0x003fe20000000f00 */
[--C-:B------:R-:W-:Y:S01]  /*a5d0*/  HADD2.F32 R9, -RZ, R22.reuse.H0_H0 ;  /* 0x20000016ff097230 */ /* 0x100fe20000004100 */
[----:B------:R-:W0:Y:S01]  /*a5e0*/  LDCU.64 UR14, c[0x0][0x380] ;  /* 0x00007000ff0e77ac */ /* 0x000e220008000a00 */
[----:B------:R-:W-:Y:S02]  /*a5f0*/  HADD2.F32 R11, -RZ, R22.H1_H1 ;  /* 0x30000016ff0b7230 */ /* 0x000fe40000004100 */
[----:B------:R-:W-:Y:S02]  /*a600*/  IMAD.MOV.U32 R2, RZ, RZ, R96 ;  /* 0x000000ffff027224 */ /* 0x000fe400078e0060 */
[----:B------:R-:W-:-:S04]  /*a610*/  FADD.FTZ R0, -R12, R9 ;  /* 0x000000090c007221 */ /* 0x000fc80000010100 */
[----:B------:R-:W-:-:S04]  /*a620*/  FMUL.FTZ R0, R0, R13 ;  /* 0x0000000d00007220 */ /* 0x000fc80000410000 */
[----:B------:R-:W-:Y:S01]  /*a630*/  FFMA.FTZ R0, R14, R0, R19 ;  /* 0x000000000e007223 */ /* 0x000fe20000010013 */
[----:B--2---:R-:W-:Y:S02]  /*a640*/  IMAD R20, R20, UR12, RZ ;  /* 0x0000000c14147c24 */ /* 0x004fe4000f8e02ff */
        /* <DEDUP_REMOVED lines=8> */
[----:B------:R-:W-:-:S05]  /*a6d0*/  F2FP.F16.F32.PACK_AB R7, R7, R0 ;  /* 0x000000000707723e */ /* 0x000fca00000000ff */
[----:B------:R2:W-:Y:S02]  /*a6e0*/  STG.E desc[UR18][R2.64], R7 ;  /* 0x0000000702007986 */ /* 0x0005e4000c101912 */
.L_x_3317:
[----:B------:R-:W-:Y:S05]  /*a6f0*/  BSYNC.RECONVERGENT B0 ;  /* 0x0000000000007941 */ /* 0x000fea0003800200 */
.L_x_3316:
[----:B------:R-:W-:Y:S04]  /*a700*/  BSSY.RECONVERGENT B0, `(.L_x_3318) ;  /* 0x0000016000007945 */ /* 0x000fe80003800200 */
[----:B------:R-:W-:Y:S05]  /*a710*/  @P1 BRA `(.L_x_3319) ;  /* 0x0000000000501947 */ /* 0x000fea0003800000 */
[----:B------:R-:W3:Y:S01]  /*a720*/  LDCU.64 UR6, c[0x0][0x3e0] ;  /* 0x00007c00ff0677ac */ /* 0x000ee20008000a00 */
[--C-:B0-----:R-:W-:Y:S01]  /*a730*/  HADD2.F32 R9, -RZ, R23.reuse.H0_H0 ;  /* 0x20000017ff097230 */ /* 0x101fe20000004100 */
[----:B-12---:R-:W-:Y:S01]  /*a740*/  MOV R2, R96 ;  /* 0x0000006000027202 */ /* 0x006fe20000000f00 */
[----:B------:R-:W-:Y:S01]  /*a750*/  HADD2.F32 R23, -RZ, R23.H1_H1 ;  /* 0x30000017ff177230 */ /* 0x000fe20000004100 */
[----:B------:R-:W0:Y:S01]  /*a760*/  LDCU.64 UR12, c[0x0][0x380] ;  /* 0x00007000ff0c77ac */ /* 0x000e220008000a00 */
[----:B------:R-:W-:Y:S02]  /*a770*/  IMAD.MOV.U32 R3, RZ, RZ, R99 ;  /* 0x000000ffff037224 */ /* 0x000fe400078e0063 */
[----:B------:R-:W-:-:S04]  /*a780*/  FADD.FTZ R0, -R12, R9 ;  /* 0x000000090c007221 */ /* 0x000fc80000010100 */
[----:B------:R-:W-:-:S04]  /*a790*/  FMUL.FTZ R0, R0, R13 ;  /* 0x0000000d00007220 */ /* 0x000fc80000410000 */
[----:B------:R-:W-:Y:S01]  /*a7a0*/  FFMA.FTZ R0, R14, R0, R19 ;  /* 0x000000000e007223 */ /* 0x000fe20000010013 */
[----:B---3--:R-:W-:Y:S02]  /*a7b0*/  IMAD R24, R24, UR6, RZ ;  /* 0x0000000618187c24 */ /* 0x008fe4000f8e02ff */
        /* <DEDUP_REMOVED lines=10> */
.L_x_3319:
[----:B------:R-:W-:Y:S05]  /*a860*/  BSYNC.RECONVERGENT B0 ;  /* 0x0000000000007941 */ /* 0x000fea0003800200 */
.L_x_3318:
[----:B------:R-:W-:-:S07]  /*a870*/  IMAD.MOV.U32 R20, RZ, RZ, 0x4 ;  /* 0x00000004ff147424 */ /* 0x000fce00078e00ff */
.L_x_3326:
[----:B0-----:R-:W-:-:S06]  /*a880*/  LEA R8, R20, UR8, 0x2 ;  /* 0x0000000814087c11 */ /* 0x001fcc000f8e10ff */
        /* <DEDUP_REMOVED lines=8> */
[----:B------:R-:W0:Y:S01]  /*a910*/  @!P0 LDC.64 R24, c[0x0][0x3e0] ;  /* 0x0000f800ff188b82 */ /* 0x000e220000000a00 */
[----:B-123--:R-:W-:-:S07]  /*a920*/  @!P0 IMAD.MOV.U32 R2, RZ, RZ, R96 ;  /* 0x000000ffff028224 */ /* 0x00efce00078e0060 */
[----:B------:R-:W1:Y:S01]  /*a930*/  @!P0 LDC.64 R26, c[0x0][0x380] ;  /* 0x0000e000ff1a8b82 */ /* 0x000e620000000a00 */
[--C-:B----4-:R-:W-:Y:S02]  /*a940*/  HADD2.F32 R3, -RZ, R8.reuse.H0_H0 ;  /* 0x20000008ff037230 */ /* 0x110fe40000004100 */
[----:B------:R-:W-:Y:S02]  /*a950*/  HADD2.F32 R7, -RZ, R8.H1_H1 ;  /* 0x30000008ff077230 */ /* 0x000fe40000004100 */
[----:B0-----:R-:W-:Y:S02]  /*a960*/  @!P0 IMAD R8, R21, R24, RZ ;  /* 0x0000001815088224 */ /* 0x001fe400078e02ff */
[C---:B------:R-:W-:Y:S01]  /*a970*/  FADD.FTZ R0, -R12.reuse, R3 ;  /* 0x000000030c007221 */ /* 0x040fe20000010100 */
[----:B------:R-:W-:Y:S01]  /*a980*/  @!P0 MOV R3, R99 ;  /* 0x0000006300038202 */ /* 0x000fe20000000f00 */
[----:B------:R-:W-:Y:S01]  /*a990*/  FADD.FTZ R6, -R12, R7 ;  /* 0x000000070c067221 */ /* 0x000fe20000010100 */
[----:B------:R-:W-:-:S02]  /*a9a0*/  @!P0 IMAD R7, R23, R25, R8 ;  /* 0x0000001917078224 */ /* 0x000fc400078e0208 */
[-C--:B------:R-:W-:Y:S01]  /*a9b0*/  FMUL.FTZ R0, R0, R13.reuse ;  /* 0x0000000d00007220 */ /* 0x080fe20000410000 */
[C---:B------:R-:W-:Y:S01]  /*a9c0*/  IADD3 R25, PT, PT, R23.reuse, 0x8, RZ ;  /* 0x0000000817197810 */ /* 0x040fe20007ffe0ff */
[----:B------:R-:W-:Y:S01]  /*a9d0*/  FMUL.FTZ R6, R6, R13 ;  /* 0x0000000d06067220 */ /* 0x000fe20000410000 */
[----:B------:R-:W-:-:S04]  /*a9e0*/  @!P0 IMAD.WIDE.U32 R2, R23, R24, R2 ;  /* 0x0000001817028225 */ /* 0x000fc800078e0002 */
[----:B------:R-:W-:Y:S01]  /*a9f0*/  FFMA.FTZ R8, R14, R0, R19 ;  /* 0x000000000e087223 */ /* 0x000fe20000010013 */
[----:B------:R-:W-:Y:S01]  /*aa00*/  ISETP.GE.U32.AND P2, PT, R25, UR16, PT ;  /* 0x0000001019007c0c */ /* 0x000fe2000bf46070 */
[----:B------:R-:W-:Y:S01]  /*aa10*/  FFMA.FTZ R21, R17, R6, R18 ;  /* 0x0000000611157223 */ /* 0x000fe20000010012 */
[----:B------:R-:W-:Y:S01]  /*aa20*/  @!P0 IMAD.IADD R0, R3, 0x1, R7 ;  /* 0x0000000103008824 */ /* 0x000fe200078e0207 */
[----:B-1----:R-:W-:-:S03]  /*aa30*/  @!P0 LEA R6, P1, R2, R26, 0x1 ;  /* 0x0000001a02068211 */ /* 0x002fc600078208ff */
[----:B------:R-:W-:Y:S02]  /*aa40*/  @!P0 F2FP.F16.F32.PACK_AB R3, R21, R8 ;  /* 0x000000081503823e */ /* 0x000fe400000000ff */
[----:B------:R-:W-:Y:S01]  /*aa50*/  @!P0 LEA.HI.X R7, R2, R27, R0, 0x1, P1 ;  /* 0x0000001b02078211 */ /* 0x000fe200008f0c00 */
[C---:B------:R-:W-:Y:S01]  /*aa60*/  VIADD R27, R23.reuse, 0x10 ;  /* 0x00000010171b7836 */ /* 0x040fe20000000000 */
[----:B------:R-:W-:Y:S02]  /*aa70*/  SHF.R.S32.HI R0, RZ, 0x1f, R25 ;  /* 0x0000001fff007819 */ /* 0x000fe40000011419 */
[----:B------:R-:W-:Y:S01]  /*aa80*/  IADD3 R23, PT, PT, R23, 0x18, RZ ;  /* 0x0000001817177810 */ /* 0x000fe20007ffe0ff */
[----:B------:R0:W-:Y:S01]  /*aa90*/  @!P0 STG.E desc[UR18][R6.64], R3 ;  /* 0x0000000306008986 */ /* 0x0001e2000c101912 */
[----:B------:R-:W-:Y:S02]  /*aaa0*/  ISETP.GE.AND.EX P2, PT, R0, UR17, PT, P2 ;  /* 0x0000001100007c0c */ /* 0x000fe4000bf46320 */
[----:B------:R-:W-:-:S02]  /*aab0*/  ISETP.GE.U32.AND P3, PT, R27, UR16, PT ;  /* 0x000000101b007c0c */ /* 0x000fc4000bf66070 */
[----:B------:R-:W-:Y:S02]  /*aac0*/  ISETP.GE.U32.AND P1, PT, R23, UR16, PT ;  /* 0x0000001017007c0c */ /* 0x000fe4000bf26070 */
[----:B------:R-:W-:Y:S02]  /*aad0*/  SHF.R.S32.HI R8, RZ, 0x1f, R27 ;  /* 0x0000001fff087819 */ /* 0x000fe4000001141b */
[----:B------:R-:W-:Y:S02]  /*aae0*/  SHF.R.S32.HI R22, RZ, 0x1f, R23 ;  /* 0x0000001fff167819 */ /* 0x000fe40000011417 */
[----:B------:R-:W-:Y:S02]  /*aaf0*/  ISETP.GE.AND.EX P3, PT, R8, UR17, PT, P3 ;  /* 0x0000001108007c0c */ /* 0x000fe4000bf66330 */
[----:B------:R-:W-:Y:S01]  /*ab00*/  ISETP.GE.AND.EX P1, PT, R22, UR17, PT, P1 ;  /* 0x0000001116007c0c */ /* 0x000fe2000bf26310 */
[----:B0-----:R-:W-:-:S12]  /*ab10*/  @P2 BRA `(.L_x_3321) ;  /* 0x0000000000482947 */ /* 0x001fd80003800000 */
[--C-:B------:R-:W-:Y:S01]  /*ab20*/  HADD2.F32 R7, -RZ, R9.reuse.H0_H0 ;  /* 0x20000009ff077230 */ /* 0x100fe20000004100 */
[----:B------:R-:W-:Y:S01]  /*ab30*/  MOV R2, R96 ;  /* 0x0000006000027202 */ /* 0x000fe20000000f00 */
[----:B------:R-:W-:Y:S02]  /*ab40*/  IMAD R0, R0, UR20, RZ ;  /* 0x0000001400007c24 */ /* 0x000fe4000f8e02ff */
[----:B------:R-:W-:Y:S02]  /*ab50*/  HADD2.F32 R9, -RZ, R9.H1_H1 ;  /* 0x30000009ff097230 */ /* 0x000fe40000004100 */
[----:B------:R-:W-:Y:S02]  /*ab60*/  IMAD.MOV.U32 R3, RZ, RZ, R99 ;  /* 0x000000ffff037224 */ /* 0x000fe400078e0063 */
[C---:B------:R-:W-:Y:S02]  /*ab70*/  IMAD R21, R25.reuse, UR21, R0 ;  /* 0x0000001519157c24 */ /* 0x040fe4000f8e0200 */
        /* <DEDUP_REMOVED lines=12> */
.L_x_3321:
[----:B------:R-:W-:Y:S05]  /*ac40*/  BSYNC.RECONVERGENT B0 ;  /* 0x0000000000007941 */ /* 0x000fea0003800200 */
.L_x_3320:
[----:B------:R-:W-:Y:S04]  /*ac50*/  BSSY.RECONVERGENT B0, `(.L_x_3322) ;  /* 0x0000014000007945 */ /* 0x000fe80003800200 */
[----:B------:R-:W-:Y:S05]  /*ac60*/  @P3 BRA `(.L_x_3323) ;  /* 0x0000000000483947 */ /* 0x000fea0003800000 */
[----:B------:R-:W-:Y:S01]  /*ac70*/  IMAD R0, R8, UR20, RZ ;  /* 0x0000001408007c24 */ /* 0x000fe2000f8e02ff */
[----:B0-----:R-:W-:Y:S01]  /*ac80*/  MOV R3, R99 ;  /* 0x0000006300037202 */ /* 0x001fe20000000f00 */
[--C-:B------:R-:W-:Y:S02]  /*ac90*/  HADD2.F32 R7, -RZ, R10.reuse.H0_H0 ;  /* 0x2000000aff077230 */ /* 0x100fe40000004100 */
        /* <DEDUP_REMOVED lines=13> */
[----:B------:R-:W-:-:S05]  /*ad70*/  F2FP.F16.F32.PACK_AB R3, R9, R0 ;  /* 0x000000000903723e */ /* 0x000fca00000000ff */
[----:B------:R1:W-:Y:S02]  /*ad80*/  STG.E desc[UR18][R6.64], R3 ;  /* 0x0000000306007986 */ /* 0x0003e4000c101912 */
.L_x_3323:
[----:B------:R-:W-:Y:S05]  /*ad90*/  BSYNC.RECONVERGENT B0 ;  /* 0x0000000000007941 */ /* 0x000fea0003800200 */
.L_x_3322:
[----:B------:R-:W-:Y:S04]  /*ada0*/  BSSY.RECONVERGENT B0, `(.L_x_3324) ;  /* 0x0000014000007945 */ /* 0x000fe80003800200 */
[----:B------:R-:W-:Y:S05]  /*adb0*/  @P1 BRA `(.L_x_3325) ;  /* 0x0000000000481947 */ /* 0x000fea0003800000 */
[--C-:B01----:R-:W-:Y:S01]  /*adc0*/  HADD2.F32 R7, -RZ, R11.reuse.H0_H0 ;  /* 0x2000000bff077230 */ /* 0x103fe20000004100 */
        /* <DEDUP_REMOVED lines=17> */
.L_x_3325:
[----:B------:R-:W-:Y:S05]  /*aee0*/  BSYNC.RECONVERGENT B0 ;  /* 0x0000000000007941 */ /* 0x000fea0003800200 */
.L_x_3324:
[----:B------:R-:W-:Y:S05]  /*aef0*/  @P4 BRA `(.L_x_3326) ;  /* 0xfffffff800604947 */ /* 0x000fea000383ffff */
.L_x_3313:
        /* <DEDUP_REMOVED lines=8> */
.L_x_3328:
        /* <DEDUP_REMOVED lines=16> */
.L_x_4935:


//--------------------- .text._Z35group_norm_nhwc_fwd_one_pass_kernelI11Fp16IOFp16WLi64ELi128ELi512EEv26Group_norm_nhwc_fwd_params --------------------------
	.section	.text._Z35group_norm_nhwc_fwd_one_pass_kernelI11Fp16IOFp16WLi64ELi128ELi512EEv26Group_norm_nhwc_fwd_params,"ax",@progbits
	.align	128
        .global         _Z35group_norm_nhwc_fwd_one_pass_kernelI11Fp16IOFp16WLi64ELi128ELi512EEv26Group_norm_nhwc_fwd_params
        .type           _Z35group_norm_nhwc_fwd_one_pass_kernelI11Fp16IOFp16WLi64ELi128ELi512EEv26Group_norm_nhwc_fwd_params,@function
        .size           _Z35group_norm_nhwc_fwd_one_pass_kernelI11Fp16IOFp16WLi64ELi128ELi512EEv26Group_norm_nhwc_fwd_params,(.L_x_4936 - _Z35group_norm_nhwc_fwd_one_pass_kernelI11Fp16IOFp16WLi64ELi128ELi512EEv26Group_norm_nhwc_fwd_params)
        .other          _Z35group_norm_nhwc_fwd_one_pass_kernelI11Fp16IOFp16WLi64ELi128ELi512EEv26Group_norm_nhwc_fwd_params,@"STO_CUDA_ENTRY STV_DEFAULT"
_Z35group_norm_nhwc_fwd_one_pass_kernelI11Fp16IOFp16WLi64ELi128ELi512EEv26Group_norm_nhwc_fwd_params:
.text._Z35group_norm_nhwc_fwd_one_pass_kernelI11Fp16IOFp16WLi64ELi128ELi512EEv26Group_norm_nhwc_fwd_params:
        /* <DEDUP_REMOVED lines=40> */
.L_x_3372:
        /* <DEDUP_REMOVED lines=242> */
.L_x_3330:
[----:B------:R-:W-:Y:S05]  /*11a0*/  BSYNC.RECONVERGENT B0 ;  /* 0x0000000000007941 */ /* 0x000fea0003800200 */
.L_x_3329:
        /* <DEDUP_REMOVED lines=46> */
.L_x_3332:
[----:B------:R-:W-:Y:S05]  /*1490*/  BSYNC.RECONVERGENT B0 ;  /* 0x0000000000007941 */ /* 0x000fea0003800200 */
.L_x_3331:
        /* <DEDUP_REMOVED lines=25> */
.L_x_3335:
[----:B-1----:R-:W2:Y:S04]  /*1630*/  LDG.E.STRONG.GPU R14, desc[UR8][R12.64] ;  /* 0x000000080c0e7981 */ /* 0x002ea8000c1ef900 */
[----:B--2---:R-:W-:Y:S01]  /*1640*/  CCTL.IVALL ;  /* 0x00000000ff00798f */ /* 0x004fe20002000000 */
[----:B------:R-:W-:Y:S05]  /*1650*/  YIELD ;  /* 0x0000000000007946 */ /* 0x000fea0003800000 */
[----:B------:R-:W-:-:S13]  /*1660*/  ISETP.NE.AND P4, PT, R14, R21, PT ;  /* 0x000000150e00720c */ /* 0x000fda0003f85270 */
[----:B------:R-:W-:Y:S05]  /*1670*/  @P4 BRA `(.L_x_3335) ;  /* 0xfffffffc00ec4947 */ /* 0x000fea000383ffff */
.L_x_3334:
        /* <DEDUP_REMOVED lines=15> */
.L_x_3337:
        /* <DEDUP_REMOVED lines=60> */
.L_x_3336:
        /* <DEDUP_REMOVED lines=35> */
.L_x_3338:
        /* <DEDUP_REMOVED lines=18> */
.L_x_3339:
        /* <DEDUP_REMOVED lines=9> */
.L_x_3340:
[----:B------:R-:W-:Y:S05]  /*1f10*/  BSYNC.RECONVERGENT B0 ;  /* 0x0000000000007941 */ /* 0x000fea0003800200 */
.L_x_3333:
        /* <DEDUP_REMOVED lines=66> */
.L_x_3344:
[----:B------:R-:W-:Y:S05]  /*2340*/  BSYNC.RECONVERGENT B1 ;  /* 0x0000000000017941 */ /* 0x000fea0003800200 */
.L_x_3343:
        /* <DEDUP_REMOVED lines=20> */
.L_x_3346:
[----:B------:R-:W-:Y:S05]  /*2490*/  BSYNC.RECONVERGENT B1 ;  /* 0x0000000000017941 */ /* 0x000fea0003800200 */
.L_x_3345:
        /* <DEDUP_REMOVED lines=32> */
.L_x_3348:
[----:B------:R-:W-:Y:S05]  /*26a0*/  BSYNC.RECONVERGENT B1 ;  /* 0x0000000000017941 */ /* 0x000fea0003800200 */
.L_x_3347:
        /* <DEDUP_REMOVED lines=20> */
.L_x_3350:
[----:B------:R-:W-:Y:S05]  /*27f0*/  BSYNC.RECONVERGENT B1 ;  /* 0x0000000000017941 */ /* 0x000fea0003800200 */
.L_x_3349:
        /* <DEDUP_REMOVED lines=20> */
.L_x_3352:
[----:B------:R-:W-:Y:S05]  /*2940*/  BSYNC.RECONVERGENT B1 ;  /* 0x0000000000017941 */ /* 0x000fea0003800200 */
.L_x_3351:
        /* <DEDUP_REMOVED lines=20> */
.L_x_3354:
[----:B------:R-:W-:Y:S05]  /*2a90*/  BSYNC.RECONVERGENT B1 ;  /* 0x0000000000017941 */ /* 0x000fea0003800200 */
.L_x_3353:
        /* <DEDUP_REMOVED lines=20> */
.L_x_3356:
[----:B------:R-:W-:Y:S05]  /*2be0*/  BSYNC.RECONVERGENT B1 ;  /* 0x0000000000017941 */ /* 0x000fea0003800200 */
.L_x_3355:
        /* <DEDUP_REMOVED lines=19> */
.L_x_3342:
        /* <DEDUP_REMOVED lines=38> */
.L_x_3359:
[----:B------:R-:W-:Y:S05]  /*2f80*/  BSYNC.RECONVERGENT B1 ;  /* 0x0000000000017941 */ /* 0x000fea0003800200 */
.L_x_3358:
        /* <DEDUP_REMOVED lines=30> */
.L_x_3361:
[----:B------:R-:W-:Y:S05]  /*3170*/  BSYNC.RECONVERGENT B1 ;  /* 0x0000000000017941 */ /* 0x000fea0003800200 */
.L_x_3360:
        /* <DEDUP_REMOVED lines=42> */
.L_x_3363:
[----:B------:R-:W-:Y:S05]  /*3420*/  BSYNC.RECONVERGENT B1 ;  /* 0x0000000000017941 */ /* 0x000fea0003800200 */
.L_x_3362:
        /* <DEDUP_REMOVED lines=30> */
.L_x_3365:
[----:B------:R-:W-:Y:S05]  /*3610*/  BSYNC.RECONVERGENT B1 ;  /* 0x0000000000017941 */ /* 0x000fea0003800200 */
.L_x_3364:
        /* <DEDUP_REMOVED lines=30> */
.L_x_3367:
[----:B------:R-:W-:Y:S05]  /*3800*/  BSYNC.RECONVERGENT B1 ;  /* 0x0000000000017941 */ /* 0x000fea0003800200 */
.L_x_3366:
        /* <DEDUP_REMOVED lines=30> */
.L_x_3369:
[----:B------:R-:W-:Y:S05]  /*39f0*/  BSYNC.RECONVERGENT B1 ;  /* 0x0000000000017941 */ /* 0x000fea0003800200 */
.L_x_3368:
        /* <DEDUP_REMOVED lines=30> */
.L_x_3371:
[----:B------:R-:W-:Y:S05]  /*3be0*/  BSYNC.RECONVERGENT B1 ;  /* 0x0000000000017941 */ /* 0x000fea0003800200 */
.L_x_3370:
        /* <DEDUP_REMOVED lines=29> */
.L_x_3357:
[----:B------:R-:W-:Y:S05]  /*3dc0*/  BSYNC.RECONVERGENT B0 ;  /* 0x0000000000007941 */ /* 0x000fea0003800200 */
.L_x_3341:
[----:B------:R-:W-:Y:S02]  /*3dd0*/  IADD3 R44, PT, PT, R4, R44, RZ ;  /* 0x0000002c042c7210 */ /* 0x000fe40007ffe0ff */
[----:B------:R-:W-:Y:S02]  /*3de0*/  IADD3 R45, PT, PT, R45, 0x1, RZ ;  /* 0x000000012d2d7810 */ /* 0x000fe40007ffe0ff */
[----:B------:R-:W-:-:S13]  /*3df0*/  ISETP.GE.AND P1, PT, R44, UR5, PT ;  /* 0x000000052c007c0c */ /* 0x000fda000bf26270 */
[----:B------:R-:W-:Y:S05]  /*3e00*/  @!P1 BRA `(.L_x_3372) ;  /* 0xffffffc4001c9947 */ /* 0x000fea000383ffff */
[----:B------:R-:W-:Y:S05]  /*3e10*/  EXIT ;  /* 0x000000000000794d */ /* 0x000fea0003800000 */
.L_x_3373:
        /* <DEDUP_REMOVED lines=14> */
.L_x_4936:


//--------------------- .text._Z35group_norm_nhwc_fwd_one_pass_kernelI11Fp16IOFp16WLi128ELi128ELi512EEv26Group_norm_nhwc_fwd_params --------------------------
	.section	.text._Z35group_norm_nhwc_fwd_one_pass_kernelI11Fp16IOFp16WLi128ELi128ELi512EEv26Group_norm_nhwc_fwd_params,"ax",@progbits
	.align	128
        .global         _Z35group_norm_nhwc_fwd_one_pass_kernelI11Fp16IOFp16WLi128ELi128ELi512EEv26Group_norm_nhwc_fwd_params
        .type           _Z35group_norm_nhwc_fwd_one_pass_kernelI11Fp16IOFp16WLi128ELi128ELi512EEv26Group_norm_nhwc_fwd_params,@function
        .size           _Z35group_norm_nhwc_fwd_one_pass_kernelI11Fp16IOFp16WLi128ELi128ELi512EEv26Group_norm_nhwc_fwd_params,(.L_x_4937 - _Z35group_norm_nhwc_fwd_one_pass_kernelI11Fp16IOFp16WLi128ELi128ELi512EEv26Group_norm_nhwc_fwd_params)
        .other          _Z35group_norm_nhwc_fwd_one_pass_kernelI11Fp16IOFp16WLi128ELi128ELi512EEv26Group_norm_nhwc_fwd_params,@"STO_CUDA_ENTRY STV_DEFAULT"
_Z35group_norm_nhwc_fwd_one_pass_kernelI11Fp16IOFp16WLi128ELi128ELi512EEv26Group_norm_nhwc_fwd_params:
.text._Z35group_norm_nhwc_fwd_one_pass_kernelI11Fp16IOFp16WLi128ELi128ELi512EEv26Group_norm_nhwc_fwd_params:
        /* <DEDUP_REMOVED lines=53> */
.L_x_3449:
        /* <DEDUP_REMOVED lines=410> */
.L_x_3375:
[----:B------:R-:W-:Y:S05]  /*1cf0*/  BSYNC.RECONVERGENT B0 ;  /* 0x0000000000007941 */ /* 0x000fea0003800200 */
.L_x_3374:
        /* <DEDUP_REMOVED lines=46> */
.L_x_3377:
[----:B------:R-:W-:Y:S05]  /*1fe0*/  BSYNC.RECONVERGENT B0 ;  /* 0x0000000000007941 */ /* 0x000fea0003800200 */
.L_x_3376:
        /* <DEDUP_REMOVED lines=24> */
.L_x_3380:
[----:B---3--:R-:W3:Y:S04]  /*2170*/  LDG.E.STRONG.GPU R38, desc[UR6][R36.64] ;  /* 0x0000000624267981 */ /* 0x008ee8000c1ef900 */
[----:B---3--:R-:W-:Y:S01]  /*2180*/  CCTL.IVALL ;  /* 0x00000000ff00798f */ /* 0x008fe20002000000 */
[----:B------:R-:W-:Y:S05]  /*2190*/  YIELD ;  /* 0x0000000000007946 */ /* 0x000fea0003800000 */
[----:B------:R-:W-:-:S13]  /*21a0*/  ISETP.NE.AND P1, PT, R38, R45, PT ;  /* 0x0000002d2600720c */ /* 0x000fda0003f25270 */
[----:B------:R-:W-:Y:S05]  /*21b0*/  @P1 BRA `(.L_x_3380) ;  /* 0xfffffffc00ec1947 */ /* 0x000fea000383ffff */
.L_x_3379:
        /* <DEDUP_REMOVED lines=15> */
.L_x_3382:
        /* <DEDUP_REMOVED lines=60> */
.L_x_3381:
        /* <DEDUP_REMOVED lines=35> */
.L_x_3383:
        /* <DEDUP_REMOVED lines=18> */
.L_x_3384:
        /* <DEDUP_REMOVED lines=9> */
.L_x_3385:
[----:B------:R-:W-:Y:S05]  /*2a50*/  BSYNC.RECONVERGENT B0 ;  /* 0x0000000000007941 */ /* 0x000fea0003800200 */
.L_x_3378:
        /* <DEDUP_REMOVED lines=66> */
.L_x_3389:
[----:B------:R-:W-:Y:S05]  /*2e80*/  BSYNC.RECONVERGENT B1 ;  /* 0x0000000000017941 */ /* 0x000fea0003800200 */
.L_x_3388:
        /* <DEDUP_REMOVED lines=20> */
.L_x_3391:
[----:B------:R-:W-:Y:S05]  /*2fd0*/  BSYNC.RECONVERGENT B1 ;  /* 0x0000000000017941 */ /* 0x000fea0003800200 */
.L_x_3390:
        /* <DEDUP_REMOVED lines=28> */
.L_x_3393:
[----:B------:R-:W-:Y:S05]  /*31a0*/  BSYNC.RECONVERGENT B1 ;  /* 0x0000000000017941 */ /* 0x000fea0003800200 */
.L_x_3392:
        /* <DEDUP_REMOVED lines=20> */
.L_x_3395:
[----:B------:R-:W-:Y:S05]  /*32f0*/  BSYNC.RECONVERGENT B1 ;  /* 0x0000000000017941 */ /* 0x000fea0003800200 */
.L_x_3394:
        /* <DEDUP_REMOVED lines=20> */
.L_x_3397:
[----:B------:R-:W-:Y:S05]  /*3440*/  BSYNC.RECONVERGENT B1 ;  /* 0x0000000000017941 */ /* 0x000fea0003800200 */
.L_x_3396:
        /* <DEDUP_REMOVED lines=20> */
.L_x_3399:
[----:B------:R-:W-:Y:S05]  /*3590*/  BSYNC.RECONVERGENT B1 ;  /* 0x0000000000017941 */ /* 0x000fea0003800200 */
.L_x_3398:
        /* <DEDUP_REMOVED lines=28> */
.L_x_3401:
[----:B------:R-:W-:Y:S05]  /*3760*/  BSYNC.RECONVERGENT B1 ;  /* 0x0000000000017941 */ /* 0x000fea0003800200 */
.L_x_3400:
        /* <DEDUP_REMOVED lines=20> */
.L_x_3403:
[----:B------:R-:W-:Y:S05]  /*38b0*/  BSYNC.RECONVERGENT B1 ;  /* 0x0000000000017941 */ /* 0x000fea0003800200 */
.L_x_3402:
        /* <DEDUP_REMOVED lines=20> */
.L_x_3405:
[----:B------:R-:W-:Y:S05]  /*3a00*/  BSYNC.RECONVERGENT B1 ;  /* 0x0000000000017941 */ /* 0x000fea0003800200 */
.L_x_3404:
        /* <DEDUP_REMOVED lines=20> */
.L_x_3407:
[----:B------:R-:W-:Y:S05]  /*3b50*/  BSYNC.RECONVERGENT B1 ;  /* 0x0000000000017941 */ /* 0x000fea0003800200 */
.L_x_3406:
        /* <DEDUP_REMOVED lines=30> */
.L_x_3409:
[----:B------:R-:W-:Y:S05]  /*3d40*/  BSYNC.RECONVERGENT B1 ;  /* 0x0000000000017941 */ /* 0x000fea0003800200 */
.L_x_3408:
        /* <DEDUP_REMOVED lines=20> */
.L_x_3411:
[----:B------:R-:W-:Y:S05]  /*3e90*/  BSYNC.RECONVERGENT B1 ;  /* 0x0000000000017941 */ /* 0x000fea0003800200 */
.L_x_3410:
        /* <DEDUP_REMOVED lines=20> */
.L_x_3413:
[----:B------:R-:W-:Y:S05]  /*3fe0*/  BSYNC.RECONVERGENT B1 ;  /* 0x0000000000017941 */ /* 0x000fea0003800200 */
.L_x_3412:
        /* <DEDUP_REMOVED lines=20> */
.L_x_3415:
[----:B------:R-:W-:Y:S05]  /*4130*/  BSYNC.RECONVERGENT B1 ;  /* 0x0000000000017941 */ /* 0x000fea0003800200 */
.L_x_3414:
        /* <DEDUP_REMOVED lines=20> */
.L_x_3417:
[----:B------:R-:W-:Y:S05]  /*4280*/  BSYNC.RECONVERGENT B1 ;  /* 0x0000000000017941 */ /* 0x000fea0003800200 */
.L_x_3416:
        /* <DEDUP_REMOVED lines=19> */
.L_x_3387:
        /* <DEDUP_REMOVED lines=35> */
.L_x_3420:
[----:B------:R-:W-:Y:S05]  /*45f0*/  BSYNC.RECONVERGENT B1 ;  /* 0x0000000000017941 */ /* 0x000fea0003800200 */
.L_x_3419:
        /* <DEDUP_REMOVED lines=30> */
.L_x_3422:
[----:B------:R-:W-:Y:S05]  /*47e0*/  BSYNC.RECONVERGENT B1 ;  /* 0x0000000000017941 */ /* 0x000fea0003800200 */
.L_x_3421:
        /* <DEDUP_REMOVED lines=38> */
.L_x_3424:
[----:B------:R-:W-:Y:S05]  /*4a50*/  BSYNC.RECONVERGENT B1 ;  /* 0x0000000000017941 */ /* 0x000fea0003800200 */
.L_x_3423:
        /* <DEDUP_REMOVED lines=30> */
.L_x_3426:
[----:B------:R-:W-:Y:S05]  /*4c40*/  BSYNC.RECONVERGENT B1 ;  /* 0x0000000000017941 */ /* 0x000fea0003800200 */
.L_x_3425:
        /* <DEDUP_REMOVED lines=30> */
.L_x_3428:
[----:B------:R-:W-:Y:S05]  /*4e30*/  BSYNC.RECONVERGENT B1 ;  /* 0x0000000000017941 */ /* 0x000fea0003800200 */
.L_x_3427:
        /* <DEDUP_REMOVED lines=30> */
.L_x_3430:
[----:B------:R-:W-:Y:S05]  /*5020*/  BSYNC.RECONVERGENT B1 ;  /* 0x0000000000017941 */ /* 0x000fea0003800200 */
.L_x_3429:
        /* <DEDUP_REMOVED lines=38> */
.L_x_3432:
[----:B------:R-:W-:Y:S05]  /*5290*/  BSYNC.RECONVERGENT B1 ;  /* 0x0000000000017941 */ /* 0x000fea0003800200 */
.L_x_3431:
        /* <DEDUP_REMOVED lines=30> */
.L_x_3434:
[----:B------:R-:W-:Y:S05]  /*5480*/  BSYNC.RECONVERGENT B1 ;  /* 0x0000000000017941 */ /* 0x000fea0003800200 */
.L_x_3433:
        /* <DEDUP_REMOVED lines=30> */
.L_x_3436:
[----:B------:R-:W-:Y:S05]  /*5670*/  BSYNC.RECONVERGENT B1 ;  /* 0x0000000000017941 */ /* 0x000fea0003800200 */
.L_x_3435:
        /* <DEDUP_REMOVED lines=30> */
.L_x_3438:
[----:B------:R-:W-:Y:S05]  /*5860*/  BSYNC.RECONVERGENT B1 ;  /* 0x0000000000017941 */ /* 0x000fea0003800200 */
.L_x_3437:
        /* <DEDUP_REMOVED lines=40> */
.L_x_3440:
[----:B------:R-:W-:Y:S05]  /*5af0*/  BSYNC.RECONVERGENT B1 ;  /* 0x0000000000017941 */ /* 0x000fea0003800200 */
.L_x_3439:
        /* <DEDUP_REMOVED lines=30> */
.L_x_3442:
[----:B------:R-:W-:Y:S05]  /*5ce0*/  BSYNC.RECONVERGENT B1 ;  /* 0x0000000000017941 */ /* 0x000fea0003800200 */
.L_x_3441:
        /* <DEDUP_REMOVED lines=30> */
.L_x_3444:
[----:B------:R-:W-:Y:S05]  /*5ed0*/  BSYNC.RECONVERGENT B1 ;  /* 0x0000000000017941 */ /* 0x000fea0003800200 */
.L_x_3443:
        /* <DEDUP_REMOVED lines=30> */
.L_x_3446:
[----:B------:R-:W-:Y:S05]  /*60c0*/  BSYNC.RECONVERGENT B1 ;  /* 0x0000000000017941 */ /* 0x000fea0003800200 */
.L_x_3445:
        /* <DEDUP_REMOVED lines=30> */
.L_x_3448:
[----:B------:R-:W-:Y:S05]  /*62b0*/  BSYNC.RECONVERGENT B1 ;  /* 0x0000000000017941 */ /* 0x000fea0003800200 */
.L_x_3447:
        /* <DEDUP_REMOVED lines=28> */
.L_x_3418:
[----:B------:R-:W-:Y:S05]  /*6480*/  BSYNC.RECONVERGENT B0 ;  /* 0x0000000000007941 */ /* 0x000fea0003800200 */
.L_x_3386:
        /* <DEDUP_REMOVED lines=8> */
.L_x_3450:
        /* <DEDUP_REMOVED lines=15> */
.L_x_4937:


//--------------------- .text._Z35group_norm_nhwc_fwd_one_pass_kernelI11Fp16IOFp16WLi256ELi128ELi512EEv26Group_norm_nhwc_fwd_params --------------------------
	.section	.text._Z35group_norm_nhwc_fwd_one_pass_kernelI11Fp16IOFp16WLi256ELi128ELi512EEv26Group_norm_nhwc_fwd_params,"ax",@progbits
	.align	128
        .global         _Z35group_norm_nhwc_fwd_one_pass_kernelI11Fp16IOFp16WLi256ELi128ELi512EEv26Group_norm_nhwc_fwd_params
        .type           _Z35group_norm_nhwc_fwd_one_pass_kernelI11Fp16IOFp16WLi256ELi128ELi512EEv26Group_norm_nhwc_fwd_params,@function
        .size           _Z35group_norm_nhwc_fwd_one_pass_kernelI11Fp16IOFp16WLi256ELi128ELi512EEv26Group_norm_nhwc_fwd_params,(.L_x_4938 - _Z35group_norm_nhwc_fwd_one_pass_kernelI11Fp16IOFp16WLi256ELi128ELi512EEv26Group_norm_nhwc_fwd_params)
        .other          _Z35group_norm_nhwc_fwd_one_pass_kernelI11Fp16IOFp16WLi256ELi128ELi512EEv26Group_norm_nhwc_fwd_params,@"STO_CUDA_ENTRY STV_DEFAULT"
_Z35group_norm_nhwc_fwd_one_pass_kernelI11Fp16IOFp16WLi256ELi128ELi512EEv26Group_norm_nhwc_fwd_params:
.text._Z35group_norm_nhwc_fwd_one_pass_kernelI11Fp16IOFp16WLi256ELi128ELi512EEv26Group_norm_nhwc_fwd_params:
        /* <DEDUP_REMOVED lines=33> */
.L_x_3590:
        /* <DEDUP_REMOVED lines=799> */
.L_x_3452:
[----:B------:R-:W-:Y:S05]  /*3400*/  BSYNC.RECONVERGENT B0 ;  /* 0x0000000000007941 */ /* 0x000fea0003800200 */
.L_x_3451:
        /* <DEDUP_REMOVED lines=44> */
.L_x_3454:
[----:B------:R-:W-:Y:S05]  /*36d0*/  BSYNC.RECONVERGENT B0 ;  /* 0x0000000000007941 */ /* 0x000fea0003800200 */
.L_x_3453:
        /* <DEDUP_REMOVED lines=27> */
.L_x_3457:
[----:B------:R-:W3:Y:S04]  /*3890*/  LDG.E.STRONG.GPU R30, desc[UR6][R28.64] ;  /* 0x000000061c1e7981 */ /* 0x000ee8000c1ef900 */
[----:B---3--:R-:W-:Y:S01]  /*38a0*/  CCTL.IVALL ;  /* 0x00000000ff00798f */ /* 0x008fe20002000000 */
[----:B------:R-:W-:Y:S05]  /*38b0*/  YIELD ;  /* 0x0000000000007946 */ /* 0x000fea0003800000 */
[----:B------:R-:W-:-:S13]  /*38c0*/  ISETP.NE.AND P1, PT, R30, R37, PT ;  /* 0x000000251e00720c */ /* 0x000fda0003f25270 */
[----:B------:R-:W-:Y:S05]  /*38d0*/  @P1 BRA `(.L_x_3457) ;  /* 0xfffffffc00ec1947 */ /* 0x000fea000383ffff */
.L_x_3456:
        /* <DEDUP_REMOVED lines=16> */
.L_x_3459:
        /* <DEDUP_REMOVED lines=62> */
.L_x_3458:
        /* <DEDUP_REMOVED lines=38> */
.L_x_3460:
        /* <DEDUP_REMOVED lines=19> */
.L_x_3461:
        /* <DEDUP_REMOVED lines=9> */
.L_x_3462:
[----:B------:R-:W-:Y:S05]  /*41e0*/  BSYNC.RECONVERGENT B0 ;  /* 0x0000000000007941 */ /* 0x000fea0003800200 */
.L_x_3455:
        /* <DEDUP_REMOVED lines=47> */
[----:B---3--:R-:W-:Y:S02]  /*44e0*/  HADD2.F32 R45, -RZ, R45.H0_H0 ;  /* 0x2000002dff2d7230 */ /* 0x008fe40000004100 */
        /* <DEDUP_REMOVED lines=32> */
.L_x_3466:
[----:B------:R-:W-:Y:S05]  /*46f0*/  BSYNC.RECONVERGENT B1 ;  /* 0x0000000000017941 */ /* 0x000fea0003800200 */
.L_x_3465:
        /* <DEDUP_REMOVED lines=20> */
.L_x_3468:
[----:B------:R-:W-:Y:S05]  /*4840*/  BSYNC.RECONVERGENT B1 ;  /* 0x0000000000017941 */ /* 0x000fea0003800200 */
.L_x_3467:
        /* <DEDUP_REMOVED lines=42> */
.L_x_3470:
[----:B------:R-:W-:Y:S05]  /*4af0*/  BSYNC.RECONVERGENT B1 ;  /* 0x0000000000017941 */ /* 0x000fea0003800200 */
.L_x_3469:
        /* <DEDUP_REMOVED lines=20> */
.L_x_3472:
[----:B------:R-:W-:Y:S05]  /*4c40*/  BSYNC.RECONVERGENT B1 ;  /* 0x0000000000017941 */ /* 0x000fea0003800200 */
.L_x_3471:
        /* <DEDUP_REMOVED lines=20> */
.L_x_3474:
[----:B------:R-:W-:Y:S05]  /*4d90*/  BSYNC.RECONVERGENT B1 ;  /* 0x0000000000017941 */ /* 0x000fea0003800200 */
.L_x_3473:
        /* <DEDUP_REMOVED lines=20> */
.L_x_3476:
[----:B------:R-:W-:Y:S05]  /*4ee0*/  BSYNC.RECONVERGENT B1 ;  /* 0x0000000000017941 */ /* 0x000fea0003800200 */
.L_x_3475:
        /* <DEDUP_REMOVED lines=20> */
.L_x_3478:
[----:B------:R-:W-:Y:S05]  /*5030*/  BSYNC.RECONVERGENT B1 ;  /* 0x0000000000017941 */ /* 0x000fea0003800200 */
.L_x_3477:
        /* <DEDUP_REMOVED lines=20> */
.L_x_3480:
[----:B------:R-:W-:Y:S05]  /*5180*/  BSYNC.RECONVERGENT B1 ;  /* 0x0000000000017941 */ /* 0x000fea0003800200 */
.L_x_3479:
        /* <DEDUP_REMOVED lines=40> */
.L_x_3482:
[----:B------:R-:W-:Y:S05]  /*5410*/  BSYNC.RECONVERGENT B1 ;  /* 0x0000000000017941 */ /* 0x000fea0003800200 */
.L_x_3481:
        /* <DEDUP_REMOVED lines=20> */
.L_x_3484:
[----:B------:R-:W-:Y:S05]  /*5560*/  BSYNC.RECONVERGENT B1 ;  /* 0x0000000000017941 */ /* 0x000fea0003800200 */
.L_x_3483:
        /* <DEDUP_REMOVED lines=20> */
.L_x_3486:
[----:B------:R-:W-:Y:S05]  /*56b0*/  BSYNC.RECONVERGENT B1 ;  /* 0x0000000000017941 */ /* 0x000fea0003800200 */
.L_x_3485:
        /* <DEDUP_REMOVED lines=20> */
.L_x_3488:
[----:B------:R-:W-:Y:S05]  /*5800*/  BSYNC.RECONVERGENT B1 ;  /* 0x0000000000017941 */ /* 0x000fea0003800200 */
.L_x_3487:
        /* <DEDUP_REMOVED lines=20> */
.L_x_3490:
[----:B------:R-:W-:Y:S05]  /*5950*/  BSYNC.RECONVERGENT B1 ;  /* 0x0000000000017941 */ /* 0x000fea0003800200 */
.L_x_3489:
        /* <DEDUP_REMOVED lines=20> */
.L_x_3492:
[----:B------:R-:W-:Y:S05]  /*5aa0*/  BSYNC.RECONVERGENT B1 ;  /* 0x0000000000017941 */ /* 0x000fea0003800200 */
.L_x_3491:
        /* <DEDUP_REMOVED lines=42> */
.L_x_3494:
[----:B------:R-:W-:Y:S05]  /*5d50*/  BSYNC.RECONVERGENT B1 ;  /* 0x0000000000017941 */ /* 0x000fea0003800200 */
.L_x_3493:
        /* <DEDUP_REMOVED lines=20> */
.L_x_3496:
[----:B------:R-:W-:Y:S05]  /*5ea0*/  BSYNC.RECONVERGENT B1 ;  /* 0x0000000000017941 */ /* 0x000fea0003800200 */
.L_x_3495:
        /* <DEDUP_REMOVED lines=20> */
.L_x_3498:
[----:B------:R-:W-:Y:S05]  /*5ff0*/  BSYNC.RECONVERGENT B1 ;  /* 0x0000000000017941 */ /* 0x000fea0003800200 */
.L_x_3497:
        /* <DEDUP_REMOVED lines=20> */
.L_x_3500:
[----:B------:R-:W-:Y:S05]  /*6140*/  BSYNC.RECONVERGENT B1 ;  /* 0x0000000000017941 */ /* 0x000fea0003800200 */
.L_x_3499:
        /* <DEDUP_REMOVED lines=20> */
.L_x_3502:
[----:B------:R-:W-:Y:S05]  /*6290*/  BSYNC.RECONVERGENT B1 ;  /* 0x0000000000017941 */ /* 0x000fea0003800200 */
.L_x_3501:
        /* <DEDUP_REMOVED lines=20> */
.L_x_3504:
[----:B------:R-:W-:Y:S05]  /*63e0*/  BSYNC.RECONVERGENT B1 ;  /* 0x0000000000017941 */ /* 0x000fea0003800200 */
.L_x_3503:
        /* <DEDUP_REMOVED lines=38> */
.L_x_3506:
[----:B------:R-:W-:Y:S05]  /*6650*/  BSYNC.RECONVERGENT B1 ;  /* 0x0000000000017941 */ /* 0x000fea0003800200 */
.L_x_3505:
        /* <DEDUP_REMOVED lines=20> */
.L_x_3508:
[----:B------:R-:W-:Y:S05]  /*67a0*/  BSYNC.RECONVERGENT B1 ;  /* 0x0000000000017941 */ /* 0x000fea0003800200 */
.L_x_3507:
        /* <DEDUP_REMOVED lines=20> */
.L_x_3510:
[----:B------:R-:W-:Y:S05]  /*68f0*/  BSYNC.RECONVERGENT B1 ;  /* 0x0000000000017941 */ /* 0x000fea0003800200 */
.L_x_3509:
        /* <DEDUP_REMOVED lines=20> */
.L_x_3512:
[----:B------:R-:W-:Y:S05]  /*6a40*/  BSYNC.RECONVERGENT B1 ;  /* 0x0000000000017941 */ /* 0x000fea0003800200 */
.L_x_3511:
        /* <DEDUP_REMOVED lines=20> */
.L_x_3514:
[----:B------:R-:W-:Y:S05]  /*6b90*/  BSYNC.RECONVERGENT B1 ;  /* 0x0000000000017941 */ /* 0x000fea0003800200 */
.L_x_3513:
        /* <DEDUP_REMOVED lines=20> */
.L_x_3516:
[----:B------:R-:W-:Y:S05]  /*6ce0*/  BSYNC.RECONVERGENT B1 ;  /* 0x0000000000017941 */ /* 0x000fea0003800200 */
.L_x_3515:
        /* <DEDUP_REMOVED lines=36> */
.L_x_3518:
[----:B------:R-:W-:Y:S05]  /*6f30*/  BSYNC.RECONVERGENT B1 ;  /* 0x0000000000017941 */ /* 0x000fea0003800200 */
.L_x_3517:
        /* <DEDUP_REMOVED lines=20> */
.L_x_3520:
[----:B------:R-:W-:Y:S05]  /*7080*/  BSYNC.RECONVERGENT B1 ;  /* 0x0000000000017941 */ /* 0x000fea0003800200 */
.L_x_3519:
        /* <DEDUP_REMOVED lines=20> */
.L_x_3522:
[----:B------:R-:W-:Y:S05]  /*71d0*/  BSYNC.RECONVERGENT B1 ;  /* 0x0000000000017941 */ /* 0x000fea0003800200 */
.L_x_3521:
        /* <DEDUP_REMOVED lines=20> */
.L_x_3524:
[----:B------:R-:W-:Y:S05]  /*7320*/  BSYNC.RECONVERGENT B1 ;  /* 0x0000000000017941 */ /* 0x000fea0003800200 */
.L_x_3523:
        /* <DEDUP_REMOVED lines=20> */
.L_x_3526:
[----:B------:R-:W-:Y:S05]  /*7470*/  BSYNC.RECONVERGENT B1 ;  /* 0x0000000000017941 */ /* 0x000fea0003800200 */
.L_x_3525:
        /* <DEDUP_REMOVED lines=19> */
.L_x_3464:
        /* <DEDUP_REMOVED lines=42> */
.L_x_3529:
[----:B------:R-:W-:Y:S05]  /*7850*/  BSYNC.RECONVERGENT B1 ;  /* 0x0000000000017941 */ /* 0x000fea0003800200 */
.L_x_3528:
        /* <DEDUP_REMOVED lines=30> */
.L_x_3531:
[----:B------:R-:W-:Y:S05]  /*7a40*/  BSYNC.RECONVERGENT B1 ;  /* 0x0000000000017941 */ /* 0x000fea0003800200 */
.L_x_3530:
        /* <DEDUP_REMOVED lines=30> */
.L_x_3533:
[----:B------:R-:W-:Y:S05]  /*7c30*/  BSYNC.RECONVERGENT B1 ;  /* 0x0000000000017941 */ /* 0x000fea0003800200 */
.L_x_3532:
        /* <DEDUP_REMOVED lines=48> */
.L_x_3535:
[----:B------:R-:W-:Y:S05]  /*7f40*/  BSYNC.RECONVERGENT B1 ;  /* 0x0000000000017941 */ /* 0x000fea0003800200 */
.L_x_3534:
        /* <DEDUP_REMOVED lines=30> */
.L_x_3537:
[----:B------:R-:W-:Y:S05]  /*8130*/  BSYNC.RECONVERGENT B1 ;  /* 0x0000000000017941 */ /* 0x000fea0003800200 */
.L_x_3536:
        /* <DEDUP_REMOVED lines=30> */
.L_x_3539:
[----:B------:R-:W-:Y:S05]  /*8320*/  BSYNC.RECONVERGENT B1 ;  /* 0x0000000000017941 */ /* 0x000fea0003800200 */
.L_x_3538:
        /* <DEDUP_REMOVED lines=30> */
.L_x_3541:
[----:B------:R-:W-:Y:S05]  /*8510*/  BSYNC.RECONVERGENT B1 ;  /* 0x0000000000017941 */ /* 0x000fea0003800200 */
.L_x_3540:
        /* <DEDUP_REMOVED lines=30> */
.L_x_3543:
[----:B------:R-:W-:Y:S05]  /*8700*/  BSYNC.RECONVERGENT B1 ;  /* 0x0000000000017941 */ /* 0x000fea0003800200 */
.L_x_3542:
        /* <DEDUP_REMOVED lines=48> */
.L_x_3545:
[----:B------:R-:W-:Y:S05]  /*8a10*/  BSYNC.RECONVERGENT B1 ;  /* 0x0000000000017941 */ /* 0x000fea0003800200 */
.L_x_3544:
        /* <DEDUP_REMOVED lines=30> */
.L_x_3547:
[----:B------:R-:W-:Y:S05]  /*8c00*/  BSYNC.RECONVERGENT B1 ;  /* 0x0000000000017941 */ /* 0x000fea0003800200 */
.L_x_3546:
        /* <DEDUP_REMOVED lines=30> */
.L_x_3549:
[----:B------:R-:W-:Y:S05]  /*8df0*/  BSYNC.RECONVERGENT B1 ;  /* 0x0000000000017941 */ /* 0x000fea0003800200 */
.L_x_3548:
        /* <DEDUP_REMOVED lines=30> */
.L_x_3551:
[----:B------:R-:W-:Y:S05]  /*8fe0*/  BSYNC.RECONVERGENT B1 ;  /* 0x0000000000017941 */ /* 0x000fea0003800200 */
.L_x_3550:
        /* <DEDUP_REMOVED lines=30> */
.L_x_3553:
[----:B------:R-:W-:Y:S05]  /*91d0*/  BSYNC.RECONVERGENT B1 ;  /* 0x0000000000017941 */ /* 0x000fea0003800200 */
.L_x_3552:
        /* <DEDUP_REMOVED lines=30> */
.L_x_3555:
[----:B------:R-:W-:Y:S05]  /*93c0*/  BSYNC.RECONVERGENT B1 ;  /* 0x0000000000017941 */ /* 0x000fea0003800200 */
.L_x_3554:
        /* <DEDUP_REMOVED lines=52> */
.L_x_3557:
[----:B------:R-:W-:Y:S05]  /*9710*/  BSYNC.RECONVERGENT B1 ;  /* 0x0000000000017941 */ /* 0x000fea0003800200 */
.L_x_3556:
        /* <DEDUP_REMOVED lines=30> */
.L_x_3559:
[----:B------:R-:W-:Y:S05]  /*9900*/  BSYNC.RECONVERGENT B1 ;  /* 0x0000000000017941 */ /* 0x000fea0003800200 */
.L_x_3558:
        /* <DEDUP_REMOVED lines=30> */
.L_x_3561:
[----:B------:R-:W-:Y:S05]  /*9af0*/  BSYNC.RECONVERGENT B1 ;  /* 0x0000000000017941 */ /* 0x000fea0003800200 */
.L_x_3560:
        /* <DEDUP_REMOVED lines=30> */
.L_x_3563:
[----:B------:R-:W-:Y:S05]  /*9ce0*/  BSYNC.RECONVERGENT B1 ;  /* 0x0000000000017941 */ /* 0x000fea0003800200 */
.L_x_3562:
        /* <DEDUP_REMOVED lines=30> */
.L_x_3565:
[----:B------:R-:W-:Y:S05]  /*9ed0*/  BSYNC.RECONVERGENT B1 ;  /* 0x0000000000017941 */ /* 0x000fea0003800200 */
.L_x_3564:
        /* <DEDUP_REMOVED lines=30> */
.L_x_3567:
[----:B------:R-:W-:Y:S05]  /*a0c0*/  BSYNC.RECONVERGENT B1 ;  /* 0x0000000000017941 */ /* 0x000fea0003800200 */
.L_x_3566:
        /* <DEDUP_REMOVED lines=48> */
.L_x_3569:
[----:B------:R-:W-:Y:S05]  /*a3d0*/  BSYNC.RECONVERGENT B1 ;  /* 0x0000000000017941 */ /* 0x000fea0003800200 */
.L_x_3568:
        /* <DEDUP_REMOVED lines=30> */
.L_x_3571:
[----:B------:R-:W-:Y:S05]  /*a5c0*/  BSYNC.RECONVERGENT B1 ;  /* 0x0000000000017941 */ /* 0x000fea0003800200 */
.L_x_3570:
        /* <DEDUP_REMOVED lines=30> */
.L_x_3573:
[----:B------:R-:W-:Y:S05]  /*a7b0*/  BSYNC.RECONVERGENT B1 ;  /* 0x0000000000017941 */ /* 0x000fea0003800200 */
.L_x_3572:
        /* <DEDUP_REMOVED lines=30> */
.L_x_3575:
[----:B------:R-:W-:Y:S05]  /*a9a0*/  BSYNC.RECONVERGENT B1 ;  /* 0x0000000000017941 */ /* 0x000fea0003800200 */
.L_x_3574:
        /* <DEDUP_REMOVED lines=30> */
.L_x_3577:
[----:B------:R-:W-:Y:S05]  /*ab90*/  BSYNC.RECONVERGENT B1 ;  /* 0x0000000000017941 */ /* 0x000fea0003800200 */
.L_x_3576:
        /* <DEDUP_REMOVED lines=30> */
.L_x_3579:
[----:B------:R-:W-:Y:S05]  /*ad80*/  BSYNC.RECONVERGENT B1 ;  /* 0x0000000000017941 */ /* 0x000fea0003800200 */
.L_x_3578:
        /* <DEDUP_REMOVED lines=46> */
.L_x_3581:
[----:B------:R-:W-:Y:S05]  /*b070*/  BSYNC.RECONVERGENT B1 ;  /* 0x0000000000017941 */ /* 0x000fea0003800200 */
.L_x_3580:
        /* <DEDUP_REMOVED lines=30> */
.L_x_3583:
[----:B------:R-:W-:Y:S05]  /*b260*/  BSYNC.RECONVERGENT B1 ;  /* 0x0000000000017941 */ /* 0x000fea0003800200 */
.L_x_3582:
        /* <DEDUP_REMOVED lines=30> */
.L_x_3585:
[----:B------:R-:W-:Y:S05]  /*b450*/  BSYNC.RECONVERGENT B1 ;  /* 0x0000000000017941 */ /* 0x000fea0003800200 */
.L_x_3584:
        /* <DEDUP_REMOVED lines=30> */
.L_x_3587:
[----:B------:R-:W-:Y:S05]  /*b640*/  BSYNC.RECONVERGENT B1 ;  /* 0x0000000000017941 */ /* 0x000fea0003800200 */
.L_x_3586:
        /* <DEDUP_REMOVED lines=30> */
.L_x_3589:
[----:B------:R-:W-:Y:S05]  /*b830*/  BSYNC.RECONVERGENT B1 ;  /* 0x0000000000017941 */ /* 0x000fea0003800200 */
.L_x_3588:
        /* <DEDUP_REMOVED lines=28> */
.L_x_3527:
[----:B------:R-:W-:Y:S05]  /*ba00*/  BSYNC.RECONVERGENT B0 ;  /* 0x0000000000007941 */ /* 0x000fea0003800200 */
.L_x_3463:
        /* <DEDUP_REMOVED lines=8> */
.L_x_3591:
        /* <DEDUP_REMOVED lines=15> */
.L_x_4938:


//--------------------- .text._Z35group_norm_nhwc_fwd_one_pass_kernelI11Fp16IOFp16WLi512ELi128ELi512EEv26Group_norm_nhwc_fwd_params --------------------------
	.section	.text._Z35group_norm_nhwc_fwd_one_pass_kernelI11Fp16IOFp16WLi512ELi128ELi512EEv26Group_norm_nhwc_fwd_params,"ax",@progbits
	.align	128
        .global         _Z35group_norm_nhwc_fwd_one_pass_kernelI11Fp16IOFp16WLi512ELi128ELi512EEv26Group_norm_nhwc_fwd_params
        .type           _Z35group_norm_nhwc_fwd_one_pass_kernelI11Fp16IOFp16WLi512ELi128ELi512EEv26Group_norm_nhwc_fwd_params,@function
        .size           _Z35group_norm_nhwc_fwd_one_pass_kernelI11Fp16IOFp16WLi512ELi128ELi512EEv26Group_norm_nhwc_fwd_params,(.L_x_4939 - _Z35group_norm_nhwc_fwd_one_pass_kernelI11Fp16IOFp16WLi512ELi128ELi512EEv26Group_norm_nhwc_fwd_params)
        .other          _Z35group_norm_nhwc_fwd_one_pass_kernelI11Fp16IOFp16WLi512ELi128ELi512EEv26Group_norm_nhwc_fwd_params,@"STO_CUDA_ENTRY STV_DEFAULT"
_Z35group_norm_nhwc_fwd_one_pass_kernelI11Fp16IOFp16WLi512ELi128ELi512EEv26Group_norm_nhwc_fwd_params:
.text._Z35group_norm_nhwc_fwd_one_pass_kernelI11Fp16IOFp16WLi512ELi128ELi512EEv26Group_norm_nhwc_fwd_params:
        /* <DEDUP_REMOVED lines=23> */
.L_x_3629:
        /* <DEDUP_REMOVED lines=2070> */
.L_x_3593:
[----:B01----:R-:W-:Y:S05]  /*82d0*/  BSYNC.RECONVERGENT B0 ;  /* 0x0000000000007941 */ /* 0x003fea0003800200 */
.L_x_3592:
        /* <DEDUP_REMOVED lines=44> */
.L_x_3595:
[----:B------:R-:W-:Y:S05]  /*85a0*/  BSYNC.RECONVERGENT B0 ;  /* 0x0000000000007941 */ /* 0x000fea0003800200 */
.L_x_3594:
        /* <DEDUP_REMOVED lines=35> */
.L_x_3599:
[----:B------:R-:W3:Y:S04]  /*87e0*/  LDG.E.STRONG.GPU R0, desc[UR18][R6.64] ;  /* 0x0000001206007981 */ /* 0x000ee8000c1ef900 */
[----:B---3--:R-:W-:Y:S04]  /*87f0*/  CCTL.IVALL ;  /* 0x00000000ff00798f */ /* 0x008fe80002000000 */
[----:B------:R1:W-:Y:S01]  /*8800*/  STL [R1], R0 ;  /* 0x0000000001007387 */ /* 0x0003e20000100800 */
[----:B------:R-:W-:-:S13]  /*8810*/  ISETP.NE.AND P0, PT, R0, UR14, PT ;  /* 0x0000000e00007c0c */ /* 0x000fda000bf05270 */
[----:B-1----:R-:W-:Y:S05]  /*8820*/  @P0 BRA `(.L_x_3599) ;  /* 0xfffffffc00ec0947 */ /* 0x002fea000383ffff */
.L_x_3598:
[----:B0-----:R-:W-:Y:S05]  /*8830*/  BSYNC.RECONVERGENT B0 ;  /* 0x0000000000007941 */ /* 0x001fea0003800200 */
.L_x_3597:
        /* <DEDUP_REMOVED lines=15> */
.L_x_3601:
        /* <DEDUP_REMOVED lines=99> */
.L_x_3600:
        /* <DEDUP_REMOVED lines=54> */
.L_x_3602:
        /* <DEDUP_REMOVED lines=27> */
.L_x_3603:
        /* <DEDUP_REMOVED lines=15> */
.L_x_3604:
[----:B------:R-:W-:Y:S05]  /*9560*/  BSYNC.RECONVERGENT B0 ;  /* 0x0000000000007941 */ /* 0x000fea0003800200 */
.L_x_3596:
        /* <DEDUP_REMOVED lines=40> */
[----:B--2---:R-:W-:Y:S02]  /*97f0*/  HADD2.F32 R14, -RZ, R0.H0_H0 ;  /* 0x20000000ff0e7230 */ /* 0x004fe40000004100 */
[----:B---3--:R-:W-:Y:S02]  /*9800*/  HADD2.F32 R17, -RZ, R17.H0_H0 ;  /* 0x20000011ff117230 */ /* 0x008fe40000004100 */
[----:B----4-:R-:W-:Y:S02]  /*9810*/  HADD2.F32 R19, -RZ, R19.H0_H0 ;  /* 0x20000013ff137230 */ /* 0x010fe40000004100 */
[----:B-----5:R-:W-:Y:S01]  /*9820*/  HADD2.F32 R18, -RZ, R18.H0_H0 ;  /* 0x20000012ff127230 */ /* 0x020fe20000004100 */
[----:B01----:R-:W-:Y:S06]  /*9830*/  BRA.U !UP0, `(.L_x_3605) ;  /* 0x0000000908587547 */ /* 0x003fec000b800000 */
[----:B------:R-:W-:Y:S01]  /*9840*/  MOV R0, RZ ;  /* 0x000000ff00007202 */ /* 0x000fe20000000f00 */
[----:B------:R-:W0:Y:S01]  /*9850*/  LDCU.64 UR14, c[0x0][0x3e0] ;  /* 0x00007c00ff0e77ac */ /* 0x000e220008000a00 */
[----:B------:R-:W1:Y:S01]  /*9860*/  LDCU.64 UR6, c[0x0][0x380] ;  /* 0x00007000ff0677ac */ /* 0x000e620008000a00 */
[----:B------:R-:W2:Y:S04]  /*9870*/  LDCU.64 UR12, c[0x0][0x3e8] ;  /* 0x00007d00ff0c77ac */ /* 0x000ea80008000a00 */
.L_x_3614:
        /* <DEDUP_REMOVED lines=50> */
.L_x_3607:
[----:B01----:R-:W-:Y:S05]  /*9ba0*/  BSYNC.RECONVERGENT B0 ;  /* 0x0000000000007941 */ /* 0x003fea0003800200 */
.L_x_3606:
        /* <DEDUP_REMOVED lines=30> */
.L_x_3609:
[----:B------:R-:W-:Y:S05]  /*9d90*/  BSYNC.RECONVERGENT B0 ;  /* 0x0000000000007941 */ /* 0x000fea0003800200 */
.L_x_3608:
        /* <DEDUP_REMOVED lines=30> */
.L_x_3611:
[----:B------:R-:W-:Y:S05]  /*9f80*/  BSYNC.RECONVERGENT B0 ;  /* 0x0000000000007941 */ /* 0x000fea0003800200 */
.L_x_3610:
        /* <DEDUP_REMOVED lines=30> */
.L_x_3613:
[----:B------:R-:W-:Y:S05]  /*a170*/  BSYNC.RECONVERGENT B0 ;  /* 0x0000000000007941 */ /* 0x000fea0003800200 */
.L_x_3612:
[----:B------:R-:W-:Y:S05]  /*a180*/  @P4 BRA `(.L_x_3614) ;  /* 0xfffffff400bc4947 */ /* 0x000fea000383ffff */
[----:B------:R-:W-:Y:S05]  /*a190*/  BRA `(.L_x_3615) ;  /* 0x0000000c00587947 */ /* 0x000fea0003800000 */
.L_x_3605:
        /* <DEDUP_REMOVED lines=62> */
.L_x_3617:
[----:B------:R-:W-:Y:S05]  /*a580*/  BSYNC.RECONVERGENT B0 ;  /* 0x0000000000007941 */ /* 0x000fea0003800200 */
.L_x_3616:
        /* <DEDUP_REMOVED lines=22> */
.L_x_3619:
[----:B------:R-:W-:Y:S05]  /*a6f0*/  BSYNC.RECONVERGENT B0 ;  /* 0x0000000000007941 */ /* 0x000fea0003800200 */
.L_x_3618:
        /* <DEDUP_REMOVED lines=22> */
.L_x_3621:
[----:B------:R-:W-:Y:S05]  /*a860*/  BSYNC.RECONVERGENT B0 ;  /* 0x0000000000007941 */ /* 0x000fea0003800200 */
.L_x_3620:
[----:B------:R-:W-:-:S07]  /*a870*/  IMAD.MOV.U32 R20, RZ, RZ, 0x4 ;  /* 0x00000004ff147424 */ /* 0x000fce00078e00ff */
.L_x_3628:
        /* <DEDUP_REMOVED lines=60> */
.L_x_3623:
[----:B------:R-:W-:Y:S05]  /*ac40*/  BSYNC.RECONVERGENT B0 ;  /* 0x0000000000007941 */ /* 0x000fea0003800200 */
.L_x_3622:
        /* <DEDUP_REMOVED lines=20> */
.L_x_3625:
[----:B------:R-:W-:Y:S05]  /*ad90*/  BSYNC.RECONVERGENT B0 ;  /* 0x0000000000007941 */ /* 0x000fea0003800200 */
.L_x_3624:
        /* <DEDUP_REMOVED lines=20> */
.L_x_3627:
[----:B------:R-:W-:Y:S05]  /*aee0*/  BSYNC.RECONVERGENT B0 ;  /* 0x0000000000007941 */ /* 0x000fea0003800200 */
.L_x_3626:
[----:B------:R-:W-:Y:S05]  /*aef0*/  @P4 BRA `(.L_x_3628) ;  /* 0xfffffff800604947 */ /* 0x000fea000383ffff */
.L_x_3615:
        /* <DEDUP_REMOVED lines=8> */
.L_x_3630:
        /* <DEDUP_REMOVED lines=16> */
.L_x_4939:


//--------------------- .text._Z35group_norm_nhwc_fwd_one_pass_kernelI11Fp32IOFp32WLi64ELi128ELi512EEv26Group_norm_nhwc_fwd_params --------------------------
	.section	.text._Z35group_norm_nhwc_fwd_one_pass_kernelI11Fp32IOFp32WLi64ELi128ELi512EEv26Group_norm_nhwc_fwd_params,"ax",@progbits
	.align	128
        .global         _Z35group_norm_nhwc_fwd_one_pass_kernelI11Fp32IOFp32WLi64ELi128ELi512EEv26Group_norm_nhwc_fwd_params
        .type           _Z35group_norm_nhwc_fwd_one_pass_kernelI11Fp32IOFp32WLi64ELi128ELi512EEv26Group_norm_nhwc_fwd_params,@function
        .size           _Z35group_norm_nhwc_fwd_one_pass_kernelI11Fp32IOFp32WLi64ELi128ELi512EEv26Group_norm_nhwc_fwd_params,(.L_x_4940 - _Z35group_norm_nhwc_fwd_one_pass_kernelI11Fp32IOFp32WLi64ELi128ELi512EEv26Group_norm_nhwc_fwd_params)
        .other          _Z35group_norm_nhwc_fwd_one_pass_kernelI11Fp32IOFp32WLi64ELi128ELi512EEv26Group_norm_nhwc_fwd_params,@"STO_CUDA_ENTRY STV_DEFAULT"
_Z35group_norm_nhwc_fwd_one_pass_kernelI11Fp32IOFp32WLi64ELi128ELi512EEv26Group_norm_nhwc_fwd_params:
.text._Z35group_norm_nhwc_fwd_one_pass_kernelI11Fp32IOFp32WLi64ELi128ELi512EEv26Group_norm_nhwc_fwd_params:
        /* <DEDUP_REMOVED lines=40> */
.L_x_3674:
[----:B01---5:R-:W1:Y:S01]  /*0280*/  LDC R17, c[0x0][0x3f8] ;  /* 0x0000fe00ff117b82 */ /* 0x023e620000000800 */
[----:B--2---:R-:W2:Y:S01]  /*0290*/  LDCU.64 UR10, c[0x0][0x3e8] ;  /* 0x00007d00ff0a77ac */ /* 0x004ea20008000a00 */
[C---:B------:R-:W-:Y:S02]  /*02a0*/  IADD3 R21, PT, PT, R51.reuse, 0x18, RZ ;  /* 0x0000001833157810 */ /* 0x040fe40007ffe0ff */
[C---:B------:R-:W-:Y:S01]  /*02b0*/  IADD3 R31, PT, PT, R51.reuse, 0x8, RZ ;  /* 0x00000008331f7810 */ /* 0x040fe20007ffe0ff */
[----:B---3--:R-:W3:Y:S01]  /*02c0*/  LDCU.64 UR12, c[0x0][0x3f0] ;  /* 0x00007e00ff0c77ac */ /* 0x008ee20008000a00 */
[----:B------:R-:W-:Y:S02]  /*02d0*/  SHF.R.S32.HI R23, RZ, 0x1f, R21 ;  /* 0x0000001fff177819 */ /* 0x000fe40000011415 */
[----:B------:R-:W-:Y:S02]  /*02e0*/  SHF.R.S32.HI R29, RZ, 0x1f, R31 ;  /* 0x0000001fff1d7819 */ /* 0x000fe4000001141f */
[----:B------:R-:W-:-:S04]  /*02f0*/  IADD3 R27, PT, PT, R51, 0x10, RZ ;  /* 0x00000010331b7810 */ /* 0x000fc80007ffe0ff */
[----:B------:R-:W-:Y:S02]  /*0300*/  SHF.R.S32.HI R19, RZ, 0x1f, R27 ;  /* 0x0000001fff137819 */ /* 0x000fe4000001141b */
[----:B--2---:R-:W-:Y:S02]  /*0310*/  ISETP.GE.U32.AND P4, PT, R21, UR10, PT ;  /* 0x0000000a15007c0c */ /* 0x004fe4000bf86070 */
[----:B------:R-:W-:Y:S02]  /*0320*/  ISETP.GE.U32.AND P5, PT, R31, UR10, PT ;  /* 0x0000000a1f007c0c */ /* 0x000fe4000bfa6070 */
[----:B------:R-:W-:Y:S02]  /*0330*/  ISETP.GE.AND.EX P4, PT, R23, UR11, PT, P4 ;  /* 0x0000000b17007c0c */ /* 0x000fe4000bf86340 */
[----:B-1--4-:R-:W-:Y:S02]  /*0340*/  IABS R13, R17 ;  /* 0x00000011000d7213 */ /* 0x012fe40000000000 */
[----:B------:R-:W-:-:S02]  /*0350*/  ISETP.GE.AND.EX P5, PT, R29, UR11, PT, P5 ;  /* 0x0000000b1d007c0c */ /* 0x000fc4000bfa6350 */
[----:B------:R-:W1:Y:S07]  /*0360*/  I2F.RP R12, R13 ;  /* 0x0000000d000c7306 */ /* 0x000e6e0000209400 */
[----:B------:R-:W2:Y:S01]  /*0370*/  @!P4 LDC.64 R24, c[0x0][0x390] ;  /* 0x0000e400ff18cb82 */ /* 0x000ea20000000a00 */
[----:B-1----:R-:W1:Y:S02]  /*0380*/  MUFU.RCP R12, R12 ;  /* 0x0000000c000c7308 */ /* 0x002e640000001000 */
[----:B-1----:R-:W-:-:S06]  /*0390*/  IADD3 R10, PT, PT, R12, 0xffffffe, RZ ;  /* 0x0ffffffe0c0a7810 */ /* 0x002fcc0007ffe0ff */
[----:B------:R1:W5:Y:S02]  /*03a0*/  F2I.FTZ.U32.TRUNC.NTZ R11, R10 ;  /* 0x0000000a000b7305 */ /* 0x000364000021f000 */
[----:B-1----:R-:W-:Y:S02]  /*03b0*/  MOV R10, RZ ;  /* 0x000000ff000a7202 */ /* 0x002fe40000000f00 */
[----:B-----5:R-:W-:-:S05]  /*03c0*/  IADD3 R14, PT, PT, RZ, -R11, RZ ;  /* 0x8000000bff0e7210 */ /* 0x020fca0007ffe0ff */
        /* <DEDUP_REMOVED lines=12> */
[----:B------:R-:W-:-:S11]  /*0490*/  ISETP.NE.AND P2, PT, R17, RZ, PT ;  /* 0x000000ff1100720c */ /* 0x000fd60003f45270 */
[----:B------:R-:W-:-:S04]  /*04a0*/  @P1 IADD3 R11, PT, PT, R11, 0x1, RZ ;  /* 0x000000010b0b1810 */ /* 0x000fc80007ffe0ff */
[----:B------:R-:W-:Y:S02]  /*04b0*/  MOV R15, R11 ;  /* 0x0000000b000f7202 */ /* 0x000fe40000000f00 */
[----:B------:R-:W1:Y:S02]  /*04c0*/  @!P4 LDC.64 R10, c[0x0][0x3e0] ;  /* 0x0000f800ff0acb82 */ /* 0x000e640000000a00 */
[----:B------:R-:W-:Y:S02]  /*04d0*/  @!P3 IADD3 R15, PT, PT, -R15, RZ, RZ ;  /* 0x000000ff0f0fb210 */ /* 0x000fe40007ffe1ff */
[----:B------:R-:W-:Y:S02]  /*04e0*/  @!P2 LOP3.LUT R15, RZ, R17, RZ, 0x33, !PT ;  /* 0x00000011ff0fa212 */ /* 0x000fe400078e33ff */
[----:B------:R-:W-:Y:S02]  /*04f0*/  ISETP.GE.U32.AND P2, PT, R27, UR10, PT ;  /* 0x0000000a1b007c0c */ /* 0x000fe4000bf46070 */
[----:B------:R-:W-:-:S02]  /*0500*/  IADD3 R53, PT, PT, -R15, RZ, RZ ;  /* 0x000000ff0f357210 */ /* 0x000fc40007ffe1ff */
[----:B------:R-:W-:Y:S02]  /*0510*/  SHF.R.S32.HI R12, RZ, 0x1f, R15 ;  /* 0x0000001fff0c7819 */ /* 0x000fe4000001140f */
[----:B------:R-:W-:Y:S01]  /*0520*/  ISETP.GE.AND.EX P2, PT, R19, UR11, PT, P2 ;  /* 0x0000000b13007c0c */ /* 0x000fe2000bf46320 */
[----:B------:R-:W-:Y:S01]  /*0530*/  IMAD R53, R17, R53, R8 ;  /* 0x0000003511357224 */ /* 0x000fe200078e0208 */
[----:B------:R-:W-:Y:S01]  /*0540*/  ISETP.GE.U32.AND P3, PT, R49, UR10, PT ;  /* 0x0000000a31007c0c */ /* 0x000fe2000bf66070 */
[----:B---3--:R-:W-:Y:S02]  /*0550*/  IMAD R14, R12, UR12, RZ ;  /* 0x0000000c0c0e7c24 */ /* 0x008fe4000f8e02ff */
[----:B------:R-:W3:Y:S01]  /*0560*/  @!P5 LDC.64 R12, c[0x0][0x3e0] ;  /* 0x0000f800ff0cdb82 */ /* 0x000ee20000000a00 */
[----:B------:R-:W-:Y:S01]  /*0570*/  SHF.L.U32 R53, R53, 0x7, RZ ;  /* 0x0000000735357819 */ /* 0x000fe200000006ff */
[----:B------:R-:W-:Y:S01]  /*0580*/  IMAD R55, R15, UR13, R14 ;  /* 0x0000000d0f377c24 */ /* 0x000fe2000f8e020e */
[----:B------:R-:W-:-:S02]  /*0590*/  ISETP.GE.AND.EX P3, PT, R43, UR11, PT, P3 ;  /* 0x0000000b2b007c0c */ /* 0x000fc4000bf66330 */
[----:B------:R-:W-:Y:S02]  /*05a0*/  SHF.R.S32.HI R57, RZ, 0x1f, R53 ;  /* 0x0000001fff397819 */ /* 0x000fe40000011435 */
[----:B------:R-:W-:Y:S01]  /*05b0*/  LOP3.LUT R56, R53, R52, RZ, 0xfc, !PT ;  /* 0x0000003435387212 */ /* 0x000fe200078efcff */
[----:B-1----:R-:W-:Y:S01]  /*05c0*/  @!P4 IMAD R14, R23, R10, RZ ;  /* 0x0000000a170ec224 */ /* 0x002fe200078e02ff */
[----:B------:R-:W1:Y:S03]  /*05d0*/  @!P2 LDC.64 R16, c[0x0][0x3e0] ;  /* 0x0000f800ff10ab82 */ /* 0x000e660000000a00 */
[----:B------:R-:W-:-:S04]  /*05e0*/  IMAD.WIDE.U32 R56, R15, UR12, R56 ;  /* 0x0000000c0f387c25 */ /* 0x000fc8000f8e0038 */
[----:B------:R-:W-:Y:S01]  /*05f0*/  @!P4 IMAD R15, R21, R11, R14 ;  /* 0x0000000b150fc224 */ /* 0x000fe200078e020e */
[----:B------:R-:W-:Y:S01]  /*0600*/  IADD3 R55, PT, PT, R57, R55, RZ ;  /* 0x0000003739377210 */ /* 0x000fe20007ffe0ff */
[----:B------:R-:W5:Y:S01]  /*0610*/  @!P5 LDC.64 R22, c[0x0][0x390] ;  /* 0x0000e400ff16db82 */ /* 0x000f620000000a00 */
[----:B------:R-:W-:-:S05]  /*0620*/  @!P4 MOV R54, R56 ;  /* 0x000000380036c202 */ /* 0x000fca0000000f00 */
[----:B------:R-:W-:Y:S02]  /*0630*/  @!P4 IMAD.WIDE.U32 R10, R21, R10, R54 ;  /* 0x0000000a150ac225 */ /* 0x000fe400078e0036 */
[----:B------:R-:W4:Y:S02]  /*0640*/  @!P3 LDC.64 R20, c[0x0][0x3e0] ;  /* 0x0000f800ff14bb82 */ /* 0x000f240000000a00 */
[----:B---3--:R-:W-:Y:S01]  /*0650*/  @!P5 IMAD R14, R29, R12, RZ ;  /* 0x0000000c1d0ed224 */ /* 0x008fe200078e02ff */
[----:B------:R-:W-:Y:S02]  /*0660*/  @!P4 IADD3 R11, PT, PT, R11, R15, RZ ;  /* 0x0000000f0b0bc210 */ /* 0x000fe40007ffe0ff */
[C---:B--2---:R-:W-:Y:S01]  /*0670*/  @!P4 LEA R24, P1, R10.reuse, R24, 0x2 ;  /* 0x000000180a18c211 */ /* 0x044fe200078210ff */
[----:B------:R-:W-:Y:S02]  /*0680*/  @!P5 IMAD R29, R31, R13, R14 ;  /* 0x0000000d1f1dd224 */ /* 0x000fe400078e020e */
[----:B------:R-:W2:Y:S01]  /*0690*/  @!P2 LDC.64 R14, c[0x0][0x390] ;  /* 0x0000e400ff0eab82 */ /* 0x000ea20000000a00 */
[----:B------:R-:W-:-:S02]  /*06a0*/  @!P4 LEA.HI.X R25, R10, R25, R11, 0x2, P1 ;  /* 0x000000190a19c211 */ /* 0x000fc400008f140b */
[----:B------:R-:W-:Y:S02]  /*06b0*/  ISETP.GE.U32.AND P1, PT, R51, UR10, PT ;  /* 0x0000000a33007c0c */ /* 0x000fe4000bf26070 */
[----:B------:R-:W-:Y:S02]  /*06c0*/  @!P5 MOV R10, R56 ;  /* 0x00000038000ad202 */ /* 0x000fe40000000f00 */
[----:B------:R-:W-:Y:S02]  /*06d0*/  @!P5 MOV R11, R55 ;  /* 0x00000037000bd202 */ /* 0x000fe40000000f00 */
[----:B------:R-:W-:Y:S01]  /*06e0*/  ISETP.GE.AND.EX P1, PT, R9, UR11, PT, P1 ;  /* 0x0000000b09007c0c */ /* 0x000fe2000bf26310 */
[----:B------:R-:W-:Y:S01]  /*06f0*/  @!P5 IMAD.WIDE.U32 R12, R31, R12, R10 ;  /* 0x0000000c1f0cd225 */ /* 0x000fe200078e000a */
[----:B------:R-:W-:Y:S02]  /*0700*/  MOV R11, RZ ;  /* 0x000000ff000b7202 */ /* 0x000fe40000000f00 */
[----:B------:R-:W-:Y:S01]  /*0710*/  MOV R10, RZ ;  /* 0x000000ff000a7202 */ /* 0x000fe20000000f00 */
[----:B-1----:R-:W-:Y:S01]  /*0720*/  @!P2 IMAD R18, R19, R16, RZ ;  /* 0x000000101312a224 */ /* 0x002fe200078e02ff */
[----:B------:R-:W-:-:S02]  /*0730*/  @!P5 IADD3 R13, PT, PT, R13, R29, RZ ;  /* 0x0000001d0d0dd210 */ /* 0x000fc40007ffe0ff */
[----:B-----5:R-:W-:Y:S01]  /*0740*/  @!P5 LEA R22, P6, R12, R22, 0x2 ;  /* 0x000000160c16d211 */ /* 0x020fe200078c10ff */
[----:B------:R-:W-:Y:S01]  /*0750*/  @!P2 IMAD R29, R27, R17, R18 ;  /* 0x000000111b1da224 */ /* 0x000fe200078e0212 */
[----:B0-----:R0:W3:Y:S01]  /*0760*/  @!P4 LDG.E.64 R10, desc[UR8][R24.64] ;  /* 0x00000008180ac981 */ /* 0x0010e2000c1e1b00 */
[----:B------:R-:W-:Y:S02]  /*0770*/  ISETP.GE.U32.AND P4, PT, R48, UR10, PT ;  /* 0x0000000a30007c0c */ /* 0x000fe4000bf86070 */
[----:B------:R-:W1:Y:S01]  /*0780*/  @!P1 LDC.64 R18, c[0x0][0x3e0] ;  /* 0x0000f800ff129b82 */ /* 0x000e620000000a00 */
[----:B------:R-:W-:Y:S02]  /*0790*/  @!P5 LEA.HI.X R23, R12, R23, R13, 0x2, P6 ;  /* 0x000000170c17d211 */ /* 0x000fe400030f140d */
[----:B------:R-:W-:Y:S02]  /*07a0*/  CS2R R12, SRZ ;  /* 0x00000000000c7805 */ /* 0x000fe4000001ff00 */
[----:B------:R-:W-:-:S02]  /*07b0*/  ISETP.GE.U32.AND P6, PT, R47, UR10, PT ;  /* 0x0000000a2f007c0c */ /* 0x000fc4000bfc6070 */
[----:B------:R-:W-:Y:S02]  /*07c0*/  ISETP.GE.AND.EX P4, PT, R44, UR11, PT, P4 ;  /* 0x0000000b2c007c0c */ /* 0x000fe4000bf86340 */
[----:B0-----:R-:W-:Y:S01]  /*07d0*/  @!P2 MOV R24, R56 ;  /* 0x000000380018a202 */ /* 0x001fe20000000f00 */
[----:B------:R0:W5:Y:S01]  /*07e0*/  @!P5 LDG.E.64 R12, desc[UR8][R22.64] ;  /* 0x00000008160cd981 */ /* 0x000162000c1e1b00 */
[----:B------:R-:W-:Y:S02]  /*07f0*/  @!P2 MOV R25, R55 ;  /* 0x000000370019a202 */ /* 0x000fe40000000f00 */
[----:B------:R-:W-:Y:S01]  /*0800*/  ISETP.GE.AND.EX P5, PT, R45, UR11, PT, P6 ;  /* 0x0000000b2d007c0c */ /* 0x000fe2000bfa6360 */
[----:B------:R-:W-:Y:S01]  /*0810*/  @!P2 IMAD.WIDE.U32 R16, R27, R16, R24 ;  /* 0x000000101b10a225 */ /* 0x000fe200078e0018 */
[----:B------:R-:W-:Y:S01]  /*0820*/  @!P3 MOV R30, R56 ;  /* 0x00000038001eb202 */ /* 0x000fe20000000f00 */
[----:B------:R-:W1:Y:S03]  /*0830*/  @!P1 LDC.64 R26, c[0x0][0x390] ;  /* 0x0000e400ff1a9b82 */ /* 0x000e660000000a00 */
[----:B------:R-:W-:-:S05]  /*0840*/  @!P2 IADD3 R17, PT, PT, R17, R29, RZ ;  /* 0x0000001d1111a210 */ /* 0x000fca0007ffe0ff */
[----:B0-----:R-:W0:Y:S01]  /*0850*/  @!P3 LDC.64 R22, c[0x0][0x390] ;  /* 0x0000e400ff16bb82 */ /* 0x001e220000000a00 */
[C---:B--2---:R-:W-:Y:S01]  /*0860*/  @!P2 LEA R28, P6, R16.reuse, R14, 0x2 ;  /* 0x0000000e101ca211 */ /* 0x044fe200078c10ff */
[----:B----4-:R-:W-:Y:S01]  /*0870*/  @!P3 IMAD R14, R43, R20, RZ ;  /* 0x000000142b0eb224 */ /* 0x010fe200078e02ff */
[----:B------:R-:W-:Y:S02]  /*0880*/  @!P3 MOV R31, R55 ;  /* 0x00000037001fb202 */ /* 0x000fe40000000f00 */
[----:B------:R-:W-:-:S03]  /*0890*/  @!P2 LEA.HI.X R29, R16, R15, R17, 0x2, P6 ;  /* 0x0000000f101da211 */ /* 0x000fc600030f1411 */
[----:B------:R-:W2:Y:S01]  /*08a0*/  @!P4 LDC.64 R24, c[0x0][0x3e0] ;  /* 0x0000f800ff18cb82 */ /* 0x000ea20000000a00 */
[----:B------:R-:W-:Y:S01]  /*08b0*/  ISETP.GE.U32.AND P6, PT, R42, UR10, PT ;  /* 0x0000000a2a007c0c */ /* 0x000fe2000bfc6070 */
[----:B------:R-:W-:-:S06]  /*08c0*/  @!P3 IMAD R33, R49, R21, R14 ;  /* 0x000000153121b224 */ /* 0x000fcc00078e020e */
[----:B------:R-:W4:Y:S01]  /*08d0*/  @!P5 LDC.64 R16, c[0x0][0x3e0] ;  /* 0x0000f800ff10db82 */ /* 0x000f220000000a00 */
[----:B-1----:R-:W-:Y:S02]  /*08e0*/  @!P1 IMAD R32, R9, R18, RZ ;  /* 0x0000001209209224 */ /* 0x002fe400078e02ff */
[----:B------:R-:W-:Y:S01]  /*08f0*/  @!P3 IMAD.WIDE.U32 R30, R49, R20, R30 ;  /* 0x00000014311eb225 */ /* 0x000fe200078e001e */
[----:B------:R-:W-:Y:S02]  /*0900*/  ISETP.GE.AND.EX P6, PT, R46, UR11, PT, P6 ;  /* 0x0000000b2e007c0c */ /* 0x000fe4000bfc6360 */
[----:B------:R-:W-:Y:S01]  /*0910*/  CS2R R14, SRZ ;  /* 0x00000000000e7805 */ /* 0x000fe2000001ff00 */
[----:B------:R-:W-:Y:S01]  /*0920*/  @!P1 IMAD R35, R51, R19, R32 ;  /* 0x0000001333239224 */ /* 0x000fe200078e0220 */
[----:B------:R-:W-:Y:S01]  /*0930*/  @!P3 IADD3 R19, PT, PT, R31, R33, RZ ;  /* 0x000000211f13b210 */ /* 0x000fe20007ffe0ff */
[----:B------:R-:W1:Y:S01]  /*0940*/  @!P4 LDC.64 R20, c[0x0][0x390] ;  /* 0x0000e400ff14cb82 */ /* 0x000e620000000a00 */
[----:B------:R-:W-:-:S02]  /*0950*/  @!P1 MOV R32, R56 ;  /* 0x0000003800209202 */ /* 0x000fc40000000f00 */
[----:B------:R0:W3:Y:S01]  /*0960*/  @!P2 LDG.E.64 R14, desc[UR8][R28.64] ;  /* 0x000000081c0ea981 */ /* 0x0000e2000c1e1b00 */
[----:B------:R-:W-:-:S03]  /*0970*/  @!P1 MOV R33, R55 ;  /* 0x0000003700219202 */ /* 0x000fc60000000f00 */
[----:B------:R-:W-:Y:S01]  /*0980*/  @!P1 IMAD.WIDE.U32 R32, R51, R18, R32 ;  /* 0x0000001233209225 */ /* 0x000fe200078e0020 */
[----:B0-----:R-:W-:-:S03]  /*0990*/  @!P3 LEA R28, P2, R30, R22, 0x2 ;  /* 0x000000161e1cb211 */ /* 0x001fc600078410ff */
[----:B--2---:R-:W-:Y:S01]  /*09a0*/  @!P4 IMAD R37, R44, R24, RZ ;  /* 0x000000182c25c224 */ /* 0x004fe200078e02ff */
[----:B------:R-:W-:Y:S02]  /*09b0*/  @!P1 IADD3 R31, PT, PT, R33, R35, RZ ;  /* 0x00000023211f9210 */ /* 0x000fe40007ffe0ff */
[----:B------:R-:W-:Y:S02]  /*09c0*/  @!P3 LEA.HI.X R29, R30, R23, R19, 0x2, P2 ;  /* 0x000000171e1db211 */ /* 0x000fe400010f1413 */
[----:B------:R-:W0:Y:S01]  /*09d0*/  @!P5 LDC.64 R22, c[0x0][0x390] ;  /* 0x0000e400ff16db82 */ /* 0x000e220000000a00 */
[----:B------:R-:W-:Y:S02]  /*09e0*/  @!P4 MOV R34, R56 ;  /* 0x000000380022c202 */ /* 0x000fe40000000f00 */
[----:B------:R-:W-:Y:S02]  /*09f0*/  @!P4 MOV R35, R55 ;  /* 0x000000370023c202 */ /* 0x000fe40000000f00 */
[----:B------:R-:W-:-:S03]  /*0a00*/  @!P1 LEA R30, P2, R32, R26, 0x2 ;  /* 0x0000001a201e9211 */ /* 0x000fc600078410ff */
[----:B------:R-:W2:Y:S01]  /*0a10*/  @!P6 LDC.64 R18, c[0x0][0x3e0] ;  /* 0x0000f800ff12eb82 */ /* 0x000ea20000000a00 */
[----:B----4-:R-:W-:Y:S02]  /*0a20*/  @!P5 IMAD R26, R45, R16, RZ ;  /* 0x000000102d1ad224 */ /* 0x010fe400078e02ff */
[----:B------:R-:W-:Y:S01]  /*0a30*/  @!P4 IMAD R37, R48, R25, R37 ;  /* 0x000000193025c224 */ /* 0x000fe200078e0225 */
[----:B------:R-:W-:Y:S01]  /*0a40*/  @!P1 LEA.HI.X R31, R32, R27, R31, 0x2, P2 ;  /* 0x0000001b201f9211 */ /* 0x000fe200010f141f */
[----:B------:R-:W-:Y:S01]  /*0a50*/  @!P4 IMAD.WIDE.U32 R24, R48, R24, R34 ;  /* 0x000000183018c225 */ /* 0x000fe200078e0022 */
[----:B------:R-:W-:-:S03]  /*0a60*/  @!P5 MOV R27, R55 ;  /* 0x00000037001bd202 */ /* 0x000fc60000000f00 */
[----:B------:R-:W-:Y:S01]  /*0a70*/  @!P5 IMAD R35, R47, R17, R26 ;  /* 0x000000112f23d224 */ /* 0x000fe200078e021a */
[----:B------:R-:W-:Y:S02]  /*0a80*/  @!P5 MOV R26, R56 ;  /* 0x00000038001ad202 */ /* 0x000fe40000000f00 */
[----:B------:R-:W-:-:S03]  /*0a90*/  CS2R R32, SRZ ;  /* 0x0000000000207805 */ /* 0x000fc6000001ff00 */
[----:B------:R-:W-:Y:S02]  /*0aa0*/  @!P5 IMAD.WIDE.U32 R26, R47, R16, R26 ;  /* 0x000000102f1ad225 */ /* 0x000fe400078e001a */
[----:B------:R-:W4:Y:S01]  /*0ab0*/  @!P6 LDC.64 R16, c[0x0][0x390] ;  /* 0x0000e400ff10eb82 */ /* 0x000f220000000a00 */
[----:B------:R-:W3:Y:S01]  /*0ac0*/  @!P1 LDG.E.64 R32, desc[UR8][R30.64] ;  /* 0x000000081e209981 */ /* 0x000ee2000c1e1b00 */
[----:B------:R-:W-:Y:S02]  /*0ad0*/  @!P4 IADD3 R37, PT, PT, R25, R37, RZ ;  /* 0x000000251925c210 */ /* 0x000fe40007ffe0ff */
[----:B-1----:R-:W-:Y:S01]  /*0ae0*/  @!P4 LEA R20, P2, R24, R20, 0x2 ;  /* 0x000000141814c211 */ /* 0x002fe200078410ff */
[----:B--2---:R-:W-:-:S03]  /*0af0*/  @!P6 IMAD R25, R46, R18, RZ ;  /* 0x000000122e19e224 */ /* 0x004fc600078e02ff */
[----:B------:R-:W-:Y:S02]  /*0b00*/  @!P4 LEA.HI.X R21, R24, R21, R37, 0x2, P2 ;  /* 0x000000151815c211 */ /* 0x000fe400010f1425 */
[----:B------:R-:W-:Y:S02]  /*0b10*/  @!P5 IADD3 R24, PT, PT, R27, R35, RZ ;  /* 0x000000231b18d210 */ /* 0x000fe40007ffe0ff */
[----:B0-----:R-:W-:Y:S01]  /*0b20*/  @!P5 LEA R22, P2, R26, R22, 0x2 ;  /* 0x000000161a16d211 */ /* 0x001fe200078410ff */
[----:B------:R-:W-:Y:S01]  /*0b30*/  @!P6 IMAD R19, R42, R19, R25 ;  /* 0x000000132a13e224 */ /* 0x000fe200078e0219 */
[----:B------:R-:W-:Y:S02]  /*0b40*/  CS2R R34, SRZ ;  /* 0x0000000000227805 */ /* 0x000fe4000001ff00 */
[----:B------:R-:W-:Y:S02]  /*0b50*/  @!P6 MOV R25, R55 ;  /* 0x000000370019e202 */ /* 0x000fe40000000f00 */
[----:B------:R-:W-:-:S02]  /*0b60*/  @!P5 LEA.HI.X R23, R26, R23, R24, 0x2, P2 ;  /* 0x000000171a17d211 */ /* 0x000fc400010f1418 */
[----:B------:R-:W-:Y:S02]  /*0b70*/  @!P6 MOV R24, R56 ;  /* 0x000000380018e202 */ /* 0x000fe40000000f00 */
[----:B------:R-:W-:Y:S01]  /*0b80*/  CS2R R36, SRZ ;  /* 0x0000000000247805 */ /* 0x000fe2000001ff00 */
[----:B------:R-:W2:Y:S02]  /*0b90*/  @!P3 LDG.E.64 R34, desc[UR8][R28.64] ;  /* 0x000000081c22b981 */ /* 0x000ea4000c1e1b00 */
[----:B------:R-:W-:Y:S01]  /*0ba0*/  @!P6 IMAD.WIDE.U32 R24, R42, R18, R24 ;  /* 0x000000122a18e225 */ /* 0x000fe200078e0018 */
[----:B------:R-:W-:Y:S02]  /*0bb0*/  CS2R R38, SRZ ;  /* 0x0000000000267805 */ /* 0x000fe4000001ff00 */
[----:B------:R0:W2:Y:S02]  /*0bc0*/  @!P4 LDG.E.64 R36, desc[UR8][R20.64] ;  /* 0x000000081424c981 */ /* 0x0000a4000c1e1b00 */
[----:B------:R-:W-:-:S02]  /*0bd0*/  @!P6 IADD3 R18, PT, PT, R25, R19, RZ ;  /* 0x000000131912e210 */ /* 0x000fc40007ffe0ff */
[C---:B----4-:R-:W-:Y:S02]  /*0be0*/  @!P6 LEA R16, P2, R24.reuse, R16, 0x2 ;  /* 0x000000101810e211 */ /* 0x050fe400078410ff */
[----:B------:R-:W-:Y:S01]  /*0bf0*/  CS2R R40, SRZ ;  /* 0x0000000000287805 */ /* 0x000fe2000001ff00 */
[----:B------:R3:W4:Y:S01]  /*0c00*/  @!P5 LDG.E.64 R38, desc[UR8][R22.64] ;  /* 0x000000081626d981 */ /* 0x000722000c1e1b00 */
[----:B------:R-:W-:-:S05]  /*0c10*/  @!P6 LEA.HI.X R17, R24, R17, R18, 0x2, P2 ;  /* 0x000000111811e211 */ /* 0x000fca00010f1412 */
[----:B------:R1:W4:Y:S01]  /*0c20*/  @!P6 LDG.E.64 R40, desc[UR8][R16.64] ;  /* 0x000000081028e981 */ /* 0x000322000c1e1b00 */
[C---:B------:R-:W-:Y:S02]  /*0c30*/  ISETP.GT.AND P2, PT, R4.reuse, 0x1e, PT ;  /* 0x0000001e0400780c */ /* 0x040fe40003f44270 */
[----:B------:R-:W-:Y:S01]  /*0c40*/  ISETP.GT.AND P3, PT, R4, 0xf, PT ;  /* 0x0000000f0400780c */ /* 0x000fe20003f64270 */
[----:B------:R-:W-:Y:S01]  /*0c50*/  BSSY.RECONVERGENT B0, `(.L_x_3631) ;  /* 0x0000045000007945 */ /* 0x000fe20003800200 */
[----:B-----5:R-:W-:Y:S01]  /*0c60*/  FMUL.FTZ R25, R13, R13 ;  /* 0x0000000d0d197220 */ /* 0x020fe20000410000 */
[----:B0-----:R-:W-:-:S03]  /*0c70*/  FADD.FTZ R21, R12, R13 ;  /* 0x0000000d0c157221 */ /* 0x001fc60000010000 */
[----:B------:R-:W-:Y:S01]  /*0c80*/  FFMA.FTZ R20, R12, R12, R25 ;  /* 0x0000000c0c147223 */ /* 0x000fe20000010019 */
[----:B---3--:R-:W-:Y:S01]  /*0c90*/  FMUL.FTZ R23, R15, R15 ;  /* 0x0000000f0f177220 */ /* 0x008fe20000410000 */
[----:B-1----:R-:W-:-:S03]  /*0ca0*/  FADD.FTZ R17, R14, R15 ;  /* 0x0000000f0e117221 */ /* 0x002fc60000010000 */
[----:B------:R-:W-:Y:S01]  /*0cb0*/  FFMA.FTZ R16, R14, R14, R23 ;  /* 0x0000000e0e107223 */ /* 0x000fe20000010017 */
[----:B------:R-:W-:Y:S01]  /*0cc0*/  FMUL.FTZ R19, R33, R33 ;  /* 0x0000002121137220 */ /* 0x000fe20000410000 */
[----:B------:R-:W-:-:S03]  /*0cd0*/  FADD.FTZ R18, R32, R33 ;  /* 0x0000002120127221 */ /* 0x000fc60000010000 */
[----:B------:R-:W-:Y:S01]  /*0ce0*/  FFMA.FTZ R19, R32, R32, R19 ;  /* 0x0000002020137223 */ /* 0x000fe20000010013 */
[----:B------:R-:W-:-:S03]  /*0cf0*/  FADD.FTZ R18, RZ, R18 ;  /* 0x00000012ff127221 */ /* 0x000fc60000010000 */
[----:B------:R-:W-:Y:S01]  /*0d00*/  FADD.FTZ R19, RZ, R19 ;  /* 0x00000013ff137221 */ /* 0x000fe20000010000 */
[----:B------:R-:W-:Y:S01]  /*0d10*/  FADD.FTZ R18, R18, R21 ;  /* 0x0000001512127221 */ /* 0x000fe20000010000 */
[----:B------:R-:W-:Y:S02]  /*0d20*/  FMUL.FTZ R21, R11, R11 ;  /* 0x0000000b0b157220 */ /* 0x000fe40000410000 */
[----:B------:R-:W-:Y:S01]  /*0d30*/  FADD.FTZ R19, R19, R20 ;  /* 0x0000001413137221 */ /* 0x000fe20000010000 */
[----:B------:R-:W-:Y:S01]  /*0d40*/  FADD.FTZ R17, R18, R17 ;  /* 0x0000001112117221 */ /* 0x000fe20000010000 */
[C---:B------:R-:W-:Y:S01]  /*0d50*/  FADD.FTZ R18, R10.reuse, R11 ;  /* 0x0000000b0a127221 */ /* 0x040fe20000010000 */
[----:B------:R-:W-:Y:S01]  /*0d60*/  FFMA.FTZ R21, R10, R10, R21 ;  /* 0x0000000a0a157223 */ /* 0x000fe20000010015 */
[----:B------:R-:W-:Y:S02]  /*0d70*/  FADD.FTZ R16, R19, R16 ;  /* 0x0000001013107221 */ /* 0x000fe40000010000 */
[----:B------:R-:W-:Y:S01]  /*0d80*/  FADD.FTZ R17, R17, R18 ;  /* 0x0000001211117221 */ /* 0x000fe20000010000 */
[----:B--2---:R-:W-:Y:S01]  /*0d90*/  FMUL.FTZ R19, R35, R35 ;  /* 0x0000002323137220 */ /* 0x004fe20000410000 */
[----:B------:R-:W-:Y:S01]  /*0da0*/  FADD.FTZ R18, R34, R35 ;  /* 0x0000002322127221 */ /* 0x000fe20000010000 */
[----:B------:R-:W-:-:S02]  /*0db0*/  FADD.FTZ R16, R16, R21 ;  /* 0x0000001510107221 */ /* 0x000fc40000010000 */
[----:B------:R-:W-:Y:S01]  /*0dc0*/  FFMA.FTZ R19, R34, R34, R19 ;  /* 0x0000002222137223 */ /* 0x000fe20000010013 */
[----:B------:R-:W-:Y:S01]  /*0dd0*/  FMUL.FTZ R21, R37, R37 ;  /* 0x0000002525157220 */ /* 0x000fe20000410000 */
[----:B------:R-:W-:Y:S01]  /*0de0*/  FADD.FTZ R17, R17, R18 ;  /* 0x0000001211117221 */ /* 0x000fe20000010000 */
[----:B------:R-:W-:Y:S01]  /*0df0*/  FADD.FTZ R18, R36, R37 ;  /* 0x0000002524127221 */ /* 0x000fe20000010000 */
[----:B------:R-:W-:Y:S01]  /*0e00*/  FADD.FTZ R16, R16, R19 ;  /* 0x0000001310107221 */ /* 0x000fe20000010000 */
[----:B------:R-:W-:Y:S01]  /*0e10*/  FFMA.FTZ R21, R36, R36, R21 ;  /* 0x0000002424157223 */ /* 0x000fe20000010015 */
[----:B----4-:R-:W-:Y:S01]  /*0e20*/  FMUL.FTZ R19, R39, R39 ;  /* 0x0000002727137220 */ /* 0x010fe20000410000 */
[----:B------:R-:W-:Y:S02]  /*0e30*/  FADD.FTZ R17, R17, R18 ;  /* 0x0000001211117221 */ /* 0x000fe40000010000 */
[----:B------:R-:W-:Y:S01]  /*0e40*/  FADD.FTZ R16, R16, R21 ;  /* 0x0000001510107221 */ /* 0x000fe20000010000 */
        /* <DEDUP_REMOVED lines=37> */
.L_x_3632:
[----:B------:R-:W-:Y:S05]  /*10a0*/  BSYNC.RECONVERGENT B0 ;  /* 0x0000000000007941 */ /* 0x000fea0003800200 */
.L_x_3631:
        /* <DEDUP_REMOVED lines=46> */
.L_x_3634:
[----:B------:R-:W-:Y:S05]  /*1390*/  BSYNC.RECONVERGENT B0 ;  /* 0x0000000000007941 */ /* 0x000fea0003800200 */
.L_x_3633:
        /* <DEDUP_REMOVED lines=10> */
[----:B--2---:R-:W-:Y:S01]  /*1440*/  LOP3.LUT P4, R22, R6, 0x2, RZ, 0xc0, !PT ;  /* 0x0000000206167812 */ /* 0x004fe2000788c0ff */
[----:B------:R-:W-:Y:S01]  /*1450*/  IMAD R19, R2, R5, R0 ;  /* 0x0000000502137224 */ /* 0x000fe200078e0200 */
[----:B-1----:R-:W-:Y:S02]  /*1460*/  IADD3 R23, PT, PT, R18, R0, RZ ;  /* 0x0000000012177210 */ /* 0x002fe40007ffe0ff */
        /* <DEDUP_REMOVED lines=12> */
.L_x_3637:
[----:B-1----:R-:W2:Y:S04]  /*1530*/  LDG.E.STRONG.GPU R18, desc[UR8][R16.64] ;  /* 0x0000000810127981 */ /* 0x002ea8000c1ef900 */
[----:B--2---:R-:W-:Y:S01]  /*1540*/  CCTL.IVALL ;  /* 0x00000000ff00798f */ /* 0x004fe20002000000 */
[----:B------:R-:W-:Y:S05]  /*1550*/  YIELD ;  /* 0x0000000000007946 */ /* 0x000fea0003800000 */
[----:B------:R-:W-:-:S13]  /*1560*/  ISETP.NE.AND P4, PT, R18, R25, PT ;  /* 0x000000191200720c */ /* 0x000fda0003f85270 */
[----:B------:R-:W-:Y:S05]  /*1570*/  @P4 BRA `(.L_x_3637) ;  /* 0xfffffffc00ec4947 */ /* 0x000fea000383ffff */
.L_x_3636:
[----:B------:R-:W-:Y:S05]  /*1580*/  WARPSYNC.ALL ;  /* 0x0000000000007948 */ /* 0x000fea0003800000 */
[----:B------:R-:W-:Y:S01]  /*1590*/  BAR.SYNC.DEFER_BLOCKING 0x0 ;  /* 0x0000000000007b1d */ /* 0x000fe20000010000 */
[----:B------:R-:W-:-:S05]  /*15a0*/  HFMA2 R24, -RZ, RZ, 0, 0 ;  /* 0x00000000ff187431 */ /* 0x000fca00000001ff */
[----:B------:R-:W-:Y:S05]  /*15b0*/  @!P2 BRA `(.L_x_3638) ;  /* 0x00000004001ca947 */ /* 0x000fea0003800000 */
[CC--:B------:R-:W-:Y:S01]  /*15c0*/  LEA R26, R5.reuse, R0.reuse, 0x1 ;  /* 0x00000000051a7211 */ /* 0x0c0fe200078e08ff */
[C-C-:B--2---:R-:W-:Y:S01]  /*15d0*/  IMAD R22, R5.reuse, 0x5, R0.reuse ;  /* 0x0000000505167824 */ /* 0x144fe200078e0200 */
[CC--:B------:R-:W-:Y:S01]  /*15e0*/  LEA R24, R5.reuse, R0.reuse, 0x2 ;  /* 0x0000000005187211 */ /* 0x0c0fe200078e10ff */
[C-C-:B------:R-:W-:Y:S01]  /*15f0*/  IMAD R25, R5.reuse, 0x3, R0.reuse ;  /* 0x0000000305197824 */ /* 0x140fe200078e0200 */
[----:B------:R-:W-:Y:S01]  /*1600*/  IADD3 R29, PT, PT, R0, R5, RZ ;  /* 0x00000005001d7210 */ /* 0x000fe20007ffe0ff */
[C-C-:B------:R-:W-:Y:S01]  /*1610*/  IMAD R31, R5.reuse, 0x7, R0.reuse ;  /* 0x00000007051f7824 */ /* 0x140fe200078e0200 */
[----:B------:R-:W-:Y:S01]  /*1620*/  IADD3 R28, PT, PT, -R2, RZ, RZ ;  /* 0x000000ff021c7210 */ /* 0x000fe20007ffe1ff */
[----:B------:R-:W-:Y:S01]  /*1630*/  IMAD R30, R5, 0x6, R0 ;  /* 0x00000006051e7824 */ /* 0x000fe200078e0200 */
[----:B------:R-:W-:Y:S01]  /*1640*/  MOV R27, R0 ;  /* 0x00000000001b7202 */ /* 0x000fe20000000f00 */
[----:B------:R-:W-:Y:S01]  /*1650*/  UMOV UR4, URZ ;  /* 0x000000ff00047c82 */ /* 0x000fe20008000000 */
[----:B-1----:R-:W-:-:S07]  /*1660*/  LOP3.LUT R23, R7, 0x7ffffff8, RZ, 0xc0, !PT ;  /* 0x7ffffff807177812 */ /* 0x002fce00078ec0ff */
.L_x_3639:
        /* <DEDUP_REMOVED lines=60> */
.L_x_3638:
        /* <DEDUP_REMOVED lines=12> */
[C---:B------:R-:W-:Y:S02]  /*1af0*/  IADD3 R23, PT, PT, R24.reuse, 0x2, RZ ;  /* 0x0000000218177810 */ /* 0x040fe40007ffe0ff */
        /* <DEDUP_REMOVED lines=10> */
[----:B------:R-:W3:Y:S04]  /*1ba0*/  @!P5 LDG.E.64 R16, desc[UR8][R16.64] ;  /* 0x000000081010d981 */ /* 0x000ee8000c1e1b00 */
[----:B------:R-:W4:Y:S02]  /*1bb0*/  @!P4 LDG.E.64 R18, desc[UR8][R18.64] ;  /* 0x000000081212c981 */ /* 0x000f24000c1e1b00 */
[----:B------:R-:W-:-:S04]  /*1bc0*/  @!P6 IMAD R27, R27, R5, R0 ;  /* 0x000000051b1be224 */ /* 0x000fc800078e0200 */
[----:B--2---:R-:W-:-:S06]  /*1bd0*/  @!P6 IMAD.WIDE.U32 R22, R27, 0x8, R58 ;  /* 0x000000081b16e825 */ /* 0x004fcc00078e003a */
[----:B------:R-:W2:Y:S01]  /*1be0*/  @!P6 LDG.E.64 R22, desc[UR8][R22.64] ;  /* 0x000000081616e981 */ /* 0x000ea2000c1e1b00 */
[----:B------:R-:W-:Y:S01]  /*1bf0*/  IADD3 R24, PT, PT, R24, 0x4, RZ ;  /* 0x0000000418187810 */ /* 0x000fe20007ffe0ff */
[----:B---3--:R-:W-:Y:S01]  /*1c00*/  @!P5 FADD.FTZ R20, R20, R16 ;  /* 0x000000101414d221 */ /* 0x008fe20000010000 */
[----:B------:R-:W-:-:S03]  /*1c10*/  @!P5 FADD.FTZ R21, R21, R17 ;  /* 0x000000111515d221 */ /* 0x000fc60000010000 */
[----:B----4-:R-:W-:Y:S01]  /*1c20*/  @!P4 FADD.FTZ R20, R20, R18 ;  /* 0x000000121414c221 */ /* 0x010fe20000010000 */
[----:B------:R-:W-:-:S03]  /*1c30*/  @!P4 FADD.FTZ R21, R21, R19 ;  /* 0x000000131515c221 */ /* 0x000fc60000010000 */
[----:B--2---:R-:W-:Y:S01]  /*1c40*/  @!P6 FADD.FTZ R20, R20, R22 ;  /* 0x000000161414e221 */ /* 0x004fe20000010000 */
[----:B------:R-:W-:-:S07]  /*1c50*/  @!P6 FADD.FTZ R21, R21, R23 ;  /* 0x000000171515e221 */ /* 0x000fce0000010000 */
.L_x_3640:
[----:B------:R-:W-:Y:S05]  /*1c60*/  @!P2 BRA `(.L_x_3635) ;  /* 0x00000000006ca947 */ /* 0x000fea0003800000 */
[----:B------:R-:W-:Y:S02]  /*1c70*/  ISETP.NE.AND P2, PT, R25, 0x1, PT ;  /* 0x000000011900780c */ /* 0x000fe40003f45270 */
[----:B--2---:R-:W-:-:S11]  /*1c80*/  LOP3.LUT R22, R7, 0x1, RZ, 0xc0, !PT ;  /* 0x0000000107167812 */ /* 0x004fd600078ec0ff */
        /* <DEDUP_REMOVED lines=11> */
[----:B0--3--:R-:W-:Y:S01]  /*1d40*/  @!P4 FADD.FTZ R20, R20, R16 ;  /* 0x000000101414c221 */ /* 0x009fe20000010000 */
[----:B------:R-:W-:-:S03]  /*1d50*/  @!P4 FADD.FTZ R21, R21, R17 ;  /* 0x000000111515c221 */ /* 0x000fc60000010000 */
[----:B--2---:R-:W-:Y:S01]  /*1d60*/  @!P2 FADD.FTZ R20, R20, R18 ;  /* 0x000000121414a221 */ /* 0x004fe20000010000 */
[----:B------:R-:W-:-:S07]  /*1d70*/  @!P2 FADD.FTZ R21, R21, R19 ;  /* 0x000000131515a221 */ /* 0x000fce0000010000 */
.L_x_3641:
        /* <DEDUP_REMOVED lines=9> */
.L_x_3642:
[----:B------:R-:W-:Y:S05]  /*1e10*/  BSYNC.RECONVERGENT B0 ;  /* 0x0000000000007941 */ /* 0x000fea0003800200 */
.L_x_3635:
        /* <DEDUP_REMOVED lines=15> */
[----:B0-----:R-:W-:-:S03]  /*1f10*/  IMAD.WIDE R22, R53, 0x4, R22 ;  /* 0x0000000435167825 */ /* 0x001fc600078e0216 */
[----:B------:R-:W5:Y:S04]  /*1f20*/  LDG.E.64 R18, desc[UR8][R18.64] ;  /* 0x0000000812127981 */ /* 0x000f68000c1e1b00 */
[----:B------:R-:W0:Y:S04]  /*1f30*/  LDS.64 R20, [UR4+0x98] ;  /* 0x00009804ff147984 */ /* 0x000e280008000a00 */
[----:B-1----:R0:W5:Y:S02]  /*1f40*/  LDG.E.64 R16, desc[UR8][R22.64] ;  /* 0x0000000816107981 */ /* 0x002164000c1e1b00 */
[----:B0-----:R-:W-:-:S04]  /*1f50*/  FMUL.FTZ R22, R20, UR10 ;  /* 0x0000000a14167c20 */ /* 0x001fc80008410000 */
[----:B------:R-:W-:-:S04]  /*1f60*/  FMUL.FTZ R26, R22, R22 ;  /* 0x00000016161a7220 */ /* 0x000fc80000410000 */
[----:B------:R-:W-:-:S05]  /*1f70*/  FFMA.FTZ R26, R21, UR10, -R26 ;  /* 0x0000000a151a7c23 */ /* 0x000fca000801081a */
[----:B------:R-:W-:-:S13]  /*1f80*/  FSETP.GTU.FTZ.AND P2, PT, R26, RZ, PT ;  /* 0x000000ff1a00720b */ /* 0x000fda0003f5c000 */
[----:B------:R-:W0:Y:S01]  /*1f90*/  @P2 LDC R27, c[0x0][0x3a8] ;  /* 0x0000ea00ff1b2b82 */ /* 0x000e220000000800 */
[----:B------:R-:W-:Y:S01]  /*1fa0*/  HFMA2 R23, -RZ, RZ, 1.875, 0 ;  /* 0x3f800000ff177431 */ /* 0x000fe200000001ff */
[----:B------:R-:W-:Y:S01]  /*1fb0*/  BSSY.RECONVERGENT B0, `(.L_x_3643) ;  /* 0x00001bc000007945 */ /* 0x000fe20003800200 */
[----:B0-----:R-:W-:-:S04]  /*1fc0*/  @P2 FADD.FTZ R26, R26, R27 ;  /* 0x0000001b1a1a2221 */ /* 0x001fc80000010000 */
[----:B------:R0:W1:Y:S01]  /*1fd0*/  @P2 MUFU.RSQ R23, R26 ;  /* 0x0000001a00172308 */ /* 0x0000620000001400 */
[----:B------:R-:W-:Y:S05]  /*1fe0*/  BRA.U UP0, `(.L_x_3644) ;  /* 0x0000000900d87547 */ /* 0x000fea000b800000 */
[----:B------:R-:W2:Y:S01]  /*1ff0*/  LDCU.64 UR12, c[0x0][0x3e8] ;  /* 0x00007d00ff0c77ac */ /* 0x000ea20008000a00 */
[C---:B------:R-:W-:Y:S01]  /*2000*/  IADD3 R31, PT, PT, R51.reuse, 0x8, RZ ;  /* 0x00000008331f7810 */ /* 0x040fe20007ffe0ff */
[----:B------:R-:W-:Y:S01]  /*2010*/  BSSY.RECONVERGENT B1, `(.L_x_3645) ;  /* 0x000001c000017945 */ /* 0x000fe20003800200 */
[C---:B------:R-:W-:Y:S02]  /*2020*/  IADD3 R29, PT, PT, R51.reuse, 0x10, RZ ;  /* 0x00000010331d7810 */ /* 0x040fe40007ffe0ff */
[C---:B------:R-:W-:Y:S02]  /*2030*/  IADD3 R28, PT, PT, R51.reuse, 0x18, RZ ;  /* 0x00000018331c7810 */ /* 0x040fe40007ffe0ff */
[----:B------:R-:W-:Y:S02]  /*2040*/  SHF.R.S32.HI R30, RZ, 0x1f, R31 ;  /* 0x0000001fff1e7819 */ /* 0x000fe4000001141f */
[----:B--2---:R-:W-:Y:S02]  /*2050*/  ISETP.GE.U32.AND P2, PT, R51, UR12, PT ;  /* 0x0000000c33007c0c */ /* 0x004fe4000bf46070 */
[----:B------:R-:W-:-:S02]  /*2060*/  ISETP.GE.U32.AND P3, PT, R31, UR12, PT ;  /* 0x0000000c1f007c0c */ /* 0x000fc4000bf66070 */
[----:B------:R-:W-:Y:S02]  /*2070*/  ISETP.GE.AND.EX P2, PT, R9, UR13, PT, P2 ;  /* 0x0000000d09007c0c */ /* 0x000fe4000bf46320 */
[----:B------:R-:W-:Y:S02]  /*2080*/  ISETP.GE.U32.AND P5, PT, R29, UR12, PT ;  /* 0x0000000c1d007c0c */ /* 0x000fe4000bfa6070 */
[----:B------:R-:W-:Y:S02]  /*2090*/  ISETP.GE.U32.AND P1, PT, R28, UR12, PT ;  /* 0x0000000c1c007c0c */ /* 0x000fe4000bf26070 */
[----:B------:R-:W-:-:S07]  /*20a0*/  ISETP.GE.AND.EX P3, PT, R30, UR13, PT, P3 ;  /* 0x0000000d1e007c0c */ /* 0x000fce000bf66330 */
[----:B------:R-:W-:Y:S06]  /*20b0*/  @P2 BRA `(.L_x_3646) ;  /* 0x0000000000442947 */ /* 0x000fec0003800000 */
[----:B------:R-:W2:Y:S01]  /*20c0*/  LDCU.64 UR14, c[0x0][0x3e0] ;  /* 0x00007c00ff0e77ac */ /* 0x000ea20008000a00 */
[----:B------:R-:W-:Y:S01]  /*20d0*/  MOV R24, R56 ;  /* 0x0000003800187202 */ /* 0x000fe20000000f00 */
[----:B------:R-:W-:Y:S01]  /*20e0*/  FADD.FTZ R32, -R22, R32 ;  /* 0x0000002016207221 */ /* 0x000fe20000010100 */
[----:B------:R-:W-:Y:S01]  /*20f0*/  MOV R25, R55 ;  /* 0x0000003700197202 */ /* 0x000fe20000000f00 */
[----:B------:R-:W0:Y:S02]  /*2100*/  LDCU.64 UR10, c[0x0][0x380] ;  /* 0x00007000ff0a77ac */ /* 0x000e240008000a00 */
[----:B-1----:R-:W-:Y:S01]  /*2110*/  FMUL.FTZ R21, R32, R23 ;  /* 0x0000001720157220 */ /* 0x002fe20000410000 */
[----:B--2---:R-:W-:Y:S02]  /*2120*/  IMAD R20, R9, UR14, RZ ;  /* 0x0000000e09147c24 */ /* 0x004fe4000f8e02ff */
[----:B------:R-:W-:-:S04]  /*2130*/  IMAD.WIDE.U32 R24, R51, UR14, R24 ;  /* 0x0000000e33187c25 */ /* 0x000fc8000f8e0018 */
[----:B------:R-:W-:Y:S02]  /*2140*/  IMAD R27, R51, UR15, R20 ;  /* 0x0000000f331b7c24 */ /* 0x000fe4000f8e0214 */
[----:B------:R-:W-:Y:S01]  /*2150*/  FADD.FTZ R20, -R22, R33 ;  /* 0x0000002116147221 */ /* 0x000fe20000010100 */
[----:B0-----:R-:W-:Y:S02]  /*2160*/  LEA R26, P2, R24, UR10, 0x2 ;  /* 0x0000000a181a7c11 */ /* 0x001fe4000f8410ff */
[----:B------:R-:W-:Y:S01]  /*2170*/  IADD3 R27, PT, PT, R25, R27, RZ ;  /* 0x0000001b191b7210 */ /* 0x000fe20007ffe0ff */
[----:B------:R-:W-:Y:S01]  /*2180*/  FMUL.FTZ R32, R20, R23 ;  /* 0x0000001714207220 */ /* 0x000fe20000410000 */
[----:B-----5:R-:W-:Y:S02]  /*2190*/  FFMA.FTZ R20, R16, R21, R18 ;  /* 0x0000001510147223 */ /* 0x020fe40000010012 */
[----:B------:R-:W-:Y:S01]  /*21a0*/  LEA.HI.X R27, R24, UR11, R27, 0x2, P2 ;  /* 0x0000000b181b7c11 */ /* 0x000fe200090f141b */
[----:B------:R-:W-:-:S05]  /*21b0*/  FFMA.FTZ R21, R17, R32, R19 ;  /* 0x0000002011157223 */ /* 0x000fca0000010013 */
[----:B------:R2:W-:Y:S02]  /*21c0*/  STG.E.64 desc[UR8][R26.64], R20 ;  /* 0x000000141a007986 */ /* 0x0005e4000c101b08 */
.L_x_3646:
[----:B------:R-:W-:Y:S05]  /*21d0*/  BSYNC.RECONVERGENT B1 ;  /* 0x0000000000017941 */ /* 0x000fea0003800200 */
.L_x_3645:
[----:B------:R-:W-:Y:S04]  /*21e0*/  BSSY.RECONVERGENT B1, `(.L_x_3647) ;  /* 0x0000013000017945 */ /* 0x000fe80003800200 */
[----:B------:R-:W-:Y:S05]  /*21f0*/  @P3 BRA `(.L_x_3648) ;  /* 0x0000000000443947 */ /* 0x000fea0003800000 */
[----:B------:R-:W3:Y:S01]  /*2200*/  LDCU.64 UR10, c[0x0][0x3e0] ;  /* 0x00007c00ff0a77ac */ /* 0x000ee20008000a00 */
[----:B--2---:R-:W-:Y:S01]  /*2210*/  MOV R20, R56 ;  /* 0x0000003800147202 */ /* 0x004fe20000000f00 */
[C---:B------:R-:W-:Y:S01]  /*2220*/  FADD.FTZ R12, -R22.reuse, R12 ;  /* 0x0000000c160c7221 */ /* 0x040fe20000010100 */
[----:B------:R-:W-:Y:S01]  /*2230*/  MOV R21, R55 ;  /* 0x0000003700157202 */ /* 0x000fe20000000f00 */
[----:B------:R-:W2:Y:S01]  /*2240*/  LDCU.64 UR14, c[0x0][0x380] ;  /* 0x00007000ff0e77ac */ /* 0x000ea20008000a00 */
[----:B0-----:R-:W-:Y:S01]  /*2250*/  FADD.FTZ R26, -R22, R13 ;  /* 0x0000000d161a7221 */ /* 0x001fe20000010100 */
        /* <DEDUP_REMOVED lines=8> */
[----:B------:R-:W-:-:S04]  /*22e0*/  IADD3 R31, PT, PT, R21, R31, RZ ;  /* 0x0000001f151f7210 */ /* 0x000fc80007ffe0ff */
[----:B------:R-:W-:-:S05]  /*22f0*/  LEA.HI.X R25, R20, UR15, R31, 0x2, P2 ;  /* 0x0000000f14197c11 */ /* 0x000fca00090f141f */
[----:B------:R3:W-:Y:S02]  /*2300*/  STG.E.64 desc[UR8][R24.64], R12 ;  /* 0x0000000c18007986 */ /* 0x0007e4000c101b08 */
.L_x_3648:
[----:B------:R-:W-:Y:S05]  /*2310*/  BSYNC.RECONVERGENT B1 ;  /* 0x0000000000017941 */ /* 0x000fea0003800200 */
.L_x_3647:
[----:B---3--:R-:W-:Y:S01]  /*2320*/  SHF.R.S32.HI R12, RZ, 0x1f, R29 ;  /* 0x0000001fff0c7819 */ /* 0x008fe2000001141d */
[----:B------:R-:W-:Y:S01]  /*2330*/  BSSY.RECONVERGENT B1, `(.L_x_3649) ;  /* 0x000001e000017945 */ /* 0x000fe20003800200 */
[----:B------:R-:W-:Y:S02]  /*2340*/  ISETP.GE.U32.AND P6, PT, R49, UR12, PT ;  /* 0x0000000c31007c0c */ /* 0x000fe4000bfc6070 */
[----:B------:R-:W-:Y:S02]  /*2350*/  ISETP.GE.AND.EX P5, PT, R12, UR13, PT, P5 ;  /* 0x0000000d0c007c0c */ /* 0x000fe4000bfa6350 */
[----:B------:R-:W-:Y:S02]  /*2360*/  ISETP.GE.U32.AND P2, PT, R48, UR12, PT ;  /* 0x0000000c30007c0c */ /* 0x000fe4000bf46070 */
[----:B------:R-:W-:Y:S02]  /*2370*/  SHF.R.S32.HI R25, RZ, 0x1f, R28 ;  /* 0x0000001fff197819 */ /* 0x000fe4000001141c */
        /* <DEDUP_REMOVED lines=8> */
[----:B------:R-:W3:Y:S01]  /*2400*/  LDCU.64 UR10, c[0x0][0x3e0] ;  /* 0x00007c00ff0a77ac */ /* 0x000ee20008000a00 */
[----:B--2---:R-:W-:Y:S01]  /*2410*/  MOV R20, R56 ;  /* 0x0000003800147202 */ /* 0x004fe20000000f00 */
[----:B------:R-:W-:Y:S01]  /*2420*/  FADD.FTZ R14, -R22, R14 ;  /* 0x0000000e160e7221 */ /* 0x000fe20000010100 */
[----:B------:R-:W-:Y:S01]  /*2430*/  MOV R21, R55 ;  /* 0x0000003700157202 */ /* 0x000fe20000000f00 */
[----:B------:R-:W2:Y:S02]  /*2440*/  LDCU.64 UR14, c[0x0][0x380] ;  /* 0x00007000ff0e77ac */ /* 0x000ea40008000a00 */
[----:B-1----:R-:W-:Y:S01]  /*2450*/  FMUL.FTZ R13, R14, R23 ;  /* 0x000000170e0d7220 */ /* 0x002fe20000410000 */
[----:B---3--:R-:W-:Y:S02]  /*2460*/  IMAD R12, R12, UR10, RZ ;  /* 0x0000000a0c0c7c24 */ /* 0x008fe4000f8e02ff */
[----:B------:R-:W-:-:S04]  /*2470*/  IMAD.WIDE.U32 R20, R29, UR10, R20 ;  /* 0x0000000a1d147c25 */ /* 0x000fc8000f8e0014 */
[----:B------:R-:W-:Y:S02]  /*2480*/  IMAD R29, R29, UR11, R12 ;  /* 0x0000000b1d1d7c24 */ /* 0x000fe4000f8e020c */
[----:B------:R-:W-:Y:S01]  /*2490*/  FADD.FTZ R12, -R22, R15 ;  /* 0x0000000f160c7221 */ /* 0x000fe20000010100 */
[----:B--2---:R-:W-:Y:S02]  /*24a0*/  LEA R14, P5, R20, UR14, 0x2 ;  /* 0x0000000e140e7c11 */ /* 0x004fe4000f8a10ff */
[----:B------:R-:W-:Y:S01]  /*24b0*/  IADD3 R29, PT, PT, R21, R29, RZ ;  /* 0x0000001d151d7210 */ /* 0x000fe20007ffe0ff */
[----:B------:R-:W-:Y:S01]  /*24c0*/  FMUL.FTZ R24, R12, R23 ;  /* 0x000000170c187220 */ /* 0x000fe20000410000 */
[----:B-----5:R-:W-:Y:S02]  /*24d0*/  FFMA.FTZ R12, R16, R13, R18 ;  /* 0x0000000d100c7223 */ /* 0x020fe40000010012 */
[----:B------:R-:W-:Y:S01]  /*24e0*/  LEA.HI.X R15, R20, UR15, R29, 0x2, P5 ;  /* 0x0000000f140f7c11 */ /* 0x000fe2000a8f141d */
[----:B------:R-:W-:-:S05]  /*24f0*/  FFMA.FTZ R13, R17, R24, R19 ;  /* 0x00000018110d7223 */ /* 0x000fca0000010013 */
[----:B------:R3:W-:Y:S02]  /*2500*/  STG.E.64 desc[UR8][R14.64], R12 ;  /* 0x0000000c0e007986 */ /* 0x0007e4000c101b08 */
.L_x_3650:
[----:B------:R-:W-:Y:S05]  /*2510*/  BSYNC.RECONVERGENT B1 ;  /* 0x0000000000017941 */ /* 0x000fea0003800200 */
.L_x_3649:
[----:B------:R-:W-:Y:S04]  /*2520*/  BSSY.RECONVERGENT B1, `(.L_x_3651) ;  /* 0x0000013000017945 */ /* 0x000fe80003800200 */
[----:B------:R-:W-:Y:S05]  /*2530*/  @P1 BRA `(.L_x_3652) ;  /* 0x0000000000441947 */ /* 0x000fea0003800000 */
[----:B------:R-:W4:Y:S01]  /*2540*/  LDCU.64 UR10, c[0x0][0x3e0] ;  /* 0x00007c00ff0a77ac */ /* 0x000f220008000a00 */
[----:B---3--:R-:W-:Y:S01]  /*2550*/  MOV R12, R56 ;  /* 0x00000038000c7202 */ /* 0x008fe20000000f00 */
[C---:B------:R-:W-:Y:S01]  /*2560*/  FADD.FTZ R10, -R22.reuse, R10 ;  /* 0x0000000a160a7221 */ /* 0x040fe20000010100 */
[----:B------:R-:W-:Y:S01]  /*2570*/  MOV R13, R55 ;  /* 0x00000037000d7202 */ /* 0x000fe20000000f00 */
[----:B------:R-:W3:Y:S01]  /*2580*/  LDCU.64 UR14, c[0x0][0x380] ;  /* 0x00007000ff0e77ac */ /* 0x000ee20008000a00 */
[----:B--2---:R-:W-:Y:S01]  /*2590*/  FADD.FTZ R20, -R22, R11 ;  /* 0x0000000b16147221 */ /* 0x004fe20000010100 */
[----:B-1----:R-:W-:-:S03]  /*25a0*/  FMUL.FTZ R11, R10, R23 ;  /* 0x000000170a0b7220 */ /* 0x002fc60000410000 */
[----:B------:R-:W-:Y:S01]  /*25b0*/  FMUL.FTZ R20, R20, R23 ;  /* 0x0000001714147220 */ /* 0x000fe20000410000 */
[----:B-----5:R-:W-:-:S03]  /*25c0*/  FFMA.FTZ R10, R16, R11, R18 ;  /* 0x0000000b100a7223 */ /* 0x020fc60000010012 */
[----:B------:R-:W-:Y:S01]  /*25d0*/  FFMA.FTZ R11, R17, R20, R19 ;  /* 0x00000014110b7223 */ /* 0x000fe20000010013 */
[----:B----4-:R-:W-:Y:S02]  /*25e0*/  IMAD R15, R25, UR10, RZ ;  /* 0x0000000a190f7c24 */ /* 0x010fe4000f8e02ff */
[----:B------:R-:W-:-:S04]  /*25f0*/  IMAD.WIDE.U32 R12, R28, UR10, R12 ;  /* 0x0000000a1c0c7c25 */ /* 0x000fc8000f8e000c */
[----:B------:R-:W-:Y:S01]  /*2600*/  IMAD R15, R28, UR11, R15 ;  /* 0x0000000b1c0f7c24 */ /* 0x000fe2000f8e020f */
[----:B---3--:R-:W-:-:S04]  /*2610*/  LEA R14, P1, R12, UR14, 0x2 ;  /* 0x0000000e0c0e7c11 */ /* 0x008fc8000f8210ff */
[----:B------:R-:W-:-:S04]  /*2620*/  IADD3 R15, PT, PT, R13, R15, RZ ;  /* 0x0000000f0d0f7210 */ /* 0x000fc80007ffe0ff */
[----:B------:R-:W-:-:S05]  /*2630*/  LEA.HI.X R15, R12, UR15, R15, 0x2, P1 ;  /* 0x0000000f0c0f7c11 */ /* 0x000fca00088f140f */
[----:B------:R4:W-:Y:S02]  /*2640*/  STG.E.64 desc[UR8][R14.64], R10 ;  /* 0x0000000a0e007986 */ /* 0x0009e4000c101b08 */
.L_x_3652:
[----:B------:R-:W-:Y:S05]  /*2650*/  BSYNC.RECONVERGENT B1 ;  /* 0x0000000000017941 */ /* 0x000fea0003800200 */
.L_x_3651:
[----:B------:R-:W-:Y:S04]  /*2660*/  BSSY.RECONVERGENT B1, `(.L_x_3653) ;  /* 0x0000013000017945 */ /* 0x000fe80003800200 */
[----:B------:R-:W-:Y:S05]  /*2670*/  @P6 BRA `(.L_x_3654) ;  /* 0x0000000000446947 */ /* 0x000fea0003800000 */
[----:B------:R-:W0:Y:S01]  /*2680*/  LDCU.64 UR10, c[0x0][0x3e0] ;  /* 0x00007c00ff0a77ac */ /* 0x000e220008000a00 */
[----:B---3--:R-:W-:Y:S01]  /*2690*/  MOV R12, R56 ;  /* 0x00000038000c7202 */ /* 0x008fe20000000f00 */
[----:B------:R-:W-:Y:S01]  /*26a0*/  FADD.FTZ R34, -R22, R34 ;  /* 0x0000002216227221 */ /* 0x000fe20000010100 */
[----:B------:R-:W-:Y:S01]  /*26b0*/  MOV R13, R55 ;  /* 0x00000037000d7202 */ /* 0x000fe20000000f00 */
[----:B------:R-:W3:Y:S02]  /*26c0*/  LDCU.64 UR14, c[0x0][0x380] ;  /* 0x00007000ff0e77ac */ /* 0x000ee40008000a00 */
[----:B-1--4-:R-:W-:Y:S01]  /*26d0*/  FMUL.FTZ R11, R34, R23 ;  /* 0x00000017220b7220 */ /* 0x012fe20000410000 */
[----:B0-----:R-:W-:Y:S02]  /*26e0*/  IMAD R10, R43, UR10, RZ ;  /* 0x0000000a2b0a7c24 */ /* 0x001fe4000f8e02ff */
[----:B------:R-:W-:-:S04]  /*26f0*/  IMAD.WIDE.U32 R12, R49, UR10, R12 ;  /* 0x0000000a310c7c25 */ /* 0x000fc8000f8e000c */
[----:B------:R-:W-:Y:S02]  /*2700*/  IMAD R15, R49, UR11, R10 ;  /* 0x0000000b310f7c24 */ /* 0x000fe4000f8e020a */
[----:B------:R-:W-:Y:S01]  /*2710*/  FADD.FTZ R10, -R22, R35 ;  /* 0x00000023160a7221 */ /* 0x000fe20000010100 */
[----:B---3--:R-:W-:Y:S02]  /*2720*/  LEA R14, P1, R12, UR14, 0x2 ;  /* 0x0000000e0c0e7c11 */ /* 0x008fe4000f8210ff */
[----:B------:R-:W-:Y:S01]  /*2730*/  IADD3 R15, PT, PT, R13, R15, RZ ;  /* 0x0000000f0d0f7210 */ /* 0x000fe20007ffe0ff */
[----:B--2---:R-:W-:Y:S01]  /*2740*/  FMUL.FTZ R20, R10, R23 ;  /* 0x000000170a147220 */ /* 0x004fe20000410000 */
[----:B-----5:R-:W-:Y:S02]  /*2750*/  FFMA.FTZ R10, R16, R11, R18 ;  /* 0x0000000b100a7223 */ /* 0x020fe40000010012 */
[----:B------:R-:W-:Y:S01]  /*2760*/  LEA.HI.X R15, R12, UR15, R15, 0x2, P1 ;  /* 0x0000000f0c0f7c11 */ /* 0x000fe200088f140f */
[----:B------:R-:W-:-:S05]  /*2770*/  FFMA.FTZ R11, R17, R20, R19 ;  /* 0x00000014110b7223 */ /* 0x000fca0000010013 */
[----:B------:R0:W-:Y:S02]  /*2780*/  STG.E.64 desc[UR8][R14.64], R10 ;  /* 0x0000000a0e007986 */ /* 0x0001e4000c101b08 */
.L_x_3654:
[----:B------:R-:W-:Y:S05]  /*2790*/  BSYNC.RECONVERGENT B1 ;  /* 0x0000000000017941 */ /* 0x000fea0003800200 */
.L_x_3653:
[----:B------:R-:W-:Y:S04]  /*27a0*/  BSSY.RECONVERGENT B1, `(.L_x_3655) ;  /* 0x0000013000017945 */ /* 0x000fe80003800200 */
[----:B------:R-:W-:Y:S05]  /*27b0*/  @P2 BRA `(.L_x_3656) ;  /* 0x0000000000442947 */ /* 0x000fea0003800000 */
[----:B------:R-:W1:Y:S01]  /*27c0*/  LDCU.64 UR10, c[0x0][0x3e0] ;  /* 0x00007c00ff0a77ac */ /* 0x000e620008000a00 */
[----:B0---4-:R-:W-:Y:S01]  /*27d0*/  MOV R10, R56 ;  /* 0x00000038000a7202 */ /* 0x011fe20000000f00 */
[C---:B------:R-:W-:Y:S01]  /*27e0*/  FADD.FTZ R36, -R22.reuse, R36 ;  /* 0x0000002416247221 */ /* 0x040fe20000010100 */
[----:B------:R-:W-:Y:S01]  /*27f0*/  MOV R11, R55 ;  /* 0x00000037000b7202 */ /* 0x000fe20000000f00 */
[----:B------:R-:W0:Y:S01]  /*2800*/  LDCU.64 UR14, c[0x0][0x380] ;  /* 0x00007000ff0e77ac */ /* 0x000e220008000a00 */
[----:B---3--:R-:W-:-:S04]  /*2810*/  FADD.FTZ R12, -R22, R37 ;  /* 0x00000025160c7221 */ /* 0x008fc80000010100 */
[----:B-12---:R-:W-:Y:S01]  /*2820*/  FMUL.FTZ R20, R12, R23 ;  /* 0x000000170c147220 */ /* 0x006fe20000410000 */
[----:B------:R-:W-:Y:S02]  /*2830*/  IMAD R13, R44, UR10, RZ ;  /* 0x0000000a2c0d7c24 */ /* 0x000fe4000f8e02ff */
[----:B------:R-:W-:-:S04]  /*2840*/  IMAD.WIDE.U32 R10, R48, UR10, R10 ;  /* 0x0000000a300a7c25 */ /* 0x000fc8000f8e000a */
[----:B------:R-:W-:Y:S02]  /*2850*/  IMAD R15, R48, UR11, R13 ;  /* 0x0000000b300f7c24 */ /* 0x000fe4000f8e020d */
[----:B------:R-:W-:Y:S01]  /*2860*/  FMUL.FTZ R13, R36, R23 ;  /* 0x00000017240d7220 */ /* 0x000fe20000410000 */
[----:B0-----:R-:W-:Y:S02]  /*2870*/  LEA R14, P1, R10, UR14, 0x2 ;  /* 0x0000000e0a0e7c11 */ /* 0x001fe4000f8210ff */
[----:B------:R-:W-:Y:S01]  /*2880*/  IADD3 R15, PT, PT, R11, R15, RZ ;  /* 0x0000000f0b0f7210 */ /* 0x000fe20007ffe0ff */
[----:B-----5:R-:W-:Y:S01]  /*2890*/  FFMA.FTZ R12, R16, R13, R18 ;  /* 0x0000000d100c7223 */ /* 0x020fe20000010012 */
[----:B------:R-:W-:Y:S02]  /*28a0*/  FFMA.FTZ R13, R17, R20, R19 ;  /* 0x00000014110d7223 */ /* 0x000fe40000010013 */
[----:B------:R-:W-:-:S05]  /*28b0*/  LEA.HI.X R15, R10, UR15, R15, 0x2, P1 ;  /* 0x0000000f0a0f7c11 */ /* 0x000fca00088f140f */
[----:B------:R0:W-:Y:S02]  /*28c0*/  STG.E.64 desc[UR8][R14.64], R12 ;  /* 0x0000000c0e007986 */ /* 0x0001e4000c101b08 */
.L_x_3656:
[----:B------:R-:W-:Y:S05]  /*28d0*/  BSYNC.RECONVERGENT B1 ;  /* 0x0000000000017941 */ /* 0x000fea0003800200 */
.L_x_3655:
[----:B------:R-:W-:Y:S04]  /*28e0*/  BSSY.RECONVERGENT B1, `(.L_x_3657) ;  /* 0x0000013000017945 */ /* 0x000fe80003800200 */
[----:B------:R-:W-:Y:S05]  /*28f0*/  @P3 BRA `(.L_x_3658) ;  /* 0x0000000000443947 */ /* 0x000fea0003800000 */
[----:B------:R-:W2:Y:S01]  /*2900*/  LDCU.64 UR10, c[0x0][0x3e0] ;  /* 0x00007c00ff0a77ac */ /* 0x000ea20008000a00 */
[----:B0---4-:R-:W-:Y:S01]  /*2910*/  MOV R10, R56 ;  /* 0x00000038000a7202 */ /* 0x011fe20000000f00 */
[C---:B------:R-:W-:Y:S01]  /*2920*/  FADD.FTZ R38, -R22.reuse, R38 ;  /* 0x0000002616267221 */ /* 0x040fe20000010100 */
[----:B------:R-:W-:Y:S01]  /*2930*/  MOV R11, R55 ;  /* 0x00000037000b7202 */ /* 0x000fe20000000f00 */
[----:B------:R-:W0:Y:S01]  /*2940*/  LDCU.64 UR14, c[0x0][0x380] ;  /* 0x00007000ff0e77ac */ /* 0x000e220008000a00 */
[----:B---3--:R-:W-:Y:S01]  /*2950*/  FADD.FTZ R14, -R22, R39 ;  /* 0x00000027160e7221 */ /* 0x008fe20000010100 */
[----:B-1----:R-:W-:-:S03]  /*2960*/  FMUL.FTZ R13, R38, R23 ;  /* 0x00000017260d7220 */ /* 0x002fc60000410000 */
[----:B--2---:R-:W-:Y:S01]  /*2970*/  FMUL.FTZ R20, R14, R23 ;  /* 0x000000170e147220 */ /* 0x004fe20000410000 */
[----:B-----5:R-:W-:Y:S01]  /*2980*/  FFMA.FTZ R14, R16, R13, R18 ;  /* 0x0000000d100e7223 */ /* 0x020fe20000010012 */
[----:B------:R-:W-:Y:S02]  /*2990*/  IMAD R12, R45, UR10, RZ ;  /* 0x0000000a2d0c7c24 */ /* 0x000fe4000f8e02ff */
[----:B------:R-:W-:-:S04]  /*29a0*/  IMAD.WIDE.U32 R10, R47, UR10, R10 ;  /* 0x0000000a2f0a7c25 */ /* 0x000fc8000f8e000a */
[----:B------:R-:W-:Y:S01]  /*29b0*/  IMAD R15, R47, UR11, R12 ;  /* 0x0000000b2f0f7c24 */ /* 0x000fe2000f8e020c */
[----:B0-----:R-:W-:-:S04]  /*29c0*/  LEA R12, P1, R10, UR14, 0x2 ;  /* 0x0000000e0a0c7c11 */ /* 0x001fc8000f8210ff */
[----:B------:R-:W-:-:S04]  /*29d0*/  IADD3 R15, PT, PT, R11, R15, RZ ;  /* 0x0000000f0b0f7210 */ /* 0x000fc80007ffe0ff */
[----:B------:R-:W-:Y:S01]  /*29e0*/  LEA.HI.X R13, R10, UR15, R15, 0x2, P1 ;  /* 0x0000000f0a0d7c11 */ /* 0x000fe200088f140f */
[----:B------:R-:W-:-:S05]  /*29f0*/  FFMA.FTZ R15, R17, R20, R19 ;  /* 0x00000014110f7223 */ /* 0x000fca0000010013 */
[----:B------:R0:W-:Y:S02]  /*2a00*/  STG.E.64 desc[UR8][R12.64], R14 ;  /* 0x0000000e0c007986 */ /* 0x0001e4000c101b08 */
.L_x_3658:
[----:B------:R-:W-:Y:S05]  /*2a10*/  BSYNC.RECONVERGENT B1 ;  /* 0x0000000000017941 */ /* 0x000fea0003800200 */
.L_x_3657:
[----:B------:R-:W-:Y:S05]  /*2a20*/  @P4 BRA `(.L_x_3659) ;  /* 0x0000001000504947 */ /* 0x000fea0003800000 */
[----:B------:R-:W3:Y:S01]  /*2a30*/  LDCU.64 UR10, c[0x0][0x3e0] ;  /* 0x00007c00ff0a77ac */ /* 0x000ee20008000a00 */
[----:B0---4-:R-:W-:Y:S01]  /*2a40*/  MOV R10, R56 ;  /* 0x00000038000a7202 */ /* 0x011fe20000000f00 */
[C---:B------:R-:W-:Y:S01]  /*2a50*/  FADD.FTZ R40, -R22.reuse, R40 ;  /* 0x0000002816287221 */ /* 0x040fe20000010100 */
[----:B------:R-:W-:Y:S01]  /*2a60*/  MOV R11, R55 ;  /* 0x00000037000b7202 */ /* 0x000fe20000000f00 */
[----:B------:R-:W0:Y:S01]  /*2a70*/  LDCU.64 UR12, c[0x0][0x380] ;  /* 0x00007000ff0c77ac */ /* 0x000e220008000a00 */
[----:B------:R-:W-:-:S04]  /*2a80*/  FADD.FTZ R22, -R22, R41 ;  /* 0x0000002916167221 */ /* 0x000fc80000010100 */
[----:B-1----:R-:W-:-:S04]  /*2a90*/  FMUL.FTZ R22, R22, R23 ;  /* 0x0000001716167220 */ /* 0x002fc80000410000 */
[----:B-----5:R-:W-:Y:S01]  /*2aa0*/  FFMA.FTZ R17, R17, R22, R19 ;  /* 0x0000001611117223 */ /* 0x020fe20000010013 */
[----:B---3--:R-:W-:Y:S02]  /*2ab0*/  IMAD R13, R46, UR10, RZ ;  /* 0x0000000a2e0d7c24 */ /* 0x008fe4000f8e02ff */
[----:B------:R-:W-:-:S04]  /*2ac0*/  IMAD.WIDE.U32 R10, R42, UR10, R10 ;  /* 0x0000000a2a0a7c25 */ /* 0x000fc8000f8e000a */
[----:B------:R-:W-:Y:S02]  /*2ad0*/  IMAD R15, R42, UR11, R13 ;  /* 0x0000000b2a0f7c24 */ /* 0x000fe4000f8e020d */
[----:B------:R-:W-:Y:S01]  /*2ae0*/  FMUL.FTZ R13, R40, R23 ;  /* 0x00000017280d7220 */ /* 0x000fe20000410000 */
[----:B0-----:R-:W-:Y:S02]  /*2af0*/  LEA R12, P1, R10, UR12, 0x2 ;  /* 0x0000000c0a0c7c11 */ /* 0x001fe4000f8210ff */
[----:B------:R-:W-:Y:S01]  /*2b00*/  IADD3 R15, PT, PT, R11, R15, RZ ;  /* 0x0000000f0b0f7210 */ /* 0x000fe20007ffe0ff */
[----:B------:R-:W-:-:S03]  /*2b10*/  FFMA.FTZ R16, R16, R13, R18 ;  /* 0x0000000d10107223 */ /* 0x000fc60000010012 */
[----:B------:R-:W-:-:S05]  /*2b20*/  LEA.HI.X R13, R10, UR13, R15, 0x2, P1 ;  /* 0x0000000d0a0d7c11 */ /* 0x000fca00088f140f */
[----:B------:R0:W-:Y:S01]  /*2b30*/  STG.E.64 desc[UR8][R12.64], R16 ;  /* 0x000000100c007986 */ /* 0x0001e2000c101b08 */
[----:B------:R-:W-:Y:S05]  /*2b40*/  BRA `(.L_x_3659) ;  /* 0x0000001000087947 */ /* 0x000fea0003800000 */
.L_x_3644:
[----:B------:R-:W2:Y:S01]  /*2b50*/  LDCU.64 UR14, c[0x0][0x3e8] ;  /* 0x00007d00ff0e77ac */ /* 0x000ea20008000a00 */
[C---:B------:R-:W-:Y:S01]  /*2b60*/  IADD3 R29, PT, PT, R51.reuse, 0x8, RZ ;  /* 0x00000008331d7810 */ /* 0x040fe20007ffe0ff */
[----:B------:R-:W-:Y:S01]  /*2b70*/  BSSY.RECONVERGENT B1, `(.L_x_3660) ;  /* 0x0000024000017945 */ /* 0x000fe20003800200 */
[C---:B------:R-:W-:Y:S02]  /*2b80*/  IADD3 R27, PT, PT, R51.reuse, 0x10, RZ ;  /* 0x00000010331b7810 */ /* 0x040fe40007ffe0ff */
[----:B0-----:R-:W-:Y:S02]  /*2b90*/  IADD3 R26, PT, PT, R51, 0x18, RZ ;  /* 0x00000018331a7810 */ /* 0x001fe40007ffe0ff */
[----:B------:R-:W-:Y:S02]  /*2ba0*/  SHF.R.S32.HI R28, RZ, 0x1f, R29 ;  /* 0x0000001fff1c7819 */ /* 0x000fe4000001141d */
[----:B--2---:R-:W-:Y:S02]  /*2bb0*/  ISETP.GE.U32.AND P2, PT, R29, UR14, PT ;  /* 0x0000000e1d007c0c */ /* 0x004fe4000bf46070 */
[----:B------:R-:W-:-:S02]  /*2bc0*/  ISETP.GE.U32.AND P5, PT, R27, UR14, PT ;  /* 0x0000000e1b007c0c */ /* 0x000fc4000bfa6070 */
[----:B------:R-:W-:Y:S02]  /*2bd0*/  ISETP.GE.U32.AND P6, PT, R26, UR14, PT ;  /* 0x0000000e1a007c0c */ /* 0x000fe4000bfc6070 */
[----:B------:R-:W-:Y:S01]  /*2be0*/  ISETP.GE.AND.EX P2, PT, R28, UR15, PT, P2 ;  /* 0x0000000f1c007c0c */ /* 0x000fe2000bf46320 */
[----:B------:R-:W-:-:S12]  /*2bf0*/  @P1 BRA `(.L_x_3661) ;  /* 0x00000000006c1947 */ /* 0x000fd80003800000 */
[C---:B------:R-:W-:Y:S01]  /*2c00*/  FADD.FTZ R32, -R22.reuse, R32 ;  /* 0x0000002016207221 */ /* 0x040fe20000010100 */
[----:B------:R-:W-:Y:S01]  /*2c10*/  FADD.FTZ R20, -R22, R33 ;  /* 0x0000002116147221 */ /* 0x000fe20000010100 */
        /* <DEDUP_REMOVED lines=20> */
[----:B-1----:R-:W-:-:S04]  /*2d60*/  LEA R24, P1, R20, UR12, 0x2 ;  /* 0x0000000c14187c11 */ /* 0x002fc8000f8210ff */
[----:B------:R-:W-:Y:S01]  /*2d70*/  LEA.HI.X R25, R20, UR13, R25, 0x2, P1 ;  /* 0x0000000d14197c11 */ /* 0x000fe200088f1419 */
[----:B0-----:R-:W-:Y:S01]  /*2d80*/  FMUL.FTZ R20, R31, R32 ;  /* 0x000000201f147220 */ /* 0x001fe20000410000 */
[----:B--2---:R-:W-:-:S05]  /*2d90*/  FMUL.FTZ R21, R30, R33 ;  /* 0x000000211e157220 */ /* 0x004fca0000410000 */
[----:B------:R0:W-:Y:S02]  /*2da0*/  STG.E.64 desc[UR8][R24.64], R20 ;  /* 0x0000001418007986 */ /* 0x0001e4000c101b08 */
.L_x_3661:
[----:B------:R-:W-:Y:S05]  /*2db0*/  BSYNC.RECONVERGENT B1 ;  /* 0x0000000000017941 */ /* 0x000fea0003800200 */
.L_x_3660:
[----:B------:R-:W-:Y:S04]  /*2dc0*/  BSSY.RECONVERGENT B1, `(.L_x_3662) ;  /* 0x000001d000017945 */ /* 0x000fe80003800200 */
[----:B------:R-:W-:Y:S05]  /*2dd0*/  @P2 BRA `(.L_x_3663) ;  /* 0x00000000006c2947 */ /* 0x000fea0003800000 */
[----:B------:R-:W-:Y:S01]  /*2de0*/  FADD.FTZ R12, -R22, R12 ;  /* 0x0000000c160c7221 */ /* 0x000fe20000010100 */
[----:B------:R-:W2:Y:S03]  /*2df0*/  LDCU.64 UR10, c[0x0][0x3e0] ;  /* 0x00007c00ff0a77ac */ /* 0x000ea60008000a00 */
[----:B01----:R-:W-:Y:S01]  /*2e00*/  FMUL.FTZ R25, R12, R23 ;  /* 0x000000170c197220 */ /* 0x003fe20000410000 */
[----:B------:R-:W-:Y:S01]  /*2e10*/  FADD.FTZ R12, -R22, R13 ;  /* 0x0000000d160c7221 */ /* 0x000fe20000010100 */
[----:B------:R-:W0:Y:S01]  /*2e20*/  LDCU.64 UR12, c[0x0][0x380] ;  /* 0x00007000ff0c77ac */ /* 0x000e220008000a00 */
[----:B------:R-:W-:Y:S01]  /*2e30*/  MOV R13, R55 ;  /* 0x00000037000d7202 */ /* 0x000fe20000000f00 */
[----:B-----5:R-:W-:Y:S01]  /*2e40*/  FFMA.FTZ R25, R16, R25, R18 ;  /* 0x0000001910197223 */ /* 0x020fe20000010012 */
[----:B------:R-:W-:-:S03]  /*2e50*/  FMUL.FTZ R24, R12, R23 ;  /* 0x000000170c187220 */ /* 0x000fc60000410000 */
[----:B------:R-:W-:Y:S01]  /*2e60*/  FMUL.FTZ R12, R25, -1.4426950216293334961 ;  /* 0xbfb8aa3b190c7820 */ /* 0x000fe20000410000 */
[----:B------:R-:W-:-:S04]  /*2e70*/  FFMA.FTZ R24, R17, R24, R19 ;  /* 0x0000001811187223 */ /* 0x000fc80000010013 */
[----:B------:R-:W-:Y:S01]  /*2e80*/  FMUL.FTZ R20, R24, -1.4426950216293334961 ;  /* 0xbfb8aa3b18147820 */ /* 0x000fe20000410000 */
[----:B------:R-:W1:Y:S01]  /*2e90*/  MUFU.EX2 R12, R12 ;  /* 0x0000000c000c7308 */ /* 0x000e620000000800 */
[----:B--2---:R-:W-:-:S04]  /*2ea0*/  IMAD R28, R28, UR10, RZ ;  /* 0x0000000a1c1c7c24 */ /* 0x004fc8000f8e02ff */
[----:B------:R-:W2:Y:S01]  /*2eb0*/  MUFU.EX2 R20, R20 ;  /* 0x0000001400147308 */ /* 0x000ea20000000800 */
[----:B-1----:R-:W-:Y:S01]  /*2ec0*/  FADD.FTZ R30, R12, 1 ;  /* 0x3f8000000c1e7421 */ /* 0x002fe20000010000 */
[----:B------:R-:W-:Y:S01]  /*2ed0*/  MOV R12, R56 ;  /* 0x00000038000c7202 */ /* 0x000fe20000000f00 */
[----:B--2---:R-:W-:-:S04]  /*2ee0*/  FADD.FTZ R31, R20, 1 ;  /* 0x3f800000141f7421 */ /* 0x004fc80000010000 */
[----:B------:R-:W1:Y:S01]  /*2ef0*/  MUFU.RCP R30, R30 ;  /* 0x0000001e001e7308 */ /* 0x000e620000001000 */
[----:B------:R-:W-:-:S04]  /*2f00*/  IMAD.WIDE.U32 R12, R29, UR10, R12 ;  /* 0x0000000a1d0c7c25 */ /* 0x000fc8000f8e000c */
[----:B------:R-:W-:Y:S01]  /*2f10*/  IMAD R29, R29, UR11, R28 ;  /* 0x0000000b1d1d7c24 */ /* 0x000fe2000f8e021c */
[----:B0-----:R-:W-:Y:S02]  /*2f20*/  LEA R20, P1, R12, UR12, 0x2 ;  /* 0x0000000c0c147c11 */ /* 0x001fe4000f8210ff */
[----:B------:R-:W0:Y:S02]  /*2f30*/  MUFU.RCP R31, R31 ;  /* 0x0000001f001f7308 */ /* 0x000e240000001000 */
[----:B------:R-:W-:-:S04]  /*2f40*/  IADD3 R29, PT, PT, R13, R29, RZ ;  /* 0x0000001d0d1d7210 */ /* 0x000fc80007ffe0ff */
[----:B------:R-:W-:Y:S01]  /*2f50*/  LEA.HI.X R21, R12, UR13, R29, 0x2, P1 ;  /* 0x0000000d0c157c11 */ /* 0x000fe200088f141d */
[----:B-1----:R-:W-:Y:S01]  /*2f60*/  FMUL.FTZ R12, R25, R30 ;  /* 0x0000001e190c7220 */ /* 0x002fe20000410000 */
[----:B0-----:R-:W-:-:S05]  /*2f70*/  FMUL.FTZ R13, R24, R31 ;  /* 0x0000001f180d7220 */ /* 0x001fca0000410000 */
[----:B------:R2:W-:Y:S02]  /*2f80*/  STG.E.64 desc[UR8][R20.64], R12 ;  /* 0x0000000c14007986 */ /* 0x0005e4000c101b08 */
.L_x_3663:
[----:B------:R-:W-:Y:S05]  /*2f90*/  BSYNC.RECONVERGENT B1 ;  /* 0x0000000000017941 */ /* 0x000fea0003800200 */
.L_x_3662:
[----:B------:R-:W-:Y:S01]  /*2fa0*/  SHF.R.S32.HI R30, RZ, 0x1f, R27 ;  /* 0x0000001fff1e7819 */ /* 0x000fe2000001141b */
[----:B------:R-:W-:Y:S01]  /*2fb0*/  BSSY.RECONVERGENT B1, `(.L_x_3664) ;  /* 0x0000028000017945 */ /* 0x000fe20003800200 */
[----:B------:R-:W-:Y:S02]  /*2fc0*/  ISETP.GE.U32.AND P1, PT, R49, UR14, PT ;  /* 0x0000000e31007c0c */ /* 0x000fe4000bf26070 */
[----:B------:R-:W-:Y:S02]  /*2fd0*/  ISETP.GE.AND.EX P5, PT, R30, UR15, PT, P5 ;  /* 0x0000000f1e007c0c */ /* 0x000fe4000bfa6350 */
[----:B------:R-:W-:Y:S02]  /*2fe0*/  ISETP.GE.U32.AND P2, PT, R48, UR14, PT ;  /* 0x0000000e30007c0c */ /* 0x000fe4000bf46070 */
[----:B0-2---:R-:W-:Y:S02]  /*2ff0*/  SHF.R.S32.HI R20, RZ, 0x1f, R26 ;  /* 0x0000001fff147819 */ /* 0x005fe4000001141a */
        /* <DEDUP_REMOVED lines=22> */
[----:B--2---:R-:W-:Y:S01]  /*3160*/  FADD.FTZ R29, R14, 1 ;  /* 0x3f8000000e1d7421 */ /* 0x004fe20000010000 */
[----:B0-----:R-:W-:Y:S01]  /*3170*/  FADD.FTZ R25, R12, 1 ;  /* 0x3f8000000c197421 */ /* 0x001fe20000010000 */
[----:B------:R-:W-:-:S04]  /*3180*/  MOV R12, R56 ;  /* 0x00000038000c7202 */ /* 0x000fc80000000f00 */
[----:B------:R-:W0:Y:S01]  /*3190*/  MUFU.RCP R29, R29 ;  /* 0x0000001d001d7308 */ /* 0x000e220000001000 */
[----:B------:R-:W-:-:S07]  /*31a0*/  IMAD.WIDE.U32 R12, R27, UR10, R12 ;  /* 0x0000000a1b0c7c25 */ /* 0x000fce000f8e000c */
[----:B------:R-:W2:Y:S01]  /*31b0*/  MUFU.RCP R28, R25 ;  /* 0x00000019001c7308 */ /* 0x000ea20000001000 */
[----:B------:R-:W-:Y:S01]  /*31c0*/  IMAD R27, R27, UR11, R30 ;  /* 0x0000000b1b1b7c24 */ /* 0x000fe2000f8e021e */
[----:B-1----:R-:W-:-:S04]  /*31d0*/  LEA R14, P5, R12, UR12, 0x2 ;  /* 0x0000000c0c0e7c11 */ /* 0x002fc8000f8a10ff */
[----:B------:R-:W-:-:S04]  /*31e0*/  IADD3 R27, PT, PT, R13, R27, RZ ;  /* 0x0000001b0d1b7210 */ /* 0x000fc80007ffe0ff */
[----:B------:R-:W-:Y:S01]  /*31f0*/  LEA.HI.X R15, R12, UR13, R27, 0x2, P5 ;  /* 0x0000000d0c0f7c11 */ /* 0x000fe2000a8f141b */
[----:B0-----:R-:W-:Y:S01]  /*3200*/  FMUL.FTZ R13, R24, R29 ;  /* 0x0000001d180d7220 */ /* 0x001fe20000410000 */
[----:B--2---:R-:W-:-:S05]  /*3210*/  FMUL.FTZ R12, R21, R28 ;  /* 0x0000001c150c7220 */ /* 0x004fca0000410000 */
[----:B------:R0:W-:Y:S02]  /*3220*/  STG.E.64 desc[UR8][R14.64], R12 ;  /* 0x0000000c0e007986 */ /* 0x0001e4000c101b08 */
.L_x_3665:
[----:B------:R-:W-:Y:S05]  /*3230*/  BSYNC.RECONVERGENT B1 ;  /* 0x0000000000017941 */ /* 0x000fea0003800200 */
.L_x_3664:
        /* <DEDUP_REMOVED lines=16> */
[----:B------:R-:W-:Y:S02]  /*3340*/  IMAD R13, R26, UR11, R13 ;  /* 0x0000000b1a0d7c24 */ /* 0x000fe4000f8e020d */
[----:B-1----:R-:W-:Y:S01]  /*3350*/  FADD.FTZ R14, R10, 1 ;  /* 0x3f8000000a0e7421 */ /* 0x002fe20000010000 */
[----:B------:R-:W-:Y:S01]  /*3360*/  MOV R10, R56 ;  /* 0x00000038000a7202 */ /* 0x000fe20000000f00 */
[----:B--2---:R-:W-:-:S04]  /*3370*/  FADD.FTZ R15, R12, 1 ;  /* 0x3f8000000c0f7421 */ /* 0x004fc80000010000 */
[----:B------:R-:W1:Y:S01]  /*3380*/  MUFU.RCP R14, R14 ;  /* 0x0000000e000e7308 */ /* 0x000e620000001000 */
[----:B------:R-:W-:-:S03]  /*3390*/  IMAD.WIDE.U32 R10, R26, UR10, R10 ;  /* 0x0000000a1a0a7c25 */ /* 0x000fc6000f8e000a */
[----:B0-----:R-:W-:-:S04]  /*33a0*/  LEA R12, P5, R10, UR12, 0x2 ;  /* 0x0000000c0a0c7c11 */ /* 0x001fc8000f8a10ff */
[----:B------:R-:W0:Y:S01]  /*33b0*/  MUFU.RCP R15, R15 ;  /* 0x0000000f000f7308 */ /* 0x000e220000001000 */
[----:B------:R-:W-:-:S04]  /*33c0*/  IADD3 R13, PT, PT, R11, R13, RZ ;  /* 0x0000000d0b0d7210 */ /* 0x000fc80007ffe0ff */
[----:B------:R-:W-:Y:S01]  /*33d0*/  LEA.HI.X R13, R10, UR13, R13, 0x2, P5 ;  /* 0x0000000d0a0d7c11 */ /* 0x000fe2000a8f140d */
[----:B-1----:R-:W-:Y:S01]  /*33e0*/  FMUL.FTZ R10, R21, R14 ;  /* 0x0000000e150a7220 */ /* 0x002fe20000410000 */
[----:B0-----:R-:W-:-:S05]  /*33f0*/  FMUL.FTZ R11, R24, R15 ;  /* 0x0000000f180b7220 */ /* 0x001fca0000410000 */
[----:B------:R2:W-:Y:S02]  /*3400*/  STG.E.64 desc[UR8][R12.64], R10 ;  /* 0x0000000a0c007986 */ /* 0x0005e4000c101b08 */
.L_x_3667:
[----:B------:R-:W-:Y:S05]  /*3410*/  BSYNC.RECONVERGENT B1 ;  /* 0x0000000000017941 */ /* 0x000fea0003800200 */
.L_x_3666:
[----:B------:R-:W-:Y:S04]  /*3420*/  BSSY.RECONVERGENT B1, `(.L_x_3668) ;  /* 0x000001d000017945 */ /* 0x000fe80003800200 */
[----:B------:R-:W-:Y:S05]  /*3430*/  @P1 BRA `(.L_x_3669) ;  /* 0x00000000006c1947 */ /* 0x000fea0003800000 */
[C---:B------:R-:W-:Y:S01]  /*3440*/  FADD.FTZ R34, -R22.reuse, R34 ;  /* 0x0000002216227221 */ /* 0x040fe20000010100 */
[----:B--2---:R-:W-:Y:S01]  /*3450*/  FADD.FTZ R10, -R22, R35 ;  /* 0x00000023160a7221 */ /* 0x004fe20000010100 */
[----:B------:R-:W2:Y:S02]  /*3460*/  LDCU.64 UR10, c[0x0][0x3e0] ;  /* 0x00007c00ff0a77ac */ /* 0x000ea40008000a00 */
[-C--:B-1----:R-:W-:Y:S01]  /*3470*/  FMUL.FTZ R11, R34, R23.reuse ;  /* 0x00000017220b7220 */ /* 0x082fe20000410000 */
[----:B0-----:R-:W-:Y:S01]  /*3480*/  FMUL.FTZ R12, R10, R23 ;  /* 0x000000170a0c7220 */ /* 0x001fe20000410000 */
[----:B------:R-:W0:Y:S02]  /*3490*/  LDCU.64 UR12, c[0x0][0x380] ;  /* 0x00007000ff0c77ac */ /* 0x000e240008000a00 */
[----:B-----5:R-:W-:Y:S01]  /*34a0*/  FFMA.FTZ R21, R16, R11, R18 ;  /* 0x0000000b10157223 */ /* 0x020fe20000010012 */
[----:B------:R-:W-:Y:S01]  /*34b0*/  FFMA.FTZ R20, R17, R12, R19 ;  /* 0x0000000c11147223 */ /* 0x000fe20000010013 */
[----:B------:R-:W-:-:S02]  /*34c0*/  MOV R11, R55 ;  /* 0x00000037000b7202 */ /* 0x000fc40000000f00 */
[----:B------:R-:W-:Y:S01]  /*34d0*/  FMUL.FTZ R10, R21, -1.4426950216293334961 ;  /* 0xbfb8aa3b150a7820 */ /* 0x000fe20000410000 */
[----:B------:R-:W-:-:S05]  /*34e0*/  FMUL.FTZ R12, R20, -1.4426950216293334961 ;  /* 0xbfb8aa3b140c7820 */ /* 0x000fca0000410000 */
[----:B------:R-:W1:Y:S01]  /*34f0*/  MUFU.EX2 R10, R10 ;  /* 0x0000000a000a7308 */ /* 0x000e620000000800 */
[----:B--2---:R-:W-:-:S03]  /*3500*/  IMAD R24, R43, UR10, RZ ;  /* 0x0000000a2b187c24 */ /* 0x004fc6000f8e02ff */
        /* <DEDUP_REMOVED lines=14> */
.L_x_3669:
[----:B------:R-:W-:Y:S05]  /*35f0*/  BSYNC.RECONVERGENT B1 ;  /* 0x0000000000017941 */ /* 0x000fea0003800200 */
.L_x_3668:
[----:B------:R-:W-:Y:S04]  /*3600*/  BSSY.RECONVERGENT B1, `(.L_x_3670) ;  /* 0x000001d000017945 */ /* 0x000fe80003800200 */
[----:B------:R-:W-:Y:S05]  /*3610*/  @P2 BRA `(.L_x_3671) ;  /* 0x00000000006c2947 */ /* 0x000fea0003800000 */
[C---:B------:R-:W-:Y:S01]  /*3620*/  FADD.FTZ R36, -R22.reuse, R36 ;  /* 0x0000002416247221 */ /* 0x040fe20000010100 */
[----:B--23--:R-:W-:Y:S01]  /*3630*/  FADD.FTZ R10, -R22, R37 ;  /* 0x00000025160a7221 */ /* 0x00cfe20000010100 */
[----:B------:R-:W2:Y:S01]  /*3640*/  LDCU.64 UR10, c[0x0][0x3e0] ;  /* 0x00007c00ff0a77ac */ /* 0x000ea20008000a00 */
[----:B0-----:R-:W-:Y:S01]  /*3650*/  MOV R13, R55 ;  /* 0x00000037000d7202 */ /* 0x001fe20000000f00 */
[-C--:B-1----:R-:W-:Y:S01]  /*3660*/  FMUL.FTZ R11, R36, R23.reuse ;  /* 0x00000017240b7220 */ /* 0x082fe20000410000 */
[----:B------:R-:W-:Y:S01]  /*3670*/  FMUL.FTZ R12, R10, R23 ;  /* 0x000000170a0c7220 */ /* 0x000fe20000410000 */
        /* <DEDUP_REMOVED lines=12> */
[C---:B0-----:R-:W-:Y:S02]  /*3740*/  LEA R10, P1, R12.reuse, UR12, 0x2 ;  /* 0x0000000c0c0a7c11 */ /* 0x041fe4000f8210ff */
[----:B------:R-:W-:Y:S01]  /*3750*/  IADD3 R25, PT, PT, R13, R25, RZ ;  /* 0x000000190d197210 */ /* 0x000fe20007ffe0ff */
[----:B--2---:R-:W-:Y:S02]  /*3760*/  FADD.FTZ R15, R11, 1 ;  /* 0x3f8000000b0f7421 */ /* 0x004fe40000010000 */
[----:B------:R-:W0:Y:S01]  /*3770*/  MUFU.RCP R14, R14 ;  /* 0x0000000e000e7308 */ /* 0x000e220000001000 */
[----:B------:R-:W-:-:S07]  /*3780*/  LEA.HI.X R11, R12, UR13, R25, 0x2, P1 ;  /* 0x0000000d0c0b7c11 */ /* 0x000fce00088f1419 */
[----:B------:R-:W1:Y:S01]  /*3790*/  MUFU.RCP R15, R15 ;  /* 0x0000000f000f7308 */ /* 0x000e620000001000 */
[----:B0-----:R-:W-:Y:S01]  /*37a0*/  FMUL.FTZ R12, R21, R14 ;  /* 0x0000000e150c7220 */ /* 0x001fe20000410000 */
[----:B-1----:R-:W-:-:S05]  /*37b0*/  FMUL.FTZ R13, R20, R15 ;  /* 0x0000000f140d7220 */ /* 0x002fca0000410000 */
[----:B------:R4:W-:Y:S02]  /*37c0*/  STG.E.64 desc[UR8][R10.64], R12 ;  /* 0x0000000c0a007986 */ /* 0x0009e4000c101b08 */
.L_x_3671:
[----:B------:R-:W-:Y:S05]  /*37d0*/  BSYNC.RECONVERGENT B1 ;  /* 0x0000000000017941 */ /* 0x000fea0003800200 */
.L_x_3670:
[----:B------:R-:W-:Y:S04]  /*37e0*/  BSSY.RECONVERGENT B1, `(.L_x_3672) ;  /* 0x000001d000017945 */ /* 0x000fe80003800200 */
[----:B------:R-:W-:Y:S05]  /*37f0*/  @P3 BRA `(.L_x_3673) ;  /* 0x00000000006c3947 */ /* 0x000fea0003800000 */
[C---:B------:R-:W-:Y:S01]  /*3800*/  FADD.FTZ R38, -R22.reuse, R38 ;  /* 0x0000002616267221 */ /* 0x040fe20000010100 */
[----:B--234-:R-:W-:Y:S01]  /*3810*/  FADD.FTZ R10, -R22, R39 ;  /* 0x00000027160a7221 */ /* 0x01cfe20000010100 */
        /* <DEDUP_REMOVED lines=25> */
.L_x_3673:
[----:B------:R-:W-:Y:S05]  /*39b0*/  BSYNC.RECONVERGENT B1 ;  /* 0x0000000000017941 */ /* 0x000fea0003800200 */
.L_x_3672:
[----:B------:R-:W-:Y:S05]  /*39c0*/  @P4 BRA `(.L_x_3659) ;  /* 0x0000000000684947 */ /* 0x000fea0003800000 */
[C---:B------:R-:W-:Y:S01]  /*39d0*/  FADD.FTZ R40, -R22.reuse, R40 ;  /* 0x0000002816287221 */ /* 0x040fe20000010100 */
[----:B------:R-:W-:Y:S01]  /*39e0*/  FADD.FTZ R22, -R22, R41 ;  /* 0x0000002916167221 */ /* 0x000fe20000010100 */
[----:B------:R-:W0:Y:S01]  /*39f0*/  LDCU.64 UR10, c[0x0][0x3e0] ;  /* 0x00007c00ff0a77ac */ /* 0x000e220008000a00 */
[----:B------:R-:W-:Y:S01]  /*3a00*/  MOV R54, R56 ;  /* 0x0000003800367202 */ /* 0x000fe20000000f00 */
[-C--:B01234-:R-:W-:Y:S01]  /*3a10*/  FMUL.FTZ R11, R40, R23.reuse ;  /* 0x00000017280b7220 */ /* 0x09ffe20000410000 */
[----:B------:R-:W-:Y:S01]  /*3a20*/  FMUL.FTZ R22, R22, R23 ;  /* 0x0000001716167220 */ /* 0x000fe20000410000 */
[----:B------:R-:W0:Y:S02]  /*3a30*/  LDCU.64 UR12, c[0x0][0x380] ;  /* 0x00007000ff0c77ac */ /* 0x000e240008000a00 */
[----:B-----5:R-:W-:Y:S01]  /*3a40*/  FFMA.FTZ R15, R16, R11, R18 ;  /* 0x0000000b100f7223 */ /* 0x020fe20000010012 */
[----:B------:R-:W-:-:S03]  /*3a50*/  FFMA.FTZ R22, R17, R22, R19 ;  /* 0x0000001611167223 */ /* 0x000fc60000010013 */
        /* <DEDUP_REMOVED lines=17> */
.L_x_3659:
[----:B------:R-:W-:Y:S05]  /*3b70*/  BSYNC.RECONVERGENT B0 ;  /* 0x0000000000007941 */ /* 0x000fea0003800200 */
.L_x_3643:
[----:B------:R-:W-:Y:S02]  /*3b80*/  IADD3 R8, PT, PT, R5, R8, RZ ;  /* 0x0000000805087210 */ /* 0x000fe40007ffe0ff */
[----:B------:R-:W-:Y:S02]  /*3b90*/  IADD3 R6, PT, PT, R6, 0x1, RZ ;  /* 0x0000000106067810 */ /* 0x000fe40007ffe0ff */
[----:B------:R-:W-:-:S13]  /*3ba0*/  ISETP.GE.AND P1, PT, R8, UR5, PT ;  /* 0x0000000508007c0c */ /* 0x000fda000bf26270 */
[----:B------:R-:W-:Y:S05]  /*3bb0*/  @!P1 BRA `(.L_x_3674) ;  /* 0xffffffc400b09947 */ /* 0x000fea000383ffff */
[----:B------:R-:W-:Y:S05]  /*3bc0*/  EXIT ;  /* 0x000000000000794d */ /* 0x000fea0003800000 */
.L_x_3675:
        /* <DEDUP_REMOVED lines=11> */
.L_x_4940:


//--------------------- .text._Z35group_norm_nhwc_fwd_one_pass_kernelI11Fp32IOFp32WLi128ELi128ELi512EEv26Group_norm_nhwc_fwd_params --------------------------
	.section	.text._Z35group_norm_nhwc_fwd_one_pass_kernelI11Fp32IOFp32WLi128ELi128ELi512EEv26Group_norm_nhwc_fwd_params,"ax",@progbits
	.align	128
        .global         _Z35group_norm_nhwc_fwd_one_pass_kernelI11Fp32IOFp32WLi128ELi128ELi512EEv26Group_norm_nhwc_fwd_params
        .type           _Z35group_norm_nhwc_fwd_one_pass_kernelI11Fp32IOFp32WLi128ELi128ELi512EEv26Group_norm_nhwc_fwd_params,@function
        .size           _Z35group_norm_nhwc_fwd_one_pass_kernelI11Fp32IOFp32WLi128ELi128ELi512EEv26Group_norm_nhwc_fwd_params,(.L_x_4941 - _Z35group_norm_nhwc_fwd_one_pass_kernelI11Fp32IOFp32WLi128ELi128ELi512EEv26Group_norm_nhwc_fwd_params)
        .other          _Z35group_norm_nhwc_fwd_one_pass_kernelI11Fp32IOFp32WLi128ELi128ELi512EEv26Group_norm_nhwc_fwd_params,@"STO_CUDA_ENTRY STV_DEFAULT"
_Z35group_norm_nhwc_fwd_one_pass_kernelI11Fp32IOFp32WLi128ELi128ELi512EEv26Group_norm_nhwc_fwd_params:
.text._Z35group_norm_nhwc_fwd_one_pass_kernelI11Fp32IOFp32WLi128ELi128ELi512EEv26Group_norm_nhwc_fwd_params:
        /* <DEDUP_REMOVED lines=53> */
.L_x_3751:
[----:B0-234-:R-:W0:Y:S01]  /*0350*/  LDC R35, c[0x0][0x3f8] ;  /* 0x0000fe00ff237b82 */ /* 0x01de220000000800 */
[----:B------:R-:W1:Y:S01]  /*0360*/  LDCU.64 UR4, c[0x0][0x3e8] ;  /* 0x00007d00ff0477ac */ /* 0x000e620008000a00 */
[----:B------:R-:W-:Y:S02]  /*0370*/  SHF.L.U32 R115, R2, 0x1, RZ ;  /* 0x0000000102737819 */ /* 0x000fe400000006ff */
[----:B------:R-:W-:Y:S01]  /*0380*/  CS2R R64, SRZ ;  /* 0x0000000000407805 */ /* 0x000fe2000001ff00 */
[----:B------:R-:W2:Y:S01]  /*0390*/  LDCU.64 UR8, c[0x0][0x3f0] ;  /* 0x00007e00ff0877ac */ /* 0x000ea20008000a00 */
[----:B-1----:R-:W-:Y:S02]  /*03a0*/  ISETP.GE.U32.AND P4, PT, R10, UR4, PT ;  /* 0x000000040a007c0c */ /* 0x002fe4000bf86070 */
[----:B------:R-:W-:Y:S02]  /*03b0*/  ISETP.GE.U32.AND P5, PT, R12, UR4, PT ;  /* 0x000000040c007c0c */ /* 0x000fe4000bfa6070 */
[----:B------:R-:W-:-:S02]  /*03c0*/  ISETP.GE.AND.EX P4, PT, R27, UR5, PT, P4 ;  /* 0x000000051b007c0c */ /* 0x000fc4000bf86340 */
[----:B0----5:R-:W-:Y:S02]  /*03d0*/  IABS R31, R35 ;  /* 0x00000023001f7213 */ /* 0x021fe40000000000 */
        /* <DEDUP_REMOVED lines=34> */
[----:B--2---:R-:W-:Y:S02]  /*0600*/  IMAD R30, R28, UR8, RZ ;  /* 0x000000081c1e7c24 */ /* 0x004fe4000f8e02ff */
[----:B------:R-:W0:Y:S01]  /*0610*/  @!P5 LDC.64 R28, c[0x0][0x3e0] ;  /* 0x0000f800ff1cdb82 */ /* 0x000e220000000a00 */
[----:B------:R-:W-:Y:S01]  /*0620*/  SHF.L.U32 R26, R26, 0x7, RZ ;  /* 0x000000071a1a7819 */ /* 0x000fe200000006ff */
[----:B------:R-:W-:Y:S01]  /*0630*/  IMAD R63, R31, UR9, R30 ;  /* 0x000000091f3f7c24 */ /* 0x000fe2000f8e021e */
[----:B------:R-:W-:Y:S01]  /*0640*/  ISETP.GE.AND.EX P2, PT, R57, UR5, PT, P2 ;  /* 0x0000000539007c0c */ /* 0x000fe2000bf46320 */
[----:B-1----:R-:W-:Y:S01]  /*0650*/  @!P4 IMAD R30, R27, R36, RZ ;  /* 0x000000241b1ec224 */ /* 0x002fe200078e02ff */
[----:B------:R-:W-:-:S02]  /*0660*/  LOP3.LUT R114, R26, 0x7e, R115, 0xf8, !PT ;  /* 0x0000007e1a727812 */ /* 0x000fc400078ef873 */
[----:B------:R-:W-:Y:S01]  /*0670*/  SHF.R.S32.HI R115, RZ, 0x1f, R26 ;  /* 0x0000001fff737819 */ /* 0x000fe2000001141a */
[----:B------:R-:W1:Y:S01]  /*0680*/  @!P3 LDC.64 R34, c[0x0][0x3e0] ;  /* 0x0000f800ff22bb82 */ /* 0x000e620000000a00 */
[----:B------:R-:W-:Y:S02]  /*0690*/  @!P4 IMAD R37, R10, R37, R30 ;  /* 0x000000250a25c224 */ /* 0x000fe400078e021e */
[----:B------:R-:W-:-:S05]  /*06a0*/  IMAD.WIDE.U32 R114, R31, UR8, R114 ;  /* 0x000000081f727c25 */ /* 0x000fca000f8e0072 */
[----:B------:R-:W2:Y:S01]  /*06b0*/  @!P5 LDC.64 R30, c[0x0][0x390] ;  /* 0x0000e400ff1edb82 */ /* 0x000ea20000000a00 */
[----:B------:R-:W-:Y:S02]  /*06c0*/  IADD3 R63, PT, PT, R115, R63, RZ ;  /* 0x0000003f733f7210 */ /* 0x000fe40007ffe0ff */
[-C--:B------:R-:W-:Y:S02]  /*06d0*/  @!P4 MOV R62, R114.reuse ;  /* 0x00000072003ec202 */ /* 0x080fe40000000f00 */
[-C--:B------:R-:W-:Y:S02]  /*06e0*/  @!P5 MOV R39, R63.reuse ;  /* 0x0000003f0027d202 */ /* 0x080fe40000000f00 */
[----:B------:R-:W-:Y:S01]  /*06f0*/  @!P3 MOV R44, R114 ;  /* 0x00000072002cb202 */ /* 0x000fe20000000f00 */
[----:B------:R-:W-:Y:S01]  /*0700*/  @!P4 IMAD.WIDE.U32 R32, R10, R36, R62 ;  /* 0x000000240a20c225 */ /* 0x000fe200078e003e */
[----:B------:R-:W-:-:S03]  /*0710*/  @!P3 MOV R45, R63 ;  /* 0x0000003f002db202 */ /* 0x000fc60000000f00 */
[----:B0-----:R-:W-:Y:S01]  /*0720*/  @!P5 IMAD R38, R53, R28, RZ ;  /* 0x0000001c3526d224 */ /* 0x001fe200078e02ff */
[----:B------:R-:W-:Y:S02]  /*0730*/  @!P4 IADD3 R33, PT, PT, R33, R37, RZ ;  /* 0x000000252121c210 */ /* 0x000fe40007ffe0ff */
[----:B---3--:R-:W-:Y:S01]  /*0740*/  @!P4 LEA R40, P6, R32, R40, 0x2 ;  /* 0x000000282028c211 */ /* 0x008fe200078c10ff */
[----:B------:R-:W0:Y:S01]  /*0750*/  @!P2 LDC.64 R36, c[0x0][0x3e0] ;  /* 0x0000f800ff24ab82 */ /* 0x000e220000000a00 */
[----:B------:R-:W-:Y:S01]  /*0760*/  @!P5 IMAD R43, R12, R29, R38 ;  /* 0x0000001d0c2bd224 */ /* 0x000fe200078e0226 */
[----:B------:R-:W-:Y:S01]  /*0770*/  @!P5 MOV R38, R114 ;  /* 0x000000720026d202 */ /* 0x000fe20000000f00 */
[-C--:B-1----:R-:W-:Y:S01]  /*0780*/  @!P3 IMAD R42, R55, R34.reuse, RZ ;  /* 0x00000022372ab224 */ /* 0x082fe200078e02ff */
[----:B------:R-:W-:Y:S01]  /*0790*/  @!P4 LEA.HI.X R41, R32, R41, R33, 0x2, P6 ;  /* 0x000000292029c211 */ /* 0x000fe200030f1421 */
[----:B------:R-:W-:Y:S01]  /*07a0*/  @!P3 IMAD.WIDE.U32 R44, R13, R34, R44 ;  /* 0x000000220d2cb225 */ /* 0x000fe200078e002c */
[----:B------:R-:W-:-:S02]  /*07b0*/  ISETP.GE.U32.AND P6, PT, R16, UR4, PT ;  /* 0x0000000410007c0c */ /* 0x000fc4000bfc6070 */
[----:B------:R-:W1:Y:S01]  /*07c0*/  @!P3 LDC.64 R32, c[0x0][0x390] ;  /* 0x0000e400ff20bb82 */ /* 0x000e620000000a00 */
[----:B------:R-:W-:Y:S01]  /*07d0*/  @!P5 IMAD.WIDE.U32 R38, R12, R28, R38 ;  /* 0x0000001c0c26d225 */ /* 0x000fe200078e0026 */
[----:B------:R3:W4:Y:S03]  /*07e0*/  @!P4 LDG.E.64 R64, desc[UR6][R40.64] ;  /* 0x000000062840c981 */ /* 0x000726000c1e1b00 */
[----:B------:R-:W-:-:S03]  /*07f0*/  @!P3 IMAD R47, R13, R35, R42 ;  /* 0x000000230d2fb224 */ /* 0x000fc600078e022a */
[----:B------:R-:W5:Y:S01]  /*0800*/  @!P1 LDC.64 R28, c[0x0][0x3e0] ;  /* 0x0000f800ff1c9b82 */ /* 0x000f620000000a00 */
[----:B------:R-:W-:Y:S02]  /*0810*/  ISETP.GE.AND.EX P6, PT, R61, UR5, PT, P6 ;  /* 0x000000053d007c0c */ /* 0x000fe4000bfc6360 */
[----:B------:R-:W-:Y:S02]  /*0820*/  @!P5 IADD3 R39, PT, PT, R39, R43, RZ ;  /* 0x0000002b2727d210 */ /* 0x000fe40007ffe0ff */
[----:B--2---:R-:W-:-:S03]  /*0830*/  @!P5 LEA R42, P4, R38, R30, 0x2 ;  /* 0x0000001e262ad211 */ /* 0x004fc600078810ff */
[----:B------:R-:W2:Y:S01]  /*0840*/  @!P2 LDC.64 R34, c[0x0][0x390] ;  /* 0x0000e400ff22ab82 */ /* 0x000ea20000000a00 */
[----:B------:R-:W-:Y:S02]  /*0850*/  CS2R R66, SRZ ;  /* 0x0000000000427805 */ /* 0x000fe4000001ff00 */
[----:B------:R-:W-:Y:S02]  /*0860*/  @!P5 LEA.HI.X R43, R38, R31, R39, 0x2, P4 ;  /* 0x0000001f262bd211 */ /* 0x000fe400020f1427 */
[----:B------:R-:W-:-:S03]  /*0870*/  @!P3 IADD3 R39, PT, PT, R45, R47, RZ ;  /* 0x0000002f2d27b210 */ /* 0x000fc60007ffe0ff */
[----:B------:R5:W4:Y:S01]  /*0880*/  @!P5 LDG.E.64 R66, desc[UR6][R42.64] ;  /* 0x000000062a42d981 */ /* 0x000b22000c1e1b00 */
[C---:B-1----:R-:W-:Y:S01]  /*0890*/  @!P3 LEA R38, P4, R44.reuse, R32, 0x2 ;  /* 0x000000202c26b211 */ /* 0x042fe200078810ff */
[----:B0-----:R-:W-:Y:S01]  /*08a0*/  @!P2 IMAD R32, R57, R36, RZ ;  /* 0x000000243920a224 */ /* 0x001fe200078e02ff */
[----:B------:R-:W-:Y:S01]  /*08b0*/  ISETP.GE.U32.AND P5, PT, R17, UR4, PT ;  /* 0x0000000411007c0c */ /* 0x000fe2000bfa6070 */
[----:B------:R-:W0:Y:S01]  /*08c0*/  @!P1 LDC.64 R30, c[0x0][0x390] ;  /* 0x0000e400ff1e9b82 */ /* 0x000e220000000a00 */
[----:B------:R-:W-:Y:S01]  /*08d0*/  @!P3 LEA.HI.X R39, R44, R33, R39, 0x2, P4 ;  /* 0x000000212c27b211 */ /* 0x000fe200020f1427 */
[----:B------:R-:W-:Y:S01]  /*08e0*/  @!P2 IMAD R37, R14, R37, R32 ;  /* 0x000000250e25a224 */ /* 0x000fe200078e0220 */
[----:B---3--:R-:W-:Y:S02]  /*08f0*/  @!P2 MOV R40, R114 ;  /* 0x000000720028a202 */ /* 0x008fe40000000f00 */
[----:B------:R-:W-:-:S03]  /*0900*/  @!P2 MOV R41, R63 ;  /* 0x0000003f0029a202 */ /* 0x000fc60000000f00 */
[----:B------:R-:W1:Y:S01]  /*0910*/  @!P6 LDC.64 R32, c[0x0][0x3e0] ;  /* 0x0000f800ff20eb82 */ /* 0x000e620000000a00 */
[----:B------:R-:W-:Y:S01]  /*0920*/  ISETP.GE.AND.EX P5, PT, R97, UR5, PT, P5 ;  /* 0x0000000561007c0c */ /* 0x000fe2000bfa6350 */
[----:B-----5:R-:W-:Y:S02]  /*0930*/  @!P1 IMAD R44, R59, R28, RZ ;  /* 0x0000001c3b2c9224 */ /* 0x020fe400078e02ff */
[----:B------:R-:W-:Y:S01]  /*0940*/  @!P2 IMAD.WIDE.U32 R40, R14, R36, R40 ;  /* 0x000000240e28a225 */ /* 0x000fe200078e0028 */
[----:B------:R-:W-:Y:S02]  /*0950*/  @!P1 MOV R42, R114 ;  /* 0x00000072002a9202 */ /* 0x000fe40000000f00 */
[----:B------:R-:W-:Y:S01]  /*0960*/  @!P1 MOV R43, R63 ;  /* 0x0000003f002b9202 */ /* 0x000fe20000000f00 */
[----:B------:R-:W-:Y:S01]  /*0970*/  @!P1 IMAD R45, R15, R29, R44 ;  /* 0x0000001d0f2d9224 */ /* 0x000fe200078e022c */
[----:B------:R-:W-:Y:S02]  /*0980*/  @!P2 IADD3 R29, PT, PT, R41, R37, RZ ;  /* 0x00000025291da210 */ /* 0x000fe40007ffe0ff */
[----:B--2---:R-:W-:Y:S01]  /*0990*/  @!P2 LEA R36, P4, R40, R34, 0x2 ;  /* 0x000000222824a211 */ /* 0x004fe200078810ff */
[----:B------:R-:W-:Y:S01]  /*09a0*/  @!P1 IMAD.WIDE.U32 R42, R15, R28, R42 ;  /* 0x0000001c0f2a9225 */ /* 0x000fe200078e002a */
[----:B------:R-:W-:-:S02]  /*09b0*/  CS2R R68, SRZ ;  /* 0x0000000000447805 */ /* 0x000fc4000001ff00 */
[----:B------:R-:W-:Y:S02]  /*09c0*/  @!P2 LEA.HI.X R37, R40, R35, R29, 0x2, P4 ;  /* 0x000000232825a211 */ /* 0x000fe400020f141d */
[----:B------:R-:W2:Y:S01]  /*09d0*/  @!P5 LDC.64 R28, c[0x0][0x3e0] ;  /* 0x0000f800ff1cdb82 */ /* 0x000ea20000000a00 */
[----:B------:R-:W-:Y:S01]  /*09e0*/  @!P1 IADD3 R34, PT, PT, R43, R45, RZ ;  /* 0x0000002d2b229210 */ /* 0x000fe20007ffe0ff */
[----:B------:R3:W5:Y:S06]  /*09f0*/  @!P3 LDG.E.64 R68, desc[UR6][R38.64] ;  /* 0x000000062644b981 */ /* 0x00076c000c1e1b00 */
[----:B------:R-:W2:Y:S01]  /*0a00*/  @!P6 LDC.64 R40, c[0x0][0x390] ;  /* 0x0000e400ff28eb82 */ /* 0x000ea20000000a00 */
[----:B0-----:R-:W-:Y:S01]  /*0a10*/  @!P1 LEA R44, P3, R42, R30, 0x2 ;  /* 0x0000001e2a2c9211 */ /* 0x001fe200078610ff */
[----:B-1----:R-:W-:Y:S01]  /*0a20*/  @!P6 IMAD R30, R61, R32, RZ ;  /* 0x000000203d1ee224 */ /* 0x002fe200078e02ff */
[----:B------:R-:W-:-:S02]  /*0a30*/  ISETP.GE.U32.AND P4, PT, R18, UR4, PT ;  /* 0x0000000412007c0c */ /* 0x000fc4000bf86070 */
[----:B------:R-:W-:Y:S01]  /*0a40*/  @!P1 LEA.HI.X R45, R42, R31, R34, 0x2, P3 ;  /* 0x0000001f2a2d9211 */ /* 0x000fe200018f1422 */
[C---:B---3--:R-:W-:Y:S01]  /*0a50*/  @!P6 IMAD R39, R16.reuse, R33, R30 ;  /* 0x000000211027e224 */ /* 0x048fe200078e021e */
[----:B------:R-:W-:Y:S02]  /*0a60*/  ISETP.GE.AND.EX P4, PT, R99, UR5, PT, P4 ;  /* 0x0000000563007c0c */ /* 0x000fe4000bf86340 */
[----:B------:R-:W-:Y:S02]  /*0a70*/  CS2R R70, SRZ ;  /* 0x0000000000467805 */ /* 0x000fe4000001ff00 */
[----:B------:R-:W-:Y:S02]  /*0a80*/  ISETP.GE.U32.AND P3, PT, R19, UR4, PT ;  /* 0x0000000413007c0c */ /* 0x000fe4000bf66070 */
[----:B------:R-:W-:Y:S02]  /*0a90*/  CS2R R72, SRZ ;  /* 0x0000000000487805 */ /* 0x000fe4000001ff00 */
[----:B------:R-:W-:Y:S01]  /*0aa0*/  @!P6 MOV R30, R114 ;  /* 0x00000072001ee202 */ /* 0x000fe20000000f00 */
[----:B------:R-:W0:Y:S01]  /*0ab0*/  @!P5 LDC.64 R34, c[0x0][0x390] ;  /* 0x0000e400ff22db82 */ /* 0x000e220000000a00 */
[----:B------:R-:W-:Y:S01]  /*0ac0*/  @!P6 MOV R31, R63 ;  /* 0x0000003f001fe202 */ /* 0x000fe20000000f00 */
[----:B------:R2:W3:Y:S01]  /*0ad0*/  @!P2 LDG.E.64 R70, desc[UR6][R36.64] ;  /* 0x000000062446a981 */ /* 0x0004e2000c1e1b00 */
[----:B------:R-:W-:Y:S01]  /*0ae0*/  ISETP.GE.AND.EX P3, PT, R101, UR5, PT, P3 ;  /* 0x0000000565007c0c */ /* 0x000fe2000bf66330 */
[----:B------:R-:W-:-:S02]  /*0af0*/  @!P6 IMAD.WIDE.U32 R30, R16, R32, R30 ;  /* 0x00000020101ee225 */ /* 0x000fc400078e001e */
[----:B------:R1:W3:Y:S02]  /*0b00*/  @!P1 LDG.E.64 R72, desc[UR6][R44.64] ;  /* 0x000000062c489981 */ /* 0x0002e4000c1e1b00 */
[----:B------:R-:W1:Y:S01]  /*0b10*/  @!P4 LDC.64 R32, c[0x0][0x3e0] ;  /* 0x0000f800ff20cb82 */ /* 0x000e620000000a00 */
[----:B------:R-:W-:Y:S01]  /*0b20*/  @!P6 IADD3 R31, PT, PT, R31, R39, RZ ;  /* 0x000000271f1fe210 */ /* 0x000fe20007ffe0ff */
[----:B--2---:R-:W-:Y:S01]  /*0b30*/  @!P5 IMAD R36, R97, R28, RZ ;  /* 0x0000001c6124d224 */ /* 0x004fe200078e02ff */
[----:B------:R-:W-:Y:S02]  /*0b40*/  @!P6 LEA R42, P1, R30, R40, 0x2 ;  /* 0x000000281e2ae211 */ /* 0x000fe400078210ff */
[----:B------:R-:W-:Y:S01]  /*0b50*/  ISETP.GE.U32.AND P2, PT, R20, UR4, PT ;  /* 0x0000000414007c0c */ /* 0x000fe2000bf46070 */
[----:B------:R-:W-:Y:S01]  /*0b60*/  @!P5 IMAD R39, R17, R29, R36 ;  /* 0x0000001d1127d224 */ /* 0x000fe200078e0224 */
[----:B------:R-:W-:Y:S02]  /*0b70*/  @!P6 LEA.HI.X R43, R30, R41, R31, 0x2, P1 ;  /* 0x000000291e2be211 */ /* 0x000fe400008f141f */
[----:B------:R-:W-:Y:S01]  /*0b80*/  @!P5 MOV R36, R114 ;  /* 0x000000720024d202 */ /* 0x000fe20000000f00 */
[----:B------:R-:W2:Y:S01]  /*0b90*/  @!P3 LDC.64 R30, c[0x0][0x3e0] ;  /* 0x0000f800ff1ebb82 */ /* 0x000ea20000000a00 */
[----:B------:R-:W-:-:S02]  /*0ba0*/  @!P5 MOV R37, R63 ;  /* 0x0000003f0025d202 */ /* 0x000fc40000000f00 */
[----:B------:R-:W-:Y:S02]  /*0bb0*/  ISETP.GE.AND.EX P2, PT, R103, UR5, PT, P2 ;  /* 0x0000000567007c0c */ /* 0x000fe4000bf46320 */
[----:B------:R-:W-:Y:S01]  /*0bc0*/  ISETP.GE.U32.AND P1, PT, R4, UR4, PT ;  /* 0x0000000404007c0c */ /* 0x000fe2000bf26070 */
[----:B------:R-:W-:Y:S02]  /*0bd0*/  @!P5 IMAD.WIDE.U32 R36, R17, R28, R36 ;  /* 0x0000001c1124d225 */ /* 0x000fe400078e0024 */
[----:B------:R-:W2:Y:S01]  /*0be0*/  @!P4 LDC.64 R28, c[0x0][0x390] ;  /* 0x0000e400ff1ccb82 */ /* 0x000ea20000000a00 */
[----:B------:R-:W-:Y:S02]  /*0bf0*/  ISETP.GE.AND.EX P1, PT, R11, UR5, PT, P1 ;  /* 0x000000050b007c0c */ /* 0x000fe4000bf26310 */
[----:B------:R-:W-:Y:S02]  /*0c00*/  CS2R R74, SRZ ;  /* 0x00000000004a7805 */ /* 0x000fe4000001ff00 */
[----:B------:R-:W-:-:S04]  /*0c10*/  @!P5 IADD3 R37, PT, PT, R37, R39, RZ ;  /* 0x000000272525d210 */ /* 0x000fc80007ffe0ff */
[----:B------:R2:W3:Y:S01]  /*0c20*/  @!P6 LDG.E.64 R74, desc[UR6][R42.64] ;  /* 0x000000062a4ae981 */ /* 0x0004e2000c1e1b00 */
[----:B------:R-:W2:Y:S01]  /*0c30*/  @!P2 LDC.64 R40, c[0x0][0x3e0] ;  /* 0x0000f800ff28ab82 */ /* 0x000ea20000000a00 */
[----:B0-----:R-:W-:Y:S01]  /*0c40*/  @!P5 LEA R46, P6, R36, R34, 0x2 ;  /* 0x00000022242ed211 */ /* 0x001fe200078c10ff */
[----:B-1----:R-:W-:Y:S01]  /*0c50*/  @!P4 IMAD R34, R99, R32, RZ ;  /* 0x000000206322c224 */ /* 0x002fe200078e02ff */
[----:B------:R-:W-:Y:S02]  /*0c60*/  @!P4 MOV R44, R114 ;  /* 0x00000072002cc202 */ /* 0x000fe40000000f00 */
[----:B------:R-:W-:-:S03]  /*0c70*/  @!P4 MOV R45, R63 ;  /* 0x0000003f002dc202 */ /* 0x000fc60000000f00 */
[----:B------:R-:W0:Y:S01]  /*0c80*/  @!P3 LDC.64 R38, c[0x0][0x390] ;  /* 0x0000e400ff26bb82 */ /* 0x000e220000000a00 */
[----:B------:R-:W-:Y:S02]  /*0c90*/  @!P5 LEA.HI.X R47, R36, R35, R37, 0x2, P6 ;  /* 0x00000023242fd211 */ /* 0x000fe400030f1425 */
[----:B------:R-:W-:Y:S01]  /*0ca0*/  CS2R R76, SRZ ;  /* 0x00000000004c7805 */ /* 0x000fe2000001ff00 */
[C---:B------:R-:W-:Y:S01]  /*0cb0*/  @!P4 IMAD R49, R18.reuse, R33, R34 ;  /* 0x000000211231c224 */ /* 0x040fe200078e0222 */
[----:B------:R-:W-:Y:S01]  /*0cc0*/  ISETP.GE.U32.AND P6, PT, R21, UR4, PT ;  /* 0x0000000415007c0c */ /* 0x000fe2000bfc6070 */
[----:B------:R-:W-:Y:S02]  /*0cd0*/  @!P4 IMAD.WIDE.U32 R44, R18, R32, R44 ;  /* 0x00000020122cc225 */ /* 0x000fe400078e002c */
[----:B------:R-:W1:Y:S02]  /*0ce0*/  @!P1 LDC.64 R36, c[0x0][0x3e0] ;  /* 0x0000f800ff249b82 */ /* 0x000e640000000a00 */
[----:B--2---:R-:W-:Y:S01]  /*0cf0*/  @!P3 IMAD R34, R101, R30, RZ ;  /* 0x0000001e6522b224 */ /* 0x004fe200078e02ff */
[----:B------:R-:W-:Y:S01]  /*0d00*/  ISETP.GE.AND.EX P6, PT, R105, UR5, PT, P6 ;  /* 0x0000000569007c0c */ /* 0x000fe2000bfc6360 */
[----:B------:R1:W2:Y:S01]  /*0d10*/  @!P5 LDG.E.64 R76, desc[UR6][R46.64] ;  /* 0x000000062e4cd981 */ /* 0x0002a2000c1e1b00 */
[----:B------:R-:W-:Y:S01]  /*0d20*/  @!P4 LEA R28, P5, R44, R28, 0x2 ;  /* 0x0000001c2c1cc211 */ /* 0x000fe200078a10ff */
[----:B------:R-:W-:-:S02]  /*0d30*/  @!P3 IMAD R51, R19, R31, R34 ;  /* 0x0000001f1333b224 */ /* 0x000fc400078e0222 */
[----:B------:R-:W1:Y:S01]  /*0d40*/  @!P2 LDC.64 R32, c[0x0][0x390] ;  /* 0x0000e400ff20ab82 */ /* 0x000e620000000a00 */
[----:B------:R-:W-:Y:S02]  /*0d50*/  @!P4 IADD3 R31, PT, PT, R45, R49, RZ ;  /* 0x000000312d1fc210 */ /* 0x000fe40007ffe0ff */
[----:B------:R-:W-:Y:S02]  /*0d60*/  @!P3 MOV R42, R114 ;  /* 0x00000072002ab202 */ /* 0x000fe40000000f00 */
[----:B------:R-:W-:Y:S02]  /*0d70*/  @!P3 MOV R43, R63 ;  /* 0x0000003f002bb202 */ /* 0x000fe40000000f00 */
[----:B------:R-:W-:Y:S01]  /*0d80*/  CS2R R78, SRZ ;  /* 0x00000000004e7805 */ /* 0x000fe2000001ff00 */
[----:B------:R-:W1:Y:S01]  /*0d90*/  @!P1 LDC.64 R34, c[0x0][0x390] ;  /* 0x0000e400ff229b82 */ /* 0x000e620000000a00 */
[----:B------:R-:W-:Y:S01]  /*0da0*/  @!P4 LEA.HI.X R29, R44, R29, R31, 0x2, P5 ;  /* 0x0000001d2c1dc211 */ /* 0x000fe200028f141f */
[----:B------:R-:W-:Y:S01]  /*0db0*/  @!P3 IMAD.WIDE.U32 R42, R19, R30, R42 ;  /* 0x0000001e132ab225 */ /* 0x000fe200078e002a */
[----:B------:R-:W-:-:S03]  /*0dc0*/  @!P2 MOV R44, R114 ;  /* 0x00000072002ca202 */ /* 0x000fc60000000f00 */
[----:B------:R1:W2:Y:S01]  /*0dd0*/  @!P4 LDG.E.64 R78, desc[UR6][R28.64] ;  /* 0x000000061c4ec981 */ /* 0x0002a2000c1e1b00 */
[----:B------:R-:W-:Y:S01]  /*0de0*/  ISETP.GE.U32.AND P4, PT, R22, UR4, PT ;  /* 0x0000000416007c0c */ /* 0x000fe2000bf86070 */
[----:B------:R-:W-:Y:S01]  /*0df0*/  @!P2 IMAD R48, R103, R40, RZ ;  /* 0x000000286730a224 */ /* 0x000fe200078e02ff */
[----:B------:R-:W-:Y:S01]  /*0e00*/  @!P3 IADD3 R43, PT, PT, R43, R51, RZ ;  /* 0x000000332b2bb210 */ /* 0x000fe20007ffe0ff */
[----:B------:R-:W1:Y:S01]  /*0e10*/  @!P6 LDC.64 R30, c[0x0][0x3e0] ;  /* 0x0000f800ff1eeb82 */ /* 0x000e620000000a00 */
[----:B0-----:R-:W-:Y:S02]  /*0e20*/  @!P3 LEA R38, P5, R42, R38, 0x2 ;  /* 0x000000262a26b211 */ /* 0x001fe400078a10ff */
[----:B------:R-:W-:Y:S01]  /*0e30*/  @!P2 MOV R45, R63 ;  /* 0x0000003f002da202 */ /* 0x000fe20000000f00 */
[----:B------:R-:W-:Y:S01]  /*0e40*/  @!P2 IMAD R49, R20, R41, R48 ;  /* 0x000000291431a224 */ /* 0x000fe200078e0230 */
[----:B------:R-:W-:Y:S01]  /*0e50*/  ISETP.GE.AND.EX P4, PT, R107, UR5, PT, P4 ;  /* 0x000000056b007c0c */ /* 0x000fe2000bf86340 */
[----:B-1----:R-:W-:Y:S01]  /*0e60*/  @!P1 IMAD R46, R11, R36, RZ ;  /* 0x000000240b2e9224 */ /* 0x002fe200078e02ff */
[----:B------:R-:W-:Y:S01]  /*0e70*/  @!P3 LEA.HI.X R39, R42, R39, R43, 0x2, P5 ;  /* 0x000000272a27b211 */ /* 0x000fe200028f142b */
[----:B------:R-:W-:Y:S01]  /*0e80*/  @!P2 IMAD.WIDE.U32 R40, R20, R40, R44 ;  /* 0x000000281428a225 */ /* 0x000fe200078e002c */
[----:B------:R-:W-:-:S02]  /*0e90*/  @!P1 MOV R42, R114 ;  /* 0x00000072002a9202 */ /* 0x000fc40000000f00 */
[----:B------:R-:W-:Y:S01]  /*0ea0*/  @!P1 MOV R43, R63 ;  /* 0x0000003f002b9202 */ /* 0x000fe20000000f00 */
[----:B------:R-:W-:Y:S01]  /*0eb0*/  @!P1 IMAD R45, R4, R37, R46 ;  /* 0x00000025042d9224 */ /* 0x000fe200078e022e */
[----:B------:R-:W-:Y:S02]  /*0ec0*/  @!P2 IADD3 R41, PT, PT, R41, R49, RZ ;  /* 0x000000312929a210 */ /* 0x000fe40007ffe0ff */
[----:B------:R-:W-:Y:S01]  /*0ed0*/  @!P2 LEA R32, P5, R40, R32, 0x2 ;  /* 0x000000202820a211 */ /* 0x000fe200078a10ff */
[----:B------:R-:W-:Y:S01]  /*0ee0*/  @!P1 IMAD.WIDE.U32 R36, R4, R36, R42 ;  /* 0x0000002404249225 */ /* 0x000fe200078e002a */
[----:B------:R-:W-:Y:S01]  /*0ef0*/  CS2R R80, SRZ ;  /* 0x0000000000507805 */ /* 0x000fe2000001ff00 */
[----:B------:R-:W0:Y:S01]  /*0f00*/  @!P6 LDC.64 R42, c[0x0][0x390] ;  /* 0x0000e400ff2aeb82 */ /* 0x000e220000000a00 */
[----:B------:R-:W-:Y:S02]  /*0f10*/  @!P2 LEA.HI.X R33, R40, R33, R41, 0x2, P5 ;  /* 0x000000212821a211 */ /* 0x000fe400028f1429 */
[----:B------:R-:W-:-:S02]  /*0f20*/  @!P1 IADD3 R37, PT, PT, R37, R45, RZ ;  /* 0x0000002d25259210 */ /* 0x000fc40007ffe0ff */
[C---:B------:R-:W-:Y:S02]  /*0f30*/  @!P1 LEA R34, P5, R36.reuse, R34, 0x2 ;  /* 0x0000002224229211 */ /* 0x040fe400078a10ff */
[----:B------:R-:W-:Y:S01]  /*0f40*/  CS2R R82, SRZ ;  /* 0x0000000000527805 */ /* 0x000fe2000001ff00 */
[----:B------:R1:W2:Y:S01]  /*0f50*/  @!P3 LDG.E.64 R80, desc[UR6][R38.64] ;  /* 0x000000062650b981 */ /* 0x0002a2000c1e1b00 */
[----:B------:R-:W0:Y:S01]  /*0f60*/  @!P4 LDC.64 R28, c[0x0][0x3e0] ;  /* 0x0000f800ff1ccb82 */ /* 0x000e220000000a00 */
[----:B------:R-:W-:Y:S02]  /*0f70*/  @!P1 LEA.HI.X R35, R36, R35, R37, 0x2, P5 ;  /* 0x0000002324239211 */ /* 0x000fe400028f1425 */
[----:B------:R-:W-:Y:S01]  /*0f80*/  ISETP.GE.U32.AND P3, PT, R23, UR4, PT ;  /* 0x0000000417007c0c */ /* 0x000fe2000bf66070 */
[----:B------:R-:W-:Y:S01]  /*0f90*/  @!P6 IMAD R36, R105, R30, RZ ;  /* 0x0000001e6924e224 */ /* 0x000fe200078e02ff */
[----:B------:R-:W-:Y:S01]  /*0fa0*/  ISETP.GE.U32.AND P5, PT, R24, UR4, PT ;  /* 0x0000000418007c0c */ /* 0x000fe2000bfa6070 */
[----:B------:R1:W3:Y:S01]  /*0fb0*/  @!P1 LDG.E.64 R82, desc[UR6][R34.64] ;  /* 0x0000000622529981 */ /* 0x0002e2000c1e1b00 */
[----:B------:R-:W-:-:S02]  /*0fc0*/  ISETP.GE.AND.EX P3, PT, R109, UR5, PT, P3 ;  /* 0x000000056d007c0c */ /* 0x000fc4000bf66330 */
[----:B------:R-:W-:Y:S01]  /*0fd0*/  CS2R R84, SRZ ;  /* 0x0000000000547805 */ /* 0x000fe2000001ff00 */
[----:B------:R-:W-:Y:S01]  /*0fe0*/  @!P6 IMAD R37, R21, R31, R36 ;  /* 0x0000001f1525e224 */ /* 0x000fe200078e0224 */
[----:B------:R-:W-:Y:S01]  /*0ff0*/  ISETP.GE.AND.EX P5, PT, R111, UR5, PT, P5 ;  /* 0x000000056f007c0c */ /* 0x000fe2000bfa6350 */
[----:B-1----:R-:W1:Y:S03]  /*1000*/  @!P4 LDC.64 R38, c[0x0][0x390] ;  /* 0x0000e400ff26cb82 */ /* 0x002e660000000a00 */
[----:B------:R1:W2:Y:S01]  /*1010*/  @!P2 LDG.E.64 R84, desc[UR6][R32.64] ;  /* 0x000000062054a981 */ /* 0x0002a2000c1e1b00 */
[----:B------:R-:W-:Y:S02]  /*1020*/  @!P6 MOV R34, R114 ;  /* 0x000000720022e202 */ /* 0x000fe40000000f00 */
[----:B------:R-:W-:Y:S02]  /*1030*/  @!P6 MOV R35, R63 ;  /* 0x0000003f0023e202 */ /* 0x000fe40000000f00 */
[----:B------:R-:W4:Y:S01]  /*1040*/  @!P3 LDC.64 R40, c[0x0][0x3e0] ;  /* 0x0000f800ff28bb82 */ /* 0x000f220000000a00 */
[----:B------:R-:W-:-:S05]  /*1050*/  @!P6 IMAD.WIDE.U32 R30, R21, R30, R34 ;  /* 0x0000001e151ee225 */ /* 0x000fca00078e0022 */
[----:B------:R-:W-:Y:S02]  /*1060*/  @!P6 IADD3 R31, PT, PT, R31, R37, RZ ;  /* 0x000000251f1fe210 */ /* 0x000fe40007ffe0ff */
[----:B------:R-:W-:Y:S02]  /*1070*/  CS2R R86, SRZ ;  /* 0x0000000000567805 */ /* 0x000fe4000001ff00 */
[C---:B0-----:R-:W-:Y:S01]  /*1080*/  @!P6 LEA R42, P2, R30.reuse, R42, 0x2 ;  /* 0x0000002a1e2ae211 */ /* 0x041fe200078410ff */
[----:B------:R-:W0:Y:S03]  /*1090*/  @!P5 LDC.64 R36, c[0x0][0x3e0] ;  /* 0x0000f800ff24db82 */ /* 0x000e260000000a00 */
[----:B------:R-:W-:Y:S01]  /*10a0*/  @!P6 LEA.HI.X R43, R30, R43, R31, 0x2, P2 ;  /* 0x0000002b1e2be211 */ /* 0x000fe200010f141f */
[----:B------:R-:W-:Y:S01]  /*10b0*/  @!P4 IMAD R30, R107, R28, RZ ;  /* 0x0000001c6b1ec224 */ /* 0x000fe200078e02ff */
[----:B------:R-:W-:-:S03]  /*10c0*/  @!P4 MOV R31, R63 ;  /* 0x0000003f001fc202 */ /* 0x000fc60000000f00 */
[C---:B------:R-:W-:Y:S01]  /*10d0*/  @!P4 IMAD R45, R22.reuse, R29, R30 ;  /* 0x0000001d162dc224 */ /* 0x040fe200078e021e */
[----:B------:R-:W-:Y:S01]  /*10e0*/  @!P4 MOV R30, R114 ;  /* 0x00000072001ec202 */ /* 0x000fe20000000f00 */
[----:B------:R-:W0:Y:S01]  /*10f0*/  @!P3 LDC.64 R34, c[0x0][0x390] ;  /* 0x0000e400ff22bb82 */ /* 0x000e220000000a00 */
[----:B------:R-:W-:Y:S01]  /*1100*/  ISETP.GE.U32.AND P2, PT, R25, UR4, PT ;  /* 0x0000000419007c0c */ /* 0x000fe2000bf46070 */
[----:B------:R-:W2:Y:S02]  /*1110*/  @!P6 LDG.E.64 R86, desc[UR6][R42.64] ;  /* 0x000000062a56e981 */ /* 0x000ea4000c1e1b00 */
[----:B------:R-:W-:Y:S01]  /*1120*/  @!P4 IMAD.WIDE.U32 R28, R22, R28, R30 ;  /* 0x0000001c161cc225 */ /* 0x000fe200078e001e */
[----:B------:R-:W-:-:S03]  /*1130*/  ISETP.GE.AND.EX P2, PT, R113, UR5, PT, P2 ;  /* 0x0000000571007c0c */ /* 0x000fc6000bf46320 */
[----:B------:R-:W5:Y:S01]  /*1140*/  @!P5 LDC.64 R30, c[0x0][0x390] ;  /* 0x0000e400ff1edb82 */ /* 0x000f620000000a00 */
[----:B------:R-:W-:Y:S02]  /*1150*/  @!P4 IADD3 R29, PT, PT, R29, R45, RZ ;  /* 0x0000002d1d1dc210 */ /* 0x000fe40007ffe0ff */
[----:B-1----:R-:W-:Y:S01]  /*1160*/  @!P4 LEA R38, P6, R28, R38, 0x2 ;  /* 0x000000261c26c211 */ /* 0x002fe200078c10ff */
[----:B----4-:R-:W-:-:S03]  /*1170*/  @!P3 IMAD R44, R109, R40, RZ ;  /* 0x000000286d2cb224 */ /* 0x010fc600078e02ff */
[----:B------:R-:W-:Y:S02]  /*1180*/  @!P4 LEA.HI.X R39, R28, R39, R29, 0x2, P6 ;  /* 0x000000271c27c211 */ /* 0x000fe400030f141d */
[----:B------:R-:W-:Y:S01]  /*1190*/  @!P3 MOV R28, R114 ;  /* 0x00000072001cb202 */ /* 0x000fe20000000f00 */
[----:B------:R-:W1:Y:S01]  /*11a0*/  @!P2 LDC.64 R32, c[0x0][0x3e0] ;  /* 0x0000f800ff20ab82 */ /* 0x000e620000000a00 */
[----:B------:R-:W-:Y:S01]  /*11b0*/  @!P3 MOV R29, R63 ;  /* 0x0000003f001db202 */ /* 0x000fe20000000f00 */
[----:B------:R-:W-:Y:S02]  /*11c0*/  @!P3 IMAD R45, R23, R41, R44 ;  /* 0x00000029172db224 */ /* 0x000fe400078e022c */
[----:B0-----:R-:W-:Y:S02]  /*11d0*/  @!P5 IMAD R46, R111, R36, RZ ;  /* 0x000000246f2ed224 */ /* 0x001fe400078e02ff */
[----:B------:R-:W-:Y:S01]  /*11e0*/  @!P3 IMAD.WIDE.U32 R40, R23, R40, R28 ;  /* 0x000000281728b225 */ /* 0x000fe200078e001c */
[----:B------:R-:W-:-:S02]  /*11f0*/  @!P5 MOV R28, R114 ;  /* 0x00000072001cd202 */ /* 0x000fc40000000f00 */
[----:B------:R-:W-:Y:S01]  /*1200*/  @!P5 MOV R29, R63 ;  /* 0x0000003f001dd202 */ /* 0x000fe20000000f00 */
[C---:B------:R-:W-:Y:S02]  /*1210*/  @!P5 IMAD R47, R24.reuse, R37, R46 ;  /* 0x00000025182fd224 */ /* 0x040fe400078e022e */
[----:B------:R-:W-:-:S03]  /*1220*/  @!P5 IMAD.WIDE.U32 R36, R24, R36, R28 ;  /* 0x000000241824d225 */ /* 0x000fc600078e001c */
[----:B------:R-:W0:Y:S01]  /*1230*/  @!P2 LDC.64 R28, c[0x0][0x390] ;  /* 0x0000e400ff1cab82 */ /* 0x000e220000000a00 */
[----:B------:R-:W-:Y:S02]  /*1240*/  @!P3 IADD3 R41, PT, PT, R41, R45, RZ ;  /* 0x0000002d2929b210 */ /* 0x000fe40007ffe0ff */
[C---:B------:R-:W-:Y:S02]  /*1250*/  @!P3 LEA R34, P6, R40.reuse, R34, 0x2 ;  /* 0x000000222822b211 */ /* 0x040fe400078c10ff */
[----:B------:R-:W-:Y:S02]  /*1260*/  @!P5 IADD3 R37, PT, PT, R37, R47, RZ ;  /* 0x0000002f2525d210 */ /* 0x000fe40007ffe0ff */
[----:B------:R-:W-:Y:S02]  /*1270*/  @!P3 LEA.HI.X R35, R40, R35, R41, 0x2, P6 ;  /* 0x000000232823b211 */ /* 0x000fe400030f1429 */
[C---:B-----5:R-:W-:Y:S02]  /*1280*/  @!P5 LEA R30, P6, R36.reuse, R30, 0x2 ;  /* 0x0000001e241ed211 */ /* 0x060fe400078c10ff */
[----:B------:R-:W-:Y:S01]  /*1290*/  CS2R R88, SRZ ;  /* 0x0000000000587805 */ /* 0x000fe2000001ff00 */
[----:B-1----:R-:W-:Y:S01]  /*12a0*/  @!P2 IMAD R40, R113, R32, RZ ;  /* 0x000000207128a224 */ /* 0x002fe200078e02ff */
[----:B------:R-:W-:-:S02]  /*12b0*/  @!P5 LEA.HI.X R31, R36, R31, R37, 0x2, P6 ;  /* 0x0000001f241fd211 */ /* 0x000fc400030f1425 */
[----:B------:R-:W-:Y:S02]  /*12c0*/  @!P2 MOV R36, R114 ;  /* 0x000000720024a202 */ /* 0x000fe40000000f00 */
[----:B------:R-:W-:Y:S02]  /*12d0*/  CS2R R90, SRZ ;  /* 0x00000000005a7805 */ /* 0x000fe4000001ff00 */
[----:B------:R-:W-:Y:S01]  /*12e0*/  @!P2 MOV R37, R63 ;  /* 0x0000003f0025a202 */ /* 0x000fe20000000f00 */
[C---:B------:R-:W-:Y:S01]  /*12f0*/  @!P2 IMAD R33, R25.reuse, R33, R40 ;  /* 0x000000211921a224 */ /* 0x040fe200078e0228 */
[----:B------:R-:W4:Y:S01]  /*1300*/  @!P4 LDG.E.64 R88, desc[UR6][R38.64] ;  /* 0x000000062658c981 */ /* 0x000f22000c1e1b00 */
[----:B------:R-:W-:-:S03]  /*1310*/  @!P2 IMAD.WIDE.U32 R36, R25, R32, R36 ;  /* 0x000000201924a225 */ /* 0x000fc600078e0024 */
[----:B------:R1:W5:Y:S01]  /*1320*/  @!P3 LDG.E.64 R90, desc[UR6][R34.64] ;  /* 0x00000006225ab981 */ /* 0x000362000c1e1b00 */
[----:B------:R-:W-:Y:S02]  /*1330*/  CS2R R92, SRZ ;  /* 0x00000000005c7805 */ /* 0x000fe4000001ff00 */
[----:B------:R-:W-:Y:S02]  /*1340*/  @!P2 IADD3 R32, PT, PT, R37, R33, RZ ;  /* 0x000000212520a210 */ /* 0x000fe40007ffe0ff */
[C---:B0-----:R-:W-:Y:S02]  /*1350*/  @!P2 LEA R28, P3, R36.reuse, R28, 0x2 ;  /* 0x0000001c241ca211 */ /* 0x041fe400078610ff */
[----:B------:R-:W-:Y:S01]  /*1360*/  CS2R R94, SRZ ;  /* 0x00000000005e7805 */ /* 0x000fe2000001ff00 */
[----:B------:R-:W5:Y:S01]  /*1370*/  @!P5 LDG.E.64 R92, desc[UR6][R30.64] ;  /* 0x000000061e5cd981 */ /* 0x000f62000c1e1b00 */
[----:B------:R-:W-:-:S05]  /*1380*/  @!P2 LEA.HI.X R29, R36, R29, R32, 0x2, P3 ;  /* 0x0000001d241da211 */ /* 0x000fca00018f1420 */
[----:B------:R0:W5:Y:S01]  /*1390*/  @!P2 LDG.E.64 R94, desc[UR6][R28.64] ;  /* 0x000000061c5ea981 */ /* 0x000162000c1e1b00 */
[----:B-1----:R-:W-:Y:S01]  /*13a0*/  FADD.FTZ R35, R64, R65 ;  /* 0x0000004140237221 */ /* 0x002fe20000010000 */
[----:B------:R-:W-:-:S04]  /*13b0*/  FMUL.FTZ R37, R65, R65 ;  /* 0x0000004141257220 */ /* 0x000fc80000410000 */
[----:B------:R-:W-:Y:S01]  /*13c0*/  FFMA.FTZ R34, R64, R64, R37 ;  /* 0x0000004040227223 */ /* 0x000fe20000010025 */
[----:B0-----:R-:W-:Y:S01]  /*13d0*/  FADD.FTZ R29, R66, R67 ;  /* 0x00000043421d7221 */ /* 0x001fe20000010000 */
[----:B------:R-:W-:-:S04]  /*13e0*/  FMUL.FTZ R31, R67, R67 ;  /* 0x00000043431f7220 */ /* 0x000fc80000410000 */
[----:B------:R-:W-:Y:S01]  /*13f0*/  FFMA.FTZ R28, R66, R66, R31 ;  /* 0x00000042421c7223 */ /* 0x000fe2000001001f */
[----:B------:R-:W-:Y:S01]  /*1400*/  FADD.FTZ R30, R68, R69 ;  /* 0x00000045441e7221 */ /* 0x000fe20000010000 */
[----:B------:R-:W-:-:S04]  /*1410*/  FMUL.FTZ R31, R69, R69 ;  /* 0x00000045451f7220 */ /* 0x000fc80000410000 */
[----:B------:R-:W-:Y:S01]  /*1420*/  FFMA.FTZ R31, R68, R68, R31 ;  /* 0x00000044441f7223 */ /* 0x000fe2000001001f */
[----:B------:R-:W-:Y:S01]  /*1430*/  ISETP.GT.AND P2, PT, R6, 0x1e, PT ;  /* 0x0000001e0600780c */ /* 0x000fe20003f44270 */
[----:B---3--:R-:W-:Y:S01]  /*1440*/  FADD.FTZ R32, R82, R83 ;  /* 0x0000005352207221 */ /* 0x008fe20000010000 */
[----:B------:R-:W-:-:S03]  /*1450*/  FMUL.FTZ R33, R83, R83 ;  /* 0x0000005353217220 */ /* 0x000fc60000410000 */
[----:B------:R-:W-:Y:S01]  /*1460*/  FADD.FTZ R32, RZ, R32 ;  /* 0x00000020ff207221 */ /* 0x000fe20000010000 */
[----:B------:R-:W-:-:S03]  /*1470*/  FFMA.FTZ R33, R82, R82, R33 ;  /* 0x0000005252217223 */ /* 0x000fc60000010021 */
[----:B------:R-:W-:Y:S01]  /*1480*/  FADD.FTZ R32, R32, R35 ;  /* 0x0000002320207221 */ /* 0x000fe20000010000 */
[----:B------:R-:W-:-:S03]  /*1490*/  FADD.FTZ R33, RZ, R33 ;  /* 0x00000021ff217221 */ /* 0x000fc60000010000 */
[----:B------:R-:W-:Y:S01]  /*14a0*/  FADD.FTZ R29, R32, R29 ;  /* 0x0000001d201d7221 */ /* 0x000fe20000010000 */
[----:B------:R-:W-:-:S03]  /*14b0*/  FADD.FTZ R33, R33, R34 ;  /* 0x0000002221217221 */ /* 0x000fc60000010000 */
[----:B------:R-:W-:Y:S01]  /*14c0*/  FADD.FTZ R29, R29, R30 ;  /* 0x0000001e1d1d7221 */ /* 0x000fe20000010000 */
[----:B------:R-:W-:Y:S01]  /*14d0*/  FADD.FTZ R30, R70, R71 ;  /* 0x00000047461e7221 */ /* 0x000fe20000010000 */
[----:B------:R-:W-:Y:S01]  /*14e0*/  FADD.FTZ R28, R33, R28 ;  /* 0x0000001c211c7221 */ /* 0x000fe20000010000 */
[----:B------:R-:W-:Y:S02]  /*14f0*/  FMUL.FTZ R33, R71, R71 ;  /* 0x0000004747217220 */ /* 0x000fe40000410000 */
[----:B------:R-:W-:Y:S01]  /*1500*/  FADD.FTZ R29, R29, R30 ;  /* 0x0000001e1d1d7221 */ /* 0x000fe20000010000 */
[----:B------:R-:W-:Y:S01]  /*1510*/  FADD.FTZ R28, R28, R31 ;  /* 0x0000001f1c1c7221 */ /* 0x000fe20000010000 */
[----:B------:R-:W-:Y:S01]  /*1520*/  FADD.FTZ R30, R72, R73 ;  /* 0x00000049481e7221 */ /* 0x000fe20000010000 */
[----:B------:R-:W-:Y:S01]  /*1530*/  FFMA.FTZ R33, R70, R70, R33 ;  /* 0x0000004646217223 */ /* 0x000fe20000010021 */
[----:B------:R-:W-:Y:S02]  /*1540*/  FMUL.FTZ R31, R73, R73 ;  /* 0x00000049491f7220 */ /* 0x000fe40000410000 */
[----:B------:R-:W-:Y:S01]  /*1550*/  FADD.FTZ R29, R29, R30 ;  /* 0x0000001e1d1d7221 */ /* 0x000fe20000010000 */
[----:B------:R-:W-:Y:S01]  /*1560*/  FADD.FTZ R28, R28, R33 ;  /* 0x000000211c1c7221 */ /* 0x000fe20000010000 */
[----:B------:R-:W-:Y:S01]  /*1570*/  FFMA.FTZ R31, R72, R72, R31 ;  /* 0x00000048481f7223 */ /* 0x000fe2000001001f */
[----:B------:R-:W-:Y:S01]  /*1580*/  FADD.FTZ R30, R74, R75 ;  /* 0x0000004b4a1e7221 */ /* 0x000fe20000010000 */
[----:B------:R-:W-:-:S02]  /*1590*/  FMUL.FTZ R33, R75, R75 ;  /* 0x0000004b4b217220 */ /* 0x000fc40000410000 */
[----:B------:R-:W-:Y:S01]  /*15a0*/  FADD.FTZ R28, R28, R31 ;  /* 0x0000001f1c1c7221 */ /* 0x000fe20000010000 */
[----:B------:R-:W-:Y:S01]  /*15b0*/  FADD.FTZ R29, R29, R30 ;  /* 0x0000001e1d1d7221 */ /* 0x000fe20000010000 */
[----:B------:R-:W-:Y:S01]  /*15c0*/  FFMA.FTZ R33, R74, R74, R33 ;  /* 0x0000004a4a217223 */ /* 0x000fe20000010021 */
[----:B--2---:R-:W-:Y:S01]  /*15d0*/  FMUL.FTZ R31, R77, R77 ;  /* 0x0000004d4d1f7220 */ /* 0x004fe20000410000 */
[----:B------:R-:W-:Y:S02]  /*15e0*/  FADD.FTZ R30, R76, R77 ;  /* 0x0000004d4c1e7221 */ /* 0x000fe40000010000 */
[----:B------:R-:W-:Y:S01]  /*15f0*/  FADD.FTZ R28, R28, R33 ;  /* 0x000000211c1c7221 */ /* 0x000fe20000010000 */
[----:B------:R-:W-:Y:S01]  /*1600*/  FFMA.FTZ R31, R76, R76, R31 ;  /* 0x0000004c4c1f7223 */ /* 0x000fe2000001001f */
[----:B------:R-:W-:Y:S01]  /*1610*/  FADD.FTZ R29, R29, R30 ;  /* 0x0000001e1d1d7221 */ /* 0x000fe20000010000 */
[----:B------:R-:W-:Y:S01]  /*1620*/  FMUL.FTZ R33, R79, R79 ;  /* 0x0000004f4f217220 */ /* 0x000fe20000410000 */
[----:B------:R-:W-:Y:S01]  /*1630*/  FADD.FTZ R30, R78, R79 ;  /* 0x0000004f4e1e7221 */ /* 0x000fe20000010000 */
[----:B------:R-:W-:Y:S01]  /*1640*/  FADD.FTZ R28, R28, R31 ;  /* 0x0000001f1c1c7221 */ /* 0x000fe20000010000 */
[----:B------:R-:W-:Y:S01]  /*1650*/  FMUL.FTZ R31, R81, R81 ;  /* 0x00000051511f7220 */ /* 0x000fe20000410000 */
[----:B------:R-:W-:Y:S01]  /*1660*/  FFMA.FTZ R33, R78, R78, R33 ;  /* 0x0000004e4e217223 */ /* 0x000fe20000010021 */
[----:B------:R-:W-:Y:S01]  /*1670*/  FADD.FTZ R29, R29, R30 ;  /* 0x0000001e1d1d7221 */ /* 0x000fe20000010000 */
[C---:B------:R-:W-:Y:S01]  /*1680*/  FADD.FTZ R30, R80.reuse, R81 ;  /* 0x00000051501e7221 */ /* 0x040fe20000010000 */
        /* <DEDUP_REMOVED lines=11> */
[----:B------:R-:W-:-:S02]  /*1740*/  FFMA.FTZ R31, R86, R86, R31 ;  /* 0x00000056561f7223 */ /* 0x000fc4000001001f */
[----:B------:R-:W-:Y:S02]  /*1750*/  FADD.FTZ R29, R29, R30 ;  /* 0x0000001e1d1d7221 */ /* 0x000fe40000010000 */
[----:B------:R-:W-:Y:S01]  /*1760*/  FADD.FTZ R28, R28, R31 ;  /* 0x0000001f1c1c7221 */ /* 0x000fe20000010000 */
[----:B----4-:R-:W-:Y:S01]  /*1770*/  FMUL.FTZ R33, R89, R89 ;  /* 0x0000005959217220 */ /* 0x010fe20000410000 */
[----:B------:R-:W-:-:S03]  /*1780*/  FADD.FTZ R30, R88, R89 ;  /* 0x00000059581e7221 */ /* 0x000fc60000010000 */
[----:B------:R-:W-:Y:S01]  /*1790*/  FFMA.FTZ R33, R88, R88, R33 ;  /* 0x0000005858217223 */ /* 0x000fe20000010021 */
[----:B-----5:R-:W-:Y:S01]  /*17a0*/  FMUL.FTZ R31, R91, R91 ;  /* 0x0000005b5b1f7220 */ /* 0x020fe20000410000 */
[----:B------:R-:W-:Y:S01]  /*17b0*/  FADD.FTZ R29, R29, R30 ;  /* 0x0000001e1d1d7221 */ /* 0x000fe20000010000 */
[----:B------:R-:W-:Y:S01]  /*17c0*/  FADD.FTZ R30, R90, R91 ;  /* 0x0000005b5a1e7221 */ /* 0x000fe20000010000 */
[----:B------:R-:W-:Y:S01]  /*17d0*/  FADD.FTZ R28, R28, R33 ;  /* 0x000000211c1c7221 */ /* 0x000fe20000010000 */
[----:B------:R-:W-:Y:S01]  /*17e0*/  FFMA.FTZ R31, R90, R90, R31 ;  /* 0x0000005a5a1f7223 */ /* 0x000fe2000001001f */
[----:B------:R-:W-:Y:S01]  /*17f0*/  FMUL.FTZ R33, R93, R93 ;  /* 0x0000005d5d217220 */ /* 0x000fe20000410000 */
        /* <DEDUP_REMOVED lines=47> */
.L_x_3677:
[----:B------:R-:W-:Y:S05]  /*1af0*/  BSYNC.RECONVERGENT B0 ;  /* 0x0000000000007941 */ /* 0x000fea0003800200 */
.L_x_3676:
        /* <DEDUP_REMOVED lines=46> */
.L_x_3679:
[----:B------:R-:W-:Y:S05]  /*1de0*/  BSYNC.RECONVERGENT B0 ;  /* 0x0000000000007941 */ /* 0x000fea0003800200 */
.L_x_3678:
        /* <DEDUP_REMOVED lines=24> */
.L_x_3682:
[----:B---3--:R-:W3:Y:S04]  /*1f70*/  LDG.E.STRONG.GPU R30, desc[UR6][R28.64] ;  /* 0x000000061c1e7981 */ /* 0x008ee8000c1ef900 */
[----:B---3--:R-:W-:Y:S01]  /*1f80*/  CCTL.IVALL ;  /* 0x00000000ff00798f */ /* 0x008fe20002000000 */
[----:B------:R-:W-:Y:S05]  /*1f90*/  YIELD ;  /* 0x0000000000007946 */ /* 0x000fea0003800000 */
[----:B------:R-:W-:-:S13]  /*1fa0*/  ISETP.NE.AND P2, PT, R30, R37, PT ;  /* 0x000000251e00720c */ /* 0x000fda0003f45270 */
[----:B------:R-:W-:Y:S05]  /*1fb0*/  @P2 BRA `(.L_x_3682) ;  /* 0xfffffffc00ec2947 */ /* 0x000fea000383ffff */
.L_x_3681:
        /* <DEDUP_REMOVED lines=15> */
.L_x_3684:
        /* <DEDUP_REMOVED lines=60> */
.L_x_3683:
        /* <DEDUP_REMOVED lines=35> */
.L_x_3685:
        /* <DEDUP_REMOVED lines=18> */
.L_x_3686:
        /* <DEDUP_REMOVED lines=9> */
.L_x_3687:
[----:B------:R-:W-:Y:S05]  /*2850*/  BSYNC.RECONVERGENT B0 ;  /* 0x0000000000007941 */ /* 0x000fea0003800200 */
.L_x_3680:
[----:B------:R-:W4:Y:S01]  /*2860*/  S2UR UR5, SR_CgaCtaId ;  /* 0x00000000000579c3 */ /* 0x000f220000008800 */
[----:B------:R-:W0:Y:S01]  /*2870*/  LDCU UR8, c[0x0][0x414] ;  /* 0x00008280ff0877ac */ /* 0x000e220008000800 */
[----:B--2---:R-:W-:Y:S01]  /*2880*/  SHF.L.U32 R36, R2, 0x1, RZ ;  /* 0x0000000102247819 */ /* 0x004fe200000006ff */
[----:B------:R-:W-:-:S03]  /*2890*/  UMOV UR4, 0x400 ;  /* 0x0000040000047882 */ /* 0x000fc60000000000 */
[----:B------:R-:W-:Y:S02]  /*28a0*/  LOP3.LUT R39, R36, 0x7e, RZ, 0xc0, !PT ;  /* 0x0000007e24277812 */ /* 0x000fe400078ec0ff */
[----:B-1-3--:R-:W1:Y:S02]  /*28b0*/  @P0 LDC.64 R34, c[0x0][0x388] ;  /* 0x0000e200ff220b82 */ /* 0x00ae640000000a00 */
[----:B------:R-:W-:-:S06]  /*28c0*/  IADD3 R39, PT, PT, R26, R39, RZ ;  /* 0x000000271a277210 */ /* 0x000fcc0007ffe0ff */
[----:B------:R-:W2:Y:S01]  /*28d0*/  LDC.64 R28, c[0x0][0x398] ;  /* 0x0000e600ff1c7b82 */ /* 0x000ea20000000a00 */
[----:B----4-:R-:W-:-:S07]  /*28e0*/  ULEA UR4, UR5, UR4, 0x18 ;  /* 0x0000000405047291 */ /* 0x010fce000f8ec0ff */
[----:B------:R-:W3:Y:S01]  /*28f0*/  LDC.64 R30, c[0x0][0x3a0] ;  /* 0x0000e800ff1e7b82 */ /* 0x000ee20000000a00 */
[----:B-1----:R-:W-:-:S04]  /*2900*/  @P0 IMAD.WIDE R36, R8, 0x8, R34 ;  /* 0x0000000808240825 */ /* 0x002fc800078e0222 */
[----:B0-----:R-:W-:Y:S01]  /*2910*/  @P0 FMUL.FTZ R34, R32, UR8 ;  /* 0x0000000820220c20 */ /* 0x001fe20008410000 */
[----:B------:R-:W-:Y:S01]  /*2920*/  @P0 FMUL.FTZ R35, R33, UR8 ;  /* 0x0000000821230c20 */ /* 0x000fe20008410000 */
[----:B------:R-:W-:Y:S04]  /*2930*/  @!P3 STS.64 [UR4+0x98], R32 ;  /* 0x00009820ff00b988 */ /* 0x000fe80008000a04 */
[----:B------:R-:W-:Y:S01]  /*2940*/  @P0 STG.E.64 desc[UR6][R36.64], R34 ;  /* 0x0000002224000986 */ /* 0x000fe2000c101b06 */
[C---:B--2---:R-:W-:Y:S01]  /*2950*/  IMAD.WIDE R28, R39.reuse, 0x4, R28 ;  /* 0x00000004271c7825 */ /* 0x044fe200078e021c */
[----:B------:R-:W-:Y:S03]  /*2960*/  BAR.SYNC.DEFER_BLOCKING 0x0 ;  /* 0x0000000000007b1d */ /* 0x000fe60000010000 */
[----:B---3--:R-:W-:-:S03]  /*2970*/  IMAD.WIDE R30, R39, 0x4, R30 ;  /* 0x00000004271e7825 */ /* 0x008fc600078e021e */
[----:B------:R-:W5:Y:S04]  /*2980*/  LDG.E.64 R28, desc[UR6][R28.64] ;  /* 0x000000061c1c7981 */ /* 0x000f68000c1e1b00 */
[----:B------:R-:W5:Y:S01]  /*2990*/  LDG.E.64 R30, desc[UR6][R30.64] ;  /* 0x000000061e1e7981 */ /* 0x000f62000c1e1b00 */
[----:B------:R-:W-:Y:S03]  /*29a0*/  BSSY.RECONVERGENT B0, `(.L_x_3688) ;  /* 0x0000368000007945 */ /* 0x000fe60003800200 */
        /* <DEDUP_REMOVED lines=11> */
[----:B------:R-:W-:Y:S05]  /*2a60*/  BRA.U UP0, `(.L_x_3689) ;  /* 0x00000015007c7547 */ /* 0x000fea000b800000 */
[----:B------:R-:W2:Y:S01]  /*2a70*/  LDCU.64 UR8, c[0x0][0x3e8] ;  /* 0x00007d00ff0877ac */ /* 0x000ea20008000a00 */
[----:B------:R-:W-:Y:S01]  /*2a80*/  BSSY.RECONVERGENT B1, `(.L_x_3690) ;  /* 0x0000019000017945 */ /* 0x000fe20003800200 */
[----:B--2---:R-:W-:Y:S02]  /*2a90*/  ISETP.GE.U32.AND P1, PT, R4, UR8, PT ;  /* 0x0000000804007c0c */ /* 0x004fe4000bf26070 */
[----:B------:R-:W-:Y:S02]  /*2aa0*/  ISETP.GE.U32.AND P2, PT, R10, UR8, PT ;  /* 0x000000080a007c0c */ /* 0x000fe4000bf46070 */
[----:B------:R-:W-:Y:S02]  /*2ab0*/  ISETP.GE.AND.EX P1, PT, R11, UR9, PT, P1 ;  /* 0x000000090b007c0c */ /* 0x000fe4000bf26310 */
[----:B------:R-:W-:Y:S02]  /*2ac0*/  ISETP.GE.U32.AND P5, PT, R12, UR8, PT ;  /* 0x000000080c007c0c */ /* 0x000fe4000bfa6070 */
[----:B------:R-:W-:-:S02]  /*2ad0*/  ISETP.GE.U32.AND P6, PT, R13, UR8, PT ;  /* 0x000000080d007c0c */ /* 0x000fc4000bfc6070 */
[----:B------:R-:W-:-:S07]  /*2ae0*/  ISETP.GE.AND.EX P2, PT, R27, UR9, PT, P2 ;  /* 0x000000091b007c0c */ /* 0x000fce000bf46320 */
[----:B------:R-:W-:Y:S06]  /*2af0*/  @P1 BRA `(.L_x_3691) ;  /* 0x0000000000441947 */ /* 0x000fec0003800000 */
[----:B------:R-:W2:Y:S01]  /*2b00*/  LDCU.64 UR10, c[0x0][0x3e0] ;  /* 0x00007c00ff0a77ac */ /* 0x000ea20008000a00 */
[----:B0-----:R-:W-:Y:S01]  /*2b10*/  MOV R32, R114 ;  /* 0x0000007200207202 */ /* 0x001fe20000000f00 */
[C---:B------:R-:W-:Y:S01]  /*2b20*/  FADD.FTZ R35, -R26.reuse, R82 ;  /* 0x000000521a237221 */ /* 0x040fe20000010100 */
[----:B------:R-:W-:Y:S01]  /*2b30*/  MOV R33, R63 ;  /* 0x0000003f00217202 */ /* 0x000fe20000000f00 */
[----:B------:R-:W0:Y:S01]  /*2b40*/  LDCU.64 UR4, c[0x0][0x380] ;  /* 0x00007000ff0477ac */ /* 0x000e220008000a00 */
[----:B------:R-:W-:Y:S01]  /*2b50*/  FADD.FTZ R83, -R26, R83 ;  /* 0x000000531a537221 */ /* 0x000fe20000010100 */
[----:B-1----:R-:W-:-:S03]  /*2b60*/  FMUL.FTZ R35, R35, R38 ;  /* 0x0000002623237220 */ /* 0x002fc60000410000 */
[----:B------:R-:W-:Y:S01]  /*2b70*/  FMUL.FTZ R40, R83, R38 ;  /* 0x0000002653287220 */ /* 0x000fe20000410000 */
[----:B-----5:R-:W-:Y:S01]  /*2b80*/  FFMA.FTZ R36, R28, R35, R30 ;  /* 0x000000231c247223 */ /* 0x020fe2000001001e */
[----:B--2---:R-:W-:Y:S02]  /*2b90*/  IMAD R37, R11, UR10, RZ ;  /* 0x0000000a0b257c24 */ /* 0x004fe4000f8e02ff */
[----:B------:R-:W-:-:S04]  /*2ba0*/  IMAD.WIDE.U32 R32, R4, UR10, R32 ;  /* 0x0000000a04207c25 */ /* 0x000fc8000f8e0020 */
[----:B------:R-:W-:Y:S01]  /*2bb0*/  IMAD R37, R4, UR11, R37 ;  /* 0x0000000b04257c24 */ /* 0x000fe2000f8e0225 */
[----:B0-----:R-:W-:-:S04]  /*2bc0*/  LEA R34, P1, R32, UR4, 0x2 ;  /* 0x0000000420227c11 */ /* 0x001fc8000f8210ff */
[----:B------:R-:W-:-:S04]  /*2bd0*/  IADD3 R37, PT, PT, R33, R37, RZ ;  /* 0x0000002521257210 */ /* 0x000fc80007ffe0ff */
[----:B------:R-:W-:Y:S01]  /*2be0*/  LEA.HI.X R35, R32, UR5, R37, 0x2, P1 ;  /* 0x0000000520237c11 */ /* 0x000fe200088f1425 */
[----:B------:R-:W-:-:S05]  /*2bf0*/  FFMA.FTZ R37, R29, R40, R31 ;  /* 0x000000281d257223 */ /* 0x000fca000001001f */
[----:B------:R2:W-:Y:S02]  /*2c00*/  STG.E.64 desc[UR6][R34.64], R36 ;  /* 0x0000002422007986 */ /* 0x0005e4000c101b06 */
.L_x_3691:
[----:B------:R-:W-:Y:S05]  /*2c10*/  BSYNC.RECONVERGENT B1 ;  /* 0x0000000000017941 */ /* 0x000fea0003800200 */
.L_x_3690:
[----:B------:R-:W-:Y:S04]  /*2c20*/  BSSY.RECONVERGENT B1, `(.L_x_3692) ;  /* 0x0000013000017945 */ /* 0x000fe80003800200 */
[----:B------:R-:W-:Y:S05]  /*2c30*/  @P2 BRA `(.L_x_3693) ;  /* 0x0000000000442947 */ /* 0x000fea0003800000 */
[----:B------:R-:W3:Y:S01]  /*2c40*/  LDCU.64 UR4, c[0x0][0x3e0] ;  /* 0x00007c00ff0477ac */ /* 0x000ee20008000a00 */
[----:B0-----:R-:W-:Y:S01]  /*2c50*/  MOV R32, R114 ;  /* 0x0000007200207202 */ /* 0x001fe20000000f00 */
[C---:B--2---:R-:W-:Y:S01]  /*2c60*/  FADD.FTZ R35, -R26.reuse, R64 ;  /* 0x000000401a237221 */ /* 0x044fe20000010100 */
[----:B------:R-:W-:Y:S01]  /*2c70*/  MOV R33, R63 ;  /* 0x0000003f00217202 */ /* 0x000fe20000000f00 */
[----:B------:R-:W0:Y:S01]  /*2c80*/  LDCU.64 UR10, c[0x0][0x380] ;  /* 0x00007000ff0a77ac */ /* 0x000e220008000a00 */
[----:B------:R-:W-:Y:S01]  /*2c90*/  FADD.FTZ R65, -R26, R65 ;  /* 0x000000411a417221 */ /* 0x000fe20000010100 */
[----:B-1----:R-:W-:-:S03]  /*2ca0*/  FMUL.FTZ R35, R35, R38 ;  /* 0x0000002623237220 */ /* 0x002fc60000410000 */
[----:B------:R-:W-:Y:S01]  /*2cb0*/  FMUL.FTZ R40, R65, R38 ;  /* 0x0000002641287220 */ /* 0x000fe20000410000 */
[----:B-----5:R-:W-:Y:S01]  /*2cc0*/  FFMA.FTZ R36, R28, R35, R30 ;  /* 0x000000231c247223 */ /* 0x020fe2000001001e */
[----:B---3--:R-:W-:Y:S02]  /*2cd0*/  IMAD R37, R27, UR4, RZ ;  /* 0x000000041b257c24 */ /* 0x008fe4000f8e02ff */
[----:B------:R-:W-:-:S04]  /*2ce0*/  IMAD.WIDE.U32 R32, R10, UR4, R32 ;  /* 0x000000040a207c25 */ /* 0x000fc8000f8e0020 */
[----:B------:R-:W-:Y:S01]  /*2cf0*/  IMAD R37, R10, UR5, R37 ;  /* 0x000000050a257c24 */ /* 0x000fe2000f8e0225 */
[----:B0-----:R-:W-:-:S04]  /*2d00*/  LEA R34, P1, R32, UR10, 0x2 ;  /* 0x0000000a20227c11 */ /* 0x001fc8000f8210ff */
[----:B------:R-:W-:-:S04]  /*2d10*/  IADD3 R37, PT, PT, R33, R37, RZ ;  /* 0x0000002521257210 */ /* 0x000fc80007ffe0ff */
[----:B------:R-:W-:Y:S01]  /*2d20*/  LEA.HI.X R35, R32, UR11, R37, 0x2, P1 ;  /* 0x0000000b20237c11 */ /* 0x000fe200088f1425 */
[----:B------:R-:W-:-:S05]  /*2d30*/  FFMA.FTZ R37, R29, R40, R31 ;  /* 0x000000281d257223 */ /* 0x000fca000001001f */
[----:B------:R3:W-:Y:S02]  /*2d40*/  STG.E.64 desc[UR6][R34.64], R36 ;  /* 0x0000002422007986 */ /* 0x0007e4000c101b06 */
.L_x_3693:
[----:B------:R-:W-:Y:S05]  /*2d50*/  BSYNC.RECONVERGENT B1 ;  /* 0x0000000000017941 */ /* 0x000fea0003800200 */
.L_x_3692:
        /* <DEDUP_REMOVED lines=10> */
[----:B------:R-:W4:Y:S01]  /*2e00*/  LDCU.64 UR4, c[0x0][0x3e0] ;  /* 0x00007c00ff0477ac */ /* 0x000f220008000a00 */
[----:B0-----:R-:W-:Y:S01]  /*2e10*/  MOV R32, R114 ;  /* 0x0000007200207202 */ /* 0x001fe20000000f00 */
[C---:B--23--:R-:W-:Y:S01]  /*2e20*/  FADD.FTZ R35, -R26.reuse, R66 ;  /* 0x000000421a237221 */ /* 0x04cfe20000010100 */
[----:B------:R-:W-:Y:S01]  /*2e30*/  MOV R33, R63 ;  /* 0x0000003f00217202 */ /* 0x000fe20000000f00 */
[----:B------:R-:W0:Y:S01]  /*2e40*/  LDCU.64 UR10, c[0x0][0x380] ;  /* 0x00007000ff0a77ac */ /* 0x000e220008000a00 */
[----:B------:R-:W-:Y:S01]  /*2e50*/  FADD.FTZ R67, -R26, R67 ;  /* 0x000000431a437221 */ /* 0x000fe20000010100 */
[----:B-1----:R-:W-:-:S03]  /*2e60*/  FMUL.FTZ R35, R35, R38 ;  /* 0x0000002623237220 */ /* 0x002fc60000410000 */
[----:B------:R-:W-:Y:S01]  /*2e70*/  FMUL.FTZ R40, R67, R38 ;  /* 0x0000002643287220 */ /* 0x000fe20000410000 */
[----:B-----5:R-:W-:Y:S01]  /*2e80*/  FFMA.FTZ R36, R28, R35, R30 ;  /* 0x000000231c247223 */ /* 0x020fe2000001001e */
[----:B----4-:R-:W-:Y:S02]  /*2e90*/  IMAD R37, R53, UR4, RZ ;  /* 0x0000000435257c24 */ /* 0x010fe4000f8e02ff */
[----:B------:R-:W-:-:S04]  /*2ea0*/  IMAD.WIDE.U32 R32, R12, UR4, R32 ;  /* 0x000000040c207c25 */ /* 0x000fc8000f8e0020 */
[----:B------:R-:W-:Y:S01]  /*2eb0*/  IMAD R37, R12, UR5, R37 ;  /* 0x000000050c257c24 */ /* 0x000fe2000f8e0225 */
[----:B0-----:R-:W-:-:S04]  /*2ec0*/  LEA R34, P5, R32, UR10, 0x2 ;  /* 0x0000000a20227c11 */ /* 0x001fc8000f8a10ff */
[----:B------:R-:W-:-:S04]  /*2ed0*/  IADD3 R37, PT, PT, R33, R37, RZ ;  /* 0x0000002521257210 */ /* 0x000fc80007ffe0ff */
[----:B------:R-:W-:Y:S01]  /*2ee0*/  LEA.HI.X R35, R32, UR11, R37, 0x2, P5 ;  /* 0x0000000b20237c11 */ /* 0x000fe2000a8f1425 */
[----:B------:R-:W-:-:S05]  /*2ef0*/  FFMA.FTZ R37, R29, R40, R31 ;  /* 0x000000281d257223 */ /* 0x000fca000001001f */
[----:B------:R4:W-:Y:S02]  /*2f00*/  STG.E.64 desc[UR6][R34.64], R36 ;  /* 0x0000002422007986 */ /* 0x0009e4000c101b06 */
.L_x_3695:
[----:B------:R-:W-:Y:S05]  /*2f10*/  BSYNC.RECONVERGENT B1 ;  /* 0x0000000000017941 */ /* 0x000fea0003800200 */
.L_x_3694:
[----:B------:R-:W-:Y:S04]  /*2f20*/  BSSY.RECONVERGENT B1, `(.L_x_3696) ;  /* 0x0000013000017945 */ /* 0x000fe80003800200 */
[----:B------:R-:W-:Y:S05]  /*2f30*/  @P6 BRA `(.L_x_3697) ;  /* 0x0000000000446947 */ /* 0x000fea0003800000 */
[----:B------:R-:W1:Y:S01]  /*2f40*/  LDCU.64 UR4, c[0x0][0x3e0] ;  /* 0x00007c00ff0477ac */ /* 0x000e620008000a00 */
[----:B0-----:R-:W-:Y:S01]  /*2f50*/  MOV R32, R114 ;  /* 0x0000007200207202 */ /* 0x001fe20000000f00 */
[C---:B--234-:R-:W-:Y:S01]  /*2f60*/  FADD.FTZ R35, -R26.reuse, R68 ;  /* 0x000000441a237221 */ /* 0x05cfe20000010100 */
[----:B------:R-:W-:Y:S01]  /*2f70*/  MOV R33, R63 ;  /* 0x0000003f00217202 */ /* 0x000fe20000000f00 */
[----:B------:R-:W0:Y:S01]  /*2f80*/  LDCU.64 UR10, c[0x0][0x380] ;  /* 0x00007000ff0a77ac */ /* 0x000e220008000a00 */
[----:B------:R-:W-:Y:S01]  /*2f90*/  FADD.FTZ R69, -R26, R69 ;  /* 0x000000451a457221 */ /* 0x000fe20000010100 */
[----:B-1----:R-:W-:-:S03]  /*2fa0*/  FMUL.FTZ R35, R35, R38 ;  /* 0x0000002623237220 */ /* 0x002fc60000410000 */
[----:B------:R-:W-:Y:S01]  /*2fb0*/  FMUL.FTZ R40, R69, R38 ;  /* 0x0000002645287220 */ /* 0x000fe20000410000 */
        /* <DEDUP_REMOVED lines=9> */
.L_x_3697:
[----:B------:R-:W-:Y:S05]  /*3050*/  BSYNC.RECONVERGENT B1 ;  /* 0x0000000000017941 */ /* 0x000fea0003800200 */
.L_x_3696:
        /* <DEDUP_REMOVED lines=10> */
[----:B-----5:R-:W-:-:S03]  /*3100*/  FFMA.FTZ R40, R28, R35, R30 ;  /* 0x000000231c287223 */ /* 0x020fc6000001001e */
[----:B------:R-:W-:Y:S01]  /*3110*/  FFMA.FTZ R41, R29, R36, R31 ;  /* 0x000000241d297223 */ /* 0x000fe2000001001f */
[----:B------:R-:W-:Y:S02]  /*3120*/  IMAD R37, R57, UR4, RZ ;  /* 0x0000000439257c24 */ /* 0x000fe4000f8e02ff */
[----:B------:R-:W-:-:S04]  /*3130*/  IMAD.WIDE.U32 R32, R14, UR4, R32 ;  /* 0x000000040e207c25 */ /* 0x000fc8000f8e0020 */
[----:B------:R-:W-:Y:S01]  /*3140*/  IMAD R37, R14, UR5, R37 ;  /* 0x000000050e257c24 */ /* 0x000fe2000f8e0225 */
[----:B0-----:R-:W-:-:S04]  /*3150*/  LEA R34, P1, R32, UR10, 0x2 ;  /* 0x0000000a20227c11 */ /* 0x001fc8000f8210ff */
[----:B------:R-:W-:-:S04]  /*3160*/  IADD3 R37, PT, PT, R33, R37, RZ ;  /* 0x0000002521257210 */ /* 0x000fc80007ffe0ff */
[----:B------:R-:W-:-:S05]  /*3170*/  LEA.HI.X R35, R32, UR11, R37, 0x2, P1 ;  /* 0x0000000b20237c11 */ /* 0x000fca00088f1425 */
[----:B------:R0:W-:Y:S02]  /*3180*/  STG.E.64 desc[UR6][R34.64], R40 ;  /* 0x0000002822007986 */ /* 0x0001e4000c101b06 */
.L_x_3699:
[----:B------:R-:W-:Y:S05]  /*3190*/  BSYNC.RECONVERGENT B1 ;  /* 0x0000000000017941 */ /* 0x000fea0003800200 */
.L_x_3698:
        /* <DEDUP_REMOVED lines=19> */
.L_x_3701:
[----:B------:R-:W-:Y:S05]  /*32d0*/  BSYNC.RECONVERGENT B1 ;  /* 0x0000000000017941 */ /* 0x000fea0003800200 */
.L_x_3700:
        /* <DEDUP_REMOVED lines=27> */
.L_x_3703:
[----:B------:R-:W-:Y:S05]  /*3490*/  BSYNC.RECONVERGENT B1 ;  /* 0x0000000000017941 */ /* 0x000fea0003800200 */
.L_x_3702:
        /* <DEDUP_REMOVED lines=19> */
.L_x_3705:
[----:B------:R-:W-:Y:S05]  /*35d0*/  BSYNC.RECONVERGENT B1 ;  /* 0x0000000000017941 */ /* 0x000fea0003800200 */
.L_x_3704:
        /* <DEDUP_REMOVED lines=19> */
.L_x_3707:
[----:B------:R-:W-:Y:S05]  /*3710*/  BSYNC.RECONVERGENT B1 ;  /* 0x0000000000017941 */ /* 0x000fea0003800200 */
.L_x_3706:
        /* <DEDUP_REMOVED lines=19> */
.L_x_3709:
[----:B------:R-:W-:Y:S05]  /*3850*/  BSYNC.RECONVERGENT B1 ;  /* 0x0000000000017941 */ /* 0x000fea0003800200 */
.L_x_3708:
        /* <DEDUP_REMOVED lines=29> */
.L_x_3711:
[----:B------:R-:W-:Y:S05]  /*3a30*/  BSYNC.RECONVERGENT B1 ;  /* 0x0000000000017941 */ /* 0x000fea0003800200 */
.L_x_3710:
        /* <DEDUP_REMOVED lines=8> */
[----:B-1----:R-:W-:-:S04]  /*3ac0*/  FMUL.FTZ R37, R37, R38 ;  /* 0x0000002625257220 */ /* 0x002fc80000410000 */
[----:B-----5:R-:W-:Y:S01]  /*3ad0*/  FFMA.FTZ R40, R28, R37, R30 ;  /* 0x000000251c287223 */ /* 0x020fe2000001001e */
[----:B------:R-:W-:Y:S02]  /*3ae0*/  IMAD R36, R105, UR4, RZ ;  /* 0x0000000469247c24 */ /* 0x000fe4000f8e02ff */
[----:B------:R-:W-:-:S04]  /*3af0*/  IMAD.WIDE.U32 R34, R21, UR4, R32 ;  /* 0x0000000415227c25 */ /* 0x000fc8000f8e0020 */
[----:B------:R-:W-:Y:S01]  /*3b00*/  IMAD R33, R21, UR5, R36 ;  /* 0x0000000515217c24 */ /* 0x000fe2000f8e0224 */
[----:B0-----:R-:W-:Y:S01]  /*3b10*/  LEA R32, P5, R34, UR10, 0x2 ;  /* 0x0000000a22207c11 */ /* 0x001fe2000f8a10ff */
[----:B------:R-:W-:-:S03]  /*3b20*/  FMUL.FTZ R36, R87, R38 ;  /* 0x0000002657247220 */ /* 0x000fc60000410000 */
[----:B------:R-:W-:Y:S01]  /*3b30*/  IADD3 R33, PT, PT, R35, R33, RZ ;  /* 0x0000002123217210 */ /* 0x000fe20007ffe0ff */
[----:B------:R-:W-:-:S03]  /*3b40*/  FFMA.FTZ R41, R29, R36, R31 ;  /* 0x000000241d297223 */ /* 0x000fc6000001001f */
[----:B------:R-:W-:-:S05]  /*3b50*/  LEA.HI.X R33, R34, UR11, R33, 0x2, P5 ;  /* 0x0000000b22217c11 */ /* 0x000fca000a8f1421 */
[----:B------:R0:W-:Y:S02]  /*3b60*/  STG.E.64 desc[UR6][R32.64], R40 ;  /* 0x0000002820007986 */ /* 0x0001e4000c101b06 */
.L_x_3713:
[----:B------:R-:W-:Y:S05]  /*3b70*/  BSYNC.RECONVERGENT B1 ;  /* 0x0000000000017941 */ /* 0x000fea0003800200 */
.L_x_3712:
        /* <DEDUP_REMOVED lines=19> */
.L_x_3715:
[----:B------:R-:W-:Y:S05]  /*3cb0*/  BSYNC.RECONVERGENT B1 ;  /* 0x0000000000017941 */ /* 0x000fea0003800200 */
.L_x_3714:
        /* <DEDUP_REMOVED lines=19> */
.L_x_3717:
[----:B------:R-:W-:Y:S05]  /*3df0*/  BSYNC.RECONVERGENT B1 ;  /* 0x0000000000017941 */ /* 0x000fea0003800200 */
.L_x_3716:
        /* <DEDUP_REMOVED lines=19> */
.L_x_3719:
[----:B------:R-:W-:Y:S05]  /*3f30*/  BSYNC.RECONVERGENT B1 ;  /* 0x0000000000017941 */ /* 0x000fea0003800200 */
.L_x_3718:
[----:B------:R-:W-:Y:S05]  /*3f40*/  @P4 BRA `(.L_x_3720) ;  /* 0x0000002000344947 */ /* 0x000fea0003800000 */
[----:B------:R-:W2:Y:S01]  /*3f50*/  LDCU.64 UR4, c[0x0][0x3e0] ;  /* 0x00007c00ff0477ac */ /* 0x000ea20008000a00 */
[----:B------:R-:W-:Y:S01]  /*3f60*/  MOV R62, R114 ;  /* 0x00000072003e7202 */ /* 0x000fe20000000f00 */
[C---:B0-----:R-:W-:Y:S01]  /*3f70*/  FADD.FTZ R33, -R26.reuse, R94 ;  /* 0x0000005e1a217221 */ /* 0x041fe20000010100 */
[----:B------:R-:W-:Y:S01]  /*3f80*/  FADD.FTZ R95, -R26, R95 ;  /* 0x0000005f1a5f7221 */ /* 0x000fe20000010100 */
[----:B------:R-:W0:Y:S02]  /*3f90*/  LDCU.64 UR8, c[0x0][0x380] ;  /* 0x00007000ff0877ac */ /* 0x000e240008000a00 */
[-C--:B-1----:R-:W-:Y:S01]  /*3fa0*/  FMUL.FTZ R33, R33, R38.reuse ;  /* 0x0000002621217220 */ /* 0x082fe20000410000 */
[----:B------:R-:W-:-:S03]  /*3fb0*/  FMUL.FTZ R38, R95, R38 ;  /* 0x000000265f267220 */ /* 0x000fc60000410000 */
[----:B-----5:R-:W-:Y:S01]  /*3fc0*/  FFMA.FTZ R28, R28, R33, R30 ;  /* 0x000000211c1c7223 */ /* 0x020fe2000001001e */
[----:B------:R-:W-:Y:S01]  /*3fd0*/  FFMA.FTZ R29, R29, R38, R31 ;  /* 0x000000261d1d7223 */ /* 0x000fe2000001001f */
[----:B--2---:R-:W-:Y:S02]  /*3fe0*/  IMAD R32, R113, UR4, RZ ;  /* 0x0000000471207c24 */ /* 0x004fe4000f8e02ff */
[----:B------:R-:W-:-:S04]  /*3ff0*/  IMAD.WIDE.U32 R62, R25, UR4, R62 ;  /* 0x00000004193e7c25 */ /* 0x000fc8000f8e003e */
[----:B---34-:R-:W-:Y:S01]  /*4000*/  IMAD R35, R25, UR5, R32 ;  /* 0x0000000519237c24 */ /* 0x018fe2000f8e0220 */
[----:B0-----:R-:W-:-:S04]  /*4010*/  LEA R32, P1, R62, UR8, 0x2 ;  /* 0x000000083e207c11 */ /* 0x001fc8000f8210ff */
[----:B------:R-:W-:-:S04]  /*4020*/  IADD3 R35, PT, PT, R63, R35, RZ ;  /* 0x000000233f237210 */ /* 0x000fc80007ffe0ff */
[----:B------:R-:W-:-:S05]  /*4030*/  LEA.HI.X R33, R62, UR9, R35, 0x2, P1 ;  /* 0x000000093e217c11 */ /* 0x000fca00088f1423 */
[----:B------:R0:W-:Y:S01]  /*4040*/  STG.E.64 desc[UR6][R32.64], R28 ;  /* 0x0000001c20007986 */ /* 0x0001e2000c101b06 */
[----:B------:R-:W-:Y:S05]  /*4050*/  BRA `(.L_x_3720) ;  /* 0x0000001c00f07947 */ /* 0x000fea0003800000 */
.L_x_3689:
[----:B------:R-:W2:Y:S01]  /*4060*/  LDCU.64 UR10, c[0x0][0x3e8] ;  /* 0x00007d00ff0a77ac */ /* 0x000ea20008000a00 */
[----:B------:R-:W-:Y:S01]  /*4070*/  BSSY.RECONVERGENT B1, `(.L_x_3721) ;  /* 0x0000021000017945 */ /* 0x000fe20003800200 */
[----:B--2---:R-:W-:Y:S02]  /*4080*/  ISETP.GE.U32.AND P3, PT, R10, UR10, PT ;  /* 0x0000000a0a007c0c */ /* 0x004fe4000bf66070 */
[----:B------:R-:W-:Y:S02]  /*4090*/  ISETP.GE.U32.AND P5, PT, R12, UR10, PT ;  /* 0x0000000a0c007c0c */ /* 0x000fe4000bfa6070 */
[----:B------:R-:W-:Y:S02]  /*40a0*/  ISETP.GE.U32.AND P2, PT, R13, UR10, PT ;  /* 0x0000000a0d007c0c */ /* 0x000fe4000bf46070 */
[----:B------:R-:W-:Y:S01]  /*40b0*/  ISETP.GE.AND.EX P3, PT, R27, UR11, PT, P3 ;  /* 0x0000000b1b007c0c */ /* 0x000fe2000bf66330 */
[----:B------:R-:W-:-:S12]  /*40c0*/  @P1 BRA `(.L_x_3722) ;  /* 0x00000000006c1947 */ /* 0x000fd80003800000 */
[C---:B------:R-:W-:Y:S01]  /*40d0*/  FADD.FTZ R33, -R26.reuse, R82 ;  /* 0x000000521a217221 */ /* 0x040fe20000010100 */
[----:B------:R-:W-:Y:S01]  /*40e0*/  FADD.FTZ R83, -R26, R83 ;  /* 0x000000531a537221 */ /* 0x000fe20000010100 */
[----:B------:R-:W2:Y:S01]  /*40f0*/  LDCU.64 UR4, c[0x0][0x3e0] ;  /* 0x00007c00ff0477ac */ /* 0x000ea20008000a00 */
[----:B------:R-:W-:Y:S01]  /*4100*/  MOV R35, R63 ;  /* 0x0000003f00237202 */ /* 0x000fe20000000f00 */
[-C--:B-1----:R-:W-:Y:S01]  /*4110*/  FMUL.FTZ R33, R33, R38.reuse ;  /* 0x0000002621217220 */ /* 0x082fe20000410000 */
[----:B------:R-:W-:Y:S01]  /*4120*/  FMUL.FTZ R34, R83, R38 ;  /* 0x0000002653227220 */ /* 0x000fe20000410000 */
[----:B------:R-:W1:Y:S02]  /*4130*/  LDCU.64 UR8, c[0x0][0x380] ;  /* 0x00007000ff0877ac */ /* 0x000e640008000a00 */
[----:B-----5:R-:W-:Y:S01]  /*4140*/  FFMA.FTZ R39, R28, R33, R30 ;  /* 0x000000211c277223 */ /* 0x020fe2000001001e */
[----:B------:R-:W-:Y:S01]  /*4150*/  FFMA.FTZ R40, R29, R34, R31 ;  /* 0x000000221d287223 */ /* 0x000fe2000001001f */
[----:B------:R-:W-:-:S02]  /*4160*/  MOV R34, R114 ;  /* 0x0000007200227202 */ /* 0x000fc40000000f00 */
[----:B0-----:R-:W-:Y:S01]  /*4170*/  FMUL.FTZ R32, R39, -1.4426950216293334961 ;  /* 0xbfb8aa3b27207820 */ /* 0x001fe20000410000 */
[----:B------:R-:W-:-:S05]  /*4180*/  FMUL.FTZ R33, R40, -1.4426950216293334961 ;  /* 0xbfb8aa3b28217820 */ /* 0x000fca0000410000 */
[----:B------:R-:W0:Y:S01]  /*4190*/  MUFU.EX2 R32, R32 ;  /* 0x0000002000207308 */ /* 0x000e220000000800 */
[----:B--2---:R-:W-:-:S03]  /*41a0*/  IMAD R41, R11, UR4, RZ ;  /* 0x000000040b297c24 */ /* 0x004fc6000f8e02ff */
[----:B------:R-:W2:Y:S01]  /*41b0*/  MUFU.EX2 R33, R33 ;  /* 0x0000002100217308 */ /* 0x000ea20000000800 */
[----:B------:R-:W-:-:S04]  /*41c0*/  IMAD.WIDE.U32 R34, R4, UR4, R34 ;  /* 0x0000000404227c25 */ /* 0x000fc8000f8e0022 */
[----:B------:R-:W-:Y:S02]  /*41d0*/  IMAD R41, R4, UR5, R41 ;  /* 0x0000000504297c24 */ /* 0x000fe4000f8e0229 */
[----:B0-----:R-:W-:Y:S01]  /*41e0*/  FADD.FTZ R36, R32, 1 ;  /* 0x3f80000020247421 */ /* 0x001fe20000010000 */
[C---:B-1----:R-:W-:Y:S02]  /*41f0*/  LEA R32, P1, R34.reuse, UR8, 0x2 ;  /* 0x0000000822207c11 */ /* 0x042fe4000f8210ff */
        /* <DEDUP_REMOVED lines=8> */
.L_x_3722:
[----:B------:R-:W-:Y:S05]  /*4280*/  BSYNC.RECONVERGENT B1 ;  /* 0x0000000000017941 */ /* 0x000fea0003800200 */
.L_x_3721:
[----:B------:R-:W-:Y:S04]  /*4290*/  BSSY.RECONVERGENT B1, `(.L_x_3723) ;  /* 0x000001d000017945 */ /* 0x000fe80003800200 */
[----:B------:R-:W-:Y:S05]  /*42a0*/  @P3 BRA `(.L_x_3724) ;  /* 0x00000000006c3947 */ /* 0x000fea0003800000 */
[C---:B--2---:R-:W-:Y:S01]  /*42b0*/  FADD.FTZ R33, -R26.reuse, R64 ;  /* 0x000000401a217221 */ /* 0x044fe20000010100 */
        /* <DEDUP_REMOVED lines=26> */
.L_x_3724:
[----:B------:R-:W-:Y:S05]  /*4460*/  BSYNC.RECONVERGENT B1 ;  /* 0x0000000000017941 */ /* 0x000fea0003800200 */
.L_x_3723:
        /* <DEDUP_REMOVED lines=10> */
[C---:B--23--:R-:W-:Y:S01]  /*4510*/  FADD.FTZ R33, -R26.reuse, R66 ;  /* 0x000000421a217221 */ /* 0x04cfe20000010100 */
        /* <DEDUP_REMOVED lines=26> */
.L_x_3726:
[----:B------:R-:W-:Y:S05]  /*46c0*/  BSYNC.RECONVERGENT B1 ;  /* 0x0000000000017941 */ /* 0x000fea0003800200 */
.L_x_3725:
[----:B------:R-:W-:Y:S04]  /*46d0*/  BSSY.RECONVERGENT B1, `(.L_x_3727) ;  /* 0x000001d000017945 */ /* 0x000fe80003800200 */
[----:B------:R-:W-:Y:S05]  /*46e0*/  @P2 BRA `(.L_x_3728) ;  /* 0x00000000006c2947 */ /* 0x000fea0003800000 */
[C---:B--234-:R-:W-:Y:S01]  /*46f0*/  FADD.FTZ R33, -R26.reuse, R68 ;  /* 0x000000441a217221 */ /* 0x05cfe20000010100 */
        /* <DEDUP_REMOVED lines=26> */
.L_x_3728:
[----:B------:R-:W-:Y:S05]  /*48a0*/  BSYNC.RECONVERGENT B1 ;  /* 0x0000000000017941 */ /* 0x000fea0003800200 */
.L_x_3727:
[----:B------:R-:W-:Y:S04]  /*48b0*/  BSSY.RECONVERGENT B1, `(.L_x_3729) ;  /* 0x000001d000017945 */ /* 0x000fe80003800200 */
[----:B------:R-:W-:Y:S05]  /*48c0*/  @P1 BRA `(.L_x_3730) ;  /* 0x00000000006c1947 */ /* 0x000fea0003800000 */
[C---:B0-234-:R-:W-:Y:S01]  /*48d0*/  FADD.FTZ R33, -R26.reuse, R70 ;  /* 0x000000461a217221 */ /* 0x05dfe20000010100 */
[----:B------:R-:W-:Y:S01]  /*48e0*/  FADD.FTZ R71, -R26, R71 ;  /* 0x000000471a477221 */ /* 0x000fe20000010100 */
[----:B------:R-:W0:Y:S01]  /*48f0*/  LDCU.64 UR4, c[0x0][0x3e0] ;  /* 0x00007c00ff0477ac */ /* 0x000e220008000a00 */
[----:B------:R-:W-:Y:S01]  /*4900*/  MOV R35, R63 ;  /* 0x0000003f00237202 */ /* 0x000fe20000000f00 */
        /* <DEDUP_REMOVED lines=14> */
[C---:B-1----:R-:W-:Y:S02]  /*49f0*/  LEA R32, P1, R34.reuse, UR8, 0x2 ;  /* 0x0000000822207c11 */ /* 0x042fe4000f8210ff */
[----:B------:R-:W-:Y:S01]  /*4a00*/  IADD3 R43, PT, PT, R35, R43, RZ ;  /* 0x0000002b232b7210 */ /* 0x000fe20007ffe0ff */
[----:B0-----:R-:W-:Y:S02]  /*4a10*/  FADD.FTZ R39, R33, 1 ;  /* 0x3f80000021277421 */ /* 0x001fe40000010000 */
[----:B------:R-:W0:Y:S01]  /*4a20*/  MUFU.RCP R36, R36 ;  /* 0x0000002400247308 */ /* 0x000e220000001000 */
[----:B------:R-:W-:-:S07]  /*4a30*/  LEA.HI.X R33, R34, UR9, R43, 0x2, P1 ;  /* 0x0000000922217c11 */ /* 0x000fce00088f142b */
[----:B------:R-:W1:Y:S01]  /*4a40*/  MUFU.RCP R37, R39 ;  /* 0x0000002700257308 */ /* 0x000e620000001000 */
[----:B0-----:R-:W-:Y:S01]  /*4a50*/  FMUL.FTZ R36, R41, R36 ;  /* 0x0000002429247220 */ /* 0x001fe20000410000 */
[----:B-1----:R-:W-:-:S05]  /*4a60*/  FMUL.FTZ R37, R40, R37 ;  /* 0x0000002528257220 */ /* 0x002fca0000410000 */
[----:B------:R0:W-:Y:S02]  /*4a70*/  STG.E.64 desc[UR6][R32.64], R36 ;  /* 0x0000002420007986 */ /* 0x0001e4000c101b06 */
.L_x_3730:
[----:B------:R-:W-:Y:S05]  /*4a80*/  BSYNC.RECONVERGENT B1 ;  /* 0x0000000000017941 */ /* 0x000fea0003800200 */
.L_x_3729:
        /* <DEDUP_REMOVED lines=29> */
.L_x_3732:
[----:B------:R-:W-:Y:S05]  /*4c60*/  BSYNC.RECONVERGENT B1 ;  /* 0x0000000000017941 */ /* 0x000fea0003800200 */
.L_x_3731:
        /* <DEDUP_REMOVED lines=10> */
[C---:B0-234-:R-:W-:Y:S01]  /*4d10*/  FADD.FTZ R33, -R26.reuse, R74 ;  /* 0x0000004a1a217221 */ /* 0x05dfe20000010100 */
[----:B------:R-:W-:Y:S01]  /*4d20*/  FADD.FTZ R75, -R26, R75 ;  /* 0x0000004b1a4b7221 */ /* 0x000fe20000010100 */
        /* <DEDUP_REMOVED lines=17> */
[----:B------:R-:W-:-:S03]  /*4e40*/  IMAD.WIDE.U32 R32, R16, UR4, R32 ;  /* 0x0000000410207c25 */ /* 0x000fc6000f8e0020 */
[----:B-1----:R-:W-:-:S04]  /*4e50*/  LEA R34, P4, R32, UR8, 0x2 ;  /* 0x0000000820227c11 */ /* 0x002fc8000f8810ff */
[----:B------:R-:W1:Y:S01]  /*4e60*/  MUFU.RCP R37, R39 ;  /* 0x0000002700257308 */ /* 0x000e620000001000 */
[----:B------:R-:W-:-:S04]  /*4e70*/  IADD3 R35, PT, PT, R33, R35, RZ ;  /* 0x0000002321237210 */ /* 0x000fc80007ffe0ff */
[----:B------:R-:W-:Y:S01]  /*4e80*/  LEA.HI.X R35, R32, UR9, R35, 0x2, P4 ;  /* 0x0000000920237c11 */ /* 0x000fe2000a0f1423 */
[----:B0-----:R-:W-:Y:S01]  /*4e90*/  FMUL.FTZ R36, R41, R36 ;  /* 0x0000002429247220 */ /* 0x001fe20000410000 */
[----:B-1----:R-:W-:-:S05]  /*4ea0*/  FMUL.FTZ R37, R40, R37 ;  /* 0x0000002528257220 */ /* 0x002fca0000410000 */
[----:B------:R0:W-:Y:S02]  /*4eb0*/  STG.E.64 desc[UR6][R34.64], R36 ;  /* 0x0000002422007986 */ /* 0x0001e4000c101b06 */
.L_x_3734:
[----:B------:R-:W-:Y:S05]  /*4ec0*/  BSYNC.RECONVERGENT B1 ;  /* 0x0000000000017941 */ /* 0x000fea0003800200 */
.L_x_3733:
        /* <DEDUP_REMOVED lines=29> */
.L_x_3736:
[----:B------:R-:W-:Y:S05]  /*50a0*/  BSYNC.RECONVERGENT B1 ;  /* 0x0000000000017941 */ /* 0x000fea0003800200 */
.L_x_3735:
[----:B------:R-:W-:Y:S04]  /*50b0*/  BSSY.RECONVERGENT B1, `(.L_x_3737) ;  /* 0x000001d000017945 */ /* 0x000fe80003800200 */
[----:B------:R-:W-:Y:S05]  /*50c0*/  @P5 BRA `(.L_x_3738) ;  /* 0x00000000006c5947 */ /* 0x000fea0003800000 */
        /* <DEDUP_REMOVED lines=27> */
.L_x_3738:
[----:B------:R-:W-:Y:S05]  /*5280*/  BSYNC.RECONVERGENT B1 ;  /* 0x0000000000017941 */ /* 0x000fea0003800200 */
.L_x_3737:
        /* <DEDUP_REMOVED lines=29> */
.L_x_3740:
[----:B------:R-:W-:Y:S05]  /*5460*/  BSYNC.RECONVERGENT B1 ;  /* 0x0000000000017941 */ /* 0x000fea0003800200 */
.L_x_3739:
        /* <DEDUP_REMOVED lines=39> */
.L_x_3742:
[----:B------:R-:W-:Y:S05]  /*56e0*/  BSYNC.RECONVERGENT B1 ;  /* 0x0000000000017941 */ /* 0x000fea0003800200 */
.L_x_3741:
        /* <DEDUP_REMOVED lines=29> */
.L_x_3744:
[----:B------:R-:W-:Y:S05]  /*58c0*/  BSYNC.RECONVERGENT B1 ;  /* 0x0000000000017941 */ /* 0x000fea0003800200 */
.L_x_3743:
        /* <DEDUP_REMOVED lines=29> */
.L_x_3746:
[----:B------:R-:W-:Y:S05]  /*5aa0*/  BSYNC.RECONVERGENT B1 ;  /* 0x0000000000017941 */ /* 0x000fea0003800200 */
.L_x_3745:
        /* <DEDUP_REMOVED lines=29> */
.L_x_3748:
[----:B------:R-:W-:Y:S05]  /*5c80*/  BSYNC.RECONVERGENT B1 ;  /* 0x0000000000017941 */ /* 0x000fea0003800200 */
.L_x_3747:
        /* <DEDUP_REMOVED lines=29> */
.L_x_3750:
[----:B------:R-:W-:Y:S05]  /*5e60*/  BSYNC.RECONVERGENT B1 ;  /* 0x0000000000017941 */ /* 0x000fea0003800200 */
.L_x_3749:
        /* <DEDUP_REMOVED lines=21> */
[----:B------:R-:W0:Y:S03]  /*5fc0*/  MUFU.RCP R30, R30 ;  /* 0x0000001e001e7308 */ /* 0x000e260000001000 */
[----:B------:R-:W-:-:S05]  /*5fd0*/  LEA.HI.X R29, R62, UR9, R29, 0x2, P1 ;  /* 0x000000093e1d7c11 */ /* 0x000fca00088f141d */
[----:B------:R-:W1:Y:S01]  /*5fe0*/  MUFU.RCP R31, R32 ;  /* 0x00000020001f7308 */ /* 0x000e620000001000 */
[----:B0-----:R-:W-:Y:S01]  /*5ff0*/  FMUL.FTZ R30, R33, R30 ;  /* 0x0000001e211e7220 */ /* 0x001fe20000410000 */
[----:B-1----:R-:W-:-:S05]  /*6000*/  FMUL.FTZ R31, R38, R31 ;  /* 0x0000001f261f7220 */ /* 0x002fca0000410000 */
[----:B------:R0:W-:Y:S02]  /*6010*/  STG.E.64 desc[UR6][R28.64], R30 ;  /* 0x0000001e1c007986 */ /* 0x0001e4000c101b06 */
.L_x_3720:
[----:B------:R-:W-:Y:S05]  /*6020*/  BSYNC.RECONVERGENT B0 ;  /* 0x0000000000007941 */ /* 0x000fea0003800200 */
.L_x_3688:
        /* <DEDUP_REMOVED lines=8> */
.L_x_3752:
        /* <DEDUP_REMOVED lines=13> */
.L_x_4941:


//--------------------- .text._Z35group_norm_nhwc_fwd_one_pass_kernelI11Fp32IOFp32WLi256ELi128ELi512EEv26Group_norm_nhwc_fwd_params --------------------------
	.section	.text._Z35group_norm_nhwc_fwd_one_pass_kernelI11Fp32IOFp32WLi256ELi128ELi512EEv26Group_norm_nhwc_fwd_params,"ax",@progbits
	.align	128
        .global         _Z35group_norm_nhwc_fwd_one_pass_kernelI11Fp32IOFp32WLi256ELi128ELi512EEv26Group_norm_nhwc_fwd_params
        .type           _Z35group_norm_nhwc_fwd_one_pass_kernelI11Fp32IOFp32WLi256ELi128ELi512EEv26Group_norm_nhwc_fwd_params,@function
        .size           _Z35group_norm_nhwc_fwd_one_pass_kernelI11Fp32IOFp32WLi256ELi128ELi512EEv26Group_norm_nhwc_fwd_params,(.L_x_4942 - _Z35group_norm_nhwc_fwd_one_pass_kernelI11Fp32IOFp32WLi256ELi128ELi512EEv26Group_norm_nhwc_fwd_params)
        .other          _Z35group_norm_nhwc_fwd_one_pass_kernelI11Fp32IOFp32WLi256ELi128ELi512EEv26Group_norm_nhwc_fwd_params,@"STO_CUDA_ENTRY STV_DEFAULT"
_Z35group_norm_nhwc_fwd_one_pass_kernelI11Fp32IOFp32WLi256ELi128ELi512EEv26Group_norm_nhwc_fwd_params:
.text._Z35group_norm_nhwc_fwd_one_pass_kernelI11Fp32IOFp32WLi256ELi128ELi512EEv26Group_norm_nhwc_fwd_params:
        /* <DEDUP_REMOVED lines=8> */
[----:B------:R-:W1:Y:S01]  /*0080*/  LDCU.64 UR6, c[0x0][0x388] ;  /* 0x00007100ff0677ac */ /* 0x000e620008000a00 */
[----:B------:R-:W2:Y:S01]  /*0090*/  LDC R109, c[0x0][0x374] ;  /* 0x0000dd00ff6d7b82 */ /* 0x000ea20000000800 */
[----:B------:R-:W-:Y:S01]  /*00a0*/  LOP3.LUT R0, R0, 0xfdffffff, RZ, 0xc0, !PT ;  /* 0xfdffffff00007812 */ /* 0x000fe200078ec0ff */
[----:B------:R-:W3:Y:S01]  /*00b0*/  S2R R110, SR_CTAID.X ;  /* 0x00000000006e7919 */ /* 0x000ee20000002500 */
[----:B------:R-:W4:Y:S01]  /*00c0*/  LDCU UR4, c[0x0][0x404] ;  /* 0x00008080ff0477ac */ /* 0x000f220008000800 */
[----:B------:R-:W-:Y:S01]  /*00d0*/  HFMA2 R15, -RZ, RZ, 0, 0 ;  /* 0x00000000ff0f7431 */ /* 0x000fe200000001ff */
[----:B------:R-:W-:Y:S01]  /*00e0*/  MOV R14, R112 ;  /* 0x00000070000e7202 */ /* 0x000fe20000000f00 */
[----:B------:R-:W2:Y:S01]  /*00f0*/  S2R R108, SR_LANEID ;  /* 0x00000000006c7919 */ /* 0x000ea20000000000 */
[----:B-1----:R-:W-:Y:S02]  /*0100*/  ISETP.NE.U32.AND P1, PT, RZ, UR6, PT ;  /* 0x00000006ff007c0c */ /* 0x002fe4000bf25070 */
[----:B0-----:R-:W-:-:S02]  /*0110*/  SHF.R.U32.HI R3, RZ, 0x6, R111 ;  /* 0x00000006ff037819 */ /* 0x001fc4000001166f */
[----:B---3--:R-:W-:-:S03]  /*0120*/  LOP3.LUT P0, RZ, R111, R110, RZ, 0xfc, !PT ;  /* 0x0000006e6fff7212 */ /* 0x008fc6000780fcff */
[----:B----4-:R-:W-:Y:S01]  /*0130*/  IMAD R3, R110, UR4, R3 ;  /* 0x000000046e037c24 */ /* 0x010fe2000f8e0203 */
        /* <DEDUP_REMOVED lines=8> */
[----:B------:R-:W-:Y:S02]  /*01c0*/  @P0 LOP3.LUT R0, R0, 0x2000000, RZ, 0xfc, !PT ;  /* 0x0200000000000812 */ /* 0x000fe400078efcff */
[----:B------:R-:W-:Y:S02]  /*01d0*/  SHF.R.S32.HI R13, RZ, 0x1f, R12 ;  /* 0x0000001fff0d7819 */ /* 0x000fe4000001140c */
[----:B------:R-:W-:Y:S02]  /*01e0*/  SHF.R.S32.HI R11, RZ, 0x1f, R10 ;  /* 0x0000001fff0b7819 */ /* 0x000fe4000001140a */
[----:B------:R-:W-:-:S02]  /*01f0*/  SHF.R.S32.HI R9, RZ, 0x1f, R8 ;  /* 0x0000001fff097819 */ /* 0x000fc40000011408 */
[----:B------:R-:W-:Y:S02]  /*0200*/  SHF.R.S32.HI R7, RZ, 0x1f, R6 ;  /* 0x0000001fff077819 */ /* 0x000fe40000011406 */
[----:B------:R-:W-:Y:S02]  /*0210*/  SHF.R.S32.HI R5, RZ, 0x1f, R4 ;  /* 0x0000001fff057819 */ /* 0x000fe40000011404 */
[----:B0-2---:R-:W-:-:S07]  /*0220*/  SHF.R.S32.HI R3, RZ, 0x1f, R2 ;  /* 0x0000001fff037819 */ /* 0x005fce0000011402 */
.L_x_3892:
[----:B0---4-:R-:W0:Y:S01]  /*0230*/  LDC R25, c[0x0][0x3f8] ;  /* 0x0000fe00ff197b82 */ /* 0x011e220000000800 */
[----:B------:R-:W1:Y:S01]  /*0240*/  LDCU UR8, c[0x0][0x404] ;  /* 0x00008080ff0877ac */ /* 0x000e620008000800 */
[----:B------:R-:W-:Y:S01]  /*0250*/  LOP3.LUT R0, R0, 0xff7fffff, RZ, 0xc0, !PT ;  /* 0xff7fffff00007812 */ /* 0x000fe200078ec0ff */
[----:B--2---:R-:W2:Y:S01]  /*0260*/  LDCU.64 UR4, c[0x0][0x3e8] ;  /* 0x00007d00ff0477ac */ /* 0x004ea20008000a00 */
[----:B0-----:R-:W-:-:S04]  /*0270*/  IABS R19, R25 ;  /* 0x0000001900137213 */ /* 0x001fc80000000000 */
[----:B------:R-:W0:Y:S08]  /*0280*/  I2F.RP R18, R19 ;  /* 0x0000001300127306 */ /* 0x000e300000209400 */
[----:B0-----:R-:W0:Y:S02]  /*0290*/  MUFU.RCP R18, R18 ;  /* 0x0000001200127308 */ /* 0x001e240000001000 */
[----:B0-----:R-:W-:-:S06]  /*02a0*/  IADD3 R16, PT, PT, R18, 0xffffffe, RZ ;  /* 0x0ffffffe12107810 */ /* 0x001fcc0007ffe0ff */
[----:B---3--:R0:W3:Y:S02]  /*02b0*/  F2I.FTZ.U32.TRUNC.NTZ R17, R16 ;  /* 0x0000001000117305 */ /* 0x0080e4000021f000 */
[----:B0-----:R-:W-:Y:S02]  /*02c0*/  MOV R16, RZ ;  /* 0x000000ff00107202 */ /* 0x001fe40000000f00 */
[----:B---3--:R-:W-:-:S05]  /*02d0*/  IADD3 R20, PT, PT, RZ, -R17, RZ ;  /* 0x80000011ff147210 */ /* 0x008fca0007ffe0ff */
[----:B------:R-:W-:Y:S01]  /*02e0*/  IMAD R21, R20, R19, RZ ;  /* 0x0000001314157224 */ /* 0x000fe200078e02ff */
[----:B------:R-:W-:-:S03]  /*02f0*/  IABS R20, R14 ;  /* 0x0000000e00147213 */ /* 0x000fc60000000000 */
[----:B------:R-:W-:Y:S01]  /*0300*/  IMAD.HI.U32 R17, R17, R21, R16 ;  /* 0x0000001511117227 */ /* 0x000fe200078e0010 */
[----:B------:R-:W-:Y:S02]  /*0310*/  LOP3.LUT R16, R14, R25, RZ, 0x3c, !PT ;  /* 0x000000190e107212 */ /* 0x000fe400078e3cff */
[----:B------:R-:W-:Y:S02]  /*0320*/  SHF.R.U32.HI R21, RZ, 0x6, R111 ;  /* 0x00000006ff157819 */ /* 0x000fe4000001166f */
[----:B------:R-:W-:Y:S01]  /*0330*/  ISETP.GE.AND P2, PT, R16, RZ, PT ;  /* 0x000000ff1000720c */ /* 0x000fe20003f46270 */
[----:B------:R-:W-:Y:S01]  /*0340*/  IMAD.HI.U32 R17, R17, R20, RZ ;  /* 0x0000001411117227 */ /* 0x000fe200078e00ff */
[----:B------:R-:W-:-:S03]  /*0350*/  SHF.L.U32 R16, R111, 0x1, RZ ;  /* 0x000000016f107819 */ /* 0x000fc600000006ff */
[----:B-1----:R-:W-:Y:S01]  /*0360*/  IMAD R21, R110, UR8, R21 ;  /* 0x000000086e157c24 */ /* 0x002fe2000f8e0215 */
[----:B------:R-:W-:Y:S01]  /*0370*/  IADD3 R18, PT, PT, -R17, RZ, RZ ;  /* 0x000000ff11127210 */ /* 0x000fe20007ffe1ff */
[----:B------:R-:W0:Y:S03]  /*0380*/  LDCU.64 UR8, c[0x0][0x3f0] ;  /* 0x00007e00ff0877ac */ /* 0x000e260008000a00 */
[----:B------:R-:W-:Y:S01]  /*0390*/  SHF.R.S32.HI R23, RZ, 0x1f, R21 ;  /* 0x0000001fff177819 */ /* 0x000fe20000011415 */
[----:B------:R-:W-:Y:S01]  /*03a0*/  IMAD R18, R19, R18, R20 ;  /* 0x0000001213127224 */ /* 0x000fe200078e0214 */
[C---:B------:R-:W-:Y:S02]  /*03b0*/  IADD3 R27, PT, PT, R21.reuse, 0x8, RZ ;  /* 0x00000008151b7810 */ /* 0x040fe40007ffe0ff */
[----:B------:R-:W-:Y:S02]  /*03c0*/  IADD3 R29, PT, PT, R21, 0x18, RZ ;  /* 0x00000018151d7810 */ /* 0x000fe40007ffe0ff */
[----:B------:R-:W-:-:S02]  /*03d0*/  ISETP.GT.U32.AND P1, PT, R19, R18, PT ;  /* 0x000000121300720c */ /* 0x000fc40003f24070 */
[----:B------:R-:W-:Y:S02]  /*03e0*/  SHF.R.S32.HI R31, RZ, 0x1f, R27 ;  /* 0x0000001fff1f7819 */ /* 0x000fe4000001141b */
[----:B------:R-:W-:Y:S02]  /*03f0*/  SHF.R.S32.HI R33, RZ, 0x1f, R29 ;  /* 0x0000001fff217819 */ /* 0x000fe4000001141d */
[C---:B------:R-:W-:Y:S02]  /*0400*/  IADD3 R35, PT, PT, R21.reuse, 0x28, RZ ;  /* 0x0000002815237810 */ /* 0x040fe40007ffe0ff */
[----:B------:R-:W-:Y:S02]  /*0410*/  IADD3 R37, PT, PT, R21, 0x30, RZ ;  /* 0x0000003015257810 */ /* 0x000fe40007ffe0ff */
[----:B------:R-:W-:Y:S02]  /*0420*/  SHF.R.S32.HI R39, RZ, 0x1f, R35 ;  /* 0x0000001fff277819 */ /* 0x000fe40000011423 */
[----:B------:R-:W-:-:S02]  /*0430*/  SHF.R.S32.HI R41, RZ, 0x1f, R37 ;  /* 0x0000001fff297819 */ /* 0x000fc40000011425 */
[-C--:B------:R-:W-:Y:S02]  /*0440*/  @!P1 IADD3 R18, PT, PT, R18, -R19.reuse, RZ ;  /* 0x8000001312129210 */ /* 0x080fe40007ffe0ff */
[----:B------:R-:W-:Y:S02]  /*0450*/  @!P1 IADD3 R17, PT, PT, R17, 0x1, RZ ;  /* 0x0000000111119810 */ /* 0x000fe40007ffe0ff */
[----:B------:R-:W-:Y:S02]  /*0460*/  ISETP.GE.U32.AND P0, PT, R18, R19, PT ;  /* 0x000000131200720c */ /* 0x000fe40003f06070 */
[----:B------:R-:W-:-:S11]  /*0470*/  ISETP.NE.AND P1, PT, R25, RZ, PT ;  /* 0x000000ff1900720c */ /* 0x000fd60003f25270 */
[----:B------:R-:W-:Y:S02]  /*0480*/  @P0 IADD3 R17, PT, PT, R17, 0x1, RZ ;  /* 0x0000000111110810 */ /* 0x000fe40007ffe0ff */
[----:B--2---:R-:W-:Y:S02]  /*0490*/  ISETP.GE.U32.AND P0, PT, R21, UR4, PT ;  /* 0x0000000415007c0c */ /* 0x004fe4000bf06070 */
[----:B------:R-:W-:-:S04]  /*04a0*/  MOV R19, R17 ;  /* 0x0000001100137202 */ /* 0x000fc80000000f00 */
[----:B------:R-:W-:Y:S02]  /*04b0*/  @!P2 IADD3 R19, PT, PT, -R19, RZ, RZ ;  /* 0x000000ff1313a210 */ /* 0x000fe40007ffe1ff */
[----:B------:R-:W-:Y:S02]  /*04c0*/  ISETP.GE.AND.EX P2, PT, R23, UR5, PT, P0 ;  /* 0x0000000517007c0c */ /* 0x000fe4000bf46300 */
[----:B------:R-:W-:Y:S02]  /*04d0*/  @!P1 LOP3.LUT R19, RZ, R25, RZ, 0x33, !PT ;  /* 0x00000019ff139212 */ /* 0x000fe400078e33ff */
[----:B------:R-:W-:Y:S02]  /*04e0*/  ISETP.GE.U32.AND P0, PT, R27, UR4, PT ;  /* 0x000000041b007c0c */ /* 0x000fe4000bf06070 */
[----:B------:R-:W-:Y:S02]  /*04f0*/  IADD3 R113, PT, PT, -R19, RZ, RZ ;  /* 0x000000ff13717210 */ /* 0x000fe40007ffe1ff */
[----:B------:R-:W-:-:S02]  /*0500*/  ISETP.GE.AND.EX P6, PT, R31, UR5, PT, P0 ;  /* 0x000000051f007c0c */ /* 0x000fc4000bfc6300 */
[----:B------:R-:W-:Y:S01]  /*0510*/  ISETP.GE.U32.AND P1, PT, R29, UR4, PT ;  /* 0x000000041d007c0c */ /* 0x000fe2000bf26070 */
[----:B------:R-:W-:Y:S01]  /*0520*/  IMAD R113, R25, R113, R14 ;  /* 0x0000007119717224 */ /* 0x000fe200078e020e */
[----:B------:R-:W-:Y:S01]  /*0530*/  SHF.R.S32.HI R17, RZ, 0x1f, R19 ;  /* 0x0000001fff117819 */ /* 0x000fe20000011413 */
[----:B-----5:R-:W1:Y:S01]  /*0540*/  @!P2 LDC.64 R42, c[0x0][0x3e0] ;  /* 0x0000f800ff2aab82 */ /* 0x020e620000000a00 */
[----:B------:R-:W-:Y:S02]  /*0550*/  ISETP.GE.AND.EX P5, PT, R33, UR5, PT, P1 ;  /* 0x0000000521007c0c */ /* 0x000fe4000bfa6310 */
[----:B------:R-:W-:Y:S01]  /*0560*/  SHF.L.U32 R113, R113, 0x7, RZ ;  /* 0x0000000771717819 */ /* 0x000fe200000006ff */
[----:B0-----:R-:W-:Y:S01]  /*0570*/  IMAD R18, R17, UR8, RZ ;  /* 0x0000000811127c24 */ /* 0x001fe2000f8e02ff */
[----:B------:R-:W-:Y:S02]  /*0580*/  ISETP.GE.U32.AND P0, PT, R35, UR4, PT ;  /* 0x0000000423007c0c */ /* 0x000fe4000bf06070 */
[----:B------:R-:W-:Y:S01]  /*0590*/  LOP3.LUT R16, R113, 0x7e, R16, 0xf8, !PT ;  /* 0x0000007e71107812 */ /* 0x000fe200078ef810 */
[----:B------:R-:W0:Y:S01]  /*05a0*/  @!P2 LDC.64 R44, c[0x0][0x390] ;  /* 0x0000e400ff2cab82 */ /* 0x000e220000000a00 */
[----:B------:R-:W-:Y:S01]  /*05b0*/  SHF.R.S32.HI R17, RZ, 0x1f, R113 ;  /* 0x0000001fff117819 */ /* 0x000fe20000011471 */
[----:B------:R-:W-:Y:S01]  /*05c0*/  IMAD R25, R19, UR9, R18 ;  /* 0x0000000913197c24 */ /* 0x000fe2000f8e0212 */
[----:B------:R-:W-:-:S02]  /*05d0*/  ISETP.GE.AND.EX P4, PT, R39, UR5, PT, P0 ;  /* 0x0000000527007c0c */ /* 0x000fc4000bf86300 */
[----:B------:R-:W-:Y:S01]  /*05e0*/  ISETP.GE.U32.AND P1, PT, R37, UR4, PT ;  /* 0x0000000425007c0c */ /* 0x000fe2000bf26070 */
[----:B------:R-:W-:Y:S01]  /*05f0*/  IMAD.WIDE.U32 R16, R19, UR8, R16 ;  /* 0x0000000813107c25 */ /* 0x000fe2000f8e0010 */
[----:B------:R-:W-:Y:S01]  /*0600*/  @P2 LOP3.LUT R0, R0, 0x800000, RZ, 0xfc, !PT ;  /* 0x0080000000002812 */ /* 0x000fe200078efcff */
[----:B------:R-:W2:Y:S01]  /*0610*/  @!P6 LDC.64 R46, c[0x0][0x3e0] ;  /* 0x0000f800ff2eeb82 */ /* 0x000ea20000000a00 */
[----:B------:R-:W-:Y:S02]  /*0620*/  ISETP.GE.AND.EX P3, PT, R41, UR5, PT, P1 ;  /* 0x0000000529007c0c */ /* 0x000fe4000bf66310 */
[----:B------:R-:W-:Y:S02]  /*0630*/  IADD3 R19, PT, PT, R17, R25, RZ ;  /* 0x0000001911137210 */ /* 0x000fe40007ffe0ff */
[----:B------:R-:W-:Y:S01]  /*0640*/  LOP3.LUT R0, R0, 0xffbfffff, RZ, 0xc0, !PT ;  /* 0xffbfffff00007812 */ /* 0x000fe200078ec0ff */
[----:B-1----:R-:W-:Y:S02]  /*0650*/  @!P2 IMAD R18, R23, R42, RZ ;  /* 0x0000002a1712a224 */ /* 0x002fe400078e02ff */
[----:B------:R-:W1:Y:S01]  /*0660*/  @!P5 LDC.64 R50, c[0x0][0x3e0] ;  /* 0x0000f800ff32db82 */ /* 0x000e620000000a00 */
[----:B------:R-:W-:Y:S01]  /*0670*/  @P6 LOP3.LUT R0, R0, 0x400000, RZ, 0xfc, !PT ;  /* 0x0040000000006812 */ /* 0x000fe200078efcff */
[----:B------:R-:W-:Y:S01]  /*0680*/  @!P2 IMAD R43, R21, R43, R18 ;  /* 0x0000002b152ba224 */ /* 0x000fe200078e0212 */
[----:B------:R-:W-:-:S02]  /*0690*/  @!P2 MOV R18, R16 ;  /* 0x000000100012a202 */ /* 0x000fc40000000f00 */
[----:B------:R-:W-:-:S03]  /*06a0*/  LOP3.LUT R0, R0, 0xffefffff, RZ, 0xc0, !PT ;  /* 0xffefffff00007812 */ /* 0x000fc600078ec0ff */
[----:B------:R-:W3:Y:S01]  /*06b0*/  @!P6 LDC.64 R48, c[0x0][0x390] ;  /* 0x0000e400ff30eb82 */ /* 0x000ee20000000a00 */
[----:B------:R-:W-:Y:S01]  /*06c0*/  @!P2 IMAD.WIDE.U32 R24, R21, R42, R18 ;  /* 0x0000002a1518a225 */ /* 0x000fe200078e0012 */
[----:B------:R-:W-:-:S04]  /*06d0*/  @P5 LOP3.LUT R0, R0, 0x100000, RZ, 0xfc, !PT ;  /* 0x0010000000005812 */ /* 0x000fc800078efcff */
[----:B------:R-:W-:Y:S01]  /*06e0*/  @!P2 IADD3 R20, PT, PT, R25, R43, RZ ;  /* 0x0000002b1914a210 */ /* 0x000fe20007ffe0ff */
[----:B--2---:R-:W-:Y:S01]  /*06f0*/  @!P6 IMAD R26, R31, R46, RZ ;  /* 0x0000002e1f1ae224 */ /* 0x004fe200078e02ff */
[----:B------:R-:W2:Y:S01]  /*0700*/  @!P4 LDC.64 R54, c[0x0][0x3e0] ;  /* 0x0000f800ff36cb82 */ /* 0x000ea20000000a00 */
[C---:B0-----:R-:W-:Y:S02]  /*0710*/  @!P2 LEA R30, P0, R24.reuse, R44, 0x2 ;  /* 0x0000002c181ea211 */ /* 0x041fe400078010ff */
[----:B------:R-:W-:Y:S01]  /*0720*/  @!P6 MOV R25, R19 ;  /* 0x000000130019e202 */ /* 0x000fe20000000f00 */
[----:B------:R-:W-:Y:S01]  /*0730*/  @!P6 IMAD R43, R27, R47, R26 ;  /* 0x0000002f1b2be224 */ /* 0x000fe200078e021a */
[----:B------:R-:W-:Y:S02]  /*0740*/  @!P2 LEA.HI.X R31, R24, R45, R20, 0x2, P0 ;  /* 0x0000002d181fa211 */ /* 0x000fe400000f1414 */
[----:B------:R-:W-:Y:S01]  /*0750*/  @!P6 MOV R24, R16 ;  /* 0x000000100018e202 */ /* 0x000fe20000000f00 */
[----:B------:R-:W0:Y:S01]  /*0760*/  @!P5 LDC.64 R52, c[0x0][0x390] ;  /* 0x0000e400ff34db82 */ /* 0x000e220000000a00 */
[----:B-1----:R-:W-:Y:S01]  /*0770*/  @!P5 IMAD R20, R33, R50, RZ ;  /* 0x000000322114d224 */ /* 0x002fe200078e02ff */
[----:B------:R-:W-:-:S02]  /*0780*/  @!P5 MOV R26, R16 ;  /* 0x00000010001ad202 */ /* 0x000fc40000000f00 */
[----:B------:R-:W-:Y:S01]  /*0790*/  @!P6 IMAD.WIDE.U32 R24, R27, R46, R24 ;  /* 0x0000002e1b18e225 */ /* 0x000fe200078e0018 */
[----:B------:R-:W-:Y:S02]  /*07a0*/  @!P5 MOV R27, R19 ;  /* 0x00000013001bd202 */ /* 0x000fe40000000f00 */
[----:B------:R-:W-:Y:S01]  /*07b0*/  LOP3.LUT R0, R0, 0xfffbffff, RZ, 0xc0, !PT ;  /* 0xfffbffff00007812 */ /* 0x000fe200078ec0ff */
[----:B------:R-:W1:Y:S01]  /*07c0*/  @!P3 LDC.64 R22, c[0x0][0x3e0] ;  /* 0x0000f800ff16bb82 */ /* 0x000e620000000a00 */
[----:B------:R-:W-:Y:S01]  /*07d0*/  @!P5 IMAD R45, R29, R51, R20 ;  /* 0x000000331d2dd224 */ /* 0x000fe200078e0214 */
[----:B------:R-:W-:Y:S01]  /*07e0*/  @!P6 IADD3 R20, PT, PT, R25, R43, RZ ;  /* 0x0000002b1914e210 */ /* 0x000fe20007ffe0ff */
[----:B------:R-:W-:Y:S01]  /*07f0*/  @!P5 IMAD.WIDE.U32 R26, R29, R50, R26 ;  /* 0x000000321d1ad225 */ /* 0x000fe200078e001a */
[----:B---3--:R-:W-:Y:S02]  /*0800*/  @!P6 LEA R32, P0, R24, R48, 0x2 ;  /* 0x000000301820e211 */ /* 0x008fe400078010ff */
[----:B------:R-:W-:-:S02]  /*0810*/  @!P4 MOV R25, R19 ;  /* 0x000000130019c202 */ /* 0x000fc40000000f00 */
[----:B------:R-:W3:Y:S01]  /*0820*/  @!P4 LDC.64 R60, c[0x0][0x390] ;  /* 0x0000e400ff3ccb82 */ /* 0x000ee20000000a00 */
[----:B------:R-:W-:Y:S01]  /*0830*/  @!P6 LEA.HI.X R33, R24, R49, R20, 0x2, P0 ;  /* 0x000000311821e211 */ /* 0x000fe200000f1414 */
[----:B--2---:R-:W-:Y:S01]  /*0840*/  @!P4 IMAD R28, R39, R54, RZ ;  /* 0x00000036271cc224 */ /* 0x004fe200078e02ff */
[----:B------:R-:W-:Y:S02]  /*0850*/  @!P4 MOV R24, R16 ;  /* 0x000000100018c202 */ /* 0x000fe40000000f00 */
[----:B------:R-:W-:Y:S01]  /*0860*/  @!P5 IADD3 R20, PT, PT, R27, R45, RZ ;  /* 0x0000002d1b14d210 */ /* 0x000fe20007ffe0ff */
[C---:B------:R-:W-:Y:S01]  /*0870*/  @!P4 IMAD R29, R35.reuse, R55, R28 ;  /* 0x00000037231dc224 */ /* 0x040fe200078e021c */
[----:B------:R-:W-:Y:S01]  /*0880*/  @!P3 MOV R27, R19 ;  /* 0x00000013001bb202 */ /* 0x000fe20000000f00 */
[----:B------:R-:W2:Y:S01]  /*0890*/  @!P3 LDC.64 R62, c[0x0][0x390] ;  /* 0x0000e400ff3ebb82 */ /* 0x000ea20000000a00 */
[----:B0-----:R-:W-:Y:S01]  /*08a0*/  @!P5 LEA R34, P0, R26, R52, 0x2 ;  /* 0x000000341a22d211 */ /* 0x001fe200078010ff */
[----:B------:R-:W-:Y:S01]  /*08b0*/  @!P4 IMAD.WIDE.U32 R24, R35, R54, R24 ;  /* 0x000000362318c225 */ /* 0x000fe200078e0018 */
[----:B------:R-:W-:-:S02]  /*08c0*/  @P4 LOP3.LUT R0, R0, 0x40000, RZ, 0xfc, !PT ;  /* 0x0004000000004812 */ /* 0x000fc400078efcff */
[----:B------:R-:W-:Y:S02]  /*08d0*/  @!P5 LEA.HI.X R35, R26, R53, R20, 0x2, P0 ;  /* 0x000000351a23d211 */ /* 0x000fe400000f1414 */
[----:B------:R-:W-:Y:S01]  /*08e0*/  @!P3 MOV R26, R16 ;  /* 0x00000010001ab202 */ /* 0x000fe20000000f00 */
[-C--:B-1----:R-:W-:Y:S01]  /*08f0*/  @!P3 IMAD R28, R41, R22.reuse, RZ ;  /* 0x00000016291cb224 */ /* 0x082fe200078e02ff */
[----:B------:R-:W-:Y:S02]  /*0900*/  @!P4 IADD3 R20, PT, PT, R25, R29, RZ ;  /* 0x0000001d1914c210 */ /* 0x000fe40007ffe0ff */
[----:B------:R-:W-:Y:S01]  /*0910*/  IADD3 R25, PT, PT, R21, 0x38, RZ ;  /* 0x0000003815197810 */ /* 0x000fe20007ffe0ff */
[C---:B------:R-:W-:Y:S01]  /*0920*/  @!P3 IMAD R39, R37.reuse, R23, R28 ;  /* 0x000000172527b224 */ /* 0x040fe200078e021c */
[----:B------:R-:W-:Y:S01]  /*0930*/  LOP3.LUT R0, R0, 0xfffdffff, RZ, 0xc0, !PT ;  /* 0xfffdffff00007812 */ /* 0x000fe200078ec0ff */
[----:B------:R-:W-:Y:S01]  /*0940*/  @!P3 IMAD.WIDE.U32 R22, R37, R22, R26 ;  /* 0x000000162516b225 */ /* 0x000fe200078e001a */
[----:B---3--:R-:W-:-:S02]  /*0950*/  @!P4 LEA R60, P0, R24, R60, 0x2 ;  /* 0x0000003c183cc211 */ /* 0x008fc400078010ff */
[----:B------:R-:W-:Y:S02]  /*0960*/  @P3 LOP3.LUT R0, R0, 0x20000, RZ, 0xfc, !PT ;  /* 0x0002000000003812 */ /* 0x000fe400078efcff */
[----:B------:R-:W-:Y:S02]  /*0970*/  @!P4 LEA.HI.X R61, R24, R61, R20, 0x2, P0 ;  /* 0x0000003d183dc211 */ /* 0x000fe400000f1414 */
[----:B------:R-:W-:Y:S02]  /*0980*/  @!P3 IADD3 R20, PT, PT, R23, R39, RZ ;  /* 0x000000271714b210 */ /* 0x000fe40007ffe0ff */
[C---:B--2---:R-:W-:Y:S02]  /*0990*/  @!P3 LEA R62, P0, R22.reuse, R62, 0x2 ;  /* 0x0000003e163eb211 */ /* 0x044fe400078010ff */
[----:B------:R-:W-:Y:S02]  /*09a0*/  SHF.R.S32.HI R23, RZ, 0x1f, R25 ;  /* 0x0000001fff177819 */ /* 0x000fe40000011419 */
[----:B------:R-:W-:-:S02]  /*09b0*/  @!P3 LEA.HI.X R63, R22, R63, R20, 0x2, P0 ;  /* 0x0000003f163fb211 */ /* 0x000fc400000f1414 */
        /* <DEDUP_REMOVED lines=14> */
[C---:B-1----:R-:W-:Y:S02]  /*0aa0*/  @!P1 LEA R64, P0, R22.reuse, R64, 0x2 ;  /* 0x0000004016409211 */ /* 0x042fe400078010ff */
[----:B------:R-:W-:Y:S02]  /*0ab0*/  SHF.R.S32.HI R23, RZ, 0x1f, R25 ;  /* 0x0000001fff177819 */ /* 0x000fe40000011419 */
[----:B------:R-:W-:Y:S02]  /*0ac0*/  @!P1 LEA.HI.X R65, R22, R65, R20, 0x2, P0 ;  /* 0x0000004116419211 */ /* 0x000fe400000f1414 */
        /* <DEDUP_REMOVED lines=224> */
[----:B------:R-:W-:-:S04]  /*18d0*/  ISETP.GE.AND.EX P1, PT, R23, UR5, PT, P1 ;  /* 0x0000000517007c0c */ /* 0x000fc8000bf26310 */
[----:B------:R-:W-:-:S09]  /*18e0*/  P2R R38, PR, RZ, 0x2 ;  /* 0x00000002ff267803 */ /* 0x000fd20000000000 */
        /* <DEDUP_REMOVED lines=9> */
[----:B------:R-:W-:Y:S02]  /*1980*/  SHF.R.S32.HI R23, RZ, 0x1f, R25 ;  /* 0x0000001fff177819 */ /* 0x000fe40000011419 */
[----:B------:R-:W-:Y:S02]  /*1990*/  ISETP.GE.U32.AND P2, PT, R25, UR4, PT ;  /* 0x0000000419007c0c */ /* 0x000fe4000bf46070 */
[C---:B-1----:R-:W-:Y:S02]  /*19a0*/  @!P1 LEA R98, P0, R22.reuse, R98, 0x2 ;  /* 0x0000006216629211 */ /* 0x042fe400078010ff */
[----:B------:R-:W-:Y:S02]  /*19b0*/  ISETP.GE.AND.EX P2, PT, R23, UR5, PT, P2 ;  /* 0x0000000517007c0c */ /* 0x000fe4000bf46320 */
[----:B------:R-:W-:-:S02]  /*19c0*/  @!P1 LEA.HI.X R99, R22, R99, R20, 0x2, P0 ;  /* 0x0000006316639211 */ /* 0x000fc400000f1414 */
[----:B------:R-:W-:Y:S02]  /*19d0*/  P2R R39, PR, RZ, 0x4 ;  /* 0x00000004ff277803 */ /* 0x000fe40000000000 */
[----:B------:R-:W-:-:S07]  /*19e0*/  LOP3.LUT P1, RZ, R0, 0x40000, RZ, 0xc0, !PT ;  /* 0x0004000000ff7812 */ /* 0x000fce000782c0ff */
        /* <DEDUP_REMOVED lines=51> */
[----:B------:R-:W-:-:S05]  /*1d20*/  @!P5 IMAD.WIDE.U32 R22, R25, R26, R22 ;  /* 0x0000001a1916d225 */ /* 0x000fca00078e0016 */
[----:B------:R-:W-:Y:S02]  /*1d30*/  @!P5 IADD3 R20, PT, PT, R23, R27, RZ ;  /* 0x0000001b1714d210 */ /* 0x000fe40007ffe0ff */
[----:B------:R-:W-:Y:S02]  /*1d40*/  IADD3 R23, PT, PT, R21, 0xf0, RZ ;  /* 0x000000f015177810 */ /* 0x000fe40007ffe0ff */
[C---:B-1----:R-:W-:Y:S02]  /*1d50*/  @!P5 LEA R46, P0, R22.reuse, R46, 0x2 ;  /* 0x0000002e162ed211 */ /* 0x042fe400078010ff */
[----:B------:R-:W-:Y:S02]  /*1d60*/  SHF.R.S32.HI R21, RZ, 0x1f, R23 ;  /* 0x0000001fff157819 */ /* 0x000fe40000011417 */
[----:B------:R-:W-:Y:S02]  /*1d70*/  ISETP.GE.U32.AND P6, PT, R23, UR4, PT ;  /* 0x0000000417007c0c */ /* 0x000fe4000bfc6070 */
[----:B------:R-:W-:-:S02]  /*1d80*/  @!P5 LEA.HI.X R47, R22, R47, R20, 0x2, P0 ;  /* 0x0000002f162fd211 */ /* 0x000fc400000f1414 */
[----:B------:R-:W-:-:S04]  /*1d90*/  ISETP.GE.AND.EX P6, PT, R21, UR5, PT, P6 ;  /* 0x0000000515007c0c */ /* 0x000fc8000bfc6360 */
[----:B------:R-:W-:-:S09]  /*1da0*/  P2R R41, PR, RZ, 0x40 ;  /* 0x00000040ff297803 */ /* 0x000fd20000000000 */
[----:B------:R-:W0:Y:S08]  /*1db0*/  @!P6 LDC.64 R24, c[0x0][0x3e0] ;  /* 0x0000f800ff18eb82 */ /* 0x000e300000000a00 */
[----:B------:R-:W1:Y:S01]  /*1dc0*/  @!P6 LDC.64 R42, c[0x0][0x390] ;  /* 0x0000e400ff2aeb82 */ /* 0x000e620000000a00 */
[----:B0-----:R-:W-:Y:S01]  /*1dd0*/  @!P6 IMAD R20, R21, R24, RZ ;  /* 0x000000181514e224 */ /* 0x001fe200078e02ff */
[----:B------:R-:W-:-:S03]  /*1de0*/  @!P6 MOV R21, R19 ;  /* 0x000000130015e202 */ /* 0x000fc60000000f00 */
[----:B------:R-:W-:Y:S01]  /*1df0*/  @!P6 IMAD R25, R23, R25, R20 ;  /* 0x000000191719e224 */ /* 0x000fe200078e0214 */
[----:B------:R-:W-:-:S05]  /*1e00*/  @!P6 MOV R20, R16 ;  /* 0x000000100014e202 */ /* 0x000fca0000000f00 */
[----:B------:R-:W-:-:S05]  /*1e10*/  @!P6 IMAD.WIDE.U32 R20, R23, R24, R20 ;  /* 0x000000181714e225 */ /* 0x000fca00078e0014 */
[----:B------:R-:W-:Y:S02]  /*1e20*/  @!P6 IADD3 R21, PT, PT, R21, R25, RZ ;  /* 0x000000191515e210 */ /* 0x000fe40007ffe0ff */
[----:B-1----:R-:W-:-:S04]  /*1e30*/  @!P6 LEA R42, P0, R20, R42, 0x2 ;  /* 0x0000002a142ae211 */ /* 0x002fc800078010ff */
[----:B------:R-:W-:Y:S02]  /*1e40*/  @!P6 LEA.HI.X R43, R20, R43, R21, 0x2, P0 ;  /* 0x0000002b142be211 */ /* 0x000fe400000f1415 */
[----:B------:R-:W-:Y:S02]  /*1e50*/  ISETP.GE.U32.AND P0, PT, R12, UR4, PT ;  /* 0x000000040c007c0c */ /* 0x000fe4000bf06070 */
[----:B------:R-:W-:Y:S02]  /*1e60*/  LOP3.LUT P6, RZ, R0, 0x400000, RZ, 0xc0, !PT ;  /* 0x0040000000ff7812 */ /* 0x000fe400078cc0ff */
[----:B------:R-:W-:-:S04]  /*1e70*/  ISETP.GE.AND.EX P3, PT, R13, UR5, PT, P0 ;  /* 0x000000050d007c0c */ /* 0x000fc8000bf66300 */
[----:B------:R-:W-:-:S09]  /*1e80*/  P2R R48, PR, RZ, 0x8 ;  /* 0x00000008ff307803 */ /* 0x000fd20000000000 */
        /* <DEDUP_REMOVED lines=24> */
[----:B------:R-:W-:-:S04]  /*2010*/  ISETP.GE.U32.AND P0, PT, R6, UR4, PT ;  /* 0x0000000406007c0c */ /* 0x000fc8000bf06070 */
[----:B------:R-:W-:Y:S02]  /*2020*/  ISETP.GE.AND.EX P5, PT, R7, UR5, PT, P0 ;  /* 0x0000000507007c0c */ /* 0x000fe4000bfa6300 */
[----:B------:R-:W-:Y:S02]  /*2030*/  CS2R R26, SRZ ;  /* 0x00000000001a7805 */ /* 0x000fe4000001ff00 */
[----:B------:R-:W-:Y:S02]  /*2040*/  CS2R R28, SRZ ;  /* 0x00000000001c7805 */ /* 0x000fe4000001ff00 */
[----:B------:R-:W-:Y:S02]  /*2050*/  P2R R100, PR, RZ, 0x20 ;  /* 0x00000020ff647803 */ /* 0x000fe40000000000 */
[----:B------:R-:W2:Y:S05]  /*2060*/  @!P1 LDG.E.64 R26, desc[UR6][R60.64] ;  /* 0x000000063c1a9981 */ /* 0x000eaa000c1e1b00 */
        /* <DEDUP_REMOVED lines=11> */
[----:B------:R-:W-:Y:S02]  /*2120*/  CS2R R24, SRZ ;  /* 0x0000000000187805 */ /* 0x000fe4000001ff00 */
[C---:B------:R-:W-:Y:S02]  /*2130*/  LOP3.LUT P1, RZ, R0.reuse, 0x200, RZ, 0xc0, !PT ;  /* 0x0000020000ff7812 */ /* 0x040fe4000782c0ff */
[----:B------:R-:W-:Y:S02]  /*2140*/  ISETP.GE.AND.EX P4, PT, R5, UR5, PT, P0 ;  /* 0x0000000505007c0c */ /* 0x000fe4000bf86300 */
[----:B------:R-:W-:-:S02]  /*2150*/  LOP3.LUT P5, RZ, R0, 0x10000, RZ, 0xc0, !PT ;  /* 0x0001000000ff7812 */ /* 0x000fc400078ac0ff */
        /* <DEDUP_REMOVED lines=14> */
[----:B------:R-:W-:Y:S02]  /*2240*/  P2R R102, PR, RZ, 0x1 ;  /* 0x00000001ff667803 */ /* 0x000fe40000000000 */
[----:B------:R-:W-:-:S05]  /*2250*/  P2R R103, PR, RZ, 0x2 ;  /* 0x00000002ff677803 */ /* 0x000fca0000000000 */
[----:B------:R-:W3:Y:S02]  /*2260*/  @!P4 LDG.E.64 R28, desc[UR6][R62.64] ;  /* 0x000000063e1cc981 */ /* 0x000ee4000c1e1b00 */
        /* <DEDUP_REMOVED lines=10> */
[----:B------:R-:W-:Y:S02]  /*2310*/  CS2R R22, SRZ ;  /* 0x0000000000167805 */ /* 0x000fe4000001ff00 */
[C---:B------:R-:W-:Y:S02]  /*2320*/  LOP3.LUT P0, RZ, R0.reuse, 0x100000, RZ, 0xc0, !PT ;  /* 0x0010000000ff7812 */ /* 0x040fe4000780c0ff */
[----:B------:R-:W-:Y:S02]  /*2330*/  CS2R R20, SRZ ;  /* 0x0000000000147805 */ /* 0x000fe4000001ff00 */
[C---:B------:R-:W-:Y:S01]  /*2340*/  LOP3.LUT P2, RZ, R0.reuse, 0x8000, RZ, 0xc0, !PT ;  /* 0x0000800000ff7812 */ /* 0x040fe2000784c0ff */
[----:B------:R0:W4:Y:S04]  /*2350*/  @!P6 LDG.E.64 R22, desc[UR6][R32.64] ;  /* 0x000000062016e981 */ /* 0x000128000c1e1b00 */
[----:B------:R-:W5:Y:S01]  /*2360*/  @!P3 LDG.E.64 R20, desc[UR6][R30.64] ;  /* 0x000000061e14b981 */ /* 0x000f62000c1e1b00 */
[----:B------:R-:W-:-:S03]  /*2370*/  LOP3.LUT P3, RZ, R0, 0x4000, RZ, 0xc0, !PT ;  /* 0x0000400000ff7812 */ /* 0x000fc6000786c0ff */
[----:B------:R1:W2:Y:S01]  /*2380*/  @!P0 LDG.E.64 R24, desc[UR6][R34.64] ;  /* 0x0000000622188981 */ /* 0x0002a2000c1e1b00 */
[----:B------:R-:W-:-:S04]  /*2390*/  LOP3.LUT P0, RZ, R0, 0x40, RZ, 0xc0, !PT ;  /* 0x0000004000ff7812 */ /* 0x000fc8000780c0ff */
[----:B------:R-:W-:Y:S02]  /*23a0*/  P2R R105, PR, RZ, 0x1 ;  /* 0x00000001ff697803 */ /* 0x000fe40000000000 */
[C---:B------:R-:W-:Y:S02]  /*23b0*/  LOP3.LUT P0, RZ, R0.reuse, 0x80, RZ, 0xc0, !PT ;  /* 0x0000008000ff7812 */ /* 0x040fe4000780c0ff */
[----:B0-----:R-:W-:Y:S02]  /*23c0*/  CS2R R32, SRZ ;  /* 0x0000000000207805 */ /* 0x001fe4000001ff00 */
[----:B------:R-:W-:Y:S02]  /*23d0*/  P2R R104, PR, RZ, 0x1 ;  /* 0x00000001ff687803 */ /* 0x000fe40000000000 */
[----:B------:R-:W-:Y:S02]  /*23e0*/  LOP3.LUT P0, RZ, R0, 0x100, RZ, 0xc0, !PT ;  /* 0x0000010000ff7812 */ /* 0x000fe4000780c0ff */
[----:B------:R0:W3:Y:S01]  /*23f0*/  @!P2 LDG.E.64 R32, desc[UR6][R66.64] ;  /* 0x000000064220a981 */ /* 0x0000e2000c1e1b00 */
[----:B-1----:R-:W-:-:S02]  /*2400*/  CS2R R34, SRZ ;  /* 0x0000000000227805 */ /* 0x002fc4000001ff00 */
[C---:B------:R-:W-:Y:S02]  /*2410*/  LOP3.LUT P1, RZ, R0.reuse, 0x1000, RZ, 0xc0, !PT ;  /* 0x0000100000ff7812 */ /* 0x040fe4000782c0ff */
[----:B------:R-:W-:Y:S02]  /*2420*/  CS2R R62, SRZ ;  /* 0x00000000003e7805 */ /* 0x000fe4000001ff00 */
[----:B------:R1:W3:Y:S01]  /*2430*/  @!P3 LDG.E.64 R34, desc[UR6][R68.64] ;  /* 0x000000064422b981 */ /* 0x0002e2000c1e1b00 */
[----:B0-----:R-:W-:Y:S02]  /*2440*/  CS2R R66, SRZ ;  /* 0x0000000000427805 */ /* 0x001fe4000001ff00 */
[C---:B------:R-:W-:Y:S02]  /*2450*/  LOP3.LUT P4, RZ, R0.reuse, 0x20, RZ, 0xc0, !PT ;  /* 0x0000002000ff7812 */ /* 0x040fe4000788c0ff */
[----:B------:R-:W-:Y:S02]  /*2460*/  CS2R R30, SRZ ;  /* 0x00000000001e7805 */ /* 0x000fe4000001ff00 */
[----:B------:R-:W-:-:S02]  /*2470*/  LOP3.LUT P2, RZ, R0, 0x8, RZ, 0xc0, !PT ;  /* 0x0000000800ff7812 */ /* 0x000fc4000784c0ff */
[----:B------:R0:W3:Y:S04]  /*2480*/  @!P1 LDG.E.64 R62, desc[UR6][R72.64] ;  /* 0x00000006483e9981 */ /* 0x0000e8000c1e1b00 */
[----:B------:R-:W3:Y:S01]  /*2490*/  @!P0 LDG.E.64 R66, desc[UR6][R76.64] ;  /* 0x000000064c428981 */ /* 0x000ee2000c1e1b00 */
[----:B------:R-:W-:Y:S02]  /*24a0*/  ISETP.NE.AND P0, PT, R104, RZ, PT ;  /* 0x000000ff6800720c */ /* 0x000fe40003f05270 */
[----:B-1----:R-:W-:Y:S02]  /*24b0*/  CS2R R68, SRZ ;  /* 0x0000000000447805 */ /* 0x002fe4000001ff00 */
[----:B------:R-:W-:Y:S01]  /*24c0*/  LOP3.LUT P3, RZ, R0, 0x4, RZ, 0xc0, !PT ;  /* 0x0000000400ff7812 */ /* 0x000fe2000786c0ff */
[----:B------:R1:W3:Y:S01]  /*24d0*/  @!P5 LDG.E.64 R30, desc[UR6][R64.64] ;  /* 0x00000006401ed981 */ /* 0x0002e2000c1e1b00 */
[----:B------:R-:W-:-:S02]  /*24e0*/  ISETP.NE.AND P1, PT, R103, RZ, PT ;  /* 0x000000ff6700720c */ /* 0x000fc40003f25270 */
[----:B0-----:R-:W-:-:S05]  /*24f0*/  CS2R R72, SRZ ;  /* 0x0000000000487805 */ /* 0x001fca000001ff00 */
[----:B------:R0:W3:Y:S01]  /*2500*/  @!P0 LDG.E.64 R68, desc[UR6][R78.64] ;  /* 0x000000064e448981 */ /* 0x0000e2000c1e1b00 */
[----:B------:R-:W-:Y:S02]  /*2510*/  LOP3.LUT P5, RZ, R0, 0x10, RZ, 0xc0, !PT ;  /* 0x0000001000ff7812 */ /* 0x000fe400078ac0ff */
[----:B-1----:R-:W-:Y:S02]  /*2520*/  CS2R R64, SRZ ;  /* 0x0000000000407805 */ /* 0x002fe4000001ff00 */
[----:B------:R-:W-:Y:S01]  /*2530*/  CS2R R76, SRZ ;  /* 0x00000000004c7805 */ /* 0x000fe2000001ff00 */
[----:B------:R1:W3:Y:S04]  /*2540*/  @!P4 LDG.E.64 R72, desc[UR6][R82.64] ;  /* 0x000000065248c981 */ /* 0x0002e8000c1e1b00 */
[----:B------:R1:W3:Y:S01]  /*2550*/  @!P1 LDG.E.64 R64, desc[UR6][R74.64] ;  /* 0x000000064a409981 */ /* 0x0002e2000c1e1b00 */
[----:B0-----:R-:W-:-:S03]  /*2560*/  CS2R R78, SRZ ;  /* 0x00000000004e7805 */ /* 0x001fc6000001ff00 */
[----:B------:R-:W3:Y:S04]  /*2570*/  @!P2 LDG.E.64 R76, desc[UR6][R86.64] ;  /* 0x00000006564ca981 */ /* 0x000ee8000c1e1b00 */
[----:B------:R-:W3:Y:S01]  /*2580*/  @!P3 LDG.E.64 R78, desc[UR6][R88.64] ;  /* 0x00000006584eb981 */ /* 0x000ee2000c1e1b00 */
[----:B------:R-:W-:Y:S02]  /*2590*/  ISETP.NE.AND P3, PT, R48, RZ, PT ;  /* 0x000000ff3000720c */ /* 0x000fe40003f65270 */
[----:B-1----:R-:W-:Y:S02]  /*25a0*/  CS2R R82, SRZ ;  /* 0x0000000000527805 */ /* 0x002fe4000001ff00 */
[----:B------:R-:W-:Y:S02]  /*25b0*/  CS2R R74, SRZ ;  /* 0x00000000004a7805 */ /* 0x000fe4000001ff00 */
[----:B------:R-:W-:-:S02]  /*25c0*/  ISETP.NE.AND P2, PT, R49, RZ, PT ;  /* 0x000000ff3100720c */ /* 0x000fc40003f45270 */
[----:B------:R-:W-:Y:S02]  /*25d0*/  LOP3.LUT P6, RZ, R0, 0x2000, RZ, 0xc0, !PT ;  /* 0x0000200000ff7812 */ /* 0x000fe400078cc0ff */
[----:B------:R0:W3:Y:S04]  /*25e0*/  @!P5 LDG.E.64 R74, desc[UR6][R84.64] ;  /* 0x00000006544ad981 */ /* 0x0000e8000c1e1b00 */
[----:B------:R-:W3:Y:S01]  /*25f0*/  @!P3 LDG.E.64 R82, desc[UR6][R92.64] ;  /* 0x000000065c52b981 */ /* 0x000ee2000c1e1b00 */
[----:B------:R-:W-:Y:S02]  /*2600*/  CS2R R60, SRZ ;  /* 0x00000000003c7805 */ /* 0x000fe4000001ff00 */
[----:B0-----:R-:W-:Y:S02]  /*2610*/  CS2R R84, SRZ ;  /* 0x0000000000547805 */ /* 0x001fe4000001ff00 */
[----:B------:R-:W-:-:S02]  /*2620*/  ISETP.NE.AND P0, PT, R105, RZ, PT ;  /* 0x000000ff6900720c */ /* 0x000fc40003f05270 */
[----:B------:R0:W3:Y:S04]  /*2630*/  @!P6 LDG.E.64 R60, desc[UR6][R70.64] ;  /* 0x00000006463ce981 */ /* 0x0000e8000c1e1b00 */
[----:B------:R1:W3:Y:S01]  /*2640*/  @!P2 LDG.E.64 R84, desc[UR6][R94.64] ;  /* 0x000000065e54a981 */ /* 0x0002e2000c1e1b00 */
[----:B0-----:R-:W-:-:S06]  /*2650*/  CS2R R70, SRZ ;  /* 0x0000000000467805 */ /* 0x001fcc000001ff00 */
[----:B------:R-:W3:Y:S01]  /*2660*/  @!P0 LDG.E.64 R70, desc[UR6][R80.64] ;  /* 0x0000000650468981 */ /* 0x000ee2000c1e1b00 */
[----:B------:R-:W-:Y:S02]  /*2670*/  ISETP.NE.AND P0, PT, R102, RZ, PT ;  /* 0x000000ff6600720c */ /* 0x000fe40003f05270 */
[----:B-1----:R-:W-:Y:S02]  /*2680*/  CS2R R94, SRZ ;  /* 0x00000000005e7805 */ /* 0x002fe4000001ff00 */
[----:B------:R-:W-:Y:S02]  /*2690*/  LOP3.LUT P1, RZ, R0, 0x1, RZ, 0xc0, !PT ;  /* 0x0000000100ff7812 */ /* 0x000fe4000782c0ff */
[----:B------:R-:W-:-:S07]  /*26a0*/  ISETP.NE.AND P5, PT, R100, RZ, PT ;  /* 0x000000ff6400720c */ /* 0x000fce0003fa5270 */
[----:B------:R-:W3:Y:S01]  /*26b0*/  @!P0 LDG.E.64 R94, desc[UR6][R54.64] ;  /* 0x00000006365e8981 */ /* 0x000ee2000c1e1b00 */
[----:B------:R-:W-:Y:S02]  /*26c0*/  ISETP.NE.AND P4, PT, R101, RZ, PT ;  /* 0x000000ff6500720c */ /* 0x000fe40003f85270 */
[----:B------:R-:W-:Y:S02]  /*26d0*/  CS2R R86, SRZ ;  /* 0x0000000000567805 */ /* 0x000fe4000001ff00 */
[----:B------:R-:W-:-:S04]  /*26e0*/  CS2R R92, SRZ ;  /* 0x00000000005c7805 */ /* 0x000fc8000001ff00 */
[----:B------:R0:W3:Y:S04]  /*26f0*/  @!P1 LDG.E.64 R86, desc[UR6][R96.64] ;  /* 0x0000000660569981 */ /* 0x0000e8000c1e1b00 */
[----:B------:R-:W3:Y:S01]  /*2700*/  @!P5 LDG.E.64 R92, desc[UR6][R56.64] ;  /* 0x00000006385cd981 */ /* 0x000ee2000c1e1b00 */
[----:B0-----:R-:W-:Y:S02]  /*2710*/  CS2R R96, SRZ ;  /* 0x0000000000607805 */ /* 0x001fe4000001ff00 */
[----:B------:R-:W-:-:S04]  /*2720*/  ISETP.NE.AND P1, PT, R38, RZ, PT ;  /* 0x000000ff2600720c */ /* 0x000fc80003f25270 */
[----:B------:R-:W3:Y:S01]  /*2730*/  @!P4 LDG.E.64 R96, desc[UR6][R52.64] ;  /* 0x000000063460c981 */ /* 0x000ee2000c1e1b00 */
[----:B------:R-:W-:Y:S02]  /*2740*/  CS2R R88, SRZ ;  /* 0x0000000000587805 */ /* 0x000fe4000001ff00 */
[----:B------:R-:W-:-:S06]  /*2750*/  LOP3.LUT P6, RZ, R0, 0x2, RZ, 0xc0, !PT ;  /* 0x0000000200ff7812 */ /* 0x000fcc00078cc0ff */
[----:B------:R-:W3:Y:S01]  /*2760*/  @!P1 LDG.E.64 R88, desc[UR6][R98.64] ;  /* 0x0000000662589981 */ /* 0x000ee2000c1e1b00 */
[----:B------:R-:W-:-:S04]  /*2770*/  ISETP.GE.U32.AND P1, PT, R2, UR4, PT ;  /* 0x0000000402007c0c */ /* 0x000fc8000bf26070 */
[----:B------:R-:W-:Y:S02]  /*2780*/  ISETP.GE.AND.EX P1, PT, R3, UR5, PT, P1 ;  /* 0x0000000503007c0c */ /* 0x000fe4000bf26310 */
[----:B------:R-:W-:Y:S02]  /*2790*/  CS2R R80, SRZ ;  /* 0x0000000000507805 */ /* 0x000fe4000001ff00 */
[----:B------:R-:W-:-:S04]  /*27a0*/  ISETP.NE.AND P3, PT, R40, RZ, PT ;  /* 0x000000ff2800720c */ /* 0x000fc80003f65270 */
[----:B------:R0:W3:Y:S01]  /*27b0*/  @!P6 LDG.E.64 R80, desc[UR6][R90.64] ;  /* 0x000000065a50e981 */ /* 0x0000e2000c1e1b00 */
[----:B------:R-:W-:-:S04]  /*27c0*/  ISETP.NE.AND P6, PT, R41, RZ, PT ;  /* 0x000000ff2900720c */ /* 0x000fc80003fc5270 */
[----:B------:R-:W1:Y:S01]  /*27d0*/  @!P1 LDC.64 R40, c[0x0][0x3e0] ;  /* 0x0000f800ff289b82 */ /* 0x000e620000000a00 */
[----:B------:R-:W-:Y:S02]  /*27e0*/  ISETP.NE.AND P2, PT, R39, RZ, PT ;  /* 0x000000ff2700720c */ /* 0x000fe40003f45270 */
[----:B------:R-:W-:Y:S02]  /*27f0*/  ISETP.NE.AND P5, PT, R37, RZ, PT ;  /* 0x000000ff2500720c */ /* 0x000fe40003fa5270 */
[----:B------:R-:W-:-:S03]  /*2800*/  ISETP.NE.AND P4, PT, R36, RZ, PT ;  /* 0x000000ff2400720c */ /* 0x000fc60003f85270 */
[----:B------:R-:W1:Y:S01]  /*2810*/  @!P1 LDC.64 R36, c[0x0][0x390] ;  /* 0x0000e400ff249b82 */ /* 0x000e620000000a00 */
[----:B0-----:R-:W-:Y:S02]  /*2820*/  CS2R R90, SRZ ;  /* 0x00000000005a7805 */ /* 0x001fe4000001ff00 */
[----:B------:R-:W-:Y:S02]  /*2830*/  CS2R R98, SRZ ;  /* 0x0000000000627805 */ /* 0x000fe4000001ff00 */
[----:B------:R-:W-:Y:S02]  /*2840*/  CS2R R100, SRZ ;  /* 0x0000000000647805 */ /* 0x000fe4000001ff00 */
[----:B------:R-:W-:Y:S01]  /*2850*/  @!P1 MOV R39, R19 ;  /* 0x0000001300279202 */ /* 0x000fe20000000f00 */
[----:B------:R-:W3:Y:S01]  /*2860*/  @!P2 LDG.E.64 R90, desc[UR6][R58.64] ;  /* 0x000000063a5aa981 */ /* 0x000ee2000c1e1b00 */
[----:B------:R-:W-:-:S03]  /*2870*/  CS2R R102, SRZ ;  /* 0x0000000000667805 */ /* 0x000fc6000001ff00 */
[----:B------:R-:W3:Y:S01]  /*2880*/  @!P3 LDG.E.64 R98, desc[UR6][R50.64] ;  /* 0x000000063262b981 */ /* 0x000ee2000c1e1b00 */
[----:B------:R-:W-:-:S03]  /*2890*/  CS2R R104, SRZ ;  /* 0x0000000000687805 */ /* 0x000fc6000001ff00 */
[----:B------:R0:W3:Y:S01]  /*28a0*/  @!P4 LDG.E.64 R100, desc[UR6][R44.64] ;  /* 0x000000062c64c981 */ /* 0x0000e2000c1e1b00 */
[----:B-1----:R-:W-:-:S03]  /*28b0*/  @!P1 IMAD R38, R3, R40, RZ ;  /* 0x0000002803269224 */ /* 0x002fc600078e02ff */
[----:B------:R-:W3:Y:S01]  /*28c0*/  @!P5 LDG.E.64 R102, desc[UR6][R46.64] ;  /* 0x000000062e66d981 */ /* 0x000ee2000c1e1b00 */
[C---:B------:R-:W-:Y:S01]  /*28d0*/  @!P1 IMAD R41, R2.reuse, R41, R38 ;  /* 0x0000002902299224 */ /* 0x040fe200078e0226 */
[----:B------:R-:W-:Y:S02]  /*28e0*/  @!P1 MOV R38, R16 ;  /* 0x0000001000269202 */ /* 0x000fe40000000f00 */
[----:B------:R-:W-:Y:S01]  /*28f0*/  CS2R R106, SRZ ;  /* 0x00000000006a7805 */ /* 0x000fe2000001ff00 */
[----:B------:R-:W3:Y:S02]  /*2900*/  @!P6 LDG.E.64 R104, desc[UR6][R42.64] ;  /* 0x000000062a68e981 */ /* 0x000ee4000c1e1b00 */
[----:B------:R-:W-:-:S05]  /*2910*/  @!P1 IMAD.WIDE.U32 R38, R2, R40, R38 ;  /* 0x0000002802269225 */ /* 0x000fca00078e0026 */
[----:B------:R-:W-:Y:S02]  /*2920*/  @!P1 IADD3 R39, PT, PT, R39, R41, RZ ;  /* 0x0000002927279210 */ /* 0x000fe40007ffe0ff */
[----:B------:R-:W-:-:S04]  /*2930*/  @!P1 LEA R36, P2, R38, R36, 0x2 ;  /* 0x0000002426249211 */ /* 0x000fc800078410ff */
[----:B------:R-:W-:-:S05]  /*2940*/  @!P1 LEA.HI.X R37, R38, R37, R39, 0x2, P2 ;  /* 0x0000002526259211 */ /* 0x000fca00010f1427 */
[----:B------:R3:W3:Y:S01]  /*2950*/  @!P1 LDG.E.64 R106, desc[UR6][R36.64] ;  /* 0x00000006246a9981 */ /* 0x0006e2000c1e1b00 */
[----:B----4-:R-:W-:Y:S01]  /*2960*/  FADD.FTZ R41, R22, R23 ;  /* 0x0000001716297221 */ /* 0x010fe20000010000 */
[----:B-----5:R-:W-:-:S04]  /*2970*/  FADD.FTZ R38, R20, R21 ;  /* 0x0000001514267221 */ /* 0x020fc80000010000 */
[----:B------:R-:W-:Y:S01]  /*2980*/  FADD.FTZ R38, RZ, R38 ;  /* 0x00000026ff267221 */ /* 0x000fe20000010000 */
[----:B------:R-:W-:-:S03]  /*2990*/  FMUL.FTZ R39, R21, R21 ;  /* 0x0000001515277220 */ /* 0x000fc60000410000 */
[----:B------:R-:W-:Y:S01]  /*29a0*/  FADD.FTZ R38, R38, R41 ;  /* 0x0000002926267221 */ /* 0x000fe20000010000 */
[----:B0-----:R-:W-:Y:S01]  /*29b0*/  FMUL.FTZ R45, R23, R23 ;  /* 0x00000017172d7220 */ /* 0x001fe20000410000 */
[----:B------:R-:W-:-:S03]  /*29c0*/  FFMA.FTZ R39, R20, R20, R39 ;  /* 0x0000001414277223 */ /* 0x000fc60000010027 */
[----:B------:R-:W-:Y:S01]  /*29d0*/  FFMA.FTZ R40, R22, R22, R45 ;  /* 0x0000001616287223 */ /* 0x000fe2000001002d */
[----:B------:R-:W-:Y:S01]  /*29e0*/  FADD.FTZ R39, RZ, R39 ;  /* 0x00000027ff277221 */ /* 0x000fe20000010000 */
[----:B--2---:R-:W-:-:S03]  /*29f0*/  FMUL.FTZ R41, R25, R25 ;  /* 0x0000001919297220 */ /* 0x004fc60000410000 */
[----:B------:R-:W-:Y:S01]  /*2a00*/  FADD.FTZ R39, R39, R40 ;  /* 0x0000002827277221 */ /* 0x000fe20000010000 */
[----:B------:R-:W-:Y:S01]  /*2a10*/  FFMA.FTZ R41, R24, R24, R41 ;  /* 0x0000001818297223 */ /* 0x000fe20000010029 */
[----:B---3--:R-:W-:-:S04]  /*2a20*/  FADD.FTZ R37, R82, R83 ;  /* 0x0000005352257221 */ /* 0x008fc80000010000 */
[----:B------:R-:W-:Y:S01]  /*2a30*/  FADD.FTZ R37, R38, R37 ;  /* 0x0000002526257221 */ /* 0x000fe20000010000 */
[----:B------:R-:W-:Y:S01]  /*2a40*/  FADD.FTZ R38, R24, R25 ;  /* 0x0000001918267221 */ /* 0x000fe20000010000 */
[----:B------:R-:W-:-:S03]  /*2a50*/  FMUL.FTZ R43, R83, R83 ;  /* 0x00000053532b7220 */ /* 0x000fc60000410000 */
[----:B------:R-:W-:Y:S01]  /*2a60*/  FADD.FTZ R37, R37, R38 ;  /* 0x0000002625257221 */ /* 0x000fe20000010000 */
[----:B------:R-:W-:Y:S01]  /*2a70*/  FADD.FTZ R38, R84, R85 ;  /* 0x0000005554267221 */ /* 0x000fe20000010000 */
[----:B------:R-:W-:-:S03]  /*2a80*/  FFMA.FTZ R36, R82, R82, R43 ;  /* 0x0000005252247223 */ /* 0x000fc6000001002b */
        /* <DEDUP_REMOVED lines=54> */
[----:B------:R-:W-:-:S02]  /*2df0*/  FADD.FTZ R37, R37, R38 ;  /* 0x0000002625257221 */ /* 0x000fc40000010000 */
[----:B------:R-:W-:Y:S01]  /*2e00*/  FADD.FTZ R36, R36, R41 ;  /* 0x0000002924247221 */ /* 0x000fe20000010000 */
[----:B------:R-:W-:Y:S01]  /*2e10*/  FFMA.FTZ R39, R96, R96, R39 ;  /* 0x0000006060277223 */ /* 0x000fe20000010027 */
[----:B------:R-:W-:Y:S01]  /*2e20*/  FMUL.FTZ R41, R65, R65 ;  /* 0x0000004141297220 */ /* 0x000fe20000410000 */
[----:B------:R-:W-:Y:S02]  /*2e30*/  FADD.FTZ R38, R66, R67 ;  /* 0x0000004342267221 */ /* 0x000fe40000010000 */
        /* <DEDUP_REMOVED lines=81> */
[----:B------:R-:W-:-:S03]  /*3350*/  FADD.FTZ R36, R36, R41 ;  /* 0x0000002924247221 */ /* 0x000fc60000010000 */
        /* <DEDUP_REMOVED lines=38> */
.L_x_3754:
[----:B------:R-:W-:Y:S05]  /*35c0*/  BSYNC.RECONVERGENT B0 ;  /* 0x0000000000007941 */ /* 0x000fea0003800200 */
.L_x_3753:
        /* <DEDUP_REMOVED lines=44> */
.L_x_3756:
[----:B------:R-:W-:Y:S05]  /*3890*/  BSYNC.RECONVERGENT B0 ;  /* 0x0000000000007941 */ /* 0x000fea0003800200 */
.L_x_3755:
        /* <DEDUP_REMOVED lines=12> */
[-CC-:B-1----:R-:W-:Y:S01]  /*3960*/  IMAD R43, R42, R109.reuse, R112.reuse ;  /* 0x0000006d2a2b7224 */ /* 0x182fe200078e0270 */
[----:B--2---:R-:W-:Y:S01]  /*3970*/  LOP3.LUT P1, R44, R15, 0x2, RZ, 0xc0, !PT ;  /* 0x000000020f2c7812 */ /* 0x004fe2000782c0ff */
        /* <DEDUP_REMOVED lines=13> */
.L_x_3759:
[----:B------:R-:W2:Y:S04]  /*3a50*/  LDG.E.STRONG.GPU R42, desc[UR6][R36.64] ;  /* 0x00000006242a7981 */ /* 0x000ea8000c1ef900 */
[----:B--2---:R-:W-:Y:S01]  /*3a60*/  CCTL.IVALL ;  /* 0x00000000ff00798f */ /* 0x004fe20002000000 */
[----:B------:R-:W-:Y:S05]  /*3a70*/  YIELD ;  /* 0x0000000000007946 */ /* 0x000fea0003800000 */
[----:B------:R-:W-:-:S13]  /*3a80*/  ISETP.NE.AND P1, PT, R42, R47, PT ;  /* 0x0000002f2a00720c */ /* 0x000fda0003f25270 */
[----:B------:R-:W-:Y:S05]  /*3a90*/  @P1 BRA `(.L_x_3759) ;  /* 0xfffffffc00ec1947 */ /* 0x000fea000383ffff */
.L_x_3758:
        /* <DEDUP_REMOVED lines=16> */
.L_x_3761:
        /* <DEDUP_REMOVED lines=8> */
[--C-:B--2---:R-:W-:Y:S01]  /*3c20*/  @!P5 IMAD.WIDE.U32 R44, R56, 0x8, R38.reuse ;  /* 0x00000008382cd825 */ /* 0x104fe200078e0026 */
        /* <DEDUP_REMOVED lines=46> */
[----:B0-----:R-:W-:Y:S01]  /*3f10*/  LOP3.LUT R49, R57, 0x7ffffff8, RZ, 0xc0, !PT ;  /* 0x7ffffff839317812 */ /* 0x001fe200078ec0ff */
[----:B------:R-:W-:-:S03]  /*3f20*/  @!P1 FADD.FTZ R40, R40, R48 ;  /* 0x0000003028289221 */ /* 0x000fc60000010000 */
[----:B------:R-:W-:Y:S01]  /*3f30*/  ISETP.NE.AND P1, PT, R49, UR4, PT ;  /* 0x0000000431007c0c */ /* 0x000fe2000bf25270 */
[----:B-----5:R-:W-:Y:S01]  /*3f40*/  @!P3 FADD.FTZ R40, R40, R46 ;  /* 0x0000002e2828b221 */ /* 0x020fe20000010000 */
[----:B------:R-:W-:-:S11]  /*3f50*/  @!P3 FADD.FTZ R41, R41, R47 ;  /* 0x0000002f2929b221 */ /* 0x000fd60000010000 */
[----:B------:R-:W-:Y:S05]  /*3f60*/  @P1 BRA `(.L_x_3761) ;  /* 0xfffffffc000c1947 */ /* 0x000fea000383ffff */
.L_x_3760:
        /* <DEDUP_REMOVED lines=12> */
[----:B-1----:R-:W-:Y:S02]  /*4030*/  IADD3 R43, PT, PT, R49, 0x2, RZ ;  /* 0x00000002312b7810 */ /* 0x002fe40007ffe0ff */
[-C--:B------:R-:W-:Y:S02]  /*4040*/  ISETP.EQ.OR P3, PT, R45, R110.reuse, P2 ;  /* 0x0000006e2d00720c */ /* 0x080fe40001762670 */
[----:B------:R-:W-:Y:S02]  /*4050*/  IADD3 R47, PT, PT, R49, 0x3, RZ ;  /* 0x00000003312f7810 */ /* 0x000fe40007ffe0ff */
[----:B------:R-:W-:-:S02]  /*4060*/  ISETP.EQ.OR P4, PT, R43, R110, P2 ;  /* 0x0000006e2b00720c */ /* 0x000fc40001782670 */
[----:B------:R-:W-:-:S03]  /*4070*/  ISETP.EQ.OR P5, PT, R47, R110, P2 ;  /* 0x0000006e2f00720c */ /* 0x000fc600017a2670 */
[----:B------:R-:W-:-:S04]  /*4080*/  @!P1 IMAD R37, R49, R109, R112 ;  /* 0x0000006d31259224 */ /* 0x000fc800078e0270 */
[----:B------:R-:W-:Y:S02]  /*4090*/  @!P3 IMAD R45, R45, R109, R112 ;  /* 0x0000006d2d2db224 */ /* 0x000fe400078e0270 */
[----:B------:R-:W-:-:S04]  /*40a0*/  @!P1 IMAD.WIDE.U32 R36, R37, 0x8, R38 ;  /* 0x0000000825249825 */ /* 0x000fc800078e0026 */
[-C--:B------:R-:W-:Y:S02]  /*40b0*/  @!P4 IMAD R43, R43, R109.reuse, R112 ;  /* 0x0000006d2b2bc224 */ /* 0x080fe400078e0270 */
[----:B--2---:R-:W-:Y:S01]  /*40c0*/  @!P3 IMAD.WIDE.U32 R44, R45, 0x8, R38 ;  /* 0x000000082d2cb825 */ /* 0x004fe200078e0026 */
[----:B------:R-:W0:Y:S03]  /*40d0*/  @!P1 LDG.E.64 R36, desc[UR6][R36.64] ;  /* 0x0000000624249981 */ /* 0x000e26000c1e1b00 */
[----:B------:R-:W-:Y:S02]  /*40e0*/  @!P5 IMAD R47, R47, R109, R112 ;  /* 0x0000006d2f2fd224 */ /* 0x000fe400078e0270 */
[--C-:B------:R-:W-:Y:S01]  /*40f0*/  @!P4 IMAD.WIDE.U32 R42, R43, 0x8, R38.reuse ;  /* 0x000000082b2ac825 */ /* 0x100fe200078e0026 */
[----:B------:R-:W2:Y:S03]  /*4100*/  @!P3 LDG.E.64 R44, desc[UR6][R44.64] ;  /* 0x000000062c2cb981 */ /* 0x000ea6000c1e1b00 */
[----:B------:R-:W-:-:S02]  /*4110*/  @!P5 IMAD.WIDE.U32 R46, R47, 0x8, R38 ;  /* 0x000000082f2ed825 */ /* 0x000fc400078e0026 */
        /* <DEDUP_REMOVED lines=11> */
.L_x_3762:
[----:B------:R-:W-:Y:S05]  /*41d0*/  BRA.U !UP1, `(.L_x_3757) ;  /* 0x0000000109707547 */ /* 0x000fea000b800000 */
[----:B--2---:R-:W2:Y:S01]  /*41e0*/  LDC R44, c[0x0][0x370] ;  /* 0x0000dc00ff2c7b82 */ /* 0x004ea20000000800 */
[----:B------:R-:W-:Y:S01]  /*41f0*/  UISETP.NE.AND UP0, UPT, UR5, 0x1, UPT ;  /* 0x000000010500788c */ /* 0x000fe2000bf05270 */
[----:B--2---:R-:W-:-:S08]  /*4200*/  LOP3.LUT R44, R44, 0x1, RZ, 0xc0, !PT ;  /* 0x000000012c2c7812 */ /* 0x004fd000078ec0ff */
[----:B------:R-:W-:Y:S05]  /*4210*/  BRA.U !UP0, `(.L_x_3763) ;  /* 0x0000000108387547 */ /* 0x000fea000b800000 */
[C---:B------:R-:W-:Y:S02]  /*4220*/  IADD3 R37, PT, PT, R49.reuse, 0x1, RZ ;  /* 0x0000000131257810 */ /* 0x040fe40007ffe0ff */
[-C--:B------:R-:W-:Y:S02]  /*4230*/  ISETP.EQ.OR P3, PT, R49, R110.reuse, P2 ;  /* 0x0000006e3100720c */ /* 0x080fe40001762670 */
[----:B------:R-:W-:-:S11]  /*4240*/  ISETP.EQ.OR P1, PT, R37, R110, P2 ;  /* 0x0000006e2500720c */ /* 0x000fd60001722670 */
[-CC-:B-1----:R-:W-:Y:S02]  /*4250*/  @!P3 IMAD R43, R49, R109.reuse, R112.reuse ;  /* 0x0000006d312bb224 */ /* 0x182fe400078e0270 */
        /* <DEDUP_REMOVED lines=10> */
.L_x_3763:
        /* <DEDUP_REMOVED lines=9> */
.L_x_3764:
[----:B------:R-:W-:Y:S05]  /*4390*/  BSYNC.RECONVERGENT B0 ;  /* 0x0000000000007941 */ /* 0x000fea0003800200 */
.L_x_3757:
[----:B------:R-:W-:Y:S01]  /*43a0*/  LOP3.LUT P1, RZ, R0, 0x2000000, RZ, 0xc0, !PT ;  /* 0x0200000000ff7812 */ /* 0x000fe2000782c0ff */
[----:B------:R-:W4:Y:S01]  /*43b0*/  S2UR UR5, SR_CgaCtaId ;  /* 0x00000000000579c3 */ /* 0x000f220000008800 */
[----:B------:R-:W0:Y:S01]  /*43c0*/  LDCU UR8, c[0x0][0x414] ;  /* 0x00008280ff0877ac */ /* 0x000e220008000800 */
[----:B------:R-:W-:Y:S01]  /*43d0*/  SHF.L.U32 R42, R111, 0x1, RZ ;  /* 0x000000016f2a7819 */ /* 0x000fe200000006ff */
[----:B------:R-:W-:-:S03]  /*43e0*/  UMOV UR4, 0x400 ;  /* 0x0000040000047882 */ /* 0x000fc60000000000 */
[----:B------:R-:W-:Y:S02]  /*43f0*/  LOP3.LUT R42, R42, 0x7e, RZ, 0xc0, !PT ;  /* 0x0000007e2a2a7812 */ /* 0x000fe400078ec0ff */
[----:B------:R-:W1:Y:S02]  /*4400*/  LDC.64 R38, c[0x0][0x398] ;  /* 0x0000e600ff267b82 */ /* 0x000e640000000a00 */
[----:B------:R-:W-:-:S06]  /*4410*/  IADD3 R45, PT, PT, R113, R42, RZ ;  /* 0x0000002a712d7210 */ /* 0x000fcc0007ffe0ff */
[----:B------:R-:W2:Y:S01]  /*4420*/  @P1 LDC.64 R46, c[0x0][0x388] ;  /* 0x0000e200ff2e1b82 */ /* 0x000ea20000000a00 */
[----:B0-----:R-:W-:Y:S01]  /*4430*/  @P1 FMUL.FTZ R48, R40, UR8 ;  /* 0x0000000828301c20 */ /* 0x001fe20008410000 */
[----:B------:R-:W-:Y:S01]  /*4440*/  @P1 FMUL.FTZ R49, R41, UR8 ;  /* 0x0000000829311c20 */ /* 0x000fe20008410000 */
[----:B----4-:R-:W-:-:S05]  /*4450*/  ULEA UR4, UR5, UR4, 0x18 ;  /* 0x0000000405047291 */ /* 0x010fca000f8ec0ff */
[----:B---3--:R-:W0:Y:S01]  /*4460*/  LDC.64 R36, c[0x0][0x3a0] ;  /* 0x0000e800ff247b82 */ /* 0x008e220000000a00 */
[----:B------:R-:W3:Y:S01]  /*4470*/  LDCU UR5, c[0x0][0x404] ;  /* 0x00008080ff0577ac */ /* 0x000ee20008000800 */
[----:B-1----:R-:W-:Y:S02]  /*4480*/  IMAD.WIDE R38, R45, 0x4, R38 ;  /* 0x000000042d267825 */ /* 0x002fe400078e0226 */
[----:B------:R1:W-:Y:S02]  /*4490*/  @!P2 STS.64 [UR4+0x98], R40 ;  /* 0x00009828ff00a988 */ /* 0x0003e40008000a04 */
[----:B--2---:R-:W-:-:S05]  /*44a0*/  @P1 IMAD.WIDE R46, R14, 0x8, R46 ;  /* 0x000000080e2e1825 */ /* 0x004fca00078e022e */
[----:B------:R-:W-:Y:S01]  /*44b0*/  @P1 STG.E.64 desc[UR6][R46.64], R48 ;  /* 0x000000302e001986 */ /* 0x000fe2000c101b06 */
[----:B------:R-:W-:Y:S01]  /*44c0*/  BAR.SYNC.DEFER_BLOCKING 0x0 ;  /* 0x0000000000007b1d */ /* 0x000fe20000010000 */
[----:B0-----:R-:W-:-:S06]  /*44d0*/  IMAD.WIDE R44, R45, 0x4, R36 ;  /* 0x000000042d2c7825 */ /* 0x001fcc00078e0224 */
[----:B------:R-:W5:Y:S04]  /*44e0*/  LDG.E.64 R44, desc[UR6][R44.64] ;  /* 0x000000062c2c7981 */ /* 0x000f68000c1e1b00 */
[----:B------:R-:W0:Y:S01]  /*44f0*/  LDS.64 R36, [UR4+0x98] ;  /* 0x00009804ff247984 */ /* 0x000e220008000a00 */
[----:B------:R-:W2:Y:S01]  /*4500*/  LDCU.U8 UR4, c[0x0][0x3fc] ;  /* 0x00007f80ff0477ac */ /* 0x000ea20008000000 */
[----:B-1----:R-:W-:Y:S02]  /*4510*/  SHF.R.U32.HI R41, RZ, 0x6, R111 ;  /* 0x00000006ff297819 */ /* 0x002fe4000001166f */
        /* <DEDUP_REMOVED lines=10> */
[----:B------:R-:W-:Y:S01]  /*45c0*/  IADD3 R40, PT, PT, R38, 0xc0, RZ ;  /* 0x000000c026287810 */ /* 0x000fe20007ffe0ff */
[----:B0-----:R-:W-:Y:S01]  /*45d0*/  @P1 FADD.FTZ R51, R37, R50 ;  /* 0x0000003225331221 */ /* 0x001fe20000010000 */
[----:B------:R-:W-:-:S06]  /*45e0*/  MOV R37, 0x3f800000 ;  /* 0x3f80000000257802 */ /* 0x000fcc0000000f00 */
[----:B------:R0:W1:Y:S01]  /*45f0*/  @P1 MUFU.RSQ R37, R51 ;  /* 0x0000003300251308 */ /* 0x0000620000001400 */
[C---:B------:R-:W-:Y:S02]  /*4600*/  IADD3 R41, PT, PT, R38.reuse, 0xc8, RZ ;  /* 0x000000c826297810 */ /* 0x040fe40007ffe0ff */
[C---:B------:R-:W-:Y:S02]  /*4610*/  IADD3 R46, PT, PT, R38.reuse, 0x98, RZ ;  /* 0x00000098262e7810 */ /* 0x040fe40007ffe0ff */
[----:B------:R-:W-:Y:S02]  /*4620*/  IADD3 R54, PT, PT, R38, 0x8, RZ ;  /* 0x0000000826367810 */ /* 0x000fe40007ffe0ff */
[----:B------:R-:W-:Y:S02]  /*4630*/  SHF.R.S32.HI R47, RZ, 0x1f, R39 ;  /* 0x0000001fff2f7819 */ /* 0x000fe40000011427 */
[----:B------:R-:W-:Y:S02]  /*4640*/  SHF.R.S32.HI R48, RZ, 0x1f, R40 ;  /* 0x0000001fff307819 */ /* 0x000fe40000011428 */
[----:B------:R-:W-:-:S02]  /*4650*/  SHF.R.S32.HI R49, RZ, 0x1f, R41 ;  /* 0x0000001fff317819 */ /* 0x000fc40000011429 */
[----:B------:R-:W-:Y:S02]  /*4660*/  SHF.R.S32.HI R50, RZ, 0x1f, R46 ;  /* 0x0000001fff327819 */ /* 0x000fe4000001142e */
        /* <DEDUP_REMOVED lines=14> */
[C---:B------:R-:W-:Y:S01]  /*4750*/  FADD.FTZ R20, -R36.reuse, R20 ;  /* 0x0000001424147221 */ /* 0x040fe20000010100 */
[----:B------:R-:W-:Y:S01]  /*4760*/  FADD.FTZ R114, -R36, R21 ;  /* 0x0000001524727221 */ /* 0x000fe20000010100 */
[----:B------:R-:W2:Y:S02]  /*4770*/  LDCU.64 UR8, c[0x0][0x380] ;  /* 0x00007000ff0877ac */ /* 0x000ea40008000a00 */
[-C--:B-1----:R-:W-:Y:S01]  /*4780*/  FMUL.FTZ R21, R20, R37.reuse ;  /* 0x0000002514157220 */ /* 0x082fe20000410000 */
[----:B------:R-:W-:-:S03]  /*4790*/  FMUL.FTZ R114, R114, R37 ;  /* 0x0000002572727220 */ /* 0x000fc60000410000 */
[----:B-----5:R-:W-:Y:S01]  /*47a0*/  FFMA.FTZ R20, R42, R21, R44 ;  /* 0x000000152a147223 */ /* 0x020fe2000001002c */
[----:B------:R-:W-:Y:S01]  /*47b0*/  FFMA.FTZ R21, R43, R114, R45 ;  /* 0x000000722b157223 */ /* 0x000fe2000001002d */
[----:B0-----:R-:W-:Y:S01]  /*47c0*/  IMAD R57, R52, UR10, RZ ;  /* 0x0000000a34397c24 */ /* 0x001fe2000f8e02ff */
[----:B------:R-:W-:-:S03]  /*47d0*/  MOV R52, R16 ;  /* 0x0000001000347202 */ /* 0x000fc60000000f00 */
[C---:B------:R-:W-:Y:S02]  /*47e0*/  IMAD R57, R38.reuse, UR11, R57 ;  /* 0x0000000b26397c24 */ /* 0x040fe4000f8e0239 */
[----:B------:R-:W-:-:S03]  /*47f0*/  IMAD.WIDE.U32 R52, R38, UR10, R52 ;  /* 0x0000000a26347c25 */ /* 0x000fc6000f8e0034 */
[----:B--2---:R-:W-:Y:S02]  /*4800*/  LEA R56, P0, R52, UR8, 0x2 ;  /* 0x0000000834387c11 */ /* 0x004fe4000f8010ff */
[----:B------:R-:W-:-:S04]  /*4810*/  IADD3 R57, PT, PT, R53, R57, RZ ;  /* 0x0000003935397210 */ /* 0x000fc80007ffe0ff */
[----:B------:R-:W-:-:S05]  /*4820*/  LEA.HI.X R57, R52, UR9, R57, 0x2, P0 ;  /* 0x0000000934397c11 */ /* 0x000fca00080f1439 */
[----:B------:R0:W-:Y:S02]  /*4830*/  STG.E.64 desc[UR6][R56.64], R20 ;  /* 0x0000001438007986 */ /* 0x0001e4000c101b06 */
.L_x_3768:
[----:B------:R-:W-:Y:S05]  /*4840*/  BSYNC.RECONVERGENT B1 ;  /* 0x0000000000017941 */ /* 0x000fea0003800200 */
.L_x_3767:
[----:B------:R-:W-:Y:S04]  /*4850*/  BSSY.RECONVERGENT B1, `(.L_x_3769) ;  /* 0x0000013000017945 */ /* 0x000fe80003800200 */
[----:B------:R-:W-:Y:S05]  /*4860*/  @P1 BRA `(.L_x_3770) ;  /* 0x0000000000441947 */ /* 0x000fea0003800000 */
[----:B------:R-:W2:Y:S01]  /*4870*/  LDCU.64 UR8, c[0x0][0x3e0] ;  /* 0x00007c00ff0877ac */ /* 0x000ea20008000a00 */
[----:B------:R-:W-:Y:S01]  /*4880*/  MOV R52, R16 ;  /* 0x0000001000347202 */ /* 0x000fe20000000f00 */
[C---:B------:R-:W-:Y:S01]  /*4890*/  FADD.FTZ R22, -R36.reuse, R22 ;  /* 0x0000001624167221 */ /* 0x040fe20000010100 */
[----:B------:R-:W-:Y:S01]  /*48a0*/  MOV R53, R19 ;  /* 0x0000001300357202 */ /* 0x000fe20000000f00 */
[----:B------:R-:W3:Y:S01]  /*48b0*/  LDCU.64 UR10, c[0x0][0x380] ;  /* 0x00007000ff0a77ac */ /* 0x000ee20008000a00 */
[----:B0-----:R-:W-:Y:S01]  /*48c0*/  FADD.FTZ R20, -R36, R23 ;  /* 0x0000001724147221 */ /* 0x001fe20000010100 */
[----:B--2---:R-:W-:Y:S02]  /*48d0*/  IMAD R21, R58, UR8, RZ ;  /* 0x000000083a157c24 */ /* 0x004fe4000f8e02ff */
[----:B------:R-:W-:-:S04]  /*48e0*/  IMAD.WIDE.U32 R52, R54, UR8, R52 ;  /* 0x0000000836347c25 */ /* 0x000fc8000f8e0034 */
[----:B------:R-:W-:Y:S02]  /*48f0*/  IMAD R57, R54, UR9, R21 ;  /* 0x0000000936397c24 */ /* 0x000fe4000f8e0215 */
[-C--:B-1----:R-:W-:Y:S01]  /*4900*/  FMUL.FTZ R21, R22, R37.reuse ;  /* 0x0000002516157220 */ /* 0x082fe20000410000 */
[----:B---3--:R-:W-:Y:S01]  /*4910*/  LEA R22, P0, R52, UR10, 0x2 ;  /* 0x0000000a34167c11 */ /* 0x008fe2000f8010ff */
[----:B------:R-:W-:Y:S01]  /*4920*/  FMUL.FTZ R54, R20, R37 ;  /* 0x0000002514367220 */ /* 0x000fe20000410000 */
[----:B------:R-:W-:Y:S01]  /*4930*/  IADD3 R57, PT, PT, R53, R57, RZ ;  /* 0x0000003935397210 */ /* 0x000fe20007ffe0ff */
[----:B-----5:R-:W-:Y:S02]  /*4940*/  FFMA.FTZ R20, R42, R21, R44 ;  /* 0x000000152a147223 */ /* 0x020fe4000001002c */
[----:B------:R-:W-:Y:S01]  /*4950*/  FFMA.FTZ R21, R43, R54, R45 ;  /* 0x000000362b157223 */ /* 0x000fe2000001002d */
[----:B------:R-:W-:-:S05]  /*4960*/  LEA.HI.X R23, R52, UR11, R57, 0x2, P0 ;  /* 0x0000000b34177c11 */ /* 0x000fca00080f1439 */
[----:B------:R2:W-:Y:S02]  /*4970*/  STG.E.64 desc[UR6][R22.64], R20 ;  /* 0x0000001416007986 */ /* 0x0005e4000c101b06 */
.L_x_3770:
[----:B------:R-:W-:Y:S05]  /*4980*/  BSYNC.RECONVERGENT B1 ;  /* 0x0000000000017941 */ /* 0x000fea0003800200 */
.L_x_3769:
        /* <DEDUP_REMOVED lines=13> */
[----:B0-----:R-:W-:Y:S02]  /*4a60*/  SHF.R.S32.HI R56, RZ, 0x1f, R54 ;  /* 0x0000001fff387819 */ /* 0x001fe40000011436 */
        /* <DEDUP_REMOVED lines=9> */
[----:B--2---:R-:W-:Y:S01]  /*4b00*/  MOV R20, R16 ;  /* 0x0000001000147202 */ /* 0x004fe20000000f00 */
[C---:B------:R-:W-:Y:S01]  /*4b10*/  FADD.FTZ R82, -R36.reuse, R82 ;  /* 0x0000005224527221 */ /* 0x040fe20000010100 */
[----:B------:R-:W-:Y:S01]  /*4b20*/  MOV R21, R19 ;  /* 0x0000001300157202 */ /* 0x000fe20000000f00 */
[----:B------:R-:W2:Y:S01]  /*4b30*/  LDCU.64 UR10, c[0x0][0x380] ;  /* 0x00007000ff0a77ac */ /* 0x000ea20008000a00 */
[----:B------:R-:W-:Y:S01]  /*4b40*/  FADD.FTZ R22, -R36, R83 ;  /* 0x0000005324167221 */ /* 0x000fe20000010100 */
[----:B0-----:R-:W-:Y:S02]  /*4b50*/  IMAD R23, R13, UR8, RZ ;  /* 0x000000080d177c24 */ /* 0x001fe4000f8e02ff */
[----:B------:R-:W-:-:S04]  /*4b60*/  IMAD.WIDE.U32 R20, R12, UR8, R20 ;  /* 0x000000080c147c25 */ /* 0x000fc8000f8e0014 */
[----:B------:R-:W-:Y:S02]  /*4b70*/  IMAD R53, R12, UR9, R23 ;  /* 0x000000090c357c24 */ /* 0x000fe4000f8e0217 */
[-C--:B-1----:R-:W-:Y:S01]  /*4b80*/  FMUL.FTZ R23, R82, R37.reuse ;  /* 0x0000002552177220 */ /* 0x082fe20000410000 */
[----:B--2---:R-:W-:Y:S01]  /*4b90*/  LEA R52, P4, R20, UR10, 0x2 ;  /* 0x0000000a14347c11 */ /* 0x004fe2000f8810ff */
[----:B------:R-:W-:Y:S01]  /*4ba0*/  FMUL.FTZ R82, R22, R37 ;  /* 0x0000002516527220 */ /* 0x000fe20000410000 */
[----:B------:R-:W-:Y:S01]  /*4bb0*/  IADD3 R53, PT, PT, R21, R53, RZ ;  /* 0x0000003515357210 */ /* 0x000fe20007ffe0ff */
[----:B-----5:R-:W-:Y:S02]  /*4bc0*/  FFMA.FTZ R22, R42, R23, R44 ;  /* 0x000000172a167223 */ /* 0x020fe4000001002c */
[----:B------:R-:W-:Y:S01]  /*4bd0*/  FFMA.FTZ R23, R43, R82, R45 ;  /* 0x000000522b177223 */ /* 0x000fe2000001002d */
[----:B------:R-:W-:-:S05]  /*4be0*/  LEA.HI.X R53, R20, UR11, R53, 0x2, P4 ;  /* 0x0000000b14357c11 */ /* 0x000fca000a0f1435 */
[----:B------:R0:W-:Y:S02]  /*4bf0*/  STG.E.64 desc[UR6][R52.64], R22 ;  /* 0x0000001634007986 */ /* 0x0001e4000c101b06 */
.L_x_3772:
[----:B------:R-:W-:Y:S05]  /*4c00*/  BSYNC.RECONVERGENT B1 ;  /* 0x0000000000017941 */ /* 0x000fea0003800200 */
.L_x_3771:
[----:B------:R-:W-:Y:S04]  /*4c10*/  BSSY.RECONVERGENT B1, `(.L_x_3773) ;  /* 0x0000013000017945 */ /* 0x000fe80003800200 */
[----:B------:R-:W-:Y:S05]  /*4c20*/  @P1 BRA `(.L_x_3774) ;  /* 0x0000000000441947 */ /* 0x000fea0003800000 */
[----:B------:R-:W3:Y:S01]  /*4c30*/  LDCU.64 UR8, c[0x0][0x3e0] ;  /* 0x00007c00ff0877ac */ /* 0x000ee20008000a00 */
[----:B0-2---:R-:W-:Y:S01]  /*4c40*/  MOV R22, R16 ;  /* 0x0000001000167202 */ /* 0x005fe20000000f00 */
[----:B------:R-:W-:Y:S01]  /*4c50*/  FADD.FTZ R24, -R36, R24 ;  /* 0x0000001824187221 */ /* 0x000fe20000010100 */
[----:B------:R-:W-:Y:S01]  /*4c60*/  MOV R23, R19 ;  /* 0x0000001300177202 */ /* 0x000fe20000000f00 */
[----:B------:R-:W0:Y:S02]  /*4c70*/  LDCU.64 UR10, c[0x0][0x380] ;  /* 0x00007000ff0a77ac */ /* 0x000e240008000a00 */
[----:B-1----:R-:W-:Y:S01]  /*4c80*/  FMUL.FTZ R21, R24, R37 ;  /* 0x0000002518157220 */ /* 0x002fe20000410000 */
[----:B---3--:R-:W-:Y:S02]  /*4c90*/  IMAD R20, R115, UR8, RZ ;  /* 0x0000000873147c24 */ /* 0x008fe4000f8e02ff */
        /* <DEDUP_REMOVED lines=10> */
.L_x_3774:
[----:B------:R-:W-:Y:S05]  /*4d40*/  BSYNC.RECONVERGENT B1 ;  /* 0x0000000000017941 */ /* 0x000fea0003800200 */
.L_x_3773:
[----:B------:R-:W-:Y:S04]  /*4d50*/  BSSY.RECONVERGENT B1, `(.L_x_3775) ;  /* 0x0000013000017945 */ /* 0x000fe80003800200 */
[----:B------:R-:W-:Y:S05]  /*4d60*/  @P0 BRA `(.L_x_3776) ;  /* 0x0000000000440947 */ /* 0x000fea0003800000 */
[----:B------:R-:W4:Y:S01]  /*4d70*/  LDCU.64 UR8, c[0x0][0x3e0] ;  /* 0x00007c00ff0877ac */ /* 0x000f220008000a00 */
[----:B0-2---:R-:W-:Y:S01]  /*4d80*/  MOV R22, R16 ;  /* 0x0000001000167202 */ /* 0x005fe20000000f00 */
[C---:B------:R-:W-:Y:S01]  /*4d90*/  FADD.FTZ R84, -R36.reuse, R84 ;  /* 0x0000005424547221 */ /* 0x040fe20000010100 */
[----:B------:R-:W-:Y:S01]  /*4da0*/  MOV R23, R19 ;  /* 0x0000001300177202 */ /* 0x000fe20000000f00 */
[----:B------:R-:W0:Y:S01]  /*4db0*/  LDCU.64 UR10, c[0x0][0x380] ;  /* 0x00007000ff0a77ac */ /* 0x000e220008000a00 */
[----:B---3--:R-:W-:-:S04]  /*4dc0*/  FADD.FTZ R20, -R36, R85 ;  /* 0x0000005524147221 */ /* 0x008fc80000010100 */
[----:B-1----:R-:W-:Y:S01]  /*4dd0*/  FMUL.FTZ R52, R20, R37 ;  /* 0x0000002514347220 */ /* 0x002fe20000410000 */
[----:B----4-:R-:W-:Y:S02]  /*4de0*/  IMAD R21, R11, UR8, RZ ;  /* 0x000000080b157c24 */ /* 0x010fe4000f8e02ff */
        /* <DEDUP_REMOVED lines=9> */
.L_x_3776:
[----:B------:R-:W-:Y:S05]  /*4e80*/  BSYNC.RECONVERGENT B1 ;  /* 0x0000000000017941 */ /* 0x000fea0003800200 */
.L_x_3775:
[----:B------:R-:W-:Y:S04]  /*4e90*/  BSSY.RECONVERGENT B1, `(.L_x_3777) ;  /* 0x0000013000017945 */ /* 0x000fe80003800200 */
[----:B------:R-:W-:Y:S05]  /*4ea0*/  @P5 BRA `(.L_x_3778) ;  /* 0x0000000000445947 */ /* 0x000fea0003800000 */
[----:B------:R-:W1:Y:S01]  /*4eb0*/  LDCU.64 UR8, c[0x0][0x3e0] ;  /* 0x00007c00ff0877ac */ /* 0x000e620008000a00 */
[----:B0-2---:R-:W-:Y:S01]  /*4ec0*/  MOV R22, R16 ;  /* 0x0000001000167202 */ /* 0x005fe20000000f00 */
[C---:B------:R-:W-:Y:S01]  /*4ed0*/  FADD.FTZ R26, -R36.reuse, R26 ;  /* 0x0000001a241a7221 */ /* 0x040fe20000010100 */
[----:B------:R-:W-:Y:S01]  /*4ee0*/  MOV R23, R19 ;  /* 0x0000001300177202 */ /* 0x000fe20000000f00 */
[----:B------:R-:W0:Y:S01]  /*4ef0*/  LDCU.64 UR10, c[0x0][0x380] ;  /* 0x00007000ff0a77ac */ /* 0x000e220008000a00 */
[----:B---34-:R-:W-:Y:S01]  /*4f00*/  FADD.FTZ R20, -R36, R27 ;  /* 0x0000001b24147221 */ /* 0x018fe20000010100 */
        /* <DEDUP_REMOVED lines=11> */
.L_x_3778:
[----:B------:R-:W-:Y:S05]  /*4fc0*/  BSYNC.RECONVERGENT B1 ;  /* 0x0000000000017941 */ /* 0x000fea0003800200 */
.L_x_3777:
[----:B------:R-:W-:Y:S04]  /*4fd0*/  BSSY.RECONVERGENT B1, `(.L_x_3779) ;  /* 0x0000013000017945 */ /* 0x000fe80003800200 */
[----:B------:R-:W-:Y:S05]  /*4fe0*/  @P2 BRA `(.L_x_3780) ;  /* 0x0000000000442947 */ /* 0x000fea0003800000 */
[----:B------:R-:W1:Y:S01]  /*4ff0*/  LDCU.64 UR8, c[0x0][0x3e0] ;  /* 0x00007c00ff0877ac */ /* 0x000e620008000a00 */
[----:B0-2---:R-:W-:Y:S01]  /*5000*/  MOV R22, R16 ;  /* 0x0000001000167202 */ /* 0x005fe20000000f00 */
[----:B------:R-:W-:Y:S01]  /*5010*/  FADD.FTZ R28, -R36, R28 ;  /* 0x0000001c241c7221 */ /* 0x000fe20000010100 */
[----:B------:R-:W-:Y:S01]  /*5020*/  MOV R23, R19 ;  /* 0x0000001300177202 */ /* 0x000fe20000000f00 */
[----:B------:R-:W0:Y:S02]  /*5030*/  LDCU.64 UR10, c[0x0][0x380] ;  /* 0x00007000ff0a77ac */ /* 0x000e240008000a00 */
[----:B-1-34-:R-:W-:Y:S01]  /*5040*/  FMUL.FTZ R21, R28, R37 ;  /* 0x000000251c157220 */ /* 0x01afe20000410000 */
[----:B------:R-:W-:Y:S02]  /*5050*/  IMAD R20, R113, UR8, RZ ;  /* 0x0000000871147c24 */ /* 0x000fe4000f8e02ff */
        /* <DEDUP_REMOVED lines=10> */
.L_x_3780:
[----:B------:R-:W-:Y:S05]  /*5100*/  BSYNC.RECONVERGENT B1 ;  /* 0x0000000000017941 */ /* 0x000fea0003800200 */
.L_x_3779:
[----:B------:R-:W-:Y:S04]  /*5110*/  BSSY.RECONVERGENT B1, `(.L_x_3781) ;  /* 0x0000013000017945 */ /* 0x000fe80003800200 */
[----:B------:R-:W-:Y:S05]  /*5120*/  @P3 BRA `(.L_x_3782) ;  /* 0x0000000000443947 */ /* 0x000fea0003800000 */
[----:B------:R-:W1:Y:S01]  /*5130*/  LDCU.64 UR8, c[0x0][0x3e0] ;  /* 0x00007c00ff0877ac */ /* 0x000e620008000a00 */
[----:B0-2---:R-:W-:Y:S01]  /*5140*/  MOV R22, R16 ;  /* 0x0000001000167202 */ /* 0x005fe20000000f00 */
[C---:B------:R-:W-:Y:S01]  /*5150*/  FADD.FTZ R30, -R36.reuse, R30 ;  /* 0x0000001e241e7221 */ /* 0x040fe20000010100 */
[----:B------:R-:W-:Y:S01]  /*5160*/  MOV R23, R19 ;  /* 0x0000001300177202 */ /* 0x000fe20000000f00 */
[----:B------:R-:W0:Y:S01]  /*5170*/  LDCU.64 UR10, c[0x0][0x380] ;  /* 0x00007000ff0a77ac */ /* 0x000e220008000a00 */
[----:B---34-:R-:W-:-:S04]  /*5180*/  FADD.FTZ R20, -R36, R31 ;  /* 0x0000001f24147221 */ /* 0x018fc80000010100 */
[----:B-1----:R-:W-:Y:S01]  /*5190*/  FMUL.FTZ R26, R20, R37 ;  /* 0x00000025141a7220 */ /* 0x002fe20000410000 */
        /* <DEDUP_REMOVED lines=10> */
.L_x_3782:
[----:B------:R-:W-:Y:S05]  /*5240*/  BSYNC.RECONVERGENT B1 ;  /* 0x0000000000017941 */ /* 0x000fea0003800200 */
.L_x_3781:
[----:B------:R-:W-:Y:S01]  /*5250*/  ISETP.GE.U32.AND P4, PT, R57, UR4, PT ;  /* 0x0000000439007c0c */ /* 0x000fe2000bf86070 */
[----:B------:R-:W-:Y:S01]  /*5260*/  BSSY.RECONVERGENT B1, `(.L_x_3783) ;  /* 0x0000026000017945 */ /* 0x000fe20003800200 */
[----:B0-234-:R-:W-:Y:S02]  /*5270*/  SHF.R.S32.HI R20, RZ, 0x1f, R57 ;  /* 0x0000001fff147819 */ /* 0x01dfe40000011439 */
[----:B------:R-:W-:Y:S02]  /*5280*/  IADD3 R30, PT, PT, R38, 0x58, RZ ;  /* 0x00000058261e7810 */ /* 0x000fe40007ffe0ff */
        /* <DEDUP_REMOVED lines=28> */
[----:B------:R-:W-:-:S05]  /*5450*/  MOV R20, R16 ;  /* 0x0000001000147202 */ /* 0x000fca0000000f00 */
[----:B------:R-:W-:-:S04]  /*5460*/  IMAD.WIDE.U32 R20, R57, UR8, R20 ;  /* 0x0000000839147c25 */ /* 0x000fc8000f8e0014 */
[----:B------:R-:W-:Y:S01]  /*5470*/  IMAD R57, R57, UR9, R22 ;  /* 0x0000000939397c24 */ /* 0x000fe2000f8e0216 */
[----:B--2---:R-:W-:-:S04]  /*5480*/  LEA R22, P4, R20, UR10, 0x2 ;  /* 0x0000000a14167c11 */ /* 0x004fc8000f8810ff */
[----:B------:R-:W-:-:S04]  /*5490*/  IADD3 R57, PT, PT, R21, R57, RZ ;  /* 0x0000003915397210 */ /* 0x000fc80007ffe0ff */
[----:B------:R-:W-:-:S05]  /*54a0*/  LEA.HI.X R23, R20, UR11, R57, 0x2, P4 ;  /* 0x0000000b14177c11 */ /* 0x000fca000a0f1439 */
[----:B------:R0:W-:Y:S02]  /*54b0*/  STG.E.64 desc[UR6][R22.64], R24 ;  /* 0x0000001816007986 */ /* 0x0001e4000c101b06 */
.L_x_3784:
[----:B------:R-:W-:Y:S05]  /*54c0*/  BSYNC.RECONVERGENT B1 ;  /* 0x0000000000017941 */ /* 0x000fea0003800200 */
.L_x_3783:
[----:B------:R-:W-:Y:S04]  /*54d0*/  BSSY.RECONVERGENT B1, `(.L_x_3785) ;  /* 0x0000013000017945 */ /* 0x000fe80003800200 */
[----:B------:R-:W-:Y:S05]  /*54e0*/  @P1 BRA `(.L_x_3786) ;  /* 0x0000000000441947 */ /* 0x000fea0003800000 */
[----:B------:R-:W2:Y:S01]  /*54f0*/  LDCU.64 UR8, c[0x0][0x3e0] ;  /* 0x00007c00ff0877ac */ /* 0x000ea20008000a00 */
[----:B------:R-:W-:Y:S01]  /*5500*/  MOV R20, R16 ;  /* 0x0000001000147202 */ /* 0x000fe20000000f00 */
[C---:B------:R-:W-:Y:S01]  /*5510*/  FADD.FTZ R94, -R36.reuse, R94 ;  /* 0x0000005e245e7221 */ /* 0x040fe20000010100 */
[----:B------:R-:W-:Y:S01]  /*5520*/  MOV R21, R19 ;  /* 0x0000001300157202 */ /* 0x000fe20000000f00 */
[----:B------:R-:W3:Y:S01]  /*5530*/  LDCU.64 UR10, c[0x0][0x380] ;  /* 0x00007000ff0a77ac */ /* 0x000ee20008000a00 */
[----:B0-----:R-:W-:-:S04]  /*5540*/  FADD.FTZ R24, -R36, R95 ;  /* 0x0000005f24187221 */ /* 0x001fc80000010100 */
[----:B-1----:R-:W-:Y:S01]  /*5550*/  FMUL.FTZ R32, R24, R37 ;  /* 0x0000002518207220 */ /* 0x002fe20000410000 */
[----:B--2---:R-:W-:Y:S02]  /*5560*/  IMAD R23, R9, UR8, RZ ;  /* 0x0000000809177c24 */ /* 0x004fe4000f8e02ff */
[----:B------:R-:W-:-:S04]  /*5570*/  IMAD.WIDE.U32 R20, R8, UR8, R20 ;  /* 0x0000000808147c25 */ /* 0x000fc8000f8e0014 */
[----:B------:R-:W-:Y:S02]  /*5580*/  IMAD R25, R8, UR9, R23 ;  /* 0x0000000908197c24 */ /* 0x000fe4000f8e0217 */
[----:B------:R-:W-:Y:S01]  /*5590*/  FMUL.FTZ R23, R94, R37 ;  /* 0x000000255e177220 */ /* 0x000fe20000410000 */
[----:B---3--:R-:W-:Y:S02]  /*55a0*/  LEA R22, P1, R20, UR10, 0x2 ;  /* 0x0000000a14167c11 */ /* 0x008fe4000f8210ff */
[----:B------:R-:W-:Y:S01]  /*55b0*/  IADD3 R25, PT, PT, R21, R25, RZ ;  /* 0x0000001915197210 */ /* 0x000fe20007ffe0ff */
[----:B-----5:R-:W-:-:S03]  /*55c0*/  FFMA.FTZ R24, R42, R23, R44 ;  /* 0x000000172a187223 */ /* 0x020fc6000001002c */
[----:B------:R-:W-:Y:S01]  /*55d0*/  LEA.HI.X R23, R20, UR11, R25, 0x2, P1 ;  /* 0x0000000b14177c11 */ /* 0x000fe200088f1419 */
[----:B------:R-:W-:-:S05]  /*55e0*/  FFMA.FTZ R25, R43, R32, R45 ;  /* 0x000000202b197223 */ /* 0x000fca000001002d */
[----:B------:R2:W-:Y:S02]  /*55f0*/  STG.E.64 desc[UR6][R22.64], R24 ;  /* 0x0000001816007986 */ /* 0x0005e4000c101b06 */
.L_x_3786:
[----:B------:R-:W-:Y:S05]  /*5600*/  BSYNC.RECONVERGENT B1 ;  /* 0x0000000000017941 */ /* 0x000fea0003800200 */
.L_x_3785:
[----:B------:R-:W-:Y:S04]  /*5610*/  BSSY.RECONVERGENT B1, `(.L_x_3787) ;  /* 0x0000013000017945 */ /* 0x000fe80003800200 */
[----:B------:R-:W-:Y:S05]  /*5620*/  @P0 BRA `(.L_x_3788) ;  /* 0x0000000000440947 */ /* 0x000fea0003800000 */
[----:B------:R-:W3:Y:S01]  /*5630*/  LDCU.64 UR8, c[0x0][0x3e0] ;  /* 0x00007c00ff0877ac */ /* 0x000ee20008000a00 */
[----:B------:R-:W-:Y:S01]  /*5640*/  MOV R20, R16 ;  /* 0x0000001000147202 */ /* 0x000fe20000000f00 */
[C---:B------:R-:W-:Y:S01]  /*5650*/  FADD.FTZ R34, -R36.reuse, R34 ;  /* 0x0000002224227221 */ /* 0x040fe20000010100 */
[----:B------:R-:W-:Y:S01]  /*5660*/  MOV R21, R19 ;  /* 0x0000001300157202 */ /* 0x000fe20000000f00 */
[----:B------:R-:W4:Y:S01]  /*5670*/  LDCU.64 UR10, c[0x0][0x380] ;  /* 0x00007000ff0a77ac */ /* 0x000f220008000a00 */
[----:B0-2---:R-:W-:Y:S01]  /*5680*/  FADD.FTZ R24, -R36, R35 ;  /* 0x0000002324187221 */ /* 0x005fe20000010100 */
[----:B-1----:R-:W-:-:S03]  /*5690*/  FMUL.FTZ R23, R34, R37 ;  /* 0x0000002522177220 */ /* 0x002fc60000410000 */
[----:B------:R-:W-:Y:S01]  /*56a0*/  FMUL.FTZ R32, R24, R37 ;  /* 0x0000002518207220 */ /* 0x000fe20000410000 */
[----:B-----5:R-:W-:-:S03]  /*56b0*/  FFMA.FTZ R24, R42, R23, R44 ;  /* 0x000000172a187223 */ /* 0x020fc6000001002c */
[----:B------:R-:W-:Y:S01]  /*56c0*/  FFMA.FTZ R25, R43, R32, R45 ;  /* 0x000000202b197223 */ /* 0x000fe2000001002d */
[----:B---3--:R-:W-:Y:S02]  /*56d0*/  IMAD R51, R51, UR8, RZ ;  /* 0x0000000833337c24 */ /* 0x008fe4000f8e02ff */
[----:B------:R-:W-:-:S04]  /*56e0*/  IMAD.WIDE.U32 R20, R58, UR8, R20 ;  /* 0x000000083a147c25 */ /* 0x000fc8000f8e0014 */
[----:B------:R-:W-:Y:S01]  /*56f0*/  IMAD R51, R58, UR9, R51 ;  /* 0x000000093a337c24 */ /* 0x000fe2000f8e0233 */
[----:B----4-:R-:W-:-:S04]  /*5700*/  LEA R22, P0, R20, UR10, 0x2 ;  /* 0x0000000a14167c11 */ /* 0x010fc8000f8010ff */
[----:B------:R-:W-:-:S04]  /*5710*/  IADD3 R51, PT, PT, R21, R51, RZ ;  /* 0x0000003315337210 */ /* 0x000fc80007ffe0ff */
[----:B------:R-:W-:-:S05]  /*5720*/  LEA.HI.X R23, R20, UR11, R51, 0x2, P0 ;  /* 0x0000000b14177c11 */ /* 0x000fca00080f1433 */
[----:B------:R3:W-:Y:S02]  /*5730*/  STG.E.64 desc[UR6][R22.64], R24 ;  /* 0x0000001816007986 */ /* 0x0007e4000c101b06 */
.L_x_3788:
[----:B------:R-:W-:Y:S05]  /*5740*/  BSYNC.RECONVERGENT B1 ;  /* 0x0000000000017941 */ /* 0x000fea0003800200 */
.L_x_3787:
[----:B------:R-:W-:Y:S04]  /*5750*/  BSSY.RECONVERGENT B1, `(.L_x_3789) ;  /* 0x0000013000017945 */ /* 0x000fe80003800200 */
[----:B------:R-:W-:Y:S05]  /*5760*/  @P5 BRA `(.L_x_3790) ;  /* 0x0000000000445947 */ /* 0x000fea0003800000 */
[----:B------:R-:W4:Y:S01]  /*5770*/  LDCU.64 UR8, c[0x0][0x3e0] ;  /* 0x00007c00ff0877ac */ /* 0x000f220008000a00 */
[----:B------:R-:W-:Y:S01]  /*5780*/  MOV R20, R16 ;  /* 0x0000001000147202 */ /* 0x000fe20000000f00 */
[C---:B------:R-:W-:Y:S01]  /*5790*/  FADD.FTZ R60, -R36.reuse, R60 ;  /* 0x0000003c243c7221 */ /* 0x040fe20000010100 */
[----:B------:R-:W-:Y:S01]  /*57a0*/  MOV R21, R19 ;  /* 0x0000001300157202 */ /* 0x000fe20000000f00 */
[----:B------:R-:W4:Y:S01]  /*57b0*/  LDCU.64 UR10, c[0x0][0x380] ;  /* 0x00007000ff0a77ac */ /* 0x000f220008000a00 */
[----:B0-23--:R-:W-:Y:S01]  /*57c0*/  FADD.FTZ R24, -R36, R61 ;  /* 0x0000003d24187221 */ /* 0x00dfe20000010100 */
[----:B-1----:R-:W-:Y:S01]  /*57d0*/  FMUL.FTZ R23, R60, R37 ;  /* 0x000000253c177220 */ /* 0x002fe20000410000 */
[----:B----4-:R-:W-:Y:S02]  /*57e0*/  IMAD R31, R31, UR8, RZ ;  /* 0x000000081f1f7c24 */ /* 0x010fe4000f8e02ff */
[----:B------:R-:W-:-:S04]  /*57f0*/  IMAD.WIDE.U32 R20, R30, UR8, R20 ;  /* 0x000000081e147c25 */ /* 0x000fc8000f8e0014 */
[----:B------:R-:W-:Y:S01]  /*5800*/  IMAD R31, R30, UR9, R31 ;  /* 0x000000091e1f7c24 */ /* 0x000fe2000f8e021f */
[----:B------:R-:W-:Y:S01]  /*5810*/  LEA R22, P0, R20, UR10, 0x2 ;  /* 0x0000000a14167c11 */ /* 0x000fe2000f8010ff */
[----:B------:R-:W-:Y:S01]  /*5820*/  FMUL.FTZ R30, R24, R37 ;  /* 0x00000025181e7220 */ /* 0x000fe20000410000 */
[----:B-----5:R-:W-:Y:S02]  /*5830*/  FFMA.FTZ R24, R42, R23, R44 ;  /* 0x000000172a187223 */ /* 0x020fe4000001002c */
[----:B------:R-:W-:Y:S01]  /*5840*/  IADD3 R31, PT, PT, R21, R31, RZ ;  /* 0x0000001f151f7210 */ /* 0x000fe20007ffe0ff */
[----:B------:R-:W-:-:S03]  /*5850*/  FFMA.FTZ R25, R43, R30, R45 ;  /* 0x0000001e2b197223 */ /* 0x000fc6000001002d */
[----:B------:R-:W-:-:S05]  /*5860*/  LEA.HI.X R23, R20, UR11, R31, 0x2, P0 ;  /* 0x0000000b14177c11 */ /* 0x000fca00080f141f */
[----:B------:R4:W-:Y:S02]  /*5870*/  STG.E.64 desc[UR6][R22.64], R24 ;  /* 0x0000001816007986 */ /* 0x0009e4000c101b06 */
.L_x_3790:
[----:B------:R-:W-:Y:S05]  /*5880*/  BSYNC.RECONVERGENT B1 ;  /* 0x0000000000017941 */ /* 0x000fea0003800200 */
.L_x_3789:
[----:B------:R-:W-:Y:S04]  /*5890*/  BSSY.RECONVERGENT B1, `(.L_x_3791) ;  /* 0x0000013000017945 */ /* 0x000fe80003800200 */
[----:B------:R-:W-:Y:S05]  /*58a0*/  @P2 BRA `(.L_x_3792) ;  /* 0x0000000000442947 */ /* 0x000fea0003800000 */
[----:B------:R-:W1:Y:S01]  /*58b0*/  LDCU.64 UR8, c[0x0][0x3e0] ;  /* 0x00007c00ff0877ac */ /* 0x000e620008000a00 */
[----:B------:R-:W-:Y:S01]  /*58c0*/  MOV R20, R16 ;  /* 0x0000001000147202 */ /* 0x000fe20000000f00 */
[C---:B------:R-:W-:Y:S01]  /*58d0*/  FADD.FTZ R62, -R36.reuse, R62 ;  /* 0x0000003e243e7221 */ /* 0x040fe20000010100 */
[----:B------:R-:W-:Y:S01]  /*58e0*/  MOV R21, R19 ;  /* 0x0000001300157202 */ /* 0x000fe20000000f00 */
[----:B------:R-:W1:Y:S01]  /*58f0*/  LDCU.64 UR10, c[0x0][0x380] ;  /* 0x00007000ff0a77ac */ /* 0x000e620008000a00 */
[----:B0-234-:R-:W-:Y:S01]  /*5900*/  FADD.FTZ R24, -R36, R63 ;  /* 0x0000003f24187221 */ /* 0x01dfe20000010100 */
[----:B-1----:R-:W-:-:S03]  /*5910*/  FMUL.FTZ R23, R62, R37 ;  /* 0x000000253e177220 */ /* 0x002fc60000410000 */
[----:B------:R-:W-:Y:S01]  /*5920*/  FMUL.FTZ R24, R24, R37 ;  /* 0x0000002518187220 */ /* 0x000fe20000410000 */
[----:B------:R-:W-:Y:S02]  /*5930*/  IMAD R29, R29, UR8, RZ ;  /* 0x000000081d1d7c24 */ /* 0x000fe4000f8e02ff */
[----:B------:R-:W-:-:S04]  /*5940*/  IMAD.WIDE.U32 R20, R28, UR8, R20 ;  /* 0x000000081c147c25 */ /* 0x000fc8000f8e0014 */
[----:B------:R-:W-:Y:S01]  /*5950*/  IMAD R29, R28, UR9, R29 ;  /* 0x000000091c1d7c24 */ /* 0x000fe2000f8e021d */
[----:B------:R-:W-:Y:S01]  /*5960*/  LEA R22, P0, R20, UR10, 0x2 ;  /* 0x0000000a14167c11 */ /* 0x000fe2000f8010ff */
[----:B-----5:R-:W-:-:S03]  /*5970*/  FFMA.FTZ R28, R42, R23, R44 ;  /* 0x000000172a1c7223 */ /* 0x020fc6000001002c */
[----:B------:R-:W-:-:S04]  /*5980*/  IADD3 R29, PT, PT, R21, R29, RZ ;  /* 0x0000001d151d7210 */ /* 0x000fc80007ffe0ff */
[----:B------:R-:W-:Y:S01]  /*5990*/  LEA.HI.X R23, R20, UR11, R29, 0x2, P0 ;  /* 0x0000000b14177c11 */ /* 0x000fe200080f141d */
[----:B------:R-:W-:-:S05]  /*59a0*/  FFMA.FTZ R29, R43, R24, R45 ;  /* 0x000000182b1d7223 */ /* 0x000fca000001002d */
[----:B------:R0:W-:Y:S02]  /*59b0*/  STG.E.64 desc[UR6][R22.64], R28 ;  /* 0x0000001c16007986 */ /* 0x0001e4000c101b06 */
.L_x_3792:
[----:B------:R-:W-:Y:S05]  /*59c0*/  BSYNC.RECONVERGENT B1 ;  /* 0x0000000000017941 */ /* 0x000fea0003800200 */
.L_x_3791:
[----:B------:R-:W-:Y:S04]  /*59d0*/  BSSY.RECONVERGENT B1, `(.L_x_3793) ;  /* 0x0000013000017945 */ /* 0x000fe80003800200 */
[----:B------:R-:W-:Y:S05]  /*59e0*/  @P3 BRA `(.L_x_3794) ;  /* 0x0000000000443947 */ /* 0x000fea0003800000 */
[----:B------:R-:W1:Y:S01]  /*59f0*/  LDCU.64 UR8, c[0x0][0x3e0] ;  /* 0x00007c00ff0877ac */ /* 0x000e620008000a00 */
[----:B------:R-:W-:Y:S01]  /*5a00*/  MOV R20, R16 ;  /* 0x0000001000147202 */ /* 0x000fe20000000f00 */
[C---:B------:R-:W-:Y:S01]  /*5a10*/  FADD.FTZ R92, -R36.reuse, R92 ;  /* 0x0000005c245c7221 */ /* 0x040fe20000010100 */
[----:B------:R-:W-:Y:S01]  /*5a20*/  MOV R21, R19 ;  /* 0x0000001300157202 */ /* 0x000fe20000000f00 */
[----:B------:R-:W1:Y:S01]  /*5a30*/  LDCU.64 UR10, c[0x0][0x380] ;  /* 0x00007000ff0a77ac */ /* 0x000e620008000a00 */
[----:B0-234-:R-:W-:-:S04]  /*5a40*/  FADD.FTZ R24, -R36, R93 ;  /* 0x0000005d24187221 */ /* 0x01dfc80000010100 */
[----:B-1----:R-:W-:-:S04]  /*5a50*/  FMUL.FTZ R24, R24, R37 ;  /* 0x0000002518187220 */ /* 0x002fc80000410000 */
[----:B-----5:R-:W-:Y:S01]  /*5a60*/  FFMA.FTZ R29, R43, R24, R45 ;  /* 0x000000182b1d7223 */ /* 0x020fe2000001002d */
[----:B------:R-:W-:Y:S02]  /*5a70*/  IMAD R23, R7, UR8, RZ ;  /* 0x0000000807177c24 */ /* 0x000fe4000f8e02ff */
[----:B------:R-:W-:-:S04]  /*5a80*/  IMAD.WIDE.U32 R20, R6, UR8, R20 ;  /* 0x0000000806147c25 */ /* 0x000fc8000f8e0014 */
[----:B------:R-:W-:Y:S02]  /*5a90*/  IMAD R25, R6, UR9, R23 ;  /* 0x0000000906197c24 */ /* 0x000fe4000f8e0217 */
[----:B------:R-:W-:Y:S01]  /*5aa0*/  FMUL.FTZ R23, R92, R37 ;  /* 0x000000255c177220 */ /* 0x000fe20000410000 */
[----:B------:R-:W-:Y:S02]  /*5ab0*/  LEA R22, P0, R20, UR10, 0x2 ;  /* 0x0000000a14167c11 */ /* 0x000fe4000f8010ff */
[----:B------:R-:W-:Y:S01]  /*5ac0*/  IADD3 R25, PT, PT, R21, R25, RZ ;  /* 0x0000001915197210 */ /* 0x000fe20007ffe0ff */
[----:B------:R-:W-:-:S03]  /*5ad0*/  FFMA.FTZ R28, R42, R23, R44 ;  /* 0x000000172a1c7223 */ /* 0x000fc6000001002c */
[----:B------:R-:W-:-:S05]  /*5ae0*/  LEA.HI.X R23, R20, UR11, R25, 0x2, P0 ;  /* 0x0000000b14177c11 */ /* 0x000fca00080f1419 */
[----:B------:R0:W-:Y:S02]  /*5af0*/  STG.E.64 desc[UR6][R22.64], R28 ;  /* 0x0000001c16007986 */ /* 0x0001e4000c101b06 */
.L_x_3794:
[----:B------:R-:W-:Y:S05]  /*5b00*/  BSYNC.RECONVERGENT B1 ;  /* 0x0000000000017941 */ /* 0x000fea0003800200 */
.L_x_3793:
        /* <DEDUP_REMOVED lines=19> */
[C---:B0-----:R-:W-:Y:S02]  /*5c40*/  IADD3 R29, PT, PT, R38.reuse, 0xa0, RZ ;  /* 0x000000a0261d7810 */ /* 0x041fe40007ffe0ff */
[----:B------:R-:W-:Y:S01]  /*5c50*/  IADD3 R28, PT, PT, R38, 0xa8, RZ ;  /* 0x000000a8261c7810 */ /* 0x000fe20007ffe0ff */
[----:B------:R-:W-:Y:S08]  /*5c60*/  @P4 BRA `(.L_x_3796) ;  /* 0x0000000000444947 */ /* 0x000ff00003800000 */
[----:B------:R-:W0:Y:S01]  /*5c70*/  LDCU.64 UR8, c[0x0][0x3e0] ;  /* 0x00007c00ff0877ac */ /* 0x000e220008000a00 */
[----:B------:R-:W-:Y:S01]  /*5c80*/  MOV R20, R16 ;  /* 0x0000001000147202 */ /* 0x000fe20000000f00 */
[C---:B------:R-:W-:Y:S01]  /*5c90*/  FADD.FTZ R96, -R36.reuse, R96 ;  /* 0x0000006024607221 */ /* 0x040fe20000010100 */
[----:B------:R-:W-:Y:S01]  /*5ca0*/  MOV R21, R19 ;  /* 0x0000001300157202 */ /* 0x000fe20000000f00 */
[----:B------:R-:W0:Y:S01]  /*5cb0*/  LDCU.64 UR10, c[0x0][0x380] ;  /* 0x00007000ff0a77ac */ /* 0x000e220008000a00 */
[----:B--234-:R-:W-:-:S04]  /*5cc0*/  FADD.FTZ R24, -R36, R97 ;  /* 0x0000006124187221 */ /* 0x01cfc80000010100 */
[----:B-1----:R-:W-:Y:S01]  /*5cd0*/  FMUL.FTZ R34, R24, R37 ;  /* 0x0000002518227220 */ /* 0x002fe20000410000 */
[----:B0-----:R-:W-:Y:S02]  /*5ce0*/  IMAD R23, R5, UR8, RZ ;  /* 0x0000000805177c24 */ /* 0x001fe4000f8e02ff */
[----:B------:R-:W-:-:S04]  /*5cf0*/  IMAD.WIDE.U32 R20, R4, UR8, R20 ;  /* 0x0000000804147c25 */ /* 0x000fc8000f8e0014 */
[----:B------:R-:W-:Y:S02]  /*5d00*/  IMAD R25, R4, UR9, R23 ;  /* 0x0000000904197c24 */ /* 0x000fe4000f8e0217 */
[----:B------:R-:W-:Y:S01]  /*5d10*/  FMUL.FTZ R23, R96, R37 ;  /* 0x0000002560177220 */ /* 0x000fe20000410000 */
[----:B------:R-:W-:Y:S02]  /*5d20*/  LEA R22, P4, R20, UR10, 0x2 ;  /* 0x0000000a14167c11 */ /* 0x000fe4000f8810ff */
[----:B------:R-:W-:Y:S01]  /*5d30*/  IADD3 R25, PT, PT, R21, R25, RZ ;  /* 0x0000001915197210 */ /* 0x000fe20007ffe0ff */
[----:B-----5:R-:W-:-:S03]  /*5d40*/  FFMA.FTZ R24, R42, R23, R44 ;  /* 0x000000172a187223 */ /* 0x020fc6000001002c */
[----:B------:R-:W-:Y:S01]  /*5d50*/  LEA.HI.X R23, R20, UR11, R25, 0x2, P4 ;  /* 0x0000000b14177c11 */ /* 0x000fe2000a0f1419 */
[----:B------:R-:W-:-:S05]  /*5d60*/  FFMA.FTZ R25, R43, R34, R45 ;  /* 0x000000222b197223 */ /* 0x000fca000001002d */
[----:B------:R0:W-:Y:S02]  /*5d70*/  STG.E.64 desc[UR6][R22.64], R24 ;  /* 0x0000001816007986 */ /* 0x0001e4000c101b06 */
.L_x_3796:
[----:B------:R-:W-:Y:S05]  /*5d80*/  BSYNC.RECONVERGENT B1 ;  /* 0x0000000000017941 */ /* 0x000fea0003800200 */
.L_x_3795:
        /* <DEDUP_REMOVED lines=10> */
[----:B-----5:R-:W-:-:S03]  /*5e30*/  FFMA.FTZ R24, R42, R23, R44 ;  /* 0x000000172a187223 */ /* 0x020fc6000001002c */
[----:B------:R-:W-:Y:S01]  /*5e40*/  FFMA.FTZ R25, R43, R34, R45 ;  /* 0x000000222b197223 */ /* 0x000fe2000001002d */
[----:B------:R-:W-:Y:S02]  /*5e50*/  IMAD R22, R35, UR8, RZ ;  /* 0x0000000823167c24 */ /* 0x000fe4000f8e02ff */
[----:B------:R-:W-:-:S04]  /*5e60*/  IMAD.WIDE.U32 R20, R27, UR8, R20 ;  /* 0x000000081b147c25 */ /* 0x000fc8000f8e0014 */
[----:B------:R-:W-:Y:S01]  /*5e70*/  IMAD R27, R27, UR9, R22 ;  /* 0x000000091b1b7c24 */ /* 0x000fe2000f8e0216 */
[----:B------:R-:W-:-:S04]  /*5e80*/  LEA R22, P1, R20, UR10, 0x2 ;  /* 0x0000000a14167c11 */ /* 0x000fc8000f8210ff */
[----:B------:R-:W-:-:S04]  /*5e90*/  IADD3 R27, PT, PT, R21, R27, RZ ;  /* 0x0000001b151b7210 */ /* 0x000fc80007ffe0ff */
[----:B------:R-:W-:-:S05]  /*5ea0*/  LEA.HI.X R23, R20, UR11, R27, 0x2, P1 ;  /* 0x0000000b14177c11 */ /* 0x000fca00088f141b */
[----:B------:R0:W-:Y:S02]  /*5eb0*/  STG.E.64 desc[UR6][R22.64], R24 ;  /* 0x0000001816007986 */ /* 0x0001e4000c101b06 */
.L_x_3798:
[----:B------:R-:W-:Y:S05]  /*5ec0*/  BSYNC.RECONVERGENT B1 ;  /* 0x0000000000017941 */ /* 0x000fea0003800200 */
.L_x_3797:
        /* <DEDUP_REMOVED lines=9> */
[----:B------:R-:W-:-:S04]  /*5f60*/  FMUL.FTZ R24, R24, R37 ;  /* 0x0000002518187220 */ /* 0x000fc80000410000 */
[----:B-----5:R-:W-:Y:S01]  /*5f70*/  FFMA.FTZ R27, R43, R24, R45 ;  /* 0x000000182b1b7223 */ /* 0x020fe2000001002d */
[----:B------:R-:W-:Y:S02]  /*5f80*/  IMAD R51, R51, UR8, RZ ;  /* 0x0000000833337c24 */ /* 0x000fe4000f8e02ff */
[----:B------:R-:W-:-:S04]  /*5f90*/  IMAD.WIDE.U32 R20, R26, UR8, R20 ;  /* 0x000000081a147c25 */ /* 0x000fc8000f8e0014 */
[----:B------:R-:W-:Y:S01]  /*5fa0*/  IMAD R51, R26, UR9, R51 ;  /* 0x000000091a337c24 */ /* 0x000fe2000f8e0233 */
[----:B------:R-:W-:Y:S01]  /*5fb0*/  LEA R22, P0, R20, UR10, 0x2 ;  /* 0x0000000a14167c11 */ /* 0x000fe2000f8010ff */
[----:B------:R-:W-:-:S03]  /*5fc0*/  FFMA.FTZ R26, R42, R23, R44 ;  /* 0x000000172a1a7223 */ /* 0x000fc6000001002c */
[----:B------:R-:W-:-:S04]  /*5fd0*/  IADD3 R51, PT, PT, R21, R51, RZ ;  /* 0x0000003315337210 */ /* 0x000fc80007ffe0ff */
[----:B------:R-:W-:-:S05]  /*5fe0*/  LEA.HI.X R23, R20, UR11, R51, 0x2, P0 ;  /* 0x0000000b14177c11 */ /* 0x000fca00080f1433 */
[----:B------:R0:W-:Y:S02]  /*5ff0*/  STG.E.64 desc[UR6][R22.64], R26 ;  /* 0x0000001a16007986 */ /* 0x0001e4000c101b06 */
.L_x_3800:
[----:B------:R-:W-:Y:S05]  /*6000*/  BSYNC.RECONVERGENT B1 ;  /* 0x0000000000017941 */ /* 0x000fea0003800200 */
.L_x_3799:
        /* <DEDUP_REMOVED lines=19> */
.L_x_3802:
[----:B------:R-:W-:Y:S05]  /*6140*/  BSYNC.RECONVERGENT B1 ;  /* 0x0000000000017941 */ /* 0x000fea0003800200 */
.L_x_3801:
        /* <DEDUP_REMOVED lines=12> */
[----:B------:R-:W-:Y:S01]  /*6210*/  FMUL.FTZ R21, R70, R37 ;  /* 0x0000002546157220 */ /* 0x000fe20000410000 */
[----:B------:R-:W-:Y:S01]  /*6220*/  IMAD R31, R30, UR9, R31 ;  /* 0x000000091e1f7c24 */ /* 0x000fe2000f8e021f */
[----:B------:R-:W-:Y:S02]  /*6230*/  LEA R20, P0, R22, UR10, 0x2 ;  /* 0x0000000a16147c11 */ /* 0x000fe4000f8010ff */
[----:B------:R-:W-:Y:S02]  /*6240*/  FFMA.FTZ R26, R42, R21, R44 ;  /* 0x000000152a1a7223 */ /* 0x000fe4000001002c */
[----:B------:R-:W-:-:S04]  /*6250*/  IADD3 R31, PT, PT, R23, R31, RZ ;  /* 0x0000001f171f7210 */ /* 0x000fc80007ffe0ff */
[----:B------:R-:W-:-:S05]  /*6260*/  LEA.HI.X R21, R22, UR11, R31, 0x2, P0 ;  /* 0x0000000b16157c11 */ /* 0x000fca00080f141f */
[----:B------:R0:W-:Y:S02]  /*6270*/  STG.E.64 desc[UR6][R20.64], R26 ;  /* 0x0000001a14007986 */ /* 0x0001e4000c101b06 */
.L_x_3804:
[----:B------:R-:W-:Y:S05]  /*6280*/  BSYNC.RECONVERGENT B1 ;  /* 0x0000000000017941 */ /* 0x000fea0003800200 */
.L_x_3803:
[----:B------:R-:W-:Y:S04]  /*6290*/  BSSY.RECONVERGENT B1, `(.L_x_3805) ;  /* 0x0000013000017945 */ /* 0x000fe80003800200 */
[----:B------:R-:W-:Y:S05]  /*62a0*/  @P3 BRA `(.L_x_3806) ;  /* 0x0000000000443947 */ /* 0x000fea0003800000 */
[----:B------:R-:W1:Y:S01]  /*62b0*/  LDCU.64 UR8, c[0x0][0x3e0] ;  /* 0x00007c00ff0877ac */ /* 0x000e620008000a00 */
[----:B0-----:R-:W-:Y:S01]  /*62c0*/  MOV R20, R16 ;  /* 0x0000001000147202 */ /* 0x001fe20000000f00 */
[C---:B------:R-:W-:Y:S01]  /*62d0*/  FADD.FTZ R72, -R36.reuse, R72 ;  /* 0x0000004824487221 */ /* 0x040fe20000010100 */
[----:B------:R-:W-:Y:S01]  /*62e0*/  MOV R21, R19 ;  /* 0x0000001300157202 */ /* 0x000fe20000000f00 */
[----:B------:R-:W0:Y:S01]  /*62f0*/  LDCU.64 UR10, c[0x0][0x380] ;  /* 0x00007000ff0a77ac */ /* 0x000e220008000a00 */
[----:B--234-:R-:W-:-:S04]  /*6300*/  FADD.FTZ R24, -R36, R73 ;  /* 0x0000004924187221 */ /* 0x01cfc80000010100 */
[----:B-1----:R-:W-:-:S04]  /*6310*/  FMUL.FTZ R24, R24, R37 ;  /* 0x0000002518187220 */ /* 0x002fc80000410000 */
[----:B-----5:R-:W-:Y:S01]  /*6320*/  FFMA.FTZ R27, R43, R24, R45 ;  /* 0x000000182b1b7223 */ /* 0x020fe2000001002d */
[----:B------:R-:W-:Y:S02]  /*6330*/  IMAD R25, R50, UR8, RZ ;  /* 0x0000000832197c24 */ /* 0x000fe4000f8e02ff */
[----:B------:R-:W-:-:S04]  /*6340*/  IMAD.WIDE.U32 R22, R46, UR8, R20 ;  /* 0x000000082e167c25 */ /* 0x000fc8000f8e0014 */
[----:B------:R-:W-:Y:S01]  /*6350*/  FMUL.FTZ R21, R72, R37 ;  /* 0x0000002548157220 */ /* 0x000fe20000410000 */
[----:B------:R-:W-:Y:S01]  /*6360*/  IMAD R25, R46, UR9, R25 ;  /* 0x000000092e197c24 */ /* 0x000fe2000f8e0219 */
[----:B0-----:R-:W-:Y:S02]  /*6370*/  LEA R20, P0, R22, UR10, 0x2 ;  /* 0x0000000a16147c11 */ /* 0x001fe4000f8010ff */
[----:B------:R-:W-:Y:S02]  /*6380*/  FFMA.FTZ R26, R42, R21, R44 ;  /* 0x000000152a1a7223 */ /* 0x000fe4000001002c */
[----:B------:R-:W-:-:S04]  /*6390*/  IADD3 R25, PT, PT, R23, R25, RZ ;  /* 0x0000001917197210 */ /* 0x000fc80007ffe0ff */
[----:B------:R-:W-:-:S05]  /*63a0*/  LEA.HI.X R21, R22, UR11, R25, 0x2, P0 ;  /* 0x0000000b16157c11 */ /* 0x000fca00080f1419 */
[----:B------:R0:W-:Y:S02]  /*63b0*/  STG.E.64 desc[UR6][R20.64], R26 ;  /* 0x0000001a14007986 */ /* 0x0001e4000c101b06 */
.L_x_3806:
[----:B------:R-:W-:Y:S05]  /*63c0*/  BSYNC.RECONVERGENT B1 ;  /* 0x0000000000017941 */ /* 0x000fea0003800200 */
.L_x_3805:
        /* <DEDUP_REMOVED lines=39> */
.L_x_3808:
[----:B------:R-:W-:Y:S05]  /*6640*/  BSYNC.RECONVERGENT B1 ;  /* 0x0000000000017941 */ /* 0x000fea0003800200 */
.L_x_3807:
[----:B------:R-:W-:Y:S04]  /*6650*/  BSSY.RECONVERGENT B1, `(.L_x_3809) ;  /* 0x0000013000017945 */ /* 0x000fe80003800200 */
[----:B------:R-:W-:Y:S05]  /*6660*/  @P1 BRA `(.L_x_3810) ;  /* 0x0000000000441947 */ /* 0x000fea0003800000 */
[----:B------:R-:W2:Y:S01]  /*6670*/  LDCU.64 UR8, c[0x0][0x3e0] ;  /* 0x00007c00ff0877ac */ /* 0x000ea20008000a00 */
[----:B------:R-:W-:Y:S01]  /*6680*/  MOV R22, R16 ;  /* 0x0000001000167202 */ /* 0x000fe20000000f00 */
[C---:B------:R-:W-:Y:S01]  /*6690*/  FADD.FTZ R76, -R36.reuse, R76 ;  /* 0x0000004c244c7221 */ /* 0x040fe20000010100 */
[----:B------:R-:W-:Y:S01]  /*66a0*/  MOV R23, R19 ;  /* 0x0000001300177202 */ /* 0x000fe20000000f00 */
[----:B------:R-:W3:Y:S01]  /*66b0*/  LDCU.64 UR10, c[0x0][0x380] ;  /* 0x00007000ff0a77ac */ /* 0x000ee20008000a00 */
[----:B------:R-:W-:-:S04]  /*66c0*/  FADD.FTZ R26, -R36, R77 ;  /* 0x0000004d241a7221 */ /* 0x000fc80000010100 */
[----:B-1----:R-:W-:-:S04]  /*66d0*/  FMUL.FTZ R26, R26, R37 ;  /* 0x000000251a1a7220 */ /* 0x002fc80000410000 */
[----:B-----5:R-:W-:Y:S01]  /*66e0*/  FFMA.FTZ R29, R43, R26, R45 ;  /* 0x0000001a2b1d7223 */ /* 0x020fe2000001002d */
[----:B--2---:R-:W-:Y:S02]  /*66f0*/  IMAD R27, R27, UR8, RZ ;  /* 0x000000081b1b7c24 */ /* 0x004fe4000f8e02ff */
[----:B0-----:R-:W-:-:S04]  /*6700*/  IMAD.WIDE.U32 R24, R28, UR8, R22 ;  /* 0x000000081c187c25 */ /* 0x001fc8000f8e0016 */
[----:B------:R-:W-:Y:S01]  /*6710*/  FMUL.FTZ R23, R76, R37 ;  /* 0x000000254c177220 */ /* 0x000fe20000410000 */
[----:B------:R-:W-:Y:S01]  /*6720*/  IMAD R27, R28, UR9, R27 ;  /* 0x000000091c1b7c24 */ /* 0x000fe2000f8e021b */
[----:B---3--:R-:W-:Y:S02]  /*6730*/  LEA R22, P1, R24, UR10, 0x2 ;  /* 0x0000000a18167c11 */ /* 0x008fe4000f8210ff */
[----:B------:R-:W-:Y:S02]  /*6740*/  FFMA.FTZ R28, R42, R23, R44 ;  /* 0x000000172a1c7223 */ /* 0x000fe4000001002c */
[----:B------:R-:W-:-:S04]  /*6750*/  IADD3 R27, PT, PT, R25, R27, RZ ;  /* 0x0000001b191b7210 */ /* 0x000fc80007ffe0ff */
[----:B------:R-:W-:-:S05]  /*6760*/  LEA.HI.X R23, R24, UR11, R27, 0x2, P1 ;  /* 0x0000000b18177c11 */ /* 0x000fca00088f141b */
[----:B------:R2:W-:Y:S02]  /*6770*/  STG.E.64 desc[UR6][R22.64], R28 ;  /* 0x0000001c16007986 */ /* 0x0005e4000c101b06 */
.L_x_3810:
[----:B------:R-:W-:Y:S05]  /*6780*/  BSYNC.RECONVERGENT B1 ;  /* 0x0000000000017941 */ /* 0x000fea0003800200 */
.L_x_3809:
[----:B------:R-:W-:Y:S04]  /*6790*/  BSSY.RECONVERGENT B1, `(.L_x_3811) ;  /* 0x0000013000017945 */ /* 0x000fe80003800200 */
[----:B------:R-:W-:Y:S05]  /*67a0*/  @P0 BRA `(.L_x_3812) ;  /* 0x0000000000440947 */ /* 0x000fea0003800000 */
[----:B------:R-:W3:Y:S01]  /*67b0*/  LDCU.64 UR8, c[0x0][0x3e0] ;  /* 0x00007c00ff0877ac */ /* 0x000ee20008000a00 */
[----:B--2---:R-:W-:Y:S01]  /*67c0*/  MOV R22, R16 ;  /* 0x0000001000167202 */ /* 0x004fe20000000f00 */
[C---:B------:R-:W-:Y:S01]  /*67d0*/  FADD.FTZ R78, -R36.reuse, R78 ;  /* 0x0000004e244e7221 */ /* 0x040fe20000010100 */
[----:B------:R-:W-:Y:S01]  /*67e0*/  MOV R23, R19 ;  /* 0x0000001300177202 */ /* 0x000fe20000000f00 */
[----:B------:R-:W2:Y:S01]  /*67f0*/  LDCU.64 UR10, c[0x0][0x380] ;  /* 0x00007000ff0a77ac */ /* 0x000ea20008000a00 */
[----:B------:R-:W-:-:S04]  /*6800*/  FADD.FTZ R26, -R36, R79 ;  /* 0x0000004f241a7221 */ /* 0x000fc80000010100 */
[----:B-1----:R-:W-:-:S04]  /*6810*/  FMUL.FTZ R26, R26, R37 ;  /* 0x000000251a1a7220 */ /* 0x002fc80000410000 */
[----:B-----5:R-:W-:Y:S01]  /*6820*/  FFMA.FTZ R29, R43, R26, R45 ;  /* 0x0000001a2b1d7223 */ /* 0x020fe2000001002d */
[----:B---3--:R-:W-:Y:S02]  /*6830*/  IMAD R32, R32, UR8, RZ ;  /* 0x0000000820207c24 */ /* 0x008fe4000f8e02ff */
[----:B0-----:R-:W-:-:S04]  /*6840*/  IMAD.WIDE.U32 R24, R33, UR8, R22 ;  /* 0x0000000821187c25 */ /* 0x001fc8000f8e0016 */
[----:B------:R-:W-:Y:S01]  /*6850*/  FMUL.FTZ R23, R78, R37 ;  /* 0x000000254e177220 */ /* 0x000fe20000410000 */
[----:B------:R-:W-:Y:S01]  /*6860*/  IMAD R33, R33, UR9, R32 ;  /* 0x0000000921217c24 */ /* 0x000fe2000f8e0220 */
[----:B--2---:R-:W-:Y:S02]  /*6870*/  LEA R22, P0, R24, UR10, 0x2 ;  /* 0x0000000a18167c11 */ /* 0x004fe4000f8010ff */
[----:B------:R-:W-:Y:S02]  /*6880*/  FFMA.FTZ R28, R42, R23, R44 ;  /* 0x000000172a1c7223 */ /* 0x000fe4000001002c */
[----:B------:R-:W-:-:S04]  /*6890*/  IADD3 R33, PT, PT, R25, R33, RZ ;  /* 0x0000002119217210 */ /* 0x000fc80007ffe0ff */
[----:B------:R-:W-:-:S05]  /*68a0*/  LEA.HI.X R23, R24, UR11, R33, 0x2, P0 ;  /* 0x0000000b18177c11 */ /* 0x000fca00080f1421 */
[----:B------:R3:W-:Y:S02]  /*68b0*/  STG.E.64 desc[UR6][R22.64], R28 ;  /* 0x0000001c16007986 */ /* 0x0007e4000c101b06 */
.L_x_3812:
[----:B------:R-:W-:Y:S05]  /*68c0*/  BSYNC.RECONVERGENT B1 ;  /* 0x0000000000017941 */ /* 0x000fea0003800200 */
.L_x_3811:
[----:B------:R-:W-:Y:S04]  /*68d0*/  BSSY.RECONVERGENT B1, `(.L_x_3813) ;  /* 0x0000013000017945 */ /* 0x000fe80003800200 */
[----:B------:R-:W-:Y:S05]  /*68e0*/  @P5 BRA `(.L_x_3814) ;  /* 0x0000000000445947 */ /* 0x000fea0003800000 */
[----:B------:R-:W4:Y:S01]  /*68f0*/  LDCU.64 UR8, c[0x0][0x3e0] ;  /* 0x00007c00ff0877ac */ /* 0x000f220008000a00 */
[----:B--23--:R-:W-:Y:S01]  /*6900*/  MOV R22, R16 ;  /* 0x0000001000167202 */ /* 0x00cfe20000000f00 */
[C---:B------:R-:W-:Y:S01]  /*6910*/  FADD.FTZ R80, -R36.reuse, R80 ;  /* 0x0000005024507221 */ /* 0x040fe20000010100 */
[----:B------:R-:W-:Y:S01]  /*6920*/  MOV R23, R19 ;  /* 0x0000001300177202 */ /* 0x000fe20000000f00 */
[----:B------:R-:W2:Y:S01]  /*6930*/  LDCU.64 UR10, c[0x0][0x380] ;  /* 0x00007000ff0a77ac */ /* 0x000ea20008000a00 */
[----:B------:R-:W-:-:S04]  /*6940*/  FADD.FTZ R26, -R36, R81 ;  /* 0x00000051241a7221 */ /* 0x000fc80000010100 */
[----:B-1----:R-:W-:-:S04]  /*6950*/  FMUL.FTZ R26, R26, R37 ;  /* 0x000000251a1a7220 */ /* 0x002fc80000410000 */
[----:B-----5:R-:W-:Y:S01]  /*6960*/  FFMA.FTZ R29, R43, R26, R45 ;  /* 0x0000001a2b1d7223 */ /* 0x020fe2000001002d */
[----:B----4-:R-:W-:Y:S02]  /*6970*/  IMAD R34, R34, UR8, RZ ;  /* 0x0000000822227c24 */ /* 0x010fe4000f8e02ff */
        /* <DEDUP_REMOVED lines=8> */
.L_x_3814:
[----:B------:R-:W-:Y:S05]  /*6a00*/  BSYNC.RECONVERGENT B1 ;  /* 0x0000000000017941 */ /* 0x000fea0003800200 */
.L_x_3813:
[----:B------:R-:W-:Y:S04]  /*6a10*/  BSSY.RECONVERGENT B1, `(.L_x_3815) ;  /* 0x0000013000017945 */ /* 0x000fe80003800200 */
[----:B------:R-:W-:Y:S05]  /*6a20*/  @P2 BRA `(.L_x_3816) ;  /* 0x0000000000442947 */ /* 0x000fea0003800000 */
[----:B------:R-:W0:Y:S01]  /*6a30*/  LDCU.64 UR8, c[0x0][0x3e0] ;  /* 0x00007c00ff0877ac */ /* 0x000e220008000a00 */
[----:B--234-:R-:W-:Y:S01]  /*6a40*/  MOV R22, R16 ;  /* 0x0000001000167202 */ /* 0x01cfe20000000f00 */
[C---:B------:R-:W-:Y:S01]  /*6a50*/  FADD.FTZ R86, -R36.reuse, R86 ;  /* 0x0000005624567221 */ /* 0x040fe20000010100 */
[----:B------:R-:W-:Y:S01]  /*6a60*/  MOV R23, R19 ;  /* 0x0000001300177202 */ /* 0x000fe20000000f00 */
[----:B------:R-:W2:Y:S01]  /*6a70*/  LDCU.64 UR10, c[0x0][0x380] ;  /* 0x00007000ff0a77ac */ /* 0x000ea20008000a00 */
[----:B------:R-:W-:-:S04]  /*6a80*/  FADD.FTZ R26, -R36, R87 ;  /* 0x00000057241a7221 */ /* 0x000fc80000010100 */
[----:B-1----:R-:W-:-:S04]  /*6a90*/  FMUL.FTZ R26, R26, R37 ;  /* 0x000000251a1a7220 */ /* 0x002fc80000410000 */
[----:B-----5:R-:W-:Y:S01]  /*6aa0*/  FFMA.FTZ R29, R43, R26, R45 ;  /* 0x0000001a2b1d7223 */ /* 0x020fe2000001002d */
[----:B0-----:R-:W-:Y:S02]  /*6ab0*/  IMAD R27, R48, UR8, RZ ;  /* 0x00000008301b7c24 */ /* 0x001fe4000f8e02ff */
[----:B------:R-:W-:-:S04]  /*6ac0*/  IMAD.WIDE.U32 R24, R40, UR8, R22 ;  /* 0x0000000828187c25 */ /* 0x000fc8000f8e0016 */
[----:B------:R-:W-:Y:S01]  /*6ad0*/  FMUL.FTZ R23, R86, R37 ;  /* 0x0000002556177220 */ /* 0x000fe20000410000 */
[----:B------:R-:W-:Y:S01]  /*6ae0*/  IMAD R27, R40, UR9, R27 ;  /* 0x00000009281b7c24 */ /* 0x000fe2000f8e021b */
[----:B--2---:R-:W-:Y:S02]  /*6af0*/  LEA R22, P0, R24, UR10, 0x2 ;  /* 0x0000000a18167c11 */ /* 0x004fe4000f8010ff */
[----:B------:R-:W-:Y:S02]  /*6b00*/  FFMA.FTZ R28, R42, R23, R44 ;  /* 0x000000172a1c7223 */ /* 0x000fe4000001002c */
[----:B------:R-:W-:-:S04]  /*6b10*/  IADD3 R27, PT, PT, R25, R27, RZ ;  /* 0x0000001b191b7210 */ /* 0x000fc80007ffe0ff */
[----:B------:R-:W-:-:S05]  /*6b20*/  LEA.HI.X R23, R24, UR11, R27, 0x2, P0 ;  /* 0x0000000b18177c11 */ /* 0x000fca00080f141b */
[----:B------:R0:W-:Y:S02]  /*6b30*/  STG.E.64 desc[UR6][R22.64], R28 ;  /* 0x0000001c16007986 */ /* 0x0001e4000c101b06 */
.L_x_3816:
[----:B------:R-:W-:Y:S05]  /*6b40*/  BSYNC.RECONVERGENT B1 ;  /* 0x0000000000017941 */ /* 0x000fea0003800200 */
.L_x_3815:
[----:B------:R-:W-:Y:S04]  /*6b50*/  BSSY.RECONVERGENT B1, `(.L_x_3817) ;  /* 0x0000013000017945 */ /* 0x000fe80003800200 */
[----:B------:R-:W-:Y:S05]  /*6b60*/  @P3 BRA `(.L_x_3818) ;  /* 0x0000000000443947 */ /* 0x000fea0003800000 */
[----:B------:R-:W1:Y:S01]  /*6b70*/  LDCU.64 UR8, c[0x0][0x3e0] ;  /* 0x00007c00ff0877ac */ /* 0x000e620008000a00 */
[----:B0-234-:R-:W-:Y:S01]  /*6b80*/  MOV R22, R16 ;  /* 0x0000001000167202 */ /* 0x01dfe20000000f00 */
[----:B------:R-:W-:Y:S01]  /*6b90*/  FADD.FTZ R88, -R36, R88 ;  /* 0x0000005824587221 */ /* 0x000fe20000010100 */
[----:B------:R-:W-:Y:S01]  /*6ba0*/  MOV R23, R19 ;  /* 0x0000001300177202 */ /* 0x000fe20000000f00 */
[----:B------:R-:W0:Y:S01]  /*6bb0*/  LDCU.64 UR10, c[0x0][0x380] ;  /* 0x00007000ff0a77ac */ /* 0x000e220008000a00 */
[----:B-1----:R-:W-:Y:S02]  /*6bc0*/  IMAD R26, R49, UR8, RZ ;  /* 0x00000008311a7c24 */ /* 0x002fe4000f8e02ff */
[----:B------:R-:W-:-:S04]  /*6bd0*/  IMAD.WIDE.U32 R24, R41, UR8, R22 ;  /* 0x0000000829187c25 */ /* 0x000fc8000f8e0016 */
[----:B------:R-:W-:Y:S01]  /*6be0*/  FMUL.FTZ R23, R88, R37 ;  /* 0x0000002558177220 */ /* 0x000fe20000410000 */
[----:B------:R-:W-:Y:S02]  /*6bf0*/  IMAD R41, R41, UR9, R26 ;  /* 0x0000000929297c24 */ /* 0x000fe4000f8e021a */
[----:B------:R-:W-:Y:S01]  /*6c00*/  FADD.FTZ R26, -R36, R89 ;  /* 0x00000059241a7221 */ /* 0x000fe20000010100 */
[----:B0-----:R-:W-:Y:S01]  /*6c10*/  LEA R22, P0, R24, UR10, 0x2 ;  /* 0x0000000a18167c11 */ /* 0x001fe2000f8010ff */
[----:B-----5:R-:W-:Y:S01]  /*6c20*/  FFMA.FTZ R28, R42, R23, R44 ;  /* 0x000000172a1c7223 */ /* 0x020fe2000001002c */
[----:B------:R-:W-:Y:S01]  /*6c30*/  IADD3 R41, PT, PT, R25, R41, RZ ;  /* 0x0000002919297210 */ /* 0x000fe20007ffe0ff */
[----:B------:R-:W-:-:S03]  /*6c40*/  FMUL.FTZ R26, R26, R37 ;  /* 0x000000251a1a7220 */ /* 0x000fc60000410000 */
[----:B------:R-:W-:Y:S01]  /*6c50*/  LEA.HI.X R23, R24, UR11, R41, 0x2, P0 ;  /* 0x0000000b18177c11 */ /* 0x000fe200080f1429 */
[----:B------:R-:W-:-:S05]  /*6c60*/  FFMA.FTZ R29, R43, R26, R45 ;  /* 0x0000001a2b1d7223 */ /* 0x000fca000001002d */
[----:B------:R0:W-:Y:S02]  /*6c70*/  STG.E.64 desc[UR6][R22.64], R28 ;  /* 0x0000001c16007986 */ /* 0x0001e4000c101b06 */
.L_x_3818:
[----:B------:R-:W-:Y:S05]  /*6c80*/  BSYNC.RECONVERGENT B1 ;  /* 0x0000000000017941 */ /* 0x000fea0003800200 */
.L_x_3817:
        /* <DEDUP_REMOVED lines=22> */
[----:B------:R-:W-:Y:S01]  /*6df0*/  FADD.FTZ R90, -R36, R90 ;  /* 0x0000005a245a7221 */ /* 0x000fe20000010100 */
[----:B------:R-:W2:Y:S01]  /*6e00*/  LDCU.64 UR10, c[0x0][0x380] ;  /* 0x00007000ff0a77ac */ /* 0x000ea20008000a00 */
[----:B0-----:R-:W-:Y:S01]  /*6e10*/  IMAD R26, R22, UR8, RZ ;  /* 0x00000008161a7c24 */ /* 0x001fe2000f8e02ff */
[----:B------:R-:W-:-:S05]  /*6e20*/  MOV R22, R16 ;  /* 0x0000001000167202 */ /* 0x000fca0000000f00 */
[----:B------:R-:W-:-:S04]  /*6e30*/  IMAD.WIDE.U32 R24, R21, UR8, R22 ;  /* 0x0000000815187c25 */ /* 0x000fc8000f8e0016 */
[----:B------:R-:W-:Y:S02]  /*6e40*/  IMAD R23, R21, UR9, R26 ;  /* 0x0000000915177c24 */ /* 0x000fe4000f8e021a */
[----:B------:R-:W-:Y:S01]  /*6e50*/  FADD.FTZ R26, -R36, R91 ;  /* 0x0000005b241a7221 */ /* 0x000fe20000010100 */
[----:B-1----:R-:W-:Y:S01]  /*6e60*/  FMUL.FTZ R21, R90, R37 ;  /* 0x000000255a157220 */ /* 0x002fe20000410000 */
[----:B--2---:R-:W-:Y:S02]  /*6e70*/  LEA R22, P4, R24, UR10, 0x2 ;  /* 0x0000000a18167c11 */ /* 0x004fe4000f8810ff */
[----:B------:R-:W-:Y:S01]  /*6e80*/  IADD3 R23, PT, PT, R25, R23, RZ ;  /* 0x0000001719177210 */ /* 0x000fe20007ffe0ff */
[----:B------:R-:W-:Y:S01]  /*6e90*/  FMUL.FTZ R26, R26, R37 ;  /* 0x000000251a1a7220 */ /* 0x000fe20000410000 */
[----:B-----5:R-:W-:Y:S02]  /*6ea0*/  FFMA.FTZ R28, R42, R21, R44 ;  /* 0x000000152a1c7223 */ /* 0x020fe4000001002c */
[----:B------:R-:W-:Y:S01]  /*6eb0*/  LEA.HI.X R23, R24, UR11, R23, 0x2, P4 ;  /* 0x0000000b18177c11 */ /* 0x000fe2000a0f1417 */
[----:B------:R-:W-:-:S05]  /*6ec0*/  FFMA.FTZ R29, R43, R26, R45 ;  /* 0x0000001a2b1d7223 */ /* 0x000fca000001002d */
[----:B------:R0:W-:Y:S02]  /*6ed0*/  STG.E.64 desc[UR6][R22.64], R28 ;  /* 0x0000001c16007986 */ /* 0x0001e4000c101b06 */
.L_x_3820:
[----:B------:R-:W-:Y:S05]  /*6ee0*/  BSYNC.RECONVERGENT B1 ;  /* 0x0000000000017941 */ /* 0x000fea0003800200 */
.L_x_3819:
[----:B------:R-:W-:Y:S04]  /*6ef0*/  BSSY.RECONVERGENT B1, `(.L_x_3821) ;  /* 0x0000013000017945 */ /* 0x000fe80003800200 */
[----:B------:R-:W-:Y:S05]  /*6f00*/  @P1 BRA `(.L_x_3822) ;  /* 0x0000000000441947 */ /* 0x000fea0003800000 */
[----:B------:R-:W2:Y:S01]  /*6f10*/  LDCU.64 UR8, c[0x0][0x3e0] ;  /* 0x00007c00ff0877ac */ /* 0x000ea20008000a00 */
[----:B0-----:R-:W-:Y:S01]  /*6f20*/  MOV R22, R16 ;  /* 0x0000001000167202 */ /* 0x001fe20000000f00 */
[----:B------:R-:W-:Y:S01]  /*6f30*/  FADD.FTZ R98, -R36, R98 ;  /* 0x0000006224627221 */ /* 0x000fe20000010100 */
[----:B------:R-:W-:Y:S01]  /*6f40*/  MOV R23, R19 ;  /* 0x0000001300177202 */ /* 0x000fe20000000f00 */
[----:B------:R-:W0:Y:S02]  /*6f50*/  LDCU.64 UR10, c[0x0][0x380] ;  /* 0x00007000ff0a77ac */ /* 0x000e240008000a00 */
[----:B-1----:R-:W-:-:S04]  /*6f60*/  FMUL.FTZ R21, R98, R37 ;  /* 0x0000002562157220 */ /* 0x002fc80000410000 */
[----:B-----5:R-:W-:Y:S01]  /*6f70*/  FFMA.FTZ R28, R42, R21, R44 ;  /* 0x000000152a1c7223 */ /* 0x020fe2000001002c */
[----:B--2---:R-:W-:Y:S02]  /*6f80*/  IMAD R26, R47, UR8, RZ ;  /* 0x000000082f1a7c24 */ /* 0x004fe4000f8e02ff */
[----:B------:R-:W-:-:S04]  /*6f90*/  IMAD.WIDE.U32 R24, R39, UR8, R22 ;  /* 0x0000000827187c25 */ /* 0x000fc8000f8e0016 */
[----:B------:R-:W-:Y:S02]  /*6fa0*/  IMAD R39, R39, UR9, R26 ;  /* 0x0000000927277c24 */ /* 0x000fe4000f8e021a */
[----:B------:R-:W-:Y:S01]  /*6fb0*/  FADD.FTZ R26, -R36, R99 ;  /* 0x00000063241a7221 */ /* 0x000fe20000010100 */
[----:B0-----:R-:W-:Y:S02]  /*6fc0*/  LEA R22, P1, R24, UR10, 0x2 ;  /* 0x0000000a18167c11 */ /* 0x001fe4000f8210ff */
[----:B------:R-:W-:Y:S01]  /*6fd0*/  IADD3 R39, PT, PT, R25, R39, RZ ;  /* 0x0000002719277210 */ /* 0x000fe20007ffe0ff */
[----:B------:R-:W-:-:S03]  /*6fe0*/  FMUL.FTZ R26, R26, R37 ;  /* 0x000000251a1a7220 */ /* 0x000fc60000410000 */
[----:B------:R-:W-:Y:S01]  /*6ff0*/  LEA.HI.X R23, R24, UR11, R39, 0x2, P1 ;  /* 0x0000000b18177c11 */ /* 0x000fe200088f1427 */
[----:B------:R-:W-:-:S05]  /*7000*/  FFMA.FTZ R29, R43, R26, R45 ;  /* 0x0000001a2b1d7223 */ /* 0x000fca000001002d */
[----:B------:R2:W-:Y:S02]  /*7010*/  STG.E.64 desc[UR6][R22.64], R28 ;  /* 0x0000001c16007986 */ /* 0x0005e4000c101b06 */
.L_x_3822:
[----:B------:R-:W-:Y:S05]  /*7020*/  BSYNC.RECONVERGENT B1 ;  /* 0x0000000000017941 */ /* 0x000fea0003800200 */
.L_x_3821:
[----:B------:R-:W-:Y:S04]  /*7030*/  BSSY.RECONVERGENT B1, `(.L_x_3823) ;  /* 0x0000013000017945 */ /* 0x000fe80003800200 */
[----:B------:R-:W-:Y:S05]  /*7040*/  @P0 BRA `(.L_x_3824) ;  /* 0x0000000000440947 */ /* 0x000fea0003800000 */
[----:B------:R-:W3:Y:S01]  /*7050*/  LDCU.64 UR8, c[0x0][0x3e0] ;  /* 0x00007c00ff0877ac */ /* 0x000ee20008000a00 */
[----:B0-2---:R-:W-:Y:S01]  /*7060*/  MOV R22, R16 ;  /* 0x0000001000167202 */ /* 0x005fe20000000f00 */
[C---:B------:R-:W-:Y:S01]  /*7070*/  FADD.FTZ R100, -R36.reuse, R100 ;  /* 0x0000006424647221 */ /* 0x040fe20000010100 */
        /* <DEDUP_REMOVED lines=14> */
.L_x_3824:
[----:B------:R-:W-:Y:S05]  /*7160*/  BSYNC.RECONVERGENT B1 ;  /* 0x0000000000017941 */ /* 0x000fea0003800200 */
.L_x_3823:
[----:B------:R-:W-:Y:S04]  /*7170*/  BSSY.RECONVERGENT B1, `(.L_x_3825) ;  /* 0x0000013000017945 */ /* 0x000fe80003800200 */
[----:B------:R-:W-:Y:S05]  /*7180*/  @P5 BRA `(.L_x_3826) ;  /* 0x0000000000445947 */ /* 0x000fea0003800000 */
[----:B------:R-:W4:Y:S01]  /*7190*/  LDCU.64 UR8, c[0x0][0x3e0] ;  /* 0x00007c00ff0877ac */ /* 0x000f220008000a00 */
[----:B---3--:R-:W-:Y:S01]  /*71a0*/  MOV R20, R16 ;  /* 0x0000001000147202 */ /* 0x008fe20000000f00 */
[C---:B------:R-:W-:Y:S01]  /*71b0*/  FADD.FTZ R102, -R36.reuse, R102 ;  /* 0x0000006624667221 */ /* 0x040fe20000010100 */
[----:B------:R-:W-:Y:S01]  /*71c0*/  MOV R21, R19 ;  /* 0x0000001300157202 */ /* 0x000fe20000000f00 */
[----:B------:R-:W3:Y:S01]  /*71d0*/  LDCU.64 UR10, c[0x0][0x380] ;  /* 0x00007000ff0a77ac */ /* 0x000ee20008000a00 */
[----:B------:R-:W-:-:S04]  /*71e0*/  FADD.FTZ R24, -R36, R103 ;  /* 0x0000006724187221 */ /* 0x000fc80000010100 */
[----:B-1----:R-:W-:-:S04]  /*71f0*/  FMUL.FTZ R24, R24, R37 ;  /* 0x0000002518187220 */ /* 0x002fc80000410000 */
[----:B-----5:R-:W-:Y:S01]  /*7200*/  FFMA.FTZ R27, R43, R24, R45 ;  /* 0x000000182b1b7223 */ /* 0x020fe2000001002d */
[----:B----4-:R-:W-:Y:S02]  /*7210*/  IMAD R30, R30, UR8, RZ ;  /* 0x000000081e1e7c24 */ /* 0x010fe4000f8e02ff */
[----:B0-2---:R-:W-:-:S04]  /*7220*/  IMAD.WIDE.U32 R22, R31, UR8, R20 ;  /* 0x000000081f167c25 */ /* 0x005fc8000f8e0014 */
[----:B------:R-:W-:Y:S01]  /*7230*/  FMUL.FTZ R21, R102, R37 ;  /* 0x0000002566157220 */ /* 0x000fe20000410000 */
[----:B------:R-:W-:Y:S01]  /*7240*/  IMAD R31, R31, UR9, R30 ;  /* 0x000000091f1f7c24 */ /* 0x000fe2000f8e021e */
[----:B---3--:R-:W-:Y:S02]  /*7250*/  LEA R20, P0, R22, UR10, 0x2 ;  /* 0x0000000a16147c11 */ /* 0x008fe4000f8010ff */
[----:B------:R-:W-:Y:S02]  /*7260*/  FFMA.FTZ R26, R42, R21, R44 ;  /* 0x000000152a1a7223 */ /* 0x000fe4000001002c */
[----:B------:R-:W-:-:S04]  /*7270*/  IADD3 R31, PT, PT, R23, R31, RZ ;  /* 0x0000001f171f7210 */ /* 0x000fc80007ffe0ff */
[----:B------:R-:W-:-:S05]  /*7280*/  LEA.HI.X R21, R22, UR11, R31, 0x2, P0 ;  /* 0x0000000b16157c11 */ /* 0x000fca00080f141f */
[----:B------:R4:W-:Y:S02]  /*7290*/  STG.E.64 desc[UR6][R20.64], R26 ;  /* 0x0000001a14007986 */ /* 0x0009e4000c101b06 */
.L_x_3826:
[----:B------:R-:W-:Y:S05]  /*72a0*/  BSYNC.RECONVERGENT B1 ;  /* 0x0000000000017941 */ /* 0x000fea0003800200 */
.L_x_3825:
[----:B------:R-:W-:Y:S04]  /*72b0*/  BSSY.RECONVERGENT B1, `(.L_x_3827) ;  /* 0x0000013000017945 */ /* 0x000fe80003800200 */
[----:B------:R-:W-:Y:S05]  /*72c0*/  @P2 BRA `(.L_x_3828) ;  /* 0x0000000000442947 */ /* 0x000fea0003800000 */
[----:B------:R-:W0:Y:S01]  /*72d0*/  LDCU.64 UR8, c[0x0][0x3e0] ;  /* 0x00007c00ff0877ac */ /* 0x000e220008000a00 */
[----:B---34-:R-:W-:Y:S01]  /*72e0*/  MOV R20, R16 ;  /* 0x0000001000147202 */ /* 0x018fe20000000f00 */
[C---:B------:R-:W-:Y:S01]  /*72f0*/  FADD.FTZ R104, -R36.reuse, R104 ;  /* 0x0000006824687221 */ /* 0x040fe20000010100 */
[----:B------:R-:W-:Y:S01]  /*7300*/  MOV R21, R19 ;  /* 0x0000001300157202 */ /* 0x000fe20000000f00 */
[----:B------:R-:W3:Y:S01]  /*7310*/  LDCU.64 UR10, c[0x0][0x380] ;  /* 0x00007000ff0a77ac */ /* 0x000ee20008000a00 */
[----:B------:R-:W-:-:S04]  /*7320*/  FADD.FTZ R24, -R36, R105 ;  /* 0x0000006924187221 */ /* 0x000fc80000010100 */
[----:B-1----:R-:W-:-:S04]  /*7330*/  FMUL.FTZ R24, R24, R37 ;  /* 0x0000002518187220 */ /* 0x002fc80000410000 */
[----:B-----5:R-:W-:Y:S01]  /*7340*/  FFMA.FTZ R27, R43, R24, R45 ;  /* 0x000000182b1b7223 */ /* 0x020fe2000001002d */
[----:B0-----:R-:W-:Y:S02]  /*7350*/  IMAD R32, R32, UR8, RZ ;  /* 0x0000000820207c24 */ /* 0x001fe4000f8e02ff */
[----:B--2---:R-:W-:-:S04]  /*7360*/  IMAD.WIDE.U32 R22, R33, UR8, R20 ;  /* 0x0000000821167c25 */ /* 0x004fc8000f8e0014 */
[----:B------:R-:W-:Y:S01]  /*7370*/  FMUL.FTZ R21, R104, R37 ;  /* 0x0000002568157220 */ /* 0x000fe20000410000 */
[----:B------:R-:W-:Y:S01]  /*7380*/  IMAD R33, R33, UR9, R32 ;  /* 0x0000000921217c24 */ /* 0x000fe2000f8e0220 */
[----:B---3--:R-:W-:Y:S02]  /*7390*/  LEA R20, P0, R22, UR10, 0x2 ;  /* 0x0000000a16147c11 */ /* 0x008fe4000f8010ff */
[----:B------:R-:W-:Y:S02]  /*73a0*/  FFMA.FTZ R26, R42, R21, R44 ;  /* 0x000000152a1a7223 */ /* 0x000fe4000001002c */
[----:B------:R-:W-:-:S04]  /*73b0*/  IADD3 R33, PT, PT, R23, R33, RZ ;  /* 0x0000002117217210 */ /* 0x000fc80007ffe0ff */
[----:B------:R-:W-:-:S05]  /*73c0*/  LEA.HI.X R21, R22, UR11, R33, 0x2, P0 ;  /* 0x0000000b16157c11 */ /* 0x000fca00080f1421 */
[----:B------:R0:W-:Y:S02]  /*73d0*/  STG.E.64 desc[UR6][R20.64], R26 ;  /* 0x0000001a14007986 */ /* 0x0001e4000c101b06 */
.L_x_3828:
[----:B------:R-:W-:Y:S05]  /*73e0*/  BSYNC.RECONVERGENT B1 ;  /* 0x0000000000017941 */ /* 0x000fea0003800200 */
.L_x_3827:
[----:B------:R-:W-:Y:S05]  /*73f0*/  @P3 BRA `(.L_x_3829) ;  /* 0x0000004000d83947 */ /* 0x000fea0003800000 */
[----:B------:R-:W0:Y:S01]  /*7400*/  LDCU.64 UR4, c[0x0][0x3e0] ;  /* 0x00007c00ff0477ac */ /* 0x000e220008000a00 */
[----:B------:R-:W-:Y:S01]  /*7410*/  MOV R17, R19 ;  /* 0x0000001300117202 */ /* 0x000fe20000000f00 */
[C---:B------:R-:W-:Y:S01]  /*7420*/  FADD.FTZ R106, -R36.reuse, R106 ;  /* 0x0000006a246a7221 */ /* 0x040fe20000010100 */
[----:B------:R-:W-:Y:S01]  /*7430*/  FADD.FTZ R36, -R36, R107 ;  /* 0x0000006b24247221 */ /* 0x000fe20000010100 */
[----:B------:R-:W2:Y:S03]  /*7440*/  LDCU.64 UR8, c[0x0][0x380] ;  /* 0x00007000ff0877ac */ /* 0x000ea60008000a00 */
[----:B-1----:R-:W-:-:S04]  /*7450*/  FMUL.FTZ R36, R36, R37 ;  /* 0x0000002524247220 */ /* 0x002fc80000410000 */
[----:B-----5:R-:W-:Y:S01]  /*7460*/  FFMA.FTZ R43, R43, R36, R45 ;  /* 0x000000242b2b7223 */ /* 0x020fe2000001002d */
[----:B0--34-:R-:W-:Y:S02]  /*7470*/  IMAD R21, R3, UR4, RZ ;  /* 0x0000000403157c24 */ /* 0x019fe4000f8e02ff */
[----:B------:R-:W-:-:S04]  /*7480*/  IMAD.WIDE.U32 R18, R2, UR4, R16 ;  /* 0x0000000402127c25 */ /* 0x000fc8000f8e0010 */
[----:B------:R-:W-:Y:S01]  /*7490*/  FMUL.FTZ R17, R106, R37 ;  /* 0x000000256a117220 */ /* 0x000fe20000410000 */
[----:B------:R-:W-:Y:S01]  /*74a0*/  IMAD R21, R2, UR5, R21 ;  /* 0x0000000502157c24 */ /* 0x000fe2000f8e0215 */
[----:B--2---:R-:W-:Y:S02]  /*74b0*/  LEA R16, P0, R18, UR8, 0x2 ;  /* 0x0000000812107c11 */ /* 0x004fe4000f8010ff */
[----:B------:R-:W-:Y:S02]  /*74c0*/  FFMA.FTZ R42, R42, R17, R44 ;  /* 0x000000112a2a7223 */ /* 0x000fe4000001002c */
[----:B------:R-:W-:-:S04]  /*74d0*/  IADD3 R21, PT, PT, R19, R21, RZ ;  /* 0x0000001513157210 */ /* 0x000fc80007ffe0ff */
[----:B------:R-:W-:-:S05]  /*74e0*/  LEA.HI.X R17, R18, UR9, R21, 0x2, P0 ;  /* 0x0000000912117c11 */ /* 0x000fca00080f1415 */
[----:B------:R0:W-:Y:S01]  /*74f0*/  STG.E.64 desc[UR6][R16.64], R42 ;  /* 0x0000002a10007986 */ /* 0x0001e2000c101b06 */
[----:B------:R-:W-:Y:S05]  /*7500*/  BRA `(.L_x_3829) ;  /* 0x0000004000947947 */ /* 0x000fea0003800000 */
.L_x_3766:
        /* <DEDUP_REMOVED lines=12> */
[----:B------:R-:W-:Y:S01]  /*75d0*/  FADD.FTZ R20, -R36, R20 ;  /* 0x0000001424147221 */ /* 0x000fe20000010100 */
[----:B------:R-:W0:Y:S03]  /*75e0*/  LDCU.64 UR8, c[0x0][0x3e0] ;  /* 0x00007c00ff0877ac */ /* 0x000e260008000a00 */
[----:B-1----:R-:W-:Y:S01]  /*75f0*/  FMUL.FTZ R55, R20, R37 ;  /* 0x0000002514377220 */ /* 0x002fe20000410000 */
[----:B------:R-:W-:Y:S01]  /*7600*/  FADD.FTZ R20, -R36, R21 ;  /* 0x0000001524147221 */ /* 0x000fe20000010100 */
[----:B------:R-:W1:Y:S01]  /*7610*/  LDCU.64 UR10, c[0x0][0x380] ;  /* 0x00007000ff0a77ac */ /* 0x000e620008000a00 */
[----:B------:R-:W-:Y:S01]  /*7620*/  MOV R21, R19 ;  /* 0x0000001300157202 */ /* 0x000fe20000000f00 */
[----:B-----5:R-:W-:Y:S01]  /*7630*/  FFMA.FTZ R55, R42, R55, R44 ;  /* 0x000000372a377223 */ /* 0x020fe2000001002c */
[----:B------:R-:W-:-:S03]  /*7640*/  FMUL.FTZ R56, R20, R37 ;  /* 0x0000002514387220 */ /* 0x000fc60000410000 */
[----:B------:R-:W-:Y:S01]  /*7650*/  FMUL.FTZ R20, R55, -1.4426950216293334961 ;  /* 0xbfb8aa3b37147820 */ /* 0x000fe20000410000 */
[----:B------:R-:W-:-:S04]  /*7660*/  FFMA.FTZ R56, R43, R56, R45 ;  /* 0x000000382b387223 */ /* 0x000fc8000001002d */
[----:B------:R-:W-:Y:S01]  /*7670*/  FMUL.FTZ R52, R56, -1.4426950216293334961 ;  /* 0xbfb8aa3b38347820 */ /* 0x000fe20000410000 */
[----:B------:R-:W2:Y:S01]  /*7680*/  MUFU.EX2 R20, R20 ;  /* 0x0000001400147308 */ /* 0x000ea20000000800 */
[----:B0-----:R-:W-:-:S04]  /*7690*/  IMAD R53, R53, UR8, RZ ;  /* 0x0000000835357c24 */ /* 0x001fc8000f8e02ff */
[----:B------:R-:W0:Y:S01]  /*76a0*/  MUFU.EX2 R52, R52 ;  /* 0x0000003400347308 */ /* 0x000e220000000800 */
[----:B------:R-:W-:Y:S02]  /*76b0*/  IMAD R53, R38, UR9, R53 ;  /* 0x0000000926357c24 */ /* 0x000fe4000f8e0235 */
[----:B--2---:R-:W-:Y:S01]  /*76c0*/  FADD.FTZ R57, R20, 1 ;  /* 0x3f80000014397421 */ /* 0x004fe20000010000 */
[----:B------:R-:W-:-:S03]  /*76d0*/  MOV R20, R16 ;  /* 0x0000001000147202 */ /* 0x000fc60000000f00 */
[----:B------:R-:W2:Y:S01]  /*76e0*/  MUFU.RCP R114, R57 ;  /* 0x0000003900727308 */ /* 0x000ea20000001000 */
[----:B0-----:R-:W-:Y:S01]  /*76f0*/  FADD.FTZ R113, R52, 1 ;  /* 0x3f80000034717421 */ /* 0x001fe20000010000 */
[----:B------:R-:W-:-:S03]  /*7700*/  IMAD.WIDE.U32 R20, R38, UR8, R20 ;  /* 0x0000000826147c25 */ /* 0x000fc6000f8e0014 */
[----:B-1----:R-:W-:-:S03]  /*7710*/  LEA R52, P1, R20, UR10, 0x2 ;  /* 0x0000000a14347c11 */ /* 0x002fc6000f8210ff */
[----:B------:R-:W0:Y:S01]  /*7720*/  MUFU.RCP R113, R113 ;  /* 0x0000007100717308 */ /* 0x000e220000001000 */
[----:B------:R-:W-:-:S04]  /*7730*/  IADD3 R53, PT, PT, R21, R53, RZ ;  /* 0x0000003515357210 */ /* 0x000fc80007ffe0ff */
[----:B------:R-:W-:Y:S01]  /*7740*/  LEA.HI.X R53, R20, UR11, R53, 0x2, P1 ;  /* 0x0000000b14357c11 */ /* 0x000fe200088f1435 */
[----:B--2---:R-:W-:Y:S01]  /*7750*/  FMUL.FTZ R20, R55, R114 ;  /* 0x0000007237147220 */ /* 0x004fe20000410000 */
[----:B0-----:R-:W-:-:S05]  /*7760*/  FMUL.FTZ R21, R56, R113 ;  /* 0x0000007138157220 */ /* 0x001fca0000410000 */
[----:B------:R0:W-:Y:S02]  /*7770*/  STG.E.64 desc[UR6][R52.64], R20 ;  /* 0x0000001434007986 */ /* 0x0001e4000c101b06 */
.L_x_3831:
[----:B------:R-:W-:Y:S05]  /*7780*/  BSYNC.RECONVERGENT B1 ;  /* 0x0000000000017941 */ /* 0x000fea0003800200 */
.L_x_3830:
[----:B------:R-:W-:Y:S04]  /*7790*/  BSSY.RECONVERGENT B1, `(.L_x_3832) ;  /* 0x000001d000017945 */ /* 0x000fe80003800200 */
[----:B------:R-:W-:Y:S05]  /*77a0*/  @P2 BRA `(.L_x_3833) ;  /* 0x00000000006c2947 */ /* 0x000fea0003800000 */
[C---:B------:R-:W-:Y:S01]  /*77b0*/  FADD.FTZ R22, -R36.reuse, R22 ;  /* 0x0000001624167221 */ /* 0x040fe20000010100 */
[----:B0-----:R-:W-:Y:S01]  /*77c0*/  FADD.FTZ R20, -R36, R23 ;  /* 0x0000001724147221 */ /* 0x001fe20000010100 */
        /* <DEDUP_REMOVED lines=25> */
.L_x_3833:
[----:B------:R-:W-:Y:S05]  /*7960*/  BSYNC.RECONVERGENT B1 ;  /* 0x0000000000017941 */ /* 0x000fea0003800200 */
.L_x_3832:
[----:B------:R-:W-:Y:S04]  /*7970*/  BSSY.RECONVERGENT B1, `(.L_x_3834) ;  /* 0x000001d000017945 */ /* 0x000fe80003800200 */
[----:B------:R-:W-:Y:S05]  /*7980*/  @P3 BRA `(.L_x_3835) ;  /* 0x00000000006c3947 */ /* 0x000fea0003800000 */
[C---:B------:R-:W-:Y:S01]  /*7990*/  FADD.FTZ R82, -R36.reuse, R82 ;  /* 0x0000005224527221 */ /* 0x040fe20000010100 */
[----:B0-2---:R-:W-:Y:S01]  /*79a0*/  FADD.FTZ R20, -R36, R83 ;  /* 0x0000005324147221 */ /* 0x005fe20000010100 */
        /* <DEDUP_REMOVED lines=25> */
.L_x_3835:
[----:B------:R-:W-:Y:S05]  /*7b40*/  BSYNC.RECONVERGENT B1 ;  /* 0x0000000000017941 */ /* 0x000fea0003800200 */
.L_x_3834:
[----:B------:R-:W-:Y:S01]  /*7b50*/  ISETP.GE.U32.AND P4, PT, R59, UR4, PT ;  /* 0x000000043b007c0c */ /* 0x000fe2000bf86070 */
[----:B------:R-:W-:Y:S01]  /*7b60*/  BSSY.RECONVERGENT B1, `(.L_x_3836) ;  /* 0x000002e000017945 */ /* 0x000fe20003800200 */
[----:B0-23--:R-:W-:Y:S02]  /*7b70*/  SHF.R.S32.HI R21, RZ, 0x1f, R59 ;  /* 0x0000001fff157819 */ /* 0x00dfe4000001143b */
[C---:B------:R-:W-:Y:S02]  /*7b80*/  IADD3 R56, PT, PT, R38.reuse, 0x30, RZ ;  /* 0x0000003026387810 */ /* 0x040fe40007ffe0ff */
        /* <DEDUP_REMOVED lines=16> */
[C---:B------:R-:W-:Y:S01]  /*7c90*/  FADD.FTZ R24, -R36.reuse, R24 ;  /* 0x0000001824187221 */ /* 0x040fe20000010100 */
[----:B------:R-:W-:Y:S01]  /*7ca0*/  FADD.FTZ R20, -R36, R25 ;  /* 0x0000001924147221 */ /* 0x000fe20000010100 */
[----:B------:R-:W0:Y:S02]  /*7cb0*/  LDCU.64 UR8, c[0x0][0x3e0] ;  /* 0x00007c00ff0877ac */ /* 0x000e240008000a00 */
        /* <DEDUP_REMOVED lines=16> */
[----:B------:R-:W-:Y:S01]  /*7dc0*/  IMAD R59, R59, UR9, R114 ;  /* 0x000000093b3b7c24 */ /* 0x000fe2000f8e0272 */
[----:B-1----:R-:W-:Y:S02]  /*7dd0*/  LEA R22, P4, R20, UR10, 0x2 ;  /* 0x0000000a14167c11 */ /* 0x002fe4000f8810ff */
[----:B------:R-:W1:Y:S02]  /*7de0*/  MUFU.RCP R82, R82 ;  /* 0x0000005200527308 */ /* 0x000e640000001000 */
[----:B------:R-:W-:-:S04]  /*7df0*/  IADD3 R59, PT, PT, R21, R59, RZ ;  /* 0x0000003b153b7210 */ /* 0x000fc80007ffe0ff */
[----:B------:R-:W-:Y:S01]  /*7e00*/  LEA.HI.X R23, R20, UR11, R59, 0x2, P4 ;  /* 0x0000000b14177c11 */ /* 0x000fe2000a0f143b */
[----:B0-----:R-:W-:Y:S01]  /*7e10*/  FMUL.FTZ R20, R24, R25 ;  /* 0x0000001918147220 */ /* 0x001fe20000410000 */
[----:B-1----:R-:W-:-:S05]  /*7e20*/  FMUL.FTZ R21, R83, R82 ;  /* 0x0000005253157220 */ /* 0x002fca0000410000 */
[----:B------:R0:W-:Y:S02]  /*7e30*/  STG.E.64 desc[UR6][R22.64], R20 ;  /* 0x0000001416007986 */ /* 0x0001e4000c101b06 */
.L_x_3837:
[----:B------:R-:W-:Y:S05]  /*7e40*/  BSYNC.RECONVERGENT B1 ;  /* 0x0000000000017941 */ /* 0x000fea0003800200 */
.L_x_3836:
        /* <DEDUP_REMOVED lines=29> */
.L_x_3839:
[----:B------:R-:W-:Y:S05]  /*8020*/  BSYNC.RECONVERGENT B1 ;  /* 0x0000000000017941 */ /* 0x000fea0003800200 */
.L_x_3838:
        /* <DEDUP_REMOVED lines=29> */
.L_x_3841:
[----:B------:R-:W-:Y:S05]  /*8200*/  BSYNC.RECONVERGENT B1 ;  /* 0x0000000000017941 */ /* 0x000fea0003800200 */
.L_x_3840:
[----:B------:R-:W-:Y:S04]  /*8210*/  BSSY.RECONVERGENT B1, `(.L_x_3842) ;  /* 0x000001d000017945 */ /* 0x000fe80003800200 */
[----:B------:R-:W-:Y:S05]  /*8220*/  @P2 BRA `(.L_x_3843) ;  /* 0x00000000006c2947 */ /* 0x000fea0003800000 */
[C---:B------:R-:W-:Y:S01]  /*8230*/  FADD.FTZ R28, -R36.reuse, R28 ;  /* 0x0000001c241c7221 */ /* 0x040fe20000010100 */
[----:B0-23--:R-:W-:Y:S01]  /*8240*/  FADD.FTZ R20, -R36, R29 ;  /* 0x0000001d24147221 */ /* 0x00dfe20000010100 */
        /* <DEDUP_REMOVED lines=25> */
.L_x_3843:
[----:B------:R-:W-:Y:S05]  /*83e0*/  BSYNC.RECONVERGENT B1 ;  /* 0x0000000000017941 */ /* 0x000fea0003800200 */
.L_x_3842:
[----:B------:R-:W-:Y:S04]  /*83f0*/  BSSY.RECONVERGENT B1, `(.L_x_3844) ;  /* 0x000001d000017945 */ /* 0x000fe80003800200 */
[----:B------:R-:W-:Y:S05]  /*8400*/  @P3 BRA `(.L_x_3845) ;  /* 0x00000000006c3947 */ /* 0x000fea0003800000 */
[C---:B------:R-:W-:Y:S01]  /*8410*/  FADD.FTZ R30, -R36.reuse, R30 ;  /* 0x0000001e241e7221 */ /* 0x040fe20000010100 */
[----:B0-234-:R-:W-:Y:S01]  /*8420*/  FADD.FTZ R20, -R36, R31 ;  /* 0x0000001f24147221 */ /* 0x01dfe20000010100 */
        /* <DEDUP_REMOVED lines=25> */
.L_x_3845:
[----:B------:R-:W-:Y:S05]  /*85c0*/  BSYNC.RECONVERGENT B1 ;  /* 0x0000000000017941 */ /* 0x000fea0003800200 */
.L_x_3844:
[----:B------:R-:W-:Y:S01]  /*85d0*/  ISETP.GE.U32.AND P4, PT, R54, UR4, PT ;  /* 0x0000000436007c0c */ /* 0x000fe2000bf86070 */
[----:B------:R-:W-:Y:S01]  /*85e0*/  BSSY.RECONVERGENT B1, `(.L_x_3846) ;  /* 0x000002e000017945 */ /* 0x000fe20003800200 */
[----:B0-234-:R-:W-:Y:S02]  /*85f0*/  SHF.R.S32.HI R21, RZ, 0x1f, R54 ;  /* 0x0000001fff157819 */ /* 0x01dfe40000011436 */
        /* <DEDUP_REMOVED lines=44> */
.L_x_3847:
[----:B------:R-:W-:Y:S05]  /*88c0*/  BSYNC.RECONVERGENT B1 ;  /* 0x0000000000017941 */ /* 0x000fea0003800200 */
.L_x_3846:
[----:B------:R-:W-:Y:S04]  /*88d0*/  BSSY.RECONVERGENT B1, `(.L_x_3848) ;  /* 0x000001d000017945 */ /* 0x000fe80003800200 */
[----:B------:R-:W-:Y:S05]  /*88e0*/  @P0 BRA `(.L_x_3849) ;  /* 0x00000000006c0947 */ /* 0x000fea0003800000 */
[C---:B------:R-:W-:Y:S01]  /*88f0*/  FADD.FTZ R94, -R36.reuse, R94 ;  /* 0x0000005e245e7221 */ /* 0x040fe20000010100 */
[----:B0-----:R-:W-:Y:S01]  /*8900*/  FADD.FTZ R20, -R36, R95 ;  /* 0x0000005f24147221 */ /* 0x001fe20000010100 */
        /* <DEDUP_REMOVED lines=25> */
.L_x_3849:
[----:B------:R-:W-:Y:S05]  /*8aa0*/  BSYNC.RECONVERGENT B1 ;  /* 0x0000000000017941 */ /* 0x000fea0003800200 */
.L_x_3848:
        /* <DEDUP_REMOVED lines=29> */
.L_x_3851:
[----:B------:R-:W-:Y:S05]  /*8c80*/  BSYNC.RECONVERGENT B1 ;  /* 0x0000000000017941 */ /* 0x000fea0003800200 */
.L_x_3850:
        /* <DEDUP_REMOVED lines=29> */
.L_x_3853:
[----:B------:R-:W-:Y:S05]  /*8e60*/  BSYNC.RECONVERGENT B1 ;  /* 0x0000000000017941 */ /* 0x000fea0003800200 */
.L_x_3852:
        /* <DEDUP_REMOVED lines=29> */
.L_x_3855:
[----:B------:R-:W-:Y:S05]  /*9040*/  BSYNC.RECONVERGENT B1 ;  /* 0x0000000000017941 */ /* 0x000fea0003800200 */
.L_x_3854:
        /* <DEDUP_REMOVED lines=29> */
.L_x_3857:
[----:B------:R-:W-:Y:S05]  /*9220*/  BSYNC.RECONVERGENT B1 ;  /* 0x0000000000017941 */ /* 0x000fea0003800200 */
.L_x_3856:
        /* <DEDUP_REMOVED lines=22> */
[C---:B------:R-:W-:Y:S01]  /*9390*/  FADD.FTZ R96, -R36.reuse, R96 ;  /* 0x0000006024607221 */ /* 0x040fe20000010100 */
[----:B--234-:R-:W-:Y:S01]  /*93a0*/  FADD.FTZ R20, -R36, R97 ;  /* 0x0000006124147221 */ /* 0x01cfe20000010100 */
        /* <DEDUP_REMOVED lines=25> */
.L_x_3859:
[----:B------:R-:W-:Y:S05]  /*9540*/  BSYNC.RECONVERGENT B1 ;  /* 0x0000000000017941 */ /* 0x000fea0003800200 */
.L_x_3858:
        /* <DEDUP_REMOVED lines=29> */
.L_x_3861:
[----:B------:R-:W-:Y:S05]  /*9720*/  BSYNC.RECONVERGENT B1 ;  /* 0x0000000000017941 */ /* 0x000fea0003800200 */
.L_x_3860:
        /* <DEDUP_REMOVED lines=29> */
.L_x_3863:
[----:B------:R-:W-:Y:S05]  /*9900*/  BSYNC.RECONVERGENT B1 ;  /* 0x0000000000017941 */ /* 0x000fea0003800200 */
.L_x_3862:
        /* <DEDUP_REMOVED lines=29> */
.L_x_3865:
[----:B------:R-:W-:Y:S05]  /*9ae0*/  BSYNC.RECONVERGENT B1 ;  /* 0x0000000000017941 */ /* 0x000fea0003800200 */
.L_x_3864:
        /* <DEDUP_REMOVED lines=29> */
.L_x_3867:
[----:B------:R-:W-:Y:S05]  /*9cc0*/  BSYNC.RECONVERGENT B1 ;  /* 0x0000000000017941 */ /* 0x000fea0003800200 */
.L_x_3866:
        /* <DEDUP_REMOVED lines=29> */
.L_x_3869:
[----:B------:R-:W-:Y:S05]  /*9ea0*/  BSYNC.RECONVERGENT B1 ;  /* 0x0000000000017941 */ /* 0x000fea0003800200 */
.L_x_3868:
[----:B------:R-:W-:Y:S01]  /*9eb0*/  ISETP.GE.U32.AND P4, PT, R26, UR4, PT ;  /* 0x000000041a007c0c */ /* 0x000fe2000bf86070 */
[----:B------:R-:W-:Y:S01]  /*9ec0*/  BSSY.RECONVERGENT B1, `(.L_x_3870) ;  /* 0x0000030000017945 */ /* 0x000fe20003800200 */
[----:B------:R-:W-:Y:S02]  /*9ed0*/  SHF.R.S32.HI R29, RZ, 0x1f, R26 ;  /* 0x0000001fff1d7819 */ /* 0x000fe4000001141a */
[C---:B0-----:R-:W-:Y:S02]  /*9ee0*/  IADD3 R24, PT, PT, R38.reuse, 0xb0, RZ ;  /* 0x000000b026187810 */ /* 0x041fe40007ffe0ff */
[----:B------:R-:W-:Y:S02]  /*9ef0*/  ISETP.GE.AND.EX P4, PT, R29, UR5, PT, P4 ;  /* 0x000000051d007c0c */ /* 0x000fe4000bf86340 */
[----:B--234-:R-:W-:Y:S02]  /*9f00*/  IADD3 R22, PT, PT, R38, 0xb8, RZ ;  /* 0x000000b826167810 */ /* 0x01cfe40007ffe0ff */
        /* <DEDUP_REMOVED lines=43> */
.L_x_3871:
[----:B------:R-:W-:Y:S05]  /*a1c0*/  BSYNC.RECONVERGENT B1 ;  /* 0x0000000000017941 */ /* 0x000fea0003800200 */
.L_x_3870:
[----:B------:R-:W-:Y:S04]  /*a1d0*/  BSSY.RECONVERGENT B1, `(.L_x_3872) ;  /* 0x000001d000017945 */ /* 0x000fe80003800200 */
[----:B------:R-:W-:Y:S05]  /*a1e0*/  @P1 BRA `(.L_x_3873) ;  /* 0x00000000006c1947 */ /* 0x000fea0003800000 */
[C---:B------:R-:W-:Y:S01]  /*a1f0*/  FADD.FTZ R76, -R36.reuse, R76 ;  /* 0x0000004c244c7221 */ /* 0x040fe20000010100 */
[----:B------:R-:W-:Y:S01]  /*a200*/  FADD.FTZ R26, -R36, R77 ;  /* 0x0000004d241a7221 */ /* 0x000fe20000010100 */
[----:B------:R-:W2:Y:S02]  /*a210*/  LDCU.64 UR8, c[0x0][0x3e0] ;  /* 0x00007c00ff0877ac */ /* 0x000ea40008000a00 */
[-C--:B-1----:R-:W-:Y:S01]  /*a220*/  FMUL.FTZ R29, R76, R37.reuse ;  /* 0x000000254c1d7220 */ /* 0x082fe20000410000 */
[----:B------:R-:W-:Y:S01]  /*a230*/  FMUL.FTZ R28, R26, R37 ;  /* 0x000000251a1c7220 */ /* 0x000fe20000410000 */
[----:B------:R-:W1:Y:S02]  /*a240*/  LDCU.64 UR10, c[0x0][0x380] ;  /* 0x00007000ff0a77ac */ /* 0x000e640008000a00 */
[----:B0----5:R-:W-:Y:S01]  /*a250*/  FFMA.FTZ R33, R42, R29, R44 ;  /* 0x0000001d2a217223 */ /* 0x021fe2000001002c */
[----:B------:R-:W-:Y:S01]  /*a260*/  FFMA.FTZ R35, R43, R28, R45 ;  /* 0x0000001c2b237223 */ /* 0x000fe2000001002d */
[----:B------:R-:W-:-:S02]  /*a270*/  MOV R28, R16 ;  /* 0x00000010001c7202 */ /* 0x000fc40000000f00 */
[----:B------:R-:W-:Y:S01]  /*a280*/  FMUL.FTZ R26, R33, -1.4426950216293334961 ;  /* 0xbfb8aa3b211a7820 */ /* 0x000fe20000410000 */
[----:B------:R-:W-:Y:S01]  /*a290*/  FMUL.FTZ R31, R35, -1.4426950216293334961 ;  /* 0xbfb8aa3b231f7820 */ /* 0x000fe20000410000 */
[----:B------:R-:W-:-:S04]  /*a2a0*/  MOV R29, R19 ;  /* 0x00000013001d7202 */ /* 0x000fc80000000f00 */
        /* <DEDUP_REMOVED lines=15> */
.L_x_3873:
[----:B------:R-:W-:Y:S05]  /*a3a0*/  BSYNC.RECONVERGENT B1 ;  /* 0x0000000000017941 */ /* 0x000fea0003800200 */
.L_x_3872:
[----:B------:R-:W-:Y:S04]  /*a3b0*/  BSSY.RECONVERGENT B1, `(.L_x_3874) ;  /* 0x000001d000017945 */ /* 0x000fe80003800200 */
[----:B------:R-:W-:Y:S05]  /*a3c0*/  @P0 BRA `(.L_x_3875) ;  /* 0x00000000006c0947 */ /* 0x000fea0003800000 */
[C---:B------:R-:W-:Y:S01]  /*a3d0*/  FADD.FTZ R78, -R36.reuse, R78 ;  /* 0x0000004e244e7221 */ /* 0x040fe20000010100 */
[----:B--2---:R-:W-:Y:S01]  /*a3e0*/  FADD.FTZ R26, -R36, R79 ;  /* 0x0000004f241a7221 */ /* 0x004fe20000010100 */
        /* <DEDUP_REMOVED lines=8> */
[----:B------:R-:W-:-:S05]  /*a470*/  FMUL.FTZ R29, R33, -1.4426950216293334961 ;  /* 0xbfb8aa3b211d7820 */ /* 0x000fca0000410000 */
[----:B------:R-:W0:Y:S01]  /*a480*/  MUFU.EX2 R26, R26 ;  /* 0x0000001a001a7308 */ /* 0x000e220000000800 */
[----:B--2---:R-:W-:-:S03]  /*a490*/  IMAD R25, R25, UR8, RZ ;  /* 0x0000000819197c24 */ /* 0x004fc6000f8e02ff */
[----:B------:R-:W2:Y:S01]  /*a4a0*/  MUFU.EX2 R29, R29 ;  /* 0x0000001d001d7308 */ /* 0x000ea20000000800 */
[----:B------:R-:W-:Y:S02]  /*a4b0*/  IMAD R25, R24, UR9, R25 ;  /* 0x0000000918197c24 */ /* 0x000fe4000f8e0219 */
[----:B0-----:R-:W-:Y:S01]  /*a4c0*/  FADD.FTZ R28, R26, 1 ;  /* 0x3f8000001a1c7421 */ /* 0x001fe20000010000 */
[----:B------:R-:W-:Y:S01]  /*a4d0*/  MOV R26, R16 ;  /* 0x00000010001a7202 */ /* 0x000fe20000000f00 */
[----:B--2---:R-:W-:-:S04]  /*a4e0*/  FADD.FTZ R30, R29, 1 ;  /* 0x3f8000001d1e7421 */ /* 0x004fc80000010000 */
        /* <DEDUP_REMOVED lines=9> */
.L_x_3875:
[----:B------:R-:W-:Y:S05]  /*a580*/  BSYNC.RECONVERGENT B1 ;  /* 0x0000000000017941 */ /* 0x000fea0003800200 */
.L_x_3874:
[----:B------:R-:W-:Y:S04]  /*a590*/  BSSY.RECONVERGENT B1, `(.L_x_3876) ;  /* 0x000001d000017945 */ /* 0x000fe80003800200 */
[----:B------:R-:W-:Y:S05]  /*a5a0*/  @P5 BRA `(.L_x_3877) ;  /* 0x00000000006c5947 */ /* 0x000fea0003800000 */
[C---:B------:R-:W-:Y:S01]  /*a5b0*/  FADD.FTZ R80, -R36.reuse, R80 ;  /* 0x0000005024507221 */ /* 0x040fe20000010100 */
[----:B---3--:R-:W-:Y:S01]  /*a5c0*/  FADD.FTZ R24, -R36, R81 ;  /* 0x0000005124187221 */ /* 0x008fe20000010100 */
[----:B------:R-:W3:Y:S02]  /*a5d0*/  LDCU.64 UR8, c[0x0][0x3e0] ;  /* 0x00007c00ff0877ac */ /* 0x000ee40008000a00 */
[-C--:B-1----:R-:W-:Y:S01]  /*a5e0*/  FMUL.FTZ R25, R80, R37.reuse ;  /* 0x0000002550197220 */ /* 0x082fe20000410000 */
[----:B--2---:R-:W-:Y:S01]  /*a5f0*/  FMUL.FTZ R26, R24, R37 ;  /* 0x00000025181a7220 */ /* 0x004fe20000410000 */
[----:B------:R-:W1:Y:S02]  /*a600*/  LDCU.64 UR10, c[0x0][0x380] ;  /* 0x00007000ff0a77ac */ /* 0x000e640008000a00 */
[----:B-----5:R-:W-:Y:S01]  /*a610*/  FFMA.FTZ R29, R42, R25, R44 ;  /* 0x000000192a1d7223 */ /* 0x020fe2000001002c */
[----:B0-----:R-:W-:Y:S01]  /*a620*/  FFMA.FTZ R31, R43, R26, R45 ;  /* 0x0000001a2b1f7223 */ /* 0x001fe2000001002d */
[----:B------:R-:W-:-:S02]  /*a630*/  MOV R25, R19 ;  /* 0x0000001300197202 */ /* 0x000fc40000000f00 */
[----:B------:R-:W-:Y:S01]  /*a640*/  FMUL.FTZ R24, R29, -1.4426950216293334961 ;  /* 0xbfb8aa3b1d187820 */ /* 0x000fe20000410000 */
[----:B------:R-:W-:-:S05]  /*a650*/  FMUL.FTZ R27, R31, -1.4426950216293334961 ;  /* 0xbfb8aa3b1f1b7820 */ /* 0x000fca0000410000 */
[----:B------:R-:W0:Y:S01]  /*a660*/  MUFU.EX2 R24, R24 ;  /* 0x0000001800187308 */ /* 0x000e220000000800 */
[----:B---3--:R-:W-:-:S03]  /*a670*/  IMAD R23, R23, UR8, RZ ;  /* 0x0000000817177c24 */ /* 0x008fc6000f8e02ff */
        /* <DEDUP_REMOVED lines=14> */
.L_x_3877:
[----:B------:R-:W-:Y:S05]  /*a760*/  BSYNC.RECONVERGENT B1 ;  /* 0x0000000000017941 */ /* 0x000fea0003800200 */
.L_x_3876:
[----:B------:R-:W-:Y:S04]  /*a770*/  BSSY.RECONVERGENT B1, `(.L_x_3878) ;  /* 0x000001d000017945 */ /* 0x000fe80003800200 */
[----:B------:R-:W-:Y:S05]  /*a780*/  @P2 BRA `(.L_x_3879) ;  /* 0x00000000006c2947 */ /* 0x000fea0003800000 */
[C---:B------:R-:W-:Y:S01]  /*a790*/  FADD.FTZ R86, -R36.reuse, R86 ;  /* 0x0000005624567221 */ /* 0x040fe20000010100 */
[----:B----4-:R-:W-:Y:S01]  /*a7a0*/  FADD.FTZ R22, -R36, R87 ;  /* 0x0000005724167221 */ /* 0x010fe20000010100 */
[----:B------:R-:W4:Y:S02]  /*a7b0*/  LDCU.64 UR8, c[0x0][0x3e0] ;  /* 0x00007c00ff0877ac */ /* 0x000f240008000a00 */
[-C--:B-1----:R-:W-:Y:S01]  /*a7c0*/  FMUL.FTZ R23, R86, R37.reuse ;  /* 0x0000002556177220 */ /* 0x082fe20000410000 */
[----:B---3--:R-:W-:Y:S01]  /*a7d0*/  FMUL.FTZ R24, R22, R37 ;  /* 0x0000002516187220 */ /* 0x008fe20000410000 */
[----:B------:R-:W1:Y:S02]  /*a7e0*/  LDCU.64 UR10, c[0x0][0x380] ;  /* 0x00007000ff0a77ac */ /* 0x000e640008000a00 */
[----:B-----5:R-:W-:Y:S01]  /*a7f0*/  FFMA.FTZ R29, R42, R23, R44 ;  /* 0x000000172a1d7223 */ /* 0x020fe2000001002c */
[----:B0-2---:R-:W-:Y:S01]  /*a800*/  FFMA.FTZ R30, R43, R24, R45 ;  /* 0x000000182b1e7223 */ /* 0x005fe2000001002d */
[----:B------:R-:W-:-:S02]  /*a810*/  MOV R23, R19 ;  /* 0x0000001300177202 */ /* 0x000fc40000000f00 */
[----:B------:R-:W-:Y:S01]  /*a820*/  FMUL.FTZ R22, R29, -1.4426950216293334961 ;  /* 0xbfb8aa3b1d167820 */ /* 0x000fe20000410000 */
[----:B------:R-:W-:-:S05]  /*a830*/  FMUL.FTZ R24, R30, -1.4426950216293334961 ;  /* 0xbfb8aa3b1e187820 */ /* 0x000fca0000410000 */
[----:B------:R-:W0:Y:S01]  /*a840*/  MUFU.EX2 R22, R22 ;  /* 0x0000001600167308 */ /* 0x000e220000000800 */
[----:B----4-:R-:W-:-:S03]  /*a850*/  IMAD R25, R48, UR8, RZ ;  /* 0x0000000830197c24 */ /* 0x010fc6000f8e02ff */
        /* <DEDUP_REMOVED lines=14> */
.L_x_3879:
[----:B------:R-:W-:Y:S05]  /*a940*/  BSYNC.RECONVERGENT B1 ;  /* 0x0000000000017941 */ /* 0x000fea0003800200 */
.L_x_3878:
[----:B------:R-:W-:Y:S04]  /*a950*/  BSSY.RECONVERGENT B1, `(.L_x_3880) ;  /* 0x000001d000017945 */ /* 0x000fe80003800200 */
[----:B------:R-:W-:Y:S05]  /*a960*/  @P3 BRA `(.L_x_3881) ;  /* 0x00000000006c3947 */ /* 0x000fea0003800000 */
[C---:B------:R-:W-:Y:S01]  /*a970*/  FADD.FTZ R88, -R36.reuse, R88 ;  /* 0x0000005824587221 */ /* 0x040fe20000010100 */
[----:B----4-:R-:W-:Y:S01]  /*a980*/  FADD.FTZ R22, -R36, R89 ;  /* 0x0000005924167221 */ /* 0x010fe20000010100 */
[----:B------:R-:W4:Y:S02]  /*a990*/  LDCU.64 UR8, c[0x0][0x3e0] ;  /* 0x00007c00ff0877ac */ /* 0x000f240008000a00 */
[-C--:B-1----:R-:W-:Y:S01]  /*a9a0*/  FMUL.FTZ R23, R88, R37.reuse ;  /* 0x0000002558177220 */ /* 0x082fe20000410000 */
[----:B0--3--:R-:W-:Y:S01]  /*a9b0*/  FMUL.FTZ R24, R22, R37 ;  /* 0x0000002516187220 */ /* 0x009fe20000410000 */
[----:B------:R-:W0:Y:S02]  /*a9c0*/  LDCU.64 UR10, c[0x0][0x380] ;  /* 0x00007000ff0a77ac */ /* 0x000e240008000a00 */
[----:B-----5:R-:W-:Y:S01]  /*a9d0*/  FFMA.FTZ R29, R42, R23, R44 ;  /* 0x000000172a1d7223 */ /* 0x020fe2000001002c */
[----:B--2---:R-:W-:Y:S01]  /*a9e0*/  FFMA.FTZ R30, R43, R24, R45 ;  /* 0x000000182b1e7223 */ /* 0x004fe2000001002d */
[----:B------:R-:W-:-:S02]  /*a9f0*/  MOV R23, R19 ;  /* 0x0000001300177202 */ /* 0x000fc40000000f00 */
[----:B------:R-:W-:Y:S01]  /*aa00*/  FMUL.FTZ R22, R29, -1.4426950216293334961 ;  /* 0xbfb8aa3b1d167820 */ /* 0x000fe20000410000 */
[----:B------:R-:W-:-:S05]  /*aa10*/  FMUL.FTZ R24, R30, -1.4426950216293334961 ;  /* 0xbfb8aa3b1e187820 */ /* 0x000fca0000410000 */
[----:B------:R-:W1:Y:S01]  /*aa20*/  MUFU.EX2 R22, R22 ;  /* 0x0000001600167308 */ /* 0x000e620000000800 */
[----:B----4-:R-:W-:-:S03]  /*aa30*/  IMAD R32, R49, UR8, RZ ;  /* 0x0000000831207c24 */ /* 0x010fc6000f8e02ff */
        /* <DEDUP_REMOVED lines=14> */
.L_x_3881:
[----:B------:R-:W-:Y:S05]  /*ab20*/  BSYNC.RECONVERGENT B1 ;  /* 0x0000000000017941 */ /* 0x000fea0003800200 */
.L_x_3880:
[----:B------:R-:W-:Y:S01]  /*ab30*/  ISETP.GE.U32.AND P4, PT, R21, UR4, PT ;  /* 0x0000000415007c0c */ /* 0x000fe2000bf86070 */
[----:B------:R-:W-:Y:S01]  /*ab40*/  BSSY.RECONVERGENT B1, `(.L_x_3882) ;  /* 0x000002e000017945 */ /* 0x000fe20003800200 */
[----:B0-2-4-:R-:W-:Y:S02]  /*ab50*/  SHF.R.S32.HI R26, RZ, 0x1f, R21 ;  /* 0x0000001fff1a7819 */ /* 0x015fe40000011415 */
        /* <DEDUP_REMOVED lines=9> */
[----:B---3--:R-:W-:-:S02]  /*abf0*/  SHF.R.S32.HI R24, RZ, 0x1f, R23 ;  /* 0x0000001fff187819 */ /* 0x008fc40000011417 */
[----:B------:R-:W-:Y:S02]  /*ac00*/  SHF.R.S32.HI R22, RZ, 0x1f, R38 ;  /* 0x0000001fff167819 */ /* 0x000fe40000011426 */
        /* <DEDUP_REMOVED lines=20> */
[----:B------:R-:W0:Y:S03]  /*ad50*/  MUFU.EX2 R28, R28 ;  /* 0x0000001c001c7308 */ /* 0x000e260000000800 */
        /* <DEDUP_REMOVED lines=12> */
.L_x_3883:
[----:B------:R-:W-:Y:S05]  /*ae20*/  BSYNC.RECONVERGENT B1 ;  /* 0x0000000000017941 */ /* 0x000fea0003800200 */
.L_x_3882:
[----:B------:R-:W-:Y:S04]  /*ae30*/  BSSY.RECONVERGENT B1, `(.L_x_3884) ;  /* 0x000001d000017945 */ /* 0x000fe80003800200 */
[----:B------:R-:W-:Y:S05]  /*ae40*/  @P1 BRA `(.L_x_3885) ;  /* 0x00000000006c1947 */ /* 0x000fea0003800000 */
        /* <DEDUP_REMOVED lines=8> */
[----:B0-----:R-:W-:Y:S01]  /*aed0*/  FFMA.FTZ R31, R43, R26, R45 ;  /* 0x0000001a2b1f7223 */ /* 0x001fe2000001002d */
[----:B------:R-:W-:-:S02]  /*aee0*/  MOV R26, R16 ;  /* 0x00000010001a7202 */ /* 0x000fc40000000f00 */
[----:B------:R-:W-:Y:S01]  /*aef0*/  FMUL.FTZ R21, R32, -1.4426950216293334961 ;  /* 0xbfb8aa3b20157820 */ /* 0x000fe20000410000 */
[----:B------:R-:W-:-:S05]  /*af00*/  FMUL.FTZ R28, R31, -1.4426950216293334961 ;  /* 0xbfb8aa3b1f1c7820 */ /* 0x000fca0000410000 */
[----:B------:R-:W0:Y:S01]  /*af10*/  MUFU.EX2 R21, R21 ;  /* 0x0000001500157308 */ /* 0x000e220000000800 */
[----:B--2---:R-:W-:-:S03]  /*af20*/  IMAD R34, R47, UR8, RZ ;  /* 0x000000082f227c24 */ /* 0x004fc6000f8e02ff */
[----:B------:R-:W2:Y:S01]  /*af30*/  MUFU.EX2 R28, R28 ;  /* 0x0000001c001c7308 */ /* 0x000ea20000000800 */
[----:B------:R-:W-:-:S04]  /*af40*/  IMAD.WIDE.U32 R26, R39, UR8, R26 ;  /* 0x00000008271a7c25 */ /* 0x000fc8000f8e001a */
[----:B------:R-:W-:Y:S02]  /*af50*/  IMAD R39, R39, UR9, R34 ;  /* 0x0000000927277c24 */ /* 0x000fe4000f8e0222 */
[----:B0-----:R-:W-:-:S03]  /*af60*/  FADD.FTZ R25, R21, 1 ;  /* 0x3f80000015197421 */ /* 0x001fc60000010000 */
[----:B------:R-:W-:Y:S01]  /*af70*/  IADD3 R39, PT, PT, R27, R39, RZ ;  /* 0x000000271b277210 */ /* 0x000fe20007ffe0ff */
[----:B--2---:R-:W-:Y:S01]  /*af80*/  FADD.FTZ R30, R28, 1 ;  /* 0x3f8000001c1e7421 */ /* 0x004fe20000010000 */
[C---:B-1----:R-:W-:Y:S01]  /*af90*/  LEA R28, P1, R26.reuse, UR10, 0x2 ;  /* 0x0000000a1a1c7c11 */ /* 0x042fe2000f8210ff */
[----:B------:R-:W0:Y:S03]  /*afa0*/  MUFU.RCP R25, R25 ;  /* 0x0000001900197308 */ /* 0x000e260000001000 */
[----:B------:R-:W-:-:S05]  /*afb0*/  LEA.HI.X R29, R26, UR11, R39, 0x2, P1 ;  /* 0x0000000b1a1d7c11 */ /* 0x000fca00088f1427 */
[----:B------:R-:W1:Y:S01]  /*afc0*/  MUFU.RCP R30, R30 ;  /* 0x0000001e001e7308 */ /* 0x000e620000001000 */
[----:B0-----:R-:W-:Y:S01]  /*afd0*/  FMUL.FTZ R26, R32, R25 ;  /* 0x00000019201a7220 */ /* 0x001fe20000410000 */
[----:B-1----:R-:W-:-:S05]  /*afe0*/  FMUL.FTZ R27, R31, R30 ;  /* 0x0000001e1f1b7220 */ /* 0x002fca0000410000 */
[----:B------:R2:W-:Y:S02]  /*aff0*/  STG.E.64 desc[UR6][R28.64], R26 ;  /* 0x0000001a1c007986 */ /* 0x0005e4000c101b06 */
.L_x_3885:
[----:B------:R-:W-:Y:S05]  /*b000*/  BSYNC.RECONVERGENT B1 ;  /* 0x0000000000017941 */ /* 0x000fea0003800200 */
.L_x_3884:
[----:B------:R-:W-:Y:S04]  /*b010*/  BSSY.RECONVERGENT B1, `(.L_x_3886) ;  /* 0x000001d000017945 */ /* 0x000fe80003800200 */
[----:B------:R-:W-:Y:S05]  /*b020*/  @P0 BRA `(.L_x_3887) ;  /* 0x00000000006c0947 */ /* 0x000fea0003800000 */
[C---:B------:R-:W-:Y:S01]  /*b030*/  FADD.FTZ R100, -R36.reuse, R100 ;  /* 0x0000006424647221 */ /* 0x040fe20000010100 */
[----:B--2---:R-:W-:Y:S01]  /*b040*/  FADD.FTZ R26, -R36, R101 ;  /* 0x00000065241a7221 */ /* 0x004fe20000010100 */
[----:B------:R-:W2:Y:S01]  /*b050*/  LDCU.64 UR8, c[0x0][0x3e0] ;  /* 0x00007c00ff0877ac */ /* 0x000ea20008000a00 */
[----:B------:R-:W-:Y:S01]  /*b060*/  MOV R27, R19 ;  /* 0x00000013001b7202 */ /* 0x000fe20000000f00 */
        /* <DEDUP_REMOVED lines=11> */
[----:B------:R-:W-:-:S04]  /*b120*/  IMAD.WIDE.U32 R26, R20, UR8, R26 ;  /* 0x00000008141a7c25 */ /* 0x000fc8000f8e001a */
[----:B------:R-:W-:Y:S01]  /*b130*/  IMAD R35, R20, UR9, R35 ;  /* 0x0000000914237c24 */ /* 0x000fe2000f8e0223 */
[----:B-1----:R-:W-:Y:S01]  /*b140*/  LEA R20, P0, R26, UR10, 0x2 ;  /* 0x0000000a1a147c11 */ /* 0x002fe2000f8010ff */
[----:B0-----:R-:W-:-:S03]  /*b150*/  FADD.FTZ R25, R21, 1 ;  /* 0x3f80000015197421 */ /* 0x001fc60000010000 */
[----:B------:R-:W-:Y:S01]  /*b160*/  IADD3 R35, PT, PT, R27, R35, RZ ;  /* 0x000000231b237210 */ /* 0x000fe20007ffe0ff */
[----:B--2---:R-:W-:-:S03]  /*b170*/  FADD.FTZ R29, R28, 1 ;  /* 0x3f8000001c1d7421 */ /* 0x004fc60000010000 */
[----:B------:R-:W-:Y:S01]  /*b180*/  LEA.HI.X R21, R26, UR11, R35, 0x2, P0 ;  /* 0x0000000b1a157c11 */ /* 0x000fe200080f1423 */
[----:B------:R-:W0:Y:S08]  /*b190*/  MUFU.RCP R25, R25 ;  /* 0x0000001900197308 */ /* 0x000e300000001000 */
[----:B------:R-:W1:Y:S01]  /*b1a0*/  MUFU.RCP R29, R29 ;  /* 0x0000001d001d7308 */ /* 0x000e620000001000 */
[----:B0-----:R-:W-:Y:S01]  /*b1b0*/  FMUL.FTZ R26, R30, R25 ;  /* 0x000000191e1a7220 */ /* 0x001fe20000410000 */
[----:B-1----:R-:W-:-:S05]  /*b1c0*/  FMUL.FTZ R27, R32, R29 ;  /* 0x0000001d201b7220 */ /* 0x002fca0000410000 */
[----:B------:R3:W-:Y:S02]  /*b1d0*/  STG.E.64 desc[UR6][R20.64], R26 ;  /* 0x0000001a14007986 */ /* 0x0007e4000c101b06 */
.L_x_3887:
[----:B------:R-:W-:Y:S05]  /*b1e0*/  BSYNC.RECONVERGENT B1 ;  /* 0x0000000000017941 */ /* 0x000fea0003800200 */
.L_x_3886:
        /* <DEDUP_REMOVED lines=8> */
[----:B0----5:R-:W-:Y:S01]  /*b270*/  FFMA.FTZ R29, R42, R21, R44 ;  /* 0x000000152a1d7223 */ /* 0x021fe2000001002c */
[----:B------:R-:W-:Y:S01]  /*b280*/  FFMA.FTZ R30, R43, R26, R45 ;  /* 0x0000001a2b1e7223 */ /* 0x000fe2000001002d */
[----:B------:R-:W-:-:S02]  /*b290*/  MOV R21, R19 ;  /* 0x0000001300157202 */ /* 0x000fc40000000f00 */
[----:B------:R-:W-:Y:S01]  /*b2a0*/  FMUL.FTZ R20, R29, -1.4426950216293334961 ;  /* 0xbfb8aa3b1d147820 */ /* 0x000fe20000410000 */
[----:B------:R-:W-:-:S05]  /*b2b0*/  FMUL.FTZ R25, R30, -1.4426950216293334961 ;  /* 0xbfb8aa3b1e197820 */ /* 0x000fca0000410000 */
[----:B------:R-:W0:Y:S01]  /*b2c0*/  MUFU.EX2 R20, R20 ;  /* 0x0000001400147308 */ /* 0x000e220000000800 */
[----:B---3--:R-:W-:-:S03]  /*b2d0*/  IMAD R24, R24, UR8, RZ ;  /* 0x0000000818187c24 */ /* 0x008fc6000f8e02ff */
[----:B------:R-:W2:Y:S01]  /*b2e0*/  MUFU.EX2 R25, R25 ;  /* 0x0000001900197308 */ /* 0x000ea20000000800 */
[----:B0-----:R-:W-:Y:S01]  /*b2f0*/  FADD.FTZ R26, R20, 1 ;  /* 0x3f800000141a7421 */ /* 0x001fe20000010000 */
[----:B------:R-:W-:Y:S01]  /*b300*/  MOV R20, R16 ;  /* 0x0000001000147202 */ /* 0x000fe20000000f00 */
[----:B--2---:R-:W-:-:S04]  /*b310*/  FADD.FTZ R28, R25, 1 ;  /* 0x3f800000191c7421 */ /* 0x004fc80000010000 */
        /* <DEDUP_REMOVED lines=10> */
.L_x_3889:
[----:B------:R-:W-:Y:S05]  /*b3c0*/  BSYNC.RECONVERGENT B1 ;  /* 0x0000000000017941 */ /* 0x000fea0003800200 */
.L_x_3888:
[----:B------:R-:W-:Y:S04]  /*b3d0*/  BSSY.RECONVERGENT B1, `(.L_x_3890) ;  /* 0x000001d000017945 */ /* 0x000fe80003800200 */
[----:B------:R-:W-:Y:S05]  /*b3e0*/  @P2 BRA `(.L_x_3891) ;  /* 0x00000000006c2947 */ /* 0x000fea0003800000 */
[C---:B------:R-:W-:Y:S01]  /*b3f0*/  FADD.FTZ R104, -R36.reuse, R104 ;  /* 0x0000006824687221 */ /* 0x040fe20000010100 */
[----:B---3--:R-:W-:Y:S01]  /*b400*/  FADD.FTZ R20, -R36, R105 ;  /* 0x0000006924147221 */ /* 0x008fe20000010100 */
[----:B------:R-:W3:Y:S02]  /*b410*/  LDCU.64 UR8, c[0x0][0x3e0] ;  /* 0x00007c00ff0877ac */ /* 0x000ee40008000a00 */
[-C--:B-1----:R-:W-:Y:S01]  /*b420*/  FMUL.FTZ R21, R104, R37.reuse ;  /* 0x0000002568157220 */ /* 0x082fe20000410000 */
[----:B----4-:R-:W-:Y:S01]  /*b430*/  FMUL.FTZ R24, R20, R37 ;  /* 0x0000002514187220 */ /* 0x010fe20000410000 */
[----:B------:R-:W1:Y:S02]  /*b440*/  LDCU.64 UR10, c[0x0][0x380] ;  /* 0x00007000ff0a77ac */ /* 0x000e640008000a00 */
[----:B--2--5:R-:W-:Y:S01]  /*b450*/  FFMA.FTZ R27, R42, R21, R44 ;  /* 0x000000152a1b7223 */ /* 0x024fe2000001002c */
        /* <DEDUP_REMOVED lines=20> */
.L_x_3891:
[----:B------:R-:W-:Y:S05]  /*b5a0*/  BSYNC.RECONVERGENT B1 ;  /* 0x0000000000017941 */ /* 0x000fea0003800200 */
.L_x_3890:
[----:B------:R-:W-:Y:S05]  /*b5b0*/  @P3 BRA `(.L_x_3829) ;  /* 0x0000000000683947 */ /* 0x000fea0003800000 */
[C---:B------:R-:W-:Y:S01]  /*b5c0*/  FADD.FTZ R106, -R36.reuse, R106 ;  /* 0x0000006a246a7221 */ /* 0x040fe20000010100 */
[----:B------:R-:W-:Y:S01]  /*b5d0*/  FADD.FTZ R36, -R36, R107 ;  /* 0x0000006b24247221 */ /* 0x000fe20000010100 */
[----:B------:R-:W4:Y:S02]  /*b5e0*/  LDCU.64 UR4, c[0x0][0x3e0] ;  /* 0x00007c00ff0477ac */ /* 0x000f240008000a00 */
[-C--:B-1----:R-:W-:Y:S01]  /*b5f0*/  FMUL.FTZ R17, R106, R37.reuse ;  /* 0x000000256a117220 */ /* 0x082fe20000410000 */
[----:B------:R-:W-:Y:S01]  /*b600*/  FMUL.FTZ R36, R36, R37 ;  /* 0x0000002524247220 */ /* 0x000fe20000410000 */
[----:B------:R-:W1:Y:S02]  /*b610*/  LDCU.64 UR8, c[0x0][0x380] ;  /* 0x00007000ff0877ac */ /* 0x000e640008000a00 */
[----:B0----5:R-:W-:Y:S01]  /*b620*/  FFMA.FTZ R23, R42, R17, R44 ;  /* 0x000000112a177223 */ /* 0x021fe2000001002c */
[----:B------:R-:W-:-:S03]  /*b630*/  FFMA.FTZ R36, R43, R36, R45 ;  /* 0x000000242b247223 */ /* 0x000fc6000001002d */
[----:B------:R-:W-:Y:S01]  /*b640*/  FMUL.FTZ R17, R23, -1.4426950216293334961 ;  /* 0xbfb8aa3b17117820 */ /* 0x000fe20000410000 */
[----:B------:R-:W-:-:S05]  /*b650*/  FMUL.FTZ R18, R36, -1.4426950216293334961 ;  /* 0xbfb8aa3b24127820 */ /* 0x000fca0000410000 */
[----:B------:R-:W3:Y:S01]  /*b660*/  MUFU.EX2 R17, R17 ;  /* 0x0000001100117308 */ /* 0x000ee20000000800 */
[----:B----4-:R-:W-:-:S03]  /*b670*/  IMAD R25, R3, UR4, RZ ;  /* 0x0000000403197c24 */ /* 0x010fc6000f8e02ff */
[----:B------:R-:W0:Y:S01]  /*b680*/  MUFU.EX2 R18, R18 ;  /* 0x0000001200127308 */ /* 0x000e220000000800 */
[----:B------:R-:W-:Y:S02]  /*b690*/  IMAD R25, R2, UR5, R25 ;  /* 0x0000000502197c24 */ /* 0x000fe4000f8e0219 */
[----:B---3--:R-:W-:Y:S01]  /*b6a0*/  FADD.FTZ R20, R17, 1 ;  /* 0x3f80000011147421 */ /* 0x008fe20000010000 */
        /* <DEDUP_REMOVED lines=11> */
.L_x_3829:
[----:B------:R-:W-:Y:S05]  /*b760*/  BSYNC.RECONVERGENT B0 ;  /* 0x0000000000007941 */ /* 0x000fea0003800200 */
.L_x_3765:
        /* <DEDUP_REMOVED lines=8> */
.L_x_3893:
        /* <DEDUP_REMOVED lines=9> */
.L_x_4942:


//--------------------- .text._Z35group_norm_nhwc_fwd_one_pass_kernelI11Fp32IOFp32WLi512ELi128ELi512EEv26Group_norm_nhwc_fwd_params --------------------------
	.section	.text._Z35group_norm_nhwc_fwd_one_pass_kernelI11Fp32IOFp32WLi512ELi128ELi512EEv26Group_norm_nhwc_fwd_params,"ax",@progbits
	.align	128
        .global         _Z35group_norm_nhwc_fwd_one_pass_kernelI11Fp32IOFp32WLi512ELi128ELi512EEv26Group_norm_nhwc_fwd_params
        .type           _Z35group_norm_nhwc_fwd_one_pass_kernelI11Fp32IOFp32WLi512ELi128ELi512EEv26Group_norm_nhwc_fwd_params,@function
        .size           _Z35group_norm_nhwc_fwd_one_pass_kernelI11Fp32IOFp32WLi512ELi128ELi512EEv26Group_norm_nhwc_fwd_params,(.L_x_4943 - _Z35group_norm_nhwc_fwd_one_pass_kernelI11Fp32IOFp32WLi512ELi128ELi512EEv26Group_norm_nhwc_fwd_params)
        .other          _Z35group_norm_nhwc_fwd_one_pass_kernelI11Fp32IOFp32WLi512ELi128ELi512EEv26Group_norm_nhwc_fwd_params,@"STO_CUDA_ENTRY STV_DEFAULT"
_Z35group_norm_nhwc_fwd_one_pass_kernelI11Fp32IOFp32WLi512ELi128ELi512EEv26Group_norm_nhwc_fwd_params:
.text._Z35group_norm_nhwc_fwd_one_pass_kernelI11Fp32IOFp32WLi512ELi128ELi512EEv26Group_norm_nhwc_fwd_params:
[----:B------:R-:W0:Y:S08]  /*0000*/  LDC R1, c[0x0][0x37c] ;  /* 0x0000df00ff017b82 */ /* 0x000e300000000800 */
[----:B------:R-:W1:Y:S01]  /*0010*/  LDC R0, c[0x0][0x3c8] ;  /* 0x0000f200ff007b82 */ /* 0x000e620000000800 */
[----:B------:R-:W1:Y:S01]  /*0020*/  LDCU UR4, c[0x0][0x3f8] ;  /* 0x00007f00ff0477ac */ /* 0x000e620008000800 */
[----:B0-----:R-:W-:-:S04]  /*0030*/  IADD3 R1, PT, PT, R1, -0x360, RZ ;  /* 0xfffffca001017810 */ /* 0x001fc80007ffe0ff */
[----:B------:R-:W-:Y:S02]  /*0040*/  R2UR UR8, R1 ;  /* 0x00000000010872ca */ /* 0x000fe400000e0000 */
        /* <DEDUP_REMOVED lines=12> */
[C---:B0-----:R-:W-:Y:S02]  /*0110*/  LOP3.LUT P0, RZ, R21.reuse, UR10, RZ, 0xfc, !PT ;  /* 0x0000000a15ff7c12 */ /* 0x041fe4000f80fcff */
[----:B------:R-:W-:-:S02]  /*0120*/  SHF.L.U32 R24, R21, 0x1, RZ ;  /* 0x0000000115187819 */ /* 0x000fc400000006ff */
[----:B------:R-:W-:Y:S02]  /*0130*/  ISETP.NE.AND.EX P0, PT, RZ, UR5, !P0, P1 ;  /* 0x00000005ff007c0c */ /* 0x000fe4000c705310 */
[----:B------:R-:W-:Y:S02]  /*0140*/  SHF.R.U32.HI R21, RZ, 0x6, R21 ;  /* 0x00000006ff157819 */ /* 0x000fe40000011615 */
[----:B------:R-:W-:-:S09]  /*0150*/  LOP3.LUT R24, R24, 0x7e, RZ, 0xc0, !PT ;  /* 0x0000007e18187812 */ /* 0x000fd200078ec0ff */
[----:B--2---:R-:W-:-:S07]  /*0160*/  @P0 LOP3.LUT R0, R0, 0x200000, RZ, 0xfc, !PT ;  /* 0x0020000000000812 */ /* 0x004fce00078efcff */
.L_x_4045:
[----:B0-----:R-:W0:Y:S01]  /*0170*/  LDCU UR16, c[0x0][0x3f8] ;  /* 0x00007f00ff1077ac */ /* 0x001e220008000800 */
[----:B------:R-:W-:Y:S01]  /*0180*/  IABS R4, UR9 ;  /* 0x0000000900047c13 */ /* 0x000fe20008000000 */
[----:B------:R-:W1:Y:S01]  /*0190*/  LDC R120, c[0x0][0x404] ;  /* 0x00010100ff787b82 */ /* 0x000e620000000800 */
[----:B------:R-:W-:Y:S01]  /*01a0*/  LOP3.LUT R0, R0, 0xfff7ffff, RZ, 0xc0, !PT ;  /* 0xfff7ffff00007812 */ /* 0x000fe200078ec0ff */
[----:B------:R-:W-:Y:S01]  /*01b0*/  UMOV UR6, URZ ;  /* 0x000000ff00067c82 */ /* 0x000fe20008000000 */
[----:B------:R-:W-:Y:S01]  /*01c0*/  R2UR UR11, R4 ;  /* 0x00000000040b72ca */ /* 0x000fe200000e0000 */
[----:B------:R-:W2:Y:S01]  /*01d0*/  LDCU.64 UR18, c[0x0][0x3e8] ;  /* 0x00007d00ff1277ac */ /* 0x000ea20008000a00 */
[----:B------:R-:W-:Y:S01]  /*01e0*/  LOP3.LUT R121, R121, 0x7fffffff, RZ, 0xc0, !PT ;  /* 0x7fffffff79797812 */ /* 0x000fe200078ec0ff */
[----:B0--34-:R-:W-:Y:S01]  /*01f0*/  IMAD.U32 R2, RZ, RZ, UR16 ;  /* 0x00000010ff027e24 */ /* 0x019fe2000f8e00ff */
[----:B------:R-:W-:-:S04]  /*0200*/  UISETP.NE.AND UP0, UPT, UR16, URZ, UPT ;  /* 0x000000ff1000728c */ /* 0x000fc8000bf05270 */
[----:B------:R-:W-:Y:S01]  /*0210*/  IABS R2, R2 ;  /* 0x0000000200027213 */ /* 0x000fe20000000000 */
[----:B-1----:R-:W-:-:S03]  /*0220*/  IMAD R120, R120, UR10, R21 ;  /* 0x0000000a78787c24 */ /* 0x002fc6000f8e0215 */
[----:B------:R-:W-:Y:S01]  /*0230*/  R2UR UR12, R2 ;  /* 0x00000000020c72ca */ /* 0x000fe200000e0000 */
[C---:B-----5:R-:W-:Y:S01]  /*0240*/  VIADD R13, R120.reuse, 0x10 ;  /* 0x00000010780d7836 */ /* 0x060fe20000000000 */
[C---:B--2---:R-:W-:Y:S01]  /*0250*/  ISETP.GE.U32.AND P0, PT, R120.reuse, UR18, PT ;  /* 0x0000001278007c0c */ /* 0x044fe2000bf06070 */
[C---:B------:R-:W-:Y:S01]  /*0260*/  VIADD R21, R120.reuse, 0x20 ;  /* 0x0000002078157836 */ /* 0x040fe20000000000 */
[C---:B------:R-:W-:Y:S01]  /*0270*/  IADD3 R11, PT, PT, R120.reuse, 0x8, RZ ;  /* 0x00000008780b7810 */ /* 0x040fe20007ffe0ff */
[----:B------:R-:W-:Y:S01]  /*0280*/  VIADD R117, R120, 0x1b8 ;  /* 0x000001b878757836 */ /* 0x000fe20000000000 */
[----:B------:R-:W-:Y:S02]  /*0290*/  ISETP.GE.U32.AND P1, PT, R13, UR18, PT ;  /* 0x000000120d007c0c */ /* 0x000fe4000bf26070 */
[----:B------:R-:W-:Y:S02]  /*02a0*/  SHF.R.S32.HI R9, RZ, 0x1f, R11 ;  /* 0x0000001fff097819 */ /* 0x000fe4000001140b */
[----:B------:R-:W-:-:S03]  /*02b0*/  SHF.R.S32.HI R15, RZ, 0x1f, R13 ;  /* 0x0000001fff0f7819 */ /* 0x000fc6000001140d */
[----:B------:R-:W0:Y:S01]  /*02c0*/  I2F.RP R2, UR12 ;  /* 0x0000000c00027d06 */ /* 0x000e220008209400 */
[C---:B------:R-:W-:Y:S02]  /*02d0*/  IADD3 R17, PT, PT, R120.reuse, 0x18, RZ ;  /* 0x0000001878117810 */ /* 0x040fe40007ffe0ff */
[----:B------:R-:W-:Y:S02]  /*02e0*/  ISETP.GE.AND.EX P4, PT, R15, UR19, PT, P1 ;  /* 0x000000130f007c0c */ /* 0x000fe4000bf86310 */
[----:B------:R-:W-:Y:S02]  /*02f0*/  SHF.R.S32.HI R19, RZ, 0x1f, R17 ;  /* 0x0000001fff137819 */ /* 0x000fe40000011411 */
[----:B------:R-:W-:Y:S02]  /*0300*/  ISETP.GE.U32.AND P1, PT, R21, UR18, PT ;  /* 0x0000001215007c0c */ /* 0x000fe4000bf26070 */
[----:B------:R-:W-:Y:S02]  /*0310*/  SHF.R.S32.HI R23, RZ, 0x1f, R21 ;  /* 0x0000001fff177819 */ /* 0x000fe40000011415 */
[----:B------:R-:W-:-:S02]  /*0320*/  IADD3 R107, PT, PT, R120, 0x190, RZ ;  /* 0x00000190786b7810 */ /* 0x000fc40007ffe0ff */
[----:B------:R-:W-:Y:S01]  /*0330*/  ISETP.GE.AND.EX P2, PT, R23, UR19, PT, P1 ;  /* 0x0000001317007c0c */ /* 0x000fe2000bf46310 */
[----:B0-----:R-:W0:Y:S02]  /*0340*/  MUFU.RCP R2, R2 ;  /* 0x0000000200027308 */ /* 0x001e240000001000 */
[----:B------:R-:W1:Y:S01]  /*0350*/  @!P4 LDC.64 R34, c[0x0][0x3e0] ;  /* 0x0000f800ff22cb82 */ /* 0x000e620000000a00 */
[C---:B------:R-:W-:Y:S02]  /*0360*/  IADD3 R113, PT, PT, R120.reuse, 0x1a8, RZ ;  /* 0x000001a878717810 */ /* 0x040fe40007ffe0ff */
[C---:B------:R-:W-:Y:S02]  /*0370*/  IADD3 R115, PT, PT, R120.reuse, 0x1b0, RZ ;  /* 0x000001b078737810 */ /* 0x040fe40007ffe0ff */
[C---:B------:R-:W-:Y:S02]  /*0380*/  IADD3 R118, PT, PT, R120.reuse, 0x1c0, RZ ;  /* 0x000001c078767810 */ /* 0x040fe40007ffe0ff */
[----:B------:R-:W-:Y:S01]  /*0390*/  IADD3 R122, PT, PT, R120, 0x1c8, RZ ;  /* 0x000001c8787a7810 */ /* 0x000fe20007ffe0ff */
[----:B------:R-:W2:Y:S08]  /*03a0*/  @!P4 LDC.64 R36, c[0x0][0x390] ;  /* 0x0000e400ff24cb82 */ /* 0x000eb00000000a00 */
[----:B------:R-:W3:Y:S01]  /*03b0*/  @!P2 LDC.64 R40, c[0x0][0x3e0] ;  /* 0x0000f800ff28ab82 */ /* 0x000ee20000000a00 */
[----:B0-----:R-:W-:-:S06]  /*03c0*/  IADD3 R3, PT, PT, R2, 0xffffffe, RZ ;  /* 0x0ffffffe02037810 */ /* 0x001fcc0007ffe0ff */
[----:B------:R-:W0:Y:S02]  /*03d0*/  F2I.FTZ.U32.TRUNC.NTZ R3, R3 ;  /* 0x0000000300037305 */ /* 0x000e24000021f000 */
[----:B0-----:R-:W-:Y:S02]  /*03e0*/  R2UR UR7, R3 ;  /* 0x00000000030772ca */ /* 0x001fe400000e0000 */
[----:B------:R-:W-:Y:S01]  /*03f0*/  SHF.R.S32.HI R3, RZ, 0x1f, R120 ;  /* 0x0000001fff037819 */ /* 0x000fe20000011478 */
[----:B---3--:R-:W-:-:S03]  /*0400*/  @!P2 IMAD R16, R23, R40, RZ ;  /* 0x000000281710a224 */ /* 0x008fc600078e02ff */
[----:B------:R-:W-:Y:S02]  /*0410*/  ISETP.GE.AND.EX P6, PT, R3, UR19, PT, P0 ;  /* 0x0000001303007c0c */ /* 0x000fe4000bfc6300 */
[----:B------:R-:W-:-:S04]  /*0420*/  ISETP.GE.U32.AND P0, PT, R11, UR18, PT ;  /* 0x000000120b007c0c */ /* 0x000fc8000bf06070 */
[----:B------:R-:W-:Y:S01]  /*0430*/  ISETP.GE.AND.EX P5, PT, R9, UR19, PT, P0 ;  /* 0x0000001309007c0c */ /* 0x000fe2000bfa6300 */
[----:B------:R-:W-:Y:S01]  /*0440*/  UIADD3 UR5, UPT, UPT, URZ, -UR7, URZ ;  /* 0x80000007ff057290 */ /* 0x000fe2000fffe0ff */
[----:B------:R-:W-:-:S03]  /*0450*/  ISETP.GE.U32.AND P0, PT, R17, UR18, PT ;  /* 0x0000001211007c0c */ /* 0x000fc6000bf06070 */
[----:B------:R-:W-:Y:S01]  /*0460*/  UIMAD UR5, UR5, UR12, URZ ;  /* 0x0000000c050572a4 */ /* 0x000fe2000f8e02ff */
[----:B------:R-:W-:Y:S01]  /*0470*/  ISETP.GE.AND.EX P3, PT, R19, UR19, PT, P0 ;  /* 0x0000001313007c0c */ /* 0x000fe2000bf66300 */
[----:B------:R-:W0:Y:S01]  /*0480*/  @!P6 LDC.64 R26, c[0x0][0x3e0] ;  /* 0x0000f800ff1aeb82 */ /* 0x000e220000000a00 */
[----:B------:R-:W-:Y:S01]  /*0490*/  @P6 LOP3.LUT R0, R0, 0x80000, RZ, 0xfc, !PT ;  /* 0x0008000000006812 */ /* 0x000fe200078efcff */
[----:B------:R-:W-:-:S03]  /*04a0*/  UIMAD.WIDE.U32 UR6, UR7, UR5, UR6 ;  /* 0x00000005070672a5 */ /* 0x000fc6000f8e0006 */
[----:B------:R-:W-:Y:S01]  /*04b0*/  LOP3.LUT R0, R0, 0xfffbffff, RZ, 0xc0, !PT ;  /* 0xfffbffff00007812 */ /* 0x000fe200078ec0ff */
[----:B------:R-:W-:Y:S02]  /*04c0*/  UIMAD.WIDE.U32 UR6, UR7, UR11, URZ ;  /* 0x0000000b070672a5 */ /* 0x000fe4000f8e00ff */
[----:B------:R-:W3:Y:S01]  /*04d0*/  @!P6 LDC.64 R28, c[0x0][0x390] ;  /* 0x0000e400ff1ceb82 */ /* 0x000ee20000000a00 */
[----:B------:R-:W-:Y:S01]  /*04e0*/  @P5 LOP3.LUT R0, R0, 0x40000, RZ, 0xfc, !PT ;  /* 0x0004000000005812 */ /* 0x000fe200078efcff */
[----:B------:R-:W-:-:S03]  /*04f0*/  UIADD3 UR5, UPT, UPT, -UR7, URZ, URZ ;  /* 0x000000ff07057290 */ /* 0x000fc6000fffe1ff */
[----:B------:R-:W-:Y:S01]  /*0500*/  LOP3.LUT R0, R0, 0xfffdffff, RZ, 0xc0, !PT ;  /* 0xfffdffff00007812 */ /* 0x000fe200078ec0ff */
[----:B------:R-:W-:Y:S02]  /*0510*/  UIMAD UR5, UR12, UR5, UR11 ;  /* 0x000000050c0572a4 */ /* 0x000fe4000f8e020b */
[----:B------:R-:W4:Y:S01]  /*0520*/  @!P5 LDC.64 R30, c[0x0][0x3e0] ;  /* 0x0000f800ff1edb82 */ /* 0x000f220000000a00 */
[----:B------:R-:W-:Y:S01]  /*0530*/  @P4 LOP3.LUT R0, R0, 0x20000, RZ, 0xfc, !PT ;  /* 0x0002000000004812 */ /* 0x000fe200078efcff */
[----:B------:R-:W-:-:S03]  /*0540*/  UISETP.GT.U32.AND UP2, UPT, UR12, UR5, UPT ;  /* 0x000000050c00728c */ /* 0x000fc6000bf44070 */
[----:B------:R-:W-:Y:S01]  /*0550*/  LOP3.LUT R0, R0, 0xfffeffff, RZ, 0xc0, !PT ;  /* 0xfffeffff00007812 */ /* 0x000fe200078ec0ff */
[----:B0-----:R-:W-:Y:S02]  /*0560*/  @!P6 IMAD R3, R3, R26, RZ ;  /* 0x0000001a0303e224 */ /* 0x001fe400078e02ff */
[----:B------:R-:W0:Y:S01]  /*0570*/  @!P5 LDC.64 R32, c[0x0][0x390] ;  /* 0x0000e400ff20db82 */ /* 0x000e220000000a00 */
[----:B------:R-:W-:Y:S01]  /*0580*/  @P3 LOP3.LUT R0, R0, 0x10000, RZ, 0xfc, !PT ;  /* 0x0001000000003812 */ /* 0x000fe200078efcff */
[----:B------:R-:W-:-:S03]  /*0590*/  @!P6 IMAD R25, R120, R27, R3 ;  /* 0x0000001b7819e224 */ /* 0x000fc600078e0203 */
[----:B------:R-:W-:Y:S01]  /*05a0*/  @!UP2 UIADD3 UR5, UPT, UPT, UR5, -UR12, URZ ;  /* 0x8000000c0505a290 */ /* 0x000fe2000fffe0ff */
[----:B------:R-:W-:Y:S01]  /*05b0*/  LOP3.LUT R0, R0, 0xffff7fff, RZ, 0xc0, !PT ;  /* 0xffff7fff00007812 */ /* 0x000fe200078ec0ff */
[----:B------:R-:W-:Y:S02]  /*05c0*/  @!UP2 UIADD3 UR7, UPT, UPT, UR7, 0x1, URZ ;  /* 0x000000010707a890 */ /* 0x000fe4000fffe0ff */
[----:B------:R-:W-:Y:S01]  /*05d0*/  UISETP.GE.U32.AND UP1, UPT, UR5, UR12, UPT ;  /* 0x0000000c0500728c */ /* 0x000fe2000bf26070 */
[----:B------:R-:W1:Y:S01]  /*05e0*/  @!P3 LDC.64 R38, c[0x0][0x3e0] ;  /* 0x0000f800ff26bb82 */ /* 0x000e620000000a00 */
[----:B------:R-:W-:Y:S01]  /*05f0*/  ULOP3.LUT UR5, UR9, UR16, URZ, 0x3c, !UPT ;  /* 0x0000001009057292 */ /* 0x000fe2000f8e3cff */
[----:B------:R-:W-:Y:S01]  /*0600*/  @P2 LOP3.LUT R0, R0, 0x8000, RZ, 0xfc, !PT ;  /* 0x0000800000002812 */ /* 0x000fe200078efcff */
[----:B------:R-:W2:Y:S01]  /*0610*/  LDCU.64 UR12, c[0x0][0x3f0] ;  /* 0x00007e00ff0c77ac */ /* 0x000ea20008000a00 */
[----:B----4-:R-:W-:Y:S01]  /*0620*/  @!P5 IMAD R10, R9, R30, RZ ;  /* 0x0000001e090ad224 */ /* 0x010fe200078e02ff */
[----:B------:R-:W-:Y:S01]  /*0630*/  UISETP.GE.AND UP2, UPT, UR5, URZ, UPT ;  /* 0x000000ff0500728c */ /* 0x000fe2000bf46270 */
[----:B------:R-:W-:-:S04]  /*0640*/  LOP3.LUT R0, R0, 0xffffbfff, RZ, 0xc0, !PT ;  /* 0xffffbfff00007812 */ /* 0x000fc800078ec0ff */
[----:B------:R-:W-:-:S06]  /*0650*/  @UP1 UIADD3 UR7, UPT, UPT, UR7, 0x1, URZ ;  /* 0x0000000107071890 */ /* 0x000fcc000fffe0ff */
[----:B------:R-:W-:Y:S02]  /*0660*/  @!UP2 UIADD3 UR7, UPT, UPT, -UR7, URZ, URZ ;  /* 0x000000ff0707a290 */ /* 0x000fe4000fffe1ff */
[----:B------:R-:W-:Y:S01]  /*0670*/  @!UP0 ULOP3.LUT UR7, URZ, UR16, URZ, 0x33, !UPT ;  /* 0x00000010ff078292 */ /* 0x000fe2000f8e33ff */
[----:B--2---:R-:W-:-:S03]  /*0680*/  MOV R5, UR12 ;  /* 0x0000000c00057c02 */ /* 0x004fc60008000f00 */
[----:B------:R-:W-:Y:S01]  /*0690*/  UIADD3 UR6, UPT, UPT, -UR7, URZ, URZ ;  /* 0x000000ff07067290 */ /* 0x000fe2000fffe1ff */
[----:B-1----:R-:W-:Y:S01]  /*06a0*/  @!P3 IMAD R12, R19, R38, RZ ;  /* 0x00000026130cb224 */ /* 0x002fe200078e02ff */
[----:B------:R-:W-:Y:S02]  /*06b0*/  USHF.R.S32.HI UR5, URZ, 0x1f, UR7 ;  /* 0x0000001fff057899 */ /* 0x000fe40008011407 */
[----:B------:R-:W-:Y:S02]  /*06c0*/  UIMAD UR6, UR16, UR6, UR9 ;  /* 0x00000006100672a4 */ /* 0x000fe4000f8e0209 */
[----:B------:R-:W-:Y:S02]  /*06d0*/  UIMAD UR5, UR5, UR12, URZ ;  /* 0x0000000c050572a4 */ /* 0x000fe4000f8e02ff */
[----:B------:R-:W-:Y:S02]  /*06e0*/  USHF.L.U32 UR6, UR6, 0x7, URZ ;  /* 0x0000000706067899 */ /* 0x000fe400080006ff */
[----:B------:R-:W-:-:S02]  /*06f0*/  UIMAD UR5, UR7, UR13, UR5 ;  /* 0x0000000d070572a4 */ /* 0x000fc4000f8e0205 */
[----:B------:R-:W-:Y:S02]  /*0700*/  USHF.R.S32.HI UR10, URZ, 0x1f, UR6 ;  /* 0x0000001fff0a7899 */ /* 0x000fe40008011406 */
[----:B------:R-:W-:-:S04]  /*0710*/  LOP3.LUT R6, R24, UR6, RZ, 0xfc, !PT ;  /* 0x0000000618067c12 */ /* 0x000fc8000f8efcff */
[----:B------:R-:W-:-:S03]  /*0720*/  MOV R7, UR10 ;  /* 0x0000000a00077c02 */ /* 0x000fc60008000f00 */
[----:B------:R-:W-:-:S04]  /*0730*/  IMAD.WIDE.U32 R6, R5, UR7, R6 ;  /* 0x0000000705067c25 */ /* 0x000fc8000f8e0006 */
[----:B------:R-:W-:Y:S01]  /*0740*/  @!P6 IMAD.MOV.U32 R4, RZ, RZ, R6 ;  /* 0x000000ffff04e224 */ /* 0x000fe200078e0006 */
[----:B------:R-:W-:Y:S02]  /*0750*/  IADD3 R5, PT, PT, R7, UR5, RZ ;  /* 0x0000000507057c10 */ /* 0x000fe4000fffe0ff */
[-C--:B------:R-:W-:Y:S02]  /*0760*/  @!P4 MOV R14, R6.reuse ;  /* 0x00000006000ec202 */ /* 0x080fe40000000f00 */
[----:B------:R-:W-:Y:S01]  /*0770*/  @!P2 MOV R18, R6 ;  /* 0x000000060012a202 */ /* 0x000fe20000000f00 */
[----:B------:R-:W-:Y:S01]  /*0780*/  @!P6 IMAD.WIDE.U32 R2, R120, R26, R4 ;  /* 0x0000001a7802e225 */ /* 0x000fe200078e0004 */
[----:B------:R-:W-:-:S04]  /*0790*/  @!P2 MOV R19, R5 ;  /* 0x000000050013a202 */ /* 0x000fc80000000f00 */
[----:B------:R-:W-:Y:S01]  /*07a0*/  @!P6 IADD3 R3, PT, PT, R3, R25, RZ ;  /* 0x000000190303e210 */ /* 0x000fe20007ffe0ff */
[----:B------:R-:W-:Y:S01]  /*07b0*/  @!P5 IMAD R25, R11, R31, R10 ;  /* 0x0000001f0b19d224 */ /* 0x000fe200078e020a */
[C---:B---3--:R-:W-:Y:S01]  /*07c0*/  @!P6 LEA R8, P0, R2.reuse, R28, 0x2 ;  /* 0x0000001c0208e211 */ /* 0x048fe200078010ff */
[----:B------:R-:W-:Y:S01]  /*07d0*/  @!P4 IMAD R10, R15, R34, RZ ;  /* 0x000000220f0ac224 */ /* 0x000fe200078e02ff */
[----:B------:R-:W-:Y:S01]  /*07e0*/  @!P4 MOV R15, R5 ;  /* 0x00000005000fc202 */ /* 0x000fe20000000f00 */
[----:B------:R-:W-:Y:S01]  /*07f0*/  @!P2 IMAD.WIDE.U32 R18, R21, R40, R18 ;  /* 0x000000281512a225 */ /* 0x000fe200078e0012 */
[----:B------:R-:W-:Y:S02]  /*0800*/  @!P6 LEA.HI.X R9, R2, R29, R3, 0x2, P0 ;  /* 0x0000001d0209e211 */ /* 0x000fe400000f1403 */
[----:B------:R-:W-:Y:S01]  /*0810*/  @!P5 MOV R2, R6 ;  /* 0x000000060002d202 */ /* 0x000fe20000000f00 */
[----:B------:R-:W1:Y:S01]  /*0820*/  @!P3 LDC.64 R28, c[0x0][0x390] ;  /* 0x0000e400ff1cbb82 */ /* 0x000e620000000a00 */
[----:B------:R-:W-:-:S02]  /*0830*/  @!P5 IMAD.MOV.U32 R3, RZ, RZ, R5 ;  /* 0x000000ffff03d224 */ /* 0x000fc400078e0005 */
[----:B------:R-:W-:Y:S02]  /*0840*/  @!P4 IMAD R27, R13, R35, R10 ;  /* 0x000000230d1bc224 */ /* 0x000fe400078e020a */
[----:B------:R-:W-:-:S03]  /*0850*/  @!P5 IMAD.WIDE.U32 R2, R11, R30, R2 ;  /* 0x0000001e0b02d225 */ /* 0x000fc600078e0002 */
[----:B------:R-:W2:Y:S01]  /*0860*/  @!P2 LDC.64 R30, c[0x0][0x390] ;  /* 0x0000e400ff1eab82 */ /* 0x000ea20000000a00 */
[----:B------:R-:W-:Y:S01]  /*0870*/  @!P5 IMAD.IADD R3, R3, 0x1, R25 ;  /* 0x000000010303d824 */ /* 0x000fe200078e0219 */
[----:B0-----:R-:W-:Y:S01]  /*0880*/  @!P5 LEA R10, P0, R2, R32, 0x2 ;  /* 0x00000020020ad211 */ /* 0x001fe200078010ff */
[----:B------:R-:W-:-:S03]  /*0890*/  @!P4 IMAD.WIDE.U32 R14, R13, R34, R14 ;  /* 0x000000220d0ec225 */ /* 0x000fc600078e000e */
[----:B------:R-:W-:Y:S01]  /*08a0*/  @!P5 LEA.HI.X R11, R2, R33, R3, 0x2, P0 ;  /* 0x00000021020bd211 */ /* 0x000fe200000f1403 */
[----:B------:R-:W-:Y:S01]  /*08b0*/  @!P3 IMAD.MOV.U32 R3, RZ, RZ, R5 ;  /* 0x000000ffff03b224 */ /* 0x000fe200078e0005 */
[----:B------:R-:W-:Y:S01]  /*08c0*/  @!P3 MOV R2, R6 ;  /* 0x000000060002b202 */ /* 0x000fe20000000f00 */
[----:B------:R-:W-:Y:S01]  /*08d0*/  @!P3 IMAD R25, R17, R39, R12 ;  /* 0x000000271119b224 */ /* 0x000fe200078e020c */
[----:B------:R-:W-:Y:S02]  /*08e0*/  @!P4 IADD3 R13, PT, PT, R15, R27, RZ ;  /* 0x0000001b0f0dc210 */ /* 0x000fe40007ffe0ff */
[----:B------:R-:W-:Y:S01]  /*08f0*/  @!P4 LEA R12, P0, R14, R36, 0x2 ;  /* 0x000000240e0cc211 */ /* 0x000fe200078010ff */
[----:B------:R-:W-:-:S03]  /*0900*/  @!P3 IMAD.WIDE.U32 R2, R17, R38, R2 ;  /* 0x000000261102b225 */ /* 0x000fc600078e0002 */
[----:B------:R-:W-:Y:S01]  /*0910*/  @!P4 LEA.HI.X R13, R14, R37, R13, 0x2, P0 ;  /* 0x000000250e0dc211 */ /* 0x000fe200000f140d */
[----:B------:R-:W-:Y:S01]  /*0920*/  @!P3 IMAD.IADD R3, R3, 0x1, R25 ;  /* 0x000000010303b824 */ /* 0x000fe200078e0219 */
[----:B-1----:R-:W-:Y:S01]  /*0930*/  @!P3 LEA R14, P0, R2, R28, 0x2 ;  /* 0x0000001c020eb211 */ /* 0x002fe200078010ff */
[----:B------:R-:W-:-:S03]  /*0940*/  @!P2 IMAD R17, R21, R41, R16 ;  /* 0x000000291511a224 */ /* 0x000fc600078e0210 */
[----:B------:R-:W-:Y:S02]  /*0950*/  @!P3 LEA.HI.X R15, R2, R29, R3, 0x2, P0 ;  /* 0x0000001d020fb211 */ /* 0x000fe400000f1403 */
[----:B------:R-:W-:Y:S02]  /*0960*/  @!P2 IADD3 R2, PT, PT, R19, R17, RZ ;  /* 0x000000111302a210 */ /* 0x000fe40007ffe0ff */
[----:B--2---:R-:W-:Y:S02]  /*0970*/  @!P2 LEA R16, P0, R18, R30, 0x2 ;  /* 0x0000001e1210a211 */ /* 0x004fe400078010ff */
[----:B------:R-:W-:Y:S02]  /*0980*/  IADD3 R19, PT, PT, R120, 0x28, RZ ;  /* 0x0000002878137810 */ /* 0x000fe40007ffe0ff */
[----:B------:R-:W-:Y:S02]  /*0990*/  @!P2 LEA.HI.X R17, R18, R31, R2, 0x2, P0 ;  /* 0x0000001f1211a211 */ /* 0x000fe400000f1402 */
[----:B------:R-:W-:-:S02]  /*09a0*/  ISETP.GE.U32.AND P0, PT, R19, UR18, PT ;  /* 0x0000001213007c0c */ /* 0x000fc4000bf06070 */
[----:B------:R-:W-:-:S04]  /*09b0*/  SHF.R.S32.HI R3, RZ, 0x1f, R19 ;  /* 0x0000001fff037819 */ /* 0x000fc80000011413 */
        /* <DEDUP_REMOVED lines=41> */
[----:B------:R-:W-:-:S05]  /*0c50*/  @!P1 IMAD.WIDE.U32 R2, R23, R24, R2 ;  /* 0x0000001817029225 */ /* 0x000fca00078e0002 */
[----:B------:R-:W-:Y:S02]  /*0c60*/  @!P1 IADD3 R3, PT, PT, R3, R25, RZ ;  /* 0x0000001903039210 */ /* 0x000fe40007ffe0ff */
        /* <DEDUP_REMOVED lines=69> */
[----:B------:R0:W-:Y:S03]  /*10c0*/  STL [R1+0x350], R125 ;  /* 0x0003507d01007387 */ /* 0x0001e60000100800 */
        /* <DEDUP_REMOVED lines=27> */
[----:B------:R-:W-:-:S04]  /*1280*/  IADD3 R31, PT, PT, R120, 0x70, RZ ;  /* 0x00000070781f7810 */ /* 0x000fc80007ffe0ff */
[----:B------:R-:W-:Y:S02]  /*1290*/  @!P1 IADD3 R3, PT, PT, R3, R33, RZ ;  /* 0x0000002103039210 */ /* 0x000fe40007ffe0ff */
[----:B-1----:R-:W-:-:S04]  /*12a0*/  @!P1 LEA R44, P0, R2, R34, 0x2 ;  /* 0x00000022022c9211 */ /* 0x002fc800078010ff */
[----:B------:R-:W-:Y:S02]  /*12b0*/  @!P1 LEA.HI.X R45, R2, R35, R3, 0x2, P0 ;  /* 0x00000023022d9211 */ /* 0x000fe400000f1403 */
[----:B------:R-:W-:Y:S02]  /*12c0*/  SHF.R.S32.HI R3, RZ, 0x1f, R31 ;  /* 0x0000001fff037819 */ /* 0x000fe4000001141f */
[----:B------:R-:W-:Y:S01]  /*12d0*/  ISETP.GE.U32.AND P0, PT, R31, UR18, PT ;  /* 0x000000121f007c0c */ /* 0x000fe2000bf06070 */
[----:B------:R-:W-:Y:S03]  /*12e0*/  @!P1 STL.64 [R1+0x218], R44 ;  /* 0x0002182c01009387 */ /* 0x000fe60000100a00 */
        /* <DEDUP_REMOVED lines=10> */
[----:B------:R-:W-:Y:S02]  /*1390*/  @!P1 IADD3 R3, PT, PT, R3, R33, RZ ;  /* 0x0000002103039210 */ /* 0x000fe40007ffe0ff */
[----:B-1----:R-:W-:Y:S02]  /*13a0*/  @!P1 LEA R30, P0, R2, R34, 0x2 ;  /* 0x00000022021e9211 */ /* 0x002fe400078010ff */
[----:B------:R-:W-:Y:S02]  /*13b0*/  IADD3 R33, PT, PT, R120, 0x78, RZ ;  /* 0x0000007878217810 */ /* 0x000fe40007ffe0ff */
[----:B------:R-:W-:Y:S02]  /*13c0*/  @!P1 LEA.HI.X R31, R2, R35, R3, 0x2, P0 ;  /* 0x00000023021f9211 */ /* 0x000fe400000f1403 */
[----:B------:R-:W-:Y:S02]  /*13d0*/  SHF.R.S32.HI R3, RZ, 0x1f, R33 ;  /* 0x0000001fff037819 */ /* 0x000fe40000011421 */
[----:B------:R-:W-:Y:S01]  /*13e0*/  ISETP.GE.U32.AND P0, PT, R33, UR18, PT ;  /* 0x0000001221007c0c */ /* 0x000fe2000bf06070 */
[----:B------:R0:W-:Y:S03]  /*13f0*/  STL.64 [R1+0x348], R30 ;  /* 0x0003481e01007387 */ /* 0x0001e60000100a00 */
[----:B------:R-:W-:Y:S01]  /*1400*/  ISETP.GE.AND.EX P1, PT, R3, UR19, PT, P0 ;  /* 0x0000001303007c0c */ /* 0x000fe2000bf26300 */
[----:B0-----:R-:W-:Y:S01]  /*1410*/  IMAD.MOV.U32 R30, RZ, RZ, R42 ;  /* 0x000000ffff1e7224 */ /* 0x001fe200078e002a */
[----:B------:R-:W-:-:S11]  /*1420*/  MOV R31, R43 ;  /* 0x0000002b001f7202 */ /* 0x000fd60000000f00 */
        /* <DEDUP_REMOVED lines=506> */
[----:B-1----:R-:W-:-:S04]  /*33d0*/  @!P1 LEA R94, P0, R2, R98, 0x2 ;  /* 0x00000062025e9211 */ /* 0x002fc800078010ff */
[----:B------:R-:W-:Y:S02]  /*33e0*/  @!P1 LEA.HI.X R95, R2, R99, R3, 0x2, P0 ;  /* 0x00000063025f9211 */ /* 0x000fe400000f1403 */
        /* <DEDUP_REMOVED lines=89> */
[----:B------:R-:W-:Y:S01]  /*3980*/  @!P0 IMAD.WIDE.U32 R108, R111, R2, R108 ;  /* 0x000000026f6c8225 */ /* 0x000fe200078e006c */
[----:B------:R-:W-:-:S03]  /*3990*/  SHF.R.S32.HI R111, RZ, 0x1f, R113 ;  /* 0x0000001fff6f7819 */ /* 0x000fc60000011471 */
[----:B------:R-:W-:Y:S01]  /*39a0*/  @!P0 IMAD.IADD R2, R109, 0x1, R3 ;  /* 0x000000016d028824 */ /* 0x000fe200078e0203 */
[----:B-1----:R-:W-:-:S04]  /*39b0*/  @!P0 LEA R106, P1, R108, R106, 0x2 ;  /* 0x0000006a6c6a8211 */ /* 0x002fc800078210ff */
[----:B------:R-:W-:Y:S02]  /*39c0*/  @!P0 LEA.HI.X R107, R108, R107, R2, 0x2, P1 ;  /* 0x0000006b6c6b8211 */ /* 0x000fe400008f1402 */
[----:B------:R-:W-:Y:S02]  /*39d0*/  ISETP.GE.U32.AND P1, PT, R113, UR18, PT ;  /* 0x0000001271007c0c */ /* 0x000fe4000bf26070 */
[C---:B------:R-:W-:Y:S02]  /*39e0*/  LOP3.LUT P0, RZ, R0.reuse, 0x80000, RZ, 0xc0, !PT ;  /* 0x0008000000ff7812 */ /* 0x040fe4000780c0ff */
[----:B------:R-:W-:Y:S02]  /*39f0*/  ISETP.GE.AND.EX P1, PT, R111, UR19, PT, P1 ;  /* 0x000000136f007c0c */ /* 0x000fe4000bf26310 */
[----:B------:R-:W-:-:S11]  /*3a00*/  LOP3.LUT R0, R0, 0xff7fffff, RZ, 0xc0, !PT ;  /* 0xff7fffff00007812 */ /* 0x000fd600078ec0ff */
[----:B------:R-:W0:Y:S01]  /*3a10*/  @!P1 LDC.64 R2, c[0x0][0x3e0] ;  /* 0x0000f800ff029b82 */ /* 0x000e220000000a00 */
[----:B------:R-:W-:-:S07]  /*3a20*/  @P1 LOP3.LUT R0, R0, 0x800000, RZ, 0xfc, !PT ;  /* 0x0080000000001812 */ /* 0x000fce00078efcff */
[----:B------:R-:W1:Y:S01]  /*3a30*/  @!P1 LDC.64 R108, c[0x0][0x390] ;  /* 0x0000e400ff6c9b82 */ /* 0x000e620000000a00 */
[----:B0-----:R-:W-:Y:S02]  /*3a40*/  @!P1 IMAD R110, R111, R2, RZ ;  /* 0x000000026f6e9224 */ /* 0x001fe400078e02ff */
[----:B------:R-:W-:Y:S02]  /*3a50*/  @!P1 IMAD.MOV.U32 R111, RZ, RZ, R5 ;  /* 0x000000ffff6f9224 */ /* 0x000fe400078e0005 */
[----:B------:R-:W-:Y:S01]  /*3a60*/  @!P1 IMAD R3, R113, R3, R110 ;  /* 0x0000000371039224 */ /* 0x000fe200078e026e */
[----:B------:R-:W-:-:S05]  /*3a70*/  @!P1 MOV R110, R6 ;  /* 0x00000006006e9202 */ /* 0x000fca0000000f00 */
[----:B------:R-:W-:Y:S01]  /*3a80*/  @!P1 IMAD.WIDE.U32 R110, R113, R2, R110 ;  /* 0x00000002716e9225 */ /* 0x000fe200078e006e */
[----:B------:R-:W-:-:S04]  /*3a90*/  SHF.R.S32.HI R113, RZ, 0x1f, R115 ;  /* 0x0000001fff717819 */ /* 0x000fc80000011473 */
[----:B------:R-:W-:Y:S02]  /*3aa0*/  @!P1 IADD3 R2, PT, PT, R111, R3, RZ ;  /* 0x000000036f029210 */ /* 0x000fe40007ffe0ff */
        /* <DEDUP_REMOVED lines=9> */
[----:B0-----:R-:W-:Y:S01]  /*3b40*/  @!P2 IMAD R112, R113, R2, RZ ;  /* 0x000000027170a224 */ /* 0x001fe200078e02ff */
[----:B------:R-:W-:-:S03]  /*3b50*/  @!P2 MOV R113, R5 ;  /* 0x000000050071a202 */ /* 0x000fc60000000f00 */
        /* <DEDUP_REMOVED lines=12> */
[----:B------:R-:W-:Y:S02]  /*3c20*/  @!P3 MOV R114, R6 ;  /* 0x000000060072b202 */ /* 0x000fe40000000f00 */
[----:B------:R-:W-:-:S05]  /*3c30*/  @P3 LOP3.LUT R0, R0, 0x2000000, RZ, 0xfc, !PT ;  /* 0x0200000000003812 */ /* 0x000fca00078efcff */
        /* <DEDUP_REMOVED lines=8> */
[----:B------:R-:W-:Y:S02]  /*3cc0*/  SHF.R.S32.HI R116, RZ, 0x1f, R118 ;  /* 0x0000001fff747819 */ /* 0x000fe40000011476 */
[----:B------:R-:W-:Y:S02]  /*3cd0*/  ISETP.GE.U32.AND P4, PT, R118, UR18, PT ;  /* 0x0000001276007c0c */ /* 0x000fe4000bf86070 */
[----:B------:R-:W-:Y:S02]  /*3ce0*/  LOP3.LUT P3, RZ, R0, 0x40000, RZ, 0xc0, !PT ;  /* 0x0004000000ff7812 */ /* 0x000fe4000786c0ff */
[----:B------:R-:W-:Y:S02]  /*3cf0*/  ISETP.GE.AND.EX P4, PT, R116, UR19, PT, P4 ;  /* 0x0000001374007c0c */ /* 0x000fe4000bf86340 */
[----:B------:R-:W-:-:S11]  /*3d00*/  LOP3.LUT R0, R0, 0xfbffffff, RZ, 0xc0, !PT ;  /* 0xfbffffff00007812 */ /* 0x000fd600078ec0ff */
[----:B------:R-:W0:Y:S01]  /*3d10*/  @!P4 LDC.64 R2, c[0x0][0x3e0] ;  /* 0x0000f800ff02cb82 */ /* 0x000e220000000a00 */
[----:B------:R-:W-:Y:S01]  /*3d20*/  @!P4 IMAD.MOV.U32 R117, RZ, RZ, R5 ;  /* 0x000000ffff75c224 */ /* 0x000fe200078e0005 */
[----:B------:R-:W-:-:S06]  /*3d30*/  @P4 LOP3.LUT R0, R0, 0x4000000, RZ, 0xfc, !PT ;  /* 0x0400000000004812 */ /* 0x000fcc00078efcff */
[----:B------:R-:W1:Y:S01]  /*3d40*/  @!P4 LDC.64 R114, c[0x0][0x390] ;  /* 0x0000e400ff72cb82 */ /* 0x000e620000000a00 */
[----:B0-----:R-:W-:Y:S01]  /*3d50*/  @!P4 IMAD R119, R116, R2, RZ ;  /* 0x000000027477c224 */ /* 0x001fe200078e02ff */
[----:B------:R-:W-:-:S03]  /*3d60*/  @!P4 MOV R116, R6 ;  /* 0x000000060074c202 */ /* 0x000fc60000000f00 */
[C---:B------:R-:W-:Y:S02]  /*3d70*/  @!P4 IMAD R119, R118.reuse, R3, R119 ;  /* 0x000000037677c224 */ /* 0x040fe400078e0277 */
        /* <DEDUP_REMOVED lines=8> */
[----:B------:R-:W-:-:S07]  /*3e00*/  @!P5 MOV R119, R5 ;  /* 0x000000050077d202 */ /* 0x000fce0000000f00 */
        /* <DEDUP_REMOVED lines=12> */
[----:B------:R-:W-:-:S07]  /*3ed0*/  @!P6 IMAD.MOV.U32 R123, RZ, RZ, R5 ;  /* 0x000000ffff7be224 */ /* 0x000fce00078e0005 */
[----:B------:R-:W1:Y:S01]  /*3ee0*/  @!P6 LDC.64 R118, c[0x0][0x390] ;  /* 0x0000e400ff76eb82 */ /* 0x000e620000000a00 */
[----:B0-----:R-:W-:-:S04]  /*3ef0*/  @!P6 IMAD R122, R122, R2, RZ ;  /* 0x000000027a7ae224 */ /* 0x001fc800078e02ff */
[----:B------:R-:W-:Y:S01]  /*3f00*/  @!P6 IMAD R125, R125, R3, R122 ;  /* 0x000000037d7de224 */ /* 0x000fe200078e027a */
[----:B------:R-:W-:Y:S02]  /*3f10*/  IADD3 R3, PT, PT, R120, 0x1d0, RZ ;  /* 0x000001d078037810 */ /* 0x000fe40007ffe0ff */
[----:B------:R-:W-:-:S05]  /*3f20*/  @!P6 MOV R122, R6 ;  /* 0x00000006007ae202 */ /* 0x000fca0000000f00 */
[----:B------:R-:W-:-:S05]  /*3f30*/  @!P6 IMAD.WIDE.U32 R2, R3, R2, R122 ;  /* 0x000000020302e225 */ /* 0x000fca00078e007a */
[----:B------:R-:W-:Y:S02]  /*3f40*/  @!P6 IADD3 R3, PT, PT, R3, R125, RZ ;  /* 0x0000007d0303e210 */ /* 0x000fe40007ffe0ff */
[----:B-1----:R-:W-:-:S04]  /*3f50*/  @!P6 LEA R118, P4, R2, R118, 0x2 ;  /* 0x000000760276e211 */ /* 0x002fc800078810ff */
[----:B------:R-:W-:Y:S02]  /*3f60*/  @!P6 LEA.HI.X R119, R2, R119, R3, 0x2, P4 ;  /* 0x000000770277e211 */ /* 0x000fe400020f1403 */
[----:B------:R-:W-:Y:S02]  /*3f70*/  CS2R R2, SRZ ;  /* 0x0000000000027805 */ /* 0x000fe4000001ff00 */
[----:B------:R-:W-:-:S04]  /*3f80*/  LOP3.LUT P4, RZ, R0, 0x8000, RZ, 0xc0, !PT ;  /* 0x0000800000ff7812 */ /* 0x000fc8000788c0ff */
[----:B------:R0:W2:Y:S01]  /*3f90*/  @!P0 LDG.E.64 R2, desc[UR14][R8.64] ;  /* 0x0000000e08028981 */ /* 0x0000a2000c1e1b00 */
[----:B------:R-:W-:Y:S02]  /*3fa0*/  CS2R R122, SRZ ;  /* 0x00000000007a7805 */ /* 0x000fe4000001ff00 */
[----:B0-----:R-:W-:-:S06]  /*3fb0*/  CS2R R8, SRZ ;  /* 0x0000000000087805 */ /* 0x001fcc000001ff00 */
[----:B------:R0:W3:Y:S02]  /*3fc0*/  @!P3 LDG.E.64 R8, desc[UR14][R10.64] ;  /* 0x0000000e0a08b981 */ /* 0x0000e4000c1e1b00 */
[----:B0-----:R-:W-:-:S06]  /*3fd0*/  CS2R R10, SRZ ;  /* 0x00000000000a7805 */ /* 0x001fcc000001ff00 */
[----:B------:R0:W4:Y:S02]  /*3fe0*/  @!P2 LDG.E.64 R10, desc[UR14][R12.64] ;  /* 0x0000000e0c0aa981 */ /* 0x000124000c1e1b00 */
[----:B0-----:R-:W-:-:S06]  /*3ff0*/  CS2R R12, SRZ ;  /* 0x00000000000c7805 */ /* 0x001fcc000001ff00 */
[----:B------:R0:W4:Y:S02]  /*4000*/  @!P1 LDG.E.64 R12, desc[UR14][R14.64] ;  /* 0x0000000e0e0c9981 */ /* 0x000124000c1e1b00 */
[----:B0-----:R-:W-:-:S06]  /*4010*/  CS2R R14, SRZ ;  /* 0x00000000000e7805 */ /* 0x001fcc000001ff00 */
[----:B------:R0:W4:Y:S02]  /*4020*/  @!P4 LDG.E.64 R14, desc[UR14][R16.64] ;  /* 0x0000000e100ec981 */ /* 0x000124000c1e1b00 */
[----:B0-----:R-:W-:Y:S02]  /*4030*/  CS2R R16, SRZ ;  /* 0x0000000000107805 */ /* 0x001fe4000001ff00 */
[----:B--2---:R-:W-:Y:S01]  /*4040*/  @!P0 MOV R123, R2 ;  /* 0x00000002007b8202 */ /* 0x004fe20000000f00 */
[----:B------:R-:W-:Y:S01]  /*4050*/  @!P0 IMAD.MOV.U32 R122, RZ, RZ, R3 ;  /* 0x000000ffff7a8224 */ /* 0x000fe200078e0003 */
[----:B------:R-:W-:-:S03]  /*4060*/  LOP3.LUT P0, RZ, R0, 0x4000, RZ, 0xc0, !PT ;  /* 0x0000400000ff7812 */ /* 0x000fc6000780c0ff */
[----:B------:R-:W-:Y:S04]  /*4070*/  STL [R1+0x230], R123 ;  /* 0x0002307b01007387 */ /* 0x000fe80000100800 */
[----:B------:R0:W-:Y:S06]  /*4080*/  STL [R1+0x224], R122 ;  /* 0x0002247a01007387 */ /* 0x0001ec0000100800 */
[----:B------:R1:W2:Y:S01]  /*4090*/  @!P0 LDG.E.64 R16, desc[UR14][R18.64] ;  /* 0x0000000e12108981 */ /* 0x0002a2000c1e1b00 */
[----:B0-----:R-:W-:-:S02]  /*40a0*/  CS2R R122, SRZ ;  /* 0x00000000007a7805 */ /* 0x001fc4000001ff00 */
[----:B---3--:R-:W-:Y:S02]  /*40b0*/  @!P3 MOV R123, R8 ;  /* 0x00000008007bb202 */ /* 0x008fe40000000f00 */
[----:B------:R-:W-:Y:S02]  /*40c0*/  @!P3 MOV R122, R9 ;  /* 0x00000009007ab202 */ /* 0x000fe40000000f00 */
[----:B------:R-:W-:Y:S01]  /*40d0*/  LOP3.LUT P3, RZ, R0, 0x2000, RZ, 0xc0, !PT ;  /* 0x0000200000ff7812 */ /* 0x000fe2000786c0ff */
[----:B------:R-:W-:Y:S04]  /*40e0*/  STL [R1+0x234], R123 ;  /* 0x0002347b01007387 */ /* 0x000fe80000100800 */
[----:B------:R0:W-:Y:S01]  /*40f0*/  STL [R1+0x228], R122 ;  /* 0x0002287a01007387 */ /* 0x0001e20000100800 */
[----:B-1----:R-:W-:-:S07]  /*4100*/  CS2R R18, SRZ ;  /* 0x0000000000127805 */ /* 0x002fce000001ff00 */
[----:B------:R1:W3:Y:S01]  /*4110*/  @!P3 LDG.E.64 R18, desc[UR14][R20.64] ;  /* 0x0000000e1412b981 */ /* 0x0002e2000c1e1b00 */
[----:B0-----:R-:W-:Y:S02]  /*4120*/  CS2R R122, SRZ ;  /* 0x00000000007a7805 */ /* 0x001fe4000001ff00 */
[----:B----4-:R-:W-:Y:S01]  /*4130*/  @!P2 IMAD.MOV.U32 R123, RZ, RZ, R10 ;  /* 0x000000ffff7ba224 */ /* 0x010fe200078e000a */
[----:B------:R-:W-:Y:S02]  /*4140*/  @!P2 MOV R122, R11 ;  /* 0x0000000b007aa202 */ /* 0x000fe40000000f00 */
[----:B------:R-:W-:Y:S02]  /*4150*/  LOP3.LUT P2, RZ, R0, 0x1000, RZ, 0xc0, !PT ;  /* 0x0000100000ff7812 */ /* 0x000fe4000784c0ff */
[----:B------:R-:W-:Y:S04]  /*4160*/  STL [R1+0x238], R123 ;  /* 0x0002387b01007387 */ /* 0x000fe80000100800 */
[----:B------:R0:W-:Y:S01]  /*4170*/  STL [R1+0x22c], R122 ;  /* 0x00022c7a01007387 */ /* 0x0001e20000100800 */
[----:B-1----:R-:W-:-:S06]  /*4180*/  CS2R R20, SRZ ;  /* 0x0000000000147805 */ /* 0x002fcc000001ff00 */
[----:B------:R1:W4:Y:S01]  /*4190*/  @!P2 LDG.E.64 R20, desc[UR14][R22.64] ;  /* 0x0000000e1614a981 */ /* 0x000322000c1e1b00 */
[----:B0-----:R-:W-:Y:S02]  /*41a0*/  CS2R R122, SRZ ;  /* 0x00000000007a7805 */ /* 0x001fe4000001ff00 */
[----:B------:R-:W-:Y:S01]  /*41b0*/  @!P1 MOV R123, R12 ;  /* 0x0000000c007b9202 */ /* 0x000fe20000000f00 */
[----:B------:R-:W-:Y:S01]  /*41c0*/  @!P1 IMAD.MOV.U32 R122, RZ, RZ, R13 ;  /* 0x000000ffff7a9224 */ /* 0x000fe200078e000d */
[----:B------:R-:W-:-:S03]  /*41d0*/  LOP3.LUT P1, RZ, R0, 0x800, RZ, 0xc0, !PT ;  /* 0x0000080000ff7812 */ /* 0x000fc6000782c0ff */
[----:B------:R-:W-:Y:S04]  /*41e0*/  STL [R1+0x23c], R123 ;  /* 0x00023c7b01007387 */ /* 0x000fe80000100800 */
[----:B------:R0:W-:Y:S01]  /*41f0*/  STL [R1+0x220], R122 ;  /* 0x0002207a01007387 */ /* 0x0001e20000100800 */
[----:B-1----:R-:W-:Y:S01]  /*4200*/  CS2R R22, SRZ ;  /* 0x0000000000167805 */ /* 0x002fe2000001ff00 */
[----:B------:R-:W-:-:S05]  /*4210*/  IMAD.MOV.U32 R125, RZ, RZ, RZ ;  /* 0x000000ffff7d7224 */ /* 0x000fca00078e00ff */
[----:B------:R1:W4:Y:S01]  /*4220*/  @!P1 LDG.E.64 R22, desc[UR14][R24.64] ;  /* 0x0000000e18169981 */ /* 0x000322000c1e1b00 */
[----:B0-----:R-:W-:Y:S02]  /*4230*/  CS2R R122, SRZ ;  /* 0x00000000007a7805 */ /* 0x001fe4000001ff00 */
[----:B------:R-:W-:Y:S02]  /*4240*/  @!P4 MOV R122, R14 ;  /* 0x0000000e007ac202 */ /* 0x000fe40000000f00 */
[----:B------:R-:W-:Y:S02]  /*4250*/  @!P4 MOV R123, R15 ;  /* 0x0000000f007bc202 */ /* 0x000fe40000000f00 */
[----:B------:R-:W-:Y:S01]  /*4260*/  LOP3.LUT P4, RZ, R0, 0x400, RZ, 0xc0, !PT ;  /* 0x0000040000ff7812 */ /* 0x000fe2000788c0ff */
[----:B------:R-:W-:Y:S04]  /*4270*/  STL [R1+0x244], R122 ;  /* 0x0002447a01007387 */ /* 0x000fe80000100800 */
[----:B------:R0:W-:Y:S01]  /*4280*/  STL [R1+0x344], R123 ;  /* 0x0003447b01007387 */ /* 0x0001e20000100800 */
[----:B-1----:R-:W-:-:S07]  /*4290*/  CS2R R24, SRZ ;  /* 0x0000000000187805 */ /* 0x002fce000001ff00 */
[----:B------:R1:W4:Y:S01]  /*42a0*/  @!P4 LDG.E.64 R24, desc[UR14][R26.64] ;  /* 0x0000000e1a18c981 */ /* 0x000322000c1e1b00 */
[----:B0-----:R-:W-:Y:S02]  /*42b0*/  CS2R R122, SRZ ;  /* 0x00000000007a7805 */ /* 0x001fe4000001ff00 */
[----:B-1----:R-:W-:Y:S02]  /*42c0*/  CS2R R26, SRZ ;  /* 0x00000000001a7805 */ /* 0x002fe4000001ff00 */
[----:B--2---:R-:W-:Y:S02]  /*42d0*/  @!P0 MOV R125, R16 ;  /* 0x00000010007d8202 */ /* 0x004fe40000000f00 */
[----:B------:R-:W-:Y:S02]  /*42e0*/  @!P0 MOV R122, R17 ;  /* 0x00000011007a8202 */ /* 0x000fe40000000f00 */
[----:B------:R-:W-:-:S13]  /*42f0*/  LOP3.LUT P0, RZ, R0, 0x200, RZ, 0xc0, !PT ;  /* 0x0000020000ff7812 */ /* 0x000fda000780c0ff */
[----:B------:R-:W2:Y:S04]  /*4300*/  @!P0 LDG.E.64 R26, desc[UR14][R28.64] ;  /* 0x0000000e1c1a8981 */ /* 0x000ea8000c1e1b00 */
[----:B------:R0:W-:Y:S01]  /*4310*/  STL [R1+0x24c], R125 ;  /* 0x00024c7d01007387 */ /* 0x0001e20000100800 */
[----:B---3--:R-:W-:-:S03]  /*4320*/  @!P3 MOV R123, R19 ;  /* 0x00000013007bb202 */ /* 0x008fc60000000f00 */
[----:B------:R-:W-:Y:S04]  /*4330*/  STL.64 [R1+0x18], R8 ;  /* 0x0000180801007387 */ /* 0x000fe80000100a00 */
[----:B------:R-:W3:Y:S01]  /*4340*/  LDL.LU.64 R28, [R1+0x218] ;  /* 0x00021800011c7983 */ /* 0x000ee20000300a00 */
[----:B0-----:R-:W-:Y:S01]  /*4350*/  IMAD.MOV.U32 R125, RZ, RZ, RZ ;  /* 0x000000ffff7d7224 */ /* 0x001fe200078e00ff */
[----:B------:R-:W-:-:S05]  /*4360*/  @!P3 MOV R125, R18 ;  /* 0x00000012007db202 */ /* 0x000fca0000000f00 */
[----:B------:R0:W-:Y:S02]  /*4370*/  STL [R1+0x254], R125 ;  /* 0x0002547d01007387 */ /* 0x0001e40000100800 */
[----:B0-----:R-:W-:Y:S01]  /*4380*/  IMAD.MOV.U32 R125, RZ, RZ, RZ ;  /* 0x000000ffff7d7224 */ /* 0x001fe200078e00ff */
[----:B----4-:R-:W-:-:S05]  /*4390*/  @!P2 MOV R125, R20 ;  /* 0x00000014007da202 */ /* 0x010fca0000000f00 */
[----:B------:R0:W-:Y:S02]  /*43a0*/  STL [R1+0x25c], R125 ;  /* 0x00025c7d01007387 */ /* 0x0001e40000100800 */
[----:B0-----:R-:W-:Y:S02]  /*43b0*/  HFMA2 R125, -RZ, RZ, 0, 0 ;  /* 0x00000000ff7d7431 */ /* 0x001fe400000001ff */
[----:B------:R-:W-:-:S05]  /*43c0*/  @!P1 IMAD.MOV.U32 R125, RZ, RZ, R22 ;  /* 0x000000ffff7d9224 */ /* 0x000fca00078e0016 */
[----:B------:R0:W-:Y:S02]  /*43d0*/  STL [R1+0x264], R125 ;  /* 0x0002647d01007387 */ /* 0x0001e40000100800 */
[----:B0-----:R-:W-:Y:S01]  /*43e0*/  HFMA2 R125, -RZ, RZ, 0, 0 ;  /* 0x00000000ff7d7431 */ /* 0x001fe200000001ff */
[----:B------:R-:W-:-:S05]  /*43f0*/  @!P4 MOV R125, R24 ;  /* 0x00000018007dc202 */ /* 0x000fca0000000f00 */
[----:B------:R0:W-:Y:S02]  /*4400*/  STL [R1+0x268], R125 ;  /* 0x0002687d01007387 */ /* 0x0001e40000100800 */
[----:B0-----:R-:W-:Y:S02]  /*4410*/  IMAD.MOV.U32 R125, RZ, RZ, RZ ;  /* 0x000000ffff7d7224 */ /* 0x001fe400078e00ff */
[----:B------:R0:W-:Y:S01]  /*4420*/  STL [R1+0x240], R123 ;  /* 0x0002407b01007387 */ /* 0x0001e20000100800 */
[----:B------:R-:W-:Y:S01]  /*4430*/  CS2R R8, SRZ ;  /* 0x0000000000087805 */ /* 0x000fe2000001ff00 */
[----:B0-----:R-:W-:Y:S02]  /*4440*/  HFMA2 R123, -RZ, RZ, 0, 0 ;  /* 0x00000000ff7b7431 */ /* 0x001fe400000001ff */
[----:B------:R-:W-:Y:S01]  /*4450*/  @!P2 IMAD.MOV.U32 R123, RZ, RZ, R21 ;  /* 0x000000ffff7ba224 */ /* 0x000fe200078e0015 */
[----:B------:R-:W-:-:S13]  /*4460*/  LOP3.LUT P2, RZ, R0, 0x80, RZ, 0xc0, !PT ;  /* 0x0000008000ff7812 */ /* 0x000fda000784c0ff */
[----:B------:R-:W4:Y:S04]  /*4470*/  @!P2 LDG.E.64 R8, desc[UR14][R30.64] ;  /* 0x0000000e1e08a981 */ /* 0x000f28000c1e1b00 */
[----:B------:R-:W4:Y:S01]  /*4480*/  LDL.LU.64 R30, [R1+0x348] ;  /* 0x00034800011e7983 */ /* 0x000f220000300a00 */
[----:B--2---:R-:W-:-:S05]  /*4490*/  @!P0 MOV R125, R26 ;  /* 0x0000001a007d8202 */ /* 0x004fca0000000f00 */
[----:B------:R0:W-:Y:S04]  /*44a0*/  STL [R1+0x26c], R125 ;  /* 0x00026c7d01007387 */ /* 0x0001e80000100800 */
[----:B0-----:R-:W2:Y:S01]  /*44b0*/  LDL.LU R125, [R1+0x350] ;  /* 0x00035000017d7983 */ /* 0x001ea20000300800 */
[----:B------:R-:W-:-:S03]  /*44c0*/  LOP3.LUT P3, RZ, R0, 0x100, RZ, 0xc0, !PT ;  /* 0x0000010000ff7812 */ /* 0x000fc6000786c0ff */
[----:B------:R0:W-:Y:S04]  /*44d0*/  STL.64 [R1+0x10], R2 ;  /* 0x0000100201007387 */ /* 0x0001e80000100a00 */
[----:B------:R1:W-:Y:S01]  /*44e0*/  STL [R1+0x248], R123 ;  /* 0x0002487b01007387 */ /* 0x0003e20000100800 */
[----:B0-----:R-:W-:Y:S02]  /*44f0*/  CS2R R2, SRZ ;  /* 0x0000000000027805 */ /* 0x001fe4000001ff00 */
[----:B-1----:R-:W-:Y:S02]  /*4500*/  MOV R123, RZ ;  /* 0x000000ff007b7202 */ /* 0x002fe40000000f00 */
[----:B------:R-:W-:Y:S02]  /*4510*/  @!P1 MOV R123, R23 ;  /* 0x00000017007b9202 */ /* 0x000fe40000000f00 */
[----:B------:R-:W-:-:S03]  /*4520*/  LOP3.LUT P1, RZ, R0, 0x40, RZ, 0xc0, !PT ;  /* 0x0000004000ff7812 */ /* 0x000fc6000782c0ff */
[----:B------:R0:W-:Y:S02]  /*4530*/  STL [R1+0x250], R123 ;  /* 0x0002507b01007387 */ /* 0x0001e40000100800 */
[----:B0-----:R-:W-:Y:S01]  /*4540*/  IMAD.MOV.U32 R123, RZ, RZ, RZ ;  /* 0x000000ffff7b7224 */ /* 0x001fe200078e00ff */
[----:B------:R-:W-:Y:S01]  /*4550*/  @!P4 MOV R123, R25 ;  /* 0x00000019007bc202 */ /* 0x000fe20000000f00 */
[----:B------:R0:W-:Y:S04]  /*4560*/  STL.64 [R1+0x20], R10 ;  /* 0x0000200a01007387 */ /* 0x0001e80000100a00 */
[----:B------:R1:W-:Y:S01]  /*4570*/  STL [R1+0x258], R123 ;  /* 0x0002587b01007387 */ /* 0x0003e20000100800 */
[----:B0-----:R-:W-:Y:S01]  /*4580*/  CS2R R10, SRZ ;  /* 0x00000000000a7805 */ /* 0x001fe2000001ff00 */
[----:B-1----:R-:W-:-:S02]  /*4590*/  HFMA2 R123, -RZ, RZ, 0, 0 ;  /* 0x00000000ff7b7431 */ /* 0x002fc400000001ff */
[----:B------:R-:W-:Y:S01]  /*45a0*/  @!P0 IMAD.MOV.U32 R123, RZ, RZ, R27 ;  /* 0x000000ffff7b8224 */ /* 0x000fe200078e001b */
[----:B------:R-:W-:Y:S01]  /*45b0*/  LOP3.LUT P0, RZ, R0, 0x20, RZ, 0xc0, !PT ;  /* 0x0000002000ff7812 */ /* 0x000fe2000780c0ff */
[----:B------:R0:W-:Y:S04]  /*45c0*/  STL.64 [R1+0x28], R12 ;  /* 0x0000280c01007387 */ /* 0x0001e80000100a00 */
[----:B---3--:R-:W3:Y:S01]  /*45d0*/  @!P1 LDG.E.64 R10, desc[UR14][R28.64] ;  /* 0x0000000e1c0a9981 */ /* 0x008ee2000c1e1b00 */
[----:B0-----:R-:W-:-:S07]  /*45e0*/  CS2R R12, SRZ ;  /* 0x00000000000c7805 */ /* 0x001fce000001ff00 */
[----:B----4-:R-:W4:Y:S04]  /*45f0*/  @!P0 LDG.E.64 R12, desc[UR14][R30.64] ;  /* 0x0000000e1e0c8981 */ /* 0x010f28000c1e1b00 */
[----:B--2---:R0:W2:Y:S04]  /*4600*/  @!P3 LDG.E.64 R2, desc[UR14][R124.64] ;  /* 0x0000000e7c02b981 */ /* 0x0040a8000c1e1b00 */
[----:B------:R1:W-:Y:S01]  /*4610*/  STL [R1+0x260], R123 ;  /* 0x0002607b01007387 */ /* 0x0003e20000100800 */
[----:B0-----:R-:W-:Y:S01]  /*4620*/  MOV R124, RZ ;  /* 0x000000ff007c7202 */ /* 0x001fe20000000f00 */
[----:B-1----:R-:W-:-:S02]  /*4630*/  HFMA2 R123, -RZ, RZ, 0, 0 ;  /* 0x00000000ff7b7431 */ /* 0x002fc400000001ff */
[----:B------:R-:W-:Y:S01]  /*4640*/  IMAD.MOV.U32 R125, RZ, RZ, RZ ;  /* 0x000000ffff7d7224 */ /* 0x000fe200078e00ff */
[----:B------:R0:W-:Y:S01]  /*4650*/  STL.64 [R1+0x30], R14 ;  /* 0x0000300e01007387 */ /* 0x0001e20000100a00 */
[----:B------:R-:W-:Y:S02]  /*4660*/  @!P2 MOV R125, R9 ;  /* 0x00000009007da202 */ /* 0x000fe40000000f00 */
[----:B------:R-:W-:Y:S01]  /*4670*/  CS2R R28, SRZ ;  /* 0x00000000001c7805 */ /* 0x000fe2000001ff00 */
[----:B------:R1:W-:Y:S01]  /*4680*/  STL.64 [R1+0x38], R16 ;  /* 0x0000381001007387 */ /* 0x0003e20000100a00 */
[----:B0-----:R-:W-:Y:S02]  /*4690*/  CS2R R14, SRZ ;  /* 0x00000000000e7805 */ /* 0x001fe4000001ff00 */
[----:B-1----:R-:W-:Y:S01]  /*46a0*/  CS2R R16, SRZ ;  /* 0x0000000000107805 */ /* 0x002fe2000001ff00 */
[----:B------:R0:W-:Y:S04]  /*46b0*/  STL.64 [R1+0x40], R18 ;  /* 0x0000401201007387 */ /* 0x0001e80000100a00 */
[----:B------:R1:W-:Y:S01]  /*46c0*/  STL.64 [R1+0x48], R20 ;  /* 0x0000481401007387 */ /* 0x0003e20000100a00 */
[----:B0-----:R-:W-:Y:S01]  /*46d0*/  CS2R R18, SRZ ;  /* 0x0000000000127805 */ /* 0x001fe2000001ff00 */
[----:B---3--:R-:W-:Y:S01]  /*46e0*/  @!P1 IMAD.MOV.U32 R29, RZ, RZ, R10 ;  /* 0x000000ffff1d9224 */ /* 0x008fe200078e000a */
[----:B------:R-:W-:-:S02]  /*46f0*/  @!P1 MOV R28, R11 ;  /* 0x0000000b001c9202 */ /* 0x000fc40000000f00 */
[----:B------:R-:W-:Y:S02]  /*4700*/  LOP3.LUT P1, RZ, R0, 0x4, RZ, 0xc0, !PT ;  /* 0x0000000400ff7812 */ /* 0x000fe4000782c0ff */
[----:B------:R-:W-:Y:S04]  /*4710*/  STL [R1+0x280], R29 ;  /* 0x0002801d01007387 */ /* 0x000fe80000100800 */
[----:B------:R0:W-:Y:S01]  /*4720*/  STL [R1+0x214], R28 ;  /* 0x0002141c01007387 */ /* 0x0001e20000100800 */
[----:B-1----:R-:W-:-:S06]  /*4730*/  CS2R R20, SRZ ;  /* 0x0000000000147805 */ /* 0x002fcc000001ff00 */
[----:B------:R-:W3:Y:S01]  /*4740*/  @!P1 LDG.E.64 R18, desc[UR14][R36.64] ;  /* 0x0000000e24129981 */ /* 0x000ee2000c1e1b00 */
[----:B0-----:R-:W-:Y:S02]  /*4750*/  CS2R R28, SRZ ;  /* 0x00000000001c7805 */ /* 0x001fe4000001ff00 */
[----:B----4-:R-:W-:Y:S01]  /*4760*/  @!P0 MOV R29, R12 ;  /* 0x0000000c001d8202 */ /* 0x010fe20000000f00 */
[----:B------:R-:W-:Y:S01]  /*4770*/  @!P0 IMAD.MOV.U32 R28, RZ, RZ, R13 ;  /* 0x000000ffff1c8224 */ /* 0x000fe200078e000d */
[----:B------:R-:W-:-:S13]  /*4780*/  LOP3.LUT P0, RZ, R0, 0x2, RZ, 0xc0, !PT ;  /* 0x0000000200ff7812 */ /* 0x000fda000780c0ff */
[----:B------:R-:W4:Y:S01]  /*4790*/  @!P0 LDG.E.64 R20, desc[UR14][R38.64] ;  /* 0x0000000e26148981 */ /* 0x000f22000c1e1b00 */
[----:B--2---:R-:W-:Y:S01]  /*47a0*/  @!P3 IMAD.MOV.U32 R123, RZ, RZ, R2 ;  /* 0x000000ffff7bb224 */ /* 0x004fe200078e0002 */
[----:B------:R-:W-:Y:S02]  /*47b0*/  @!P3 MOV R124, R3 ;  /* 0x00000003007cb202 */ /* 0x000fe40000000f00 */
[----:B------:R-:W-:Y:S02]  /*47c0*/  LOP3.LUT P3, RZ, R0, 0x10, RZ, 0xc0, !PT ;  /* 0x0000001000ff7812 */ /* 0x000fe4000786c0ff */
[----:B------:R0:W-:Y:S02]  /*47d0*/  STL [R1+0x270], R123 ;  /* 0x0002707b01007387 */ /* 0x0001e40000100800 */
[----:B0-----:R-:W-:Y:S01]  /*47e0*/  HFMA2 R123, -RZ, RZ, 0, 0 ;  /* 0x00000000ff7b7431 */ /* 0x001fe200000001ff */
[----:B------:R-:W-:-:S08]  /*47f0*/  @!P2 MOV R123, R8 ;  /* 0x00000008007ba202 */ /* 0x000fd00000000f00 */
[----:B------:R-:W2:Y:S01]  /*4800*/  @!P3 LDG.E.64 R14, desc[UR14][R32.64] ;  /* 0x0000000e200eb981 */ /* 0x000ea2000c1e1b00 */
[----:B------:R-:W-:-:S13]  /*4810*/  LOP3.LUT P2, RZ, R0, 0x8, RZ, 0xc0, !PT ;  /* 0x0000000800ff7812 */ /* 0x000fda000784c0ff */
[----:B------:R-:W3:Y:S04]  /*4820*/  @!P2 LDG.E.64 R16, desc[UR14][R34.64] ;  /* 0x0000000e2210a981 */ /* 0x000ee8000c1e1b00 */
[----:B------:R-:W-:Y:S04]  /*4830*/  STL [R1+0x284], R29 ;  /* 0x0002841d01007387 */ /* 0x000fe80000100800 */
[----:B------:R0:W-:Y:S02]  /*4840*/  STL [R1+0x218], R28 ;  /* 0x0002181c01007387 */ /* 0x0001e40000100800 */
[----:B0-----:R-:W-:-:S02]  /*4850*/  CS2R R28, SRZ ;  /* 0x00000000001c7805 */ /* 0x001fc4000001ff00 */
[----:B------:R0:W-:Y:S04]  /*4860*/  STL.64 [R1+0x50], R22 ;  /* 0x0000501601007387 */ /* 0x0001e80000100a00 */
[----:B------:R1:W-:Y:S01]  /*4870*/  STL.64 [R1+0x58], R24 ;  /* 0x0000581801007387 */ /* 0x0003e20000100a00 */
[----:B0-----:R-:W-:Y:S02]  /*4880*/  CS2R R22, SRZ ;  /* 0x0000000000167805 */ /* 0x001fe4000001ff00 */
[----:B-1----:R-:W-:Y:S01]  /*4890*/  CS2R R24, SRZ ;  /* 0x0000000000187805 */ /* 0x002fe2000001ff00 */
[----:B------:R0:W-:Y:S04]  /*48a0*/  STL.64 [R1+0x60], R26 ;  /* 0x0000601a01007387 */ /* 0x0001e80000100a00 */
[----:B------:R1:W-:Y:S01]  /*48b0*/  STL.64 [R1+0x68], R2 ;  /* 0x0000680201007387 */ /* 0x0003e20000100a00 */
[----:B0-----:R-:W-:-:S02]  /*48c0*/  CS2R R26, SRZ ;  /* 0x00000000001a7805 */ /* 0x001fc4000001ff00 */
[----:B-1----:R-:W-:Y:S02]  /*48d0*/  CS2R R2, SRZ ;  /* 0x0000000000027805 */ /* 0x002fe4000001ff00 */
[----:B--2---:R-:W-:Y:S02]  /*48e0*/  @!P3 MOV R29, R14 ;  /* 0x0000000e001db202 */ /* 0x004fe40000000f00 */
[----:B------:R-:W-:Y:S02]  /*48f0*/  @!P3 MOV R28, R15 ;  /* 0x0000000f001cb202 */ /* 0x000fe40000000f00 */
[----:B------:R-:W-:Y:S01]  /*4900*/  LOP3.LUT P3, RZ, R0, 0x1, RZ, 0xc0, !PT ;  /* 0x0000000100ff7812 */ /* 0x000fe2000786c0ff */
[----:B------:R-:W-:Y:S04]  /*4910*/  STL [R1+0x28c], R29 ;  /* 0x00028c1d01007387 */ /* 0x000fe80000100800 */
[----:B------:R0:W-:Y:S08]  /*4920*/  STL [R1+0x210], R28 ;  /* 0x0002101c01007387 */ /* 0x0001f00000100800 */
[----:B------:R-:W2:Y:S01]  /*4930*/  @!P3 LDG.E.64 R22, desc[UR14][R40.64] ;  /* 0x0000000e2816b981 */ /* 0x000ea2000c1e1b00 */
[----:B0-----:R-:W-:-:S02]  /*4940*/  CS2R R28, SRZ ;  /* 0x00000000001c7805 */ /* 0x001fc4000001ff00 */
[----:B---3--:R-:W-:Y:S01]  /*4950*/  @!P2 IMAD.MOV.U32 R29, RZ, RZ, R16 ;  /* 0x000000ffff1da224 */ /* 0x008fe200078e0010 */
[----:B------:R-:W-:Y:S02]  /*4960*/  @!P2 MOV R28, R17 ;  /* 0x00000011001ca202 */ /* 0x000fe40000000f00 */
[----:B------:R-:W-:Y:S02]  /*4970*/  LOP3.LUT P2, RZ, R121, 0x80000000, RZ, 0xc0, !PT ;  /* 0x8000000079ff7812 */ /* 0x000fe4000784c0ff */
[----:B------:R-:W-:Y:S04]  /*4980*/  STL [R1+0x294], R29 ;  /* 0x0002941d01007387 */ /* 0x000fe80000100800 */
[----:B------:R0:W-:Y:S07]  /*4990*/  STL [R1+0x274], R28 ;  /* 0x0002741c01007387 */ /* 0x0001ee0000100800 */
[----:B------:R-:W3:Y:S01]  /*49a0*/  @!P2 LDG.E.64 R24, desc[UR14][R42.64] ;  /* 0x0000000e2a18a981 */ /* 0x000ee2000c1e1b00 */
[----:B0-----:R-:W-:-:S02]  /*49b0*/  CS2R R28, SRZ ;  /* 0x00000000001c7805 */ /* 0x001fc4000001ff00 */
[----:B------:R-:W-:Y:S01]  /*49c0*/  @!P1 MOV R29, R18 ;  /* 0x00000012001d9202 */ /* 0x000fe20000000f00 */
[----:B------:R-:W-:Y:S01]  /*49d0*/  @!P1 IMAD.MOV.U32 R28, RZ, RZ, R19 ;  /* 0x000000ffff1c9224 */ /* 0x000fe200078e0013 */
[----:B------:R-:W-:-:S03]  /*49e0*/  LOP3.LUT P1, RZ, R121, 0x40000000, RZ, 0xc0, !PT ;  /* 0x4000000079ff7812 */ /* 0x000fc6000782c0ff */
[----:B------:R-:W-:Y:S04]  /*49f0*/  STL [R1+0x298], R29 ;  /* 0x0002981d01007387 */ /* 0x000fe80000100800 */
[----:B------:R0:W-:Y:S06]  /*4a00*/  STL [R1+0x27c], R28 ;  /* 0x00027c1c01007387 */ /* 0x0001ec0000100800 */
[----:B------:R-:W3:Y:S01]  /*4a10*/  @!P1 LDG.E.64 R26, desc[UR14][R44.64] ;  /* 0x0000000e2c1a9981 */ /* 0x000ee2000c1e1b00 */
[----:B0-----:R-:W-:-:S02]  /*4a20*/  CS2R R28, SRZ ;  /* 0x00000000001c7805 */ /* 0x001fc4000001ff00 */
[----:B----4-:R-:W-:Y:S02]  /*4a30*/  @!P0 MOV R29, R20 ;  /* 0x00000014001d8202 */ /* 0x010fe40000000f00 */
[----:B------:R-:W-:Y:S02]  /*4a40*/  @!P0 MOV R28, R21 ;  /* 0x00000015001c8202 */ /* 0x000fe40000000f00 */
[----:B------:R-:W-:-:S13]  /*4a50*/  LOP3.LUT P0, RZ, R121, 0x20000000, RZ, 0xc0, !PT ;  /* 0x2000000079ff7812 */ /* 0x000fda000780c0ff */
[----:B------:R-:W4:Y:S04]  /*4a60*/  @!P0 LDG.E.64 R2, desc[UR14][R46.64] ;  /* 0x0000000e2e028981 */ /* 0x000f28000c1e1b00 */
[----:B------:R-:W-:Y:S04]  /*4a70*/  STL [R1+0x2a8], R29 ;  /* 0x0002a81d01007387 */ /* 0x000fe80000100800 */
[----:B------:R0:W-:Y:S01]  /*4a80*/  STL [R1+0x21c], R28 ;  /* 0x00021c1c01007387 */ /* 0x0001e20000100800 */
[----:B------:R-:W-:Y:S01]  /*4a90*/  HFMA2 R30, -RZ, RZ, 0, 0 ;  /* 0x00000000ff1e7431 */ /* 0x000fe200000001ff */
        /* <DEDUP_REMOVED lines=8> */
[----:B-1----:R-:W-:Y:S01]  /*4b20*/  CS2R R14, SRZ ;  /* 0x00000000000e7805 */ /* 0x002fe2000001ff00 */
[----:B--2---:R-:W-:Y:S01]  /*4b30*/  @!P3 IMAD.MOV.U32 R29, RZ, RZ, R22 ;  /* 0x000000ffff1db224 */ /* 0x004fe200078e0016 */
[----:B------:R-:W-:Y:S02]  /*4b40*/  @!P3 MOV R28, R23 ;  /* 0x00000017001cb202 */ /* 0x000fe40000000f00 */
[----:B------:R-:W-:Y:S02]  /*4b50*/  LOP3.LUT P3, RZ, R121, 0x10000000, RZ, 0xc0, !PT ;  /* 0x1000000079ff7812 */ /* 0x000fe4000786c0ff */
[----:B------:R0:W-:Y:S02]  /*4b60*/  STL [R1+0x2a4], R29 ;  /* 0x0002a41d01007387 */ /* 0x0001e40000100800 */
[----:B0-----:R-:W-:-:S09]  /*4b70*/  IMAD.MOV.U32 R29, RZ, RZ, RZ ;  /* 0x000000ffff1d7224 */ /* 0x001fd200078e00ff */
[----:B------:R-:W2:Y:S01]  /*4b80*/  @!P3 LDG.E.64 R8, desc[UR14][R48.64] ;  /* 0x0000000e3008b981 */ /* 0x000ea2000c1e1b00 */
[----:B---3--:R-:W-:Y:S02]  /*4b90*/  @!P2 MOV R30, R24 ;  /* 0x00000018001ea202 */ /* 0x008fe40000000f00 */
[----:B------:R-:W-:Y:S02]  /*4ba0*/  @!P2 MOV R29, R25 ;  /* 0x00000019001da202 */ /* 0x000fe40000000f00 */
[----:B------:R-:W-:Y:S01]  /*4bb0*/  LOP3.LUT P2, RZ, R121, 0x8000000, RZ, 0xc0, !PT ;  /* 0x0800000079ff7812 */ /* 0x000fe2000784c0ff */
[----:B------:R0:W-:Y:S04]  /*4bc0*/  STL [R1+0x2b4], R30 ;  /* 0x0002b41e01007387 */ /* 0x0001e80000100800 */
[----:B------:R1:W-:Y:S01]  /*4bd0*/  STL [R1+0x290], R29 ;  /* 0x0002901d01007387 */ /* 0x0003e20000100800 */
[----:B0-----:R-:W-:-:S07]  /*4be0*/  IMAD.MOV.U32 R30, RZ, RZ, RZ ;  /* 0x000000ffff1e7224 */ /* 0x001fce00078e00ff */
[----:B------:R-:W3:Y:S01]  /*4bf0*/  @!P2 LDG.E.64 R10, desc[UR14][R50.64] ;  /* 0x0000000e320aa981 */ /* 0x000ee2000c1e1b00 */
[----:B-1----:R-:W-:Y:S01]  /*4c00*/  HFMA2 R29, -RZ, RZ, 0, 0 ;  /* 0x00000000ff1d7431 */ /* 0x002fe200000001ff */
[----:B------:R-:W-:Y:S01]  /*4c10*/  @!P1 MOV R30, R26 ;  /* 0x0000001a001e9202 */ /* 0x000fe20000000f00 */
[----:B------:R-:W-:Y:S01]  /*4c20*/  @!P1 IMAD.MOV.U32 R29, RZ, RZ, R27 ;  /* 0x000000ffff1d9224 */ /* 0x000fe200078e001b */
[----:B------:R-:W-:-:S03]  /*4c30*/  LOP3.LUT P1, RZ, R121, 0x4000000, RZ, 0xc0, !PT ;  /* 0x0400000079ff7812 */ /* 0x000fc6000782c0ff */
[----:B------:R0:W-:Y:S04]  /*4c40*/  STL [R1+0x2b8], R30 ;  /* 0x0002b81e01007387 */ /* 0x0001e80000100800 */
[----:B------:R1:W-:Y:S01]  /*4c50*/  STL [R1+0x288], R29 ;  /* 0x0002881d01007387 */ /* 0x0003e20000100800 */
[----:B0-----:R-:W-:-:S05]  /*4c60*/  HFMA2 R30, -RZ, RZ, 0, 0 ;  /* 0x00000000ff1e7431 */ /* 0x001fca00000001ff */
[----:B------:R-:W3:Y:S01]  /*4c70*/  @!P1 LDG.E.64 R12, desc[UR14][R52.64] ;  /* 0x0000000e340c9981 */ /* 0x000ee2000c1e1b00 */
[----:B-1----:R-:W-:Y:S01]  /*4c80*/  MOV R29, RZ ;  /* 0x000000ff001d7202 */ /* 0x002fe20000000f00 */
[----:B----4-:R-:W-:Y:S01]  /*4c90*/  @!P0 IMAD.MOV.U32 R30, RZ, RZ, R2 ;  /* 0x000000ffff1e8224 */ /* 0x010fe200078e0002 */
[----:B------:R-:W-:Y:S02]  /*4ca0*/  @!P0 MOV R29, R3 ;  /* 0x00000003001d8202 */ /* 0x000fe40000000f00 */
[----:B------:R-:W-:-:S13]  /*4cb0*/  LOP3.LUT P0, RZ, R121, 0x2000000, RZ, 0xc0, !PT ;  /* 0x0200000079ff7812 */ /* 0x000fda000780c0ff */
[----:B------:R-:W4:Y:S04]  /*4cc0*/  @!P0 LDG.E.64 R14, desc[UR14][R54.64] ;  /* 0x0000000e360e8981 */ /* 0x000f28000c1e1b00 */
[----:B------:R0:W-:Y:S04]  /*4cd0*/  STL [R1+0x2c4], R30 ;  /* 0x0002c41e01007387 */ /* 0x0001e80000100800 */
[----:B------:R1:W-:Y:S01]  /*4ce0*/  STL [R1+0x2a0], R29 ;  /* 0x0002a01d01007387 */ /* 0x0003e20000100800 */
[----:B0-----:R-:W-:Y:S02]  /*4cf0*/  HFMA2 R30, -RZ, RZ, 0, 0 ;  /* 0x00000000ff1e7431 */ /* 0x001fe400000001ff */
[----:B-1----:R-:W-:Y:S01]  /*4d00*/  IMAD.MOV.U32 R29, RZ, RZ, RZ ;  /* 0x000000ffff1d7224 */ /* 0x002fe200078e00ff */
[----:B------:R0:W-:Y:S04]  /*4d10*/  STL.64 [R1+0x90], R16 ;  /* 0x0000901001007387 */ /* 0x0001e80000100a00 */
[----:B------:R1:W-:Y:S01]  /*4d20*/  STL.64 [R1+0x98], R18 ;  /* 0x0000981201007387 */ /* 0x0003e20000100a00 */
[----:B0-----:R-:W-:-:S02]  /*4d30*/  CS2R R16, SRZ ;  /* 0x0000000000107805 */ /* 0x001fc4000001ff00 */
[----:B-1----:R-:W-:Y:S01]  /*4d40*/  CS2R R18, SRZ ;  /* 0x0000000000127805 */ /* 0x002fe2000001ff00 */
[----:B------:R0:W-:Y:S04]  /*4d50*/  STL.64 [R1+0xa0], R20 ;  /* 0x0000a01401007387 */ /* 0x0001e80000100a00 */
[----:B------:R1:W-:Y:S01]  /*4d60*/  STL.64 [R1+0xa8], R22 ;  /* 0x0000a81601007387 */ /* 0x0003e20000100a00 */
[----:B0-----:R-:W-:Y:S02]  /*4d70*/  CS2R R20, SRZ ;  /* 0x0000000000147805 */ /* 0x001fe4000001ff00 */
[----:B-1----:R-:W-:Y:S02]  /*4d80*/  CS2R R22, SRZ ;  /* 0x0000000000167805 */ /* 0x002fe4000001ff00 */
[----:B--2---:R-:W-:-:S02]  /*4d90*/  @!P3 MOV R30, R8 ;  /* 0x00000008001eb202 */ /* 0x004fc40000000f00 */
[----:B------:R-:W-:Y:S02]  /*4da0*/  @!P3 MOV R29, R9 ;  /* 0x00000009001db202 */ /* 0x000fe40000000f00 */
[----:B------:R-:W-:Y:S01]  /*4db0*/  LOP3.LUT P3, RZ, R121, 0x1000000, RZ, 0xc0, !PT ;  /* 0x0100000079ff7812 */ /* 0x000fe2000786c0ff */
[----:B------:R0:W-:Y:S04]  /*4dc0*/  STL [R1+0x2c8], R30 ;  /* 0x0002c81e01007387 */ /* 0x0001e80000100800 */
[----:B------:R1:W-:Y:S01]  /*4dd0*/  STL [R1+0x29c], R29 ;  /* 0x00029c1d01007387 */ /* 0x0003e20000100800 */
[----:B0-----:R-:W-:-:S07]  /*4de0*/  IMAD.MOV.U32 R30, RZ, RZ, RZ ;  /* 0x000000ffff1e7224 */ /* 0x001fce00078e00ff */
[----:B------:R-:W2:Y:S01]  /*4df0*/  @!P3 LDG.E.64 R16, desc[UR14][R56.64] ;  /* 0x0000000e3810b981 */ /* 0x000ea2000c1e1b00 */
[----:B-1----:R-:W-:Y:S01]  /*4e00*/  HFMA2 R29, -RZ, RZ, 0, 0 ;  /* 0x00000000ff1d7431 */ /* 0x002fe200000001ff */
[----:B---3--:R-:W-:Y:S01]  /*4e10*/  @!P2 MOV R30, R10 ;  /* 0x0000000a001ea202 */ /* 0x008fe20000000f00 */
[----:B------:R-:W-:Y:S01]  /*4e20*/  @!P2 IMAD.MOV.U32 R29, RZ, RZ, R11 ;  /* 0x000000ffff1da224 */ /* 0x000fe200078e000b */
[----:B------:R-:W-:-:S03]  /*4e30*/  LOP3.LUT P2, RZ, R121, 0x800000, RZ, 0xc0, !PT ;  /* 0x0080000079ff7812 */ /* 0x000fc6000784c0ff */
[----:B------:R0:W-:Y:S04]  /*4e40*/  STL [R1+0x2cc], R30 ;  /* 0x0002cc1e01007387 */ /* 0x0001e80000100800 */
[----:B------:R1:W-:Y:S01]  /*4e50*/  STL [R1+0x2b0], R29 ;  /* 0x0002b01d01007387 */ /* 0x0003e20000100800 */
[----:B0-----:R-:W-:-:S05]  /*4e60*/  HFMA2 R30, -RZ, RZ, 0, 0 ;  /* 0x00000000ff1e7431 */ /* 0x001fca00000001ff */
[----:B------:R-:W3:Y:S01]  /*4e70*/  @!P2 LDG.E.64 R18, desc[UR14][R58.64] ;  /* 0x0000000e3a12a981 */ /* 0x000ee2000c1e1b00 */
[----:B-1----:R-:W-:Y:S01]  /*4e80*/  MOV R29, RZ ;  /* 0x000000ff001d7202 */ /* 0x002fe20000000f00 */
[----:B------:R-:W-:Y:S01]  /*4e90*/  @!P1 IMAD.MOV.U32 R30, RZ, RZ, R12 ;  /* 0x000000ffff1e9224 */ /* 0x000fe200078e000c */
[----:B------:R-:W-:Y:S02]  /*4ea0*/  @!P1 MOV R29, R13 ;  /* 0x0000000d001d9202 */ /* 0x000fe40000000f00 */
[----:B------:R-:W-:Y:S02]  /*4eb0*/  LOP3.LUT P1, RZ, R121, 0x400000, RZ, 0xc0, !PT ;  /* 0x0040000079ff7812 */ /* 0x000fe4000782c0ff */
[----:B------:R0:W-:Y:S04]  /*4ec0*/  STL [R1+0x2d8], R30 ;  /* 0x0002d81e01007387 */ /* 0x0001e80000100800 */
[----:B------:R1:W-:Y:S01]  /*4ed0*/  STL [R1+0x2ac], R29 ;  /* 0x0002ac1d01007387 */ /* 0x0003e20000100800 */
[----:B0-----:R-:W-:-:S06]  /*4ee0*/  HFMA2 R30, -RZ, RZ, 0, 0 ;  /* 0x00000000ff1e7431 */ /* 0x001fcc00000001ff */
[----:B------:R-:W3:Y:S01]  /*4ef0*/  @!P1 LDG.E.64 R20, desc[UR14][R60.64] ;  /* 0x0000000e3c149981 */ /* 0x000ee2000c1e1b00 */
[----:B-1----:R-:W-:Y:S01]  /*4f00*/  IMAD.MOV.U32 R29, RZ, RZ, RZ ;  /* 0x000000ffff1d7224 */ /* 0x002fe200078e00ff */
[----:B----4-:R-:W-:Y:S02]  /*4f10*/  @!P0 MOV R30, R14 ;  /* 0x0000000e001e8202 */ /* 0x010fe40000000f00 */
[----:B------:R-:W-:Y:S02]  /*4f20*/  @!P0 MOV R29, R15 ;  /* 0x0000000f001d8202 */ /* 0x000fe40000000f00 */
[----:B------:R-:W-:-:S13]  /*4f30*/  LOP3.LUT P0, RZ, R121, 0x200000, RZ, 0xc0, !PT ;  /* 0x0020000079ff7812 */ /* 0x000fda000780c0ff */
[----:B------:R-:W4:Y:S04]  /*4f40*/  @!P0 LDG.E.64 R22, desc[UR14][R62.64] ;  /* 0x0000000e3e168981 */ /* 0x000f28000c1e1b00 */
[----:B------:R0:W-:Y:S04]  /*4f50*/  STL [R1+0x2e8], R30 ;  /* 0x0002e81e01007387 */ /* 0x0001e80000100800 */
[----:B------:R1:W-:Y:S01]  /*4f60*/  STL [R1+0x2c0], R29 ;  /* 0x0002c01d01007387 */ /* 0x0003e20000100800 */
[----:B0-----:R-:W-:Y:S02]  /*4f70*/  IMAD.MOV.U32 R30, RZ, RZ, RZ ;  /* 0x000000ffff1e7224 */ /* 0x001fe400078e00ff */
[----:B-1----:R-:W-:Y:S01]  /*4f80*/  HFMA2 R29, -RZ, RZ, 0, 0 ;  /* 0x00000000ff1d7431 */ /* 0x002fe200000001ff */
        /* <DEDUP_REMOVED lines=8> */
[----:B--2---:R-:W-:Y:S01]  /*5010*/  @!P3 MOV R30, R16 ;  /* 0x00000010001eb202 */ /* 0x004fe20000000f00 */
[----:B------:R-:W-:Y:S01]  /*5020*/  @!P3 IMAD.MOV.U32 R29, RZ, RZ, R17 ;  /* 0x000000ffff1db224 */ /* 0x000fe200078e0011 */
[----:B------:R-:W-:-:S03]  /*5030*/  LOP3.LUT P3, RZ, R121, 0x100000, RZ, 0xc0, !PT ;  /* 0x0010000079ff7812 */ /* 0x000fc6000786c0ff */
[----:B------:R0:W-:Y:S04]  /*5040*/  STL [R1+0x2f0], R30 ;  /* 0x0002f01e01007387 */ /* 0x0001e80000100800 */
[----:B------:R1:W-:Y:S01]  /*5050*/  STL [R1+0x2bc], R29 ;  /* 0x0002bc1d01007387 */ /* 0x0003e20000100800 */
[----:B0-----:R-:W-:-:S05]  /*5060*/  HFMA2 R30, -RZ, RZ, 0, 0 ;  /* 0x00000000ff1e7431 */ /* 0x001fca00000001ff */
[----:B------:R-:W2:Y:S01]  /*5070*/  @!P3 LDG.E.64 R24, desc[UR14][R64.64] ;  /* 0x0000000e4018b981 */ /* 0x000ea2000c1e1b00 */
[----:B-1----:R-:W-:Y:S01]  /*5080*/  MOV R29, RZ ;  /* 0x000000ff001d7202 */ /* 0x002fe20000000f00 */
[----:B---3--:R-:W-:Y:S01]  /*5090*/  @!P2 IMAD.MOV.U32 R30, RZ, RZ, R18 ;  /* 0x000000ffff1ea224 */ /* 0x008fe200078e0012 */
[----:B------:R-:W-:Y:S02]  /*50a0*/  @!P2 MOV R29, R19 ;  /* 0x00000013001da202 */ /* 0x000fe40000000f00 */
[----:B------:R-:W-:Y:S02]  /*50b0*/  LOP3.LUT P2, RZ, R121, 0x80000, RZ, 0xc0, !PT ;  /* 0x0008000079ff7812 */ /* 0x000fe4000784c0ff */
[----:B------:R0:W-:Y:S04]  /*50c0*/  STL [R1+0x2f4], R30 ;  /* 0x0002f41e01007387 */ /* 0x0001e80000100800 */
[----:B------:R1:W-:Y:S01]  /*50d0*/  STL [R1+0x2d4], R29 ;  /* 0x0002d41d01007387 */ /* 0x0003e20000100800 */
[----:B0-----:R-:W-:-:S06]  /*50e0*/  HFMA2 R30, -RZ, RZ, 0, 0 ;  /* 0x00000000ff1e7431 */ /* 0x001fcc00000001ff */
[----:B------:R-:W3:Y:S01]  /*50f0*/  @!P2 LDG.E.64 R26, desc[UR14][R66.64] ;  /* 0x0000000e421aa981 */ /* 0x000ee2000c1e1b00 */
[----:B-1----:R-:W-:Y:S01]  /*5100*/  IMAD.MOV.U32 R29, RZ, RZ, RZ ;  /* 0x000000ffff1d7224 */ /* 0x002fe200078e00ff */
[----:B------:R-:W-:Y:S02]  /*5110*/  @!P1 MOV R30, R20 ;  /* 0x00000014001e9202 */ /* 0x000fe40000000f00 */
[----:B------:R-:W-:Y:S02]  /*5120*/  @!P1 MOV R29, R21 ;  /* 0x00000015001d9202 */ /* 0x000fe40000000f00 */
[----:B------:R-:W-:Y:S01]  /*5130*/  LOP3.LUT P1, RZ, R121, 0x40000, RZ, 0xc0, !PT ;  /* 0x0004000079ff7812 */ /* 0x000fe2000782c0ff */
[----:B------:R0:W-:Y:S04]  /*5140*/  STL [R1+0x2f8], R30 ;  /* 0x0002f81e01007387 */ /* 0x0001e80000100800 */
[----:B------:R1:W-:Y:S01]  /*5150*/  STL [R1+0x2d0], R29 ;  /* 0x0002d01d01007387 */ /* 0x0003e20000100800 */
[----:B0-----:R-:W-:-:S07]  /*5160*/  IMAD.MOV.U32 R30, RZ, RZ, RZ ;  /* 0x000000ffff1e7224 */ /* 0x001fce00078e00ff */
[----:B------:R-:W3:Y:S01]  /*5170*/  @!P1 LDG.E.64 R2, desc[UR14][R68.64] ;  /* 0x0000000e44029981 */ /* 0x000ee2000c1e1b00 */
[----:B-1----:R-:W-:Y:S01]  /*5180*/  HFMA2 R29, -RZ, RZ, 0, 0 ;  /* 0x00000000ff1d7431 */ /* 0x002fe200000001ff */
[----:B----4-:R-:W-:Y:S01]  /*5190*/  @!P0 MOV R30, R22 ;  /* 0x00000016001e8202 */ /* 0x010fe20000000f00 */
[----:B------:R-:W-:Y:S01]  /*51a0*/  @!P0 IMAD.MOV.U32 R29, RZ, RZ, R23 ;  /* 0x000000ffff1d8224 */ /* 0x000fe200078e0017 */
[----:B------:R-:W-:-:S13]  /*51b0*/  LOP3.LUT P0, RZ, R121, 0x20000, RZ, 0xc0, !PT ;  /* 0x0002000079ff7812 */ /* 0x000fda000780c0ff */
[----:B------:R-:W4:Y:S04]  /*51c0*/  @!P0 LDG.E.64 R8, desc[UR14][R70.64] ;  /* 0x0000000e46088981 */ /* 0x000f28000c1e1b00 */
[----:B------:R0:W-:Y:S04]  /*51d0*/  STL [R1+0x2fc], R30 ;  /* 0x0002fc1e01007387 */ /* 0x0001e80000100800 */
[----:B------:R1:W-:Y:S01]  /*51e0*/  STL [R1+0x2e0], R29 ;  /* 0x0002e01d01007387 */ /* 0x0003e20000100800 */
[----:B0-----:R-:W-:Y:S01]  /*51f0*/  HFMA2 R30, -RZ, RZ, 0, 0 ;  /* 0x00000000ff1e7431 */ /* 0x001fe200000001ff */
[----:B-1----:R-:W-:-:S02]  /*5200*/  MOV R29, RZ ;  /* 0x000000ff001d7202 */ /* 0x002fc40000000f00 */
[----:B------:R0:W-:Y:S02]  /*5210*/  STL.64 [R1+0xe8], R16 ;  /* 0x0000e81001007387 */ /* 0x0001e40000100a00 */
[----:B0-----:R-:W-:Y:S02]  /*5220*/  CS2R R16, SRZ ;  /* 0x0000000000107805 */ /* 0x001fe4000001ff00 */
[----:B------:R0:W-:Y:S04]  /*5230*/  STL.64 [R1+0xe0], R14 ;  /* 0x0000e00e01007387 */ /* 0x0001e80000100a00 */
[----:B------:R1:W-:Y:S01]  /*5240*/  STL.64 [R1+0xd0], R10 ;  /* 0x0000d00a01007387 */ /* 0x0003e20000100a00 */
[----:B0-----:R-:W-:Y:S02]  /*5250*/  CS2R R14, SRZ ;  /* 0x00000000000e7805 */ /* 0x001fe4000001ff00 */
[----:B-1----:R-:W-:Y:S01]  /*5260*/  CS2R R10, SRZ ;  /* 0x00000000000a7805 */ /* 0x002fe2000001ff00 */
[----:B------:R0:W-:Y:S02]  /*5270*/  STL.64 [R1+0xd8], R12 ;  /* 0x0000d80c01007387 */ /* 0x0001e40000100a00 */
[----:B0-----:R-:W-:Y:S01]  /*5280*/  CS2R R12, SRZ ;  /* 0x00000000000c7805 */ /* 0x001fe2000001ff00 */
[----:B--2---:R-:W-:Y:S01]  /*5290*/  @!P3 IMAD.MOV.U32 R30, RZ, RZ, R24 ;  /* 0x000000ffff1eb224 */ /* 0x004fe200078e0018 */
[----:B------:R-:W-:-:S04]  /*52a0*/  @!P3 MOV R29, R25 ;  /* 0x00000019001db202 */ /* 0x000fc80000000f00 */
[----:B------:R0:W-:Y:S04]  /*52b0*/  STL [R1+0x300], R30 ;  /* 0x0003001e01007387 */ /* 0x0001e80000100800 */
[----:B------:R1:W-:Y:S01]  /*52c0*/  STL [R1+0x2dc], R29 ;  /* 0x0002dc1d01007387 */ /* 0x0003e20000100800 */
[----:B0-----:R-:W-:Y:S02]  /*52d0*/  HFMA2 R30, -RZ, RZ, 0, 0 ;  /* 0x00000000ff1e7431 */ /* 0x001fe400000001ff */
[----:B-1----:R-:W-:Y:S01]  /*52e0*/  IMAD.MOV.U32 R29, RZ, RZ, RZ ;  /* 0x000000ffff1d7224 */ /* 0x002fe200078e00ff */
[----:B---3--:R-:W-:Y:S02]  /*52f0*/  @!P2 MOV R30, R26 ;  /* 0x0000001a001ea202 */ /* 0x008fe40000000f00 */
[----:B------:R-:W-:-:S03]  /*5300*/  @!P2 MOV R29, R27 ;  /* 0x0000001b001da202 */ /* 0x000fc60000000f00 */
[----:B------:R0:W-:Y:S04]  /*5310*/  STL [R1+0x304], R30 ;  /* 0x0003041e01007387 */ /* 0x0001e80000100800 */
[----:B------:R1:W-:Y:S01]  /*5320*/  STL [R1+0x2ec], R29 ;  /* 0x0002ec1d01007387 */ /* 0x0003e20000100800 */
[----:B0-----:R-:W-:Y:S02]  /*5330*/  IMAD.MOV.U32 R30, RZ, RZ, RZ ;  /* 0x000000ffff1e7224 */ /* 0x001fe400078e00ff */
[----:B-1----:R-:W-:Y:S01]  /*5340*/  HFMA2 R29, -RZ, RZ, 0, 0 ;  /* 0x00000000ff1d7431 */ /* 0x002fe200000001ff */
[----:B------:R-:W-:Y:S01]  /*5350*/  @!P1 MOV R30, R2 ;  /* 0x00000002001e9202 */ /* 0x000fe20000000f00 */
[----:B------:R-:W-:-:S04]  /*5360*/  @!P1 IMAD.MOV.U32 R29, RZ, RZ, R3 ;  /* 0x000000ffff1d9224 */ /* 0x000fc800078e0003 */
[----:B------:R0:W-:Y:S04]  /*5370*/  STL [R1+0x308], R30 ;  /* 0x0003081e01007387 */ /* 0x0001e80000100800 */
[----:B------:R1:W-:Y:S01]  /*5380*/  STL [R1+0x2e4], R29 ;  /* 0x0002e41d01007387 */ /* 0x0003e20000100800 */
[----:B0-----:R-:W-:Y:S01]  /*5390*/  CS2R R30, SRZ ;  /* 0x00000000001e7805 */ /* 0x001fe2000001ff00 */
[----:B-1----:R-:W-:Y:S01]  /*53a0*/  HFMA2 R29, -RZ, RZ, 0, 0 ;  /* 0x00000000ff1d7431 */ /* 0x002fe200000001ff */
[----:B----4-:R-:W-:Y:S01]  /*53b0*/  @!P0 MOV R30, R8 ;  /* 0x00000008001e8202 */ /* 0x010fe20000000f00 */
[----:B------:R-:W-:Y:S01]  /*53c0*/  @!P0 IMAD.MOV.U32 R29, RZ, RZ, R9 ;  /* 0x000000ffff1d8224 */ /* 0x000fe200078e0009 */
[----:B------:R-:W-:-:S13]  /*53d0*/  LOP3.LUT P0, RZ, R121, 0x2000, RZ, 0xc0, !PT ;  /* 0x0000200079ff7812 */ /* 0x000fda000780c0ff */
[----:B------:R-:W2:Y:S01]  /*53e0*/  @!P0 LDG.E.64 R16, desc[UR14][R78.64] ;  /* 0x0000000e4e108981 */ /* 0x000ea2000c1e1b00 */
[C---:B------:R-:W-:Y:S02]  /*53f0*/  LOP3.LUT P1, RZ, R121.reuse, 0x4000, RZ, 0xc0, !PT ;  /* 0x0000400079ff7812 */ /* 0x040fe4000782c0ff */
[C---:B------:R-:W-:Y:S02]  /*5400*/  LOP3.LUT P3, RZ, R121.reuse, 0x10000, RZ, 0xc0, !PT ;  /* 0x0001000079ff7812 */ /* 0x040fe4000786c0ff */
[----:B------:R-:W-:Y:S02]  /*5410*/  LOP3.LUT P2, RZ, R121, 0x8000, RZ, 0xc0, !PT ;  /* 0x0000800079ff7812 */ /* 0x000fe4000784c0ff */
[----:B------:R-:W-:Y:S01]  /*5420*/  CS2R R32, SRZ ;  /* 0x0000000000207805 */ /* 0x000fe2000001ff00 */
[----:B------:R0:W-:Y:S04]  /*5430*/  STL.64 [R1+0x108], R24 ;  /* 0x0001081801007387 */ /* 0x0001e80000100a00 */
[----:B------:R1:W-:Y:S04]  /*5440*/  STL.64 [R1+0x100], R22 ;  /* 0x0001001601007387 */ /* 0x0003e80000100a00 */
[----:B------:R-:W3:Y:S04]  /*5450*/  @!P1 LDG.E.64 R14, desc[UR14][R76.64] ;  /* 0x0000000e4c0e9981 */ /* 0x000ee8000c1e1b00 */
[----:B------:R4:W3:Y:S04]  /*5460*/  @!P3 LDG.E.64 R10, desc[UR14][R72.64] ;  /* 0x0000000e480ab981 */ /* 0x0008e8000c1e1b00 */
[----:B------:R1:W3:Y:S04]  /*5470*/  @!P2 LDG.E.64 R12, desc[UR14][R74.64] ;  /* 0x0000000e4a0ca981 */ /* 0x0002e8000c1e1b00 */
[----:B------:R1:W-:Y:S01]  /*5480*/  STL.64 [R1+0xf8], R20 ;  /* 0x0000f81401007387 */ /* 0x0003e20000100a00 */
[----:B----4-:R-:W-:-:S02]  /*5490*/  CS2R R72, SRZ ;  /* 0x0000000000487805 */ /* 0x010fc4000001ff00 */
[----:B0-----:R-:W-:Y:S01]  /*54a0*/  CS2R R24, SRZ ;  /* 0x0000000000187805 */ /* 0x001fe2000001ff00 */
[----:B------:R0:W-:Y:S01]  /*54b0*/  STL [R1+0x30c], R30 ;  /* 0x00030c1e01007387 */ /* 0x0001e20000100800 */
[----:B-1----:R-:W-:Y:S02]  /*54c0*/  CS2R R74, SRZ ;  /* 0x00000000004a7805 */ /* 0x002fe4000001ff00 */
[----:B------:R-:W-:Y:S01]  /*54d0*/  CS2R R22, SRZ ;  /* 0x0000000000167805 */ /* 0x000fe2000001ff00 */
[----:B------:R1:W-:Y:S01]  /*54e0*/  STL.64 [R1+0xf0], R18 ;  /* 0x0000f01201007387 */ /* 0x0003e20000100a00 */
[----:B------:R-:W-:Y:S02]  /*54f0*/  CS2R R20, SRZ ;  /* 0x0000000000147805 */ /* 0x000fe4000001ff00 */
[----:B------:R-:W-:Y:S01]  /*5500*/  CS2R R36, SRZ ;  /* 0x0000000000247805 */ /* 0x000fe2000001ff00 */
[----:B0-----:R-:W-:Y:S01]  /*5510*/  HFMA2 R30, -RZ, RZ, 0, 0 ;  /* 0x00000000ff1e7431 */ /* 0x001fe200000001ff */
[----:B------:R0:W-:Y:S01]  /*5520*/  STL.64 [R1+0x120], R8 ;  /* 0x0001200801007387 */ /* 0x0001e20000100a00 */
[----:B------:R-:W-:Y:S01]  /*5530*/  HFMA2 R79, -RZ, RZ, 0, 0 ;  /* 0x00000000ff4f7431 */ /* 0x000fe200000001ff */
[----:B------:R-:W-:-:S02]  /*5540*/  CS2R R34, SRZ ;  /* 0x0000000000227805 */ /* 0x000fc4000001ff00 */
[----:B------:R4:W-:Y:S01]  /*5550*/  STL.64 [R1+0x118], R2 ;  /* 0x0001180201007387 */ /* 0x0009e20000100a00 */
[----:B-1----:R-:W-:-:S03]  /*5560*/  CS2R R18, SRZ ;  /* 0x0000000000127805 */ /* 0x002fc6000001ff00 */
[----:B------:R1:W-:Y:S01]  /*5570*/  STL.64 [R1+0x110], R26 ;  /* 0x0001101a01007387 */ /* 0x0003e20000100a00 */
[----:B------:R-:W-:Y:S02]  /*5580*/  CS2R R44, SRZ ;  /* 0x00000000002c7805 */ /* 0x000fe4000001ff00 */
[----:B------:R-:W-:Y:S02]  /*5590*/  CS2R R42, SRZ ;  /* 0x00000000002a7805 */ /* 0x000fe4000001ff00 */
[----:B------:R-:W-:Y:S02]  /*55a0*/  CS2R R40, SRZ ;  /* 0x0000000000287805 */ /* 0x000fe4000001ff00 */
[----:B------:R-:W-:Y:S02]  /*55b0*/  CS2R R38, SRZ ;  /* 0x0000000000267805 */ /* 0x000fe4000001ff00 */
[----:B------:R-:W-:Y:S02]  /*55c0*/  LOP3.LUT P4, RZ, R121, 0x10, RZ, 0xc0, !PT ;  /* 0x0000001079ff7812 */ /* 0x000fe4000788c0ff */
[----:B------:R-:W-:-:S02]  /*55d0*/  CS2R R54, SRZ ;  /* 0x0000000000367805 */ /* 0x000fc4000001ff00 */
[----:B------:R-:W-:Y:S02]  /*55e0*/  CS2R R52, SRZ ;  /* 0x0000000000347805 */ /* 0x000fe4000001ff00 */
[----:B------:R-:W-:Y:S02]  /*55f0*/  CS2R R50, SRZ ;  /* 0x0000000000327805 */ /* 0x000fe4000001ff00 */
[----:B------:R-:W-:Y:S02]  /*5600*/  CS2R R48, SRZ ;  /* 0x0000000000307805 */ /* 0x000fe4000001ff00 */
[----:B------:R-:W-:Y:S02]  /*5610*/  CS2R R58, SRZ ;  /* 0x00000000003a7805 */ /* 0x000fe4000001ff00 */
[----:B------:R-:W-:Y:S02]  /*5620*/  CS2R R64, SRZ ;  /* 0x0000000000407805 */ /* 0x000fe4000001ff00 */
[----:B------:R-:W-:Y:S01]  /*5630*/  CS2R R46, SRZ ;  /* 0x00000000002e7805 */ /* 0x000fe2000001ff00 */
[----:B------:R-:W-:Y:S01]  /*5640*/  VIADD R68, R120, 0x1d8 ;  /* 0x000001d878447836 */ /* 0x000fe20000000000 */
[----:B------:R-:W-:-:S02]  /*5650*/  CS2R R56, SRZ ;  /* 0x0000000000387805 */ /* 0x000fc4000001ff00 */
[----:B------:R-:W-:Y:S02]  /*5660*/  CS2R R62, SRZ ;  /* 0x00000000003e7805 */ /* 0x000fe4000001ff00 */
[----:B------:R-:W-:Y:S01]  /*5670*/  IADD3 R70, PT, PT, R120, 0x1e0, RZ ;  /* 0x000001e078467810 */ /* 0x000fe20007ffe0ff */
[----:B------:R-:W-:Y:S04]  /*5680*/  STL [R1+0x278], R123 ;  /* 0x0002787b01007387 */ /* 0x000fe80000100800 */
[----:B------:R-:W-:Y:S04]  /*5690*/  STL [R1+0x334], R6 ;  /* 0x0003340601007387 */ /* 0x000fe80000100800 */
[----:B------:R-:W-:Y:S04]  /*56a0*/  STL [R1+0x330], R7 ;  /* 0x0003300701007387 */ /* 0x000fe80000100800 */
[----:B------:R-:W-:Y:S04]  /*56b0*/  STL [R1+0x32c], R4 ;  /* 0x00032c0401007387 */ /* 0x000fe80000100800 */
[----:B------:R-:W-:Y:S04]  /*56c0*/  STL [R1+0x328], R5 ;  /* 0x0003280501007387 */ /* 0x000fe80000100800 */
[----:B------:R-:W-:Y:S01]  /*56d0*/  STL [R1+0x324], R0 ;  /* 0x0003240001007387 */ /* 0x000fe20000100800 */
[----:B------:R-:W-:-:S03]  /*56e0*/  CS2R R60, SRZ ;  /* 0x00000000003c7805 */ /* 0x000fc6000001ff00 */
[----:B------:R-:W4:Y:S04]  /*56f0*/  LDL R78, [R1+0x308] ;  /* 0x00030800014e7983 */ /* 0x000f280000100800 */
[----:B------:R-:W4:Y:S01]  /*5700*/  LDL R76, [R1+0x30c] ;  /* 0x00030c00014c7983 */ /* 0x000f220000100800 */
[----:B--2---:R-:W-:Y:S01]  /*5710*/  @!P0 IMAD.MOV.U32 R72, RZ, RZ, R16 ;  /* 0x000000ffff488224 */ /* 0x004fe200078e0010 */
[----:B------:R-:W-:Y:S02]  /*5720*/  @!P0 MOV R33, R17 ;  /* 0x0000001100218202 */ /* 0x000fe40000000f00 */
[----:B---3--:R-:W-:Y:S02]  /*5730*/  @!P1 MOV R75, R14 ;  /* 0x0000000e004b9202 */ /* 0x008fe40000000f00 */
[----:B------:R-:W-:-:S02]  /*5740*/  @!P1 MOV R32, R15 ;  /* 0x0000000f00209202 */ /* 0x000fc40000000f00 */
[----:B------:R-:W-:Y:S02]  /*5750*/  @!P3 MOV R31, R10 ;  /* 0x0000000a001fb202 */ /* 0x000fe40000000f00 */
[----:B------:R-:W-:Y:S01]  /*5760*/  @!P2 MOV R74, R12 ;  /* 0x0000000c004aa202 */ /* 0x000fe20000000f00 */
[----:B------:R-:W-:Y:S01]  /*5770*/  @!P3 IMAD.MOV.U32 R30, RZ, RZ, R11 ;  /* 0x000000ffff1eb224 */ /* 0x000fe200078e000b */
[C---:B------:R-:W-:Y:S01]  /*5780*/  LOP3.LUT P0, RZ, R121.reuse, 0x200, RZ, 0xc0, !PT ;  /* 0x0000020079ff7812 */ /* 0x040fe2000780c0ff */
[----:B------:R2:W-:Y:S01]  /*5790*/  STL.64 [R1+0x128], R10 ;  /* 0x0001280a01007387 */ /* 0x0005e20000100a00 */
[----:B0-----:R-:W-:Y:S02]  /*57a0*/  CS2R R8, SRZ ;  /* 0x0000000000087805 */ /* 0x001fe4000001ff00 */
[----:B----4-:R-:W-:Y:S02]  /*57b0*/  CS2R R2, SRZ ;  /* 0x0000000000027805 */ /* 0x010fe4000001ff00 */
[----:B-1----:R-:W-:Y:S01]  /*57c0*/  CS2R R26, SRZ ;  /* 0x00000000001a7805 */ /* 0x002fe2000001ff00 */
[----:B------:R0:W-:Y:S04]  /*57d0*/  STL.64 [R1+0x140], R16 ;  /* 0x0001401001007387 */ /* 0x0001e80000100a00 */
[----:B------:R1:W-:Y:S04]  /*57e0*/  STL.64 [R1+0x138], R14 ;  /* 0x0001380e01007387 */ /* 0x0003e80000100a00 */
[----:B------:R-:W3:Y:S01]  /*57f0*/  @!P0 LDG.E.64 R24, desc[UR14][R86.64] ;  /* 0x0000000e56188981 */ /* 0x000ee2000c1e1b00 */
[----:B------:R-:W-:-:S03]  /*5800*/  LOP3.LUT P1, RZ, R121, 0x400, RZ, 0xc0, !PT ;  /* 0x0000040079ff7812 */ /* 0x000fc6000782c0ff */
[----:B------:R4:W-:Y:S01]  /*5810*/  STL [R1+0x314], R31 ;  /* 0x0003141f01007387 */ /* 0x0009e20000100800 */
[----:B------:R-:W-:Y:S02]  /*5820*/  LOP3.LUT P3, RZ, R121, 0x1000, RZ, 0xc0, !PT ;  /* 0x0000100079ff7812 */ /* 0x000fe4000786c0ff */
[----:B--2---:R-:W-:Y:S02]  /*5830*/  CS2R R10, SRZ ;  /* 0x00000000000a7805 */ /* 0x004fe4000001ff00 */
[----:B0-----:R-:W-:Y:S02]  /*5840*/  CS2R R16, SRZ ;  /* 0x0000000000107805 */ /* 0x001fe4000001ff00 */
[----:B-1----:R-:W-:Y:S01]  /*5850*/  CS2R R14, SRZ ;  /* 0x00000000000e7805 */ /* 0x002fe2000001ff00 */
[----:B------:R0:W-:Y:S04]  /*5860*/  STL.64 [R1+0x130], R12 ;  /* 0x0001300c01007387 */ /* 0x0001e80000100a00 */
[----:B------:R-:W2:Y:S01]  /*5870*/  @!P5 LDG.E.64 R64, desc[UR14][R116.64] ;  /* 0x0000000e7440d981 */ /* 0x000ea2000c1e1b00 */
[----:B----4-:R-:W-:-:S02]  /*5880*/  HFMA2 R31, -RZ, RZ, 0, 0 ;  /* 0x00000000ff1f7431 */ /* 0x010fc400000001ff */
[----:B------:R-:W-:Y:S01]  /*5890*/  @!P2 IMAD.MOV.U32 R31, RZ, RZ, R13 ;  /* 0x000000ffff1fa224 */ /* 0x000fe200078e000d */
[----:B------:R-:W-:Y:S01]  /*58a0*/  LOP3.LUT P2, RZ, R121, 0x800, RZ, 0xc0, !PT ;  /* 0x0000080079ff7812 */ /* 0x000fe2000784c0ff */
[----:B------:R-:W4:Y:S04]  /*58b0*/  @!P1 LDG.E.64 R22, desc[UR14][R84.64] ;  /* 0x0000000e54169981 */ /* 0x000f28000c1e1b00 */
[----:B------:R1:W2:Y:S01]  /*58c0*/  @!P3 LDG.E.64 R18, desc[UR14][R80.64] ;  /* 0x0000000e5012b981 */ /* 0x0002a2000c1e1b00 */
[----:B------:R-:W-:Y:S02]  /*58d0*/  SHF.R.S32.HI R69, RZ, 0x1f, R68 ;  /* 0x0000001fff457819 */ /* 0x000fe40000011444 */
[----:B------:R-:W-:Y:S01]  /*58e0*/  SHF.R.S32.HI R71, RZ, 0x1f, R70 ;  /* 0x0000001fff477819 */ /* 0x000fe20000011446 */
[----:B------:R-:W2:Y:S04]  /*58f0*/  LDL R123, [R1+0x230] ;  /* 0x00023000017b7983 */ /* 0x000ea80000100800 */
[----:B------:R0:W2:Y:S01]  /*5900*/  @!P2 LDG.E.64 R20, desc[UR14][R82.64] ;  /* 0x0000000e5214a981 */ /* 0x0000a2000c1e1b00 */
[----:B-1----:R-:W-:-:S03]  /*5910*/  HFMA2 R81, -RZ, RZ, 0, 0 ;  /* 0x00000000ff517431 */ /* 0x002fc600000001ff */
[----:B------:R-:W2:Y:S04]  /*5920*/  LDL R7, [R1+0x240] ;  /* 0x0002400001077983 */ /* 0x000ea80000100800 */
[----:B------:R-:W2:Y:S01]  /*5930*/  LDL R4, [R1+0x248] ;  /* 0x0002480001047983 */ /* 0x000ea20000100800 */
[----:B0-----:R-:W-:-:S03]  /*5940*/  HFMA2 R83, -RZ, RZ, 0, 0 ;  /* 0x00000000ff537431 */ /* 0x001fc600000001ff */
[----:B------:R-:W2:Y:S04]  /*5950*/  @!P6 LDG.E.64 R60, desc[UR14][R118.64] ;  /* 0x0000000e763ce981 */ /* 0x000ea8000c1e1b00 */
[----:B------:R-:W2:Y:S04]  /*5960*/  LDL R86, [R1+0x2fc] ;  /* 0x0002fc0001567983 */ /* 0x000ea80000100800 */
[----:B------:R-:W2:Y:S01]  /*5970*/  LDL R87, [R1+0x2dc] ;  /* 0x0002dc0001577983 */ /* 0x000ea20000100800 */
[----:B---3--:R-:W-:Y:S01]  /*5980*/  @!P0 MOV R79, R24 ;  /* 0x00000018004f8202 */ /* 0x008fe20000000f00 */
[----:B------:R-:W-:Y:S01]  /*5990*/  @!P0 IMAD.MOV.U32 R37, RZ, RZ, R25 ;  /* 0x000000ffff258224 */ /* 0x000fe200078e0019 */
[----:B------:R-:W-:-:S02]  /*59a0*/  LOP3.LUT P0, RZ, R121, 0x20, RZ, 0xc0, !PT ;  /* 0x0000002079ff7812 */ /* 0x000fc4000780c0ff */
[----:B------:R-:W-:Y:S01]  /*59b0*/  CS2R R12, SRZ ;  /* 0x00000000000c7805 */ /* 0x000fe2000001ff00 */
[----:B------:R-:W-:Y:S04]  /*59c0*/  STL.64 [R1+0x160], R24 ;  /* 0x0001601801007387 */ /* 0x000fe80000100a00 */
[----:B------:R-:W3:Y:S04]  /*59d0*/  LDL R118, [R1+0x280] ;  /* 0x0002800001767983 */ /* 0x000ee80000100800 */
[----:B------:R-:W3:Y:S04]  /*59e0*/  @!P4 LDG.E.64 R12, desc[UR14][R96.64] ;  /* 0x0000000e600cc981 */ /* 0x000ee8000c1e1b00 */
[----:B------:R-:W3:Y:S01]  /*59f0*/  @!P0 LDG.E.64 R10, desc[UR14][R94.64] ;  /* 0x0000000e5e0a8981 */ /* 0x000ee2000c1e1b00 */
[----:B----4-:R-:W-:Y:S01]  /*5a00*/  @!P1 MOV R81, R22 ;  /* 0x0000001600519202 */ /* 0x010fe20000000f00 */
[----:B------:R-:W-:Y:S01]  /*5a10*/  @!P1 IMAD.MOV.U32 R36, RZ, RZ, R23 ;  /* 0x000000ffff249224 */ /* 0x000fe200078e0017 */
[----:B------:R-:W-:Y:S01]  /*5a20*/  LOP3.LUT P1, RZ, R121, 0x40, RZ, 0xc0, !PT ;  /* 0x0000004079ff7812 */ /* 0x000fe2000782c0ff */
[----:B------:R-:W-:Y:S01]  /*5a30*/  STL.64 [R1+0x158], R22 ;  /* 0x0001581601007387 */ /* 0x000fe20000100a00 */
[----:B--2---:R-:W-:Y:S01]  /*5a40*/  @!P3 MOV R73, R18 ;  /* 0x000000120049b202 */ /* 0x004fe20000000f00 */
[----:B------:R-:W-:-:S02]  /*5a50*/  @!P3 IMAD.MOV.U32 R34, RZ, RZ, R19 ;  /* 0x000000ffff22b224 */ /* 0x000fc400078e0013 */
[----:B------:R0:W-:Y:S04]  /*5a60*/  STL.64 [R1+0x148], R18 ;  /* 0x0001481201007387 */ /* 0x0001e80000100a00 */
[----:B------:R-:W-:Y:S01]  /*5a70*/  STL.64 [R1+0x1d8], R64 ;  /* 0x0001d84001007387 */ /* 0x000fe20000100a00 */
[----:B------:R-:W-:Y:S01]  /*5a80*/  @!P2 MOV R83, R20 ;  /* 0x000000140053a202 */ /* 0x000fe20000000f00 */
[----:B------:R-:W-:Y:S01]  /*5a90*/  @!P2 IMAD.MOV.U32 R35, RZ, RZ, R21 ;  /* 0x000000ffff23a224 */ /* 0x000fe200078e0015 */
[C---:B------:R-:W-:Y:S01]  /*5aa0*/  LOP3.LUT P2, RZ, R121.reuse, 0x80, RZ, 0xc0, !PT ;  /* 0x0000008079ff7812 */ /* 0x040fe2000784c0ff */
[----:B------:R-:W2:Y:S01]  /*5ab0*/  @!P1 LDG.E.64 R8, desc[UR14][R92.64] ;  /* 0x0000000e5c089981 */ /* 0x000ea2000c1e1b00 */
[----:B------:R-:W-:-:S03]  /*5ac0*/  LOP3.LUT P3, RZ, R121, 0x100, RZ, 0xc0, !PT ;  /* 0x0000010079ff7812 */ /* 0x000fc6000786c0ff */
[----:B------:R1:W-:Y:S01]  /*5ad0*/  STL.64 [R1+0x150], R20 ;  /* 0x0001501401007387 */ /* 0x0003e20000100a00 */
[----:B0-----:R-:W-:Y:S02]  /*5ae0*/  CS2R R18, SRZ ;  /* 0x0000000000127805 */ /* 0x001fe4000001ff00 */
[----:B------:R-:W-:Y:S01]  /*5af0*/  CS2R R24, SRZ ;  /* 0x0000000000187805 */ /* 0x000fe2000001ff00 */
[----:B------:R-:W4:Y:S04]  /*5b00*/  LDL R119, [R1+0x218] ;  /* 0x0002180001777983 */ /* 0x000f280000100800 */
[----:B------:R-:W4:Y:S04]  /*5b10*/  @!P2 LDG.E.64 R2, desc[UR14][R90.64] ;  /* 0x0000000e5a02a981 */ /* 0x000f28000c1e1b00 */
[----:B------:R-:W4:Y:S01]  /*5b20*/  @!P3 LDG.E.64 R26, desc[UR14][R88.64] ;  /* 0x0000000e581ab981 */ /* 0x000f22000c1e1b00 */
[----:B-1----:R-:W-:-:S03]  /*5b30*/  CS2R R20, SRZ ;  /* 0x0000000000147805 */ /* 0x002fc6000001ff00 */
[----:B------:R-:W4:Y:S04]  /*5b40*/  LDL R116, [R1+0x284] ;  /* 0x0002840001747983 */ /* 0x000f280000100800 */
        /* <DEDUP_REMOVED lines=9> */
[----:B------:R-:W4:Y:S01]  /*5be0*/  LDL R77, [R1+0x314] ;  /* 0x00031400014d7983 */ /* 0x000f220000100800 */
[----:B---3--:R-:W-:-:S02]  /*5bf0*/  @!P0 MOV R44, R10 ;  /* 0x0000000a002c8202 */ /* 0x008fc40000000f00 */
[----:B------:R-:W-:Y:S02]  /*5c00*/  @!P0 MOV R45, R11 ;  /* 0x0000000b002d8202 */ /* 0x000fe40000000f00 */
[----:B------:R-:W-:Y:S02]  /*5c10*/  CS2R R22, SRZ ;  /* 0x0000000000167805 */ /* 0x000fe4000001ff00 */
[C---:B------:R-:W-:Y:S01]  /*5c20*/  LOP3.LUT P0, RZ, R121.reuse, 0x1, RZ, 0xc0, !PT ;  /* 0x0000000179ff7812 */ /* 0x040fe2000780c0ff */
[----:B------:R-:W-:Y:S01]  /*5c30*/  @!P4 IMAD.MOV.U32 R46, RZ, RZ, R12 ;  /* 0x000000ffff2ec224 */ /* 0x000fe200078e000c */
[----:B------:R-:W-:Y:S01]  /*5c40*/  @!P4 MOV R47, R13 ;  /* 0x0000000d002fc202 */ /* 0x000fe20000000f00 */
[----:B------:R-:W-:Y:S04]  /*5c50*/  STL.64 [R1+0x180], R10 ;  /* 0x0001800a01007387 */ /* 0x000fe80000100a00 */
[----:B------:R-:W-:Y:S04]  /*5c60*/  STL.64 [R1+0x188], R12 ;  /* 0x0001880c01007387 */ /* 0x000fe80000100a00 */
[----:B------:R-:W3:Y:S04]  /*5c70*/  LDL R92, [R1+0x2f0] ;  /* 0x0002f000015c7983 */ /* 0x000ee80000100800 */
[----:B------:R-:W3:Y:S01]  /*5c80*/  @!P0 LDG.E.64 R20, desc[UR14][R104.64] ;  /* 0x0000000e68148981 */ /* 0x000ee2000c1e1b00 */
[----:B--2---:R-:W-:Y:S01]  /*5c90*/  @!P1 MOV R43, R8 ;  /* 0x00000008002b9202 */ /* 0x004fe20000000f00 */
[----:B------:R-:W-:Y:S01]  /*5ca0*/  @!P1 IMAD.MOV.U32 R42, RZ, RZ, R9 ;  /* 0x000000ffff2a9224 */ /* 0x000fe200078e0009 */
[----:B------:R-:W-:Y:S01]  /*5cb0*/  LOP3.LUT P1, RZ, R121, 0x2, RZ, 0xc0, !PT ;  /* 0x0000000279ff7812 */ /* 0x000fe2000782c0ff */
[----:B------:R-:W-:Y:S04]  /*5cc0*/  STL.64 [R1+0x178], R8 ;  /* 0x0001780801007387 */ /* 0x000fe80000100a00 */
[----:B------:R-:W2:Y:S01]  /*5cd0*/  LDL R93, [R1+0x2d4] ;  /* 0x0002d400015d7983 */ /* 0x000ea20000100800 */
[----:B----4-:R-:W-:Y:S01]  /*5ce0*/  @!P2 IMAD.MOV.U32 R41, RZ, RZ, R2 ;  /* 0x000000ffff29a224 */ /* 0x010fe200078e0002 */
[----:B------:R-:W-:-:S02]  /*5cf0*/  @!P2 MOV R40, R3 ;  /* 0x000000030028a202 */ /* 0x000fc40000000f00 */
[C---:B------:R-:W-:Y:S01]  /*5d00*/  LOP3.LUT P2, RZ, R121.reuse, 0x4, RZ, 0xc0, !PT ;  /* 0x0000000479ff7812 */ /* 0x040fe2000784c0ff */
[----:B------:R0:W-:Y:S04]  /*5d10*/  STL.64 [R1+0x168], R26 ;  /* 0x0001681a01007387 */ /* 0x0001e80000100a00 */
[----:B------:R-:W4:Y:S01]  /*5d20*/  @!P1 LDG.E.64 R18, desc[UR14][R102.64] ;  /* 0x0000000e66129981 */ /* 0x000f22000c1e1b00 */
[----:B------:R-:W-:Y:S02]  /*5d30*/  @!P3 MOV R38, R26 ;  /* 0x0000001a0026b202 */ /* 0x000fe40000000f00 */
[----:B------:R-:W-:Y:S01]  /*5d40*/  @!P3 MOV R39, R27 ;  /* 0x0000001b0027b202 */ /* 0x000fe20000000f00 */
[----:B------:R1:W-:Y:S04]  /*5d50*/  STL.64 [R1+0x170], R2 ;  /* 0x0001700201007387 */ /* 0x0003e80000100a00 */
[----:B------:R-:W2:Y:S01]  /*5d60*/  @!P2 LDG.E.64 R16, desc[UR14][R100.64] ;  /* 0x0000000e6410a981 */ /* 0x000ea2000c1e1b00 */
[----:B------:R-:W-:-:S02]  /*5d70*/  LOP3.LUT P3, RZ, R121, 0x8, RZ, 0xc0, !PT ;  /* 0x0000000879ff7812 */ /* 0x000fc4000786c0ff */
[----:B0-----:R-:W-:Y:S02]  /*5d80*/  CS2R R26, SRZ ;  /* 0x00000000001a7805 */ /* 0x001fe4000001ff00 */
[C---:B------:R-:W-:Y:S01]  /*5d90*/  LOP3.LUT P4, RZ, R0.reuse, 0x4000000, RZ, 0xc0, !PT ;  /* 0x0400000000ff7812 */ /* 0x040fe2000788c0ff */
[----:B------:R-:W2:Y:S04]  /*5da0*/  LDL R104, [R1+0x288] ;  /* 0x0002880001687983 */ /* 0x000ea80000100800 */
[----:B------:R-:W2:Y:S04]  /*5db0*/  LDL R105, [R1+0x2b8] ;  /* 0x0002b80001697983 */ /* 0x000ea80000100800 */
[----:B------:R-:W2:Y:S04]  /*5dc0*/  LDL R102, [R1+0x2a0] ;  /* 0x0002a00001667983 */ /* 0x000ea80000100800 */
[----:B------:R-:W2:Y:S04]  /*5dd0*/  @!P3 LDG.E.64 R14, desc[UR14][R98.64] ;  /* 0x0000000e620eb981 */ /* 0x000ea8000c1e1b00 */
[----:B------:R-:W2:Y:S04]  /*5de0*/  @!P4 LDG.E.64 R62, desc[UR14][R114.64] ;  /* 0x0000000e723ec981 */ /* 0x000ea8000c1e1b00 */
[----:B------:R-:W2:Y:S04]  /*5df0*/  LDL R103, [R1+0x2c4] ;  /* 0x0002c40001677983 */ /* 0x000ea80000100800 */
[----:B------:R-:W2:Y:S04]  /*5e00*/  LDL R90, [R1+0x2f4] ;  /* 0x0002f400015a7983 */ /* 0x000ea80000100800 */
[----:B------:R-:W2:Y:S04]  /*5e10*/  LDL R91, [R1+0x2d0] ;  /* 0x0002d000015b7983 */ /* 0x000ea80000100800 */
[----:B------:R-:W2:Y:S04]  /*5e20*/  LDL R88, [R1+0x2f8] ;  /* 0x0002f80001587983 */ /* 0x000ea80000100800 */
[----:B------:R-:W2:Y:S01]  /*5e30*/  LDL R89, [R1+0x2e0] ;  /* 0x0002e00001597983 */ /* 0x000ea20000100800 */
[----:B---3--:R-:W-:Y:S01]  /*5e40*/  @!P0 MOV R55, R20 ;  /* 0x0000001400378202 */ /* 0x008fe20000000f00 */
[----:B------:R-:W-:Y:S01]  /*5e50*/  @!P0 IMAD.MOV.U32 R54, RZ, RZ, R21 ;  /* 0x000000ffff368224 */ /* 0x000fe200078e0015 */
[----:B------:R-:W-:Y:S01]  /*5e60*/  LOP3.LUT P0, RZ, R0, 0x400000, RZ, 0xc0, !PT ;  /* 0x0040000000ff7812 */ /* 0x000fe2000780c0ff */
[----:B----4-:R-:W-:-:S12]  /*5e70*/  @!P1 IMAD.MOV.U32 R52, RZ, RZ, R18 ;  /* 0x000000ffff349224 */ /* 0x010fd800078e0012 */
[----:B------:R-:W3:Y:S01]  /*5e80*/  @!P0 LDG.E.64 R22, desc[UR14][R106.64] ;  /* 0x0000000e6a168981 */ /* 0x000ee2000c1e1b00 */
[----:B------:R-:W-:Y:S02]  /*5e90*/  @!P1 MOV R53, R19 ;  /* 0x0000001300359202 */ /* 0x000fe40000000f00 */
[C---:B------:R-:W-:Y:S02]  /*5ea0*/  LOP3.LUT P1, RZ, R0.reuse, 0x800000, RZ, 0xc0, !PT ;  /* 0x0080000000ff7812 */ /* 0x040fe4000782c0ff */
[----:B-1----:R-:W-:Y:S01]  /*5eb0*/  CS2R R2, SRZ ;  /* 0x0000000000027805 */ /* 0x002fe2000001ff00 */
[----:B------:R-:W-:Y:S01]  /*5ec0*/  STL.64 [R1+0x1a0], R18 ;  /* 0x0001a01201007387 */ /* 0x000fe20000100a00 */
[----:B--2---:R-:W-:Y:S02]  /*5ed0*/  @!P2 MOV R50, R16 ;  /* 0x000000100032a202 */ /* 0x004fe40000000f00 */
[----:B------:R-:W-:Y:S01]  /*5ee0*/  @!P2 MOV R51, R17 ;  /* 0x000000110033a202 */ /* 0x000fe20000000f00 */
[----:B------:R0:W-:Y:S01]  /*5ef0*/  STL.64 [R1+0x198], R16 ;  /* 0x0001981001007387 */ /* 0x0001e20000100a00 */
[----:B------:R-:W-:-:S03]  /*5f00*/  LOP3.LUT P2, RZ, R0, 0x1000000, RZ, 0xc0, !PT ;  /* 0x0100000000ff7812 */ /* 0x000fc6000784c0ff */
[----:B------:R-:W-:Y:S04]  /*5f10*/  STL.64 [R1+0x1a8], R20 ;  /* 0x0001a81401007387 */ /* 0x000fe80000100a00 */
[----:B------:R-:W2:Y:S04]  /*5f20*/  @!P1 LDG.E.64 R24, desc[UR14][R108.64] ;  /* 0x0000000e6c189981 */ /* 0x000ea8000c1e1b00 */
[----:B------:R-:W4:Y:S04]  /*5f30*/  LDL R114, [R1+0x28c] ;  /* 0x00028c0001727983 */ /* 0x000f280000100800 */
[----:B------:R-:W4:Y:S01]  /*5f40*/  @!P2 LDG.E.64 R26, desc[UR14][R110.64] ;  /* 0x0000000e6e1aa981 */ /* 0x000f22000c1e1b00 */
[----:B------:R-:W-:Y:S01]  /*5f50*/  @!P3 MOV R48, R14 ;  /* 0x0000000e0030b202 */ /* 0x000fe20000000f00 */
[----:B------:R-:W-:Y:S01]  /*5f60*/  @!P3 IMAD.MOV.U32 R49, RZ, RZ, R15 ;  /* 0x000000ffff31b224 */ /* 0x000fe200078e000f */
[----:B------:R-:W-:Y:S01]  /*5f70*/  LOP3.LUT P3, RZ, R0, 0x2000000, RZ, 0xc0, !PT ;  /* 0x0200000000ff7812 */ /* 0x000fe2000786c0ff */
[----:B------:R1:W-:Y:S01]  /*5f80*/  STL.64 [R1+0x190], R14 ;  /* 0x0001900e01007387 */ /* 0x0003e20000100a00 */
[----:B0-----:R-:W-:-:S03]  /*5f90*/  IADD3 R16, PT, PT, R120, 0x1e8, RZ ;  /* 0x000001e878107810 */ /* 0x001fc60007ffe0ff */
[----:B------:R-:W-:Y:S04]  /*5fa0*/  STL.64 [R1+0x1d0], R62 ;  /* 0x0001d03e01007387 */ /* 0x000fe80000100a00 */
[----:B------:R-:W4:Y:S04]  /*5fb0*/  LDL R0, [R1+0x258] ;  /* 0x0002580001007983 */ /* 0x000f280000100800 */
[----:B------:R-:W4:Y:S04]  /*5fc0*/  @!P3 LDG.E.64 R58, desc[UR14][R112.64] ;  /* 0x0000000e703ab981 */ /* 0x000f28000c1e1b00 */
        /* <DEDUP_REMOVED lines=10> */
[----:B---3--:R-:W-:-:S03]  /*6070*/  @!P0 MOV R57, R22 ;  /* 0x0000001600398202 */ /* 0x008fc60000000f00 */
[----:B------:R-:W-:Y:S01]  /*6080*/  STL.64 [R1+0x1b0], R22 ;  /* 0x0001b01601007387 */ /* 0x000fe20000100a00 */
[----:B------:R-:W-:Y:S02]  /*6090*/  @!P0 MOV R56, R23 ;  /* 0x0000001700388202 */ /* 0x000fe40000000f00 */
[----:B------:R-:W-:Y:S01]  /*60a0*/  ISETP.GE.U32.AND P0, PT, R68, UR18, PT ;  /* 0x0000001244007c0c */ /* 0x000fe2000bf06070 */
[----:B------:R-:W3:Y:S03]  /*60b0*/  LDL R110, [R1+0x298] ;  /* 0x00029800016e7983 */ /* 0x000ee60000100800 */
[----:B------:R-:W-:Y:S01]  /*60c0*/  ISETP.GE.AND.EX P0, PT, R69, UR19, PT, P0 ;  /* 0x0000001345007c0c */ /* 0x000fe2000bf06300 */
[----:B------:R-:W3:Y:S01]  /*60d0*/  LDL R111, [R1+0x21c] ;  /* 0x00021c00016f7983 */ /* 0x000ee20000100800 */
[----:B--2---:R-:W-:Y:S02]  /*60e0*/  @!P1 MOV R3, R24 ;  /* 0x0000001800039202 */ /* 0x004fe40000000f00 */
[----:B------:R-:W-:-:S09]  /*60f0*/  @!P1 MOV R2, R25 ;  /* 0x0000001900029202 */ /* 0x000fd20000000f00 */
[----:B------:R-:W0:Y:S01]  /*6100*/  @!P0 LDC.64 R66, c[0x0][0x3e0] ;  /* 0x0000f800ff428b82 */ /* 0x000e220000000a00 */
[----:B----4-:R2:W-:Y:S07]  /*6110*/  STL.64 [R1+0x1c0], R26 ;  /* 0x0001c01a01007387 */ /* 0x0105ee0000100a00 */
[----:B------:R-:W4:Y:S01]  /*6120*/  @!P0 LDC.64 R8, c[0x0][0x390] ;  /* 0x0000e400ff088b82 */ /* 0x000f220000000a00 */
[----:B------:R-:W-:Y:S01]  /*6130*/  ISETP.GE.U32.AND P1, PT, R70, UR18, PT ;  /* 0x0000001246007c0c */ /* 0x000fe2000bf26070 */
[----:B------:R-:W-:Y:S01]  /*6140*/  @!P0 IMAD.MOV.U32 R10, RZ, RZ, R6 ;  /* 0x000000ffff0a8224 */ /* 0x000fe200078e0006 */
[----:B------:R-:W-:-:S02]  /*6150*/  @!P0 MOV R11, R5 ;  /* 0x00000005000b8202 */ /* 0x000fc40000000f00 */
[----:B-1----:R-:W-:Y:S02]  /*6160*/  CS2R R14, SRZ ;  /* 0x00000000000e7805 */ /* 0x002fe4000001ff00 */
[----:B------:R-:W-:Y:S01]  /*6170*/  ISETP.GE.AND.EX P1, PT, R71, UR19, PT, P1 ;  /* 0x0000001347007c0c */ /* 0x000fe2000bf26310 */
[----:B------:R1:W-:Y:S04]  /*6180*/  STL.64 [R1+0x1b8], R24 ;  /* 0x0001b81801007387 */ /* 0x0003e80000100a00 */
[----:B------:R-:W3:Y:S04]  /*6190*/  LDL R112, [R1+0x294] ;  /* 0x0002940001707983 */ /* 0x000ee80000100800 */
[----:B------:R-:W3:Y:S01]  /*61a0*/  LDL R113, [R1+0x27c] ;  /* 0x00027c0001717983 */ /* 0x000ee20000100800 */
[----:B0-----:R-:W-:-:S02]  /*61b0*/  @!P0 IMAD R12, R69, R66, RZ ;  /* 0x00000042450c8224 */ /* 0x001fc400078e02ff */
[----:B------:R-:W-:-:S04]  /*61c0*/  @!P0 IMAD.WIDE.U32 R10, R68, R66, R10 ;  /* 0x00000042440a8225 */ /* 0x000fc800078e000a */
[----:B------:R-:W-:Y:S01]  /*61d0*/  @!P0 IMAD R12, R68, R67, R12 ;  /* 0x00000043440c8224 */ /* 0x000fe200078e020c */
[----:B------:R-:W-:Y:S02]  /*61e0*/  CS2R R66, SRZ ;  /* 0x0000000000427805 */ /* 0x000fe4000001ff00 */
[----:B------:R-:W-:Y:S01]  /*61f0*/  @!P2 IMAD.MOV.U32 R66, RZ, RZ, R26 ;  /* 0x000000ffff42a224 */ /* 0x000fe200078e001a */
[----:B------:R-:W-:Y:S02]  /*6200*/  @!P2 MOV R67, R27 ;  /* 0x0000001b0043a202 */ /* 0x000fe40000000f00 */
[----:B------:R-:W-:Y:S02]  /*6210*/  CS2R R68, SRZ ;  /* 0x0000000000447805 */ /* 0x000fe4000001ff00 */
[----:B------:R-:W-:Y:S01]  /*6220*/  @!P0 IADD3 R12, PT, PT, R11, R12, RZ ;  /* 0x0000000c0b0c8210 */ /* 0x000fe20007ffe0ff */
[----:B--2---:R-:W2:Y:S01]  /*6230*/  LDL R26, [R1+0x224] ;  /* 0x00022400011a7983 */ /* 0x004ea20000100800 */
[----:B----4-:R-:W-:-:S03]  /*6240*/  @!P0 LEA R8, P2, R10, R8, 0x2 ;  /* 0x000000080a088211 */ /* 0x010fc600078410ff */
[----:B------:R-:W4:Y:S01]  /*6250*/  LDL R27, [R1+0x228] ;  /* 0x00022800011b7983 */ /* 0x000f220000100800 */
[----:B------:R-:W-:Y:S02]  /*6260*/  @!P0 LEA.HI.X R9, R10, R9, R12, 0x2, P2 ;  /* 0x000000090a098211 */ /* 0x000fe400010f140c */
[----:B------:R-:W0:Y:S01]  /*6270*/  @!P1 LDC.64 R12, c[0x0][0x3e0] ;  /* 0x0000f800ff0c9b82 */ /* 0x000e220000000a00 */
[----:B------:R-:W-:Y:S01]  /*6280*/  @!P1 MOV R10, R6 ;  /* 0x00000006000a9202 */ /* 0x000fe20000000f00 */
[----:B------:R-:W-:Y:S01]  /*6290*/  @!P1 IMAD.MOV.U32 R11, RZ, RZ, R5 ;  /* 0x000000ffff0b9224 */ /* 0x000fe200078e0005 */
[----:B------:R-:W-:Y:S01]  /*62a0*/  ISETP.GE.U32.AND P2, PT, R16, UR18, PT ;  /* 0x0000001210007c0c */ /* 0x000fe2000bf46070 */
[----:B0-----:R-:W-:-:S04]  /*62b0*/  @!P1 IMAD R17, R71, R12, RZ ;  /* 0x0000000c47119224 */ /* 0x001fc800078e02ff */
[C---:B------:R-:W-:Y:S02]  /*62c0*/  @!P1 IMAD R17, R70.reuse, R13, R17 ;  /* 0x0000000d46119224 */ /* 0x040fe400078e0211 */
[----:B------:R-:W-:Y:S02]  /*62d0*/  @!P1 IMAD.WIDE.U32 R12, R70, R12, R10 ;  /* 0x0000000c460c9225 */ /* 0x000fe400078e000a */
[----:B------:R-:W0:Y:S01]  /*62e0*/  @!P1 LDC.64 R10, c[0x0][0x390] ;  /* 0x0000e400ff0a9b82 */ /* 0x000e220000000a00 */
[----:B------:R-:W-:-:S04]  /*62f0*/  SHF.R.S32.HI R70, RZ, 0x1f, R16 ;  /* 0x0000001fff467819 */ /* 0x000fc80000011410 */
[----:B------:R-:W-:Y:S01]  /*6300*/  ISETP.GE.AND.EX P2, PT, R70, UR19, PT, P2 ;  /* 0x0000001346007c0c */ /* 0x000fe2000bf46320 */
[----:B------:R-:W-:Y:S01]  /*6310*/  @!P3 IMAD.MOV.U32 R68, RZ, RZ, R58 ;  /* 0x000000ffff44b224 */ /* 0x000fe200078e003a */
[----:B------:R-:W-:Y:S02]  /*6320*/  @!P3 MOV R69, R59 ;  /* 0x0000003b0045b202 */ /* 0x000fe40000000f00 */
[----:B------:R-:W-:Y:S02]  /*6330*/  @!P1 IADD3 R17, PT, PT, R13, R17, RZ ;  /* 0x000000110d119210 */ /* 0x000fe40007ffe0ff */
[----:B0-----:R-:W-:-:S04]  /*6340*/  @!P1 LEA R10, P3, R12, R10, 0x2 ;  /* 0x0000000a0c0a9211 */ /* 0x001fc800078610ff */
[----:B------:R-:W-:-:S03]  /*6350*/  @!P1 LEA.HI.X R11, R12, R11, R17, 0x2, P3 ;  /* 0x0000000b0c0b9211 */ /* 0x000fc600018f1411 */
[----:B------:R-:W0:Y:S01]  /*6360*/  @!P2 LDC.64 R12, c[0x0][0x3e0] ;  /* 0x0000f800ff0cab82 */ /* 0x000e220000000a00 */
[----:B------:R-:W-:Y:S01]  /*6370*/  @!P2 MOV R18, R6 ;  /* 0x000000060012a202 */ /* 0x000fe20000000f00 */
[----:B------:R-:W-:Y:S02]  /*6380*/  @!P2 IMAD.MOV.U32 R19, RZ, RZ, R5 ;  /* 0x000000ffff13a224 */ /* 0x000fe400078e0005 */
[-C--:B0-----:R-:W-:Y:S02]  /*6390*/  @!P2 IMAD R20, R70, R12.reuse, RZ ;  /* 0x0000000c4614a224 */ /* 0x081fe400078e02ff */
[----:B------:R-:W-:-:S04]  /*63a0*/  @!P2 IMAD.WIDE.U32 R18, R16, R12, R18 ;  /* 0x0000000c1012a225 */ /* 0x000fc800078e0012 */
[----:B------:R-:W-:Y:S01]  /*63b0*/  @!P2 IMAD R20, R16, R13, R20 ;  /* 0x0000000d1014a224 */ /* 0x000fe200078e0214 */
[----:B------:R-:W-:Y:S01]  /*63c0*/  CS2R R16, SRZ ;  /* 0x0000000000107805 */ /* 0x000fe2000001ff00 */
[----:B------:R-:W0:Y:S01]  /*63d0*/  @!P2 LDC.64 R12, c[0x0][0x390] ;  /* 0x0000e400ff0cab82 */ /* 0x000e220000000a00 */
[----:B------:R-:W-:Y:S02]  /*63e0*/  @!P5 MOV R16, R64 ;  /* 0x000000400010d202 */ /* 0x000fe40000000f00 */
[----:B------:R-:W3:Y:S01]  /*63f0*/  LDL R64, [R1+0x234] ;  /* 0x0002340001407983 */ /* 0x000ee20000100800 */
[----:B------:R-:W-:-:S04]  /*6400*/  IADD3 R70, PT, PT, R120, 0x1f0, RZ ;  /* 0x000001f078467810 */ /* 0x000fc80007ffe0ff */
[----:B------:R-:W-:Y:S02]  /*6410*/  ISETP.GE.U32.AND P3, PT, R70, UR18, PT ;  /* 0x0000001246007c0c */ /* 0x000fe4000bf66070 */
[----:B------:R-:W-:-:S04]  /*6420*/  SHF.R.S32.HI R71, RZ, 0x1f, R70 ;  /* 0x0000001fff477819 */ /* 0x000fc80000011446 */
[----:B------:R-:W-:Y:S01]  /*6430*/  ISETP.GE.AND.EX P3, PT, R71, UR19, PT, P3 ;  /* 0x0000001347007c0c */ /* 0x000fe2000bf66330 */
[----:B------:R-:W-:Y:S01]  /*6440*/  @!P4 IMAD.MOV.U32 R15, RZ, RZ, R63 ;  /* 0x000000ffff0fc224 */ /* 0x000fe200078e003f */
[----:B------:R-:W-:Y:S02]  /*6450*/  @!P4 MOV R14, R62 ;  /* 0x0000003e000ec202 */ /* 0x000fe40000000f00 */
[----:B------:R-:W-:Y:S01]  /*6460*/  @!P2 IADD3 R20, PT, PT, R19, R20, RZ ;  /* 0x000000141314a210 */ /* 0x000fe20007ffe0ff */
[----:B------:R-:W-:Y:S01]  /*6470*/  @!P5 IMAD.MOV.U32 R17, RZ, RZ, R65 ;  /* 0x000000ffff11d224 */ /* 0x000fe200078e0041 */
[----:B------:R-:W-:Y:S01]  /*6480*/  IADD3 R120, PT, PT, R120, 0x1f8, RZ ;  /* 0x000001f878787810 */ /* 0x000fe20007ffe0ff */
[----:B------:R-:W3:Y:S01]  /*6490*/  LDL R62, [R1+0x254] ;  /* 0x00025400013e7983 */ /* 0x000ee20000100800 */
[----:B0-----:R-:W-:-:S03]  /*64a0*/  @!P2 LEA R12, P4, R18, R12, 0x2 ;  /* 0x0000000c120ca211 */ /* 0x001fc600078810ff */
[----:B------:R-:W3:Y:S02]  /*64b0*/  LDL R63, [R1+0x25c] ;  /* 0x00025c00013f7983 */ /* 0x000ee40000100800 */
[----:B-1----:R-:W0:Y:S01]  /*64c0*/  @!P3 LDC.64 R24, c[0x0][0x390] ;  /* 0x0000e400ff18bb82 */ /* 0x002e220000000a00 */
[----:B------:R-:W-:Y:S01]  /*64d0*/  @!P2 LEA.HI.X R13, R18, R13, R20, 0x2, P4 ;  /* 0x0000000d120da211 */ /* 0x000fe200020f1414 */
[----:B------:R-:W-:Y:S01]  /*64e0*/  @!P3 IMAD.MOV.U32 R19, RZ, RZ, R5 ;  /* 0x000000ffff13b224 */ /* 0x000fe200078e0005 */
[----:B------:R1:W-:Y:S04]  /*64f0*/  STL.64 [R1+0x1c8], R58 ;  /* 0x0001c83a01007387 */ /* 0x0003e80000100a00 */
[----:B------:R-:W3:Y:S01]  /*6500*/  LDL R65, [R1+0x26c] ;  /* 0x00026c0001417983 */ /* 0x000ee20000100800 */
[----:B------:R-:W0:Y:S01]  /*6510*/  @!P3 LDC.64 R20, c[0x0][0x3e0] ;  /* 0x0000f800ff14bb82 */ /* 0x000e220000000a00 */
[----:B------:R-:W-:-:S02]  /*6520*/  @!P3 MOV R18, R6 ;  /* 0x000000060012b202 */ /* 0x000fc40000000f00 */
[----:B------:R-:W-:Y:S01]  /*6530*/  ISETP.GE.U32.AND P4, PT, R120, UR18, PT ;  /* 0x0000001278007c0c */ /* 0x000fe2000bf86070 */
[----:B-1----:R-:W3:Y:S04]  /*6540*/  LDL R58, [R1+0x264] ;  /* 0x00026400013a7983 */ /* 0x002ee80000100800 */
[----:B------:R-:W3:Y:S01]  /*6550*/  LDL R59, [R1+0x268] ;  /* 0x00026800013b7983 */ /* 0x000ee20000100800 */
[----:B0-----:R-:W-:-:S03]  /*6560*/  @!P3 IMAD R22, R71, R20, RZ ;  /* 0x000000144716b224 */ /* 0x001fc600078e02ff */
[----:B------:R-:W3:Y:S01]  /*6570*/  LDL R71, [R1+0x214] ;  /* 0x0002140001477983 */ /* 0x000ee20000100800 */
[C---:B------:R-:W-:Y:S02]  /*6580*/  @!P3 IMAD R22, R70.reuse, R21, R22 ;  /* 0x000000154616b224 */ /* 0x040fe400078e0216 */
[----:B------:R-:W-:Y:S01]  /*6590*/  @!P3 IMAD.WIDE.U32 R20, R70, R20, R18 ;  /* 0x000000144614b225 */ /* 0x000fe200078e0012 */
[----:B------:R-:W-:-:S04]  /*65a0*/  SHF.R.S32.HI R70, RZ, 0x1f, R120 ;  /* 0x0000001fff467819 */ /* 0x000fc80000011478 */
[----:B------:R-:W-:Y:S02]  /*65b0*/  ISETP.GE.AND.EX P4, PT, R70, UR19, PT, P4 ;  /* 0x0000001346007c0c */ /* 0x000fe4000bf86340 */
[----:B------:R-:W-:Y:S02]  /*65c0*/  @!P3 IADD3 R22, PT, PT, R21, R22, RZ ;  /* 0x000000161516b210 */ /* 0x000fe40007ffe0ff */
[----:B------:R-:W-:-:S04]  /*65d0*/  @!P3 LEA R24, P5, R20, R24, 0x2 ;  /* 0x000000181418b211 */ /* 0x000fc800078a10ff */
[----:B------:R-:W-:-:S05]  /*65e0*/  @!P3 LEA.HI.X R25, R20, R25, R22, 0x2, P5 ;  /* 0x000000191419b211 */ /* 0x000fca00028f1416 */
[----:B------:R-:W0:Y:S01]  /*65f0*/  @!P4 LDC.64 R22, c[0x0][0x3e0] ;  /* 0x0000f800ff16cb82 */ /* 0x000e220000000a00 */
[----:B------:R-:W-:Y:S01]  /*6600*/  @!P4 MOV R20, R6 ;  /* 0x000000060014c202 */ /* 0x000fe20000000f00 */
[----:B------:R-:W-:Y:S01]  /*6610*/  @!P4 IMAD.MOV.U32 R21, RZ, RZ, R5 ;  /* 0x000000ffff15c224 */ /* 0x000fe200078e0005 */
[----:B------:R-:W3:Y:S04]  /*6620*/  LDL R6, [R1+0x220] ;  /* 0x0002200001067983 */ /* 0x000ee80000100800 */
[----:B------:R-:W3:Y:S01]  /*6630*/  LDL R5, [R1+0x250] ;  /* 0x0002500001057983 */ /* 0x000ee20000100800 */
[----:B0-----:R-:W-:-:S04]  /*6640*/  @!P4 IMAD R70, R70, R22, RZ ;  /* 0x000000164646c224 */ /* 0x001fc800078e02ff */
[C---:B------:R-:W-:Y:S02]  /*6650*/  @!P4 IMAD R70, R120.reuse, R23, R70 ;  /* 0x000000177846c224 */ /* 0x040fe400078e0246 */
[----:B------:R-:W-:Y:S02]  /*6660*/  @!P4 IMAD.WIDE.U32 R22, R120, R22, R20 ;  /* 0x000000167816c225 */ /* 0x000fe400078e0014 */
[----:B------:R-:W0:Y:S01]  /*6670*/  @!P4 LDC.64 R20, c[0x0][0x390] ;  /* 0x0000e400ff14cb82 */ /* 0x000e220000000a00 */
[----:B------:R-:W3:Y:S02]  /*6680*/  LDL R120, [R1+0x278] ;  /* 0x0002780001787983 */ /* 0x000ee40000100800 */
[----:B------:R-:W-:Y:S02]  /*6690*/  @!P4 IADD3 R70, PT, PT, R23, R70, RZ ;  /* 0x000000461746c210 */ /* 0x000fe40007ffe0ff */
[----:B0-----:R-:W-:-:S04]  /*66a0*/  @!P4 LEA R20, P5, R22, R20, 0x2 ;  /* 0x000000141614c211 */ /* 0x001fc800078a10ff */
[----:B------:R-:W-:Y:S02]  /*66b0*/  @!P4 LEA.HI.X R21, R22, R21, R70, 0x2, P5 ;  /* 0x000000151615c211 */ /* 0x000fe400028f1446 */
[----:B------:R-:W-:Y:S01]  /*66c0*/  CS2R R22, SRZ ;  /* 0x0000000000167805 */ /* 0x000fe2000001ff00 */
[----:B------:R-:W3:Y:S05]  /*66d0*/  LDL R70, [R1+0x270] ;  /* 0x0002700001467983 */ /* 0x000eea0000100800 */
[----:B------:R0:W3:Y:S02]  /*66e0*/  @!P0 LDG.E.64 R22, desc[UR14][R8.64] ;  /* 0x0000000e08168981 */ /* 0x0000e4000c1e1b00 */
[----:B0-----:R-:W-:-:S06]  /*66f0*/  CS2R R8, SRZ ;  /* 0x0000000000087805 */ /* 0x001fcc000001ff00 */
[----:B------:R0:W3:Y:S02]  /*6700*/  @!P1 LDG.E.64 R8, desc[UR14][R10.64] ;  /* 0x0000000e0a089981 */ /* 0x0000e4000c1e1b00 */
[----:B0-----:R-:W-:-:S06]  /*6710*/  CS2R R10, SRZ ;  /* 0x00000000000a7805 */ /* 0x001fcc000001ff00 */
[----:B------:R0:W3:Y:S02]  /*6720*/  @!P2 LDG.E.64 R10, desc[UR14][R12.64] ;  /* 0x0000000e0c0aa981 */ /* 0x0000e4000c1e1b00 */
[----:B0-----:R-:W-:-:S06]  /*6730*/  CS2R R12, SRZ ;  /* 0x00000000000c7805 */ /* 0x001fcc000001ff00 */
[----:B------:R4:W3:Y:S01]  /*6740*/  @!P3 LDG.E.64 R12, desc[UR14][R24.64] ;  /* 0x0000000e180cb981 */ /* 0x0008e2000c1e1b00 */
[----:B--2---:R-:W-:-:S04]  /*6750*/  FMUL.FTZ R26, R26, R26 ;  /* 0x0000001a1a1a7220 */ /* 0x004fc80000410000 */
[----:B------:R-:W-:Y:S02]  /*6760*/  FFMA.FTZ R26, R123, R123, R26 ;  /* 0x0000007b7b1a7223 */ /* 0x000fe4000001001a */
[----:B------:R-:W2:Y:S01]  /*6770*/  LDL.LU R123, [R1+0x344] ;  /* 0x00034400017b7983 */ /* 0x000ea20000300800 */
[----:B----4-:R-:W-:Y:S01]  /*6780*/  FMUL.FTZ R24, R27, R27 ;  /* 0x0000001b1b187220 */ /* 0x010fe20000410000 */
[----:B------:R-:W-:Y:S02]  /*6790*/  FADD.FTZ R26, RZ, R26 ;  /* 0x0000001aff1a7221 */ /* 0x000fe40000010000 */
[----:B------:R-:W4:Y:S04]  /*67a0*/  LDL R25, [R1+0x22c] ;  /* 0x00022c0001197983 */ /* 0x000f280000100800 */
[----:B------:R-:W2:Y:S01]  /*67b0*/  LDL R27, [R1+0x260] ;  /* 0x00026000011b7983 */ /* 0x000ea20000100800 */
[----:B---3--:R-:W-:-:S04]  /*67c0*/  FFMA.FTZ R24, R64, R64, R24 ;  /* 0x0000004040187223 */ /* 0x008fc80000010018 */
[----:B------:R-:W-:Y:S02]  /*67d0*/  FADD.FTZ R24, R26, R24 ;  /* 0x000000181a187221 */ /* 0x000fe40000010000 */
[----:B------:R-:W3:Y:S04]  /*67e0*/  LDL R26, [R1+0x238] ;  /* 0x00023800011a7983 */ /* 0x000ee80000100800 */
[----:B------:R0:W-:Y:S04]  /*67f0*/  STL [R1+0x340], R64 ;  /* 0x0003404001007387 */ /* 0x0001e80000100800 */
[----:B0-----:R-:W2:Y:S04]  /*6800*/  LDL R64, [R1+0x24c] ;  /* 0x00024c0001407983 */ /* 0x001ea80000100800 */
[----:B------:R0:W-:Y:S01]  /*6810*/  STL [R1+0x338], R6 ;  /* 0x0003380601007387 */ /* 0x0001e20000100800 */
[----:B----4-:R-:W-:-:S04]  /*6820*/  FMUL.FTZ R25, R25, R25 ;  /* 0x0000001919197220 */ /* 0x010fc80000410000 */
[----:B---3--:R-:W-:-:S04]  /*6830*/  FFMA.FTZ R26, R26, R26, R25 ;  /* 0x0000001a1a1a7223 */ /* 0x008fc80000010019 */
[----:B------:R-:W-:Y:S02]  /*6840*/  FADD.FTZ R24, R24, R26 ;  /* 0x0000001a18187221 */ /* 0x000fe40000010000 */
[----:B------:R-:W3:Y:S01]  /*6850*/  LDL R26, [R1+0x23c] ;  /* 0x00023c00011a7983 */ /* 0x000ee20000100800 */
[----:B------:R-:W-:-:S03]  /*6860*/  FMUL.FTZ R25, R6, R6 ;  /* 0x0000000606197220 */ /* 0x000fc60000410000 */
[----:B0-----:R-:W4:Y:S01]  /*6870*/  LDL R6, [R1+0x244] ;  /* 0x0002440001067983 */ /* 0x001f220000100800 */
[----:B------:R-:W-:Y:S02]  /*6880*/  CS2R R18, SRZ ;  /* 0x0000000000127805 */ /* 0x000fe4000001ff00 */
[----:B------:R-:W-:Y:S01]  /*6890*/  @!P6 IMAD.MOV.U32 R19, RZ, RZ, R61 ;  /* 0x000000ffff13e224 */ /* 0x000fe200078e003d */
[----:B------:R-:W-:Y:S01]  /*68a0*/  @!P6 MOV R18, R60 ;  /* 0x0000003c0012e202 */ /* 0x000fe20000000f00 */
[----:B---3--:R-:W-:Y:S01]  /*68b0*/  FFMA.FTZ R26, R26, R26, R25 ;  /* 0x0000001a1a1a7223 */ /* 0x008fe20000010019 */
[----:B--2---:R-:W-:-:S03]  /*68c0*/  FMUL.FTZ R25, R123, R123 ;  /* 0x0000007b7b197220 */ /* 0x004fc60000410000 */
[----:B------:R-:W-:Y:S01]  /*68d0*/  FADD.FTZ R24, R24, R26 ;  /* 0x0000001a18187221 */ /* 0x000fe20000010000 */
[----:B----4-:R-:W-:Y:S01]  /*68e0*/  FFMA.FTZ R26, R6, R6, R25 ;  /* 0x00000006061a7223 */ /* 0x010fe20000010019 */
[----:B------:R-:W-:Y:S01]  /*68f0*/  FMUL.FTZ R25, R122, R122 ;  /* 0x0000007a7a197220 */ /* 0x000fe20000410000 */
[----:B------:R0:W-:Y:S02]  /*6900*/  STL.64 [R1+0x1e0], R60 ;  /* 0x0001e03c01007387 */ /* 0x0001e40000100a00 */
[----:B------:R-:W-:Y:S01]  /*6910*/  FADD.FTZ R24, R24, R26 ;  /* 0x0000001a18187221 */ /* 0x000fe20000010000 */
[----:B------:R-:W-:Y:S01]  /*6920*/  FFMA.FTZ R26, R64, R64, R25 ;  /* 0x00000040401a7223 */ /* 0x000fe20000010019 */
[----:B------:R-:W-:Y:S01]  /*6930*/  FMUL.FTZ R25, R7, R7 ;  /* 0x0000000707197220 */ /* 0x000fe20000410000 */
[----:B------:R-:W2:Y:S02]  /*6940*/  LDL R64, [R1+0x224] ;  /* 0x0002240001407983 */ /* 0x000ea40000100800 */
[----:B------:R-:W-:Y:S01]  /*6950*/  FADD.FTZ R24, R24, R26 ;  /* 0x0000001a18187221 */ /* 0x000fe20000010000 */
[----:B------:R-:W-:Y:S01]  /*6960*/  FFMA.FTZ R26, R62, R62, R25 ;  /* 0x0000003e3e1a7223 */ /* 0x000fe20000010019 */
[----:B------:R-:W-:Y:S01]  /*6970*/  FMUL.FTZ R25, R4, R4 ;  /* 0x0000000404197220 */ /* 0x000fe20000410000 */
[----:B------:R1:W-:Y:S02]  /*6980*/  STL [R1+0x33c], R123 ;  /* 0x00033c7b01007387 */ /* 0x0003e40000100800 */
[----:B------:R-:W-:Y:S01]  /*6990*/  FADD.FTZ R24, R24, R26 ;  /* 0x0000001a18187221 */ /* 0x000fe20000010000 */
[----:B------:R-:W-:Y:S01]  /*69a0*/  FFMA.FTZ R26, R63, R63, R25 ;  /* 0x0000003f3f1a7223 */ /* 0x000fe20000010019 */
[----:B------:R-:W-:Y:S01]  /*69b0*/  FMUL.FTZ R25, R5, R5 ;  /* 0x0000000505197220 */ /* 0x000fe20000410000 */
[----:B------:R-:W3:Y:S02]  /*69c0*/  LDL R6, [R1+0x22c] ;  /* 0x00022c0001067983 */ /* 0x000ee40000100800 */
[----:B------:R-:W-:Y:S01]  /*69d0*/  FADD.FTZ R24, R24, R26 ;  /* 0x0000001a18187221 */ /* 0x000fe20000010000 */
[----:B------:R-:W-:Y:S01]  /*69e0*/  FFMA.FTZ R26, R58, R58, R25 ;  /* 0x0000003a3a1a7223 */ /* 0x000fe20000010019 */
[----:B------:R-:W-:Y:S01]  /*69f0*/  FMUL.FTZ R25, R0, R0 ;  /* 0x0000000000197220 */ /* 0x000fe20000410000 */
[----:B0-----:R-:W-:Y:S01]  /*6a00*/  IMAD.MOV.U32 R60, RZ, RZ, RZ ;  /* 0x000000ffff3c7224 */ /* 0x001fe200078e00ff */
[----:B------:R-:W-:Y:S01]  /*6a10*/  MOV R62, RZ ;  /* 0x000000ff003e7202 */ /* 0x000fe20000000f00 */
[----:B------:R-:W-:Y:S01]  /*6a20*/  FADD.FTZ R24, R24, R26 ;  /* 0x0000001a18187221 */ /* 0x000fe20000010000 */
[----:B------:R-:W-:Y:S01]  /*6a30*/  FFMA.FTZ R26, R59, R59, R25 ;  /* 0x0000003b3b1a7223 */ /* 0x000fe20000010019 */
[----:B------:R-:W-:Y:S01]  /*6a40*/  FMUL.FTZ R25, R27, R27 ;  /* 0x0000001b1b197220 */ /* 0x000fe20000410000 */
[----:B-1----:R-:W4:Y:S02]  /*6a50*/  LDL R123, [R1+0x228] ;  /* 0x00022800017b7983 */ /* 0x002f240000100800 */
[----:B------:R-:W-:Y:S01]  /*6a60*/  FADD.FTZ R24, R24, R26 ;  /* 0x0000001a18187221 */ /* 0x000fe20000010000 */
[----:B------:R-:W-:Y:S01]  /*6a70*/  FFMA.FTZ R26, R65, R65, R25 ;  /* 0x00000041411a7223 */ /* 0x000fe20000010019 */
[----:B------:R-:W-:-:S03]  /*6a80*/  FMUL.FTZ R25, R124, R124 ;  /* 0x0000007c7c197220 */ /* 0x000fc60000410000 */
        /* <DEDUP_REMOVED lines=133> */
[----:B------:R-:W-:Y:S01]  /*72e0*/  CS2R R24, SRZ ;  /* 0x0000000000187805 */ /* 0x000fe2000001ff00 */
[----:B------:R-:W-:Y:S01]  /*72f0*/  FFMA.FTZ R58, R68, R68, R58 ;  /* 0x00000044443a7223 */ /* 0x000fe2000001003a */
[----:B------:R-:W-:-:S03]  /*7300*/  FMUL.FTZ R26, R15, R15 ;  /* 0x0000000f0f1a7220 */ /* 0x000fc60000410000 */
[----:B------:R-:W-:Y:S01]  /*7310*/  FADD.FTZ R27, R27, R58 ;  /* 0x0000003a1b1b7221 */ /* 0x000fe20000010000 */
[----:B------:R0:W3:Y:S01]  /*7320*/  @!P4 LDG.E.64 R24, desc[UR14][R20.64] ;  /* 0x0000000e1418c981 */ /* 0x0000e2000c1e1b00 */
[----:B------:R-:W-:-:S04]  /*7330*/  FFMA.FTZ R26, R14, R14, R26 ;  /* 0x0000000e0e1a7223 */ /* 0x000fc8000001001a */
[----:B------:R-:W-:Y:S01]  /*7340*/  FADD.FTZ R27, R27, R26 ;  /* 0x0000001a1b1b7221 */ /* 0x000fe20000010000 */
[----:B0-----:R-:W-:Y:S01]  /*7350*/  FMUL.FTZ R21, R17, R17 ;  /* 0x0000001111157220 */ /* 0x001fe20000410000 */
[----:B------:R-:W-:Y:S01]  /*7360*/  HFMA2 R20, -RZ, RZ, 0, 0 ;  /* 0x00000000ff147431 */ /* 0x000fe200000001ff */
[----:B------:R-:W-:Y:S02]  /*7370*/  @!P0 MOV R20, R23 ;  /* 0x0000001700148202 */ /* 0x000fe40000000f00 */
[----:B------:R-:W-:Y:S01]  /*7380*/  FFMA.FTZ R58, R16, R16, R21 ;  /* 0x00000010103a7223 */ /* 0x000fe20000010015 */
[----:B------:R-:W-:Y:S01]  /*7390*/  FMUL.FTZ R21, R19, R19 ;  /* 0x0000001313157220 */ /* 0x000fe20000410000 */
[----:B------:R-:W-:Y:S01]  /*73a0*/  IMAD.MOV.U32 R26, RZ, RZ, RZ ;  /* 0x000000ffff1a7224 */ /* 0x000fe200078e00ff */
[----:B------:R-:W-:Y:S01]  /*73b0*/  @!P0 MOV R26, R22 ;  /* 0x00000016001a8202 */ /* 0x000fe20000000f00 */
[----:B------:R-:W-:Y:S01]  /*73c0*/  FADD.FTZ R27, R27, R58 ;  /* 0x0000003a1b1b7221 */ /* 0x000fe20000010000 */
[----:B------:R-:W-:Y:S01]  /*73d0*/  FFMA.FTZ R58, R18, R18, R21 ;  /* 0x00000012123a7223 */ /* 0x000fe20000010015 */
[----:B------:R-:W-:-:S03]  /*73e0*/  FMUL.FTZ R21, R20, R20 ;  /* 0x0000001414157220 */ /* 0x000fc60000410000 */
[----:B------:R-:W-:Y:S01]  /*73f0*/  FADD.FTZ R58, R27, R58 ;  /* 0x0000003a1b3a7221 */ /* 0x000fe20000010000 */
[----:B------:R-:W-:Y:S01]  /*7400*/  FFMA.FTZ R21, R26, R26, R21 ;  /* 0x0000001a1a157223 */ /* 0x000fe20000010015 */
[----:B------:R-:W-:Y:S01]  /*7410*/  IMAD.MOV.U32 R27, RZ, RZ, RZ ;  /* 0x000000ffff1b7224 */ /* 0x000fe200078e00ff */
[----:B------:R-:W-:Y:S02]  /*7420*/  @!P1 MOV R27, R9 ;  /* 0x00000009001b9202 */ /* 0x000fe40000000f00 */
[----:B------:R-:W-:Y:S01]  /*7430*/  FADD.FTZ R21, R58, R21 ;  /* 0x000000153a157221 */ /* 0x000fe20000010000 */
[----:B------:R-:W-:Y:S02]  /*7440*/  HFMA2 R58, -RZ, RZ, 0, 0 ;  /* 0x00000000ff3a7431 */ /* 0x000fe400000001ff */
[----:B------:R-:W-:Y:S02]  /*7450*/  @!P1 IMAD.MOV.U32 R58, RZ, RZ, R8 ;  /* 0x000000ffff3a9224 */ /* 0x000fe400078e0008 */
[----:B------:R-:W-:-:S04]  /*7460*/  FMUL.FTZ R59, R27, R27 ;  /* 0x0000001b1b3b7220 */ /* 0x000fc80000410000 */
[----:B------:R-:W-:-:S04]  /*7470*/  FFMA.FTZ R59, R58, R58, R59 ;  /* 0x0000003a3a3b7223 */ /* 0x000fc8000001003b */
[----:B------:R-:W-:Y:S01]  /*7480*/  FADD.FTZ R21, R21, R59 ;  /* 0x0000003b15157221 */ /* 0x000fe20000010000 */
[----:B------:R-:W-:Y:S02]  /*7490*/  MOV R59, RZ ;  /* 0x000000ff003b7202 */ /* 0x000fe40000000f00 */
[----:B------:R-:W-:Y:S02]  /*74a0*/  @!P2 MOV R59, R11 ;  /* 0x0000000b003ba202 */ /* 0x000fe40000000f00 */
[----:B------:R-:W-:-:S03]  /*74b0*/  @!P2 MOV R60, R10 ;  /* 0x0000000a003ca202 */ /* 0x000fc60000000f00 */
[----:B------:R-:W-:-:S04]  /*74c0*/  FMUL.FTZ R61, R59, R59 ;  /* 0x0000003b3b3d7220 */ /* 0x000fc80000410000 */
[----:B------:R-:W-:-:S04]  /*74d0*/  FFMA.FTZ R61, R60, R60, R61 ;  /* 0x0000003c3c3d7223 */ /* 0x000fc8000001003d */
[----:B------:R-:W-:Y:S01]  /*74e0*/  FADD.FTZ R21, R21, R61 ;  /* 0x0000003d15157221 */ /* 0x000fe20000010000 */
[----:B------:R-:W-:Y:S02]  /*74f0*/  HFMA2 R61, -RZ, RZ, 0, 0 ;  /* 0x00000000ff3d7431 */ /* 0x000fe400000001ff */
[----:B------:R-:W-:Y:S01]  /*7500*/  @!P3 IMAD.MOV.U32 R61, RZ, RZ, R13 ;  /* 0x000000ffff3db224 */ /* 0x000fe200078e000d */
[----:B------:R-:W-:-:S03]  /*7510*/  @!P3 MOV R62, R12 ;  /* 0x0000000c003eb202 */ /* 0x000fc60000000f00 */
[----:B------:R-:W-:-:S04]  /*7520*/  FMUL.FTZ R63, R61, R61 ;  /* 0x0000003d3d3f7220 */ /* 0x000fc80000410000 */
[----:B------:R-:W-:-:S04]  /*7530*/  FFMA.FTZ R63, R62, R62, R63 ;  /* 0x0000003e3e3f7223 */ /* 0x000fc8000001003f */
[----:B------:R-:W-:Y:S02]  /*7540*/  FADD.FTZ R21, R21, R63 ;  /* 0x0000003f15157221 */ /* 0x000fe40000010000 */
[----:B------:R-:W2:Y:S02]  /*7550*/  LDL R63, [R1+0x230] ;  /* 0x00023000013f7983 */ /* 0x000ea40000100800 */
[----:B--2---:R-:W-:Y:S02]  /*7560*/  FADD.FTZ R63, R63, R64 ;  /* 0x000000403f3f7221 */ /* 0x004fe40000010000 */
[----:B------:R-:W4:Y:S02]  /*7570*/  LDL.LU R64, [R1+0x340] ;  /* 0x0003400001407983 */ /* 0x000f240000300800 */
[----:B------:R-:W-:Y:S01]  /*7580*/  FADD.FTZ R63, RZ, R63 ;  /* 0x0000003fff3f7221 */ /* 0x000fe20000010000 */
[----:B----4-:R-:W-:Y:S02]  /*7590*/  FADD.FTZ R64, R64, R123 ;  /* 0x0000007b40407221 */ /* 0x010fe40000010000 */
[----:B------:R-:W2:Y:S02]  /*75a0*/  LDL.LU R123, [R1+0x33c] ;  /* 0x00033c00017b7983 */ /* 0x000ea40000300800 */
[----:B------:R-:W-:-:S02]  /*75b0*/  FADD.FTZ R63, R63, R64 ;  /* 0x000000403f3f7221 */ /* 0x000fc40000010000 */
[----:B------:R-:W3:Y:S02]  /*75c0*/  LDL R64, [R1+0x238] ;  /* 0x0002380001407983 */ /* 0x000ee40000100800 */
[----:B---3--:R-:W-:Y:S02]  /*75d0*/  FADD.FTZ R64, R64, R6 ;  /* 0x0000000640407221 */ /* 0x008fe40000010000 */
[----:B------:R-:W3:Y:S02]  /*75e0*/  LDL.LU R6, [R1+0x338] ;  /* 0x0003380001067983 */ /* 0x000ee40000300800 */
[----:B------:R-:W-:Y:S02]  /*75f0*/  FADD.FTZ R63, R63, R64 ;  /* 0x000000403f3f7221 */ /* 0x000fe40000010000 */
[----:B------:R-:W3:Y:S02]  /*7600*/  LDL R64, [R1+0x23c] ;  /* 0x00023c0001407983 */ /* 0x000ee40000100800 */
[----:B---3--:R-:W-:-:S02]  /*7610*/  FADD.FTZ R64, R64, R6 ;  /* 0x0000000640407221 */ /* 0x008fc40000010000 */
[----:B------:R0:W5:Y:S02]  /*7620*/  LDL.LU R6, [R1+0x334] ;  /* 0x0003340001067983 */ /* 0x0001640000300800 */
[----:B------:R-:W-:Y:S02]  /*7630*/  FADD.FTZ R63, R63, R64 ;  /* 0x000000403f3f7221 */ /* 0x000fe40000010000 */
[----:B------:R-:W2:Y:S02]  /*7640*/  LDL R64, [R1+0x244] ;  /* 0x0002440001407983 */ /* 0x000ea40000100800 */
[----:B--2---:R-:W-:-:S04]  /*7650*/  FADD.FTZ R64, R64, R123 ;  /* 0x0000007b40407221 */ /* 0x004fc80000010000 */
[----:B------:R-:W-:Y:S02]  /*7660*/  FADD.FTZ R63, R63, R64 ;  /* 0x000000403f3f7221 */ /* 0x000fe40000010000 */
[----:B------:R-:W2:Y:S02]  /*7670*/  LDL R64, [R1+0x24c] ;  /* 0x00024c0001407983 */ /* 0x000ea40000100800 */
[----:B--2---:R-:W-:-:S04]  /*7680*/  FADD.FTZ R64, R64, R122 ;  /* 0x0000007a40407221 */ /* 0x004fc80000010000 */
[----:B------:R-:W-:Y:S02]  /*7690*/  FADD.FTZ R63, R63, R64 ;  /* 0x000000403f3f7221 */ /* 0x000fe40000010000 */
[----:B------:R-:W2:Y:S02]  /*76a0*/  LDL R64, [R1+0x254] ;  /* 0x0002540001407983 */ /* 0x000ea40000100800 */
[----:B--2---:R-:W-:Y:S02]  /*76b0*/  FADD.FTZ R64, R64, R7 ;  /* 0x0000000740407221 */ /* 0x004fe40000010000 */
[----:B------:R0:W5:Y:S02]  /*76c0*/  LDL.LU R7, [R1+0x330] ;  /* 0x0003300001077983 */ /* 0x0001640000300800 */
[----:B------:R-:W-:Y:S02]  /*76d0*/  FADD.FTZ R63, R63, R64 ;  /* 0x000000403f3f7221 */ /* 0x000fe40000010000 */
[----:B------:R-:W2:Y:S02]  /*76e0*/  LDL R64, [R1+0x25c] ;  /* 0x00025c0001407983 */ /* 0x000ea40000100800 */
[----:B--2---:R-:W-:-:S02]  /*76f0*/  FADD.FTZ R64, R64, R4 ;  /* 0x0000000440407221 */ /* 0x004fc40000010000 */
[----:B------:R0:W5:Y:S02]  /*7700*/  LDL.LU R4, [R1+0x32c] ;  /* 0x00032c0001047983 */ /* 0x0001640000300800 */
[----:B------:R-:W-:Y:S02]  /*7710*/  FADD.FTZ R63, R63, R64 ;  /* 0x000000403f3f7221 */ /* 0x000fe40000010000 */
[----:B------:R-:W2:Y:S02]  /*7720*/  LDL R64, [R1+0x264] ;  /* 0x0002640001407983 */ /* 0x000ea40000100800 */
[----:B--2---:R-:W-:Y:S02]  /*7730*/  FADD.FTZ R64, R64, R5 ;  /* 0x0000000540407221 */ /* 0x004fe40000010000 */
[----:B------:R0:W5:Y:S02]  /*7740*/  LDL.LU R5, [R1+0x328] ;  /* 0x0003280001057983 */ /* 0x0001640000300800 */
[----:B------:R-:W-:-:S02]  /*7750*/  FADD.FTZ R63, R63, R64 ;  /* 0x000000403f3f7221 */ /* 0x000fc40000010000 */
[----:B------:R-:W2:Y:S02]  /*7760*/  LDL R64, [R1+0x268] ;  /* 0x0002680001407983 */ /* 0x000ea40000100800 */
[----:B--2---:R-:W-:Y:S02]  /*7770*/  FADD.FTZ R64, R64, R0 ;  /* 0x0000000040407221 */ /* 0x004fe40000010000 */
[----:B------:R0:W5:Y:S02]  /*7780*/  LDL.LU R0, [R1+0x324] ;  /* 0x0003240001007983 */ /* 0x0001640000300800 */
[----:B------:R-:W-:Y:S02]  /*7790*/  FADD.FTZ R63, R63, R64 ;  /* 0x000000403f3f7221 */ /* 0x000fe40000010000 */
[----:B------:R-:W2:Y:S04]  /*77a0*/  LDL R64, [R1+0x260] ;  /* 0x0002600001407983 */ /* 0x000ea80000100800 */
[----:B------:R1:W-:Y:S01]  /*77b0*/  STL [R1+0x320], R72 ;  /* 0x0003204801007387 */ /* 0x0003e20000100800 */
[----:B--2---:R-:W-:-:S04]  /*77c0*/  FADD.FTZ R64, R65, R64 ;  /* 0x0000004041407221 */ /* 0x004fc80000010000 */
[----:B------:R-:W-:Y:S01]  /*77d0*/  FADD.FTZ R63, R63, R64 ;  /* 0x000000403f3f7221 */ /* 0x000fe20000010000 */
[----:B------:R-:W-:-:S04]  /*77e0*/  FADD.FTZ R64, R70, R124 ;  /* 0x0000007c46407221 */ /* 0x000fc80000010000 */
        /* <DEDUP_REMOVED lines=99> */
[----:B------:R-:W-:Y:S01]  /*7e20*/  FADD.FTZ R64, R60, R59 ;  /* 0x0000003b3c407221 */ /* 0x000fe20000010000 */
[----:B------:R-:W-:-:S03]  /*7e30*/  FADD.FTZ R65, R62, R61 ;  /* 0x0000003d3e417221 */ /* 0x000fc60000010000 */
[----:B------:R-:W-:Y:S01]  /*7e40*/  FADD.FTZ R63, R63, R64 ;  /* 0x000000403f3f7221 */ /* 0x000fe20000010000 */
[----:B-1----:R-:W1:Y:S03]  /*7e50*/  S2R R72, SR_LANEID ;  /* 0x0000000000487919 */ /* 0x002e660000000000 */
[----:B------:R-:W-:Y:S01]  /*7e60*/  FADD.FTZ R65, R63, R65 ;  /* 0x000000413f417221 */ /* 0x000fe20000010000 */
[----:B------:R-:W-:Y:S01]  /*7e70*/  IMAD.MOV.U32 R63, RZ, RZ, RZ ;  /* 0x000000ffff3f7224 */ /* 0x000fe200078e00ff */
[----:B------:R-:W-:Y:S01]  /*7e80*/  @!P4 MOV R63, R25 ;  /* 0x00000019003fc202 */ /* 0x000fe20000000f00 */
[----:B------:R-:W-:Y:S02]  /*7e90*/  HFMA2 R64, -RZ, RZ, 0, 0 ;  /* 0x00000000ff407431 */ /* 0x000fe400000001ff */
[----:B------:R-:W-:Y:S02]  /*7ea0*/  @!P4 IMAD.MOV.U32 R64, RZ, RZ, R24 ;  /* 0x000000ffff40c224 */ /* 0x000fe400078e0018 */
[----:B------:R-:W-:-:S02]  /*7eb0*/  FMUL.FTZ R70, R63, R63 ;  /* 0x0000003f3f467220 */ /* 0x000fc40000410000 */
[C---:B------:R-:W-:Y:S02]  /*7ec0*/  FADD.FTZ R71, R64.reuse, R63 ;  /* 0x0000003f40477221 */ /* 0x040fe40000010000 */
[----:B------:R-:W-:Y:S02]  /*7ed0*/  FFMA.FTZ R70, R64, R64, R70 ;  /* 0x0000004040467223 */ /* 0x000fe40000010046 */
        /* <DEDUP_REMOVED lines=14> */
[----:B------:R-:W-:-:S03]  /*7fc0*/  ISETP.GT.AND P0, PT, R72, 0x1b, PT ;  /* 0x0000001b4800780c */ /* 0x000fc60003f04270 */
[----:B------:R-:W-:Y:S10]  /*7fd0*/  STL.64 [R1+0x1e8], R22 ;  /* 0x0001e81601007387 */ /* 0x000ff40000100a00 */
[----:B-1----:R-:W-:Y:S01]  /*7fe0*/  @!P0 FADD.FTZ R65, R65, R21 ;  /* 0x0000001541418221 */ /* 0x002fe20000010000 */
[----:B--2---:R-:W-:-:S04]  /*7ff0*/  @!P0 FADD.FTZ R70, R70, R71 ;  /* 0x0000004746468221 */ /* 0x004fc80000010000 */
[----:B------:R-:W1:Y:S04]  /*8000*/  SHFL.DOWN PT, R22, R65, 0x8, 0x1f ;  /* 0x09001f0041167f89 */ /* 0x000e6800000e0000 */
[----:B------:R-:W2:Y:S01]  /*8010*/  SHFL.DOWN PT, R23, R70, 0x8, 0x1f ;  /* 0x09001f0046177f89 */ /* 0x000ea200000e0000 */
[----:B------:R-:W3:Y:S03]  /*8020*/  S2R R21, SR_TID.X ;  /* 0x0000000000157919 */ /* 0x000ee60000002100 */
[----:B------:R-:W-:Y:S04]  /*8030*/  STL [R1+0x318], R74 ;  /* 0x0003184a01007387 */ /* 0x000fe80000100800 */
[----:B------:R-:W-:Y:S04]  /*8040*/  STL [R1+0x31c], R75 ;  /* 0x00031c4b01007387 */ /* 0x000fe80000100800 */
[----:B------:R-:W-:Y:S04]  /*8050*/  STL [R1+0x310], R73 ;  /* 0x0003104901007387 */ /* 0x000fe80000100800 */
[----:B------:R-:W-:Y:S04]  /*8060*/  STL.64 [R1+0x200], R12 ;  /* 0x0002000c01007387 */ /* 0x000fe80000100a00 */
[----:B------:R-:W-:Y:S01]  /*8070*/  STL.64 [R1+0x208], R24 ;  /* 0x0002081801007387 */ /* 0x000fe20000100a00 */
[----:B------:R-:W-:Y:S01]  /*8080*/  ISETP.GT.AND P1, PT, R72, 0xf, PT ;  /* 0x0000000f4800780c */ /* 0x000fe20003f24270 */
[C---:B-1----:R-:W-:Y:S01]  /*8090*/  FADD.FTZ R22, R65.reuse, R22 ;  /* 0x0000001641167221 */ /* 0x042fe20000010000 */
[----:B--2---:R-:W-:Y:S01]  /*80a0*/  FADD.FTZ R23, R70, R23 ;  /* 0x0000001746177221 */ /* 0x004fe20000010000 */
[----:B------:R-:W-:Y:S01]  /*80b0*/  ISETP.GT.AND P0, PT, R72, 0x17, PT ;  /* 0x000000174800780c */ /* 0x000fe20003f04270 */
[----:B------:R1:W-:Y:S01]  /*80c0*/  STL.64 [R1+0x1f8], R10 ;  /* 0x0001f80a01007387 */ /* 0x0003e20000100a00 */
[----:B------:R-:W-:Y:S03]  /*80d0*/  BSSY.RECONVERGENT B0, `(.L_x_3894) ;  /* 0x0000012000007945 */ /* 0x000fe60003800200 */
[----:B------:R0:W-:Y:S01]  /*80e0*/  STL.64 [R1+0x1f0], R8 ;  /* 0x0001f00801007387 */ /* 0x0001e20000100a00 */
[----:B-1----:R-:W-:-:S02]  /*80f0*/  FSEL R10, R65, R22, P0 ;  /* 0x00000016410a7208 */ /* 0x002fc40000000000 */
[----:B------:R-:W-:-:S03]  /*8100*/  FSEL R11, R70, R23, P0 ;  /* 0x00000017460b7208 */ /* 0x000fc60000000000 */
[----:B------:R0:W1:Y:S01]  /*8110*/  SHFL.DOWN PT, R8, R10, 0x10, 0x1f ;  /* 0x0a001f000a087f89 */ /* 0x00006200000e0000 */
[----:B---3--:R-:W-:-:S03]  /*8120*/  ISETP.NE.AND P2, PT, R21, RZ, PT ;  /* 0x000000ff1500720c */ /* 0x008fc60003f45270 */
[----:B------:R0:W2:Y:S01]  /*8130*/  SHFL.DOWN PT, R9, R11, 0x10, 0x1f ;  /* 0x0a001f000b097f89 */ /* 0x0000a200000e0000 */
[----:B------:R-:W-:Y:S09]  /*8140*/  @P1 BRA `(.L_x_3895) ;  /* 0x0000000000281947 */ /* 0x000ff20003800000 */
[----:B------:R-:W-:Y:S01]  /*8150*/  ISETP.NE.AND P0, PT, R72, RZ, PT ;  /* 0x000000ff4800720c */ /* 0x000fe20003f05270 */
[----:B01----:R-:W-:Y:S01]  /*8160*/  FADD.FTZ R10, R22, R8 ;  /* 0x00000008160a7221 */ /* 0x003fe20000010000 */
[----:B--2---:R-:W-:-:S11]  /*8170*/  FADD.FTZ R11, R23, R9 ;  /* 0x00000009170b7221 */ /* 0x004fd60000010000 */
[----:B------:R-:W0:Y:S01]  /*8180*/  @!P0 S2R R8, SR_CgaCtaId ;  /* 0x0000000000088919 */ /* 0x000e220000008800 */
[----:B------:R-:W-:-:S04]  /*8190*/  @!P0 MOV R9, 0x400 ;  /* 0x0000040000098802 */ /* 0x000fc80000000f00 */
[----:B0-----:R-:W-:Y:S02]  /*81a0*/  @!P0 LEA R8, R8, R9, 0x18 ;  /* 0x0000000908088211 */ /* 0x001fe400078ec0ff */
[----:B------:R-:W-:-:S04]  /*81b0*/  @!P0 SHF.R.U32.HI R9, RZ, 0x2, R21 ;  /* 0x00000002ff098819 */ /* 0x000fc80000011615 */
[----:B------:R-:W-:-:S04]  /*81c0*/  @!P0 LOP3.LUT R9, R9, 0xf8, RZ, 0xc0, !PT ;  /* 0x000000f809098812 */ /* 0x000fc800078ec0ff */
[----:B------:R-:W-:-:S05]  /*81d0*/  @!P0 IADD3 R8, PT, PT, R9, R8, RZ ;  /* 0x0000000809088210 */ /* 0x000fca0007ffe0ff */
[----:B------:R3:W-:Y:S02]  /*81e0*/  @!P0 STS.64 [R8+0x10], R10 ;  /* 0x0000100a08008388 */ /* 0x0007e40000000a00 */
.L_x_3895:
[----:B------:R-:W-:Y:S05]  /*81f0*/  BSYNC.RECONVERGENT B0 ;  /* 0x0000000000007941 */ /* 0x000fea0003800200 */
.L_x_3894:
[----:B------:R-:W-:Y:S06]  /*8200*/  BAR.SYNC.DEFER_BLOCKING 0x0 ;  /* 0x0000000000007b1d */ /* 0x000fec0000010000 */
[----:B------:R-:W-:Y:S04]  /*8210*/  BSSY.RECONVERGENT B0, `(.L_x_3896) ;  /* 0x000002b000007945 */ /* 0x000fe80003800200 */
[----:B------:R-:W-:Y:S05]  /*8220*/  @P2 BRA `(.L_x_3897) ;  /* 0x0000000000a42947 */ /* 0x000fea0003800000 */
[----:B------:R-:W4:Y:S01]  /*8230*/  S2UR UR7, SR_CgaCtaId ;  /* 0x00000000000779c3 */ /* 0x000f220000008800 */
[----:B------:R-:W-:Y:S02]  /*8240*/  UMOV UR5, 0x400 ;  /* 0x0000040000057882 */ /* 0x000fe40000000000 */
[----:B----4-:R-:W-:-:S09]  /*8250*/  ULEA UR5, UR7, UR5, 0x18 ;  /* 0x0000000507057291 */ /* 0x010fd2000f8ec0ff */
[----:B0123--:R-:W0:Y:S02]  /*8260*/  LDS.64 R8, [UR5+0x18] ;  /* 0x00001805ff087984 */ /* 0x00fe240008000a00 */
[----:B0-----:R-:W-:Y:S01]  /*8270*/  FADD.FTZ R12, R10, R8 ;  /* 0x000000080a0c7221 */ /* 0x001fe20000010000 */
[----:B------:R-:W-:Y:S02]  /*8280*/  FADD.FTZ R13, R11, R9 ;  /* 0x000000090b0d7221 */ /* 0x000fe40000010000 */
[----:B------:R-:W0:Y:S02]  /*8290*/  LDS.128 R8, [UR5+0x20] ;  /* 0x00002005ff087984 */ /* 0x000e240008000c00 */
[----:B0-----:R-:W-:Y:S01]  /*82a0*/  FADD.FTZ R12, R12, R8 ;  /* 0x000000080c0c7221 */ /* 0x001fe20000010000 */
[----:B------:R-:W-:-:S03]  /*82b0*/  FADD.FTZ R13, R13, R9 ;  /* 0x000000090d0d7221 */ /* 0x000fc60000010000 */
[----:B------:R-:W-:Y:S01]  /*82c0*/  FADD.FTZ R12, R12, R10 ;  /* 0x0000000a0c0c7221 */ /* 0x000fe20000010000 */
        /* <DEDUP_REMOVED lines=30> */
[----:B------:R-:W-:-:S07]  /*84b0*/  FADD.FTZ R11, R9, R11 ;  /* 0x0000000b090b7221 */ /* 0x000fce0000010000 */
.L_x_3897:
[----:B------:R-:W-:Y:S05]  /*84c0*/  BSYNC.RECONVERGENT B0 ;  /* 0x0000000000007941 */ /* 0x000fea0003800200 */
.L_x_3896:
[----:B------:R-:W4:Y:S01]  /*84d0*/  LDCU UR5, c[0x0][0x370] ;  /* 0x00006e00ff0577ac */ /* 0x000f220008000800 */
[----:B------:R-:W0:Y:S01]  /*84e0*/  S2UR UR10, SR_CTAID.X ;  /* 0x00000000000a79c3 */ /* 0x000e220000002500 */
[----:B----4-:R-:W-:-:S09]  /*84f0*/  UISETP.GE.U32.AND UP0, UPT, UR5, 0x2, UPT ;  /* 0x000000020500788c */ /* 0x010fd2000bf06070 */
[----:B0-----:R-:W-:Y:S05]  /*8500*/  BRA.U !UP0, `(.L_x_3898) ;  /* 0x0000001508d87547 */ /* 0x001fea000b800000 */
[----:B------:R-:W-:Y:S04]  /*8510*/  BSSY.RECONVERGENT B0, `(.L_x_3899) ;  /* 0x0000029000007945 */ /* 0x000fe80003800200 */
[----:B------:R-:W-:Y:S05]  /*8520*/  @P2 BRA `(.L_x_3900) ;  /* 0x00000000009c2947 */ /* 0x000fea0003800000 */
[----:B------:R-:W0:Y:S01]  /*8530*/  LDC R13, c[0x0][0x374] ;  /* 0x0000dd00ff0d7b82 */ /* 0x000e220000000800 */
[----:B------:R-:W1:Y:S01]  /*8540*/  LDCU UR7, c[0x0][0x370] ;  /* 0x00006e00ff0777ac */ /* 0x000e620008000800 */
[----:B------:R-:W4:Y:S01]  /*8550*/  S2R R24, SR_CTAID.Y ;  /* 0x0000000000187919 */ /* 0x000f220000002600 */
[----:B------:R-:W-:Y:S02]  /*8560*/  ULOP3.LUT UR11, UR4, 0x1, URZ, 0xc0, !UPT ;  /* 0x00000001040b7892 */ /* 0x000fe4000f8ec0ff */
[----:B------:R-:W-:-:S03]  /*8570*/  ULOP3.LUT UP0, UR5, UR4, 0x2, URZ, 0xc0, !UPT ;  /* 0x0000000204057892 */ /* 0x000fc6000f80c0ff */
[----:B------:R-:W2:Y:S01]  /*8580*/  LDC.64 R22, c[0x0][0x3b8] ;  /* 0x0000ee00ff167b82 */ /* 0x000ea20000000a00 */
[----:B------:R-:W-:Y:S01]  /*8590*/  UIADD3 UR5, UPT, UPT, -UR5, 0x1, URZ ;  /* 0x0000000105057890 */ /* 0x000fe2000fffe1ff */
[----:B0-----:R-:W-:-:S04]  /*85a0*/  IMAD R12, R13, UR11, RZ ;  /* 0x0000000b0d0c7c24 */ /* 0x001fc8000f8e02ff */
[----:B-1-3--:R-:W-:-:S05]  /*85b0*/  IMAD R8, R12, UR7, RZ ;  /* 0x000000070c087c24 */ /* 0x00afca000f8e02ff */
[----:B------:R-:W-:Y:S01]  /*85c0*/  SHF.L.U32 R8, R8, 0x1, RZ ;  /* 0x0000000108087819 */ /* 0x000fe200000006ff */
[----:B----4-:R-:W-:-:S04]  /*85d0*/  IMAD R13, R13, UR10, R24 ;  /* 0x0000000a0d0d7c24 */ /* 0x010fc8000f8e0218 */
[----:B--2---:R-:W-:Y:S02]  /*85e0*/  IMAD.WIDE R8, R8, 0x4, R22 ;  /* 0x0000000408087825 */ /* 0x004fe400078e0216 */
[----:B------:R-:W0:Y:S02]  /*85f0*/  LDC.64 R22, c[0x0][0x3b0] ;  /* 0x0000ec00ff167b82 */ /* 0x000e240000000a00 */
[----:B------:R-:W-:-:S05]  /*8600*/  IMAD.WIDE.U32 R8, R13, 0x8, R8 ;  /* 0x000000080d087825 */ /* 0x000fca00078e0008 */
[----:B------:R1:W-:Y:S02]  /*8610*/  STG.E.64 desc[UR14][R8.64], R10 ;  /* 0x0000000a08007986 */ /* 0x0003e4000c101b0e */
[----:B-1----:R-:W-:Y:S01]  /*8620*/  IMAD.IADD R8, R12, 0x1, R24 ;  /* 0x000000010c087824 */ /* 0x002fe200078e0218 */
[----:B------:R-:W-:-:S03]  /*8630*/  MOV R12, UR5 ;  /* 0x00000005000c7c02 */ /* 0x000fc60008000f00 */
[----:B0-----:R-:W-:Y:S01]  /*8640*/  IMAD.WIDE.U32 R8, R8, 0x4, R22 ;  /* 0x0000000408087825 */ /* 0x001fe200078e0016 */
[----:B------:R-:W-:Y:S06]  /*8650*/  MEMBAR.ALL.GPU ;  /* 0x0000000000007992 */ /* 0x000fec000000a000 */
[----:B------:R-:W-:-:S00]  /*8660*/  ERRBAR ;  /* 0x00000000000079ab */ /* 0x000fc00000000000 */
[----:B------:R-:W-:Y:S06]  /*8670*/  CGAERRBAR ;  /* 0x00000000000075ab */ /* 0x000fec0000000000 */
[----:B------:R0:W-:Y:S01]  /*8680*/  REDG.E.ADD.S32.STRONG.GPU desc[UR14][R8.64], R12 ;  /* 0x0000000c0800798e */ /* 0x0001e2000c12e30e */
[----:B------:R-:W-:-:S03]  /*8690*/  USEL UR5, UR7, URZ, !UP0 ;  /* 0x000000ff07057287 */ /* 0x000fc6000c000000 */
[----:B------:R-:W-:Y:S02]  /*86a0*/  UMOV UR7, 0xffffffff ;  /* 0xffffffff00077882 */ /* 0x000fe40000000000 */
[----:B------:R-:W-:Y:S01]  /*86b0*/  UISETP.NE.AND UP0, UPT, UR7, UR5, UPT ;  /* 0x000000050700728c */ /* 0x000fe2000bf05270 */
[----:B0-----:R-:W-:-:S05]  /*86c0*/  MOV R8, 0xffffffff ;  /* 0xffffffff00087802 */ /* 0x001fca0000000f00 */
[----:B------:R0:W-:Y:S03]  /*86d0*/  STL [R1], R8 ;  /* 0x0000000801007387 */ /* 0x0001e60000100800 */
[----:B------:R-:W-:Y:S05]  /*86e0*/  BRA.U !UP0, `(.L_x_3900) ;  /* 0x00000001082c7547 */ /* 0x000fea000b800000 */
[----:B------:R-:W-:-:S11]  /*86f0*/  ULOP3.LUT UP0, URZ, UR4, 0x2, URZ, 0xc0, !UPT ;  /* 0x0000000204ff7892 */ /* 0x000fd6000f80c0ff */
.L_x_3901:
[----:B0-----:R-:W0:Y:S02]  /*8700*/  LDC R8, c[0x0][0x374] ;  /* 0x0000dd00ff087b82 */ /* 0x001e240000000800 */
[----:B0-----:R-:W-:-:S04]  /*8710*/  IMAD R8, R8, UR11, R24 ;  /* 0x0000000b08087c24 */ /* 0x001fc8000f8e0218 */
[----:B------:R-:W-:-:S06]  /*8720*/  IMAD.WIDE.U32 R8, R8, 0x4, R22 ;  /* 0x0000000408087825 */ /* 0x000fcc00078e0016 */
[----:B------:R-:W2:Y:S04]  /*8730*/  LDG.E.STRONG.GPU R8, desc[UR14][R8.64] ;  /* 0x0000000e08087981 */ /* 0x000ea8000c1ef900 */
[----:B--2---:R-:W-:Y:S01]  /*8740*/  CCTL.IVALL ;  /* 0x00000000ff00798f */ /* 0x004fe20002000000 */
[----:B------:R-:W0:Y:S02]  /*8750*/  LDCU UR5, c[0x0][0x370] ;  /* 0x00006e00ff0577ac */ /* 0x000e240008000800 */
[----:B0-----:R-:W-:Y:S01]  /*8760*/  USEL UR5, UR5, URZ, !UP0 ;  /* 0x000000ff05057287 */ /* 0x001fe2000c000000 */
[----:B------:R4:W-:Y:S05]  /*8770*/  STL [R1], R8 ;  /* 0x0000000801007387 */ /* 0x0009ea0000100800 */
[----:B------:R-:W-:-:S13]  /*8780*/  ISETP.NE.AND P0, PT, R8, UR5, PT ;  /* 0x0000000508007c0c */ /* 0x000fda000bf05270 */
[----:B----4-:R-:W-:Y:S05]  /*8790*/  @P0 BRA `(.L_x_3901) ;  /* 0xfffffffc00d80947 */ /* 0x010fea000383ffff */
.L_x_3900:
[----:B------:R-:W-:Y:S05]  /*87a0*/  BSYNC.RECONVERGENT B0 ;  /* 0x0000000000007941 */ /* 0x000fea0003800200 */
.L_x_3899:
[----:B------:R-:W4:Y:S01]  /*87b0*/  LDCU UR5, c[0x0][0x370] ;  /* 0x00006e00ff0577ac */ /* 0x000f220008000800 */
[----:B------:R-:W-:Y:S01]  /*87c0*/  BAR.SYNC.DEFER_BLOCKING 0x0 ;  /* 0x0000000000007b1d */ /* 0x000fe20000010000 */
[----:B----4-:R-:W-:-:S05]  /*87d0*/  UISETP.GE.U32.AND UP0, UPT, UR5, 0x8, UPT ;  /* 0x000000080500788c */ /* 0x010fca000bf06070 */
[----:B------:R-:W-:-:S04]  /*87e0*/  UMOV UR5, URZ ;  /* 0x000000ff00057c82 */ /* 0x000fc80008000000 */
[----:B------:R-:W-:Y:S05]  /*87f0*/  BRA.U !UP0, `(.L_x_3902) ;  /* 0x0000000908b47547 */ /* 0x000fea000b800000 */
[----:B------:R-:W4:Y:S01]  /*8800*/  S2UR UR7, SR_CTAID.Y ;  /* 0x00000000000779c3 */ /* 0x000f220000002600 */
[----:B------:R-:W0:Y:S01]  /*8810*/  S2R R71, SR_TID.X ;  /* 0x0000000000477919 */ /* 0x000e220000002100 */
[----:B------:R-:W4:Y:S01]  /*8820*/  LDCU UR11, c[0x0][0x374] ;  /* 0x00006e80ff0b77ac */ /* 0x000f220008000800 */
[----:B------:R-:W-:-:S05]  /*8830*/  UIADD3 UR23, UPT, UPT, -UR10, URZ, URZ ;  /* 0x000000ff0a177290 */ /* 0x000fca000fffe1ff */
[----:B------:R-:W0:Y:S01]  /*8840*/  S2UR UR16, SR_CTAID.X ;  /* 0x00000000001079c3 */ /* 0x000e220000002500 */
[----:B------:R-:W-:Y:S01]  /*8850*/  UMOV UR5, URZ ;  /* 0x000000ff00057c82 */ /* 0x000fe20008000000 */
[----:B----4-:R-:W-:Y:S02]  /*8860*/  UIMAD UR17, UR11, 0x3, UR7 ;  /* 0x000000030b1178a4 */ /* 0x010fe4000f8e0207 */
[----:B------:R-:W-:Y:S02]  /*8870*/  ULEA UR18, UR11, UR7, 0x1 ;  /* 0x000000070b127291 */ /* 0x000fe4000f8e08ff */
[----:B------:R-:W-:Y:S02]  /*8880*/  UIMAD UR19, UR11, 0x7, UR7 ;  /* 0x000000070b1378a4 */ /* 0x000fe4000f8e0207 */
[----:B------:R-:W-:Y:S02]  /*8890*/  UIMAD UR20, UR11, 0x6, UR7 ;  /* 0x000000060b1478a4 */ /* 0x000fe4000f8e0207 */
[----:B------:R-:W-:-:S02]  /*88a0*/  UIMAD UR21, UR11, 0x5, UR7 ;  /* 0x000000050b1578a4 */ /* 0x000fc4000f8e0207 */
[----:B------:R-:W-:Y:S02]  /*88b0*/  ULEA UR22, UR11, UR7, 0x2 ;  /* 0x000000070b167291 */ /* 0x000fe4000f8e10ff */
[----:B0-----:R-:W-:-:S12]  /*88c0*/  UIADD3 UR11, UPT, UPT, UR7, UR11, URZ ;  /* 0x0000000b070b7290 */ /* 0x001fd8000fffe0ff */
.L_x_3903:
[----:B------:R-:W-:Y:S01]  /*88d0*/  ISETP.NE.AND P3, PT, RZ, UR23, PT ;  /* 0x00000017ff007c0c */ /* 0x000fe2000bf65270 */
[----:B------:R-:W-:Y:S01]  /*88e0*/  UIADD3 UR12, UPT, UPT, UR5, 0x1, URZ ;  /* 0x00000001050c7890 */ /* 0x000fe2000fffe0ff */
[----:B------:R-:W-:Y:S01]  /*88f0*/  IMAD.U32 R22, RZ, RZ, UR4 ;  /* 0x00000004ff167e24 */ /* 0x000fe2000f8e00ff */
[----:B------:R-:W-:Y:S01]  /*8900*/  UMOV UR10, UR16 ;  /* 0x00000010000a7c82 */ /* 0x000fe20008000000 */
[----:B------:R-:W-:Y:S01]  /*8910*/  ISETP.NE.OR P3, PT, R21, RZ, !P3 ;  /* 0x000000ff1500720c */ /* 0x000fe20005f65670 */
[----:B------:R-:W-:Y:S01]  /*8920*/  UISETP.NE.AND UP0, UPT, UR12, UR10, UPT ;  /* 0x0000000a0c00728c */ /* 0x000fe2000bf05270 */
[----:B------:R-:W-:Y:S02]  /*8930*/  MOV R21, R71 ;  /* 0x0000004700157202 */ /* 0x000fe40000000f00 */
[----:B------:R-:W-:-:S03]  /*8940*/  MOV R24, UR4 ;  /* 0x0000000400187c02 */ /* 0x000fc60008000f00 */
[----:B------:R-:W-:-:S04]  /*8950*/  PLOP3.LUT P4, PT, PT, PT, UP0, 0x80, 0x8 ;  /* 0x000000000008781c */ /* 0x000fc80003f8f008 */
[----:B------:R-:W-:Y:S02]  /*8960*/  ISETP.NE.OR P4, PT, R21, RZ, !P4 ;  /* 0x000000ff1500720c */ /* 0x000fe40006785670 */
[----:B------:R-:W0:Y:S01]  /*8970*/  @!P3 LDC R13, c[0x0][0x374] ;  /* 0x0000dd00ff0dbb82 */ /* 0x000e220000000800 */
[----:B------:R-:W-:-:S07]  /*8980*/  @!P3 LOP3.LUT R22, R22, 0x1, RZ, 0xc0, !PT ;  /* 0x000000011616b812 */ /* 0x000fce00078ec0ff */
[----:B------:R-:W4:Y:S03]  /*8990*/  @!P3 LDC R12, c[0x0][0x370] ;  /* 0x0000dc00ff0cbb82 */ /* 0x000f260000000800 */
[----:B------:R-:W-:-:S05]  /*89a0*/  @!P4 LOP3.LUT R24, R24, 0x1, RZ, 0xc0, !PT ;  /* 0x000000011818c812 */ /* 0x000fca00078ec0ff */
[----:B-123--:R-:W1:Y:S01]  /*89b0*/  @!P3 LDC.64 R8, c[0x0][0x3b8] ;  /* 0x0000ee00ff08bb82 */ /* 0x00ee620000000a00 */
[----:B0-----:R-:W-:-:S07]  /*89c0*/  @!P3 IMAD R13, R22, R13, RZ ;  /* 0x0000000d160db224 */ /* 0x001fce00078e02ff */
[----:B------:R-:W0:Y:S01]  /*89d0*/  @!P4 LDC R22, c[0x0][0x374] ;  /* 0x0000dd00ff16cb82 */ /* 0x000e220000000800 */
[----:B----4-:R-:W-:-:S07]  /*89e0*/  @!P3 IMAD R12, R13, R12, RZ ;  /* 0x0000000c0d0cb224 */ /* 0x010fce00078e02ff */
[----:B------:R-:W2:Y:S01]  /*89f0*/  @!P4 LDC R23, c[0x0][0x370] ;  /* 0x0000dc00ff17cb82 */ /* 0x000ea20000000800 */
[----:B------:R-:W-:-:S05]  /*8a00*/  @!P3 SHF.L.U32 R12, R12, 0x1, RZ ;  /* 0x000000010c0cb819 */ /* 0x000fca00000006ff */
[----:B-1----:R-:W-:-:S04]  /*8a10*/  @!P3 IMAD.WIDE R8, R12, 0x4, R8 ;  /* 0x000000040c08b825 */ /* 0x002fc800078e0208 */
[----:B------:R-:W-:-:S04]  /*8a20*/  IMAD.U32 R12, RZ, RZ, UR7 ;  /* 0x00000007ff0c7e24 */ /* 0x000fc8000f8e00ff */
[----:B------:R-:W-:Y:S02]  /*8a30*/  @!P3 IMAD.WIDE.U32 R12, R12, 0x8, R8 ;  /* 0x000000080c0cb825 */ /* 0x000fe400078e0008 */
[----:B------:R-:W1:Y:S02]  /*8a40*/  @!P4 LDC.64 R8, c[0x0][0x3b8] ;  /* 0x0000ee00ff08cb82 */ /* 0x000e640000000a00 */
[----:B0-----:R-:W-:Y:S02]  /*8a50*/  @!P4 IMAD R22, R24, R22, RZ ;  /* 0x000000161816c224 */ /* 0x001fe400078e02ff */
[----:B------:R-:W3:Y:S02]  /*8a60*/  @!P3 LDG.E.64 R12, desc[UR14][R12.64] ;  /* 0x0000000e0c0cb981 */ /* 0x000ee4000c1e1b00 */
[----:B--2---:R-:W-:-:S05]  /*8a70*/  @!P4 IMAD R22, R22, R23, RZ ;  /* 0x000000171616c224 */ /* 0x004fca00078e02ff */
[----:B------:R-:W-:-:S05]  /*8a80*/  @!P4 SHF.L.U32 R22, R22, 0x1, RZ ;  /* 0x000000011616c819 */ /* 0x000fca00000006ff */
[----:B-1----:R-:W-:-:S04]  /*8a90*/  @!P4 IMAD.WIDE R8, R22, 0x4, R8 ;  /* 0x000000041608c825 */ /* 0x002fc800078e0208 */
[----:B------:R-:W-:-:S04]  /*8aa0*/  IMAD.U32 R22, RZ, RZ, UR11 ;  /* 0x0000000bff167e24 */ /* 0x000fc8000f8e00ff */
[----:B------:R-:W-:-:S06]  /*8ab0*/  @!P4 IMAD.WIDE.U32 R8, R22, 0x8, R8 ;  /* 0x000000081608c825 */ /* 0x000fcc00078e0008 */
[----:B------:R-:W2:Y:S01]  /*8ac0*/  @!P4 LDG.E.64 R8, desc[UR14][R8.64] ;  /* 0x0000000e0808c981 */ /* 0x000ea2000c1e1b00 */
[----:B------:R-:W-:Y:S01]  /*8ad0*/  UIADD3 UR12, UPT, UPT, UR5, 0x2, URZ ;  /* 0x00000002050c7890 */ /* 0x000fe2000fffe0ff */
[----:B------:R-:W-:-:S03]  /*8ae0*/  MOV R23, UR4 ;  /* 0x0000000400177c02 */ /* 0x000fc60008000f00 */
[----:B------:R-:W-:Y:S02]  /*8af0*/  UISETP.NE.AND UP0, UPT, UR12, UR10, UPT ;  /* 0x0000000a0c00728c */ /* 0x000fe4000bf05270 */
[----:B------:R-:W-:-:S04]  /*8b00*/  UIADD3 UR12, UPT, UPT, UR5, 0x3, URZ ;  /* 0x00000003050c7890 */ /* 0x000fc8000fffe0ff */
[----:B------:R-:W-:Y:S01]  /*8b10*/  PLOP3.LUT P2, PT, PT, PT, UP0, 0x80, 0x8 ;  /* 0x000000000008781c */ /* 0x000fe20003f4f008 */
[----:B------:R-:W-:Y:S02]  /*8b20*/  UISETP.NE.AND UP0, UPT, UR12, UR10, UPT ;  /* 0x0000000a0c00728c */ /* 0x000fe4000bf05270 */
[----:B------:R-:W-:Y:S01]  /*8b30*/  UIADD3 UR12, UPT, UPT, UR5, 0x4, URZ ;  /* 0x00000004050c7890 */ /* 0x000fe2000fffe0ff */
[----:B------:R-:W-:-:S03]  /*8b40*/  ISETP.NE.OR P2, PT, R21, RZ, !P2 ;  /* 0x000000ff1500720c */ /* 0x000fc60005745670 */
[----:B------:R-:W-:Y:S01]  /*8b50*/  PLOP3.LUT P0, PT, PT, PT, UP0, 0x80, 0x8 ;  /* 0x000000000008781c */ /* 0x000fe20003f0f008 */
[----:B------:R-:W-:-:S03]  /*8b60*/  UISETP.NE.AND UP0, UPT, UR12, UR10, UPT ;  /* 0x0000000a0c00728c */ /* 0x000fc6000bf05270 */
[----:B------:R-:W-:-:S03]  /*8b70*/  ISETP.NE.OR P0, PT, R21, RZ, !P0 ;  /* 0x000000ff1500720c */ /* 0x000fc60004705670 */
[----:B------:R-:W-:-:S03]  /*8b80*/  PLOP3.LUT P1, PT, PT, PT, UP0, 0x80, 0x8 ;  /* 0x000000000008781c */ /* 0x000fc60003f2f008 */
[----:B------:R-:W0:Y:S01]  /*8b90*/  @!P2 LDC R22, c[0x0][0x374] ;  /* 0x0000dd00ff16ab82 */ /* 0x000e220000000800 */
[----:B------:R-:W-:Y:S02]  /*8ba0*/  @!P2 LOP3.LUT R23, R23, 0x1, RZ, 0xc0, !PT ;  /* 0x000000011717a812 */ /* 0x000fe400078ec0ff */
[----:B------:R-:W-:-:S05]  /*8bb0*/  ISETP.NE.OR P1, PT, R21, RZ, !P1 ;  /* 0x000000ff1500720c */ /* 0x000fca0004f25670 */
[----:B------:R-:W1:Y:S08]  /*8bc0*/  @!P2 LDC R65, c[0x0][0x370] ;  /* 0x0000dc00ff41ab82 */ /* 0x000e700000000800 */
[----:B------:R-:W4:Y:S01]  /*8bd0*/  @!P0 LDC R25, c[0x0][0x374] ;  /* 0x0000dd00ff198b82 */ /* 0x000f220000000800 */
[----:B0-----:R-:W-:-:S07]  /*8be0*/  @!P2 IMAD R22, R23, R22, RZ ;  /* 0x000000161716a224 */ /* 0x001fce00078e02ff */
[----:B------:R-:W0:Y:S01]  /*8bf0*/  @!P0 LDC R24, c[0x0][0x370] ;  /* 0x0000dc00ff188b82 */ /* 0x000e220000000800 */
[----:B-1----:R-:W-:Y:S01]  /*8c00*/  @!P2 IMAD R65, R22, R65, RZ ;  /* 0x000000411641a224 */ /* 0x002fe200078e02ff */
[----:B------:R-:W-:-:S04]  /*8c10*/  MOV R22, UR4 ;  /* 0x0000000400167c02 */ /* 0x000fc80008000f00 */
[----:B------:R-:W-:-:S05]  /*8c20*/  @!P0 LOP3.LUT R22, R22, 0x1, RZ, 0xc0, !PT ;  /* 0x0000000116168812 */ /* 0x000fca00078ec0ff */
[----:B----4-:R-:W-:Y:S02]  /*8c30*/  @!P0 IMAD R25, R22, R25, RZ ;  /* 0x0000001916198224 */ /* 0x010fe400078e02ff */
[----:B------:R-:W1:Y:S02]  /*8c40*/  @!P2 LDC.64 R22, c[0x0][0x3b8] ;  /* 0x0000ee00ff16ab82 */ /* 0x000e640000000a00 */
[----:B0-----:R-:W-:-:S06]  /*8c50*/  @!P0 IMAD R24, R25, R24, RZ ;  /* 0x0000001819188224 */ /* 0x001fcc00078e02ff */
[----:B------:R-:W0:Y:S01]  /*8c60*/  @!P1 LDC R25, c[0x0][0x374] ;  /* 0x0000dd00ff199b82 */ /* 0x000e220000000800 */
[----:B------:R-:W-:Y:S02]  /*8c70*/  @!P0 IMAD.SHL.U32 R24, R24, 0x2, RZ ;  /* 0x0000000218188824 */ /* 0x000fe400078e00ff */
[----:B---3--:R-:W-:Y:S01]  /*8c80*/  @!P3 FADD.FTZ R10, R10, R12 ;  /* 0x0000000c0a0ab221 */ /* 0x008fe20000010000 */
[----:B------:R-:W-:Y:S02]  /*8c90*/  @!P2 IMAD.SHL.U32 R12, R65, 0x2, RZ ;  /* 0x00000002410ca824 */ /* 0x000fe400078e00ff */
[----:B------:R-:W-:Y:S02]  /*8ca0*/  @!P3 FADD.FTZ R11, R11, R13 ;  /* 0x0000000d0b0bb221 */ /* 0x000fe40000010000 */
[----:B-1----:R-:W-:Y:S01]  /*8cb0*/  @!P2 IMAD.WIDE R12, R12, 0x4, R22 ;  /* 0x000000040c0ca825 */ /* 0x002fe200078e0216 */
[----:B------:R-:W-:-:S05]  /*8cc0*/  MOV R22, UR18 ;  /* 0x0000001200167c02 */ /* 0x000fca0008000f00 */
[----:B------:R-:W-:Y:S02]  /*8cd0*/  @!P2 IMAD.WIDE.U32 R12, R22, 0x8, R12 ;  /* 0x00000008160ca825 */ /* 0x000fe400078e000c */
[----:B------:R-:W1:Y:S04]  /*8ce0*/  @!P0 LDC.64 R22, c[0x0][0x3b8] ;  /* 0x0000ee00ff168b82 */ /* 0x000e680000000a00 */
[----:B------:R-:W3:Y:S01]  /*8cf0*/  @!P2 LDG.E.64 R12, desc[UR14][R12.64] ;  /* 0x0000000e0c0ca981 */ /* 0x000ee2000c1e1b00 */
[----:B--2---:R-:W-:Y:S01]  /*8d00*/  @!P4 FADD.FTZ R10, R10, R8 ;  /* 0x000000080a0ac221 */ /* 0x004fe20000010000 */
[----:B------:R-:W-:-:S04]  /*8d10*/  MOV R8, UR4 ;  /* 0x0000000400087c02 */ /* 0x000fc80008000f00 */
[----:B------:R-:W-:-:S05]  /*8d20*/  @!P1 LOP3.LUT R8, R8, 0x1, RZ, 0xc0, !PT ;  /* 0x0000000108089812 */ /* 0x000fca00078ec0ff */
[----:B0-----:R-:W-:Y:S02]  /*8d30*/  @!P1 IMAD R8, R8, R25, RZ ;  /* 0x0000001908089224 */ /* 0x001fe400078e02ff */
[----:B------:R-:W0:Y:S01]  /*8d40*/  @!P1 LDC R25, c[0x0][0x370] ;  /* 0x0000dc00ff199b82 */ /* 0x000e220000000800 */
[----:B-1----:R-:W-:Y:S01]  /*8d50*/  @!P0 IMAD.WIDE R22, R24, 0x4, R22 ;  /* 0x0000000418168825 */ /* 0x002fe200078e0216 */
[----:B------:R-:W-:-:S05]  /*8d60*/  MOV R24, UR17 ;  /* 0x0000001100187c02 */ /* 0x000fca0008000f00 */
[----:B------:R-:W-:-:S06]  /*8d70*/  @!P0 IMAD.WIDE.U32 R22, R24, 0x8, R22 ;  /* 0x0000000818168825 */ /* 0x000fcc00078e0016 */
[----:B------:R-:W2:Y:S01]  /*8d80*/  @!P0 LDG.E.64 R22, desc[UR14][R22.64] ;  /* 0x0000000e16168981 */ /* 0x000ea2000c1e1b00 */
[----:B0-----:R-:W-:Y:S02]  /*8d90*/  @!P1 IMAD R8, R8, R25, RZ ;  /* 0x0000001908089224 */ /* 0x001fe400078e02ff */
[----:B------:R-:W0:Y:S03]  /*8da0*/  @!P1 LDC.64 R24, c[0x0][0x3b8] ;  /* 0x0000ee00ff189b82 */ /* 0x000e260000000a00 */
[----:B------:R-:W-:-:S05]  /*8db0*/  @!P1 SHF.L.U32 R8, R8, 0x1, RZ ;  /* 0x0000000108089819 */ /* 0x000fca00000006ff */
[----:B0-----:R-:W-:-:S04]  /*8dc0*/  @!P1 IMAD.WIDE R24, R8, 0x4, R24 ;  /* 0x0000000408189825 */ /* 0x001fc800078e0218 */
[----:B------:R-:W-:-:S04]  /*8dd0*/  IMAD.U32 R8, RZ, RZ, UR22 ;  /* 0x00000016ff087e24 */ /* 0x000fc8000f8e00ff */
[----:B------:R-:W-:-:S06]  /*8de0*/  @!P1 IMAD.WIDE.U32 R24, R8, 0x8, R24 ;  /* 0x0000000808189825 */ /* 0x000fcc00078e0018 */
[----:B------:R-:W4:Y:S01]  /*8df0*/  @!P1 LDG.E.64 R24, desc[UR14][R24.64] ;  /* 0x0000000e18189981 */ /* 0x000f22000c1e1b00 */
[----:B------:R-:W-:-:S04]  /*8e00*/  UIADD3 UR12, UPT, UPT, UR5, 0x5, URZ ;  /* 0x00000005050c7890 */ /* 0x000fc8000fffe0ff */
[----:B------:R-:W-:-:S06]  /*8e10*/  UISETP.NE.AND UP0, UPT, UR12, UR10, UPT ;  /* 0x0000000a0c00728c */ /* 0x000fcc000bf05270 */
[----:B------:R-:W-:-:S04]  /*8e20*/  PLOP3.LUT P3, PT, PT, PT, UP0, 0x80, 0x8 ;  /* 0x000000000008781c */ /* 0x000fc80003f6f008 */
[----:B------:R-:W-:Y:S01]  /*8e30*/  ISETP.NE.OR P3, PT, R21, RZ, !P3 ;  /* 0x000000ff1500720c */ /* 0x000fe20005f65670 */
[----:B------:R-:W-:-:S04]  /*8e40*/  UIADD3 UR12, UPT, UPT, UR5, 0x6, URZ ;  /* 0x00000006050c7890 */ /* 0x000fc8000fffe0ff */
[----:B------:R-:W-:-:S08]  /*8e50*/  UISETP.NE.AND UP0, UPT, UR12, UR10, UPT ;  /* 0x0000000a0c00728c */ /* 0x000fd0000bf05270 */
[----:B------:R-:W0:Y:S01]  /*8e60*/  @!P3 LDC R8, c[0x0][0x374] ;  /* 0x0000dd00ff08bb82 */ /* 0x000e220000000800 */
[----:B------:R-:W-:-:S07]  /*8e70*/  @!P4 FADD.FTZ R11, R11, R9 ;  /* 0x000000090b0bc221 */ /* 0x000fce0000010000 */
[----:B------:R-:W1:Y:S01]  /*8e80*/  @!P3 LDC R65, c[0x0][0x370] ;  /* 0x0000dc00ff41bb82 */ /* 0x000e620000000800 */
[----:B------:R-:W-:Y:S02]  /*8e90*/  PLOP3.LUT P4, PT, PT, PT, UP0, 0x80, 0x8 ;  /* 0x000000000008781c */ /* 0x000fe40003f8f008 */
[----:B------:R-:W-:Y:S02]  /*8ea0*/  MOV R9, UR4 ;  /* 0x0000000400097c02 */ /* 0x000fe40008000f00 */
[----:B------:R-:W-:Y:S02]  /*8eb0*/  ISETP.NE.OR P4, PT, R21, RZ, !P4 ;  /* 0x000000ff1500720c */ /* 0x000fe40006785670 */
[----:B------:R-:W-:-:S05]  /*8ec0*/  @!P3 LOP3.LUT R9, R9, 0x1, RZ, 0xc0, !PT ;  /* 0x000000010909b812 */ /* 0x000fca00078ec0ff */
[----:B0-----:R-:W-:Y:S01]  /*8ed0*/  @!P3 IMAD R8, R9, R8, RZ ;  /* 0x000000080908b224 */ /* 0x001fe200078e02ff */
[----:B------:R-:W-:-:S03]  /*8ee0*/  UIADD3 UR12, UPT, UPT, UR5, 0x7, URZ ;  /* 0x00000007050c7890 */ /* 0x000fc6000fffe0ff */
[----:B-1----:R-:W-:Y:S02]  /*8ef0*/  @!P3 IMAD R65, R8, R65, RZ ;  /* 0x000000410841b224 */ /* 0x002fe400078e02ff */
[----:B------:R-:W0:Y:S01]  /*8f00*/  @!P4 LDC R8, c[0x0][0x374] ;  /* 0x0000dd00ff08cb82 */ /* 0x000e220000000800 */
[----:B------:R-:W-:-:S07]  /*8f10*/  UISETP.NE.AND UP0, UPT, UR12, UR10, UPT ;  /* 0x0000000a0c00728c */ /* 0x000fce000bf05270 */
[----:B------:R-:W1:Y:S01]  /*8f20*/  @!P4 LDC R70, c[0x0][0x370] ;  /* 0x0000dc00ff46cb82 */ /* 0x000e620000000800 */
[----:B------:R-:W-:-:S04]  /*8f30*/  MOV R9, UR4 ;  /* 0x0000000400097c02 */ /* 0x000fc80008000f00 */
[----:B------:R-:W-:Y:S01]  /*8f40*/  @!P4 LOP3.LUT R9, R9, 0x1, RZ, 0xc0, !PT ;  /* 0x000000010909c812 */ /* 0x000fe200078ec0ff */
[----:B------:R-:W-:Y:S02]  /*8f50*/  @!P3 IMAD.SHL.U32 R65, R65, 0x2, RZ ;  /* 0x000000024141b824 */ /* 0x000fe400078e00ff */
[----:B---3--:R-:W-:Y:S01]  /*8f60*/  @!P2 FADD.FTZ R10, R10, R12 ;  /* 0x0000000c0a0aa221 */ /* 0x008fe20000010000 */
[----:B------:R-:W-:Y:S01]  /*8f70*/  @!P2 FADD.FTZ R11, R11, R13 ;  /* 0x0000000d0b0ba221 */ /* 0x000fe20000010000 */
[----:B------:R-:W-:-:S04]  /*8f80*/  PLOP3.LUT P2, PT, PT, PT, UP0, 0x80, 0x8 ;  /* 0x000000000008781c */ /* 0x000fc80003f4f008 */
[----:B------:R-:W-:Y:S01]  /*8f90*/  ISETP.NE.OR P2, PT, R21, RZ, !P2 ;  /* 0x000000ff1500720c */ /* 0x000fe20005745670 */
[----:B0-----:R-:W-:Y:S02]  /*8fa0*/  @!P4 IMAD R12, R9, R8, RZ ;  /* 0x00000008090cc224 */ /* 0x001fe400078e02ff */
[----:B------:R-:W0:Y:S01]  /*8fb0*/  @!P3 LDC.64 R8, c[0x0][0x3b8] ;  /* 0x0000ee00ff08bb82 */ /* 0x000e220000000a00 */
[----:B------:R-:W-:Y:S01]  /*8fc0*/  MOV R13, UR21 ;  /* 0x00000015000d7c02 */ /* 0x000fe20008000f00 */
[----:B--2---:R-:W-:Y:S01]  /*8fd0*/  @!P0 FADD.FTZ R10, R10, R22 ;  /* 0x000000160a0a8221 */ /* 0x004fe20000010000 */
[----:B-1----:R-:W-:-:S07]  /*8fe0*/  @!P4 IMAD R22, R12, R70, RZ ;  /* 0x000000460c16c224 */ /* 0x002fce00078e02ff */
[----:B------:R-:W1:Y:S01]  /*8ff0*/  @!P2 LDC R12, c[0x0][0x374] ;  /* 0x0000dd00ff0cab82 */ /* 0x000e620000000800 */
[----:B0-----:R-:W-:-:S04]  /*9000*/  @!P3 IMAD.WIDE R8, R65, 0x4, R8 ;  /* 0x000000044108b825 */ /* 0x001fc800078e0208 */
[----:B------:R-:W-:Y:S01]  /*9010*/  @!P0 FADD.FTZ R11, R11, R23 ;  /* 0x000000170b0b8221 */ /* 0x000fe20000010000 */
[----:B------:R-:W-:Y:S02]  /*9020*/  @!P3 IMAD.WIDE.U32 R8, R13, 0x8, R8 ;  /* 0x000000080d08b825 */ /* 0x000fe400078e0008 */
[----:B------:R-:W0:Y:S02]  /*9030*/  @!P2 LDC R23, c[0x0][0x370] ;  /* 0x0000dc00ff17ab82 */ /* 0x000e240000000800 */
[----:B------:R-:W-:Y:S02]  /*9040*/  @!P4 IMAD.SHL.U32 R22, R22, 0x2, RZ ;  /* 0x000000021616c824 */ /* 0x000fe400078e00ff */
[----:B------:R-:W2:Y:S01]  /*9050*/  @!P3 LDG.E.64 R8, desc[UR14][R8.64] ;  /* 0x0000000e0808b981 */ /* 0x000ea2000c1e1b00 */
[----:B----4-:R-:W-:Y:S01]  /*9060*/  @!P1 FADD.FTZ R10, R10, R24 ;  /* 0x000000180a0a9221 */ /* 0x010fe20000010000 */
[----:B------:R-:W-:-:S04]  /*9070*/  MOV R24, UR4 ;  /* 0x0000000400187c02 */ /* 0x000fc80008000f00 */
[----:B------:R-:W-:-:S05]  /*9080*/  @!P2 LOP3.LUT R24, R24, 0x1, RZ, 0xc0, !PT ;  /* 0x000000011818a812 */ /* 0x000fca00078ec0ff */
[----:B-1----:R-:W-:Y:S02]  /*9090*/  @!P2 IMAD R24, R24, R12, RZ ;  /* 0x0000000c1818a224 */ /* 0x002fe400078e02ff */
[----:B------:R-:W1:Y:S02]  /*90a0*/  @!P4 LDC.64 R12, c[0x0][0x3b8] ;  /* 0x0000ee00ff0ccb82 */ /* 0x000e640000000a00 */
[----:B0-----:R-:W-:Y:S02]  /*90b0*/  @!P2 IMAD R24, R24, R23, RZ ;  /* 0x000000171818a224 */ /* 0x001fe400078e02ff */
[----:B-1----:R-:W-:Y:S01]  /*90c0*/  @!P4 IMAD.WIDE R12, R22, 0x4, R12 ;  /* 0x00000004160cc825 */ /* 0x002fe200078e020c */
[----:B------:R-:W-:-:S05]  /*90d0*/  MOV R22, UR20 ;  /* 0x0000001400167c02 */ /* 0x000fca0008000f00 */
[----:B------:R-:W-:Y:S02]  /*90e0*/  @!P4 IMAD.WIDE.U32 R22, R22, 0x8, R12 ;  /* 0x000000081616c825 */ /* 0x000fe400078e000c */
[----:B------:R-:W0:Y:S01]  /*90f0*/  @!P2 LDC.64 R12, c[0x0][0x3b8] ;  /* 0x0000ee00ff0cab82 */ /* 0x000e220000000a00 */
[----:B------:R-:W-:-:S03]  /*9100*/  @!P2 SHF.L.U32 R24, R24, 0x1, RZ ;  /* 0x000000011818a819 */ /* 0x000fc600000006ff */
[----:B------:R-:W3:Y:S02]  /*9110*/  @!P4 LDG.E.64 R22, desc[UR14][R22.64] ;  /* 0x0000000e1616c981 */ /* 0x000ee4000c1e1b00 */
[----:B0-----:R-:W-:-:S04]  /*9120*/  @!P2 IMAD.WIDE R12, R24, 0x4, R12 ;  /* 0x00000004180ca825 */ /* 0x001fc800078e020c */
[----:B------:R-:W-:-:S04]  /*9130*/  IMAD.U32 R24, RZ, RZ, UR19 ;  /* 0x00000013ff187e24 */ /* 0x000fc8000f8e00ff */
[----:B------:R-:W-:-:S06]  /*9140*/  @!P2 IMAD.WIDE.U32 R12, R24, 0x8, R12 ;  /* 0x00000008180ca825 */ /* 0x000fcc00078e000c */
[----:B------:R-:W4:Y:S01]  /*9150*/  @!P2 LDG.E.64 R12, desc[UR14][R12.64] ;  /* 0x0000000e0c0ca981 */ /* 0x000f22000c1e1b00 */
[----:B------:R-:W0:Y:S01]  /*9160*/  LDCU UR13, c[0x0][0x374] ;  /* 0x00006e80ff0d77ac */ /* 0x000e220008000800 */
[----:B------:R-:W1:Y:S01]  /*9170*/  LDCU UR12, c[0x0][0x370] ;  /* 0x00006e00ff0c77ac */ /* 0x000e620008000800 */
[----:B------:R-:W-:Y:S01]  /*9180*/  @!P1 FADD.FTZ R11, R11, R25 ;  /* 0x000000190b0b9221 */ /* 0x000fe20000010000 */
[----:B------:R-:W-:Y:S02]  /*9190*/  UIADD3 UR5, UPT, UPT, UR5, 0x8, URZ ;  /* 0x0000000805057890 */ /* 0x000fe4000fffe0ff */
[----:B-1----:R-:W-:-:S04]  /*91a0*/  ULOP3.LUT UR12, UR12, 0x7ffffff8, URZ, 0xc0, !UPT ;  /* 0x7ffffff80c0c7892 */ /* 0x002fc8000f8ec0ff */
[----:B------:R-:W-:Y:S02]  /*91b0*/  UISETP.NE.AND UP0, UPT, UR5, UR12, UPT ;  /* 0x0000000c0500728c */ /* 0x000fe4000bf05270 */
[----:B------:R-:W-:Y:S02]  /*91c0*/  UIADD3 UR23, UPT, UPT, UR23, 0x8, URZ ;  /* 0x0000000817177890 */ /* 0x000fe4000fffe0ff */
[----:B0-----:R-:W-:Y:S02]  /*91d0*/  ULEA UR19, UR13, UR19, 0x3 ;  /* 0x000000130d137291 */ /* 0x001fe4000f8e18ff */
        /* <DEDUP_REMOVED lines=12> */
[----:B------:R-:W-:Y:S01]  /*92a0*/  @!P2 FADD.FTZ R11, R11, R13 ;  /* 0x0000000d0b0ba221 */ /* 0x000fe20000010000 */
[----:B------:R-:W-:Y:S06]  /*92b0*/  BRA.U UP0, `(.L_x_3903) ;  /* 0xfffffff500847547 */ /* 0x000fec000b83ffff */
[----:B------:R-:W-:-:S05]  /*92c0*/  UMOV UR5, UR12 ;  /* 0x0000000c00057c82 */ /* 0x000fca0008000000 */
.L_x_3902:
[----:B------:R-:W4:Y:S02]  /*92d0*/  LDCU UR7, c[0x0][0x370] ;  /* 0x00006e00ff0777ac */ /* 0x000f240008000800 */
[----:B----4-:R-:W-:-:S09]  /*92e0*/  ULOP3.LUT UP0, URZ, UR7, 0x7, URZ, 0xc0, !UPT ;  /* 0x0000000707ff7892 */ /* 0x010fd2000f80c0ff */
[----:B------:R-:W-:Y:S05]  /*92f0*/  BRA.U !UP0, `(.L_x_3898) ;  /* 0x00000009085c7547 */ /* 0x000fea000b800000 */
[----:B------:R-:W4:Y:S02]  /*9300*/  LDCU UR7, c[0x0][0x370] ;  /* 0x00006e00ff0777ac */ /* 0x000f240008000800 */
[----:B----4-:R-:W-:-:S04]  /*9310*/  ULOP3.LUT UR7, UR7, 0x7, URZ, 0xc0, !UPT ;  /* 0x0000000707077892 */ /* 0x010fc8000f8ec0ff */
[----:B------:R-:W-:-:S04]  /*9320*/  UIADD3 UR7, UPT, UPT, UR7, -0x1, URZ ;  /* 0xffffffff07077890 */ /* 0x000fc8000fffe0ff */
[----:B------:R-:W-:-:S09]  /*9330*/  UISETP.GE.U32.AND UP0, UPT, UR7, 0x3, UPT ;  /* 0x000000030700788c */ /* 0x000fd2000bf06070 */
[----:B------:R-:W-:Y:S05]  /*9340*/  BRA.U !UP0, `(.L_x_3904) ;  /* 0x0000000508347547 */ /* 0x000fea000b800000 */
[----:B------:R-:W-:Y:S01]  /*9350*/  UISETP.NE.AND UP0, UPT, UR5, UR10, UPT ;  /* 0x0000000a0500728c */ /* 0x000fe2000bf05270 */
[----:B01-3--:R-:W-:-:S05]  /*9360*/  MOV R8, UR4 ;  /* 0x0000000400087c02 */ /* 0x00bfca0008000f00 */
[----:B------:R-:W-:-:S04]  /*9370*/  PLOP3.LUT P0, PT, PT, PT, UP0, 0x80, 0x8 ;  /* 0x000000000008781c */ /* 0x000fc80003f0f008 */
[----:B------:R-:W-:-:S13]  /*9380*/  ISETP.NE.OR P0, PT, R21, RZ, !P0 ;  /* 0x000000ff1500720c */ /* 0x000fda0004705670 */
[----:B------:R-:W0:Y:S01]  /*9390*/  @!P0 LDC R12, c[0x0][0x374] ;  /* 0x0000dd00ff0c8b82 */ /* 0x000e220000000800 */
[----:B------:R-:W-:Y:S01]  /*93a0*/  @!P0 LOP3.LUT R8, R8, 0x1, RZ, 0xc0, !PT ;  /* 0x0000000108088812 */ /* 0x000fe200078ec0ff */
[----:B------:R-:W1:Y:S06]  /*93b0*/  @!P0 S2R R13, SR_CTAID.Y ;  /* 0x00000000000d8919 */ /* 0x000e6c0000002600 */
[----:B------:R-:W3:Y:S01]  /*93c0*/  @!P0 LDC R22, c[0x0][0x370] ;  /* 0x0000dc00ff168b82 */ /* 0x000ee20000000800 */
[----:B0-----:R-:W-:-:S04]  /*93d0*/  @!P0 IMAD R8, R8, R12, RZ ;  /* 0x0000000c08088224 */ /* 0x001fc800078e02ff */
[----:B---3--:R-:W-:-:S03]  /*93e0*/  @!P0 IMAD R22, R8, R22, RZ ;  /* 0x0000001608168224 */ /* 0x008fc600078e02ff */
[----:B--2---:R-:W0:Y:S01]  /*93f0*/  @!P0 LDC.64 R8, c[0x0][0x3b8] ;  /* 0x0000ee00ff088b82 */ /* 0x004e220000000a00 */
[----:B-1----:R-:W-:Y:S01]  /*9400*/  @!P0 IMAD R13, R12, UR5, R13 ;  /* 0x000000050c0d8c24 */ /* 0x002fe2000f8e020d */
[----:B------:R-:W-:-:S05]  /*9410*/  @!P0 SHF.L.U32 R22, R22, 0x1, RZ ;  /* 0x0000000116168819 */ /* 0x000fca00000006ff */
[----:B0-----:R-:W-:-:S04]  /*9420*/  @!P0 IMAD.WIDE R8, R22, 0x4, R8 ;  /* 0x0000000416088825 */ /* 0x001fc800078e0208 */
[----:B------:R-:W-:-:S05]  /*9430*/  @!P0 IMAD.WIDE.U32 R8, R13, 0x8, R8 ;  /* 0x000000080d088825 */ /* 0x000fca00078e0008 */
[----:B------:R0:W2:Y:S01]  /*9440*/  @!P0 LDG.E.64 R12, desc[UR14][R8.64] ;  /* 0x0000000e080c8981 */ /* 0x0000a2000c1e1b00 */
[----:B------:R-:W-:-:S04]  /*9450*/  UIADD3 UR7, UPT, UPT, UR5, 0x1, URZ ;  /* 0x0000000105077890 */ /* 0x000fc8000fffe0ff */
[----:B------:R-:W-:-:S06]  /*9460*/  UISETP.NE.AND UP0, UPT, UR7, UR10, UPT ;  /* 0x0000000a0700728c */ /* 0x000fcc000bf05270 */
[----:B------:R-:W-:-:S04]  /*9470*/  PLOP3.LUT P1, PT, PT, PT, UP0, 0x80, 0x8 ;  /* 0x000000000008781c */ /* 0x000fc80003f2f008 */
[----:B------:R-:W-:-:S13]  /*9480*/  ISETP.NE.OR P1, PT, R21, RZ, !P1 ;  /* 0x000000ff1500720c */ /* 0x000fda0004f25670 */
[----:B0-----:R-:W0:Y:S01]  /*9490*/  @!P1 S2R R9, SR_CTAID.Y ;  /* 0x0000000000099919 */ /* 0x001e220000002600 */
[----:B------:R-:W1:Y:S08]  /*94a0*/  @!P1 LDC R22, c[0x0][0x374] ;  /* 0x0000dd00ff169b82 */ /* 0x000e700000000800 */
[----:B------:R-:W3:Y:S01]  /*94b0*/  @!P1 LDC R8, c[0x0][0x370] ;  /* 0x0000dc00ff089b82 */ /* 0x000ee20000000800 */
[----:B--2---:R-:W-:Y:S01]  /*94c0*/  @!P0 FADD.FTZ R10, R10, R12 ;  /* 0x0000000c0a0a8221 */ /* 0x004fe20000010000 */
[----:B------:R-:W-:-:S05]  /*94d0*/  IMAD.U32 R12, RZ, RZ, UR4 ;  /* 0x00000004ff0c7e24 */ /* 0x000fca000f8e00ff */
[----:B------:R-:W-:-:S05]  /*94e0*/  @!P1 LOP3.LUT R12, R12, 0x1, RZ, 0xc0, !PT ;  /* 0x000000010c0c9812 */ /* 0x000fca00078ec0ff */
[----:B-1----:R-:W-:Y:S02]  /*94f0*/  @!P1 IMAD R23, R12, R22, RZ ;  /* 0x000000160c179224 */ /* 0x002fe400078e02ff */
[----:B------:R-:W-:Y:S02]  /*9500*/  @!P1 IMAD R12, R22, UR5, R22 ;  /* 0x00000005160c9c24 */ /* 0x000fe4000f8e0216 */
[----:B---3--:R-:W-:-:S03]  /*9510*/  @!P1 IMAD R23, R23, R8, RZ ;  /* 0x0000000817179224 */ /* 0x008fc600078e02ff */
[----:B0-----:R-:W-:Y:S02]  /*9520*/  @!P1 IADD3 R12, PT, PT, R12, R9, RZ ;  /* 0x000000090c0c9210 */ /* 0x001fe40007ffe0ff */
[----:B------:R-:W0:Y:S01]  /*9530*/  @!P1 LDC.64 R8, c[0x0][0x3b8] ;  /* 0x0000ee00ff089b82 */ /* 0x000e220000000a00 */
[----:B------:R-:W-:-:S05]  /*9540*/  @!P1 SHF.L.U32 R23, R23, 0x1, RZ ;  /* 0x0000000117179819 */ /* 0x000fca00000006ff */
[----:B0-----:R-:W-:-:S04]  /*9550*/  @!P1 IMAD.WIDE R8, R23, 0x4, R8 ;  /* 0x0000000417089825 */ /* 0x001fc800078e0208 */
[----:B------:R-:W-:-:S06]  /*9560*/  @!P1 IMAD.WIDE.U32 R8, R12, 0x8, R8 ;  /* 0x000000080c089825 */ /* 0x000fcc00078e0008 */
[----:B------:R-:W2:Y:S01]  /*9570*/  @!P1 LDG.E.64 R8, desc[UR14][R8.64] ;  /* 0x0000000e08089981 */ /* 0x000ea2000c1e1b00 */
[----:B------:R-:W-:Y:S01]  /*9580*/  UIADD3 UR7, UPT, UPT, UR5, 0x2, URZ ;  /* 0x0000000205077890 */ /* 0x000fe2000fffe0ff */
[----:B------:R-:W-:-:S03]  /*9590*/  @!P0 FADD.FTZ R11, R11, R13 ;  /* 0x0000000d0b0b8221 */ /* 0x000fc60000010000 */
[----:B------:R-:W-:-:S06]  /*95a0*/  UISETP.NE.AND UP0, UPT, UR7, UR10, UPT ;  /* 0x0000000a0700728c */ /* 0x000fcc000bf05270 */
[----:B------:R-:W-:-:S04]  /*95b0*/  PLOP3.LUT P2, PT, PT, PT, UP0, 0x80, 0x8 ;  /* 0x000000000008781c */ /* 0x000fc80003f4f008 */
[----:B------:R-:W-:-:S13]  /*95c0*/  ISETP.NE.OR P2, PT, R21, RZ, !P2 ;  /* 0x000000ff1500720c */ /* 0x000fda0005745670 */
[----:B------:R-:W0:Y:S01]  /*95d0*/  @!P2 S2R R13, SR_CTAID.Y ;  /* 0x00000000000da919 */ /* 0x000e220000002600 */
[----:B------:R-:W1:Y:S08]  /*95e0*/  @!P2 LDC R22, c[0x0][0x374] ;  /* 0x0000dd00ff16ab82 */ /* 0x000e700000000800 */
[----:B------:R-:W3:Y:S01]  /*95f0*/  @!P2 LDC R12, c[0x0][0x370] ;  /* 0x0000dc00ff0cab82 */ /* 0x000ee20000000800 */
[----:B--2---:R-:W-:Y:S01]  /*9600*/  @!P1 FADD.FTZ R10, R10, R8 ;  /* 0x000000080a0a9221 */ /* 0x004fe20000010000 */
[----:B------:R-:W-:-:S05]  /*9610*/  IMAD.U32 R8, RZ, RZ, UR4 ;  /* 0x00000004ff087e24 */ /* 0x000fca000f8e00ff */
[----:B------:R-:W-:-:S05]  /*9620*/  @!P2 LOP3.LUT R8, R8, 0x1, RZ, 0xc0, !PT ;  /* 0x000000010808a812 */ /* 0x000fca00078ec0ff */
[----:B-1----:R-:W-:Y:S02]  /*9630*/  @!P2 IMAD R23, R8, R22, RZ ;  /* 0x000000160817a224 */ /* 0x002fe400078e02ff */
[----:B0-----:R-:W-:Y:S02]  /*9640*/  @!P2 IMAD R8, R22, UR7, R13 ;  /* 0x000000071608ac24 */ /* 0x001fe4000f8e020d */
[----:B---3--:R-:W-:Y:S02]  /*9650*/  @!P2 IMAD R23, R23, R12, RZ ;  /* 0x0000000c1717a224 */ /* 0x008fe400078e02ff */
[----:B------:R-:W0:Y:S03]  /*9660*/  @!P2 LDC.64 R12, c[0x0][0x3b8] ;  /* 0x0000ee00ff0cab82 */ /* 0x000e260000000a00 */
        /* <DEDUP_REMOVED lines=13> */
[----:B------:R-:W-:-:S04]  /*9740*/  MOV R12, UR4 ;  /* 0x00000004000c7c02 */ /* 0x000fc80008000f00 */
[----:B------:R-:W-:-:S05]  /*9750*/  @!P0 LOP3.LUT R12, R12, 0x1, RZ, 0xc0, !PT ;  /* 0x000000010c0c8812 */ /* 0x000fca00078ec0ff */
[----:B-1----:R-:W-:Y:S02]  /*9760*/  @!P0 IMAD R23, R12, R22, RZ ;  /* 0x000000160c178224 */ /* 0x002fe400078e02ff */
[----:B0-----:R-:W-:Y:S02]  /*9770*/  @!P0 IMAD R12, R22, UR7, R9 ;  /* 0x00000007160c8c24 */ /* 0x001fe4000f8e0209 */
[----:B---3--:R-:W-:Y:S02]  /*9780*/  @!P0 IMAD R23, R23, R8, RZ ;  /* 0x0000000817178224 */ /* 0x008fe400078e02ff */
[----:B------:R-:W0:Y:S02]  /*9790*/  @!P0 LDC.64 R8, c[0x0][0x3b8] ;  /* 0x0000ee00ff088b82 */ /* 0x000e240000000a00 */
[----:B------:R-:W-:-:S04]  /*97a0*/  @!P0 IMAD.SHL.U32 R23, R23, 0x2, RZ ;  /* 0x0000000217178824 */ /* 0x000fc800078e00ff */
[----:B0-----:R-:W-:-:S04]  /*97b0*/  @!P0 IMAD.WIDE R8, R23, 0x4, R8 ;  /* 0x0000000417088825 */ /* 0x001fc800078e0208 */
[----:B------:R-:W-:-:S06]  /*97c0*/  @!P0 IMAD.WIDE.U32 R8, R12, 0x8, R8 ;  /* 0x000000080c088825 */ /* 0x000fcc00078e0008 */
[----:B------:R-:W2:Y:S01]  /*97d0*/  @!P0 LDG.E.64 R8, desc[UR14][R8.64] ;  /* 0x0000000e08088981 */ /* 0x000ea2000c1e1b00 */
[----:B------:R-:W-:Y:S01]  /*97e0*/  @!P2 FADD.FTZ R11, R11, R13 ;  /* 0x0000000d0b0ba221 */ /* 0x000fe20000010000 */
[----:B------:R-:W-:Y:S01]  /*97f0*/  UIADD3 UR5, UPT, UPT, UR5, 0x4, URZ ;  /* 0x0000000405057890 */ /* 0x000fe2000fffe0ff */
[----:B--2---:R-:W-:Y:S02]  /*9800*/  @!P0 FADD.FTZ R10, R10, R8 ;  /* 0x000000080a0a8221 */ /* 0x004fe40000010000 */
[----:B------:R-:W-:-:S09]  /*9810*/  @!P0 FADD.FTZ R11, R11, R9 ;  /* 0x000000090b0b8221 */ /* 0x000fd20000010000 */
.L_x_3904:
[----:B------:R-:W4:Y:S02]  /*9820*/  LDCU UR7, c[0x0][0x370] ;  /* 0x00006e00ff0777ac */ /* 0x000f240008000800 */
[----:B----4-:R-:W-:-:S09]  /*9830*/  ULOP3.LUT UP0, UR7, UR7, 0x3, URZ, 0xc0, !UPT ;  /* 0x0000000307077892 */ /* 0x010fd2000f80c0ff */
[----:B------:R-:W-:Y:S05]  /*9840*/  BRA.U !UP0, `(.L_x_3898) ;  /* 0x0000000508087547 */ /* 0x000fea000b800000 */
[----:B------:R-:W-:-:S09]  /*9850*/  UISETP.NE.AND UP0, UPT, UR7, 0x1, UPT ;  /* 0x000000010700788c */ /* 0x000fd2000bf05270 */
[----:B------:R-:W-:Y:S05]  /*9860*/  BRA.U !UP0, `(.L_x_3905) ;  /* 0x00000001089c7547 */ /* 0x000fea000b800000 */
[----:B------:R-:W-:Y:S01]  /*9870*/  UISETP.NE.AND UP0, UPT, UR5, UR10, UPT ;  /* 0x0000000a0500728c */ /* 0x000fe2000bf05270 */
[----:B--2---:R-:W-:-:S05]  /*9880*/  MOV R9, UR4 ;  /* 0x0000000400097c02 */ /* 0x004fca0008000f00 */
[----:B------:R-:W-:-:S04]  /*9890*/  PLOP3.LUT P0, PT, PT, PT, UP0, 0x80, 0x8 ;  /* 0x000000000008781c */ /* 0x000fc80003f0f008 */
[----:B------:R-:W-:-:S13]  /*98a0*/  ISETP.NE.OR P0, PT, R21, RZ, !P0 ;  /* 0x000000ff1500720c */ /* 0x000fda0004705670 */
[----:B------:R-:W2:Y:S01]  /*98b0*/  @!P0 S2R R12, SR_CTAID.Y ;  /* 0x00000000000c8919 */ /* 0x000ea20000002600 */
[----:B01-3--:R-:W0:Y:S01]  /*98c0*/  @!P0 LDC R8, c[0x0][0x374] ;  /* 0x0000dd00ff088b82 */ /* 0x00be220000000800 */
[----:B------:R-:W-:-:S05]  /*98d0*/  @!P0 LOP3.LUT R9, R9, 0x1, RZ, 0xc0, !PT ;  /* 0x0000000109098812 */ /* 0x000fca00078ec0ff */
[----:B0-----:R-:W-:Y:S02]  /*98e0*/  @!P0 IMAD R13, R9, R8, RZ ;  /* 0x00000008090d8224 */ /* 0x001fe400078e02ff */
[----:B--2---:R-:W-:Y:S02]  /*98f0*/  @!P0 IMAD R12, R8, UR5, R12 ;  /* 0x00000005080c8c24 */ /* 0x004fe4000f8e020c */
[----:B------:R-:W0:Y:S02]  /*9900*/  @!P0 LDC R8, c[0x0][0x370] ;  /* 0x0000dc00ff088b82 */ /* 0x000e240000000800 */
[----:B0-----:R-:W-:-:S06]  /*9910*/  @!P0 IMAD R13, R13, R8, RZ ;  /* 0x000000080d0d8224 */ /* 0x001fcc00078e02ff */
[----:B------:R-:W0:Y:S01]  /*9920*/  @!P0 LDC.64 R8, c[0x0][0x3b8] ;  /* 0x0000ee00ff088b82 */ /* 0x000e220000000a00 */
[----:B------:R-:W-:-:S05]  /*9930*/  @!P0 SHF.L.U32 R13, R13, 0x1, RZ ;  /* 0x000000010d0d8819 */ /* 0x000fca00000006ff */
[----:B0-----:R-:W-:-:S04]  /*9940*/  @!P0 IMAD.WIDE R8, R13, 0x4, R8 ;  /* 0x000000040d088825 */ /* 0x001fc800078e0208 */
[----:B------:R-:W-:-:S06]  /*9950*/  @!P0 IMAD.WIDE.U32 R8, R12, 0x8, R8 ;  /* 0x000000080c088825 */ /* 0x000fcc00078e0008 */
[----:B------:R-:W2:Y:S01]  /*9960*/  @!P0 LDG.E.64 R8, desc[UR14][R8.64] ;  /* 0x0000000e08088981 */ /* 0x000ea2000c1e1b00 */
[----:B------:R-:W-:-:S04]  /*9970*/  UIADD3 UR7, UPT, UPT, UR5, 0x1, URZ ;  /* 0x0000000105077890 */ /* 0x000fc8000fffe0ff */
[----:B------:R-:W-:-:S06]  /*9980*/  UISETP.NE.AND UP0, UPT, UR7, UR10, UPT ;  /* 0x0000000a0700728c */ /* 0x000fcc000bf05270 */
[----:B------:R-:W-:-:S04]  /*9990*/  PLOP3.LUT P1, PT, PT, PT, UP0, 0x80, 0x8 ;  /* 0x000000000008781c */ /* 0x000fc80003f2f008 */
[----:B------:R-:W-:-:S13]  /*99a0*/  ISETP.NE.OR P1, PT, R21, RZ, !P1 ;  /* 0x000000ff1500720c */ /* 0x000fda0004f25670 */
[----:B------:R-:W0:Y:S01]  /*99b0*/  @!P1 S2R R12, SR_CTAID.Y ;  /* 0x00000000000c9919 */ /* 0x000e220000002600 */
[----:B--2---:R-:W-:Y:S01]  /*99c0*/  @!P0 FADD.FTZ R10, R10, R8 ;  /* 0x000000080a0a8221 */ /* 0x004fe20000010000 */
[----:B------:R-:W-:Y:S01]  /*99d0*/  @!P0 FADD.FTZ R11, R11, R9 ;  /* 0x000000090b0b8221 */ /* 0x000fe20000010000 */
[----:B------:R-:W1:Y:S08]  /*99e0*/  @!P1 LDC R8, c[0x0][0x374] ;  /* 0x0000dd00ff089b82 */ /* 0x000e700000000800 */
[----:B------:R-:W2:Y:S01]  /*99f0*/  @!P1 LDC R13, c[0x0][0x370] ;  /* 0x0000dc00ff0d9b82 */ /* 0x000ea20000000800 */
[----:B-1----:R-:W-:-:S04]  /*9a00*/  @!P1 IMAD R9, R8, UR5, R8 ;  /* 0x0000000508099c24 */ /* 0x002fc8000f8e0208 */
[----:B0-----:R-:W-:Y:S01]  /*9a10*/  @!P1 IMAD.IADD R12, R9, 0x1, R12 ;  /* 0x00000001090c9824 */ /* 0x001fe200078e020c */
[----:B------:R-:W-:-:S04]  /*9a20*/  MOV R9, UR4 ;  /* 0x0000000400097c02 */ /* 0x000fc80008000f00 */
[----:B------:R-:W-:-:S05]  /*9a30*/  @!P1 LOP3.LUT R9, R9, 0x1, RZ, 0xc0, !PT ;  /* 0x0000000109099812 */ /* 0x000fca00078ec0ff */
[----:B------:R-:W-:-:S04]  /*9a40*/  @!P1 IMAD R9, R9, R8, RZ ;  /* 0x0000000809099224 */ /* 0x000fc800078e02ff */
[----:B--2---:R-:W-:Y:S02]  /*9a50*/  @!P1 IMAD R13, R9, R13, RZ ;  /* 0x0000000d090d9224 */ /* 0x004fe400078e02ff */
[----:B------:R-:W0:Y:S03]  /*9a60*/  @!P1 LDC.64 R8, c[0x0][0x3b8] ;  /* 0x0000ee00ff089b82 */ /* 0x000e260000000a00 */
[----:B------:R-:W-:-:S05]  /*9a70*/  @!P1 SHF.L.U32 R13, R13, 0x1, RZ ;  /* 0x000000010d0d9819 */ /* 0x000fca00000006ff */
[----:B0-----:R-:W-:-:S04]  /*9a80*/  @!P1 IMAD.WIDE R8, R13, 0x4, R8 ;  /* 0x000000040d089825 */ /* 0x001fc800078e0208 */
[----:B------:R-:W-:-:S06]  /*9a90*/  @!P1 IMAD.WIDE.U32 R8, R12, 0x8, R8 ;  /* 0x000000080c089825 */ /* 0x000fcc00078e0008 */
[----:B------:R-:W2:Y:S01]  /*9aa0*/  @!P1 LDG.E.64 R8, desc[UR14][R8.64] ;  /* 0x0000000e08089981 */ /* 0x000ea2000c1e1b00 */
[----:B------:R-:W-:Y:S01]  /*9ab0*/  UIADD3 UR5, UPT, UPT, UR5, 0x2, URZ ;  /* 0x0000000205057890 */ /* 0x000fe2000fffe0ff */
[----:B--2---:R-:W-:Y:S01]  /*9ac0*/  @!P1 FADD.FTZ R10, R10, R8 ;  /* 0x000000080a0a9221 */ /* 0x004fe20000010000 */
[----:B------:R-:W-:-:S10]  /*9ad0*/  @!P1 FADD.FTZ R11, R11, R9 ;  /* 0x000000090b0b9221 */ /* 0x000fd40000010000 */
.L_x_3905:
[----:B01-3--:R-:W0:Y:S01]  /*9ae0*/  LDC R8, c[0x0][0x370] ;  /* 0x0000dc00ff087b82 */ /* 0x00be220000000800 */
[----:B------:R-:W-:Y:S01]  /*9af0*/  UISETP.NE.AND UP0, UPT, UR5, UR10, UPT ;  /* 0x0000000a0500728c */ /* 0x000fe2000bf05270 */
[----:B------:R-:W-:Y:S05]  /*9b00*/  BSSY.RECONVERGENT B0, `(.L_x_3898) ;  /* 0x0000016000007945 */ /* 0x000fea0003800200 */
[----:B------:R-:W-:-:S04]  /*9b10*/  PLOP3.LUT P0, PT, PT, PT, UP0, 0x80, 0x8 ;  /* 0x000000000008781c */ /* 0x000fc80003f0f008 */
[----:B------:R-:W-:Y:S02]  /*9b20*/  ISETP.NE.OR P0, PT, R21, RZ, !P0 ;  /* 0x000000ff1500720c */ /* 0x000fe40004705670 */
[----:B0-----:R-:W-:-:S04]  /*9b30*/  LOP3.LUT R8, R8, 0x1, RZ, 0xc0, !PT ;  /* 0x0000000108087812 */ /* 0x001fc800078ec0ff */
[----:B------:R-:W-:-:S13]  /*9b40*/  ISETP.NE.U32.OR P0, PT, R8, 0x1, P0 ;  /* 0x000000010800780c */ /* 0x000fda0000705470 */
[----:B------:R-:W-:Y:S05]  /*9b50*/  @P0 BRA `(.L_x_3906) ;  /* 0x0000000000400947 */ /* 0x000fea0003800000 */
[----:B------:R-:W0:Y:S01]  /*9b60*/  LDCU UR16, c[0x0][0x374] ;  /* 0x00006e80ff1077ac */ /* 0x000e220008000800 */
[----:B------:R-:W1:Y:S01]  /*9b70*/  S2UR UR17, SR_CTAID.Y ;  /* 0x00000000001179c3 */ /* 0x000e620000002600 */
[----:B------:R-:W3:Y:S01]  /*9b80*/  LDCU UR11, c[0x0][0x370] ;  /* 0x00006e00ff0b77ac */ /* 0x000ee20008000800 */
[----:B------:R-:W4:Y:S01]  /*9b90*/  LDCU.64 UR12, c[0x0][0x3b8] ;  /* 0x00007700ff0c77ac */ /* 0x000f220008000a00 */
[----:B------:R-:W-:-:S04]  /*9ba0*/  ULOP3.LUT UR7, UR4, 0x1, URZ, 0xc0, !UPT ;  /* 0x0000000104077892 */ /* 0x000fc8000f8ec0ff */
[----:B0-----:R-:W-:-:S04]  /*9bb0*/  UIMAD UR7, UR7, UR16, URZ ;  /* 0x00000010070772a4 */ /* 0x001fc8000f8e02ff */
[----:B---3--:R-:W-:-:S04]  /*9bc0*/  UIMAD UR7, UR7, UR11, URZ ;  /* 0x0000000b070772a4 */ /* 0x008fc8000f8e02ff */
[----:B------:R-:W-:Y:S02]  /*9bd0*/  USHF.L.U32 UR11, UR7, 0x1, URZ ;  /* 0x00000001070b7899 */ /* 0x000fe400080006ff */
[----:B-1----:R-:W-:Y:S02]  /*9be0*/  UIMAD UR7, UR16, UR5, UR17 ;  /* 0x00000005100772a4 */ /* 0x002fe4000f8e0211 */
[----:B----4-:R-:W-:-:S04]  /*9bf0*/  UIMAD.WIDE UR12, UR11, 0x4, UR12 ;  /* 0x000000040b0c78a5 */ /* 0x010fc8000f8e020c */
[----:B------:R-:W-:-:S06]  /*9c00*/  UIMAD.WIDE.U32 UR12, UR7, 0x8, UR12 ;  /* 0x00000008070c78a5 */ /* 0x000fcc000f8e000c */
[----:B------:R-:W-:Y:S01]  /*9c10*/  IMAD.U32 R8, RZ, RZ, UR12 ;  /* 0x0000000cff087e24 */ /* 0x000fe2000f8e00ff */
[----:B--2---:R-:W-:-:S06]  /*9c20*/  MOV R9, UR13 ;  /* 0x0000000d00097c02 */ /* 0x004fcc0008000f00 */
[----:B------:R-:W2:Y:S02]  /*9c30*/  LDG.E.64 R8, desc[UR14][R8.64] ;  /* 0x0000000e08087981 */ /* 0x000ea4000c1e1b00 */
[----:B--2---:R-:W-:Y:S01]  /*9c40*/  FADD.FTZ R10, R10, R8 ;  /* 0x000000080a0a7221 */ /* 0x004fe20000010000 */
[----:B------:R-:W-:-:S07]  /*9c50*/  FADD.FTZ R11, R11, R9 ;  /* 0x000000090b0b7221 */ /* 0x000fce0000010000 */
.L_x_3906:
[----:B------:R-:W-:Y:S05]  /*9c60*/  BSYNC.RECONVERGENT B0 ;  /* 0x0000000000007941 */ /* 0x000fea0003800200 */
.L_x_3898:
[----:B-----5:R-:W-:Y:S01]  /*9c70*/  LOP3.LUT P1, RZ, R0, 0x200000, RZ, 0xc0, !PT ;  /* 0x0020000000ff7812 */ /* 0x020fe2000782c0ff */
[----:B------:R-:W4:Y:S01]  /*9c80*/  S2UR UR7, SR_CgaCtaId ;  /* 0x00000000000779c3 */ /* 0x000f220000008800 */
[----:B------:R-:W4:Y:S01]  /*9c90*/  LDCU UR11, c[0x0][0x414] ;  /* 0x00008280ff0b77ac */ /* 0x000f220008000800 */
[C---:B------:R-:W-:Y:S02]  /*9ca0*/  ISETP.NE.AND P0, PT, R21.reuse, RZ, PT ;  /* 0x000000ff1500720c */ /* 0x040fe40003f05270 */
[----:B------:R-:W-:Y:S01]  /*9cb0*/  MOV R12, UR9 ;  /* 0x00000009000c7c02 */ /* 0x000fe20008000f00 */
[----:B------:R-:W-:Y:S01]  /*9cc0*/  UMOV UR5, 0x400 ;  /* 0x0000040000057882 */ /* 0x000fe20000000000 */
[----:B------:R-:W-:Y:S02]  /*9cd0*/  SHF.L.U32 R24, R21, 0x1, RZ ;  /* 0x0000000115187819 */ /* 0x000fe400000006ff */
[----:B------:R-:W4:Y:S02]  /*9ce0*/  LDC.64 R22, c[0x0][0x3a0] ;  /* 0x0000e800ff167b82 */ /* 0x000f240000000a00 */
[----:B------:R-:W-:-:S06]  /*9cf0*/  LOP3.LUT R24, R24, 0x7e, RZ, 0xc0, !PT ;  /* 0x0000007e18187812 */ /* 0x000fcc00078ec0ff */
[----:B0123--:R-:W0:Y:S01]  /*9d00*/  @P1 LDC.64 R8, c[0x0][0x388] ;  /* 0x0000e200ff081b82 */ /* 0x00fe220000000a00 */
[----:B----4-:R-:W-:-:S09]  /*9d10*/  ULEA UR5, UR7, UR5, 0x18 ;  /* 0x0000000507057291 */ /* 0x010fd2000f8ec0ff */
[----:B------:R1:W-:Y:S01]  /*9d20*/  @!P0 STS.64 [UR5+0x98], R10 ;  /* 0x0000980aff008988 */ /* 0x0003e20008000a05 */
[----:B0-----:R-:W-:Y:S02]  /*9d30*/  @P1 IMAD.WIDE R8, R12, 0x8, R8 ;  /* 0x000000080c081825 */ /* 0x001fe400078e0208 */
[----:B------:R-:W0:Y:S02]  /*9d40*/  LDC.64 R12, c[0x0][0x398] ;  /* 0x0000e600ff0c7b82 */ /* 0x000e240000000a00 */
[----:B-1----:R-:W-:Y:S01]  /*9d50*/  @P1 FMUL.FTZ R10, R10, UR11 ;  /* 0x0000000b0a0a1c20 */ /* 0x002fe20008410000 */
[----:B------:R-:W-:-:S05]  /*9d60*/  @P1 FMUL.FTZ R11, R11, UR11 ;  /* 0x0000000b0b0b1c20 */ /* 0x000fca0008410000 */
[----:B------:R1:W-:Y:S01]  /*9d70*/  @P1 STG.E.64 desc[UR14][R8.64], R10 ;  /* 0x0000000a08001986 */ /* 0x0003e2000c101b0e */
[----:B------:R-:W-:Y:S01]  /*9d80*/  BAR.SYNC.DEFER_BLOCKING 0x0 ;  /* 0x0000000000007b1d */ /* 0x000fe20000010000 */
[----:B-1----:R-:W-:-:S05]  /*9d90*/  IADD3 R10, PT, PT, R24, UR6, RZ ;  /* 0x00000006180a7c10 */ /* 0x002fca000fffe0ff */
[----:B------:R-:W1:Y:S01]  /*9da0*/  LDCU.U8 UR6, c[0x0][0x3fc] ;  /* 0x00007f80ff0677ac */ /* 0x000e620008000000 */
[----:B------:R-:W2:Y:S02]  /*9db0*/  LDS.64 R8, [UR5+0x98] ;  /* 0x00009805ff087984 */ /* 0x000ea40008000a00 */
[----:B--2---:R-:W-:-:S05]  /*9dc0*/  FMUL.FTZ R8, R8, UR11 ;  /* 0x0000000b08087c20 */ /* 0x004fca0008410000 */
[----:B------:R-:W-:-:S13]  /*9dd0*/  R2UR UR5, R8 ;  /* 0x00000000080572ca */ /* 0x000fda00000e0000 */
[----:B------:R-:W-:-:S04]  /*9de0*/  IMAD.U32 R8, RZ, RZ, UR5 ;  /* 0x00000005ff087e24 */ /* 0x000fc8000f8e00ff */
[----:B------:R-:W-:-:S04]  /*9df0*/  FMUL.FTZ R8, R8, UR5 ;  /* 0x0000000508087c20 */ /* 0x000fc80008410000 */
[----:B------:R-:W-:-:S05]  /*9e00*/  FFMA.FTZ R8, R9, UR11, -R8 ;  /* 0x0000000b09087c23 */ /* 0x000fca0008010808 */
[----:B------:R-:W-:-:S13]  /*9e10*/  FSETP.GTU.FTZ.AND P0, PT, R8, RZ, PT ;  /* 0x000000ff0800720b */ /* 0x000fda0003f1c000 */
[----:B------:R-:W-:Y:S01]  /*9e20*/  VOTEU.ANY UP0, P0 ;  /* 0x0000000000ff7886 */ /* 0x000fe20000000100 */
[----:B------:R-:W-:-:S04]  /*9e30*/  PLOP3.LUT P0, PT, PT, PT, UP0, 0x80, 0x8 ;  /* 0x000000000008781c */ /* 0x000fc80003f0f008 */
[----:B------:R-:W2:Y:S09]  /*9e40*/  @UP0 LDCU UR7, c[0x0][0x3a8] ;  /* 0x00007500ff0707ac */ /* 0x000eb20008000800 */
[----:B--2---:R-:W-:-:S06]  /*9e50*/  @P0 FADD.FTZ R8, R8, UR7 ;  /* 0x0000000708080e21 */ /* 0x004fcc0008010000 */
[----:B------:R-:W2:Y:S02]  /*9e60*/  @P0 MUFU.RSQ R8, R8 ;  /* 0x0000000800080308 */ /* 0x000ea40000001400 */
[----:B--2---:R-:W-:Y:S01]  /*9e70*/  @P0 R2UR UR7, R8 ;  /* 0x00000000080702ca */ /* 0x004fe200000e0000 */
[----:B0-----:R-:W-:-:S04]  /*9e80*/  IMAD.WIDE R8, R10, 0x4, R12 ;  /* 0x000000040a087825 */ /* 0x001fc800078e020c */
[----:B------:R-:W-:Y:S02]  /*9e90*/  IMAD.WIDE R10, R10, 0x4, R22 ;  /* 0x000000040a0a7825 */ /* 0x000fe400078e0216 */
[----:B------:R-:W5:Y:S04]  /*9ea0*/  LDG.E.64 R8, desc[UR14][R8.64] ;  /* 0x0000000e08087981 */ /* 0x000f68000c1e1b00 */
[----:B------:R-:W5:Y:S01]  /*9eb0*/  LDG.E.64 R10, desc[UR14][R10.64] ;  /* 0x0000000e0a0a7981 */ /* 0x000f62000c1e1b00 */
[----:B-1----:R-:W-:-:S03]  /*9ec0*/  UISETP.NE.AND UP1, UPT, UR6, URZ, UPT ;  /* 0x000000ff0600728c */ /* 0x002fc6000bf25270 */
[----:B------:R-:W-:Y:S01]  /*9ed0*/  UMOV UR6, 0x3f800000 ;  /* 0x3f80000000067882 */ /* 0x000fe20000000000 */
[----:B------:R-:W-:-:S05]  /*9ee0*/  @UP0 UMOV UR6, UR7 ;  /* 0x0000000700060c82 */ /* 0x000fca0008000000 */
[----:B------:R-:W-:Y:S05]  /*9ef0*/  BRA.U !UP1, `(.L_x_3907) ;  /* 0x0000000909387547 */ /* 0x000fea000b800000 */
[----:B------:R-:W0:Y:S01]  /*9f00*/  LDC R2, c[0x0][0x404] ;  /* 0x00010100ff027b82 */ /* 0x000e220000000800 */
[----:B------:R-:W-:Y:S01]  /*9f10*/  SHF.R.U32.HI R21, RZ, 0x6, R21 ;  /* 0x00000006ff157819 */ /* 0x000fe20000011615 */
[----:B------:R-:W-:Y:S01]  /*9f20*/  IMAD.MOV.U32 R3, RZ, RZ, RZ ;  /* 0x000000ffff037224 */ /* 0x000fe200078e00ff */
[----:B------:R-:W1:Y:S01]  /*9f30*/  LDCU.64 UR18, c[0x0][0x3e0] ;  /* 0x00007c00ff1277ac */ /* 0x000e620008000a00 */
[----:B------:R-:W2:Y:S01]  /*9f40*/  LDCU.64 UR12, c[0x0][0x380] ;  /* 0x00007000ff0c77ac */ /* 0x000ea20008000a00 */
[----:B------:R-:W3:Y:S02]  /*9f50*/  LDCU.64 UR16, c[0x0][0x3e8] ;  /* 0x00007d00ff1077ac */ /* 0x000ee40008000a00 */
[----:B0123--:R-:W-:-:S07]  /*9f60*/  IMAD R2, R2, UR10, R21 ;  /* 0x0000000a02027c24 */ /* 0x00ffce000f8e0215 */
.L_x_3916:
[----:B------:R-:W-:-:S05]  /*9f70*/  LEA R20, R3, UR8, 0x3 ;  /* 0x0000000803147c11 */ /* 0x000fca000f8e18ff */
[----:B0-23-5:R0:W5:Y:S04]  /*9f80*/  LDL.128 R12, [R20+0x10] ;  /* 0x00001000140c7983 */ /* 0x02d1680000100c00 */
[----:B-1----:R0:W5:Y:S01]  /*9f90*/  LDL.128 R16, [R20] ;  /* 0x0000000014107983 */ /* 0x0021620000100c00 */
[C---:B------:R-:W-:Y:S01]  /*9fa0*/  LEA R29, R3.reuse, R2, 0x3 ;  /* 0x00000002031d7211 */ /* 0x040fe200078e18ff */
[----:B------:R-:W-:Y:S01]  /*9fb0*/  BSSY.RECONVERGENT B0, `(.L_x_3908) ;  /* 0x000002c000007945 */ /* 0x000fe20003800200 */
[----:B------:R-:W-:Y:S02]  /*9fc0*/  IADD3 R3, PT, PT, R3, 0x4, RZ ;  /* 0x0000000403037810 */ /* 0x000fe40007ffe0ff */
[C---:B------:R-:W-:Y:S01]  /*9fd0*/  ISETP.GE.U32.AND P1, PT, R29.reuse, UR16, PT ;  /* 0x000000101d007c0c */ /* 0x040fe2000bf26070 */
[----:B------:R-:W-:Y:S01]  /*9fe0*/  VIADD R31, R29, 0x8 ;  /* 0x000000081d1f7836 */ /* 0x000fe20000000000 */
[----:B------:R-:W-:-:S02]  /*9ff0*/  SHF.R.S32.HI R22, RZ, 0x1f, R29 ;  /* 0x0000001fff167819 */ /* 0x000fc4000001141d */
[C---:B------:R-:W-:Y:S02]  /*a000*/  IADD3 R33, PT, PT, R29.reuse, 0x10, RZ ;  /* 0x000000101d217810 */ /* 0x040fe40007ffe0ff */
[----:B------:R-:W-:Y:S02]  /*a010*/  ISETP.GE.AND.EX P1, PT, R22, UR17, PT, P1 ;  /* 0x0000001116007c0c */ /* 0x000fe4000bf26310 */
[----:B------:R-:W-:Y:S02]  /*a020*/  IADD3 R35, PT, PT, R29, 0x18, RZ ;  /* 0x000000181d237810 */ /* 0x000fe40007ffe0ff */
[----:B------:R-:W-:Y:S02]  /*a030*/  ISETP.GE.U32.AND P0, PT, R31, UR16, PT ;  /* 0x000000101f007c0c */ /* 0x000fe4000bf06070 */
[----:B------:R-:W-:Y:S02]  /*a040*/  ISETP.GE.U32.AND P3, PT, R33, UR16, PT ;  /* 0x0000001021007c0c */ /* 0x000fe4000bf66070 */
[----:B------:R-:W-:-:S02]  /*a050*/  ISETP.GE.U32.AND P2, PT, R35, UR16, PT ;  /* 0x0000001023007c0c */ /* 0x000fc4000bf46070 */
[----:B------:R-:W-:Y:S02]  /*a060*/  SHF.R.S32.HI R32, RZ, 0x1f, R31 ;  /* 0x0000001fff207819 */ /* 0x000fe4000001141f */
[----:B------:R-:W-:Y:S02]  /*a070*/  SHF.R.S32.HI R34, RZ, 0x1f, R33 ;  /* 0x0000001fff227819 */ /* 0x000fe40000011421 */
[----:B------:R-:W-:Y:S02]  /*a080*/  SHF.R.S32.HI R36, RZ, 0x1f, R35 ;  /* 0x0000001fff247819 */ /* 0x000fe40000011423 */
[----:B------:R-:W-:Y:S02]  /*a090*/  ISETP.NE.AND P4, PT, R3, 0x40, PT ;  /* 0x000000400300780c */ /* 0x000fe40003f85270 */
[----:B------:R-:W-:Y:S02]  /*a0a0*/  ISETP.GE.AND.EX P0, PT, R32, UR17, PT, P0 ;  /* 0x0000001120007c0c */ /* 0x000fe4000bf06300 */
[----:B------:R-:W-:-:S02]  /*a0b0*/  ISETP.GE.AND.EX P3, PT, R34, UR17, PT, P3 ;  /* 0x0000001122007c0c */ /* 0x000fc4000bf66330 */
[----:B------:R-:W-:Y:S01]  /*a0c0*/  ISETP.GE.AND.EX P2, PT, R36, UR17, PT, P2 ;  /* 0x0000001124007c0c */ /* 0x000fe2000bf46320 */
[----:B0-----:R-:W-:-:S12]  /*a0d0*/  @P1 BRA `(.L_x_3909) ;  /* 0x0000000000641947 */ /* 0x001fd80003800000 */
[----:B-----5:R-:W-:Y:S01]  /*a0e0*/  FADD.FTZ R16, R16, -UR5 ;  /* 0x8000000510107e21 */ /* 0x020fe20008010000 */
[----:B------:R-:W-:Y:S01]  /*a0f0*/  FADD.FTZ R17, R17, -UR5 ;  /* 0x8000000511117e21 */ /* 0x000fe20008010000 */
[----:B------:R-:W-:Y:S02]  /*a100*/  IMAD R22, R22, UR18, RZ ;  /* 0x0000001216167c24 */ /* 0x000fe4000f8e02ff */
[----:B------:R-:W-:Y:S01]  /*a110*/  FMUL.FTZ R23, R16, UR6 ;  /* 0x0000000610177c20 */ /* 0x000fe20008410000 */
[----:B------:R-:W-:Y:S01]  /*a120*/  FMUL.FTZ R16, R17, UR6 ;  /* 0x0000000611107c20 */ /* 0x000fe20008410000 */
[----:B------:R-:W-:Y:S02]  /*a130*/  MOV R17, R5 ;  /* 0x0000000500117202 */ /* 0x000fe40000000f00 */
[----:B------:R-:W-:Y:S01]  /*a140*/  FFMA.FTZ R28, R8, R23, R10 ;  /* 0x00000017081c7223 */ /* 0x000fe2000001000a */
[----:B------:R-:W-:Y:S01]  /*a150*/  FFMA.FTZ R30, R9, R16, R11 ;  /* 0x00000010091e7223 */ /* 0x000fe2000001000b */
[----:B------:R-:W-:-:S02]  /*a160*/  IMAD.MOV.U32 R16, RZ, RZ, R6 ;  /* 0x000000ffff107224 */ /* 0x000fc400078e0006 */
[----:B------:R-:W-:Y:S01]  /*a170*/  FMUL.FTZ R20, R28, -1.4426950216293334961 ;  /* 0xbfb8aa3b1c147820 */ /* 0x000fe20000410000 */
[----:B------:R-:W-:Y:S01]  /*a180*/  FMUL.FTZ R26, R30, -1.4426950216293334961 ;  /* 0xbfb8aa3b1e1a7820 */ /* 0x000fe20000410000 */
[C---:B------:R-:W-:Y:S02]  /*a190*/  IMAD R23, R29.reuse, UR19, R22 ;  /* 0x000000131d177c24 */ /* 0x040fe4000f8e0216 */
[----:B------:R-:W-:Y:S02]  /*a1a0*/  IMAD.WIDE.U32 R16, R29, UR18, R16 ;  /* 0x000000121d107c25 */ /* 0x000fe4000f8e0010 */
[----:B------:R-:W0:Y:S03]  /*a1b0*/  MUFU.EX2 R20, R20 ;  /* 0x0000001400147308 */ /* 0x000e260000000800 */
[----:B------:R-:W-:Y:S01]  /*a1c0*/  IADD3 R17, PT, PT, R17, R23, RZ ;  /* 0x0000001711117210 */ /* 0x000fe20007ffe0ff */
[----:B------:R-:W1:Y:S01]  /*a1d0*/  MUFU.EX2 R26, R26 ;  /* 0x0000001a001a7308 */ /* 0x000e620000000800 */
[----:B------:R-:W-:-:S04]  /*a1e0*/  LEA R22, P1, R16, UR12, 0x2 ;  /* 0x0000000c10167c11 */ /* 0x000fc8000f8210ff */
[----:B------:R-:W-:Y:S01]  /*a1f0*/  LEA.HI.X R23, R16, UR13, R17, 0x2, P1 ;  /* 0x0000000d10177c11 */ /* 0x000fe200088f1411 */
[----:B0-----:R-:W-:Y:S01]  /*a200*/  FADD.FTZ R25, R20, 1 ;  /* 0x3f80000014197421 */ /* 0x001fe20000010000 */
[----:B-1----:R-:W-:-:S05]  /*a210*/  FADD.FTZ R27, R26, 1 ;  /* 0x3f8000001a1b7421 */ /* 0x002fca0000010000 */
[----:B------:R-:W0:Y:S08]  /*a220*/  MUFU.RCP R25, R25 ;  /* 0x0000001900197308 */ /* 0x000e300000001000 */
[----:B------:R-:W1:Y:S01]  /*a230*/  MUFU.RCP R27, R27 ;  /* 0x0000001b001b7308 */ /* 0x000e620000001000 */
[----:B0-----:R-:W-:Y:S01]  /*a240*/  FMUL.FTZ R16, R28, R25 ;  /* 0x000000191c107220 */ /* 0x001fe20000410000 */
[----:B-1----:R-:W-:-:S05]  /*a250*/  FMUL.FTZ R17, R30, R27 ;  /* 0x0000001b1e117220 */ /* 0x002fca0000410000 */
[----:B------:R0:W-:Y:S02]  /*a260*/  STG.E.64 desc[UR14][R22.64], R16 ;  /* 0x0000001016007986 */ /* 0x0001e4000c101b0e */
.L_x_3909:
[----:B------:R-:W-:Y:S05]  /*a270*/  BSYNC.RECONVERGENT B0 ;  /* 0x0000000000007941 */ /* 0x000fea0003800200 */
.L_x_3908:
[----:B------:R-:W-:Y:S04]  /*a280*/  BSSY.RECONVERGENT B0, `(.L_x_3910) ;  /* 0x000001b000007945 */ /* 0x000fe80003800200 */
[----:B------:R-:W-:Y:S05]  /*a290*/  @P0 BRA `(.L_x_3911) ;  /* 0x0000000000640947 */ /* 0x000fea0003800000 */
[----:B-----5:R-:W-:Y:S01]  /*a2a0*/  FADD.FTZ R18, R18, -UR5 ;  /* 0x8000000512127e21 */ /* 0x020fe20008010000 */
[----:B------:R-:W-:-:S03]  /*a2b0*/  FADD.FTZ R19, R19, -UR5 ;  /* 0x8000000513137e21 */ /* 0x000fc60008010000 */
[----:B0-----:R-:W-:Y:S01]  /*a2c0*/  FMUL.FTZ R17, R18, UR6 ;  /* 0x0000000612117c20 */ /* 0x001fe20008410000 */
[----:B------:R-:W-:Y:S01]  /*a2d0*/  FMUL.FTZ R16, R19, UR6 ;  /* 0x0000000613107c20 */ /* 0x000fe20008410000 */
[----:B------:R-:W-:Y:S02]  /*a2e0*/  IMAD R19, R32, UR18, RZ ;  /* 0x0000001220137c24 */ /* 0x000fe4000f8e02ff */
[----:B------:R-:W-:Y:S01]  /*a2f0*/  FFMA.FTZ R25, R8, R17, R10 ;  /* 0x0000001108197223 */ /* 0x000fe2000001000a */
[----:B------:R-:W-:Y:S01]  /*a300*/  FFMA.FTZ R26, R9, R16, R11 ;  /* 0x00000010091a7223 */ /* 0x000fe2000001000b */
[----:B------:R-:W-:Y:S01]  /*a310*/  MOV R17, R5 ;  /* 0x0000000500117202 */ /* 0x000fe20000000f00 */
[----:B------:R-:W-:Y:S02]  /*a320*/  IMAD.MOV.U32 R16, RZ, RZ, R6 ;  /* 0x000000ffff107224 */ /* 0x000fe400078e0006 */
[----:B------:R-:W-:Y:S01]  /*a330*/  FMUL.FTZ R18, R25, -1.4426950216293334961 ;  /* 0xbfb8aa3b19127820 */ /* 0x000fe20000410000 */
[----:B------:R-:W-:Y:S01]  /*a340*/  FMUL.FTZ R22, R26, -1.4426950216293334961 ;  /* 0xbfb8aa3b1a167820 */ /* 0x000fe20000410000 */
[----:B------:R-:W-:-:S02]  /*a350*/  IMAD R19, R31, UR19, R19 ;  /* 0x000000131f137c24 */ /* 0x000fc4000f8e0213 */
        /* <DEDUP_REMOVED lines=12> */
[----:B------:R1:W-:Y:S02]  /*a420*/  STG.E.64 desc[UR14][R18.64], R16 ;  /* 0x0000001012007986 */ /* 0x0003e4000c101b0e */
.L_x_3911:
[----:B------:R-:W-:Y:S05]  /*a430*/  BSYNC.RECONVERGENT B0 ;  /* 0x0000000000007941 */ /* 0x000fea0003800200 */
.L_x_3910:
[----:B------:R-:W-:Y:S04]  /*a440*/  BSSY.RECONVERGENT B0, `(.L_x_3912) ;  /* 0x000001b000007945 */ /* 0x000fe80003800200 */
[----:B------:R-:W-:Y:S05]  /*a450*/  @P3 BRA `(.L_x_3913) ;  /* 0x0000000000643947 */ /* 0x000fea0003800000 */
[----:B-----5:R-:W-:Y:S01]  /*a460*/  FADD.FTZ R12, R12, -UR5 ;  /* 0x800000050c0c7e21 */ /* 0x020fe20008010000 */
[----:B------:R-:W-:-:S03]  /*a470*/  FADD.FTZ R13, R13, -UR5 ;  /* 0x800000050d0d7e21 */ /* 0x000fc60008010000 */
[----:B01----:R-:W-:Y:S01]  /*a480*/  FMUL.FTZ R17, R12, UR6 ;  /* 0x000000060c117c20 */ /* 0x003fe20008410000 */
[----:B------:R-:W-:Y:S01]  /*a490*/  FMUL.FTZ R12, R13, UR6 ;  /* 0x000000060d0c7c20 */ /* 0x000fe20008410000 */
[----:B------:R-:W-:Y:S02]  /*a4a0*/  MOV R13, R5 ;  /* 0x00000005000d7202 */ /* 0x000fe40000000f00 */
[----:B------:R-:W-:Y:S01]  /*a4b0*/  FFMA.FTZ R23, R8, R17, R10 ;  /* 0x0000001108177223 */ /* 0x000fe2000001000a */
[----:B------:R-:W-:Y:S01]  /*a4c0*/  FFMA.FTZ R25, R9, R12, R11 ;  /* 0x0000000c09197223 */ /* 0x000fe2000001000b */
[----:B------:R-:W-:Y:S02]  /*a4d0*/  IMAD R17, R34, UR18, RZ ;  /* 0x0000001222117c24 */ /* 0x000fe4000f8e02ff */
[----:B------:R-:W-:Y:S01]  /*a4e0*/  FMUL.FTZ R16, R23, -1.4426950216293334961 ;  /* 0xbfb8aa3b17107820 */ /* 0x000fe20000410000 */
[----:B------:R-:W-:Y:S01]  /*a4f0*/  FMUL.FTZ R19, R25, -1.4426950216293334961 ;  /* 0xbfb8aa3b19137820 */ /* 0x000fe20000410000 */
[----:B------:R-:W-:-:S02]  /*a500*/  IMAD.MOV.U32 R12, RZ, RZ, R6 ;  /* 0x000000ffff0c7224 */ /* 0x000fc400078e0006 */
[C---:B------:R-:W-:Y:S02]  /*a510*/  IMAD R17, R33.reuse, UR19, R17 ;  /* 0x0000001321117c24 */ /* 0x040fe4000f8e0211 */
[----:B------:R-:W0:Y:S01]  /*a520*/  MUFU.EX2 R16, R16 ;  /* 0x0000001000107308 */ /* 0x000e220000000800 */
[----:B------:R-:W-:-:S03]  /*a530*/  IMAD.WIDE.U32 R12, R33, UR18, R12 ;  /* 0x00000012210c7c25 */ /* 0x000fc6000f8e000c */
[----:B------:R-:W1:Y:S02]  /*a540*/  MUFU.EX2 R19, R19 ;  /* 0x0000001300137308 */ /* 0x000e640000000800 */
[----:B------:R-:W-:Y:S01]  /*a550*/  IADD3 R13, PT, PT, R13, R17, RZ ;  /* 0x000000110d0d7210 */ /* 0x000fe20007ffe0ff */
        /* <DEDUP_REMOVED lines=9> */
.L_x_3913:
[----:B------:R-:W-:Y:S05]  /*a5f0*/  BSYNC.RECONVERGENT B0 ;  /* 0x0000000000007941 */ /* 0x000fea0003800200 */
.L_x_3912:
[----:B------:R-:W-:Y:S04]  /*a600*/  BSSY.RECONVERGENT B0, `(.L_x_3914) ;  /* 0x000001b000007945 */ /* 0x000fe80003800200 */
[----:B------:R-:W-:Y:S05]  /*a610*/  @P2 BRA `(.L_x_3915) ;  /* 0x0000000000642947 */ /* 0x000fea0003800000 */
[----:B-----5:R-:W-:Y:S01]  /*a620*/  FADD.FTZ R14, R14, -UR5 ;  /* 0x800000050e0e7e21 */ /* 0x020fe20008010000 */
[----:B------:R-:W-:-:S03]  /*a630*/  FADD.FTZ R15, R15, -UR5 ;  /* 0x800000050f0f7e21 */ /* 0x000fc60008010000 */
[----:B--2---:R-:W-:Y:S01]  /*a640*/  FMUL.FTZ R13, R14, UR6 ;  /* 0x000000060e0d7c20 */ /* 0x004fe20008410000 */
[----:B------:R-:W-:Y:S01]  /*a650*/  FMUL.FTZ R12, R15, UR6 ;  /* 0x000000060f0c7c20 */ /* 0x000fe20008410000 */
[----:B------:R-:W-:Y:S02]  /*a660*/  IMAD R15, R36, UR18, RZ ;  /* 0x00000012240f7c24 */ /* 0x000fe4000f8e02ff */
[----:B-1----:R-:W-:Y:S01]  /*a670*/  FFMA.FTZ R19, R8, R13, R10 ;  /* 0x0000000d08137223 */ /* 0x002fe2000001000a */
[----:B0-----:R-:W-:Y:S01]  /*a680*/  FFMA.FTZ R23, R9, R12, R11 ;  /* 0x0000000c09177223 */ /* 0x001fe2000001000b */
        /* <DEDUP_REMOVED lines=18> */
.L_x_3915:
[----:B------:R-:W-:Y:S05]  /*a7b0*/  BSYNC.RECONVERGENT B0 ;  /* 0x0000000000007941 */ /* 0x000fea0003800200 */
.L_x_3914:
[----:B------:R-:W-:Y:S05]  /*a7c0*/  @P4 BRA `(.L_x_3916) ;  /* 0xfffffff400e84947 */ /* 0x000fea000383ffff */
[----:B------:R-:W-:Y:S05]  /*a7d0*/  BRA `(.L_x_3917) ;  /* 0x00000064001c7947 */ /* 0x000fea0003800000 */
.L_x_3907:
[----:B------:R-:W0:Y:S01]  /*a7e0*/  LDC R25, c[0x0][0x404] ;  /* 0x00010100ff197b82 */ /* 0x000e220000000800 */
[----:B------:R-:W1:Y:S01]  /*a7f0*/  LDCU.64 UR12, c[0x0][0x3e8] ;  /* 0x00007d00ff0c77ac */ /* 0x000e620008000a00 */
[----:B------:R-:W-:Y:S01]  /*a800*/  SHF.R.U32.HI R21, RZ, 0x6, R21 ;  /* 0x00000006ff157819 */ /* 0x000fe20000011615 */
[----:B------:R-:W-:Y:S04]  /*a810*/  BSSY.RECONVERGENT B0, `(.L_x_3918) ;  /* 0x0000019000007945 */ /* 0x000fe80003800200 */
[----:B0-----:R-:W-:-:S05]  /*a820*/  IMAD R25, R25, UR10, R21 ;  /* 0x0000000a19197c24 */ /* 0x001fca000f8e0215 */
[----:B-1----:R-:W-:Y:S02]  /*a830*/  ISETP.GE.U32.AND P0, PT, R25, UR12, PT ;  /* 0x0000000c19007c0c */ /* 0x002fe4000bf06070 */
[----:B------:R-:W-:-:S04]  /*a840*/  SHF.R.S32.HI R22, RZ, 0x1f, R25 ;  /* 0x0000001fff167819 */ /* 0x000fc80000011419 */
[----:B------:R-:W-:-:S13]  /*a850*/  ISETP.GE.AND.EX P0, PT, R22, UR13, PT, P0 ;  /* 0x0000000d16007c0c */ /* 0x000fda000bf06300 */
[----:B------:R-:W-:Y:S05]  /*a860*/  @P0 BRA `(.L_x_3919) ;  /* 0x00000000004c0947 */ /* 0x000fea0003800000 */
[----:B------:R-:W2:Y:S01]  /*a870*/  LDL.LU R70, [R1+0x230] ;  /* 0x0002300001467983 */ /* 0x000ea20000300800 */
[----:B------:R-:W0:Y:S03]  /*a880*/  LDCU.64 UR16, c[0x0][0x3e0] ;  /* 0x00007c00ff1077ac */ /* 0x000e260008000a00 */
[----:B------:R-:W3:Y:S01]  /*a890*/  LDL.LU R65, [R1+0x224] ;  /* 0x0002240001417983 */ /* 0x000ee20000300800 */
[----:B------:R-:W1:Y:S01]  /*a8a0*/  LDCU.64 UR18, c[0x0][0x380] ;  /* 0x00007000ff1277ac */ /* 0x000e620008000a00 */
[----:B------:R-:W-:Y:S01]  /*a8b0*/  MOV R13, R5 ;  /* 0x00000005000d7202 */ /* 0x000fe20000000f00 */
[----:B------:R-:W-:Y:S02]  /*a8c0*/  IMAD.MOV.U32 R12, RZ, RZ, R6 ;  /* 0x000000ffff0c7224 */ /* 0x000fe400078e0006 */
[----:B0-----:R-:W-:Y:S02]  /*a8d0*/  IMAD R22, R22, UR16, RZ ;  /* 0x0000001016167c24 */ /* 0x001fe4000f8e02ff */
[----:B------:R-:W-:-:S04]  /*a8e0*/  IMAD.WIDE.U32 R12, R25, UR16, R12 ;  /* 0x00000010190c7c25 */ /* 0x000fc8000f8e000c */
[----:B------:R-:W-:-:S05]  /*a8f0*/  IMAD R22, R25, UR17, R22 ;  /* 0x0000001119167c24 */ /* 0x000fca000f8e0216 */
[----:B------:R-:W-:Y:S02]  /*a900*/  IADD3 R13, PT, PT, R13, R22, RZ ;  /* 0x000000160d0d7210 */ /* 0x000fe40007ffe0ff */
[----:B-1----:R-:W-:-:S04]  /*a910*/  LEA R22, P0, R12, UR18, 0x2 ;  /* 0x000000120c167c11 */ /* 0x002fc8000f8010ff */
[----:B------:R-:W-:Y:S01]  /*a920*/  LEA.HI.X R23, R12, UR19, R13, 0x2, P0 ;  /* 0x000000130c177c11 */ /* 0x000fe200080f140d */
[----:B--2---:R-:W-:Y:S01]  /*a930*/  FADD.FTZ R12, R70, -UR5 ;  /* 0x80000005460c7e21 */ /* 0x004fe20008010000 */
[----:B---3--:R-:W-:-:S03]  /*a940*/  FADD.FTZ R13, R65, -UR5 ;  /* 0x80000005410d7e21 */ /* 0x008fc60008010000 */
[----:B------:R-:W-:Y:S01]  /*a950*/  FMUL.FTZ R12, R12, UR6 ;  /* 0x000000060c0c7c20 */ /* 0x000fe20008410000 */
[----:B------:R-:W-:-:S03]  /*a960*/  FMUL.FTZ R13, R13, UR6 ;  /* 0x000000060d0d7c20 */ /* 0x000fc60008410000 */
[----:B-----5:R-:W-:Y:S01]  /*a970*/  FFMA.FTZ R12, R8, R12, R10 ;  /* 0x0000000c080c7223 */ /* 0x020fe2000001000a */
[----:B------:R-:W-:-:S05]  /*a980*/  FFMA.FTZ R13, R9, R13, R11 ;  /* 0x0000000d090d7223 */ /* 0x000fca000001000b */
[----:B------:R0:W-:Y:S02]  /*a990*/  STG.E.64 desc[UR14][R22.64], R12 ;  /* 0x0000000c16007986 */ /* 0x0001e4000c101b0e */
.L_x_3919:
[----:B------:R-:W-:Y:S05]  /*a9a0*/  BSYNC.RECONVERGENT B0 ;  /* 0x0000000000007941 */ /* 0x000fea0003800200 */
.L_x_3918:
[----:B0-----:R-:W-:Y:S01]  /*a9b0*/  VIADD R23, R25, 0x8 ;  /* 0x0000000819177836 */ /* 0x001fe20000000000 */
[----:B------:R-:W-:Y:S04]  /*a9c0*/  BSSY.RECONVERGENT B0, `(.L_x_3920) ;  /* 0x0000018000007945 */ /* 0x000fe80003800200 */
[----:B------:R-:W-:Y:S02]  /*a9d0*/  ISETP.GE.U32.AND P0, PT, R23, UR12, PT ;  /* 0x0000000c17007c0c */ /* 0x000fe4000bf06070 */
        /* <DEDUP_REMOVED lines=8> */
[----:B0-----:R-:W-:Y:S01]  /*aa60*/  IMAD R22, R12, UR16, RZ ;  /* 0x000000100c167c24 */ /* 0x001fe2000f8e02ff */
[----:B------:R-:W-:-:S03]  /*aa70*/  MOV R12, R6 ;  /* 0x00000006000c7202 */ /* 0x000fc60000000f00 */
[C---:B------:R-:W-:Y:S02]  /*aa80*/  IMAD R22, R23.reuse, UR17, R22 ;  /* 0x0000001117167c24 */ /* 0x040fe4000f8e0216 */
[----:B------:R-:W-:-:S04]  /*aa90*/  IMAD.WIDE.U32 R12, R23, UR16, R12 ;  /* 0x00000010170c7c25 */ /* 0x000fc8000f8e000c */
[----:B------:R-:W-:Y:S01]  /*aaa0*/  IMAD.IADD R13, R13, 0x1, R22 ;  /* 0x000000010d0d7824 */ /* 0x000fe200078e0216 */
        /* <DEDUP_REMOVED lines=9> */
.L_x_3921:
[----:B------:R-:W-:Y:S05]  /*ab40*/  BSYNC.RECONVERGENT B0 ;  /* 0x0000000000007941 */ /* 0x000fea0003800200 */
.L_x_3920:
[----:B0-----:R-:W-:Y:S01]  /*ab50*/  IADD3 R23, PT, PT, R25, 0x10, RZ ;  /* 0x0000001019177810 */ /* 0x001fe20007ffe0ff */
[----:B------:R-:W-:Y:S03]  /*ab60*/  BSSY.RECONVERGENT B0, `(.L_x_3922) ;  /* 0x0000018000007945 */ /* 0x000fe60003800200 */
        /* <DEDUP_REMOVED lines=8> */
[----:B------:R-:W-:Y:S02]  /*abf0*/  IMAD.MOV.U32 R13, RZ, RZ, R5 ;  /* 0x000000ffff0d7224 */ /* 0x000fe400078e0005 */
[----:B0-----:R-:W-:Y:S01]  /*ac00*/  IMAD R22, R12, UR16, RZ ;  /* 0x000000100c167c24 */ /* 0x001fe2000f8e02ff */
[----:B------:R-:W-:-:S03]  /*ac10*/  MOV R12, R6 ;  /* 0x00000006000c7202 */ /* 0x000fc60000000f00 */
[C---:B------:R-:W-:Y:S02]  /*ac20*/  IMAD R22, R23.reuse, UR17, R22 ;  /* 0x0000001117167c24 */ /* 0x040fe4000f8e0216 */
[----:B------:R-:W-:-:S05]  /*ac30*/  IMAD.WIDE.U32 R12, R23, UR16, R12 ;  /* 0x00000010170c7c25 */ /* 0x000fca000f8e000c */
        /* <DEDUP_REMOVED lines=10> */
.L_x_3923:
[----:B------:R-:W-:Y:S05]  /*ace0*/  BSYNC.RECONVERGENT B0 ;  /* 0x0000000000007941 */ /* 0x000fea0003800200 */
.L_x_3922:
        /* <DEDUP_REMOVED lines=11> */
[----:B0-----:R-:W-:Y:S02]  /*ada0*/  IMAD R22, R12, UR16, RZ ;  /* 0x000000100c167c24 */ /* 0x001fe4000f8e02ff */
[----:B------:R-:W-:Y:S02]  /*adb0*/  IMAD.MOV.U32 R12, RZ, RZ, R6 ;  /* 0x000000ffff0c7224 */ /* 0x000fe400078e0006 */
[----:B------:R-:W-:-:S02]  /*adc0*/  IMAD R22, R23, UR17, R22 ;  /* 0x0000001117167c24 */ /* 0x000fc4000f8e0216 */
        /* <DEDUP_REMOVED lines=11> */
.L_x_3925:
[----:B------:R-:W-:Y:S05]  /*ae80*/  BSYNC.RECONVERGENT B0 ;  /* 0x0000000000007941 */ /* 0x000fea0003800200 */
.L_x_3924:
[----:B0-----:R-:W-:Y:S01]  /*ae90*/  VIADD R23, R25, 0x20 ;  /* 0x0000002019177836 */ /* 0x001fe20000000000 */
[----:B------:R-:W-:Y:S04]  /*aea0*/  BSSY.RECONVERGENT B0, `(.L_x_3926) ;  /* 0x0000017000007945 */ /* 0x000fe80003800200 */
[----:B------:R-:W-:Y:S02]  /*aeb0*/  ISETP.GE.U32.AND P0, PT, R23, UR12, PT ;  /* 0x0000000c17007c0c */ /* 0x000fe4000bf06070 */
[----:B------:R-:W-:-:S04]  /*aec0*/  SHF.R.S32.HI R12, RZ, 0x1f, R23 ;  /* 0x0000001fff0c7819 */ /* 0x000fc80000011417 */
[----:B------:R-:W-:-:S13]  /*aed0*/  ISETP.GE.AND.EX P0, PT, R12, UR13, PT, P0 ;  /* 0x0000000d0c007c0c */ /* 0x000fda000bf06300 */
[----:B------:R-:W-:Y:S05]  /*aee0*/  @P0 BRA `(.L_x_3927) ;  /* 0x0000000000480947 */ /* 0x000fea0003800000 */
[----:B------:R-:W2:Y:S01]  /*aef0*/  LDL.LU R65, [R1+0x244] ;  /* 0x0002440001417983 */ /* 0x000ea20000300800 */
[----:B------:R-:W0:Y:S01]  /*af00*/  LDCU.64 UR16, c[0x0][0x3e0] ;  /* 0x00007c00ff1077ac */ /* 0x000e220008000a00 */
[----:B------:R-:W-:Y:S01]  /*af10*/  MOV R13, R5 ;  /* 0x00000005000d7202 */ /* 0x000fe20000000f00 */
[----:B------:R-:W-:Y:S01]  /*af20*/  FADD.FTZ R123, R123, -UR5 ;  /* 0x800000057b7b7e21 */ /* 0x000fe20008010000 */
[----:B------:R-:W1:Y:S01]  /*af30*/  LDCU.64 UR18, c[0x0][0x380] ;  /* 0x00007000ff1277ac */ /* 0x000e620008000a00 */
[----:B0-----:R-:W-:Y:S01]  /*af40*/  IMAD R22, R12, UR16, RZ ;  /* 0x000000100c167c24 */ /* 0x001fe2000f8e02ff */
[----:B------:R-:W-:-:S03]  /*af50*/  MOV R12, R6 ;  /* 0x00000006000c7202 */ /* 0x000fc60000000f00 */
[C---:B------:R-:W-:Y:S02]  /*af60*/  IMAD R22, R23.reuse, UR17, R22 ;  /* 0x0000001117167c24 */ /* 0x040fe4000f8e0216 */
[----:B------:R-:W-:-:S04]  /*af70*/  IMAD.WIDE.U32 R12, R23, UR16, R12 ;  /* 0x00000010170c7c25 */ /* 0x000fc8000f8e000c */
[----:B------:R-:W-:Y:S01]  /*af80*/  IMAD.IADD R13, R13, 0x1, R22 ;  /* 0x000000010d0d7824 */ /* 0x000fe200078e0216 */
[----:B-1----:R-:W-:-:S04]  /*af90*/  LEA R22, P0, R12, UR18, 0x2 ;  /* 0x000000120c167c11 */ /* 0x002fc8000f8010ff */
[----:B------:R-:W-:Y:S01]  /*afa0*/  LEA.HI.X R23, R12, UR19, R13, 0x2, P0 ;  /* 0x000000130c177c11 */ /* 0x000fe200080f140d */
[----:B------:R-:W-:-:S04]  /*afb0*/  FMUL.FTZ R13, R123, UR6 ;  /* 0x000000067b0d7c20 */ /* 0x000fc80008410000 */
[----:B-----5:R-:W-:Y:S01]  /*afc0*/  FFMA.FTZ R13, R9, R13, R11 ;  /* 0x0000000d090d7223 */ /* 0x020fe2000001000b */
[----:B--2---:R-:W-:-:S04]  /*afd0*/  FADD.FTZ R12, R65, -UR5 ;  /* 0x80000005410c7e21 */ /* 0x004fc80008010000 */
[----:B------:R-:W-:-:S04]  /*afe0*/  FMUL.FTZ R12, R12, UR6 ;  /* 0x000000060c0c7c20 */ /* 0x000fc80008410000 */
[----:B------:R-:W-:-:S05]  /*aff0*/  FFMA.FTZ R12, R8, R12, R10 ;  /* 0x0000000c080c7223 */ /* 0x000fca000001000a */
[----:B------:R0:W-:Y:S02]  /*b000*/  STG.E.64 desc[UR14][R22.64], R12 ;  /* 0x0000000c16007986 */ /* 0x0001e4000c101b0e */
.L_x_3927:
[----:B------:R-:W-:Y:S05]  /*b010*/  BSYNC.RECONVERGENT B0 ;  /* 0x0000000000007941 */ /* 0x000fea0003800200 */
.L_x_3926:
[----:B0-----:R-:W-:Y:S01]  /*b020*/  IADD3 R23, PT, PT, R25, 0x28, RZ ;  /* 0x0000002819177810 */ /* 0x001fe20007ffe0ff */
[----:B------:R-:W-:Y:S03]  /*b030*/  BSSY.RECONVERGENT B0, `(.L_x_3928) ;  /* 0x0000017000007945 */ /* 0x000fe60003800200 */
[----:B------:R-:W-:Y:S02]  /*b040*/  ISETP.GE.U32.AND P0, PT, R23, UR12, PT ;  /* 0x0000000c17007c0c */ /* 0x000fe4000bf06070 */
[----:B------:R-:W-:-:S04]  /*b050*/  SHF.R.S32.HI R12, RZ, 0x1f, R23 ;  /* 0x0000001fff0c7819 */ /* 0x000fc80000011417 */
[----:B------:R-:W-:-:S13]  /*b060*/  ISETP.GE.AND.EX P0, PT, R12, UR13, PT, P0 ;  /* 0x0000000d0c007c0c */ /* 0x000fda000bf06300 */
[----:B------:R-:W-:Y:S05]  /*b070*/  @P0 BRA `(.L_x_3929) ;  /* 0x0000000000480947 */ /* 0x000fea0003800000 */
[----:B------:R-:W2:Y:S01]  /*b080*/  LDL.LU R65, [R1+0x24c] ;  /* 0x00024c0001417983 */ /* 0x000ea20000300800 */
[----:B------:R-:W0:Y:S01]  /*b090*/  LDCU.64 UR16, c[0x0][0x3e0] ;  /* 0x00007c00ff1077ac */ /* 0x000e220008000a00 */
[----:B------:R-:W-:Y:S02]  /*b0a0*/  IMAD.MOV.U32 R13, RZ, RZ, R5 ;  /* 0x000000ffff0d7224 */ /* 0x000fe400078e0005 */
[----:B------:R-:W-:Y:S01]  /*b0b0*/  FADD.FTZ R122, R122, -UR5 ;  /* 0x800000057a7a7e21 */ /* 0x000fe20008010000 */
[----:B------:R-:W1:Y:S01]  /*b0c0*/  LDCU.64 UR18, c[0x0][0x380] ;  /* 0x00007000ff1277ac */ /* 0x000e620008000a00 */
[----:B0-----:R-:W-:Y:S01]  /*b0d0*/  IMAD R22, R12, UR16, RZ ;  /* 0x000000100c167c24 */ /* 0x001fe2000f8e02ff */
[----:B------:R-:W-:-:S03]  /*b0e0*/  MOV R12, R6 ;  /* 0x00000006000c7202 */ /* 0x000fc60000000f00 */
[C---:B------:R-:W-:Y:S02]  /*b0f0*/  IMAD R22, R23.reuse, UR17, R22 ;  /* 0x0000001117167c24 */ /* 0x040fe4000f8e0216 */
[----:B------:R-:W-:-:S05]  /*b100*/  IMAD.WIDE.U32 R12, R23, UR16, R12 ;  /* 0x00000010170c7c25 */ /* 0x000fca000f8e000c */
[----:B------:R-:W-:Y:S02]  /*b110*/  IADD3 R13, PT, PT, R13, R22, RZ ;  /* 0x000000160d0d7210 */ /* 0x000fe40007ffe0ff */
        /* <DEDUP_REMOVED lines=8> */
.L_x_3929:
[----:B------:R-:W-:Y:S05]  /*b1a0*/  BSYNC.RECONVERGENT B0 ;  /* 0x0000000000007941 */ /* 0x000fea0003800200 */
.L_x_3928:
        /* <DEDUP_REMOVED lines=25> */
.L_x_3931:
[----:B------:R-:W-:Y:S05]  /*b340*/  BSYNC.RECONVERGENT B0 ;  /* 0x0000000000007941 */ /* 0x000fea0003800200 */
.L_x_3930:
[C---:B0-----:R-:W-:Y:S01]  /*b350*/  VIADD R23, R25.reuse, 0x38 ;  /* 0x0000003819177836 */ /* 0x041fe20000000000 */
[----:B------:R-:W-:Y:S01]  /*b360*/  BSSY.RECONVERGENT B0, `(.L_x_3932) ;  /* 0x000001a000007945 */ /* 0x000fe20003800200 */
[C---:B------:R-:W-:Y:S02]  /*b370*/  IADD3 R70, PT, PT, R25.reuse, 0x40, RZ ;  /* 0x0000004019467810 */ /* 0x040fe40007ffe0ff */
[----:B------:R-:W-:Y:S02]  /*b380*/  IADD3 R65, PT, PT, R25, 0x48, RZ ;  /* 0x0000004819417810 */ /* 0x000fe40007ffe0ff */
        /* <DEDUP_REMOVED lines=23> */
.L_x_3933:
[----:B------:R-:W-:Y:S05]  /*b500*/  BSYNC.RECONVERGENT B0 ;  /* 0x0000000000007941 */ /* 0x000fea0003800200 */
.L_x_3932:
[----:B------:R-:W-:Y:S01]  /*b510*/  ISETP.GE.U32.AND P0, PT, R70, UR12, PT ;  /* 0x0000000c46007c0c */ /* 0x000fe2000bf06070 */
[----:B------:R-:W-:Y:S01]  /*b520*/  BSSY.RECONVERGENT B0, `(.L_x_3934) ;  /* 0x000001b000007945 */ /* 0x000fe20003800200 */
[----:B0-----:R-:W-:Y:S01]  /*b530*/  SHF.R.S32.HI R12, RZ, 0x1f, R70 ;  /* 0x0000001fff0c7819 */ /* 0x001fe20000011446 */
[----:B------:R-:W-:Y:S01]  /*b540*/  VIADD R71, R25, 0x50 ;  /* 0x0000005019477836 */ /* 0x000fe20000000000 */
[----:B------:R-:W-:Y:S02]  /*b550*/  ISETP.GE.U32.AND P1, PT, R65, UR12, PT ;  /* 0x0000000c41007c0c */ /* 0x000fe4000bf26070 */
[----:B------:R-:W-:Y:S02]  /*b560*/  ISETP.GE.AND.EX P0, PT, R12, UR13, PT, P0 ;  /* 0x0000000d0c007c0c */ /* 0x000fe4000bf06300 */
[----:B------:R-:W-:-:S04]  /*b570*/  SHF.R.S32.HI R72, RZ, 0x1f, R65 ;  /* 0x0000001fff487819 */ /* 0x000fc80000011441 */
[----:B------:R-:W-:-:S07]  /*b580*/  ISETP.GE.AND.EX P1, PT, R72, UR13, PT, P1 ;  /* 0x0000000d48007c0c */ /* 0x000fce000bf26310 */
[----:B------:R-:W-:Y:S06]  /*b590*/  @P0 BRA `(.L_x_3935) ;  /* 0x00000000004c0947 */ /* 0x000fec0003800000 */
        /* <DEDUP_REMOVED lines=19> */
.L_x_3935:
[----:B------:R-:W-:Y:S05]  /*b6d0*/  BSYNC.RECONVERGENT B0 ;  /* 0x0000000000007941 */ /* 0x000fea0003800200 */
.L_x_3934:
[----:B------:R-:W-:Y:S01]  /*b6e0*/  BSSY.RECONVERGENT B0, `(.L_x_3936) ;  /* 0x0000016000007945 */ /* 0x000fe20003800200 */
[----:B------:R-:W-:-:S03]  /*b6f0*/  IADD3 R74, PT, PT, R25, 0x58, RZ ;  /* 0x00000058194a7810 */ /* 0x000fc60007ffe0ff */
[----:B------:R-:W-:Y:S05]  /*b700*/  @P1 BRA `(.L_x_3937) ;  /* 0x00000000004c1947 */ /* 0x000fea0003800000 */
[----:B------:R-:W2:Y:S01]  /*b710*/  LDL.LU R73, [R1+0x268] ;  /* 0x0002680001497983 */ /* 0x000ea20000300800 */
[----:B------:R-:W1:Y:S03]  /*b720*/  LDCU.64 UR16, c[0x0][0x3e0] ;  /* 0x00007c00ff1077ac */ /* 0x000e660008000a00 */
[----:B------:R-:W3:Y:S01]  /*b730*/  LDL.LU R70, [R1+0x258] ;  /* 0x0002580001467983 */ /* 0x000ee20000300800 */
[----:B------:R-:W4:Y:S01]  /*b740*/  LDCU.64 UR18, c[0x0][0x380] ;  /* 0x00007000ff1277ac */ /* 0x000f220008000a00 */
[----:B0-----:R-:W-:Y:S01]  /*b750*/  MOV R12, R6 ;  /* 0x00000006000c7202 */ /* 0x001fe20000000f00 */
[----:B------:R-:W-:Y:S02]  /*b760*/  IMAD.MOV.U32 R13, RZ, RZ, R5 ;  /* 0x000000ffff0d7224 */ /* 0x000fe400078e0005 */
[----:B-1----:R-:W-:Y:S02]  /*b770*/  IMAD R22, R72, UR16, RZ ;  /* 0x0000001048167c24 */ /* 0x002fe4000f8e02ff */
[----:B------:R-:W-:-:S04]  /*b780*/  IMAD.WIDE.U32 R12, R65, UR16, R12 ;  /* 0x00000010410c7c25 */ /* 0x000fc8000f8e000c */
[----:B------:R-:W-:-:S05]  /*b790*/  IMAD R22, R65, UR17, R22 ;  /* 0x0000001141167c24 */ /* 0x000fca000f8e0216 */
[----:B------:R-:W-:Y:S02]  /*b7a0*/  IADD3 R13, PT, PT, R13, R22, RZ ;  /* 0x000000160d0d7210 */ /* 0x000fe40007ffe0ff */
[----:B----4-:R-:W-:-:S04]  /*b7b0*/  LEA R22, P0, R12, UR18, 0x2 ;  /* 0x000000120c167c11 */ /* 0x010fc8000f8010ff */
        /* <DEDUP_REMOVED lines=8> */
.L_x_3937:
[----:B------:R-:W-:Y:S05]  /*b840*/  BSYNC.RECONVERGENT B0 ;  /* 0x0000000000007941 */ /* 0x000fea0003800200 */
.L_x_3936:
[----:B------:R-:W-:Y:S01]  /*b850*/  ISETP.GE.U32.AND P4, PT, R71, UR12, PT ;  /* 0x0000000c47007c0c */ /* 0x000fe2000bf86070 */
[C---:B------:R-:W-:Y:S01]  /*b860*/  VIADD R75, R25.reuse, 0x68 ;  /* 0x00000068194b7836 */ /* 0x040fe20000000000 */
[----:B01----:R-:W-:Y:S01]  /*b870*/  SHF.R.S32.HI R12, RZ, 0x1f, R71 ;  /* 0x0000001fff0c7819 */ /* 0x003fe20000011447 */
[----:B------:R-:W-:Y:S01]  /*b880*/  BSSY.RECONVERGENT B0, `(.L_x_3938) ;  /* 0x0000028000007945 */ /* 0x000fe20003800200 */
        /* <DEDUP_REMOVED lines=8> */
[----:B------:R-:W-:Y:S02]  /*b910*/  SHF.R.S32.HI R80, RZ, 0x1f, R74 ;  /* 0x0000001fff507819 */ /* 0x000fe4000001144a */
[----:B------:R-:W-:-:S02]  /*b920*/  SHF.R.S32.HI R78, RZ, 0x1f, R77 ;  /* 0x0000001fff4e7819 */ /* 0x000fc4000001144d */
[----:B------:R-:W-:Y:S02]  /*b930*/  ISETP.GE.U32.AND P3, PT, R65, UR12, PT ;  /* 0x0000000c41007c0c */ /* 0x000fe4000bf66070 */
[----:B------:R-:W-:Y:S02]  /*b940*/  SHF.R.S32.HI R76, RZ, 0x1f, R75 ;  /* 0x0000001fff4c7819 */ /* 0x000fe4000001144b */
[----:B------:R-:W-:Y:S02]  /*b950*/  SHF.R.S32.HI R73, RZ, 0x1f, R72 ;  /* 0x0000001fff497819 */ /* 0x000fe40000011448 */
[----:B------:R-:W-:Y:S02]  /*b960*/  SHF.R.S32.HI R70, RZ, 0x1f, R65 ;  /* 0x0000001fff467819 */ /* 0x000fe40000011441 */
[----:B------:R-:W-:Y:S02]  /*b970*/  ISETP.GE.AND.EX P1, PT, R80, UR13, PT, P1 ;  /* 0x0000000d50007c0c */ /* 0x000fe4000bf26310 */
[----:B------:R-:W-:-:S02]  /*b980*/  ISETP.GE.AND.EX P0, PT, R78, UR13, PT, P0 ;  /* 0x0000000d4e007c0c */ /* 0x000fc4000bf06300 */
[----:B------:R-:W-:Y:S02]  /*b990*/  ISETP.GE.AND.EX P5, PT, R76, UR13, PT, P5 ;  /* 0x0000000d4c007c0c */ /* 0x000fe4000bfa6350 */
[----:B------:R-:W-:Y:S02]  /*b9a0*/  ISETP.GE.AND.EX P2, PT, R73, UR13, PT, P2 ;  /* 0x0000000d49007c0c */ /* 0x000fe4000bf46320 */
[----:B------:R-:W-:Y:S01]  /*b9b0*/  ISETP.GE.AND.EX P3, PT, R70, UR13, PT, P3 ;  /* 0x0000000d46007c0c */ /* 0x000fe2000bf66330 */
[----:B------:R-:W-:-:S12]  /*b9c0*/  @P4 BRA `(.L_x_3939) ;  /* 0x00000000004c4947 */ /* 0x000fd80003800000 */
        /* <DEDUP_REMOVED lines=19> */
.L_x_3939:
[----:B------:R-:W-:Y:S05]  /*bb00*/  BSYNC.RECONVERGENT B0 ;  /* 0x0000000000007941 */ /* 0x000fea0003800200 */
.L_x_3938:
[----:B------:R-:W-:Y:S04]  /*bb10*/  BSSY.RECONVERGENT B0, `(.L_x_3940) ;  /* 0x0000014000007945 */ /* 0x000fe80003800200 */
[----:B------:R-:W-:Y:S05]  /*bb20*/  @P1 BRA `(.L_x_3941) ;  /* 0x0000000000481947 */ /* 0x000fea0003800000 */
[----:B------:R-:W2:Y:S01]  /*bb30*/  LDL.LU R71, [R1+0x270] ;  /* 0x0002700001477983 */ /* 0x000ea20000300800 */
[----:B------:R-:W1:Y:S01]  /*bb40*/  LDCU.64 UR16, c[0x0][0x3e0] ;  /* 0x00007c00ff1077ac */ /* 0x000e620008000a00 */
[----:B0-----:R-:W-:Y:S01]  /*bb50*/  MOV R13, R5 ;  /* 0x00000005000d7202 */ /* 0x001fe20000000f00 */
[----:B------:R-:W-:Y:S02]  /*bb60*/  IMAD.MOV.U32 R12, RZ, RZ, R6 ;  /* 0x000000ffff0c7224 */ /* 0x000fe400078e0006 */
[----:B------:R-:W-:Y:S01]  /*bb70*/  FADD.FTZ R124, R124, -UR5 ;  /* 0x800000057c7c7e21 */ /* 0x000fe20008010000 */
[----:B------:R-:W0:Y:S01]  /*bb80*/  LDCU.64 UR18, c[0x0][0x380] ;  /* 0x00007000ff1277ac */ /* 0x000e220008000a00 */
[----:B-1----:R-:W-:Y:S02]  /*bb90*/  IMAD R22, R80, UR16, RZ ;  /* 0x0000001050167c24 */ /* 0x002fe4000f8e02ff */
[----:B------:R-:W-:-:S04]  /*bba0*/  IMAD.WIDE.U32 R12, R74, UR16, R12 ;  /* 0x000000104a0c7c25 */ /* 0x000fc8000f8e000c */
[----:B------:R-:W-:-:S05]  /*bbb0*/  IMAD R22, R74, UR17, R22 ;  /* 0x000000114a167c24 */ /* 0x000fca000f8e0216 */
[----:B------:R-:W-:Y:S02]  /*bbc0*/  IADD3 R13, PT, PT, R13, R22, RZ ;  /* 0x000000160d0d7210 */ /* 0x000fe40007ffe0ff */
[----:B0-----:R-:W-:-:S04]  /*bbd0*/  LEA R22, P1, R12, UR18, 0x2 ;  /* 0x000000120c167c11 */ /* 0x001fc8000f8210ff */
[----:B------:R-:W-:Y:S01]  /*bbe0*/  LEA.HI.X R23, R12, UR19, R13, 0x2, P1 ;  /* 0x000000130c177c11 */ /* 0x000fe200088f140d */
[----:B------:R-:W-:-:S04]  /*bbf0*/  FMUL.FTZ R13, R124, UR6 ;  /* 0x000000067c0d7c20 */ /* 0x000fc80008410000 */
[----:B-----5:R-:W-:Y:S01]  /*bc00*/  FFMA.FTZ R13, R9, R13, R11 ;  /* 0x0000000d090d7223 */ /* 0x020fe2000001000b */
[----:B--2---:R-:W-:-:S04]  /*bc10*/  FADD.FTZ R12, R71, -UR5 ;  /* 0x80000005470c7e21 */ /* 0x004fc80008010000 */
[----:B------:R-:W-:-:S04]  /*bc20*/  FMUL.FTZ R12, R12, UR6 ;  /* 0x000000060c0c7c20 */ /* 0x000fc80008410000 */
[----:B------:R-:W-:-:S05]  /*bc30*/  FFMA.FTZ R12, R8, R12, R10 ;  /* 0x0000000c080c7223 */ /* 0x000fca000001000a */
[----:B------:R1:W-:Y:S02]  /*bc40*/  STG.E.64 desc[UR14][R22.64], R12 ;  /* 0x0000000c16007986 */ /* 0x0003e4000c101b0e */
.L_x_3941:
[----:B------:R-:W-:Y:S05]  /*bc50*/  BSYNC.RECONVERGENT B0 ;  /* 0x0000000000007941 */ /* 0x000fea0003800200 */
.L_x_3940:
[----:B------:R-:W-:Y:S01]  /*bc60*/  BSSY.RECONVERGENT B0, `(.L_x_3942) ;  /* 0x0000016000007945 */ /* 0x000fe20003800200 */
[C---:B------:R-:W-:Y:S01]  /*bc70*/  VIADD R74, R25.reuse, 0x80 ;  /* 0x00000080194a7836 */ /* 0x040fe20000000000 */
[----:B------:R-:W-:Y:S02]  /*bc80*/  IADD3 R71, PT, PT, R25, 0x88, RZ ;  /* 0x0000008819477810 */ /* 0x000fe40007ffe0ff */
[----:B------:R-:W-:Y:S05]  /*bc90*/  @P0 BRA `(.L_x_3943) ;  /* 0x0000000000480947 */ /* 0x000fea0003800000 */
[----:B------:R-:W2:Y:S01]  /*bca0*/  LDL.LU R80, [R1+0x278] ;  /* 0x0002780001507983 */ /* 0x000ea20000300800 */
[----:B------:R-:W3:Y:S01]  /*bcb0*/  LDCU.64 UR16, c[0x0][0x3e0] ;  /* 0x00007c00ff1077ac */ /* 0x000ee20008000a00 */
[----:B01----:R-:W-:Y:S01]  /*bcc0*/  MOV R12, R6 ;  /* 0x00000006000c7202 */ /* 0x003fe20000000f00 */
[----:B------:R-:W-:Y:S02]  /*bcd0*/  IMAD.MOV.U32 R13, RZ, RZ, R5 ;  /* 0x000000ffff0d7224 */ /* 0x000fe400078e0005 */
[----:B------:R-:W-:Y:S01]  /*bce0*/  FADD.FTZ R125, R125, -UR5 ;  /* 0x800000057d7d7e21 */ /* 0x000fe20008010000 */
[----:B------:R-:W0:Y:S01]  /*bcf0*/  LDCU.64 UR18, c[0x0][0x380] ;  /* 0x00007000ff1277ac */ /* 0x000e220008000a00 */
[----:B---3--:R-:W-:Y:S02]  /*bd00*/  IMAD R22, R78, UR16, RZ ;  /* 0x000000104e167c24 */ /* 0x008fe4000f8e02ff */
        /* <DEDUP_REMOVED lines=11> */
.L_x_3943:
[----:B------:R-:W-:Y:S05]  /*bdc0*/  BSYNC.RECONVERGENT B0 ;  /* 0x0000000000007941 */ /* 0x000fea0003800200 */
.L_x_3942:
[----:B------:R-:W-:Y:S04]  /*bdd0*/  BSSY.RECONVERGENT B0, `(.L_x_3944) ;  /* 0x0000015000007945 */ /* 0x000fe80003800200 */
[----:B------:R-:W-:Y:S05]  /*bde0*/  @P5 BRA `(.L_x_3945) ;  /* 0x00000000004c5947 */ /* 0x000fea0003800000 */
[----:B------:R-:W3:Y:S01]  /*bdf0*/  LDL.LU R78, [R1+0x280] ;  /* 0x00028000014e7983 */ /* 0x000ee20000300800 */
[----:B------:R-:W4:Y:S03]  /*be00*/  LDCU.64 UR16, c[0x0][0x3e0] ;  /* 0x00007c00ff1077ac */ /* 0x000f260008000a00 */
[----:B------:R-:W3:Y:S01]  /*be10*/  LDL.LU R77, [R1+0x214] ;  /* 0x00021400014d7983 */ /* 0x000ee20000300800 */
[----:B------:R-:W4:Y:S01]  /*be20*/  LDCU.64 UR18, c[0x0][0x380] ;  /* 0x00007000ff1277ac */ /* 0x000f220008000a00 */
[----:B012---:R-:W-:Y:S01]  /*be30*/  MOV R22, R6 ;  /* 0x0000000600167202 */ /* 0x007fe20000000f00 */
[----:B------:R-:W-:Y:S02]  /*be40*/  IMAD.MOV.U32 R23, RZ, RZ, R5 ;  /* 0x000000ffff177224 */ /* 0x000fe400078e0005 */
[----:B----4-:R-:W-:Y:S02]  /*be50*/  IMAD R12, R76, UR16, RZ ;  /* 0x000000104c0c7c24 */ /* 0x010fe4000f8e02ff */
[----:B------:R-:W-:-:S04]  /*be60*/  IMAD.WIDE.U32 R22, R75, UR16, R22 ;  /* 0x000000104b167c25 */ /* 0x000fc8000f8e0016 */
[----:B------:R-:W-:-:S05]  /*be70*/  IMAD R12, R75, UR17, R12 ;  /* 0x000000114b0c7c24 */ /* 0x000fca000f8e020c */
[----:B------:R-:W-:Y:S02]  /*be80*/  IADD3 R13, PT, PT, R23, R12, RZ ;  /* 0x0000000c170d7210 */ /* 0x000fe40007ffe0ff */
[----:B------:R-:W-:-:S04]  /*be90*/  LEA R12, P0, R22, UR18, 0x2 ;  /* 0x00000012160c7c11 */ /* 0x000fc8000f8010ff */
[----:B------:R-:W-:Y:S01]  /*bea0*/  LEA.HI.X R13, R22, UR19, R13, 0x2, P0 ;  /* 0x00000013160d7c11 */ /* 0x000fe200080f140d */
[----:B---3--:R-:W-:Y:S01]  /*beb0*/  FADD.FTZ R22, R78, -UR5 ;  /* 0x800000054e167e21 */ /* 0x008fe20008010000 */
[----:B------:R-:W-:-:S03]  /*bec0*/  FADD.FTZ R75, R77, -UR5 ;  /* 0x800000054d4b7e21 */ /* 0x000fc60008010000 */
[----:B------:R-:W-:Y:S01]  /*bed0*/  FMUL.FTZ R23, R22, UR6 ;  /* 0x0000000616177c20 */ /* 0x000fe20008410000 */
[----:B------:R-:W-:-:S03]  /*bee0*/  FMUL.FTZ R76, R75, UR6 ;  /* 0x000000064b4c7c20 */ /* 0x000fc60008410000 */
[----:B-----5:R-:W-:Y:S01]  /*bef0*/  FFMA.FTZ R22, R8, R23, R10 ;  /* 0x0000001708167223 */ /* 0x020fe2000001000a */
[----:B------:R-:W-:-:S05]  /*bf00*/  FFMA.FTZ R23, R9, R76, R11 ;  /* 0x0000004c09177223 */ /* 0x000fca000001000b */
[----:B------:R3:W-:Y:S02]  /*bf10*/  STG.E.64 desc[UR14][R12.64], R22 ;  /* 0x000000160c007986 */ /* 0x0007e4000c101b0e */
.L_x_3945:
[----:B------:R-:W-:Y:S05]  /*bf20*/  BSYNC.RECONVERGENT B0 ;  /* 0x0000000000007941 */ /* 0x000fea0003800200 */
.L_x_3944:
[----:B------:R-:W-:Y:S04]  /*bf30*/  BSSY.RECONVERGENT B0, `(.L_x_3946) ;  /* 0x0000015000007945 */ /* 0x000fe80003800200 */
[----:B------:R-:W-:Y:S05]  /*bf40*/  @P2 BRA `(.L_x_3947) ;  /* 0x00000000004c2947 */ /* 0x000fea0003800000 */
[----:B------:R-:W4:Y:S01]  /*bf50*/  LDL.LU R76, [R1+0x284] ;  /* 0x00028400014c7983 */ /* 0x000f220000300800 */
[----:B------:R-:W0:Y:S03]  /*bf60*/  LDCU.64 UR16, c[0x0][0x3e0] ;  /* 0x00007c00ff1077ac */ /* 0x000e260008000a00 */
[----:B------:R-:W4:Y:S01]  /*bf70*/  LDL.LU R75, [R1+0x218] ;  /* 0x00021800014b7983 */ /* 0x000f220000300800 */
[----:B------:R-:W0:Y:S02]  /*bf80*/  LDCU.64 UR18, c[0x0][0x380] ;  /* 0x00007000ff1277ac */ /* 0x000e240008000a00 */
[----:B0123--:R-:W-:Y:S01]  /*bf90*/  MOV R22, R6 ;  /* 0x0000000600167202 */ /* 0x00ffe20000000f00 */
[----:B------:R-:W-:Y:S02]  /*bfa0*/  IMAD.MOV.U32 R23, RZ, RZ, R5 ;  /* 0x000000ffff177224 */ /* 0x000fe400078e0005 */
[----:B------:R-:W-:-:S02]  /*bfb0*/  IMAD R73, R73, UR16, RZ ;  /* 0x0000001049497c24 */ /* 0x000fc4000f8e02ff */
[----:B------:R-:W-:-:S04]  /*bfc0*/  IMAD.WIDE.U32 R22, R72, UR16, R22 ;  /* 0x0000001048167c25 */ /* 0x000fc8000f8e0016 */
[----:B------:R-:W-:Y:S01]  /*bfd0*/  IMAD R73, R72, UR17, R73 ;  /* 0x0000001148497c24 */ /* 0x000fe2000f8e0249 */
[----:B------:R-:W-:-:S04]  /*bfe0*/  LEA R12, P0, R22, UR18, 0x2 ;  /* 0x00000012160c7c11 */ /* 0x000fc8000f8010ff */
[----:B------:R-:W-:-:S04]  /*bff0*/  IADD3 R73, PT, PT, R23, R73, RZ ;  /* 0x0000004917497210 */ /* 0x000fc80007ffe0ff */
[----:B------:R-:W-:Y:S01]  /*c000*/  LEA.HI.X R13, R22, UR19, R73, 0x2, P0 ;  /* 0x00000013160d7c11 */ /* 0x000fe200080f1449 */
[----:B----4-:R-:W-:Y:S01]  /*c010*/  FADD.FTZ R22, R76, -UR5 ;  /* 0x800000054c167e21 */ /* 0x010fe20008010000 */
[----:B------:R-:W-:-:S03]  /*c020*/  FADD.FTZ R72, R75, -UR5 ;  /* 0x800000054b487e21 */ /* 0x000fc60008010000 */
[----:B------:R-:W-:Y:S01]  /*c030*/  FMUL.FTZ R23, R22, UR6 ;  /* 0x0000000616177c20 */ /* 0x000fe20008410000 */
[----:B------:R-:W-:-:S03]  /*c040*/  FMUL.FTZ R72, R72, UR6 ;  /* 0x0000000648487c20 */ /* 0x000fc60008410000 */
[----:B-----5:R-:W-:Y:S01]  /*c050*/  FFMA.FTZ R22, R8, R23, R10 ;  /* 0x0000001708167223 */ /* 0x020fe2000001000a */
[----:B------:R-:W-:-:S05]  /*c060*/  FFMA.FTZ R23, R9, R72, R11 ;  /* 0x0000004809177223 */ /* 0x000fca000001000b */
[----:B------:R4:W-:Y:S02]  /*c070*/  STG.E.64 desc[UR14][R12.64], R22 ;  /* 0x000000160c007986 */ /* 0x0009e4000c101b0e */
.L_x_3947:
[----:B------:R-:W-:Y:S05]  /*c080*/  BSYNC.RECONVERGENT B0 ;  /* 0x0000000000007941 */ /* 0x000fea0003800200 */
.L_x_3946:
[----:B------:R-:W-:Y:S04]  /*c090*/  BSSY.RECONVERGENT B0, `(.L_x_3948) ;  /* 0x0000015000007945 */ /* 0x000fe80003800200 */
[----:B------:R-:W-:Y:S05]  /*c0a0*/  @P3 BRA `(.L_x_3949) ;  /* 0x00000000004c3947 */ /* 0x000fea0003800000 */
[----:B01234-:R-:W2:Y:S01]  /*c0b0*/  LDL.LU R23, [R1+0x28c] ;  /* 0x00028c0001177983 */ /* 0x01fea20000300800 */
        /* <DEDUP_REMOVED lines=8> */
[----:B------:R-:W-:Y:S01]  /*c140*/  IADD3 R73, PT, PT, R13, R73, RZ ;  /* 0x000000490d497210 */ /* 0x000fe20007ffe0ff */
[----:B--2---:R-:W-:Y:S01]  /*c150*/  FADD.FTZ R23, R23, -UR5 ;  /* 0x8000000517177e21 */ /* 0x004fe20008010000 */
[----:B---3--:R-:W-:Y:S01]  /*c160*/  FADD.FTZ R65, R22, -UR5 ;  /* 0x8000000516417e21 */ /* 0x008fe20008010000 */
[C---:B-1----:R-:W-:Y:S02]  /*c170*/  LEA R22, P0, R12.reuse, UR18, 0x2 ;  /* 0x000000120c167c11 */ /* 0x042fe4000f8010ff */
[----:B------:R-:W-:Y:S01]  /*c180*/  FMUL.FTZ R13, R23, UR6 ;  /* 0x00000006170d7c20 */ /* 0x000fe20008410000 */
[----:B------:R-:W-:Y:S01]  /*c190*/  FMUL.FTZ R70, R65, UR6 ;  /* 0x0000000641467c20 */ /* 0x000fe20008410000 */
[----:B------:R-:W-:Y:S02]  /*c1a0*/  LEA.HI.X R23, R12, UR19, R73, 0x2, P0 ;  /* 0x000000130c177c11 */ /* 0x000fe400080f1449 */
[----:B-----5:R-:W-:Y:S01]  /*c1b0*/  FFMA.FTZ R12, R8, R13, R10 ;  /* 0x0000000d080c7223 */ /* 0x020fe2000001000a */
[----:B------:R-:W-:-:S05]  /*c1c0*/  FFMA.FTZ R13, R9, R70, R11 ;  /* 0x00000046090d7223 */ /* 0x000fca000001000b */
[----:B------:R0:W-:Y:S02]  /*c1d0*/  STG.E.64 desc[UR14][R22.64], R12 ;  /* 0x0000000c16007986 */ /* 0x0001e4000c101b0e */
.L_x_3949:
[----:B------:R-:W-:Y:S05]  /*c1e0*/  BSYNC.RECONVERGENT B0 ;  /* 0x0000000000007941 */ /* 0x000fea0003800200 */
.L_x_3948:
[----:B------:R-:W-:Y:S01]  /*c1f0*/  ISETP.GE.U32.AND P4, PT, R74, UR12, PT ;  /* 0x0000000c4a007c0c */ /* 0x000fe2000bf86070 */
[C---:B------:R-:W-:Y:S01]  /*c200*/  VIADD R70, R25.reuse, 0x98 ;  /* 0x0000009819467836 */ /* 0x040fe20000000000 */
[----:B01234-:R-:W-:Y:S01]  /*c210*/  SHF.R.S32.HI R12, RZ, 0x1f, R74 ;  /* 0x0000001fff0c7819 */ /* 0x01ffe2000001144a */
[----:B------:R-:W-:Y:S01]  /*c220*/  BSSY.RECONVERGENT B0, `(.L_x_3950) ;  /* 0x000002a000007945 */ /* 0x000fe20003800200 */
[C---:B------:R-:W-:Y:S01]  /*c230*/  IADD3 R80, PT, PT, R25.reuse, 0x90, RZ ;  /* 0x0000009019507810 */ /* 0x040fe20007ffe0ff */
[C---:B------:R-:W-:Y:S01]  /*c240*/  VIADD R72, R25.reuse, 0xb0 ;  /* 0x000000b019487836 */ /* 0x040fe20000000000 */
        /* <DEDUP_REMOVED lines=12> */
[----:B------:R-:W-:Y:S02]  /*c310*/  SHF.R.S32.HI R75, RZ, 0x1f, R73 ;  /* 0x0000001fff4b7819 */ /* 0x000fe40000011449 */
[----:B------:R-:W-:Y:S02]  /*c320*/  ISETP.GE.AND.EX P1, PT, R84, UR13, PT, P1 ;  /* 0x0000000d54007c0c */ /* 0x000fe4000bf26310 */
[----:B------:R-:W-:-:S02]  /*c330*/  ISETP.GE.AND.EX P0, PT, R82, UR13, PT, P0 ;  /* 0x0000000d52007c0c */ /* 0x000fc4000bf06300 */
[----:B------:R-:W-:Y:S02]  /*c340*/  ISETP.GE.AND.EX P5, PT, R78, UR13, PT, P5 ;  /* 0x0000000d4e007c0c */ /* 0x000fe4000bfa6350 */
[----:B------:R-:W-:Y:S02]  /*c350*/  ISETP.GE.AND.EX P2, PT, R77, UR13, PT, P2 ;  /* 0x0000000d4d007c0c */ /* 0x000fe4000bf46320 */
[----:B------:R-:W-:Y:S02]  /*c360*/  ISETP.GE.AND.EX P3, PT, R75, UR13, PT, P3 ;  /* 0x0000000d4b007c0c */ /* 0x000fe4000bf66330 */
[----:B------:R-:W-:Y:S01]  /*c370*/  IADD3 R65, PT, PT, R25, 0xb8, RZ ;  /* 0x000000b819417810 */ /* 0x000fe20007ffe0ff */
[----:B------:R-:W-:Y:S10]  /*c380*/  @P4 BRA `(.L_x_3951) ;  /* 0x00000000004c4947 */ /* 0x000ff40003800000 */
        /* <DEDUP_REMOVED lines=19> */
.L_x_3951:
[----:B------:R-:W-:Y:S05]  /*c4c0*/  BSYNC.RECONVERGENT B0 ;  /* 0x0000000000007941 */ /* 0x000fea0003800200 */
.L_x_3950:
[----:B------:R-:W-:Y:S04]  /*c4d0*/  BSSY.RECONVERGENT B0, `(.L_x_3952) ;  /* 0x0000015000007945 */ /* 0x000fe80003800200 */
        /* <DEDUP_REMOVED lines=9> */
[----:B------:R-:W-:Y:S01]  /*c570*/  IMAD R13, R71, UR17, R84 ;  /* 0x00000011470d7c24 */ /* 0x000fe2000f8e0254 */
[----:B----4-:R-:W-:-:S04]  /*c580*/  LEA R12, P1, R22, UR18, 0x2 ;  /* 0x00000012160c7c11 */ /* 0x010fc8000f8210ff */
[----:B------:R-:W-:-:S04]  /*c590*/  IADD3 R13, PT, PT, R23, R13, RZ ;  /* 0x0000000d170d7210 */ /* 0x000fc80007ffe0ff */
        /* <DEDUP_REMOVED lines=8> */
.L_x_3953:
[----:B------:R-:W-:Y:S05]  /*c620*/  BSYNC.RECONVERGENT B0 ;  /* 0x0000000000007941 */ /* 0x000fea0003800200 */
.L_x_3952:
[----:B------:R-:W-:Y:S04]  /*c630*/  BSSY.RECONVERGENT B0, `(.L_x_3954) ;  /* 0x0000015000007945 */ /* 0x000fe80003800200 */
[----:B------:R-:W-:Y:S05]  /*c640*/  @P0 BRA `(.L_x_3955) ;  /* 0x00000000004c0947 */ /* 0x000fea0003800000 */
[----:B01----:R-:W2:Y:S01]  /*c650*/  LDL.LU R23, [R1+0x2a8] ;  /* 0x0002a80001177983 */ /* 0x003ea20000300800 */
[----:B------:R-:W0:Y:S03]  /*c660*/  LDCU.64 UR16, c[0x0][0x3e0] ;  /* 0x00007c00ff1077ac */ /* 0x000e260008000a00 */
[----:B------:R-:W3:Y:S01]  /*c670*/  LDL.LU R22, [R1+0x21c] ;  /* 0x00021c0001167983 */ /* 0x000ee20000300800 */
[----:B------:R-:W1:Y:S01]  /*c680*/  LDCU.64 UR18, c[0x0][0x380] ;  /* 0x00007000ff1277ac */ /* 0x000e620008000a00 */
[----:B------:R-:W-:Y:S01]  /*c690*/  MOV R12, R6 ;  /* 0x00000006000c7202 */ /* 0x000fe20000000f00 */
[----:B0-----:R-:W-:-:S04]  /*c6a0*/  IMAD R13, R82, UR16, RZ ;  /* 0x00000010520d7c24 */ /* 0x001fc8000f8e02ff */
[C---:B------:R-:W-:Y:S02]  /*c6b0*/  IMAD R85, R80.reuse, UR17, R13 ;  /* 0x0000001150557c24 */ /* 0x040fe4000f8e020d */
[----:B------:R-:W-:Y:S02]  /*c6c0*/  IMAD.MOV.U32 R13, RZ, RZ, R5 ;  /* 0x000000ffff0d7224 */ /* 0x000fe400078e0005 */
[----:B------:R-:W-:-:S05]  /*c6d0*/  IMAD.WIDE.U32 R12, R80, UR16, R12 ;  /* 0x00000010500c7c25 */ /* 0x000fca000f8e000c */
        /* <DEDUP_REMOVED lines=10> */
.L_x_3955:
[----:B------:R-:W-:Y:S05]  /*c780*/  BSYNC.RECONVERGENT B0 ;  /* 0x0000000000007941 */ /* 0x000fea0003800200 */
.L_x_3954:
[----:B------:R-:W-:Y:S04]  /*c790*/  BSSY.RECONVERGENT B0, `(.L_x_3956) ;  /* 0x0000014000007945 */ /* 0x000fe80003800200 */
[----:B------:R-:W-:Y:S05]  /*c7a0*/  @P5 BRA `(.L_x_3957) ;  /* 0x0000000000485947 */ /* 0x000fea0003800000 */
[----:B012---:R-:W2:Y:S01]  /*c7b0*/  LDL.LU R12, [R1+0x2a4] ;  /* 0x0002a400010c7983 */ /* 0x007ea20000300800 */
[----:B------:R-:W0:Y:S01]  /*c7c0*/  LDCU.64 UR16, c[0x0][0x3e0] ;  /* 0x00007c00ff1077ac */ /* 0x000e220008000a00 */
[----:B------:R-:W-:Y:S02]  /*c7d0*/  IMAD.MOV.U32 R13, RZ, RZ, R5 ;  /* 0x000000ffff0d7224 */ /* 0x000fe400078e0005 */
[----:B------:R-:W-:Y:S01]  /*c7e0*/  FADD.FTZ R28, R28, -UR5 ;  /* 0x800000051c1c7e21 */ /* 0x000fe20008010000 */
[----:B------:R-:W1:Y:S03]  /*c7f0*/  LDCU.64 UR18, c[0x0][0x380] ;  /* 0x00007000ff1277ac */ /* 0x000e660008000a00 */
[----:B------:R-:W-:Y:S01]  /*c800*/  FMUL.FTZ R28, R28, UR6 ;  /* 0x000000061c1c7c20 */ /* 0x000fe20008410000 */
[----:B0-----:R-:W-:-:S04]  /*c810*/  IMAD R23, R78, UR16, RZ ;  /* 0x000000104e177c24 */ /* 0x001fc8000f8e02ff */
[----:B------:R-:W-:Y:S02]  /*c820*/  IMAD R71, R70, UR17, R23 ;  /* 0x0000001146477c24 */ /* 0x000fe4000f8e0217 */
[----:B--2---:R-:W-:Y:S01]  /*c830*/  FADD.FTZ R22, R12, -UR5 ;  /* 0x800000050c167e21 */ /* 0x004fe20008010000 */
[----:B------:R-:W-:-:S03]  /*c840*/  MOV R12, R6 ;  /* 0x00000006000c7202 */ /* 0x000fc60000000f00 */
[----:B------:R-:W-:Y:S02]  /*c850*/  FMUL.FTZ R23, R22, UR6 ;  /* 0x0000000616177c20 */ /* 0x000fe40008410000 */
[----:B------:R-:W-:-:S04]  /*c860*/  IMAD.WIDE.U32 R12, R70, UR16, R12 ;  /* 0x00000010460c7c25 */ /* 0x000fc8000f8e000c */
[----:B-----5:R-:W-:Y:S01]  /*c870*/  FFMA.FTZ R70, R8, R23, R10 ;  /* 0x0000001708467223 */ /* 0x020fe2000001000a */
[----:B-1----:R-:W-:Y:S02]  /*c880*/  LEA R22, P0, R12, UR18, 0x2 ;  /* 0x000000120c167c11 */ /* 0x002fe4000f8010ff */
[----:B------:R-:W-:-:S04]  /*c890*/  IADD3 R71, PT, PT, R13, R71, RZ ;  /* 0x000000470d477210 */ /* 0x000fc80007ffe0ff */
[----:B------:R-:W-:Y:S01]  /*c8a0*/  LEA.HI.X R23, R12, UR19, R71, 0x2, P0 ;  /* 0x000000130c177c11 */ /* 0x000fe200080f1447 */
[----:B------:R-:W-:-:S05]  /*c8b0*/  FFMA.FTZ R71, R9, R28, R11 ;  /* 0x0000001c09477223 */ /* 0x000fca000001000b */
[----:B------:R3:W-:Y:S02]  /*c8c0*/  STG.E.64 desc[UR14][R22.64], R70 ;  /* 0x0000004616007986 */ /* 0x0007e4000c101b0e */
.L_x_3957:
[----:B------:R-:W-:Y:S05]  /*c8d0*/  BSYNC.RECONVERGENT B0 ;  /* 0x0000000000007941 */ /* 0x000fea0003800200 */
.L_x_3956:
[----:B------:R-:W-:Y:S04]  /*c8e0*/  BSSY.RECONVERGENT B0, `(.L_x_3958) ;  /* 0x0000015000007945 */ /* 0x000fe80003800200 */
[----:B------:R-:W-:Y:S05]  /*c8f0*/  @P2 BRA `(.L_x_3959) ;  /* 0x00000000004c2947 */ /* 0x000fea0003800000 */
[----:B012---:R-:W2:Y:S01]  /*c900*/  LDL.LU R12, [R1+0x2b4] ;  /* 0x0002b400010c7983 */ /* 0x007ea20000300800 */
[----:B------:R-:W0:Y:S03]  /*c910*/  LDCU.64 UR16, c[0x0][0x3e0] ;  /* 0x00007c00ff1077ac */ /* 0x000e260008000a00 */
[----:B---3--:R-:W3:Y:S01]  /*c920*/  LDL.LU R23, [R1+0x290] ;  /* 0x0002900001177983 */ /* 0x008ee20000300800 */
[----:B------:R-:W1:Y:S01]  /*c930*/  LDCU.64 UR18, c[0x0][0x380] ;  /* 0x00007000ff1277ac */ /* 0x000e620008000a00 */
[----:B------:R-:W-:Y:S02]  /*c940*/  IMAD.MOV.U32 R13, RZ, RZ, R5 ;  /* 0x000000ffff0d7224 */ /* 0x000fe400078e0005 */
[----:B0-----:R-:W-:-:S04]  /*c950*/  IMAD R77, R77, UR16, RZ ;  /* 0x000000104d4d7c24 */ /* 0x001fc8000f8e02ff */
[----:B------:R-:W-:Y:S02]  /*c960*/  IMAD R77, R76, UR17, R77 ;  /* 0x000000114c4d7c24 */ /* 0x000fe4000f8e024d */
[----:B--2---:R-:W-:Y:S01]  /*c970*/  FADD.FTZ R22, R12, -UR5 ;  /* 0x800000050c167e21 */ /* 0x004fe20008010000 */
[----:B------:R-:W-:Y:S01]  /*c980*/  MOV R12, R6 ;  /* 0x00000006000c7202 */ /* 0x000fe20000000f00 */
[----:B---3--:R-:W-:Y:S02]  /*c990*/  FADD.FTZ R28, R23, -UR5 ;  /* 0x80000005171c7e21 */ /* 0x008fe40008010000 */
[----:B------:R-:W-:Y:S02]  /*c9a0*/  FMUL.FTZ R23, R22, UR6 ;  /* 0x0000000616177c20 */ /* 0x000fe40008410000 */
[----:B------:R-:W-:-:S04]  /*c9b0*/  IMAD.WIDE.U32 R12, R76, UR16, R12 ;  /* 0x000000104c0c7c25 */ /* 0x000fc8000f8e000c */
[----:B------:R-:W-:Y:S01]  /*c9c0*/  FMUL.FTZ R28, R28, UR6 ;  /* 0x000000061c1c7c20 */ /* 0x000fe20008410000 */
[----:B-----5:R-:W-:Y:S01]  /*c9d0*/  FFMA.FTZ R70, R8, R23, R10 ;  /* 0x0000001708467223 */ /* 0x020fe2000001000a */
[----:B-1----:R-:W-:Y:S02]  /*c9e0*/  LEA R22, P0, R12, UR18, 0x2 ;  /* 0x000000120c167c11 */ /* 0x002fe4000f8010ff */
[----:B------:R-:W-:Y:S01]  /*c9f0*/  FFMA.FTZ R71, R9, R28, R11 ;  /* 0x0000001c09477223 */ /* 0x000fe2000001000b */
[----:B------:R-:W-:-:S04]  /*ca00*/  IADD3 R77, PT, PT, R13, R77, RZ ;  /* 0x0000004d0d4d7210 */ /* 0x000fc80007ffe0ff */
[----:B------:R-:W-:-:S05]  /*ca10*/  LEA.HI.X R23, R12, UR19, R77, 0x2, P0 ;  /* 0x000000130c177c11 */ /* 0x000fca00080f144d */
[----:B------:R4:W-:Y:S02]  /*ca20*/  STG.E.64 desc[UR14][R22.64], R70 ;  /* 0x0000004616007986 */ /* 0x0009e4000c101b0e */
.L_x_3959:
[----:B------:R-:W-:Y:S05]  /*ca30*/  BSYNC.RECONVERGENT B0 ;  /* 0x0000000000007941 */ /* 0x000fea0003800200 */
.L_x_3958:
[----:B------:R-:W-:Y:S04]  /*ca40*/  BSSY.RECONVERGENT B0, `(.L_x_3960) ;  /* 0x0000015000007945 */ /* 0x000fe80003800200 */
[----:B------:R-:W-:Y:S05]  /*ca50*/  @P3 BRA `(.L_x_3961) ;  /* 0x00000000004c3947 */ /* 0x000fea0003800000 */
[----:B012---:R-:W2:Y:S01]  /*ca60*/  LDL.LU R12, [R1+0x2b8] ;  /* 0x0002b800010c7983 */ /* 0x007ea20000300800 */
[----:B------:R-:W0:Y:S03]  /*ca70*/  LDCU.64 UR16, c[0x0][0x3e0] ;  /* 0x00007c00ff1077ac */ /* 0x000e260008000a00 */
[----:B---34-:R-:W3:Y:S01]  /*ca80*/  LDL.LU R23, [R1+0x288] ;  /* 0x0002880001177983 */ /* 0x018ee20000300800 */
[----:B------:R-:W1:Y:S01]  /*ca90*/  LDCU.64 UR18, c[0x0][0x380] ;  /* 0x00007000ff1277ac */ /* 0x000e620008000a00 */
[----:B------:R-:W-:Y:S02]  /*caa0*/  IMAD.MOV.U32 R13, RZ, RZ, R5 ;  /* 0x000000ffff0d7224 */ /* 0x000fe400078e0005 */
[----:B0-----:R-:W-:Y:S02]  /*cab0*/  IMAD R28, R75, UR16, RZ ;  /* 0x000000104b1c7c24 */ /* 0x001fe4000f8e02ff */
[----:B--2---:R-:W-:Y:S01]  /*cac0*/  FADD.FTZ R22, R12, -UR5 ;  /* 0x800000050c167e21 */ /* 0x004fe20008010000 */
[----:B------:R-:W-:-:S05]  /*cad0*/  MOV R12, R6 ;  /* 0x00000006000c7202 */ /* 0x000fca0000000f00 */
[----:B------:R-:W-:-:S04]  /*cae0*/  IMAD.WIDE.U32 R12, R73, UR16, R12 ;  /* 0x00000010490c7c25 */ /* 0x000fc8000f8e000c */
[----:B------:R-:W-:Y:S02]  /*caf0*/  IMAD R73, R73, UR17, R28 ;  /* 0x0000001149497c24 */ /* 0x000fe4000f8e021c */
[----:B---3--:R-:W-:Y:S01]  /*cb00*/  FADD.FTZ R28, R23, -UR5 ;  /* 0x80000005171c7e21 */ /* 0x008fe20008010000 */
[----:B------:R-:W-:Y:S01]  /*cb10*/  FMUL.FTZ R23, R22, UR6 ;  /* 0x0000000616177c20 */ /* 0x000fe20008410000 */
[----:B-1----:R-:W-:Y:S02]  /*cb20*/  LEA R22, P0, R12, UR18, 0x2 ;  /* 0x000000120c167c11 */ /* 0x002fe4000f8010ff */
[----:B------:R-:W-:Y:S01]  /*cb30*/  IADD3 R73, PT, PT, R13, R73, RZ ;  /* 0x000000490d497210 */ /* 0x000fe20007ffe0ff */
[----:B------:R-:W-:Y:S01]  /*cb40*/  FMUL.FTZ R28, R28, UR6 ;  /* 0x000000061c1c7c20 */ /* 0x000fe20008410000 */
[----:B-----5:R-:W-:Y:S02]  /*cb50*/  FFMA.FTZ R70, R8, R23, R10 ;  /* 0x0000001708467223 */ /* 0x020fe4000001000a */
[----:B------:R-:W-:Y:S01]  /*cb60*/  LEA.HI.X R23, R12, UR19, R73, 0x2, P0 ;  /* 0x000000130c177c11 */ /* 0x000fe200080f1449 */
[----:B------:R-:W-:-:S05]  /*cb70*/  FFMA.FTZ R71, R9, R28, R11 ;  /* 0x0000001c09477223 */ /* 0x000fca000001000b */
[----:B------:R0:W-:Y:S02]  /*cb80*/  STG.E.64 desc[UR14][R22.64], R70 ;  /* 0x0000004616007986 */ /* 0x0001e4000c101b0e */
.L_x_3961:
[----:B------:R-:W-:Y:S05]  /*cb90*/  BSYNC.RECONVERGENT B0 ;  /* 0x0000000000007941 */ /* 0x000fea0003800200 */
.L_x_3960:
[----:B------:R-:W-:Y:S01]  /*cba0*/  ISETP.GE.U32.AND P4, PT, R72, UR12, PT ;  /* 0x0000000c48007c0c */ /* 0x000fe2000bf86070 */
[C---:B------:R-:W-:Y:S01]  /*cbb0*/  VIADD R78, R25.reuse, 0xc8 ;  /* 0x000000c8194e7836 */ /* 0x040fe20000000000 */
[----:B012---:R-:W-:Y:S01]  /*cbc0*/  SHF.R.S32.HI R12, RZ, 0x1f, R72 ;  /* 0x0000001fff0c7819 */ /* 0x007fe20000011448 */
        /* <DEDUP_REMOVED lines=25> */
[----:B---34-:R-:W3:Y:S01]  /*cd60*/  LDL.LU R70, [R1+0x2a0] ;  /* 0x0002a00001467983 */ /* 0x018ee20000300800 */
[----:B------:R-:W1:Y:S01]  /*cd70*/  LDCU.64 UR18, c[0x0][0x380] ;  /* 0x00007000ff1277ac */ /* 0x000e620008000a00 */
[----:B0-----:R-:W-:Y:S01]  /*cd80*/  IMAD R23, R12, UR16, RZ ;  /* 0x000000100c177c24 */ /* 0x001fe2000f8e02ff */
[----:B------:R-:W-:-:S03]  /*cd90*/  MOV R12, R6 ;  /* 0x00000006000c7202 */ /* 0x000fc60000000f00 */
[----:B------:R-:W-:Y:S02]  /*cda0*/  IMAD R71, R72, UR17, R23 ;  /* 0x0000001148477c24 */ /* 0x000fe4000f8e0217 */
[----:B--2---:R-:W-:Y:S01]  /*cdb0*/  FADD.FTZ R22, R13, -UR5 ;  /* 0x800000050d167e21 */ /* 0x004fe20008010000 */
[----:B------:R-:W-:Y:S01]  /*cdc0*/  MOV R13, R5 ;  /* 0x00000005000d7202 */ /* 0x000fe20000000f00 */
[----:B---3--:R-:W-:Y:S02]  /*cdd0*/  FADD.FTZ R70, R70, -UR5 ;  /* 0x8000000546467e21 */ /* 0x008fe40008010000 */
[----:B------:R-:W-:Y:S01]  /*cde0*/  FMUL.FTZ R23, R22, UR6 ;  /* 0x0000000616177c20 */ /* 0x000fe20008410000 */
[----:B------:R-:W-:-:S04]  /*cdf0*/  IMAD.WIDE.U32 R12, R72, UR16, R12 ;  /* 0x00000010480c7c25 */ /* 0x000fc8000f8e000c */
[----:B------:R-:W-:Y:S01]  /*ce00*/  FMUL.FTZ R72, R70, UR6 ;  /* 0x0000000646487c20 */ /* 0x000fe20008410000 */
[----:B-----5:R-:W-:Y:S01]  /*ce10*/  FFMA.FTZ R70, R8, R23, R10 ;  /* 0x0000001708467223 */ /* 0x020fe2000001000a */
[----:B-1----:R-:W-:Y:S02]  /*ce20*/  LEA R22, P4, R12, UR18, 0x2 ;  /* 0x000000120c167c11 */ /* 0x002fe4000f8810ff */
[----:B------:R-:W-:-:S04]  /*ce30*/  IADD3 R71, PT, PT, R13, R71, RZ ;  /* 0x000000470d477210 */ /* 0x000fc80007ffe0ff */
[----:B------:R-:W-:Y:S01]  /*ce40*/  LEA.HI.X R23, R12, UR19, R71, 0x2, P4 ;  /* 0x000000130c177c11 */ /* 0x000fe2000a0f1447 */
[----:B------:R-:W-:-:S05]  /*ce50*/  FFMA.FTZ R71, R9, R72, R11 ;  /* 0x0000004809477223 */ /* 0x000fca000001000b */
[----:B------:R0:W-:Y:S02]  /*ce60*/  STG.E.64 desc[UR14][R22.64], R70 ;  /* 0x0000004616007986 */ /* 0x0001e4000c101b0e */
.L_x_3963:
[----:B------:R-:W-:Y:S05]  /*ce70*/  BSYNC.RECONVERGENT B0 ;  /* 0x0000000000007941 */ /* 0x000fea0003800200 */
.L_x_3962:
[----:B------:R-:W-:Y:S04]  /*ce80*/  BSSY.RECONVERGENT B0, `(.L_x_3964) ;  /* 0x0000015000007945 */ /* 0x000fe80003800200 */
[----:B------:R-:W-:Y:S05]  /*ce90*/  @P1 BRA `(.L_x_3965) ;  /* 0x00000000004c1947 */ /* 0x000fea0003800000 */
[----:B------:R-:W2:Y:S01]  /*cea0*/  LDL.LU R12, [R1+0x2c8] ;  /* 0x0002c800010c7983 */ /* 0x000ea20000300800 */
[----:B------:R-:W1:Y:S03]  /*ceb0*/  LDCU.64 UR16, c[0x0][0x3e0] ;  /* 0x00007c00ff1077ac */ /* 0x000e660008000a00 */
[----:B0--34-:R-:W3:Y:S01]  /*cec0*/  LDL.LU R23, [R1+0x29c] ;  /* 0x00029c0001177983 */ /* 0x019ee20000300800 */
[----:B------:R-:W0:Y:S01]  /*ced0*/  LDCU.64 UR18, c[0x0][0x380] ;  /* 0x00007000ff1277ac */ /* 0x000e220008000a00 */
[----:B------:R-:W-:Y:S01]  /*cee0*/  MOV R13, R5 ;  /* 0x00000005000d7202 */ /* 0x000fe20000000f00 */
[----:B-1----:R-:W-:-:S04]  /*cef0*/  IMAD R70, R85, UR16, RZ ;  /* 0x0000001055467c24 */ /* 0x002fc8000f8e02ff */
[----:B------:R-:W-:Y:S02]  /*cf00*/  IMAD R71, R65, UR17, R70 ;  /* 0x0000001141477c24 */ /* 0x000fe4000f8e0246 */
[----:B--2---:R-:W-:Y:S01]  /*cf10*/  FADD.FTZ R22, R12, -UR5 ;  /* 0x800000050c167e21 */ /* 0x004fe20008010000 */
[----:B------:R-:W-:-:S04]  /*cf20*/  IMAD.MOV.U32 R12, RZ, RZ, R6 ;  /* 0x000000ffff0c7224 */ /* 0x000fc800078e0006 */
[----:B------:R-:W-:-:S04]  /*cf30*/  IMAD.WIDE.U32 R12, R65, UR16, R12 ;  /* 0x00000010410c7c25 */ /* 0x000fc8000f8e000c */
[----:B---3--:R-:W-:Y:S01]  /*cf40*/  FADD.FTZ R65, R23, -UR5 ;  /* 0x8000000517417e21 */ /* 0x008fe20008010000 */
[----:B------:R-:W-:Y:S01]  /*cf50*/  FMUL.FTZ R23, R22, UR6 ;  /* 0x0000000616177c20 */ /* 0x000fe20008410000 */
[----:B0-----:R-:W-:Y:S02]  /*cf60*/  LEA R22, P1, R12, UR18, 0x2 ;  /* 0x000000120c167c11 */ /* 0x001fe4000f8210ff */
[----:B------:R-:W-:Y:S01]  /*cf70*/  FMUL.FTZ R72, R65, UR6 ;  /* 0x0000000641487c20 */ /* 0x000fe20008410000 */
[----:B------:R-:W-:Y:S01]  /*cf80*/  IADD3 R71, PT, PT, R13, R71, RZ ;  /* 0x000000470d477210 */ /* 0x000fe20007ffe0ff */
[----:B-----5:R-:W-:-:S03]  /*cf90*/  FFMA.FTZ R70, R8, R23, R10 ;  /* 0x0000001708467223 */ /* 0x020fc6000001000a */
[----:B------:R-:W-:Y:S01]  /*cfa0*/  LEA.HI.X R23, R12, UR19, R71, 0x2, P1 ;  /* 0x000000130c177c11 */ /* 0x000fe200088f1447 */
[----:B------:R-:W-:-:S05]  /*cfb0*/  FFMA.FTZ R71, R9, R72, R11 ;  /* 0x0000004809477223 */ /* 0x000fca000001000b */
[----:B------:R1:W-:Y:S02]  /*cfc0*/  STG.E.64 desc[UR14][R22.64], R70 ;  /* 0x0000004616007986 */ /* 0x0003e4000c101b0e */
.L_x_3965:
[----:B------:R-:W-:Y:S05]  /*cfd0*/  BSYNC.RECONVERGENT B0 ;  /* 0x0000000000007941 */ /* 0x000fea0003800200 */
.L_x_3964:
[----:B------:R-:W-:Y:S04]  /*cfe0*/  BSSY.RECONVERGENT B0, `(.L_x_3966) ;  /* 0x0000015000007945 */ /* 0x000fe80003800200 */
[----:B------:R-:W-:Y:S05]  /*cff0*/  @P0 BRA `(.L_x_3967) ;  /* 0x00000000004c0947 */ /* 0x000fea0003800000 */
[----:B------:R-:W2:Y:S01]  /*d000*/  LDL.LU R12, [R1+0x2cc] ;  /* 0x0002cc00010c7983 */ /* 0x000ea20000300800 */
[----:B------:R-:W0:Y:S03]  /*d010*/  LDCU.64 UR16, c[0x0][0x3e0] ;  /* 0x00007c00ff1077ac */ /* 0x000e260008000a00 */
[----:B------:R-:W2:Y:S01]  /*d020*/  LDL.LU R65, [R1+0x2b0] ;  /* 0x0002b00001417983 */ /* 0x000ea20000300800 */
[----:B------:R-:W2:Y:S01]  /*d030*/  LDCU.64 UR18, c[0x0][0x380] ;  /* 0x00007000ff1277ac */ /* 0x000ea20008000a00 */
[----:B------:R-:W-:Y:S02]  /*d040*/  IMAD.MOV.U32 R13, RZ, RZ, R5 ;  /* 0x000000ffff0d7224 */ /* 0x000fe400078e0005 */
[----:B01-34-:R-:W-:-:S04]  /*d050*/  IMAD R23, R84, UR16, RZ ;  /* 0x0000001054177c24 */ /* 0x01bfc8000f8e02ff */
[----:B------:R-:W-:Y:S02]  /*d060*/  IMAD R71, R82, UR17, R23 ;  /* 0x0000001152477c24 */ /* 0x000fe4000f8e0217 */
[----:B--2---:R-:W-:Y:S01]  /*d070*/  FADD.FTZ R22, R12, -UR5 ;  /* 0x800000050c167e21 */ /* 0x004fe20008010000 */
[----:B------:R-:W-:Y:S01]  /*d080*/  MOV R12, R6 ;  /* 0x00000006000c7202 */ /* 0x000fe20000000f00 */
[----:B------:R-:W-:Y:S02]  /*d090*/  FADD.FTZ R65, R65, -UR5 ;  /* 0x8000000541417e21 */ /* 0x000fe40008010000 */
[----:B------:R-:W-:Y:S02]  /*d0a0*/  FMUL.FTZ R23, R22, UR6 ;  /* 0x0000000616177c20 */ /* 0x000fe40008410000 */
[----:B------:R-:W-:-:S04]  /*d0b0*/  IMAD.WIDE.U32 R12, R82, UR16, R12 ;  /* 0x00000010520c7c25 */ /* 0x000fc8000f8e000c */
[----:B------:R-:W-:Y:S01]  /*d0c0*/  FMUL.FTZ R72, R65, UR6 ;  /* 0x0000000641487c20 */ /* 0x000fe20008410000 */
[----:B-----5:R-:W-:Y:S01]  /*d0d0*/  FFMA.FTZ R70, R8, R23, R10 ;  /* 0x0000001708467223 */ /* 0x020fe2000001000a */
[----:B------:R-:W-:Y:S02]  /*d0e0*/  LEA R22, P0, R12, UR18, 0x2 ;  /* 0x000000120c167c11 */ /* 0x000fe4000f8010ff */
[----:B------:R-:W-:-:S04]  /*d0f0*/  IADD3 R71, PT, PT, R13, R71, RZ ;  /* 0x000000470d477210 */ /* 0x000fc80007ffe0ff */
[----:B------:R-:W-:Y:S01]  /*d100*/  LEA.HI.X R23, R12, UR19, R71, 0x2, P0 ;  /* 0x000000130c177c11 */ /* 0x000fe200080f1447 */
[----:B------:R-:W-:-:S05]  /*d110*/  FFMA.FTZ R71, R9, R72, R11 ;  /* 0x0000004809477223 */ /* 0x000fca000001000b */
[----:B------:R2:W-:Y:S02]  /*d120*/  STG.E.64 desc[UR14][R22.64], R70 ;  /* 0x0000004616007986 */ /* 0x0005e4000c101b0e */
.L_x_3967:
[----:B------:R-:W-:Y:S05]  /*d130*/  BSYNC.RECONVERGENT B0 ;  /* 0x0000000000007941 */ /* 0x000fea0003800200 */
.L_x_3966:
[----:B------:R-:W-:Y:S04]  /*d140*/  BSSY.RECONVERGENT B0, `(.L_x_3968) ;  /* 0x0000015000007945 */ /* 0x000fe80003800200 */
[----:B------:R-:W-:Y:S05]  /*d150*/  @P5 BRA `(.L_x_3969) ;  /* 0x00000000004c5947 */ /* 0x000fea0003800000 */
[----:B------:R-:W2:Y:S01]  /*d160*/  LDL.LU R12, [R1+0x2d8] ;  /* 0x0002d800010c7983 */ /* 0x000ea20000300800 */
[----:B------:R-:W0:Y:S03]  /*d170*/  LDCU.64 UR16, c[0x0][0x3e0] ;  /* 0x00007c00ff1077ac */ /* 0x000e260008000a00 */
[----:B------:R-:W2:Y:S01]  /*d180*/  LDL.LU R65, [R1+0x2ac] ;  /* 0x0002ac0001417983 */ /* 0x000ea20000300800 */
[----:B------:R-:W0:Y:S01]  /*d190*/  LDCU.64 UR18, c[0x0][0x380] ;  /* 0x00007000ff1277ac */ /* 0x000e220008000a00 */
[----:B------:R-:W-:Y:S01]  /*d1a0*/  MOV R13, R5 ;  /* 0x00000005000d7202 */ /* 0x000fe20000000f00 */
[----:B01234-:R-:W-:-:S04]  /*d1b0*/  IMAD R23, R80, UR16, RZ ;  /* 0x0000001050177c24 */ /* 0x01ffc8000f8e02ff */
[----:B------:R-:W-:Y:S02]  /*d1c0*/  IMAD R71, R78, UR17, R23 ;  /* 0x000000114e477c24 */ /* 0x000fe4000f8e0217 */
[----:B------:R-:W-:Y:S01]  /*d1d0*/  FADD.FTZ R22, R12, -UR5 ;  /* 0x800000050c167e21 */ /* 0x000fe20008010000 */
[----:B------:R-:W-:Y:S01]  /*d1e0*/  MOV R12, R6 ;  /* 0x00000006000c7202 */ /* 0x000fe20000000f00 */
[----:B------:R-:W-:Y:S02]  /*d1f0*/  FADD.FTZ R65, R65, -UR5 ;  /* 0x8000000541417e21 */ /* 0x000fe40008010000 */
[----:B------:R-:W-:Y:S02]  /*d200*/  FMUL.FTZ R23, R22, UR6 ;  /* 0x0000000616177c20 */ /* 0x000fe40008410000 */
[----:B------:R-:W-:-:S04]  /*d210*/  IMAD.WIDE.U32 R12, R78, UR16, R12 ;  /* 0x000000104e0c7c25 */ /* 0x000fc8000f8e000c */
[----:B------:R-:W-:Y:S01]  /*d220*/  FMUL.FTZ R72, R65, UR6 ;  /* 0x0000000641487c20 */ /* 0x000fe20008410000 */
[----:B-----5:R-:W-:Y:S01]  /*d230*/  FFMA.FTZ R70, R8, R23, R10 ;  /* 0x0000001708467223 */ /* 0x020fe2000001000a */
[----:B------:R-:W-:Y:S01]  /*d240*/  IMAD.IADD R71, R13, 0x1, R71 ;  /* 0x000000010d477824 */ /* 0x000fe200078e0247 */
[----:B------:R-:W-:-:S04]  /*d250*/  LEA R22, P0, R12, UR18, 0x2 ;  /* 0x000000120c167c11 */ /* 0x000fc8000f8010ff */
[----:B------:R-:W-:Y:S01]  /*d260*/  LEA.HI.X R23, R12, UR19, R71, 0x2, P0 ;  /* 0x000000130c177c11 */ /* 0x000fe200080f1447 */
[----:B------:R-:W-:-:S05]  /*d270*/  FFMA.FTZ R71, R9, R72, R11 ;  /* 0x0000004809477223 */ /* 0x000fca000001000b */
[----:B------:R0:W-:Y:S03]  /*d280*/  STG.E.64 desc[UR14][R22.64], R70 ;  /* 0x0000004616007986 */ /* 0x0001e6000c101b0e */
.L_x_3969:
[----:B------:R-:W-:Y:S05]  /*d290*/  BSYNC.RECONVERGENT B0 ;  /* 0x0000000000007941 */ /* 0x000fea0003800200 */
.L_x_3968:
[----:B------:R-:W-:Y:S04]  /*d2a0*/  BSSY.RECONVERGENT B0, `(.L_x_3970) ;  /* 0x0000015000007945 */ /* 0x000fe80003800200 */
[----:B------:R-:W-:Y:S05]  /*d2b0*/  @P2 BRA `(.L_x_3971) ;  /* 0x00000000004c2947 */ /* 0x000fea0003800000 */
[----:B------:R-:W2:Y:S01]  /*d2c0*/  LDL.LU R12, [R1+0x2e8] ;  /* 0x0002e800010c7983 */ /* 0x000ea20000300800 */
[----:B------:R-:W0:Y:S03]  /*d2d0*/  LDCU.64 UR16, c[0x0][0x3e0] ;  /* 0x00007c00ff1077ac */ /* 0x000e260008000a00 */
[----:B01234-:R-:W2:Y:S01]  /*d2e0*/  LDL.LU R23, [R1+0x2c0] ;  /* 0x0002c00001177983 */ /* 0x01fea20000300800 */
[----:B------:R-:W0:Y:S01]  /*d2f0*/  LDCU.64 UR18, c[0x0][0x380] ;  /* 0x00007000ff1277ac */ /* 0x000e220008000a00 */
[----:B------:R-:W-:Y:S01]  /*d300*/  MOV R13, R5 ;  /* 0x00000005000d7202 */ /* 0x000fe20000000f00 */
[----:B------:R-:W-:-:S04]  /*d310*/  IMAD R77, R77, UR16, RZ ;  /* 0x000000104d4d7c24 */ /* 0x000fc8000f8e02ff */
[----:B------:R-:W-:Y:S02]  /*d320*/  IMAD R77, R76, UR17, R77 ;  /* 0x000000114c4d7c24 */ /* 0x000fe4000f8e024d */
[----:B------:R-:W-:Y:S01]  /*d330*/  FADD.FTZ R22, R12, -UR5 ;  /* 0x800000050c167e21 */ /* 0x000fe20008010000 */
[----:B------:R-:W-:Y:S01]  /*d340*/  MOV R12, R6 ;  /* 0x00000006000c7202 */ /* 0x000fe20000000f00 */
[----:B--2---:R-:W-:Y:S02]  /*d350*/  FADD.FTZ R65, R23, -UR5 ;  /* 0x8000000517417e21 */ /* 0x004fe40008010000 */
[----:B------:R-:W-:Y:S02]  /*d360*/  FMUL.FTZ R23, R22, UR6 ;  /* 0x0000000616177c20 */ /* 0x000fe40008410000 */
[----:B------:R-:W-:-:S04]  /*d370*/  IMAD.WIDE.U32 R12, R76, UR16, R12 ;  /* 0x000000104c0c7c25 */ /* 0x000fc8000f8e000c */
[----:B------:R-:W-:Y:S01]  /*d380*/  FMUL.FTZ R72, R65, UR6 ;  /* 0x0000000641487c20 */ /* 0x000fe20008410000 */
[----:B-----5:R-:W-:Y:S01]  /*d390*/  FFMA.FTZ R70, R8, R23, R10 ;  /* 0x0000001708467223 */ /* 0x020fe2000001000a */
[----:B0-----:R-:W-:Y:S02]  /*d3a0*/  LEA R22, P0, R12, UR18, 0x2 ;  /* 0x000000120c167c11 */ /* 0x001fe4000f8010ff */
[----:B------:R-:W-:Y:S01]  /*d3b0*/  FFMA.FTZ R71, R9, R72, R11 ;  /* 0x0000004809477223 */ /* 0x000fe2000001000b */
[----:B------:R-:W-:-:S04]  /*d3c0*/  IADD3 R77, PT, PT, R13, R77, RZ ;  /* 0x0000004d0d4d7210 */ /* 0x000fc80007ffe0ff */
[----:B------:R-:W-:-:S05]  /*d3d0*/  LEA.HI.X R23, R12, UR19, R77, 0x2, P0 ;  /* 0x000000130c177c11 */ /* 0x000fca00080f144d */
[----:B------:R0:W-:Y:S02]  /*d3e0*/  STG.E.64 desc[UR14][R22.64], R70 ;  /* 0x0000004616007986 */ /* 0x0001e4000c101b0e */
.L_x_3971:
[----:B------:R-:W-:Y:S05]  /*d3f0*/  BSYNC.RECONVERGENT B0 ;  /* 0x0000000000007941 */ /* 0x000fea0003800200 */
.L_x_3970:
        /* <DEDUP_REMOVED lines=10> */
[----:B------:R-:W-:Y:S02]  /*d4a0*/  IMAD.MOV.U32 R12, RZ, RZ, R6 ;  /* 0x000000ffff0c7224 */ /* 0x000fe400078e0006 */
[----:B--2---:R-:W-:Y:S02]  /*d4b0*/  FADD.FTZ R65, R23, -UR5 ;  /* 0x8000000517417e21 */ /* 0x004fe40008010000 */
[----:B------:R-:W-:-:S04]  /*d4c0*/  IMAD.WIDE.U32 R12, R74, UR16, R12 ;  /* 0x000000104a0c7c25 */ /* 0x000fc8000f8e000c */
[----:B------:R-:W-:Y:S01]  /*d4d0*/  FMUL.FTZ R23, R22, UR6 ;  /* 0x0000000616177c20 */ /* 0x000fe20008410000 */
[----:B------:R-:W-:Y:S01]  /*d4e0*/  FMUL.FTZ R72, R65, UR6 ;  /* 0x0000000641487c20 */ /* 0x000fe20008410000 */
[----:B0-----:R-:W-:Y:S02]  /*d4f0*/  LEA R22, P0, R12, UR18, 0x2 ;  /* 0x000000120c167c11 */ /* 0x001fe4000f8010ff */
[----:B-----5:R-:W-:Y:S01]  /*d500*/  FFMA.FTZ R70, R8, R23, R10 ;  /* 0x0000001708467223 */ /* 0x020fe2000001000a */
[----:B------:R-:W-:Y:S01]  /*d510*/  IADD3 R75, PT, PT, R13, R75, RZ ;  /* 0x0000004b0d4b7210 */ /* 0x000fe20007ffe0ff */
[----:B------:R-:W-:-:S03]  /*d520*/  FFMA.FTZ R71, R9, R72, R11 ;  /* 0x0000004809477223 */ /* 0x000fc6000001000b */
[----:B------:R-:W-:-:S05]  /*d530*/  LEA.HI.X R23, R12, UR19, R75, 0x2, P0 ;  /* 0x000000130c177c11 */ /* 0x000fca00080f144b */
[----:B------:R0:W-:Y:S02]  /*d540*/  STG.E.64 desc[UR14][R22.64], R70 ;  /* 0x0000004616007986 */ /* 0x0001e4000c101b0e */
.L_x_3973:
[----:B------:R-:W-:Y:S05]  /*d550*/  BSYNC.RECONVERGENT B0 ;  /* 0x0000000000007941 */ /* 0x000fea0003800200 */
.L_x_3972:
[----:B------:R-:W-:Y:S01]  /*d560*/  ISETP.GE.U32.AND P4, PT, R73, UR12, PT ;  /* 0x0000000c49007c0c */ /* 0x000fe2000bf86070 */
[C---:B------:R-:W-:Y:S01]  /*d570*/  VIADD R85, R25.reuse, 0xf8 ;  /* 0x000000f819557836 */ /* 0x040fe20000000000 */
[----:B------:R-:W-:Y:S01]  /*d580*/  SHF.R.S32.HI R12, RZ, 0x1f, R73 ;  /* 0x0000001fff0c7819 */ /* 0x000fe20000011449 */
        /* <DEDUP_REMOVED lines=25> */
[----:B01234-:R-:W2:Y:S01]  /*d720*/  LDL.LU R23, [R1+0x2d4] ;  /* 0x0002d40001177983 */ /* 0x01fea20000300800 */
[----:B------:R-:W0:Y:S01]  /*d730*/  LDCU.64 UR18, c[0x0][0x380] ;  /* 0x00007000ff1277ac */ /* 0x000e220008000a00 */
[----:B------:R-:W-:Y:S01]  /*d740*/  IMAD R70, R12, UR16, RZ ;  /* 0x000000100c467c24 */ /* 0x000fe2000f8e02ff */
[----:B------:R-:W-:Y:S01]  /*d750*/  MOV R12, R6 ;  /* 0x00000006000c7202 */ /* 0x000fe20000000f00 */
[----:B------:R-:W-:Y:S01]  /*d760*/  FADD.FTZ R22, R13, -UR5 ;  /* 0x800000050d167e21 */ /* 0x000fe20008010000 */
[----:B------:R-:W-:-:S03]  /*d770*/  MOV R13, R5 ;  /* 0x00000005000d7202 */ /* 0x000fc60000000f00 */
[----:B------:R-:W-:-:S04]  /*d780*/  IMAD.WIDE.U32 R12, R73, UR16, R12 ;  /* 0x00000010490c7c25 */ /* 0x000fc8000f8e000c */
[----:B------:R-:W-:Y:S02]  /*d790*/  IMAD R73, R73, UR17, R70 ;  /* 0x0000001149497c24 */ /* 0x000fe4000f8e0246 */
[----:B--2---:R-:W-:Y:S01]  /*d7a0*/  FADD.FTZ R70, R23, -UR5 ;  /* 0x8000000517467e21 */ /* 0x004fe20008010000 */
[----:B------:R-:W-:Y:S01]  /*d7b0*/  FMUL.FTZ R23, R22, UR6 ;  /* 0x0000000616177c20 */ /* 0x000fe20008410000 */
[----:B0-----:R-:W-:Y:S02]  /*d7c0*/  LEA R22, P4, R12, UR18, 0x2 ;  /* 0x000000120c167c11 */ /* 0x001fe4000f8810ff */
[----:B------:R-:W-:Y:S01]  /*d7d0*/  IADD3 R73, PT, PT, R13, R73, RZ ;  /* 0x000000490d497210 */ /* 0x000fe20007ffe0ff */
[----:B------:R-:W-:Y:S01]  /*d7e0*/  FMUL.FTZ R82, R70, UR6 ;  /* 0x0000000646527c20 */ /* 0x000fe20008410000 */
[----:B-----5:R-:W-:Y:S02]  /*d7f0*/  FFMA.FTZ R70, R8, R23, R10 ;  /* 0x0000001708467223 */ /* 0x020fe4000001000a */
[----:B------:R-:W-:Y:S01]  /*d800*/  LEA.HI.X R23, R12, UR19, R73, 0x2, P4 ;  /* 0x000000130c177c11 */ /* 0x000fe2000a0f1449 */
[----:B------:R-:W-:-:S05]  /*d810*/  FFMA.FTZ R71, R9, R82, R11 ;  /* 0x0000005209477223 */ /* 0x000fca000001000b */
[----:B------:R0:W-:Y:S02]  /*d820*/  STG.E.64 desc[UR14][R22.64], R70 ;  /* 0x0000004616007986 */ /* 0x0001e4000c101b0e */
.L_x_3975:
[----:B------:R-:W-:Y:S05]  /*d830*/  BSYNC.RECONVERGENT B0 ;  /* 0x0000000000007941 */ /* 0x000fea0003800200 */
.L_x_3974:
        /* <DEDUP_REMOVED lines=10> */
[----:B------:R-:W-:-:S03]  /*d8e0*/  IMAD.MOV.U32 R12, RZ, RZ, R6 ;  /* 0x000000ffff0c7224 */ /* 0x000fc600078e0006 */
[----:B------:R-:W-:Y:S01]  /*d8f0*/  FMUL.FTZ R23, R22, UR6 ;  /* 0x0000000616177c20 */ /* 0x000fe20008410000 */
[----:B------:R-:W-:-:S04]  /*d900*/  IMAD.WIDE.U32 R12, R28, UR16, R12 ;  /* 0x000000101c0c7c25 */ /* 0x000fc8000f8e000c */
[----:B--2---:R-:W-:Y:S01]  /*d910*/  FADD.FTZ R28, R70, -UR5 ;  /* 0x80000005461c7e21 */ /* 0x004fe20008010000 */
[----:B-----5:R-:W-:Y:S01]  /*d920*/  FFMA.FTZ R70, R8, R23, R10 ;  /* 0x0000001708467223 */ /* 0x020fe2000001000a */
[----:B0-----:R-:W-:Y:S02]  /*d930*/  LEA R22, P1, R12, UR18, 0x2 ;  /* 0x000000120c167c11 */ /* 0x001fe4000f8210ff */
[----:B------:R-:W-:Y:S01]  /*d940*/  FMUL.FTZ R28, R28, UR6 ;  /* 0x000000061c1c7c20 */ /* 0x000fe20008410000 */
[----:B------:R-:W-:-:S04]  /*d950*/  IADD3 R71, PT, PT, R13, R71, RZ ;  /* 0x000000470d477210 */ /* 0x000fc80007ffe0ff */
[----:B------:R-:W-:Y:S01]  /*d960*/  LEA.HI.X R23, R12, UR19, R71, 0x2, P1 ;  /* 0x000000130c177c11 */ /* 0x000fe200088f1447 */
[----:B------:R-:W-:-:S05]  /*d970*/  FFMA.FTZ R71, R9, R28, R11 ;  /* 0x0000001c09477223 */ /* 0x000fca000001000b */
[----:B------:R0:W-:Y:S02]  /*d980*/  STG.E.64 desc[UR14][R22.64], R70 ;  /* 0x0000004616007986 */ /* 0x0001e4000c101b0e */
.L_x_3977:
[----:B------:R-:W-:Y:S05]  /*d990*/  BSYNC.RECONVERGENT B0 ;  /* 0x0000000000007941 */ /* 0x000fea0003800200 */
.L_x_3976:
[----:B------:R-:W-:Y:S04]  /*d9a0*/  BSSY.RECONVERGENT B0, `(.L_x_3978) ;  /* 0x0000015000007945 */ /* 0x000fe80003800200 */
[----:B------:R-:W-:Y:S05]  /*d9b0*/  @P0 BRA `(.L_x_3979) ;  /* 0x00000000004c0947 */ /* 0x000fea0003800000 */
[----:B------:R-:W2:Y:S01]  /*d9c0*/  LDL.LU R12, [R1+0x2fc] ;  /* 0x0002fc00010c7983 */ /* 0x000ea20000300800 */
[----:B------:R-:W0:Y:S03]  /*d9d0*/  LDCU.64 UR16, c[0x0][0x3e0] ;  /* 0x00007c00ff1077ac */ /* 0x000e260008000a00 */
[----:B01234-:R-:W2:Y:S01]  /*d9e0*/  LDL.LU R23, [R1+0x2e0] ;  /* 0x0002e00001177983 */ /* 0x01fea20000300800 */
[----:B------:R-:W0:Y:S01]  /*d9f0*/  LDCU.64 UR18, c[0x0][0x380] ;  /* 0x00007000ff1277ac */ /* 0x000e220008000a00 */
[----:B------:R-:W-:Y:S02]  /*da00*/  IMAD.MOV.U32 R13, RZ, RZ, R5 ;  /* 0x000000ffff0d7224 */ /* 0x000fe400078e0005 */
[----:B------:R-:W-:Y:S02]  /*da10*/  IMAD R80, R80, UR16, RZ ;  /* 0x0000001050507c24 */ /* 0x000fe4000f8e02ff */
[----:B------:R-:W-:Y:S01]  /*da20*/  FADD.FTZ R22, R12, -UR5 ;  /* 0x800000050c167e21 */ /* 0x000fe20008010000 */
[----:B------:R-:W-:Y:S01]  /*da30*/  MOV R12, R6 ;  /* 0x00000006000c7202 */ /* 0x000fe20000000f00 */
[----:B--2---:R-:W-:-:S02]  /*da40*/  FADD.FTZ R28, R23, -UR5 ;  /* 0x80000005171c7e21 */ /* 0x004fc40008010000 */
[----:B------:R-:W-:Y:S02]  /*da50*/  FMUL.FTZ R23, R22, UR6 ;  /* 0x0000000616177c20 */ /* 0x000fe40008410000 */
[----:B------:R-:W-:-:S04]  /*da60*/  IMAD.WIDE.U32 R12, R87, UR16, R12 ;  /* 0x00000010570c7c25 */ /* 0x000fc8000f8e000c */
[----:B------:R-:W-:Y:S01]  /*da70*/  FMUL.FTZ R28, R28, UR6 ;  /* 0x000000061c1c7c20 */ /* 0x000fe20008410000 */
[----:B-----5:R-:W-:Y:S01]  /*da80*/  FFMA.FTZ R70, R8, R23, R10 ;  /* 0x0000001708467223 */ /* 0x020fe2000001000a */
[----:B------:R-:W-:Y:S01]  /*da90*/  IMAD R87, R87, UR17, R80 ;  /* 0x0000001157577c24 */ /* 0x000fe2000f8e0250 */
[----:B0-----:R-:W-:Y:S01]  /*daa0*/  LEA R22, P0, R12, UR18, 0x2 ;  /* 0x000000120c167c11 */ /* 0x001fe2000f8010ff */
[----:B------:R-:W-:-:S03]  /*dab0*/  FFMA.FTZ R71, R9, R28, R11 ;  /* 0x0000001c09477223 */ /* 0x000fc6000001000b */
[----:B------:R-:W-:-:S04]  /*dac0*/  IADD3 R87, PT, PT, R13, R87, RZ ;  /* 0x000000570d577210 */ /* 0x000fc80007ffe0ff */
[----:B------:R-:W-:-:S05]  /*dad0*/  LEA.HI.X R23, R12, UR19, R87, 0x2, P0 ;  /* 0x000000130c177c11 */ /* 0x000fca00080f1457 */
[----:B------:R0:W-:Y:S02]  /*dae0*/  STG.E.64 desc[UR14][R22.64], R70 ;  /* 0x0000004616007986 */ /* 0x0001e4000c101b0e */
.L_x_3979:
[----:B------:R-:W-:Y:S05]  /*daf0*/  BSYNC.RECONVERGENT B0 ;  /* 0x0000000000007941 */ /* 0x000fea0003800200 */
.L_x_3978:
[----:B------:R-:W-:Y:S04]  /*db00*/  BSSY.RECONVERGENT B0, `(.L_x_3980) ;  /* 0x0000015000007945 */ /* 0x000fe80003800200 */
[----:B------:R-:W-:Y:S05]  /*db10*/  @P5 BRA `(.L_x_3981) ;  /* 0x00000000004c5947 */ /* 0x000fea0003800000 */
[----:B------:R-:W2:Y:S01]  /*db20*/  LDL.LU R12, [R1+0x300] ;  /* 0x00030000010c7983 */ /* 0x000ea20000300800 */
[----:B------:R-:W0:Y:S03]  /*db30*/  LDCU.64 UR16, c[0x0][0x3e0] ;  /* 0x00007c00ff1077ac */ /* 0x000e260008000a00 */
[----:B01234-:R-:W2:Y:S01]  /*db40*/  LDL.LU R23, [R1+0x2dc] ;  /* 0x0002dc0001177983 */ /* 0x01fea20000300800 */
[----:B------:R-:W0:Y:S01]  /*db50*/  LDCU.64 UR18, c[0x0][0x380] ;  /* 0x00007000ff1277ac */ /* 0x000e220008000a00 */
[----:B------:R-:W-:Y:S01]  /*db60*/  MOV R13, R5 ;  /* 0x00000005000d7202 */ /* 0x000fe20000000f00 */
        /* <DEDUP_REMOVED lines=10> */
[----:B------:R-:W-:Y:S02]  /*dc10*/  FFMA.FTZ R71, R9, R28, R11 ;  /* 0x0000001c09477223 */ /* 0x000fe4000001000b */
[----:B------:R-:W-:-:S05]  /*dc20*/  IMAD.IADD R85, R13, 0x1, R85 ;  /* 0x000000010d557824 */ /* 0x000fca00078e0255 */
[----:B------:R-:W-:-:S05]  /*dc30*/  LEA.HI.X R23, R12, UR19, R85, 0x2, P0 ;  /* 0x000000130c177c11 */ /* 0x000fca00080f1455 */
[----:B------:R0:W-:Y:S02]  /*dc40*/  STG.E.64 desc[UR14][R22.64], R70 ;  /* 0x0000004616007986 */ /* 0x0001e4000c101b0e */
.L_x_3981:
[----:B------:R-:W-:Y:S05]  /*dc50*/  BSYNC.RECONVERGENT B0 ;  /* 0x0000000000007941 */ /* 0x000fea0003800200 */
.L_x_3980:
        /* <DEDUP_REMOVED lines=21> */
.L_x_3983:
[----:B------:R-:W-:Y:S05]  /*ddb0*/  BSYNC.RECONVERGENT B0 ;  /* 0x0000000000007941 */ /* 0x000fea0003800200 */
.L_x_3982:
        /* <DEDUP_REMOVED lines=21> */
.L_x_3985:
[----:B------:R-:W-:Y:S05]  /*df10*/  BSYNC.RECONVERGENT B0 ;  /* 0x0000000000007941 */ /* 0x000fea0003800200 */
.L_x_3984:
[----:B------:R-:W-:Y:S01]  /*df20*/  ISETP.GE.U32.AND P4, PT, R72, UR12, PT ;  /* 0x0000000c48007c0c */ /* 0x000fe2000bf86070 */
[C---:B------:R-:W-:Y:S01]  /*df30*/  VIADD R77, R25.reuse, 0x128 ;  /* 0x00000128194d7836 */ /* 0x040fe20000000000 */
[----:B------:R-:W-:Y:S01]  /*df40*/  SHF.R.S32.HI R12, RZ, 0x1f, R72 ;  /* 0x0000001fff0c7819 */ /* 0x000fe20000011448 */
[----:B------:R-:W-:Y:S01]  /*df50*/  BSSY.RECONVERGENT B0, `(.L_x_3986) ;  /* 0x0000029000007945 */ /* 0x000fe20003800200 */
[C---:B------:R-:W-:Y:S01]  /*df60*/  IADD3 R87, PT, PT, R25.reuse, 0x120, RZ ;  /* 0x0000012019577810 */ /* 0x040fe20007ffe0ff */
[C---:B01234-:R-:W-:Y:S01]  /*df70*/  VIADD R70, R25.reuse, 0x148 ;  /* 0x0000014819467836 */ /* 0x05ffe20000000000 */
        /* <DEDUP_REMOVED lines=21> */
[----:B------:R-:W0:Y:S01]  /*e0d0*/  LDCU.64 UR16, c[0x0][0x3e0] ;  /* 0x00007c00ff1077ac */ /* 0x000e220008000a00 */
[----:B------:R-:W-:Y:S01]  /*e0e0*/  FADD.FTZ R29, R29, -UR5 ;  /* 0x800000051d1d7e21 */ /* 0x000fe20008010000 */
[----:B------:R-:W1:Y:S01]  /*e0f0*/  LDCU.64 UR18, c[0x0][0x380] ;  /* 0x00007000ff1277ac */ /* 0x000e620008000a00 */
[----:B0-----:R-:W-:Y:S01]  /*e100*/  IMAD R23, R12, UR16, RZ ;  /* 0x000000100c177c24 */ /* 0x001fe2000f8e02ff */
[----:B------:R-:W-:-:S03]  /*e110*/  MOV R12, R6 ;  /* 0x00000006000c7202 */ /* 0x000fc60000000f00 */
[----:B------:R-:W-:Y:S02]  /*e120*/  IMAD R85, R72, UR17, R23 ;  /* 0x0000001148557c24 */ /* 0x000fe4000f8e0217 */
[----:B--2---:R-:W-:Y:S01]  /*e130*/  FADD.FTZ R22, R13, -UR5 ;  /* 0x800000050d167e21 */ /* 0x004fe20008010000 */
[----:B------:R-:W-:-:S03]  /*e140*/  MOV R13, R5 ;  /* 0x00000005000d7202 */ /* 0x000fc60000000f00 */
[----:B------:R-:W-:Y:S01]  /*e150*/  FMUL.FTZ R23, R22, UR6 ;  /* 0x0000000616177c20 */ /* 0x000fe20008410000 */
        /* <DEDUP_REMOVED lines=8> */
.L_x_3987:
[----:B------:R-:W-:Y:S05]  /*e1e0*/  BSYNC.RECONVERGENT B0 ;  /* 0x0000000000007941 */ /* 0x000fea0003800200 */
.L_x_3986:
[----:B------:R-:W-:Y:S04]  /*e1f0*/  BSSY.RECONVERGENT B0, `(.L_x_3988) ;  /* 0x0000014000007945 */ /* 0x000fe80003800200 */
[----:B------:R-:W-:Y:S05]  /*e200*/  @P1 BRA `(.L_x_3989) ;  /* 0x0000000000481947 */ /* 0x000fea0003800000 */
[----:B------:R-:W2:Y:S01]  /*e210*/  LDL.LU R12, [R1+0x314] ;  /* 0x00031400010c7983 */ /* 0x000ea20000300800 */
[----:B------:R-:W1:Y:S01]  /*e220*/  LDCU.64 UR16, c[0x0][0x3e0] ;  /* 0x00007c00ff1077ac */ /* 0x000e620008000a00 */
[----:B------:R-:W-:Y:S01]  /*e230*/  MOV R13, R5 ;  /* 0x00000005000d7202 */ /* 0x000fe20000000f00 */
[----:B------:R-:W-:Y:S01]  /*e240*/  FADD.FTZ R30, R30, -UR5 ;  /* 0x800000051e1e7e21 */ /* 0x000fe20008010000 */
[----:B------:R-:W3:Y:S03]  /*e250*/  LDCU.64 UR18, c[0x0][0x380] ;  /* 0x00007000ff1277ac */ /* 0x000ee60008000a00 */
[----:B------:R-:W-:-:S04]  /*e260*/  FMUL.FTZ R30, R30, UR6 ;  /* 0x000000061e1e7c20 */ /* 0x000fc80008410000 */
[----:B0----5:R-:W-:Y:S01]  /*e270*/  FFMA.FTZ R29, R9, R30, R11 ;  /* 0x0000001e091d7223 */ /* 0x021fe2000001000b */
[----:B-1----:R-:W-:Y:S02]  /*e280*/  IMAD R80, R80, UR16, RZ ;  /* 0x0000001050507c24 */ /* 0x002fe4000f8e02ff */
[----:B--2---:R-:W-:Y:S01]  /*e290*/  FADD.FTZ R22, R12, -UR5 ;  /* 0x800000050c167e21 */ /* 0x004fe20008010000 */
[----:B------:R-:W-:-:S03]  /*e2a0*/  IMAD.MOV.U32 R12, RZ, RZ, R6 ;  /* 0x000000ffff0c7224 */ /* 0x000fc600078e0006 */
[----:B------:R-:W-:Y:S01]  /*e2b0*/  FMUL.FTZ R23, R22, UR6 ;  /* 0x0000000616177c20 */ /* 0x000fe20008410000 */
[----:B------:R-:W-:-:S04]  /*e2c0*/  IMAD.WIDE.U32 R12, R65, UR16, R12 ;  /* 0x00000010410c7c25 */ /* 0x000fc8000f8e000c */
[----:B------:R-:W-:Y:S01]  /*e2d0*/  FFMA.FTZ R28, R8, R23, R10 ;  /* 0x00000017081c7223 */ /* 0x000fe2000001000a */
[----:B------:R-:W-:Y:S01]  /*e2e0*/  IMAD R65, R65, UR17, R80 ;  /* 0x0000001141417c24 */ /* 0x000fe2000f8e0250 */
[----:B---3--:R-:W-:-:S04]  /*e2f0*/  LEA R22, P1, R12, UR18, 0x2 ;  /* 0x000000120c167c11 */ /* 0x008fc8000f8210ff */
[----:B------:R-:W-:-:S04]  /*e300*/  IADD3 R65, PT, PT, R13, R65, RZ ;  /* 0x000000410d417210 */ /* 0x000fc80007ffe0ff */
[----:B------:R-:W-:-:S05]  /*e310*/  LEA.HI.X R23, R12, UR19, R65, 0x2, P1 ;  /* 0x000000130c177c11 */ /* 0x000fca00088f1441 */
[----:B------:R1:W-:Y:S02]  /*e320*/  STG.E.64 desc[UR14][R22.64], R28 ;  /* 0x0000001c16007986 */ /* 0x0003e4000c101b0e */
.L_x_3989:
[----:B------:R-:W-:Y:S05]  /*e330*/  BSYNC.RECONVERGENT B0 ;  /* 0x0000000000007941 */ /* 0x000fea0003800200 */
.L_x_3988:
[----:B------:R-:W-:Y:S04]  /*e340*/  BSSY.RECONVERGENT B0, `(.L_x_3990) ;  /* 0x0000014000007945 */ /* 0x000fe80003800200 */
[----:B------:R-:W-:Y:S05]  /*e350*/  @P0 BRA `(.L_x_3991) ;  /* 0x0000000000480947 */ /* 0x000fea0003800000 */
[----:B------:R-:W2:Y:S01]  /*e360*/  LDL.LU R12, [R1+0x318] ;  /* 0x00031800010c7983 */ /* 0x000ea20000300800 */
[----:B------:R-:W3:Y:S01]  /*e370*/  LDCU.64 UR16, c[0x0][0x3e0] ;  /* 0x00007c00ff1077ac */ /* 0x000ee20008000a00 */
[----:B------:R-:W-:Y:S02]  /*e380*/  IMAD.MOV.U32 R13, RZ, RZ, R5 ;  /* 0x000000ffff0d7224 */ /* 0x000fe400078e0005 */
[----:B------:R-:W-:Y:S01]  /*e390*/  FADD.FTZ R31, R31, -UR5 ;  /* 0x800000051f1f7e21 */ /* 0x000fe20008010000 */
[----:B------:R-:W4:Y:S03]  /*e3a0*/  LDCU.64 UR18, c[0x0][0x380] ;  /* 0x00007000ff1277ac */ /* 0x000f260008000a00 */
[----:B------:R-:W-:-:S04]  /*e3b0*/  FMUL.FTZ R30, R31, UR6 ;  /* 0x000000061f1e7c20 */ /* 0x000fc80008410000 */
[----:B01---5:R-:W-:Y:S01]  /*e3c0*/  FFMA.FTZ R29, R9, R30, R11 ;  /* 0x0000001e091d7223 */ /* 0x023fe2000001000b */
[----:B---3--:R-:W-:Y:S02]  /*e3d0*/  IMAD R82, R82, UR16, RZ ;  /* 0x0000001052527c24 */ /* 0x008fe4000f8e02ff */
[----:B--2---:R-:W-:Y:S01]  /*e3e0*/  FADD.FTZ R22, R12, -UR5 ;  /* 0x800000050c167e21 */ /* 0x004fe20008010000 */
[----:B------:R-:W-:-:S03]  /*e3f0*/  MOV R12, R6 ;  /* 0x00000006000c7202 */ /* 0x000fc60000000f00 */
[----:B------:R-:W-:Y:S02]  /*e400*/  FMUL.FTZ R23, R22, UR6 ;  /* 0x0000000616177c20 */ /* 0x000fe40008410000 */
[----:B------:R-:W-:-:S04]  /*e410*/  IMAD.WIDE.U32 R12, R87, UR16, R12 ;  /* 0x00000010570c7c25 */ /* 0x000fc8000f8e000c */
[----:B------:R-:W-:Y:S01]  /*e420*/  FFMA.FTZ R28, R8, R23, R10 ;  /* 0x00000017081c7223 */ /* 0x000fe2000001000a */
[----:B------:R-:W-:Y:S01]  /*e430*/  IMAD R87, R87, UR17, R82 ;  /* 0x0000001157577c24 */ /* 0x000fe2000f8e0252 */
[----:B----4-:R-:W-:-:S04]  /*e440*/  LEA R22, P0, R12, UR18, 0x2 ;  /* 0x000000120c167c11 */ /* 0x010fc8000f8010ff */
[----:B------:R-:W-:-:S04]  /*e450*/  IADD3 R87, PT, PT, R13, R87, RZ ;  /* 0x000000570d577210 */ /* 0x000fc80007ffe0ff */
[----:B------:R-:W-:-:S05]  /*e460*/  LEA.HI.X R23, R12, UR19, R87, 0x2, P0 ;  /* 0x000000130c177c11 */ /* 0x000fca00080f1457 */
[----:B------:R2:W-:Y:S02]  /*e470*/  STG.E.64 desc[UR14][R22.64], R28 ;  /* 0x0000001c16007986 */ /* 0x0005e4000c101b0e */
.L_x_3991:
[----:B------:R-:W-:Y:S05]  /*e480*/  BSYNC.RECONVERGENT B0 ;  /* 0x0000000000007941 */ /* 0x000fea0003800200 */
.L_x_3990:
[----:B------:R-:W-:Y:S04]  /*e490*/  BSSY.RECONVERGENT B0, `(.L_x_3992) ;  /* 0x0000014000007945 */ /* 0x000fe80003800200 */
[----:B------:R-:W-:Y:S05]  /*e4a0*/  @P5 BRA `(.L_x_3993) ;  /* 0x0000000000485947 */ /* 0x000fea0003800000 */
[----:B------:R-:W3:Y:S01]  /*e4b0*/  LDL.LU R12, [R1+0x31c] ;  /* 0x00031c00010c7983 */ /* 0x000ee20000300800 */
[----:B------:R-:W4:Y:S01]  /*e4c0*/  LDCU.64 UR16, c[0x0][0x3e0] ;  /* 0x00007c00ff1077ac */ /* 0x000f220008000a00 */
[----:B------:R-:W-:Y:S01]  /*e4d0*/  MOV R13, R5 ;  /* 0x00000005000d7202 */ /* 0x000fe20000000f00 */
[----:B------:R-:W-:Y:S01]  /*e4e0*/  FADD.FTZ R32, R32, -UR5 ;  /* 0x8000000520207e21 */ /* 0x000fe20008010000 */
[----:B------:R-:W3:Y:S03]  /*e4f0*/  LDCU.64 UR18, c[0x0][0x380] ;  /* 0x00007000ff1277ac */ /* 0x000ee60008000a00 */
[----:B------:R-:W-:-:S04]  /*e500*/  FMUL.FTZ R32, R32, UR6 ;  /* 0x0000000620207c20 */ /* 0x000fc80008410000 */
[----:B012--5:R-:W-:Y:S01]  /*e510*/  FFMA.FTZ R29, R9, R32, R11 ;  /* 0x00000020091d7223 */ /* 0x027fe2000001000b */
[----:B----4-:R-:W-:Y:S02]  /*e520*/  IMAD R78, R78, UR16, RZ ;  /* 0x000000104e4e7c24 */ /* 0x010fe4000f8e02ff */
[----:B---3--:R-:W-:Y:S01]  /*e530*/  FADD.FTZ R22, R12, -UR5 ;  /* 0x800000050c167e21 */ /* 0x008fe20008010000 */
[----:B------:R-:W-:-:S03]  /*e540*/  MOV R12, R6 ;  /* 0x00000006000c7202 */ /* 0x000fc60000000f00 */
[----:B------:R-:W-:Y:S02]  /*e550*/  FMUL.FTZ R23, R22, UR6 ;  /* 0x0000000616177c20 */ /* 0x000fe40008410000 */
[----:B------:R-:W-:-:S04]  /*e560*/  IMAD.WIDE.U32 R12, R77, UR16, R12 ;  /* 0x000000104d0c7c25 */ /* 0x000fc8000f8e000c */
[----:B------:R-:W-:Y:S01]  /*e570*/  FFMA.FTZ R28, R8, R23, R10 ;  /* 0x00000017081c7223 */ /* 0x000fe2000001000a */
[----:B------:R-:W-:Y:S01]  /*e580*/  IMAD R77, R77, UR17, R78 ;  /* 0x000000114d4d7c24 */ /* 0x000fe2000f8e024e */
[----:B------:R-:W-:-:S03]  /*e590*/  LEA R22, P0, R12, UR18, 0x2 ;  /* 0x000000120c167c11 */ /* 0x000fc6000f8010ff */
[----:B------:R-:W-:-:S05]  /*e5a0*/  IMAD.IADD R77, R13, 0x1, R77 ;  /* 0x000000010d4d7824 */ /* 0x000fca00078e024d */
[----:B------:R-:W-:-:S05]  /*e5b0*/  LEA.HI.X R23, R12, UR19, R77, 0x2, P0 ;  /* 0x000000130c177c11 */ /* 0x000fca00080f144d */
[----:B------:R3:W-:Y:S02]  /*e5c0*/  STG.E.64 desc[UR14][R22.64], R28 ;  /* 0x0000001c16007986 */ /* 0x0007e4000c101b0e */
.L_x_3993:
[----:B------:R-:W-:Y:S05]  /*e5d0*/  BSYNC.RECONVERGENT B0 ;  /* 0x0000000000007941 */ /* 0x000fea0003800200 */
.L_x_3992:
[----:B------:R-:W-:Y:S04]  /*e5e0*/  BSSY.RECONVERGENT B0, `(.L_x_3994) ;  /* 0x0000014000007945 */ /* 0x000fe80003800200 */
[----:B------:R-:W-:Y:S05]  /*e5f0*/  @P2 BRA `(.L_x_3995) ;  /* 0x0000000000482947 */ /* 0x000fea0003800000 */
[----:B------:R-:W4:Y:S01]  /*e600*/  LDL.LU R12, [R1+0x320] ;  /* 0x00032000010c7983 */ /* 0x000f220000300800 */
[----:B------:R-:W0:Y:S01]  /*e610*/  LDCU.64 UR16, c[0x0][0x3e0] ;  /* 0x00007c00ff1077ac */ /* 0x000e220008000a00 */
[----:B------:R-:W-:Y:S01]  /*e620*/  MOV R13, R5 ;  /* 0x00000005000d7202 */ /* 0x000fe20000000f00 */
[----:B------:R-:W-:Y:S01]  /*e630*/  FADD.FTZ R33, R33, -UR5 ;  /* 0x8000000521217e21 */ /* 0x000fe20008010000 */
[----:B------:R-:W4:Y:S03]  /*e640*/  LDCU.64 UR18, c[0x0][0x380] ;  /* 0x00007000ff1277ac */ /* 0x000f260008000a00 */
[----:B------:R-:W-:-:S04]  /*e650*/  FMUL.FTZ R30, R33, UR6 ;  /* 0x00000006211e7c20 */ /* 0x000fc80008410000 */
[----:B0123-5:R-:W-:Y:S01]  /*e660*/  FFMA.FTZ R29, R9, R30, R11 ;  /* 0x0000001e091d7223 */ /* 0x02ffe2000001000b */
[----:B------:R-:W-:Y:S02]  /*e670*/  IMAD R76, R76, UR16, RZ ;  /* 0x000000104c4c7c24 */ /* 0x000fe4000f8e02ff */
[----:B----4-:R-:W-:Y:S01]  /*e680*/  FADD.FTZ R22, R12, -UR5 ;  /* 0x800000050c167e21 */ /* 0x010fe20008010000 */
[----:B------:R-:W-:-:S03]  /*e690*/  MOV R12, R6 ;  /* 0x00000006000c7202 */ /* 0x000fc60000000f00 */
[----:B------:R-:W-:Y:S02]  /*e6a0*/  FMUL.FTZ R23, R22, UR6 ;  /* 0x0000000616177c20 */ /* 0x000fe40008410000 */
[----:B------:R-:W-:-:S04]  /*e6b0*/  IMAD.WIDE.U32 R12, R75, UR16, R12 ;  /* 0x000000104b0c7c25 */ /* 0x000fc8000f8e000c */
[----:B------:R-:W-:Y:S01]  /*e6c0*/  FFMA.FTZ R28, R8, R23, R10 ;  /* 0x00000017081c7223 */ /* 0x000fe2000001000a */
[----:B------:R-:W-:Y:S01]  /*e6d0*/  IMAD R75, R75, UR17, R76 ;  /* 0x000000114b4b7c24 */ /* 0x000fe2000f8e024c */
[----:B------:R-:W-:-:S04]  /*e6e0*/  LEA R22, P0, R12, UR18, 0x2 ;  /* 0x000000120c167c11 */ /* 0x000fc8000f8010ff */
[----:B------:R-:W-:-:S04]  /*e6f0*/  IADD3 R75, PT, PT, R13, R75, RZ ;  /* 0x0000004b0d4b7210 */ /* 0x000fc80007ffe0ff */
[----:B------:R-:W-:-:S05]  /*e700*/  LEA.HI.X R23, R12, UR19, R75, 0x2, P0 ;  /* 0x000000130c177c11 */ /* 0x000fca00080f144b */
[----:B------:R4:W-:Y:S02]  /*e710*/  STG.E.64 desc[UR14][R22.64], R28 ;  /* 0x0000001c16007986 */ /* 0x0009e4000c101b0e */
.L_x_3995:
[----:B------:R-:W-:Y:S05]  /*e720*/  BSYNC.RECONVERGENT B0 ;  /* 0x0000000000007941 */ /* 0x000fea0003800200 */
.L_x_3994:
[----:B------:R-:W-:Y:S04]  /*e730*/  BSSY.RECONVERGENT B0, `(.L_x_3996) ;  /* 0x0000014000007945 */ /* 0x000fe80003800200 */
[----:B------:R-:W-:Y:S05]  /*e740*/  @P3 BRA `(.L_x_3997) ;  /* 0x0000000000483947 */ /* 0x000fea0003800000 */
[----:B------:R-:W2:Y:S01]  /*e750*/  LDL.LU R12, [R1+0x310] ;  /* 0x00031000010c7983 */ /* 0x000ea20000300800 */
[----:B------:R-:W0:Y:S01]  /*e760*/  LDCU.64 UR16, c[0x0][0x3e0] ;  /* 0x00007c00ff1077ac */ /* 0x000e220008000a00 */
[----:B------:R-:W-:Y:S01]  /*e770*/  MOV R13, R5 ;  /* 0x00000005000d7202 */ /* 0x000fe20000000f00 */
[----:B------:R-:W-:Y:S01]  /*e780*/  FADD.FTZ R34, R34, -UR5 ;  /* 0x8000000522227e21 */ /* 0x000fe20008010000 */
[----:B------:R-:W0:Y:S03]  /*e790*/  LDCU.64 UR18, c[0x0][0x380] ;  /* 0x00007000ff1277ac */ /* 0x000e260008000a00 */
[----:B------:R-:W-:-:S04]  /*e7a0*/  FMUL.FTZ R34, R34, UR6 ;  /* 0x0000000622227c20 */ /* 0x000fc80008410000 */
[----:B012345:R-:W-:Y:S01]  /*e7b0*/  FFMA.FTZ R29, R9, R34, R11 ;  /* 0x00000022091d7223 */ /* 0x03ffe2000001000b */
[----:B------:R-:W-:Y:S02]  /*e7c0*/  IMAD R74, R74, UR16, RZ ;  /* 0x000000104a4a7c24 */ /* 0x000fe4000f8e02ff */
[----:B------:R-:W-:Y:S01]  /*e7d0*/  FADD.FTZ R22, R12, -UR5 ;  /* 0x800000050c167e21 */ /* 0x000fe20008010000 */
[----:B------:R-:W-:-:S03]  /*e7e0*/  IMAD.MOV.U32 R12, RZ, RZ, R6 ;  /* 0x000000ffff0c7224 */ /* 0x000fc600078e0006 */
[----:B------:R-:W-:Y:S01]  /*e7f0*/  FMUL.FTZ R23, R22, UR6 ;  /* 0x0000000616177c20 */ /* 0x000fe20008410000 */
[----:B------:R-:W-:-:S04]  /*e800*/  IMAD.WIDE.U32 R12, R73, UR16, R12 ;  /* 0x00000010490c7c25 */ /* 0x000fc8000f8e000c */
[----:B------:R-:W-:Y:S01]  /*e810*/  FFMA.FTZ R28, R8, R23, R10 ;  /* 0x00000017081c7223 */ /* 0x000fe2000001000a */
[----:B------:R-:W-:Y:S01]  /*e820*/  IMAD R73, R73, UR17, R74 ;  /* 0x0000001149497c24 */ /* 0x000fe2000f8e024a */
[----:B------:R-:W-:-:S04]  /*e830*/  LEA R22, P0, R12, UR18, 0x2 ;  /* 0x000000120c167c11 */ /* 0x000fc8000f8010ff */
[----:B------:R-:W-:-:S04]  /*e840*/  IADD3 R73, PT, PT, R13, R73, RZ ;  /* 0x000000490d497210 */ /* 0x000fc80007ffe0ff */
[----:B------:R-:W-:-:S05]  /*e850*/  LEA.HI.X R23, R12, UR19, R73, 0x2, P0 ;  /* 0x000000130c177c11 */ /* 0x000fca00080f1449 */
[----:B------:R0:W-:Y:S02]  /*e860*/  STG.E.64 desc[UR14][R22.64], R28 ;  /* 0x0000001c16007986 */ /* 0x0001e4000c101b0e */
.L_x_3997:
[----:B------:R-:W-:Y:S05]  /*e870*/  BSYNC.RECONVERGENT B0 ;  /* 0x0000000000007941 */ /* 0x000fea0003800200 */
.L_x_3996:
        /* <DEDUP_REMOVED lines=26> */
[----:B------:R-:W0:Y:S01]  /*ea20*/  LDCU.64 UR16, c[0x0][0x3e0] ;  /* 0x00007c00ff1077ac */ /* 0x000e220008000a00 */
[----:B------:R-:W-:Y:S01]  /*ea30*/  MOV R13, R5 ;  /* 0x00000005000d7202 */ /* 0x000fe20000000f00 */
[----:B------:R-:W-:Y:S01]  /*ea40*/  FADD.FTZ R83, R83, -UR5 ;  /* 0x8000000553537e21 */ /* 0x000fe20008010000 */
[----:B------:R-:W-:Y:S01]  /*ea50*/  FADD.FTZ R35, R35, -UR5 ;  /* 0x8000000523237e21 */ /* 0x000fe20008010000 */
[----:B------:R-:W0:Y:S02]  /*ea60*/  LDCU.64 UR18, c[0x0][0x380] ;  /* 0x00007000ff1277ac */ /* 0x000e240008000a00 */
[----:B------:R-:W-:Y:S01]  /*ea70*/  FMUL.FTZ R83, R83, UR6 ;  /* 0x0000000653537c20 */ /* 0x000fe20008410000 */
[----:B------:R-:W-:-:S03]  /*ea80*/  FMUL.FTZ R74, R35, UR6 ;  /* 0x00000006234a7c20 */ /* 0x000fc60008410000 */
[----:B012345:R-:W-:Y:S01]  /*ea90*/  FFMA.FTZ R28, R8, R83, R10 ;  /* 0x00000053081c7223 */ /* 0x03ffe2000001000a */
[----:B------:R-:W-:Y:S01]  /*eaa0*/  FFMA.FTZ R29, R9, R74, R11 ;  /* 0x0000004a091d7223 */ /* 0x000fe2000001000b */
[----:B------:R-:W-:Y:S01]  /*eab0*/  IMAD R22, R12, UR16, RZ ;  /* 0x000000100c167c24 */ /* 0x000fe2000f8e02ff */
[----:B------:R-:W-:-:S05]  /*eac0*/  MOV R12, R6 ;  /* 0x00000006000c7202 */ /* 0x000fca0000000f00 */
[----:B------:R-:W-:-:S04]  /*ead0*/  IMAD.WIDE.U32 R12, R71, UR16, R12 ;  /* 0x00000010470c7c25 */ /* 0x000fc8000f8e000c */
[----:B------:R-:W-:Y:S01]  /*eae0*/  IMAD R71, R71, UR17, R22 ;  /* 0x0000001147477c24 */ /* 0x000fe2000f8e0216 */
[----:B------:R-:W-:-:S04]  /*eaf0*/  LEA R22, P4, R12, UR18, 0x2 ;  /* 0x000000120c167c11 */ /* 0x000fc8000f8810ff */
[----:B------:R-:W-:-:S04]  /*eb00*/  IADD3 R71, PT, PT, R13, R71, RZ ;  /* 0x000000470d477210 */ /* 0x000fc80007ffe0ff */
[----:B------:R-:W-:-:S05]  /*eb10*/  LEA.HI.X R23, R12, UR19, R71, 0x2, P4 ;  /* 0x000000130c177c11 */ /* 0x000fca000a0f1447 */
[----:B------:R0:W-:Y:S02]  /*eb20*/  STG.E.64 desc[UR14][R22.64], R28 ;  /* 0x0000001c16007986 */ /* 0x0001e4000c101b0e */
.L_x_3999:
[----:B------:R-:W-:Y:S05]  /*eb30*/  BSYNC.RECONVERGENT B0 ;  /* 0x0000000000007941 */ /* 0x000fea0003800200 */
.L_x_3998:
[----:B------:R-:W-:Y:S04]  /*eb40*/  BSSY.RECONVERGENT B0, `(.L_x_4000) ;  /* 0x0000013000007945 */ /* 0x000fe80003800200 */
[----:B------:R-:W-:Y:S05]  /*eb50*/  @P1 BRA `(.L_x_4001) ;  /* 0x0000000000441947 */ /* 0x000fea0003800000 */
[----:B------:R-:W0:Y:S01]  /*eb60*/  LDCU.64 UR16, c[0x0][0x3e0] ;  /* 0x00007c00ff1077ac */ /* 0x000e220008000a00 */
[----:B------:R-:W-:Y:S01]  /*eb70*/  MOV R13, R5 ;  /* 0x00000005000d7202 */ /* 0x000fe20000000f00 */
[----:B------:R-:W-:Y:S02]  /*eb80*/  IMAD.MOV.U32 R12, RZ, RZ, R6 ;  /* 0x000000ffff0c7224 */ /* 0x000fe400078e0006 */
[----:B------:R-:W-:Y:S01]  /*eb90*/  FADD.FTZ R81, R81, -UR5 ;  /* 0x8000000551517e21 */ /* 0x000fe20008010000 */
[----:B------:R-:W0:Y:S01]  /*eba0*/  LDCU.64 UR18, c[0x0][0x380] ;  /* 0x00007000ff1277ac */ /* 0x000e220008000a00 */
[----:B------:R-:W-:Y:S02]  /*ebb0*/  FADD.FTZ R36, R36, -UR5 ;  /* 0x8000000524247e21 */ /* 0x000fe40008010000 */
[----:B------:R-:W-:Y:S02]  /*ebc0*/  FMUL.FTZ R81, R81, UR6 ;  /* 0x0000000651517c20 */ /* 0x000fe40008410000 */
[----:B------:R-:W-:-:S02]  /*ebd0*/  FMUL.FTZ R36, R36, UR6 ;  /* 0x0000000624247c20 */ /* 0x000fc40008410000 */
[----:B012345:R-:W-:Y:S02]  /*ebe0*/  FFMA.FTZ R28, R8, R81, R10 ;  /* 0x00000051081c7223 */ /* 0x03ffe4000001000a */
        /* <DEDUP_REMOVED lines=8> */
.L_x_4001:
[----:B------:R-:W-:Y:S05]  /*ec70*/  BSYNC.RECONVERGENT B0 ;  /* 0x0000000000007941 */ /* 0x000fea0003800200 */
.L_x_4000:
        /* <DEDUP_REMOVED lines=19> */
.L_x_4003:
[----:B------:R-:W-:Y:S05]  /*edb0*/  BSYNC.RECONVERGENT B0 ;  /* 0x0000000000007941 */ /* 0x000fea0003800200 */
.L_x_4002:
[----:B------:R-:W-:Y:S04]  /*edc0*/  BSSY.RECONVERGENT B0, `(.L_x_4004) ;  /* 0x0000013000007945 */ /* 0x000fe80003800200 */
[----:B------:R-:W-:Y:S05]  /*edd0*/  @P5 BRA `(.L_x_4005) ;  /* 0x0000000000445947 */ /* 0x000fea0003800000 */
[----:B------:R-:W0:Y:S01]  /*ede0*/  LDCU.64 UR16, c[0x0][0x3e0] ;  /* 0x00007c00ff1077ac */ /* 0x000e220008000a00 */
[----:B------:R-:W-:Y:S01]  /*edf0*/  MOV R12, R6 ;  /* 0x00000006000c7202 */ /* 0x000fe20000000f00 */
[----:B------:R-:W-:Y:S01]  /*ee00*/  FADD.FTZ R38, R38, -UR5 ;  /* 0x8000000526267e21 */ /* 0x000fe20008010000 */
[----:B------:R-:W-:Y:S01]  /*ee10*/  MOV R13, R5 ;  /* 0x00000005000d7202 */ /* 0x000fe20000000f00 */
[----:B------:R-:W0:Y:S01]  /*ee20*/  LDCU.64 UR18, c[0x0][0x380] ;  /* 0x00007000ff1277ac */ /* 0x000e220008000a00 */
[----:B------:R-:W-:Y:S01]  /*ee30*/  FADD.FTZ R39, R39, -UR5 ;  /* 0x8000000527277e21 */ /* 0x000fe20008010000 */
[----:B01234-:R-:W-:-:S03]  /*ee40*/  FMUL.FTZ R23, R38, UR6 ;  /* 0x0000000626177c20 */ /* 0x01ffc60008410000 */
[----:B------:R-:W-:Y:S01]  /*ee50*/  FMUL.FTZ R28, R39, UR6 ;  /* 0x00000006271c7c20 */ /* 0x000fe20008410000 */
[----:B-----5:R-:W-:-:S03]  /*ee60*/  FFMA.FTZ R36, R8, R23, R10 ;  /* 0x0000001708247223 */ /* 0x020fc6000001000a */
[----:B------:R-:W-:Y:S01]  /*ee70*/  FFMA.FTZ R37, R9, R28, R11 ;  /* 0x0000001c09257223 */ /* 0x000fe2000001000b */
[----:B------:R-:W-:Y:S02]  /*ee80*/  IMAD R77, R77, UR16, RZ ;  /* 0x000000104d4d7c24 */ /* 0x000fe4000f8e02ff */
[----:B------:R-:W-:-:S04]  /*ee90*/  IMAD.WIDE.U32 R12, R72, UR16, R12 ;  /* 0x00000010480c7c25 */ /* 0x000fc8000f8e000c */
[----:B------:R-:W-:Y:S01]  /*eea0*/  IMAD R77, R72, UR17, R77 ;  /* 0x00000011484d7c24 */ /* 0x000fe2000f8e024d */
[----:B------:R-:W-:-:S03]  /*eeb0*/  LEA R22, P0, R12, UR18, 0x2 ;  /* 0x000000120c167c11 */ /* 0x000fc6000f8010ff */
[----:B------:R-:W-:-:S05]  /*eec0*/  IMAD.IADD R77, R13, 0x1, R77 ;  /* 0x000000010d4d7824 */ /* 0x000fca00078e024d */
[----:B------:R-:W-:-:S05]  /*eed0*/  LEA.HI.X R23, R12, UR19, R77, 0x2, P0 ;  /* 0x000000130c177c11 */ /* 0x000fca00080f144d */
[----:B------:R0:W-:Y:S02]  /*eee0*/  STG.E.64 desc[UR14][R22.64], R36 ;  /* 0x0000002416007986 */ /* 0x0001e4000c101b0e */
.L_x_4005:
[----:B------:R-:W-:Y:S05]  /*eef0*/  BSYNC.RECONVERGENT B0 ;  /* 0x0000000000007941 */ /* 0x000fea0003800200 */
.L_x_4004:
        /* <DEDUP_REMOVED lines=8> */
[----:B------:R-:W-:-:S03]  /*ef80*/  FMUL.FTZ R41, R41, UR6 ;  /* 0x0000000629297c20 */ /* 0x000fc60008410000 */
[----:B------:R-:W-:Y:S01]  /*ef90*/  FMUL.FTZ R40, R40, UR6 ;  /* 0x0000000628287c20 */ /* 0x000fe20008410000 */
[----:B012345:R-:W-:-:S03]  /*efa0*/  FFMA.FTZ R28, R8, R41, R10 ;  /* 0x00000029081c7223 */ /* 0x03ffc6000001000a */
        /* <DEDUP_REMOVED lines=8> */
.L_x_4007:
[----:B------:R-:W-:Y:S05]  /*f030*/  BSYNC.RECONVERGENT B0 ;  /* 0x0000000000007941 */ /* 0x000fea0003800200 */
.L_x_4006:
        /* <DEDUP_REMOVED lines=19> */
.L_x_4009:
[----:B------:R-:W-:Y:S05]  /*f170*/  BSYNC.RECONVERGENT B0 ;  /* 0x0000000000007941 */ /* 0x000fea0003800200 */
.L_x_4008:
        /* <DEDUP_REMOVED lines=30> */
[----:B------:R-:W1:Y:S03]  /*f360*/  LDCU.64 UR18, c[0x0][0x380] ;  /* 0x00007000ff1277ac */ /* 0x000e660008000a00 */
[----:B------:R-:W-:-:S04]  /*f370*/  FMUL.FTZ R36, R45, UR6 ;  /* 0x000000062d247c20 */ /* 0x000fc80008410000 */
[----:B-----5:R-:W-:Y:S01]  /*f380*/  FFMA.FTZ R39, R9, R36, R11 ;  /* 0x0000002409277223 */ /* 0x020fe2000001000b */
[----:B0-----:R-:W-:Y:S01]  /*f390*/  IMAD R34, R28, UR16, RZ ;  /* 0x000000101c227c24 */ /* 0x001fe2000f8e02ff */
[----:B------:R-:W-:-:S03]  /*f3a0*/  MOV R28, R6 ;  /* 0x00000006001c7202 */ /* 0x000fc60000000f00 */
[C---:B------:R-:W-:Y:S02]  /*f3b0*/  IMAD R33, R31.reuse, UR17, R34 ;  /* 0x000000111f217c24 */ /* 0x040fe4000f8e0222 */
[----:B------:R-:W-:-:S04]  /*f3c0*/  IMAD.WIDE.U32 R28, R31, UR16, R28 ;  /* 0x000000101f1c7c25 */ /* 0x000fc8000f8e001c */
[----:B------:R-:W-:Y:S01]  /*f3d0*/  FMUL.FTZ R31, R44, UR6 ;  /* 0x000000062c1f7c20 */ /* 0x000fe20008410000 */
[----:B-1----:R-:W-:-:S03]  /*f3e0*/  LEA R34, P4, R28, UR18, 0x2 ;  /* 0x000000121c227c11 */ /* 0x002fc6000f8810ff */
[----:B------:R-:W-:Y:S01]  /*f3f0*/  FFMA.FTZ R38, R8, R31, R10 ;  /* 0x0000001f08267223 */ /* 0x000fe2000001000a */
[----:B------:R-:W-:-:S04]  /*f400*/  IADD3 R33, PT, PT, R29, R33, RZ ;  /* 0x000000211d217210 */ /* 0x000fc80007ffe0ff */
[----:B------:R-:W-:-:S05]  /*f410*/  LEA.HI.X R35, R28, UR19, R33, 0x2, P4 ;  /* 0x000000131c237c11 */ /* 0x000fca000a0f1421 */
[----:B------:R0:W-:Y:S02]  /*f420*/  STG.E.64 desc[UR14][R34.64], R38 ;  /* 0x0000002622007986 */ /* 0x0001e4000c101b0e */
.L_x_4011:
[----:B------:R-:W-:Y:S05]  /*f430*/  BSYNC.RECONVERGENT B0 ;  /* 0x0000000000007941 */ /* 0x000fea0003800200 */
.L_x_4010:
[----:B------:R-:W-:Y:S04]  /*f440*/  BSSY.RECONVERGENT B0, `(.L_x_4012) ;  /* 0x0000013000007945 */ /* 0x000fe80003800200 */
[----:B------:R-:W-:Y:S05]  /*f450*/  @P1 BRA `(.L_x_4013) ;  /* 0x0000000000441947 */ /* 0x000fea0003800000 */
[----:B------:R-:W1:Y:S01]  /*f460*/  LDCU.64 UR16, c[0x0][0x3e0] ;  /* 0x00007c00ff1077ac */ /* 0x000e620008000a00 */
[----:B------:R-:W-:Y:S01]  /*f470*/  MOV R29, R5 ;  /* 0x00000005001d7202 */ /* 0x000fe20000000f00 */
[----:B------:R-:W-:Y:S02]  /*f480*/  IMAD.MOV.U32 R28, RZ, RZ, R6 ;  /* 0x000000ffff1c7224 */ /* 0x000fe400078e0006 */
[----:B------:R-:W-:Y:S01]  /*f490*/  FADD.FTZ R46, R46, -UR5 ;  /* 0x800000052e2e7e21 */ /* 0x000fe20008010000 */
[----:B------:R-:W2:Y:S01]  /*f4a0*/  LDCU.64 UR18, c[0x0][0x380] ;  /* 0x00007000ff1277ac */ /* 0x000ea20008000a00 */
[----:B------:R-:W-:Y:S02]  /*f4b0*/  FADD.FTZ R47, R47, -UR5 ;  /* 0x800000052f2f7e21 */ /* 0x000fe40008010000 */
[----:B------:R-:W-:Y:S02]  /*f4c0*/  FMUL.FTZ R31, R46, UR6 ;  /* 0x000000062e1f7c20 */ /* 0x000fe40008410000 */
[----:B0-----:R-:W-:-:S02]  /*f4d0*/  FMUL.FTZ R34, R47, UR6 ;  /* 0x000000062f227c20 */ /* 0x001fc40008410000 */
[----:B-----5:R-:W-:Y:S01]  /*f4e0*/  FFMA.FTZ R36, R8, R31, R10 ;  /* 0x0000001f08247223 */ /* 0x020fe2000001000a */
[----:B-1----:R-:W-:Y:S02]  /*f4f0*/  IMAD R37, R37, UR16, RZ ;  /* 0x0000001025257c24 */ /* 0x002fe4000f8e02ff */
[----:B------:R-:W-:-:S04]  /*f500*/  IMAD.WIDE.U32 R28, R30, UR16, R28 ;  /* 0x000000101e1c7c25 */ /* 0x000fc8000f8e001c */
[----:B------:R-:W-:Y:S01]  /*f510*/  IMAD R37, R30, UR17, R37 ;  /* 0x000000111e257c24 */ /* 0x000fe2000f8e0225 */
[----:B--2---:R-:W-:-:S04]  /*f520*/  LEA R30, P1, R28, UR18, 0x2 ;  /* 0x000000121c1e7c11 */ /* 0x004fc8000f8210ff */
[----:B------:R-:W-:-:S04]  /*f530*/  IADD3 R37, PT, PT, R29, R37, RZ ;  /* 0x000000251d257210 */ /* 0x000fc80007ffe0ff */
[----:B------:R-:W-:Y:S01]  /*f540*/  LEA.HI.X R31, R28, UR19, R37, 0x2, P1 ;  /* 0x000000131c1f7c11 */ /* 0x000fe200088f1425 */
[----:B------:R-:W-:-:S05]  /*f550*/  FFMA.FTZ R37, R9, R34, R11 ;  /* 0x0000002209257223 */ /* 0x000fca000001000b */
[----:B------:R1:W-:Y:S02]  /*f560*/  STG.E.64 desc[UR14][R30.64], R36 ;  /* 0x000000241e007986 */ /* 0x0003e4000c101b0e */
.L_x_4013:
[----:B------:R-:W-:Y:S05]  /*f570*/  BSYNC.RECONVERGENT B0 ;  /* 0x0000000000007941 */ /* 0x000fea0003800200 */
.L_x_4012:
[----:B------:R-:W-:Y:S04]  /*f580*/  BSSY.RECONVERGENT B0, `(.L_x_4014) ;  /* 0x0000013000007945 */ /* 0x000fe80003800200 */
[----:B------:R-:W-:Y:S05]  /*f590*/  @P0 BRA `(.L_x_4015) ;  /* 0x0000000000440947 */ /* 0x000fea0003800000 */
[----:B------:R-:W2:Y:S01]  /*f5a0*/  LDCU.64 UR16, c[0x0][0x3e0] ;  /* 0x00007c00ff1077ac */ /* 0x000ea20008000a00 */
[----:B------:R-:W-:Y:S01]  /*f5b0*/  MOV R28, R6 ;  /* 0x00000006001c7202 */ /* 0x000fe20000000f00 */
[----:B------:R-:W-:Y:S02]  /*f5c0*/  IMAD.MOV.U32 R29, RZ, RZ, R5 ;  /* 0x000000ffff1d7224 */ /* 0x000fe400078e0005 */
[----:B------:R-:W-:Y:S01]  /*f5d0*/  FADD.FTZ R48, R48, -UR5 ;  /* 0x8000000530307e21 */ /* 0x000fe20008010000 */
[----:B------:R-:W3:Y:S01]  /*f5e0*/  LDCU.64 UR18, c[0x0][0x380] ;  /* 0x00007000ff1277ac */ /* 0x000ee20008000a00 */
[----:B------:R-:W-:-:S04]  /*f5f0*/  FADD.FTZ R49, R49, -UR5 ;  /* 0x8000000531317e21 */ /* 0x000fc80008010000 */
[----:B0-----:R-:W-:-:S04]  /*f600*/  FMUL.FTZ R34, R49, UR6 ;  /* 0x0000000631227c20 */ /* 0x001fc80008410000 */
[----:B-1---5:R-:W-:Y:S01]  /*f610*/  FFMA.FTZ R37, R9, R34, R11 ;  /* 0x0000002209257223 */ /* 0x022fe2000001000b */
[----:B--2---:R-:W-:Y:S02]  /*f620*/  IMAD R40, R40, UR16, RZ ;  /* 0x0000001028287c24 */ /* 0x004fe4000f8e02ff */
[----:B------:R-:W-:-:S04]  /*f630*/  IMAD.WIDE.U32 R30, R41, UR16, R28 ;  /* 0x00000010291e7c25 */ /* 0x000fc8000f8e001c */
[----:B------:R-:W-:Y:S01]  /*f640*/  FMUL.FTZ R29, R48, UR6 ;  /* 0x00000006301d7c20 */ /* 0x000fe20008410000 */
[----:B------:R-:W-:Y:S01]  /*f650*/  IMAD R41, R41, UR17, R40 ;  /* 0x0000001129297c24 */ /* 0x000fe2000f8e0228 */
[----:B---3--:R-:W-:Y:S02]  /*f660*/  LEA R28, P0, R30, UR18, 0x2 ;  /* 0x000000121e1c7c11 */ /* 0x008fe4000f8010ff */
[----:B------:R-:W-:Y:S02]  /*f670*/  FFMA.FTZ R36, R8, R29, R10 ;  /* 0x0000001d08247223 */ /* 0x000fe4000001000a */
[----:B------:R-:W-:-:S04]  /*f680*/  IADD3 R41, PT, PT, R31, R41, RZ ;  /* 0x000000291f297210 */ /* 0x000fc80007ffe0ff */
[----:B------:R-:W-:-:S05]  /*f690*/  LEA.HI.X R29, R30, UR19, R41, 0x2, P0 ;  /* 0x000000131e1d7c11 */ /* 0x000fca00080f1429 */
[----:B------:R2:W-:Y:S02]  /*f6a0*/  STG.E.64 desc[UR14][R28.64], R36 ;  /* 0x000000241c007986 */ /* 0x0005e4000c101b0e */
.L_x_4015:
[----:B------:R-:W-:Y:S05]  /*f6b0*/  BSYNC.RECONVERGENT B0 ;  /* 0x0000000000007941 */ /* 0x000fea0003800200 */
.L_x_4014:
[----:B------:R-:W-:Y:S04]  /*f6c0*/  BSSY.RECONVERGENT B0, `(.L_x_4016) ;  /* 0x0000013000007945 */ /* 0x000fe80003800200 */
[----:B------:R-:W-:Y:S05]  /*f6d0*/  @P5 BRA `(.L_x_4017) ;  /* 0x0000000000445947 */ /* 0x000fea0003800000 */
[----:B------:R-:W3:Y:S01]  /*f6e0*/  LDCU.64 UR16, c[0x0][0x3e0] ;  /* 0x00007c00ff1077ac */ /* 0x000ee20008000a00 */
[----:B--2---:R-:W-:Y:S01]  /*f6f0*/  MOV R28, R6 ;  /* 0x00000006001c7202 */ /* 0x004fe20000000f00 */
[----:B------:R-:W-:Y:S01]  /*f700*/  FADD.FTZ R50, R50, -UR5 ;  /* 0x8000000532327e21 */ /* 0x000fe20008010000 */
[----:B------:R-:W-:Y:S01]  /*f710*/  MOV R29, R5 ;  /* 0x00000005001d7202 */ /* 0x000fe20000000f00 */
[----:B------:R-:W2:Y:S01]  /*f720*/  LDCU.64 UR18, c[0x0][0x380] ;  /* 0x00007000ff1277ac */ /* 0x000ea20008000a00 */
[----:B------:R-:W-:-:S04]  /*f730*/  FADD.FTZ R51, R51, -UR5 ;  /* 0x8000000533337e21 */ /* 0x000fc80008010000 */
[----:B0-----:R-:W-:-:S04]  /*f740*/  FMUL.FTZ R34, R51, UR6 ;  /* 0x0000000633227c20 */ /* 0x001fc80008410000 */
[----:B-1---5:R-:W-:Y:S01]  /*f750*/  FFMA.FTZ R37, R9, R34, R11 ;  /* 0x0000002209257223 */ /* 0x022fe2000001000b */
[----:B---3--:R-:W-:Y:S02]  /*f760*/  IMAD R42, R42, UR16, RZ ;  /* 0x000000102a2a7c24 */ /* 0x008fe4000f8e02ff */
[----:B------:R-:W-:-:S04]  /*f770*/  IMAD.WIDE.U32 R30, R43, UR16, R28 ;  /* 0x000000102b1e7c25 */ /* 0x000fc8000f8e001c */
[----:B------:R-:W-:Y:S01]  /*f780*/  FMUL.FTZ R29, R50, UR6 ;  /* 0x00000006321d7c20 */ /* 0x000fe20008410000 */
[----:B------:R-:W-:Y:S01]  /*f790*/  IMAD R43, R43, UR17, R42 ;  /* 0x000000112b2b7c24 */ /* 0x000fe2000f8e022a */
[----:B--2---:R-:W-:Y:S02]  /*f7a0*/  LEA R28, P0, R30, UR18, 0x2 ;  /* 0x000000121e1c7c11 */ /* 0x004fe4000f8010ff */
[----:B------:R-:W-:Y:S01]  /*f7b0*/  FFMA.FTZ R36, R8, R29, R10 ;  /* 0x0000001d08247223 */ /* 0x000fe2000001000a */
[----:B------:R-:W-:-:S05]  /*f7c0*/  IMAD.IADD R43, R31, 0x1, R43 ;  /* 0x000000011f2b7824 */ /* 0x000fca00078e022b */
[----:B------:R-:W-:-:S05]  /*f7d0*/  LEA.HI.X R29, R30, UR19, R43, 0x2, P0 ;  /* 0x000000131e1d7c11 */ /* 0x000fca00080f142b */
[----:B------:R3:W-:Y:S02]  /*f7e0*/  STG.E.64 desc[UR14][R28.64], R36 ;  /* 0x000000241c007986 */ /* 0x0007e4000c101b0e */
.L_x_4017:
[----:B------:R-:W-:Y:S05]  /*f7f0*/  BSYNC.RECONVERGENT B0 ;  /* 0x0000000000007941 */ /* 0x000fea0003800200 */
.L_x_4016:
[----:B------:R-:W-:Y:S04]  /*f800*/  BSSY.RECONVERGENT B0, `(.L_x_4018) ;  /* 0x0000013000007945 */ /* 0x000fe80003800200 */
[----:B------:R-:W-:Y:S05]  /*f810*/  @P2 BRA `(.L_x_4019) ;  /* 0x0000000000442947 */ /* 0x000fea0003800000 */
[----:B------:R-:W4:Y:S01]  /*f820*/  LDCU.64 UR16, c[0x0][0x3e0] ;  /* 0x00007c00ff1077ac */ /* 0x000f220008000a00 */
[----:B--23--:R-:W-:Y:S01]  /*f830*/  MOV R28, R6 ;  /* 0x00000006001c7202 */ /* 0x00cfe20000000f00 */
[----:B------:R-:W-:Y:S01]  /*f840*/  FADD.FTZ R52, R52, -UR5 ;  /* 0x8000000534347e21 */ /* 0x000fe20008010000 */
[----:B------:R-:W-:Y:S01]  /*f850*/  MOV R29, R5 ;  /* 0x00000005001d7202 */ /* 0x000fe20000000f00 */
[----:B------:R-:W2:Y:S01]  /*f860*/  LDCU.64 UR18, c[0x0][0x380] ;  /* 0x00007000ff1277ac */ /* 0x000ea20008000a00 */
[----:B------:R-:W-:Y:S01]  /*f870*/  FADD.FTZ R53, R53, -UR5 ;  /* 0x8000000535357e21 */ /* 0x000fe20008010000 */
[----:B----4-:R-:W-:Y:S02]  /*f880*/  IMAD R65, R65, UR16, RZ ;  /* 0x0000001041417c24 */ /* 0x010fe4000f8e02ff */
[----:B-1----:R-:W-:-:S04]  /*f890*/  IMAD.WIDE.U32 R30, R32, UR16, R28 ;  /* 0x00000010201e7c25 */ /* 0x002fc8000f8e001c */
[----:B------:R-:W-:Y:S01]  /*f8a0*/  FMUL.FTZ R29, R52, UR6 ;  /* 0x00000006341d7c20 */ /* 0x000fe20008410000 */
[----:B------:R-:W-:Y:S01]  /*f8b0*/  IMAD R65, R32, UR17, R65 ;  /* 0x0000001120417c24 */ /* 0x000fe2000f8e0241 */
[----:B--2---:R-:W-:Y:S01]  /*f8c0*/  LEA R28, P0, R30, UR18, 0x2 ;  /* 0x000000121e1c7c11 */ /* 0x004fe2000f8010ff */
[----:B------:R-:W-:Y:S01]  /*f8d0*/  FMUL.FTZ R32, R53, UR6 ;  /* 0x0000000635207c20 */ /* 0x000fe20008410000 */
[----:B0----5:R-:W-:Y:S02]  /*f8e0*/  FFMA.FTZ R34, R8, R29, R10 ;  /* 0x0000001d08227223 */ /* 0x021fe4000001000a */
[----:B------:R-:W-:Y:S01]  /*f8f0*/  IADD3 R65, PT, PT, R31, R65, RZ ;  /* 0x000000411f417210 */ /* 0x000fe20007ffe0ff */
[----:B------:R-:W-:-:S03]  /*f900*/  FFMA.FTZ R35, R9, R32, R11 ;  /* 0x0000002009237223 */ /* 0x000fc6000001000b */
[----:B------:R-:W-:-:S05]  /*f910*/  LEA.HI.X R29, R30, UR19, R65, 0x2, P0 ;  /* 0x000000131e1d7c11 */ /* 0x000fca00080f1441 */
[----:B------:R4:W-:Y:S02]  /*f920*/  STG.E.64 desc[UR14][R28.64], R34 ;  /* 0x000000221c007986 */ /* 0x0009e4000c101b0e */
.L_x_4019:
[----:B------:R-:W-:Y:S05]  /*f930*/  BSYNC.RECONVERGENT B0 ;  /* 0x0000000000007941 */ /* 0x000fea0003800200 */
.L_x_4018:
[----:B------:R-:W-:Y:S04]  /*f940*/  BSSY.RECONVERGENT B0, `(.L_x_4020) ;  /* 0x0000013000007945 */ /* 0x000fe80003800200 */
[----:B------:R-:W-:Y:S05]  /*f950*/  @P3 BRA `(.L_x_4021) ;  /* 0x0000000000443947 */ /* 0x000fea0003800000 */
[----:B------:R-:W0:Y:S01]  /*f960*/  LDCU.64 UR16, c[0x0][0x3e0] ;  /* 0x00007c00ff1077ac */ /* 0x000e220008000a00 */
[----:B--234-:R-:W-:Y:S01]  /*f970*/  MOV R29, R5 ;  /* 0x00000005001d7202 */ /* 0x01cfe20000000f00 */
[----:B------:R-:W-:Y:S02]  /*f980*/  IMAD.MOV.U32 R28, RZ, RZ, R6 ;  /* 0x000000ffff1c7224 */ /* 0x000fe400078e0006 */
[----:B------:R-:W-:Y:S01]  /*f990*/  FADD.FTZ R55, R55, -UR5 ;  /* 0x8000000537377e21 */ /* 0x000fe20008010000 */
[----:B------:R-:W2:Y:S01]  /*f9a0*/  LDCU.64 UR18, c[0x0][0x380] ;  /* 0x00007000ff1277ac */ /* 0x000ea20008000a00 */
[----:B------:R-:W-:Y:S02]  /*f9b0*/  FADD.FTZ R54, R54, -UR5 ;  /* 0x8000000536367e21 */ /* 0x000fe40008010000 */
[----:B------:R-:W-:Y:S02]  /*f9c0*/  FMUL.FTZ R55, R55, UR6 ;  /* 0x0000000637377c20 */ /* 0x000fe40008410000 */
[----:B------:R-:W-:-:S02]  /*f9d0*/  FMUL.FTZ R54, R54, UR6 ;  /* 0x0000000636367c20 */ /* 0x000fc40008410000 */
[----:B-1---5:R-:W-:Y:S02]  /*f9e0*/  FFMA.FTZ R30, R8, R55, R10 ;  /* 0x00000037081e7223 */ /* 0x022fe4000001000a */
[----:B------:R-:W-:Y:S01]  /*f9f0*/  FFMA.FTZ R31, R9, R54, R11 ;  /* 0x00000036091f7223 */ /* 0x000fe2000001000b */
[----:B0-----:R-:W-:Y:S02]  /*fa00*/  IMAD R23, R23, UR16, RZ ;  /* 0x0000001017177c24 */ /* 0x001fe4000f8e02ff */
[----:B------:R-:W-:-:S04]  /*fa10*/  IMAD.WIDE.U32 R28, R22, UR16, R28 ;  /* 0x00000010161c7c25 */ /* 0x000fc8000f8e001c */
[----:B------:R-:W-:Y:S01]  /*fa20*/  IMAD R23, R22, UR17, R23 ;  /* 0x0000001116177c24 */ /* 0x000fe2000f8e0217 */
[----:B--2---:R-:W-:-:S04]  /*fa30*/  LEA R22, P0, R28, UR18, 0x2 ;  /* 0x000000121c167c11 */ /* 0x004fc8000f8010ff */
[----:B------:R-:W-:-:S04]  /*fa40*/  IADD3 R23, PT, PT, R29, R23, RZ ;  /* 0x000000171d177210 */ /* 0x000fc80007ffe0ff */
[----:B------:R-:W-:-:S05]  /*fa50*/  LEA.HI.X R23, R28, UR19, R23, 0x2, P0 ;  /* 0x000000131c177c11 */ /* 0x000fca00080f1417 */
[----:B------:R0:W-:Y:S02]  /*fa60*/  STG.E.64 desc[UR14][R22.64], R30 ;  /* 0x0000001e16007986 */ /* 0x0001e4000c101b0e */
.L_x_4021:
[----:B------:R-:W-:Y:S05]  /*fa70*/  BSYNC.RECONVERGENT B0 ;  /* 0x0000000000007941 */ /* 0x000fea0003800200 */
.L_x_4020:
[----:B------:R-:W-:Y:S01]  /*fa80*/  ISETP.GE.U32.AND P4, PT, R13, UR12, PT ;  /* 0x0000000c0d007c0c */ /* 0x000fe2000bf86070 */
[C---:B0-----:R-:W-:Y:S01]  /*fa90*/  VIADD R39, R25.reuse, 0x1b8 ;  /* 0x000001b819277836 */ /* 0x041fe20000000000 */
[----:B-1----:R-:W-:Y:S01]  /*faa0*/  SHF.R.S32.HI R30, RZ, 0x1f, R13 ;  /* 0x0000001fff1e7819 */ /* 0x002fe2000001140d */
[----:B------:R-:W-:Y:S01]  /*fab0*/  BSSY.RECONVERGENT B0, `(.L_x_4022) ;  /* 0x0000028000007945 */ /* 0x000fe20003800200 */
[C---:B--23--:R-:W-:Y:S01]  /*fac0*/  IADD3 R37, PT, PT, R25.reuse, 0x1b0, RZ ;  /* 0x000001b019257810 */ /* 0x04cfe20007ffe0ff */
[C---:B------:R-:W-:Y:S01]  /*fad0*/  VIADD R22, R25.reuse, 0x1d8 ;  /* 0x000001d819167836 */ /* 0x040fe20000000000 */
[----:B------:R-:W-:Y:S02]  /*fae0*/  ISETP.GE.AND.EX P4, PT, R30, UR13, PT, P4 ;  /* 0x0000000d1e007c0c */ /* 0x000fe4000bf86340 */
[C---:B------:R-:W-:Y:S02]  /*faf0*/  IADD3 R41, PT, PT, R25.reuse, 0x1c0, RZ ;  /* 0x000001c019297810 */ /* 0x040fe40007ffe0ff */
[----:B----4-:R-:W-:-:S02]  /*fb00*/  IADD3 R28, PT, PT, R25, 0x1c8, RZ ;  /* 0x000001c8191c7810 */ /* 0x010fc40007ffe0ff */
        /* <DEDUP_REMOVED lines=21> */
[----:B------:R-:W1:Y:S02]  /*fc60*/  LDCU.64 UR18, c[0x0][0x380] ;  /* 0x00007000ff1277ac */ /* 0x000e640008000a00 */
[----:B------:R-:W-:Y:S01]  /*fc70*/  FMUL.FTZ R57, R57, UR6 ;  /* 0x0000000639397c20 */ /* 0x000fe20008410000 */
[----:B------:R-:W-:-:S04]  /*fc80*/  FMUL.FTZ R56, R56, UR6 ;  /* 0x0000000638387c20 */ /* 0x000fc80008410000 */
[----:B-----5:R-:W-:Y:S01]  /*fc90*/  FFMA.FTZ R35, R9, R56, R11 ;  /* 0x0000003809237223 */ /* 0x020fe2000001000b */
[----:B0-----:R-:W-:Y:S01]  /*fca0*/  IMAD R34, R30, UR16, RZ ;  /* 0x000000101e227c24 */ /* 0x001fe2000f8e02ff */
[----:B------:R-:W-:-:S05]  /*fcb0*/  MOV R30, R6 ;  /* 0x00000006001e7202 */ /* 0x000fca0000000f00 */
[----:B------:R-:W-:-:S04]  /*fcc0*/  IMAD.WIDE.U32 R32, R13, UR16, R30 ;  /* 0x000000100d207c25 */ /* 0x000fc8000f8e001e */
[----:B------:R-:W-:Y:S01]  /*fcd0*/  IMAD R13, R13, UR17, R34 ;  /* 0x000000110d0d7c24 */ /* 0x000fe2000f8e0222 */
[----:B-1----:R-:W-:Y:S01]  /*fce0*/  LEA R30, P4, R32, UR18, 0x2 ;  /* 0x00000012201e7c11 */ /* 0x002fe2000f8810ff */
[----:B------:R-:W-:-:S03]  /*fcf0*/  FFMA.FTZ R34, R8, R57, R10 ;  /* 0x0000003908227223 */ /* 0x000fc6000001000a */
[----:B------:R-:W-:-:S04]  /*fd00*/  IADD3 R13, PT, PT, R33, R13, RZ ;  /* 0x0000000d210d7210 */ /* 0x000fc80007ffe0ff */
[----:B------:R-:W-:-:S05]  /*fd10*/  LEA.HI.X R31, R32, UR19, R13, 0x2, P4 ;  /* 0x00000013201f7c11 */ /* 0x000fca000a0f140d */
[----:B------:R0:W-:Y:S02]  /*fd20*/  STG.E.64 desc[UR14][R30.64], R34 ;  /* 0x000000221e007986 */ /* 0x0001e4000c101b0e */
.L_x_4023:
[----:B------:R-:W-:Y:S05]  /*fd30*/  BSYNC.RECONVERGENT B0 ;  /* 0x0000000000007941 */ /* 0x000fea0003800200 */
.L_x_4022:
[----:B------:R-:W-:Y:S04]  /*fd40*/  BSSY.RECONVERGENT B0, `(.L_x_4024) ;  /* 0x0000013000007945 */ /* 0x000fe80003800200 */
[----:B------:R-:W-:Y:S05]  /*fd50*/  @P1 BRA `(.L_x_4025) ;  /* 0x0000000000441947 */ /* 0x000fea0003800000 */
[----:B------:R-:W1:Y:S01]  /*fd60*/  LDCU.64 UR16, c[0x0][0x3e0] ;  /* 0x00007c00ff1077ac */ /* 0x000e620008000a00 */
[----:B0-----:R-:W-:Y:S01]  /*fd70*/  MOV R31, R5 ;  /* 0x00000005001f7202 */ /* 0x001fe20000000f00 */
[----:B------:R-:W-:Y:S02]  /*fd80*/  IMAD.MOV.U32 R30, RZ, RZ, R6 ;  /* 0x000000ffff1e7224 */ /* 0x000fe400078e0006 */
[----:B------:R-:W-:Y:S01]  /*fd90*/  FADD.FTZ R3, R3, -UR5 ;  /* 0x8000000503037e21 */ /* 0x000fe20008010000 */
[----:B------:R-:W0:Y:S03]  /*fda0*/  LDCU.64 UR18, c[0x0][0x380] ;  /* 0x00007000ff1277ac */ /* 0x000e260008000a00 */
[----:B------:R-:W-:-:S04]  /*fdb0*/  FMUL.FTZ R3, R3, UR6 ;  /* 0x0000000603037c20 */ /* 0x000fc80008410000 */
[----:B-----5:R-:W-:Y:S01]  /*fdc0*/  FFMA.FTZ R32, R8, R3, R10 ;  /* 0x0000000308207223 */ /* 0x020fe2000001000a */
[----:B-1----:R-:W-:Y:S02]  /*fdd0*/  IMAD R13, R36, UR16, RZ ;  /* 0x00000010240d7c24 */ /* 0x002fe4000f8e02ff */
[----:B------:R-:W-:-:S04]  /*fde0*/  IMAD.WIDE.U32 R30, R12, UR16, R30 ;  /* 0x000000100c1e7c25 */ /* 0x000fc8000f8e001e */
[----:B------:R-:W-:Y:S02]  /*fdf0*/  IMAD R13, R12, UR17, R13 ;  /* 0x000000110c0d7c24 */ /* 0x000fe4000f8e020d */
[----:B------:R-:W-:Y:S01]  /*fe00*/  FADD.FTZ R12, R2, -UR5 ;  /* 0x80000005020c7e21 */ /* 0x000fe20008010000 */
[----:B0-----:R-:W-:Y:S02]  /*fe10*/  LEA R2, P1, R30, UR18, 0x2 ;  /* 0x000000121e027c11 */ /* 0x001fe4000f8210ff */
[----:B------:R-:W-:Y:S01]  /*fe20*/  IADD3 R13, PT, PT, R31, R13, RZ ;  /* 0x0000000d1f0d7210 */ /* 0x000fe20007ffe0ff */
[----:B------:R-:W-:-:S03]  /*fe30*/  FMUL.FTZ R12, R12, UR6 ;  /* 0x000000060c0c7c20 */ /* 0x000fc60008410000 */
[----:B------:R-:W-:Y:S01]  /*fe40*/  LEA.HI.X R3, R30, UR19, R13, 0x2, P1 ;  /* 0x000000131e037c11 */ /* 0x000fe200088f140d */
[----:B------:R-:W-:-:S05]  /*fe50*/  FFMA.FTZ R33, R9, R12, R11 ;  /* 0x0000000c09217223 */ /* 0x000fca000001000b */
[----:B------:R1:W-:Y:S02]  /*fe60*/  STG.E.64 desc[UR14][R2.64], R32 ;  /* 0x0000002002007986 */ /* 0x0003e4000c101b0e */
.L_x_4025:
[----:B------:R-:W-:Y:S05]  /*fe70*/  BSYNC.RECONVERGENT B0 ;  /* 0x0000000000007941 */ /* 0x000fea0003800200 */
.L_x_4024:
[----:B------:R-:W-:Y:S04]  /*fe80*/  BSSY.RECONVERGENT B0, `(.L_x_4026) ;  /* 0x0000013000007945 */ /* 0x000fe80003800200 */
[----:B------:R-:W-:Y:S05]  /*fe90*/  @P0 BRA `(.L_x_4027) ;  /* 0x0000000000440947 */ /* 0x000fea0003800000 */
[----:B------:R-:W2:Y:S01]  /*fea0*/  LDCU.64 UR16, c[0x0][0x3e0] ;  /* 0x00007c00ff1077ac */ /* 0x000ea20008000a00 */
[----:B-1----:R-:W-:Y:S01]  /*feb0*/  MOV R2, R6 ;  /* 0x0000000600027202 */ /* 0x002fe20000000f00 */
[----:B------:R-:W-:Y:S02]  /*fec0*/  IMAD.MOV.U32 R3, RZ, RZ, R5 ;  /* 0x000000ffff037224 */ /* 0x000fe400078e0005 */
[----:B------:R-:W-:Y:S01]  /*fed0*/  FADD.FTZ R66, R66, -UR5 ;  /* 0x8000000542427e21 */ /* 0x000fe20008010000 */
[----:B------:R-:W1:Y:S01]  /*fee0*/  LDCU.64 UR18, c[0x0][0x380] ;  /* 0x00007000ff1277ac */ /* 0x000e620008000a00 */
[----:B------:R-:W-:-:S04]  /*fef0*/  FADD.FTZ R67, R67, -UR5 ;  /* 0x8000000543437e21 */ /* 0x000fc80008010000 */
[----:B0-----:R-:W-:-:S04]  /*ff00*/  FMUL.FTZ R30, R67, UR6 ;  /* 0x00000006431e7c20 */ /* 0x001fc80008410000 */
[----:B-----5:R-:W-:Y:S01]  /*ff10*/  FFMA.FTZ R33, R9, R30, R11 ;  /* 0x0000001e09217223 */ /* 0x020fe2000001000b */
[----:B--2---:R-:W-:Y:S02]  /*ff20*/  IMAD R38, R38, UR16, RZ ;  /* 0x0000001026267c24 */ /* 0x004fe4000f8e02ff */
[----:B------:R-:W-:-:S04]  /*ff30*/  IMAD.WIDE.U32 R12, R37, UR16, R2 ;  /* 0x00000010250c7c25 */ /* 0x000fc8000f8e0002 */
[----:B------:R-:W-:Y:S01]  /*ff40*/  FMUL.FTZ R3, R66, UR6 ;  /* 0x0000000642037c20 */ /* 0x000fe20008410000 */
[----:B------:R-:W-:Y:S01]  /*ff50*/  IMAD R37, R37, UR17, R38 ;  /* 0x0000001125257c24 */ /* 0x000fe2000f8e0226 */
[----:B-1----:R-:W-:Y:S02]  /*ff60*/  LEA R2, P0, R12, UR18, 0x2 ;  /* 0x000000120c027c11 */ /* 0x002fe4000f8010ff */
[----:B------:R-:W-:Y:S02]  /*ff70*/  FFMA.FTZ R32, R8, R3, R10 ;  /* 0x0000000308207223 */ /* 0x000fe4000001000a */
[----:B------:R-:W-:-:S04]  /*ff80*/  IADD3 R37, PT, PT, R13, R37, RZ ;  /* 0x000000250d257210 */ /* 0x000fc80007ffe0ff */
[----:B------:R-:W-:-:S05]  /*ff90*/  LEA.HI.X R3, R12, UR19, R37, 0x2, P0 ;  /* 0x000000130c037c11 */ /* 0x000fca00080f1425 */
[----:B------:R2:W-:Y:S02]  /*ffa0*/  STG.E.64 desc[UR14][R2.64], R32 ;  /* 0x0000002002007986 */ /* 0x0005e4000c101b0e */
.L_x_4027:
[----:B------:R-:W-:Y:S05]  /*ffb0*/  BSYNC.RECONVERGENT B0 ;  /* 0x0000000000007941 */ /* 0x000fea0003800200 */
.L_x_4026:
[----:B------:R-:W-:Y:S04]  /*ffc0*/  BSSY.RECONVERGENT B0, `(.L_x_4028) ;  /* 0x0000013000007945 */ /* 0x000fe80003800200 */
[----:B------:R-:W-:Y:S05]  /*ffd0*/  @P5 BRA `(.L_x_4029) ;  /* 0x0000000000445947 */ /* 0x000fea0003800000 */
[----:B------:R-:W3:Y:S01]  /*ffe0*/  LDCU.64 UR16, c[0x0][0x3e0] ;  /* 0x00007c00ff1077ac */ /* 0x000ee20008000a00 */
[----:B-12---:R-:W-:Y:S01]  /*fff0*/  MOV R2, R6 ;  /* 0x0000000600027202 */ /* 0x006fe20000000f00 */
[----:B------:R-:W-:Y:S01]  /*10000*/  FADD.FTZ R68, R68, -UR5 ;  /* 0x8000000544447e21 */ /* 0x000fe20008010000 */
[----:B------:R-:W-:Y:S01]  /*10010*/  MOV R3, R5 ;  /* 0x0000000500037202 */ /* 0x000fe20000000f00 */
[----:B------:R-:W1:Y:S01]  /*10020*/  LDCU.64 UR18, c[0x0][0x380] ;  /* 0x00007000ff1277ac */ /* 0x000e620008000a00 */
[----:B------:R-:W-:-:S04]  /*10030*/  FADD.FTZ R69, R69, -UR5 ;  /* 0x8000000545457e21 */ /* 0x000fc80008010000 */
[----:B0-----:R-:W-:-:S04]  /*10040*/  FMUL.FTZ R30, R69, UR6 ;  /* 0x00000006451e7c20 */ /* 0x001fc80008410000 */
[----:B-----5:R-:W-:Y:S01]  /*10050*/  FFMA.FTZ R33, R9, R30, R11 ;  /* 0x0000001e09217223 */ /* 0x020fe2000001000b */
[----:B---3--:R-:W-:Y:S02]  /*10060*/  IMAD R40, R40, UR16, RZ ;  /* 0x0000001028287c24 */ /* 0x008fe4000f8e02ff */
[----:B------:R-:W-:-:S04]  /*10070*/  IMAD.WIDE.U32 R12, R39, UR16, R2 ;  /* 0x00000010270c7c25 */ /* 0x000fc8000f8e0002 */
[----:B------:R-:W-:Y:S01]  /*10080*/  FMUL.FTZ R3, R68, UR6 ;  /* 0x0000000644037c20 */ /* 0x000fe20008410000 */
[----:B------:R-:W-:Y:S01]  /*10090*/  IMAD R39, R39, UR17, R40 ;  /* 0x0000001127277c24 */ /* 0x000fe2000f8e0228 */
[----:B-1----:R-:W-:Y:S02]  /*100a0*/  LEA R2, P0, R12, UR18, 0x2 ;  /* 0x000000120c027c11 */ /* 0x002fe4000f8010ff */
[----:B------:R-:W-:Y:S01]  /*100b0*/  FFMA.FTZ R32, R8, R3, R10 ;  /* 0x0000000308207223 */ /* 0x000fe2000001000a */
[----:B------:R-:W-:-:S05]  /*100c0*/  IMAD.IADD R39, R13, 0x1, R39 ;  /* 0x000000010d277824 */ /* 0x000fca00078e0227 */
[----:B------:R-:W-:-:S05]  /*100d0*/  LEA.HI.X R3, R12, UR19, R39, 0x2, P0 ;  /* 0x000000130c037c11 */ /* 0x000fca00080f1427 */
[----:B------:R3:W-:Y:S02]  /*100e0*/  STG.E.64 desc[UR14][R2.64], R32 ;  /* 0x0000002002007986 */ /* 0x0007e4000c101b0e */
.L_x_4029:
[----:B------:R-:W-:Y:S05]  /*100f0*/  BSYNC.RECONVERGENT B0 ;  /* 0x0000000000007941 */ /* 0x000fea0003800200 */
.L_x_4028:
[----:B------:R-:W-:Y:S04]  /*10100*/  BSSY.RECONVERGENT B0, `(.L_x_4030) ;  /* 0x0000013000007945 */ /* 0x000fe80003800200 */
[----:B------:R-:W-:Y:S05]  /*10110*/  @P2 BRA `(.L_x_4031) ;  /* 0x0000000000442947 */ /* 0x000fea0003800000 */
[----:B------:R-:W4:Y:S01]  /*10120*/  LDCU.64 UR16, c[0x0][0x3e0] ;  /* 0x00007c00ff1077ac */ /* 0x000f220008000a00 */
[----:B-123--:R-:W-:Y:S01]  /*10130*/  MOV R2, R6 ;  /* 0x0000000600027202 */ /* 0x00efe20000000f00 */
[----:B------:R-:W-:Y:S01]  /*10140*/  FADD.FTZ R14, R14, -UR5 ;  /* 0x800000050e0e7e21 */ /* 0x000fe20008010000 */
[----:B------:R-:W-:Y:S01]  /*10150*/  MOV R3, R5 ;  /* 0x0000000500037202 */ /* 0x000fe20000000f00 */
[----:B------:R-:W1:Y:S01]  /*10160*/  LDCU.64 UR18, c[0x0][0x380] ;  /* 0x00007000ff1277ac */ /* 0x000e620008000a00 */
[----:B------:R-:W-:Y:S01]  /*10170*/  FADD.FTZ R15, R15, -UR5 ;  /* 0x800000050f0f7e21 */ /* 0x000fe20008010000 */
[----:B----4-:R-:W-:Y:S02]  /*10180*/  IMAD R42, R42, UR16, RZ ;  /* 0x000000102a2a7c24 */ /* 0x010fe4000f8e02ff */
[----:B------:R-:W-:-:S04]  /*10190*/  IMAD.WIDE.U32 R12, R41, UR16, R2 ;  /* 0x00000010290c7c25 */ /* 0x000fc8000f8e0002 */
[----:B------:R-:W-:Y:S01]  /*101a0*/  FMUL.FTZ R3, R14, UR6 ;  /* 0x000000060e037c20 */ /* 0x000fe20008410000 */
[----:B------:R-:W-:Y:S01]  /*101b0*/  FMUL.FTZ R14, R15, UR6 ;  /* 0x000000060f0e7c20 */ /* 0x000fe20008410000 */
[----:B------:R-:W-:Y:S01]  /*101c0*/  IMAD R41, R41, UR17, R42 ;  /* 0x0000001129297c24 */ /* 0x000fe2000f8e022a */
[----:B-1----:R-:W-:Y:S01]  /*101d0*/  LEA R2, P0, R12, UR18, 0x2 ;  /* 0x000000120c027c11 */ /* 0x002fe2000f8010ff */
[----:B0----5:R-:W-:Y:S01]  /*101e0*/  FFMA.FTZ R30, R8, R3, R10 ;  /* 0x00000003081e7223 */ /* 0x021fe2000001000a */
[----:B------:R-:W-:Y:S02]  /*101f0*/  FFMA.FTZ R31, R9, R14, R11 ;  /* 0x0000000e091f7223 */ /* 0x000fe4000001000b */
[----:B------:R-:W-:-:S04]  /*10200*/  IADD3 R41, PT, PT, R13, R41, RZ ;  /* 0x000000290d297210 */ /* 0x000fc80007ffe0ff */
[----:B------:R-:W-:-:S05]  /*10210*/  LEA.HI.X R3, R12, UR19, R41, 0x2, P0 ;  /* 0x000000130c037c11 */ /* 0x000fca00080f1429 */
[----:B------:R4:W-:Y:S02]  /*10220*/  STG.E.64 desc[UR14][R2.64], R30 ;  /* 0x0000001e02007986 */ /* 0x0009e4000c101b0e */
.L_x_4031:
[----:B------:R-:W-:Y:S05]  /*10230*/  BSYNC.RECONVERGENT B0 ;  /* 0x0000000000007941 */ /* 0x000fea0003800200 */
.L_x_4030:
[----:B------:R-:W-:Y:S04]  /*10240*/  BSSY.RECONVERGENT B0, `(.L_x_4032) ;  /* 0x0000013000007945 */ /* 0x000fe80003800200 */
[----:B------:R-:W-:Y:S05]  /*10250*/  @P3 BRA `(.L_x_4033) ;  /* 0x0000000000443947 */ /* 0x000fea0003800000 */
[----:B------:R-:W0:Y:S01]  /*10260*/  LDCU.64 UR16, c[0x0][0x3e0] ;  /* 0x00007c00ff1077ac */ /* 0x000e220008000a00 */
[----:B-1234-:R-:W-:Y:S01]  /*10270*/  MOV R3, R5 ;  /* 0x0000000500037202 */ /* 0x01efe20000000f00 */
[----:B------:R-:W-:Y:S02]  /*10280*/  IMAD.MOV.U32 R2, RZ, RZ, R6 ;  /* 0x000000ffff027224 */ /* 0x000fe400078e0006 */
[----:B------:R-:W-:Y:S01]  /*10290*/  FADD.FTZ R16, R16, -UR5 ;  /* 0x8000000510107e21 */ /* 0x000fe20008010000 */
[----:B------:R-:W1:Y:S01]  /*102a0*/  LDCU.64 UR18, c[0x0][0x380] ;  /* 0x00007000ff1277ac */ /* 0x000e620008000a00 */
[----:B------:R-:W-:-:S04]  /*102b0*/  FADD.FTZ R17, R17, -UR5 ;  /* 0x8000000511117e21 */ /* 0x000fc80008010000 */
[----:B------:R-:W-:-:S04]  /*102c0*/  FMUL.FTZ R14, R17, UR6 ;  /* 0x00000006110e7c20 */ /* 0x000fc80008410000 */
[----:B-----5:R-:W-:Y:S01]  /*102d0*/  FFMA.FTZ R17, R9, R14, R11 ;  /* 0x0000000e09117223 */ /* 0x020fe2000001000b */
[----:B0-----:R-:W-:Y:S02]  /*102e0*/  IMAD R29, R29, UR16, RZ ;  /* 0x000000101d1d7c24 */ /* 0x001fe4000f8e02ff */
        /* <DEDUP_REMOVED lines=8> */
.L_x_4033:
[----:B------:R-:W-:Y:S05]  /*10370*/  BSYNC.RECONVERGENT B0 ;  /* 0x0000000000007941 */ /* 0x000fea0003800200 */
.L_x_4032:
[----:B------:R-:W-:Y:S01]  /*10380*/  ISETP.GE.U32.AND P4, PT, R23, UR12, PT ;  /* 0x0000000c17007c0c */ /* 0x000fe2000bf86070 */
[C---:B0---4-:R-:W-:Y:S01]  /*10390*/  VIADD R31, R25.reuse, 0x1e8 ;  /* 0x000001e8191f7836 */ /* 0x051fe20000000000 */
[----:B-123--:R-:W-:Y:S01]  /*103a0*/  SHF.R.S32.HI R2, RZ, 0x1f, R23 ;  /* 0x0000001fff027819 */ /* 0x00efe20000011417 */
        /* <DEDUP_REMOVED lines=21> */
[----:B------:R-:W0:Y:S01]  /*10500*/  LDCU.64 UR16, c[0x0][0x3e0] ;  /* 0x00007c00ff1077ac */ /* 0x000e220008000a00 */
[----:B------:R-:W-:Y:S02]  /*10510*/  IMAD.MOV.U32 R3, RZ, RZ, R5 ;  /* 0x000000ffff037224 */ /* 0x000fe400078e0005 */
[----:B------:R-:W-:Y:S01]  /*10520*/  FADD.FTZ R18, R18, -UR5 ;  /* 0x8000000512127e21 */ /* 0x000fe20008010000 */
[----:B------:R-:W-:Y:S01]  /*10530*/  FADD.FTZ R19, R19, -UR5 ;  /* 0x8000000513137e21 */ /* 0x000fe20008010000 */
[----:B------:R-:W1:Y:S01]  /*10540*/  LDCU.64 UR18, c[0x0][0x380] ;  /* 0x00007000ff1277ac */ /* 0x000e620008000a00 */
[----:B0-----:R-:W-:Y:S01]  /*10550*/  IMAD R14, R2, UR16, RZ ;  /* 0x00000010020e7c24 */ /* 0x001fe2000f8e02ff */
[----:B------:R-:W-:-:S05]  /*10560*/  MOV R2, R6 ;  /* 0x0000000600027202 */ /* 0x000fca0000000f00 */
[----:B------:R-:W-:-:S04]  /*10570*/  IMAD.WIDE.U32 R12, R23, UR16, R2 ;  /* 0x00000010170c7c25 */ /* 0x000fc8000f8e0002 */
[----:B------:R-:W-:Y:S01]  /*10580*/  FMUL.FTZ R3, R18, UR6 ;  /* 0x0000000612037c20 */ /* 0x000fe20008410000 */
[----:B------:R-:W-:Y:S01]  /*10590*/  IMAD R23, R23, UR17, R14 ;  /* 0x0000001117177c24 */ /* 0x000fe2000f8e020e */
[----:B-1----:R-:W-:Y:S01]  /*105a0*/  LEA R2, P4, R12, UR18, 0x2 ;  /* 0x000000120c027c11 */ /* 0x002fe2000f8810ff */
[----:B------:R-:W-:Y:S01]  /*105b0*/  FMUL.FTZ R14, R19, UR6 ;  /* 0x00000006130e7c20 */ /* 0x000fe20008410000 */
[----:B-----5:R-:W-:Y:S02]  /*105c0*/  FFMA.FTZ R16, R8, R3, R10 ;  /* 0x0000000308107223 */ /* 0x020fe4000001000a */
[----:B------:R-:W-:Y:S01]  /*105d0*/  IADD3 R23, PT, PT, R13, R23, RZ ;  /* 0x000000170d177210 */ /* 0x000fe20007ffe0ff */
[----:B------:R-:W-:-:S03]  /*105e0*/  FFMA.FTZ R17, R9, R14, R11 ;  /* 0x0000000e09117223 */ /* 0x000fc6000001000b */
[----:B------:R-:W-:-:S05]  /*105f0*/  LEA.HI.X R3, R12, UR19, R23, 0x2, P4 ;  /* 0x000000130c037c11 */ /* 0x000fca000a0f1417 */
[----:B------:R0:W-:Y:S02]  /*10600*/  STG.E.64 desc[UR14][R2.64], R16 ;  /* 0x0000001002007986 */ /* 0x0001e4000c101b0e */
.L_x_4035:
[----:B------:R-:W-:Y:S05]  /*10610*/  BSYNC.RECONVERGENT B0 ;  /* 0x0000000000007941 */ /* 0x000fea0003800200 */
.L_x_4034:
[----:B------:R-:W-:Y:S04]  /*10620*/  BSSY.RECONVERGENT B0, `(.L_x_4036) ;  /* 0x0000013000007945 */ /* 0x000fe80003800200 */
[----:B------:R-:W-:Y:S05]  /*10630*/  @P1 BRA `(.L_x_4037) ;  /* 0x0000000000441947 */ /* 0x000fea0003800000 */
[----:B------:R-:W1:Y:S01]  /*10640*/  LDCU.64 UR16, c[0x0][0x3e0] ;  /* 0x00007c00ff1077ac */ /* 0x000e620008000a00 */
[----:B0-----:R-:W-:Y:S01]  /*10650*/  MOV R2, R6 ;  /* 0x0000000600027202 */ /* 0x001fe20000000f00 */
[----:B------:R-:W-:Y:S01]  /*10660*/  FADD.FTZ R26, R26, -UR5 ;  /* 0x800000051a1a7e21 */ /* 0x000fe20008010000 */
[----:B------:R-:W-:Y:S01]  /*10670*/  MOV R3, R5 ;  /* 0x0000000500037202 */ /* 0x000fe20000000f00 */
[----:B------:R-:W0:Y:S01]  /*10680*/  LDCU.64 UR18, c[0x0][0x380] ;  /* 0x00007000ff1277ac */ /* 0x000e220008000a00 */
[----:B------:R-:W-:-:S04]  /*10690*/  FADD.FTZ R20, R20, -UR5 ;  /* 0x8000000514147e21 */ /* 0x000fc80008010000 */
[----:B------:R-:W-:Y:S01]  /*106a0*/  FMUL.FTZ R20, R20, UR6 ;  /* 0x0000000614147c20 */ /* 0x000fe20008410000 */
[----:B-1----:R-:W-:Y:S02]  /*106b0*/  IMAD R15, R15, UR16, RZ ;  /* 0x000000100f0f7c24 */ /* 0x002fe4000f8e02ff */
[----:B------:R-:W-:-:S04]  /*106c0*/  IMAD.WIDE.U32 R12, R22, UR16, R2 ;  /* 0x00000010160c7c25 */ /* 0x000fc8000f8e0002 */
[----:B------:R-:W-:Y:S01]  /*106d0*/  FMUL.FTZ R3, R26, UR6 ;  /* 0x000000061a037c20 */ /* 0x000fe20008410000 */
[----:B------:R-:W-:Y:S01]  /*106e0*/  IMAD R15, R22, UR17, R15 ;  /* 0x00000011160f7c24 */ /* 0x000fe2000f8e020f */
[----:B0-----:R-:W-:Y:S02]  /*106f0*/  LEA R2, P1, R12, UR18, 0x2 ;  /* 0x000000120c027c11 */ /* 0x001fe4000f8210ff */
[----:B-----5:R-:W-:Y:S01]  /*10700*/  FFMA.FTZ R14, R8, R3, R10 ;  /* 0x00000003080e7223 */ /* 0x020fe2000001000a */
[----:B------:R-:W-:-:S05]  /*10710*/  IMAD.IADD R15, R13, 0x1, R15 ;  /* 0x000000010d0f7824 */ /* 0x000fca00078e020f */
[----:B------:R-:W-:Y:S01]  /*10720*/  LEA.HI.X R3, R12, UR19, R15, 0x2, P1 ;  /* 0x000000130c037c11 */ /* 0x000fe200088f140f */
[----:B------:R-:W-:-:S05]  /*10730*/  FFMA.FTZ R15, R9, R20, R11 ;  /* 0x00000014090f7223 */ /* 0x000fca000001000b */
[----:B------:R1:W-:Y:S02]  /*10740*/  STG.E.64 desc[UR14][R2.64], R14 ;  /* 0x0000000e02007986 */ /* 0x0003e4000c101b0e */
.L_x_4037:
[----:B------:R-:W-:Y:S05]  /*10750*/  BSYNC.RECONVERGENT B0 ;  /* 0x0000000000007941 */ /* 0x000fea0003800200 */
.L_x_4036:
[----:B------:R-:W-:Y:S04]  /*10760*/  BSSY.RECONVERGENT B0, `(.L_x_4038) ;  /* 0x0000013000007945 */ /* 0x000fe80003800200 */
[----:B------:R-:W-:Y:S05]  /*10770*/  @P0 BRA `(.L_x_4039) ;  /* 0x0000000000440947 */ /* 0x000fea0003800000 */
[----:B------:R-:W2:Y:S01]  /*10780*/  LDCU.64 UR16, c[0x0][0x3e0] ;  /* 0x00007c00ff1077ac */ /* 0x000ea20008000a00 */
[----:B01----:R-:W-:Y:S01]  /*10790*/  MOV R2, R6 ;  /* 0x0000000600027202 */ /* 0x003fe20000000f00 */
[----:B------:R-:W-:Y:S01]  /*107a0*/  FADD.FTZ R58, R58, -UR5 ;  /* 0x800000053a3a7e21 */ /* 0x000fe20008010000 */
[----:B------:R-:W-:Y:S01]  /*107b0*/  MOV R3, R5 ;  /* 0x0000000500037202 */ /* 0x000fe20000000f00 */
[----:B------:R-:W0:Y:S01]  /*107c0*/  LDCU.64 UR18, c[0x0][0x380] ;  /* 0x00007000ff1277ac */ /* 0x000e220008000a00 */
[----:B------:R-:W-:Y:S01]  /*107d0*/  FADD.FTZ R27, R27, -UR5 ;  /* 0x800000051b1b7e21 */ /* 0x000fe20008010000 */
[----:B--2---:R-:W-:Y:S02]  /*107e0*/  IMAD R14, R25, UR16, RZ ;  /* 0x00000010190e7c24 */ /* 0x004fe4000f8e02ff */
[----:B------:R-:W-:-:S04]  /*107f0*/  IMAD.WIDE.U32 R12, R29, UR16, R2 ;  /* 0x000000101d0c7c25 */ /* 0x000fc8000f8e0002 */
[----:B------:R-:W-:Y:S01]  /*10800*/  FMUL.FTZ R3, R58, UR6 ;  /* 0x000000063a037c20 */ /* 0x000fe20008410000 */
[----:B------:R-:W-:Y:S01]  /*10810*/  IMAD R29, R29, UR17, R14 ;  /* 0x000000111d1d7c24 */ /* 0x000fe2000f8e020e */
[----:B0-----:R-:W-:Y:S01]  /*10820*/  LEA R2, P0, R12, UR18, 0x2 ;  /* 0x000000120c027c11 */ /* 0x001fe2000f8010ff */
[----:B------:R-:W-:Y:S01]  /*10830*/  FMUL.FTZ R14, R27, UR6 ;  /* 0x000000061b0e7c20 */ /* 0x000fe20008410000 */
[----:B-----5:R-:W-:Y:S02]  /*10840*/  FFMA.FTZ R16, R8, R3, R10 ;  /* 0x0000000308107223 */ /* 0x020fe4000001000a */
[----:B------:R-:W-:Y:S01]  /*10850*/  IADD3 R29, PT, PT, R13, R29, RZ ;  /* 0x0000001d0d1d7210 */ /* 0x000fe20007ffe0ff */
[----:B------:R-:W-:-:S03]  /*10860*/  FFMA.FTZ R17, R9, R14, R11 ;  /* 0x0000000e09117223 */ /* 0x000fc6000001000b */
[----:B------:R-:W-:-:S05]  /*10870*/  LEA.HI.X R3, R12, UR19, R29, 0x2, P0 ;  /* 0x000000130c037c11 */ /* 0x000fca00080f141d */
[----:B------:R2:W-:Y:S02]  /*10880*/  STG.E.64 desc[UR14][R2.64], R16 ;  /* 0x0000001002007986 */ /* 0x0005e4000c101b0e */
.L_x_4039:
[----:B------:R-:W-:Y:S05]  /*10890*/  BSYNC.RECONVERGENT B0 ;  /* 0x0000000000007941 */ /* 0x000fea0003800200 */
.L_x_4038:
[----:B------:R-:W-:Y:S04]  /*108a0*/  BSSY.RECONVERGENT B0, `(.L_x_4040) ;  /* 0x0000013000007945 */ /* 0x000fe80003800200 */
[----:B------:R-:W-:Y:S05]  /*108b0*/  @P5 BRA `(.L_x_4041) ;  /* 0x0000000000445947 */ /* 0x000fea0003800000 */
[----:B------:R-:W3:Y:S01]  /*108c0*/  LDCU.64 UR16, c[0x0][0x3e0] ;  /* 0x00007c00ff1077ac */ /* 0x000ee20008000a00 */
[----:B012---:R-:W-:Y:S01]  /*108d0*/  MOV R3, R5 ;  /* 0x0000000500037202 */ /* 0x007fe20000000f00 */
[----:B------:R-:W-:Y:S02]  /*108e0*/  IMAD.MOV.U32 R2, RZ, RZ, R6 ;  /* 0x000000ffff027224 */ /* 0x000fe400078e0006 */
[----:B------:R-:W-:Y:S01]  /*108f0*/  FADD.FTZ R60, R60, -UR5 ;  /* 0x800000053c3c7e21 */ /* 0x000fe20008010000 */
[----:B------:R-:W0:Y:S01]  /*10900*/  LDCU.64 UR18, c[0x0][0x380] ;  /* 0x00007000ff1277ac */ /* 0x000e220008000a00 */
[----:B------:R-:W-:-:S04]  /*10910*/  FADD.FTZ R59, R59, -UR5 ;  /* 0x800000053b3b7e21 */ /* 0x000fc80008010000 */
[----:B------:R-:W-:-:S04]  /*10920*/  FMUL.FTZ R14, R59, UR6 ;  /* 0x000000063b0e7c20 */ /* 0x000fc80008410000 */
[----:B-----5:R-:W-:Y:S01]  /*10930*/  FFMA.FTZ R17, R9, R14, R11 ;  /* 0x0000000e09117223 */ /* 0x020fe2000001000b */
[----:B---3--:R-:W-:Y:S02]  /*10940*/  IMAD R28, R28, UR16, RZ ;  /* 0x000000101c1c7c24 */ /* 0x008fe4000f8e02ff */
[----:B------:R-:W-:-:S04]  /*10950*/  IMAD.WIDE.U32 R12, R31, UR16, R2 ;  /* 0x000000101f0c7c25 */ /* 0x000fc8000f8e0002 */
[----:B------:R-:W-:Y:S01]  /*10960*/  FMUL.FTZ R3, R60, UR6 ;  /* 0x000000063c037c20 */ /* 0x000fe20008410000 */
[----:B------:R-:W-:Y:S01]  /*10970*/  IMAD R31, R31, UR17, R28 ;  /* 0x000000111f1f7c24 */ /* 0x000fe2000f8e021c */
[----:B0-----:R-:W-:Y:S02]  /*10980*/  LEA R2, P0, R12, UR18, 0x2 ;  /* 0x000000120c027c11 */ /* 0x001fe4000f8010ff */
[----:B------:R-:W-:Y:S02]  /*10990*/  FFMA.FTZ R16, R8, R3, R10 ;  /* 0x0000000308107223 */ /* 0x000fe4000001000a */
[----:B------:R-:W-:-:S04]  /*109a0*/  IADD3 R31, PT, PT, R13, R31, RZ ;  /* 0x0000001f0d1f7210 */ /* 0x000fc80007ffe0ff */
[----:B------:R-:W-:-:S05]  /*109b0*/  LEA.HI.X R3, R12, UR19, R31, 0x2, P0 ;  /* 0x000000130c037c11 */ /* 0x000fca00080f141f */
[----:B------:R3:W-:Y:S02]  /*109c0*/  STG.E.64 desc[UR14][R2.64], R16 ;  /* 0x0000001002007986 */ /* 0x0007e4000c101b0e */
.L_x_4041:
[----:B------:R-:W-:Y:S05]  /*109d0*/  BSYNC.RECONVERGENT B0 ;  /* 0x0000000000007941 */ /* 0x000fea0003800200 */
.L_x_4040:
[----:B------:R-:W-:Y:S04]  /*109e0*/  BSSY.RECONVERGENT B0, `(.L_x_4042) ;  /* 0x0000013000007945 */ /* 0x000fe80003800200 */
[----:B------:R-:W-:Y:S05]  /*109f0*/  @P2 BRA `(.L_x_4043) ;  /* 0x0000000000442947 */ /* 0x000fea0003800000 */
[----:B------:R-:W4:Y:S01]  /*10a00*/  LDCU.64 UR16, c[0x0][0x3e0] ;  /* 0x00007c00ff1077ac */ /* 0x000f220008000a00 */
[----:B0123--:R-:W-:Y:S01]  /*10a10*/  MOV R2, R6 ;  /* 0x0000000600027202 */ /* 0x00ffe20000000f00 */
[----:B------:R-:W-:Y:S02]  /*10a20*/  IMAD.MOV.U32 R3, RZ, RZ, R5 ;  /* 0x000000ffff037224 */ /* 0x000fe400078e0005 */
[----:B------:R-:W-:Y:S01]  /*10a30*/  FADD.FTZ R62, R62, -UR5 ;  /* 0x800000053e3e7e21 */ /* 0x000fe20008010000 */
[----:B------:R-:W0:Y:S01]  /*10a40*/  LDCU.64 UR18, c[0x0][0x380] ;  /* 0x00007000ff1277ac */ /* 0x000e220008000a00 */
[----:B------:R-:W-:-:S04]  /*10a50*/  FADD.FTZ R61, R61, -UR5 ;  /* 0x800000053d3d7e21 */ /* 0x000fc80008010000 */
[----:B------:R-:W-:-:S04]  /*10a60*/  FMUL.FTZ R14, R61, UR6 ;  /* 0x000000063d0e7c20 */ /* 0x000fc80008410000 */
[----:B-----5:R-:W-:Y:S01]  /*10a70*/  FFMA.FTZ R17, R9, R14, R11 ;  /* 0x0000000e09117223 */ /* 0x020fe2000001000b */
[----:B----4-:R-:W-:Y:S02]  /*10a80*/  IMAD R30, R30, UR16, RZ ;  /* 0x000000101e1e7c24 */ /* 0x010fe4000f8e02ff */
        /* <DEDUP_REMOVED lines=8> */
.L_x_4043:
[----:B------:R-:W-:Y:S05]  /*10b10*/  BSYNC.RECONVERGENT B0 ;  /* 0x0000000000007941 */ /* 0x000fea0003800200 */
.L_x_4042:
[----:B------:R-:W-:Y:S04]  /*10b20*/  BSSY.RECONVERGENT B0, `(.L_x_3917) ;  /* 0x0000012000007945 */ /* 0x000fe80003800200 */
[----:B------:R-:W-:Y:S05]  /*10b30*/  @P3 BRA `(.L_x_4044) ;  /* 0x0000000000403947 */ /* 0x000fea0003800000 */
[----:B------:R-:W0:Y:S01]  /*10b40*/  LDCU.64 UR12, c[0x0][0x3e0] ;  /* 0x00007c00ff0c77ac */ /* 0x000e220008000a00 */
[----:B------:R-:W-:Y:S01]  /*10b50*/  MOV R4, R6 ;  /* 0x0000000600047202 */ /* 0x000fe20000000f00 */
[----:B------:R-:W-:Y:S01]  /*10b60*/  FADD.FTZ R64, R64, -UR5 ;  /* 0x8000000540407e21 */ /* 0x000fe20008010000 */
[----:B------:R-:W-:Y:S01]  /*10b70*/  FADD.FTZ R63, R63, -UR5 ;  /* 0x800000053f3f7e21 */ /* 0x000fe20008010000 */
[----:B------:R-:W0:Y:S02]  /*10b80*/  LDCU.64 UR16, c[0x0][0x380] ;  /* 0x00007000ff1077ac */ /* 0x000e240008000a00 */
[----:B01234-:R-:W-:Y:S01]  /*10b90*/  FMUL.FTZ R3, R64, UR6 ;  /* 0x0000000640037c20 */ /* 0x01ffe20008410000 */
[----:B------:R-:W-:-:S03]  /*10ba0*/  FMUL.FTZ R6, R63, UR6 ;  /* 0x000000063f067c20 */ /* 0x000fc60008410000 */
[----:B-----5:R-:W-:Y:S01]  /*10bb0*/  FFMA.FTZ R8, R8, R3, R10 ;  /* 0x0000000308087223 */ /* 0x020fe2000001000a */
        /* <DEDUP_REMOVED lines=8> */
.L_x_4044:
[----:B------:R-:W-:Y:S05]  /*10c40*/  BSYNC.RECONVERGENT B0 ;  /* 0x0000000000007941 */ /* 0x000fea0003800200 */
.L_x_3917:
        /* <DEDUP_REMOVED lines=8> */
[----:B------:R-:W-:Y:S05]  /*10cd0*/  EXIT ;  /* 0x000000000000794d */ /* 0x000fea0003800000 */
.L_x_4046:
        /* <DEDUP_REMOVED lines=10> */
.L_x_4943:


//--------------------- .text._Z35group_norm_nhwc_fwd_one_pass_kernelI11Fp32IOBf16WLi64ELi128ELi512EEv26Group_norm_nhwc_fwd_params --------------------------
	.section	.text._Z35group_norm_nhwc_fwd_one_pass_kernelI11Fp32IOBf16WLi64ELi128ELi512EEv26Group_norm_nhwc_fwd_params,"ax",@progbits
	.align	128
        .global         _Z35group_norm_nhwc_fwd_one_pass_kernelI11Fp32IOBf16WLi64ELi128ELi512EEv26Group_norm_nhwc_fwd_params
        .type           _Z35group_norm_nhwc_fwd_one_pass_kernelI11Fp32IOBf16WLi64ELi128ELi512EEv26Group_norm_nhwc_fwd_params,@function
        .size           _Z35group_norm_nhwc_fwd_one_pass_kernelI11Fp32IOBf16WLi64ELi128ELi512EEv26Group_norm_nhwc_fwd_params,(.L_x_4944 - _Z35group_norm_nhwc_fwd_one_pass_kernelI11Fp32IOBf16WLi64ELi128ELi512EEv26Group_norm_nhwc_fwd_params)
        .other          _Z35group_norm_nhwc_fwd_one_pass_kernelI11Fp32IOBf16WLi64ELi128ELi512EEv26Group_norm_nhwc_fwd_params,@"STO_CUDA_ENTRY STV_DEFAULT"
_Z35group_norm_nhwc_fwd_one_pass_kernelI11Fp32IOBf16WLi64ELi128ELi512EEv26Group_norm_nhwc_fwd_params:
.text._Z35group_norm_nhwc_fwd_one_pass_kernelI11Fp32IOBf16WLi64ELi128ELi512EEv26Group_norm_nhwc_fwd_params:
        /* <DEDUP_REMOVED lines=40> */
.L_x_4090:
[----:B01----:R-:W1:Y:S01]  /*0280*/  LDC R17, c[0x0][0x3f8] ;  /* 0x0000fe00ff117b82 */ /* 0x003e620000000800 */
        /* <DEDUP_REMOVED lines=66> */
[----:B------:R-:W-:Y:S02]  /*06b0*/  @!P5 MOV R10, R56 ;  /* 0x00000038000ad202 */ /* 0x000fe40000000f00 */
[----:B------:R-:W-:Y:S02]  /*06c0*/  @!P5 MOV R11, R55 ;  /* 0x00000037000bd202 */ /* 0x000fe40000000f00 */
[----:B------:R-:W-:Y:S01]  /*06d0*/  ISETP.GE.U32.AND P1, PT, R52, UR10, PT ;  /* 0x0000000a34007c0c */ /* 0x000fe2000bf26070 */
[----:B------:R-:W-:-:S03]  /*06e0*/  @!P5 IMAD.WIDE.U32 R12, R31, R12, R10 ;  /* 0x0000000c1f0cd225 */ /* 0x000fc600078e000a */
[----:B------:R-:W-:Y:S02]  /*06f0*/  ISETP.GE.AND.EX P1, PT, R9, UR11, PT, P1 ;  /* 0x0000000b09007c0c */ /* 0x000fe4000bf26310 */
[----:B------:R-:W-:Y:S02]  /*0700*/  MOV R11, RZ ;  /* 0x000000ff000b7202 */ /* 0x000fe40000000f00 */
[----:B------:R-:W-:Y:S01]  /*0710*/  MOV R10, RZ ;  /* 0x000000ff000a7202 */ /* 0x000fe20000000f00 */
[----:B-1----:R-:W-:Y:S01]  /*0720*/  @!P2 IMAD R18, R19, R16, RZ ;  /* 0x000000101312a224 */ /* 0x002fe200078e02ff */
[----:B------:R-:W-:Y:S02]  /*0730*/  @!P5 IADD3 R13, PT, PT, R13, R29, RZ ;  /* 0x0000001d0d0dd210 */ /* 0x000fe40007ffe0ff */
[C---:B-----5:R-:W-:Y:S02]  /*0740*/  @!P5 LEA R22, P6, R12.reuse, R22, 0x2 ;  /* 0x000000160c16d211 */ /* 0x060fe400078c10ff */
[----:B0-----:R0:W3:Y:S01]  /*0750*/  @!P4 LDG.E.64 R10, desc[UR8][R24.64] ;  /* 0x00000008180ac981 */ /* 0x0010e2000c1e1b00 */
[----:B------:R-:W-:Y:S01]  /*0760*/  ISETP.GE.U32.AND P4, PT, R49, UR10, PT ;  /* 0x0000000a31007c0c */ /* 0x000fe2000bf86070 */
[----:B------:R-:W-:Y:S01]  /*0770*/  @!P2 IMAD R29, R27, R17, R18 ;  /* 0x000000111b1da224 */ /* 0x000fe200078e0212 */
[----:B------:R-:W-:-:S02]  /*0780*/  @!P5 LEA.HI.X R23, R12, R23, R13, 0x2, P6 ;  /* 0x000000170c17d211 */ /* 0x000fc400030f140d */
[----:B------:R-:W-:Y:S02]  /*0790*/  CS2R R12, SRZ ;  /* 0x00000000000c7805 */ /* 0x000fe4000001ff00 */
[----:B------:R-:W-:Y:S01]  /*07a0*/  ISETP.GE.AND.EX P4, PT, R43, UR11, PT, P4 ;  /* 0x0000000b2b007c0c */ /* 0x000fe2000bf86340 */
[----:B------:R-:W1:Y:S01]  /*07b0*/  @!P1 LDC.64 R18, c[0x0][0x3e0] ;  /* 0x0000f800ff129b82 */ /* 0x000e620000000a00 */
[----:B------:R-:W-:Y:S02]  /*07c0*/  ISETP.GE.U32.AND P6, PT, R48, UR10, PT ;  /* 0x0000000a30007c0c */ /* 0x000fe4000bfc6070 */
[----:B0-----:R-:W-:Y:S01]  /*07d0*/  @!P2 MOV R24, R56 ;  /* 0x000000380018a202 */ /* 0x001fe20000000f00 */
[----:B------:R0:W5:Y:S01]  /*07e0*/  @!P5 LDG.E.64 R12, desc[UR8][R22.64] ;  /* 0x00000008160cd981 */ /* 0x000162000c1e1b00 */
[----:B------:R-:W-:Y:S02]  /*07f0*/  @!P2 MOV R25, R55 ;  /* 0x000000370019a202 */ /* 0x000fe40000000f00 */
[----:B------:R-:W-:Y:S01]  /*0800*/  ISETP.GE.AND.EX P5, PT, R44, UR11, PT, P6 ;  /* 0x0000000b2c007c0c */ /* 0x000fe2000bfa6360 */
[----:B------:R-:W-:-:S04]  /*0810*/  @!P2 IMAD.WIDE.U32 R16, R27, R16, R24 ;  /* 0x000000101b10a225 */ /* 0x000fc800078e0018 */
[----:B------:R-:W1:Y:S01]  /*0820*/  @!P4 LDC.64 R24, c[0x0][0x3e0] ;  /* 0x0000f800ff18cb82 */ /* 0x000e620000000a00 */
[----:B------:R-:W-:-:S07]  /*0830*/  @!P2 IADD3 R17, PT, PT, R17, R29, RZ ;  /* 0x0000001d1111a210 */ /* 0x000fce0007ffe0ff */
[----:B0-----:R-:W0:Y:S01]  /*0840*/  @!P3 LDC.64 R22, c[0x0][0x390] ;  /* 0x0000e400ff16bb82 */ /* 0x001e220000000a00 */
[----:B--2---:R-:W-:Y:S01]  /*0850*/  @!P2 LEA R28, P6, R16, R14, 0x2 ;  /* 0x0000000e101ca211 */ /* 0x004fe200078c10ff */
[----:B----4-:R-:W-:Y:S01]  /*0860*/  @!P3 IMAD R14, R42, R20, RZ ;  /* 0x000000142a0eb224 */ /* 0x010fe200078e02ff */
[----:B------:R-:W-:Y:S02]  /*0870*/  @!P3 MOV R30, R56 ;  /* 0x00000038001eb202 */ /* 0x000fe40000000f00 */
[----:B------:R-:W-:Y:S02]  /*0880*/  @!P2 LEA.HI.X R29, R16, R15, R17, 0x2, P6 ;  /* 0x0000000f101da211 */ /* 0x000fe400030f1411 */
[----:B------:R-:W-:Y:S01]  /*0890*/  @!P3 MOV R31, R55 ;  /* 0x00000037001fb202 */ /* 0x000fe20000000f00 */
        /* <DEDUP_REMOVED lines=13> */
[----:B------:R-:W-:Y:S01]  /*0970*/  @!P1 MOV R33, R55 ;  /* 0x0000003700219202 */ /* 0x000fe20000000f00 */
[----:B------:R-:W-:Y:S02]  /*0980*/  @!P4 IMAD R34, R43, R24, RZ ;  /* 0x000000182b22c224 */ /* 0x000fe400078e02ff */
[----:B------:R-:W-:Y:S01]  /*0990*/  @!P1 IMAD.WIDE.U32 R32, R52, R18, R32 ;  /* 0x0000001234209225 */ /* 0x000fe200078e0020 */
[----:B0-----:R-:W-:-:S03]  /*09a0*/  @!P3 LEA R28, P2, R30, R22, 0x2 ;  /* 0x000000161e1cb211 */ /* 0x001fc600078410ff */
[----:B------:R-:W-:Y:S01]  /*09b0*/  @!P4 IMAD R37, R49, R25, R34 ;  /* 0x000000193125c224 */ /* 0x000fe200078e0222 */
[----:B------:R-:W-:Y:S02]  /*09c0*/  @!P1 IADD3 R31, PT, PT, R33, R35, RZ ;  /* 0x00000023211f9210 */ /* 0x000fe40007ffe0ff */
[----:B------:R-:W-:Y:S02]  /*09d0*/  @!P3 LEA.HI.X R29, R30, R23, R19, 0x2, P2 ;  /* 0x000000171e1db211 */ /* 0x000fe400010f1413 */
[----:B------:R-:W0:Y:S01]  /*09e0*/  @!P5 LDC.64 R22, c[0x0][0x390] ;  /* 0x0000e400ff16db82 */ /* 0x000e220000000a00 */
[----:B------:R-:W-:Y:S02]  /*09f0*/  @!P4 MOV R34, R56 ;  /* 0x000000380022c202 */ /* 0x000fe40000000f00 */
[----:B------:R-:W-:Y:S02]  /*0a00*/  @!P4 MOV R35, R55 ;  /* 0x000000370023c202 */ /* 0x000fe40000000f00 */
[----:B--2---:R-:W-:-:S03]  /*0a10*/  @!P1 LEA R30, P2, R32, R26, 0x2 ;  /* 0x0000001a201e9211 */ /* 0x004fc600078410ff */
[----:B------:R-:W2:Y:S01]  /*0a20*/  @!P6 LDC.64 R18, c[0x0][0x3e0] ;  /* 0x0000f800ff12eb82 */ /* 0x000ea20000000a00 */
[----:B----4-:R-:W-:Y:S01]  /*0a30*/  @!P5 IMAD R26, R44, R16, RZ ;  /* 0x000000102c1ad224 */ /* 0x010fe200078e02ff */
        /* <DEDUP_REMOVED lines=10> */
[----:B-1----:R-:W-:-:S04]  /*0ae0*/  @!P4 LEA R20, P2, R24, R20, 0x2 ;  /* 0x000000141814c211 */ /* 0x002fc800078410ff */
[----:B------:R-:W-:Y:S01]  /*0af0*/  @!P4 LEA.HI.X R21, R24, R21, R37, 0x2, P2 ;  /* 0x000000151815c211 */ /* 0x000fe200010f1425 */
[----:B--2---:R-:W-:Y:S01]  /*0b00*/  @!P6 IMAD R34, R45, R18, RZ ;  /* 0x000000122d22e224 */ /* 0x004fe200078e02ff */
[----:B------:R-:W-:Y:S02]  /*0b10*/  @!P5 IADD3 R24, PT, PT, R27, R35, RZ ;  /* 0x000000231b18d210 */ /* 0x000fe40007ffe0ff */
[C---:B0-----:R-:W-:Y:S01]  /*0b20*/  @!P5 LEA R22, P2, R26.reuse, R22, 0x2 ;  /* 0x000000161a16d211 */ /* 0x041fe200078410ff */
        /* <DEDUP_REMOVED lines=87> */
.L_x_4048:
[----:B------:R-:W-:Y:S05]  /*10a0*/  BSYNC.RECONVERGENT B0 ;  /* 0x0000000000007941 */ /* 0x000fea0003800200 */
.L_x_4047:
        /* <DEDUP_REMOVED lines=46> */
.L_x_4050:
[----:B------:R-:W-:Y:S05]  /*1390*/  BSYNC.RECONVERGENT B0 ;  /* 0x0000000000007941 */ /* 0x000fea0003800200 */
.L_x_4049:
        /* <DEDUP_REMOVED lines=25> */
.L_x_4053:
[----:B-1----:R-:W2:Y:S04]  /*1530*/  LDG.E.STRONG.GPU R18, desc[UR8][R16.64] ;  /* 0x0000000810127981 */ /* 0x002ea8000c1ef900 */
[----:B--2---:R-:W-:Y:S01]  /*1540*/  CCTL.IVALL ;  /* 0x00000000ff00798f */ /* 0x004fe20002000000 */
[----:B------:R-:W-:Y:S05]  /*1550*/  YIELD ;  /* 0x0000000000007946 */ /* 0x000fea0003800000 */
[----:B------:R-:W-:-:S13]  /*1560*/  ISETP.NE.AND P4, PT, R18, R25, PT ;  /* 0x000000191200720c */ /* 0x000fda0003f85270 */
[----:B------:R-:W-:Y:S05]  /*1570*/  @P4 BRA `(.L_x_4053) ;  /* 0xfffffffc00ec4947 */ /* 0x000fea000383ffff */
.L_x_4052:
[----:B------:R-:W-:Y:S05]  /*1580*/  WARPSYNC.ALL ;  /* 0x0000000000007948 */ /* 0x000fea0003800000 */
[----:B------:R-:W-:Y:S01]  /*1590*/  BAR.SYNC.DEFER_BLOCKING 0x0 ;  /* 0x0000000000007b1d */ /* 0x000fe20000010000 */
[----:B------:R-:W-:-:S05]  /*15a0*/  HFMA2 R24, -RZ, RZ, 0, 0 ;  /* 0x00000000ff187431 */ /* 0x000fca00000001ff */
[----:B------:R-:W-:Y:S05]  /*15b0*/  @!P2 BRA `(.L_x_4054) ;  /* 0x00000004001ca947 */ /* 0x000fea0003800000 */
[CC--:B------:R-:W-:Y:S01]  /*15c0*/  LEA R26, R5.reuse, R0.reuse, 0x1 ;  /* 0x00000000051a7211 */ /* 0x0c0fe200078e08ff */
[C-C-:B------:R-:W-:Y:S01]  /*15d0*/  IMAD R25, R5.reuse, 0x3, R0.reuse ;  /* 0x0000000305197824 */ /* 0x140fe200078e0200 */
[CC--:B------:R-:W-:Y:S01]  /*15e0*/  LEA R24, R5.reuse, R0.reuse, 0x2 ;  /* 0x0000000005187211 */ /* 0x0c0fe200078e10ff */
[C-C-:B--2---:R-:W-:Y:S01]  /*15f0*/  IMAD R22, R5.reuse, 0x5, R0.reuse ;  /* 0x0000000505167824 */ /* 0x144fe200078e0200 */
[----:B------:R-:W-:Y:S01]  /*1600*/  IADD3 R29, PT, PT, R0, R5, RZ ;  /* 0x00000005001d7210 */ /* 0x000fe20007ffe0ff */
[C-C-:B------:R-:W-:Y:S01]  /*1610*/  IMAD R31, R5.reuse, 0x7, R0.reuse ;  /* 0x00000007051f7824 */ /* 0x140fe200078e0200 */
[----:B------:R-:W-:Y:S01]  /*1620*/  IADD3 R28, PT, PT, -R2, RZ, RZ ;  /* 0x000000ff021c7210 */ /* 0x000fe20007ffe1ff */
[----:B------:R-:W-:Y:S01]  /*1630*/  IMAD R30, R5, 0x6, R0 ;  /* 0x00000006051e7824 */ /* 0x000fe200078e0200 */
[----:B------:R-:W-:Y:S01]  /*1640*/  MOV R27, R0 ;  /* 0x00000000001b7202 */ /* 0x000fe20000000f00 */
[----:B------:R-:W-:Y:S01]  /*1650*/  UMOV UR4, URZ ;  /* 0x000000ff00047c82 */ /* 0x000fe20008000000 */
[----:B-1----:R-:W-:-:S07]  /*1660*/  LOP3.LUT R23, R7, 0x7ffffff8, RZ, 0xc0, !PT ;  /* 0x7ffffff807177812 */ /* 0x002fce00078ec0ff */
.L_x_4055:
        /* <DEDUP_REMOVED lines=60> */
.L_x_4054:
        /* <DEDUP_REMOVED lines=35> */
.L_x_4056:
        /* <DEDUP_REMOVED lines=18> */
.L_x_4057:
        /* <DEDUP_REMOVED lines=9> */
.L_x_4058:
[----:B------:R-:W-:Y:S05]  /*1e10*/  BSYNC.RECONVERGENT B0 ;  /* 0x0000000000007941 */ /* 0x000fea0003800200 */
.L_x_4051:
        /* <DEDUP_REMOVED lines=11> */
[----:B------:R-:W-:Y:S04]  /*1ed0*/  @!P3 STS.64 [UR4+0x98], R20 ;  /* 0x00009814ff00b988 */ /* 0x000fe80008000a04 */
[----:B------:R-:W-:Y:S01]  /*1ee0*/  @P0 STG.E.64 desc[UR8][R24.64], R16 ;  /* 0x0000001018000986 */ /* 0x000fe2000c101b08 */
[C---:B-1----:R-:W-:Y:S01]  /*1ef0*/  IMAD.WIDE R22, R27.reuse, 0x2, R22 ;  /* 0x000000021b167825 */ /* 0x042fe200078e0216 */
[----:B------:R-:W-:Y:S03]  /*1f00*/  BAR.SYNC.DEFER_BLOCKING 0x0 ;  /* 0x0000000000007b1d */ /* 0x000fe60000010000 */
[----:B--2---:R-:W-:-:S03]  /*1f10*/  IMAD.WIDE R18, R27, 0x2, R18 ;  /* 0x000000021b127825 */ /* 0x004fc600078e0212 */
[----:B------:R-:W2:Y:S04]  /*1f20*/  LDG.E.U16 R26, desc[UR8][R22.64] ;  /* 0x00000008161a7981 */ /* 0x000ea8000c1e1500 */
[----:B------:R0:W4:Y:S04]  /*1f30*/  LDG.E.U16 R27, desc[UR8][R22.64+0x2] ;  /* 0x00000208161b7981 */ /* 0x000128000c1e1500 */
[----:B------:R-:W3:Y:S04]  /*1f40*/  LDG.E.U16 R28, desc[UR8][R18.64] ;  /* 0x00000008121c7981 */ /* 0x000ee8000c1e1500 */
[----:B------:R1:W5:Y:S01]  /*1f50*/  LDG.E.U16 R29, desc[UR8][R18.64+0x2] ;  /* 0x00000208121d7981 */ /* 0x000362000c1e1500 */
[----:B------:R-:W-:Y:S01]  /*1f60*/  BSSY.RECONVERGENT B0, `(.L_x_4059) ;  /* 0x00001c7000007945 */ /* 0x000fe20003800200 */
[----:B0-----:R-:W-:-:S02]  /*1f70*/  HFMA2 R23, -RZ, RZ, 1.875, 0 ;  /* 0x3f800000ff177431 */ /* 0x001fc400000001ff */
[----:B------:R-:W1:Y:S02]  /*1f80*/  LDS.64 R16, [UR4+0x98] ;  /* 0x00009804ff107984 */ /* 0x000e640008000a00 */
[----:B-1----:R-:W-:-:S04]  /*1f90*/  FMUL.FTZ R18, R16, UR10 ;  /* 0x0000000a10127c20 */ /* 0x002fc80008410000 */
[----:B------:R-:W-:-:S04]  /*1fa0*/  FMUL.FTZ R30, R18, R18 ;  /* 0x00000012121e7220 */ /* 0x000fc80000410000 */
[----:B------:R-:W-:-:S05]  /*1fb0*/  FFMA.FTZ R30, R17, UR10, -R30 ;  /* 0x0000000a111e7c23 */ /* 0x000fca000801081e */
[----:B------:R-:W-:-:S13]  /*1fc0*/  FSETP.GTU.FTZ.AND P2, PT, R30, RZ, PT ;  /* 0x000000ff1e00720b */ /* 0x000fda0003f5c000 */
[----:B------:R-:W0:Y:S02]  /*1fd0*/  @P2 LDC R17, c[0x0][0x3a8] ;  /* 0x0000ea00ff112b82 */ /* 0x000e240000000800 */
[----:B0-----:R-:W-:-:S04]  /*1fe0*/  @P2 FADD.FTZ R30, R30, R17 ;  /* 0x000000111e1e2221 */ /* 0x001fc80000010000 */
[----:B------:R0:W1:Y:S01]  /*1ff0*/  @P2 MUFU.RSQ R23, R30 ;  /* 0x0000001e00172308 */ /* 0x0000620000001400 */
[----:B--2---:R-:W-:Y:S02]  /*2000*/  SHF.L.U32 R22, R26, 0x10, RZ ;  /* 0x000000101a167819 */ /* 0x004fe400000006ff */
[----:B----4-:R-:W-:Y:S02]  /*2010*/  SHF.L.U32 R19, R27, 0x10, RZ ;  /* 0x000000101b137819 */ /* 0x010fe400000006ff */
[----:B---3--:R-:W-:Y:S02]  /*2020*/  SHF.L.U32 R20, R28, 0x10, RZ ;  /* 0x000000101c147819 */ /* 0x008fe400000006ff */
[----:B-----5:R-:W-:Y:S01]  /*2030*/  SHF.L.U32 R21, R29, 0x10, RZ ;  /* 0x000000101d157819 */ /* 0x020fe200000006ff */
[----:B01----:R-:W-:Y:S06]  /*2040*/  BRA.U UP0, `(.L_x_4060) ;  /* 0x0000000900d87547 */ /* 0x003fec000b800000 */
[----:B------:R-:W0:Y:S01]  /*2050*/  LDCU.64 UR12, c[0x0][0x3e8] ;  /* 0x00007d00ff0c77ac */ /* 0x000e220008000a00 */
[C---:B------:R-:W-:Y:S01]  /*2060*/  IADD3 R31, PT, PT, R52.reuse, 0x8, RZ ;  /* 0x00000008341f7810 */ /* 0x040fe20007ffe0ff */
[----:B------:R-:W-:Y:S01]  /*2070*/  BSSY.RECONVERGENT B1, `(.L_x_4061) ;  /* 0x000001c000017945 */ /* 0x000fe20003800200 */
[C---:B------:R-:W-:Y:S02]  /*2080*/  IADD3 R29, PT, PT, R52.reuse, 0x10, RZ ;  /* 0x00000010341d7810 */ /* 0x040fe40007ffe0ff */
[C---:B------:R-:W-:Y:S02]  /*2090*/  IADD3 R28, PT, PT, R52.reuse, 0x18, RZ ;  /* 0x00000018341c7810 */ /* 0x040fe40007ffe0ff */
[----:B------:R-:W-:Y:S02]  /*20a0*/  SHF.R.S32.HI R30, RZ, 0x1f, R31 ;  /* 0x0000001fff1e7819 */ /* 0x000fe4000001141f */
[----:B0-----:R-:W-:Y:S02]  /*20b0*/  ISETP.GE.U32.AND P2, PT, R52, UR12, PT ;  /* 0x0000000c34007c0c */ /* 0x001fe4000bf46070 */
[----:B------:R-:W-:-:S02]  /*20c0*/  ISETP.GE.U32.AND P3, PT, R31, UR12, PT ;  /* 0x0000000c1f007c0c */ /* 0x000fc4000bf66070 */
[----:B------:R-:W-:Y:S02]  /*20d0*/  ISETP.GE.AND.EX P2, PT, R9, UR13, PT, P2 ;  /* 0x0000000d09007c0c */ /* 0x000fe4000bf46320 */
[----:B------:R-:W-:Y:S02]  /*20e0*/  ISETP.GE.U32.AND P5, PT, R29, UR12, PT ;  /* 0x0000000c1d007c0c */ /* 0x000fe4000bfa6070 */
[----:B------:R-:W-:Y:S02]  /*20f0*/  ISETP.GE.U32.AND P1, PT, R28, UR12, PT ;  /* 0x0000000c1c007c0c */ /* 0x000fe4000bf26070 */
[----:B------:R-:W-:-:S07]  /*2100*/  ISETP.GE.AND.EX P3, PT, R30, UR13, PT, P3 ;  /* 0x0000000d1e007c0c */ /* 0x000fce000bf66330 */
[----:B------:R-:W-:Y:S06]  /*2110*/  @P2 BRA `(.L_x_4062) ;  /* 0x0000000000442947 */ /* 0x000fec0003800000 */
[----:B------:R-:W0:Y:S01]  /*2120*/  LDCU.64 UR14, c[0x0][0x3e0] ;  /* 0x00007c00ff0e77ac */ /* 0x000e220008000a00 */
[----:B------:R-:W-:Y:S01]  /*2130*/  MOV R24, R56 ;  /* 0x0000003800187202 */ /* 0x000fe20000000f00 */
[C---:B------:R-:W-:Y:S01]  /*2140*/  FADD.FTZ R32, -R18.reuse, R32 ;  /* 0x0000002012207221 */ /* 0x040fe20000010100 */
[----:B------:R-:W-:Y:S01]  /*2150*/  MOV R25, R55 ;  /* 0x0000003700197202 */ /* 0x000fe20000000f00 */
[----:B------:R-:W1:Y:S01]  /*2160*/  LDCU.64 UR10, c[0x0][0x380] ;  /* 0x00007000ff0a77ac */ /* 0x000e620008000a00 */
[----:B------:R-:W-:Y:S01]  /*2170*/  FADD.FTZ R16, -R18, R33 ;  /* 0x0000002112107221 */ /* 0x000fe20000010100 */
[----:B0-----:R-:W-:Y:S02]  /*2180*/  IMAD R17, R9, UR14, RZ ;  /* 0x0000000e09117c24 */ /* 0x001fe4000f8e02ff */
[----:B------:R-:W-:-:S04]  /*2190*/  IMAD.WIDE.U32 R24, R52, UR14, R24 ;  /* 0x0000000e34187c25 */ /* 0x000fc8000f8e0018 */
[----:B------:R-:W-:Y:S02]  /*21a0*/  IMAD R27, R52, UR15, R17 ;  /* 0x0000000f341b7c24 */ /* 0x000fe4000f8e0211 */
[-C--:B------:R-:W-:Y:S01]  /*21b0*/  FMUL.FTZ R17, R32, R23.reuse ;  /* 0x0000001720117220 */ /* 0x080fe20000410000 */
[----:B-1----:R-:W-:Y:S01]  /*21c0*/  LEA R26, P2, R24, UR10, 0x2 ;  /* 0x0000000a181a7c11 */ /* 0x002fe2000f8410ff */
[----:B------:R-:W-:Y:S01]  /*21d0*/  FMUL.FTZ R32, R16, R23 ;  /* 0x0000001710207220 */ /* 0x000fe20000410000 */
[----:B------:R-:W-:Y:S01]  /*21e0*/  IADD3 R27, PT, PT, R25, R27, RZ ;  /* 0x0000001b191b7210 */ /* 0x000fe20007ffe0ff */
[----:B------:R-:W-:Y:S02]  /*21f0*/  FFMA.FTZ R16, R22, R17, R20 ;  /* 0x0000001116107223 */ /* 0x000fe40000010014 */
[----:B------:R-:W-:Y:S01]  /*2200*/  FFMA.FTZ R17, R19, R32, R21 ;  /* 0x0000002013117223 */ /* 0x000fe20000010015 */
[----:B------:R-:W-:-:S05]  /*2210*/  LEA.HI.X R27, R24, UR11, R27, 0x2, P2 ;  /* 0x0000000b181b7c11 */ /* 0x000fca00090f141b */
[----:B------:R0:W-:Y:S02]  /*2220*/  STG.E.64 desc[UR8][R26.64], R16 ;  /* 0x000000101a007986 */ /* 0x0001e4000c101b08 */
.L_x_4062:
[----:B------:R-:W-:Y:S05]  /*2230*/  BSYNC.RECONVERGENT B1 ;  /* 0x0000000000017941 */ /* 0x000fea0003800200 */
.L_x_4061:
[----:B------:R-:W-:Y:S04]  /*2240*/  BSSY.RECONVERGENT B1, `(.L_x_4063) ;  /* 0x0000013000017945 */ /* 0x000fe80003800200 */
[----:B------:R-:W-:Y:S05]  /*2250*/  @P3 BRA `(.L_x_4064) ;  /* 0x0000000000443947 */ /* 0x000fea0003800000 */
[----:B------:R-:W1:Y:S01]  /*2260*/  LDCU.64 UR10, c[0x0][0x3e0] ;  /* 0x00007c00ff0a77ac */ /* 0x000e620008000a00 */
[----:B0-----:R-:W-:Y:S01]  /*2270*/  MOV R16, R56 ;  /* 0x0000003800107202 */ /* 0x001fe20000000f00 */
[C---:B------:R-:W-:Y:S01]  /*2280*/  FADD.FTZ R12, -R18.reuse, R12 ;  /* 0x0000000c120c7221 */ /* 0x040fe20000010100 */
[----:B------:R-:W-:Y:S01]  /*2290*/  MOV R17, R55 ;  /* 0x0000003700117202 */ /* 0x000fe20000000f00 */
[----:B------:R-:W0:Y:S01]  /*22a0*/  LDCU.64 UR14, c[0x0][0x380] ;  /* 0x00007000ff0e77ac */ /* 0x000e220008000a00 */
[----:B------:R-:W-:Y:S01]  /*22b0*/  FADD.FTZ R26, -R18, R13 ;  /* 0x0000000d121a7221 */ /* 0x000fe20000010100 */
        /* <DEDUP_REMOVED lines=8> */
[----:B------:R-:W-:-:S04]  /*2340*/  IADD3 R31, PT, PT, R17, R31, RZ ;  /* 0x0000001f111f7210 */ /* 0x000fc80007ffe0ff */
[----:B------:R-:W-:-:S05]  /*2350*/  LEA.HI.X R25, R16, UR15, R31, 0x2, P2 ;  /* 0x0000000f10197c11 */ /* 0x000fca00090f141f */
[----:B------:R1:W-:Y:S02]  /*2360*/  STG.E.64 desc[UR8][R24.64], R12 ;  /* 0x0000000c18007986 */ /* 0x0003e4000c101b08 */
.L_x_4064:
[----:B------:R-:W-:Y:S05]  /*2370*/  BSYNC.RECONVERGENT B1 ;  /* 0x0000000000017941 */ /* 0x000fea0003800200 */
.L_x_4063:
[----:B-1----:R-:W-:Y:S01]  /*2380*/  SHF.R.S32.HI R12, RZ, 0x1f, R29 ;  /* 0x0000001fff0c7819 */ /* 0x002fe2000001141d */
        /* <DEDUP_REMOVED lines=13> */
[----:B------:R-:W1:Y:S01]  /*2460*/  LDCU.64 UR10, c[0x0][0x3e0] ;  /* 0x00007c00ff0a77ac */ /* 0x000e620008000a00 */
[----:B0-----:R-:W-:Y:S01]  /*2470*/  MOV R16, R56 ;  /* 0x0000003800107202 */ /* 0x001fe20000000f00 */
[----:B------:R-:W-:Y:S01]  /*2480*/  FADD.FTZ R14, -R18, R14 ;  /* 0x0000000e120e7221 */ /* 0x000fe20000010100 */
[----:B------:R-:W-:Y:S01]  /*2490*/  MOV R17, R55 ;  /* 0x0000003700117202 */ /* 0x000fe20000000f00 */
[----:B------:R-:W0:Y:S02]  /*24a0*/  LDCU.64 UR14, c[0x0][0x380] ;  /* 0x00007000ff0e77ac */ /* 0x000e240008000a00 */
[----:B------:R-:W-:Y:S01]  /*24b0*/  FMUL.FTZ R13, R14, R23 ;  /* 0x000000170e0d7220 */ /* 0x000fe20000410000 */
[----:B-1----:R-:W-:Y:S02]  /*24c0*/  IMAD R12, R12, UR10, RZ ;  /* 0x0000000a0c0c7c24 */ /* 0x002fe4000f8e02ff */
[----:B------:R-:W-:-:S04]  /*24d0*/  IMAD.WIDE.U32 R16, R29, UR10, R16 ;  /* 0x0000000a1d107c25 */ /* 0x000fc8000f8e0010 */
[----:B------:R-:W-:Y:S02]  /*24e0*/  IMAD R29, R29, UR11, R12 ;  /* 0x0000000b1d1d7c24 */ /* 0x000fe4000f8e020c */
[----:B------:R-:W-:Y:S01]  /*24f0*/  FADD.FTZ R12, -R18, R15 ;  /* 0x0000000f120c7221 */ /* 0x000fe20000010100 */
[----:B0-----:R-:W-:Y:S02]  /*2500*/  LEA R14, P5, R16, UR14, 0x2 ;  /* 0x0000000e100e7c11 */ /* 0x001fe4000f8a10ff */
[----:B------:R-:W-:Y:S01]  /*2510*/  IADD3 R29, PT, PT, R17, R29, RZ ;  /* 0x0000001d111d7210 */ /* 0x000fe20007ffe0ff */
[----:B------:R-:W-:Y:S01]  /*2520*/  FMUL.FTZ R24, R12, R23 ;  /* 0x000000170c187220 */ /* 0x000fe20000410000 */
[----:B------:R-:W-:Y:S02]  /*2530*/  FFMA.FTZ R12, R22, R13, R20 ;  /* 0x0000000d160c7223 */ /* 0x000fe40000010014 */
[----:B------:R-:W-:Y:S01]  /*2540*/  LEA.HI.X R15, R16, UR15, R29, 0x2, P5 ;  /* 0x0000000f100f7c11 */ /* 0x000fe2000a8f141d */
[----:B------:R-:W-:-:S05]  /*2550*/  FFMA.FTZ R13, R19, R24, R21 ;  /* 0x00000018130d7223 */ /* 0x000fca0000010015 */
[----:B------:R1:W-:Y:S02]  /*2560*/  STG.E.64 desc[UR8][R14.64], R12 ;  /* 0x0000000c0e007986 */ /* 0x0003e4000c101b08 */
.L_x_4066:
[----:B------:R-:W-:Y:S05]  /*2570*/  BSYNC.RECONVERGENT B1 ;  /* 0x0000000000017941 */ /* 0x000fea0003800200 */
.L_x_4065:
[----:B------:R-:W-:Y:S04]  /*2580*/  BSSY.RECONVERGENT B1, `(.L_x_4067) ;  /* 0x0000013000017945 */ /* 0x000fe80003800200 */
[----:B------:R-:W-:Y:S05]  /*2590*/  @P1 BRA `(.L_x_4068) ;  /* 0x0000000000441947 */ /* 0x000fea0003800000 */
[----:B------:R-:W2:Y:S01]  /*25a0*/  LDCU.64 UR10, c[0x0][0x3e0] ;  /* 0x00007c00ff0a77ac */ /* 0x000ea20008000a00 */
[----:B-1----:R-:W-:Y:S01]  /*25b0*/  MOV R12, R56 ;  /* 0x00000038000c7202 */ /* 0x002fe20000000f00 */
[C---:B------:R-:W-:Y:S01]  /*25c0*/  FADD.FTZ R10, -R18.reuse, R10 ;  /* 0x0000000a120a7221 */ /* 0x040fe20000010100 */
[----:B------:R-:W-:Y:S01]  /*25d0*/  MOV R13, R55 ;  /* 0x00000037000d7202 */ /* 0x000fe20000000f00 */
[----:B------:R-:W1:Y:S01]  /*25e0*/  LDCU.64 UR14, c[0x0][0x380] ;  /* 0x00007000ff0e77ac */ /* 0x000e620008000a00 */
[----:B0-----:R-:W-:Y:S01]  /*25f0*/  FADD.FTZ R16, -R18, R11 ;  /* 0x0000000b12107221 */ /* 0x001fe20000010100 */
[----:B------:R-:W-:-:S03]  /*2600*/  FMUL.FTZ R11, R10, R23 ;  /* 0x000000170a0b7220 */ /* 0x000fc60000410000 */
[----:B------:R-:W-:Y:S01]  /*2610*/  FMUL.FTZ R16, R16, R23 ;  /* 0x0000001710107220 */ /* 0x000fe20000410000 */
[----:B------:R-:W-:-:S03]  /*2620*/  FFMA.FTZ R10, R22, R11, R20 ;  /* 0x0000000b160a7223 */ /* 0x000fc60000010014 */
[----:B------:R-:W-:Y:S01]  /*2630*/  FFMA.FTZ R11, R19, R16, R21 ;  /* 0x00000010130b7223 */ /* 0x000fe20000010015 */
[----:B--2---:R-:W-:Y:S02]  /*2640*/  IMAD R15, R25, UR10, RZ ;  /* 0x0000000a190f7c24 */ /* 0x004fe4000f8e02ff */
[----:B------:R-:W-:-:S04]  /*2650*/  IMAD.WIDE.U32 R12, R28, UR10, R12 ;  /* 0x0000000a1c0c7c25 */ /* 0x000fc8000f8e000c */
[----:B------:R-:W-:Y:S01]  /*2660*/  IMAD R15, R28, UR11, R15 ;  /* 0x0000000b1c0f7c24 */ /* 0x000fe2000f8e020f */
[----:B-1----:R-:W-:-:S04]  /*2670*/  LEA R14, P1, R12, UR14, 0x2 ;  /* 0x0000000e0c0e7c11 */ /* 0x002fc8000f8210ff */
[----:B------:R-:W-:-:S04]  /*2680*/  IADD3 R15, PT, PT, R13, R15, RZ ;  /* 0x0000000f0d0f7210 */ /* 0x000fc80007ffe0ff */
[----:B------:R-:W-:-:S05]  /*2690*/  LEA.HI.X R15, R12, UR15, R15, 0x2, P1 ;  /* 0x0000000f0c0f7c11 */ /* 0x000fca00088f140f */
[----:B------:R2:W-:Y:S02]  /*26a0*/  STG.E.64 desc[UR8][R14.64], R10 ;  /* 0x0000000a0e007986 */ /* 0x0005e4000c101b08 */
.L_x_4068:
[----:B------:R-:W-:Y:S05]  /*26b0*/  BSYNC.RECONVERGENT B1 ;  /* 0x0000000000017941 */ /* 0x000fea0003800200 */
.L_x_4067:
[----:B------:R-:W-:Y:S04]  /*26c0*/  BSSY.RECONVERGENT B1, `(.L_x_4069) ;  /* 0x0000013000017945 */ /* 0x000fe80003800200 */
[----:B------:R-:W-:Y:S05]  /*26d0*/  @P6 BRA `(.L_x_4070) ;  /* 0x0000000000446947 */ /* 0x000fea0003800000 */
[----:B------:R-:W3:Y:S01]  /*26e0*/  LDCU.64 UR10, c[0x0][0x3e0] ;  /* 0x00007c00ff0a77ac */ /* 0x000ee20008000a00 */
[----:B-1----:R-:W-:Y:S01]  /*26f0*/  MOV R12, R56 ;  /* 0x00000038000c7202 */ /* 0x002fe20000000f00 */
[C---:B------:R-:W-:Y:S01]  /*2700*/  FADD.FTZ R34, -R18.reuse, R34 ;  /* 0x0000002212227221 */ /* 0x040fe20000010100 */
[----:B------:R-:W-:Y:S01]  /*2710*/  MOV R13, R55 ;  /* 0x00000037000d7202 */ /* 0x000fe20000000f00 */
[----:B------:R-:W1:Y:S01]  /*2720*/  LDCU.64 UR14, c[0x0][0x380] ;  /* 0x00007000ff0e77ac */ /* 0x000e620008000a00 */
[----:B--2---:R-:W-:-:S04]  /*2730*/  FADD.FTZ R10, -R18, R35 ;  /* 0x00000023120a7221 */ /* 0x004fc80000010100 */
[----:B0-----:R-:W-:Y:S01]  /*2740*/  FMUL.FTZ R16, R10, R23 ;  /* 0x000000170a107220 */ /* 0x001fe20000410000 */
[----:B---3--:R-:W-:Y:S02]  /*2750*/  IMAD R11, R42, UR10, RZ ;  /* 0x0000000a2a0b7c24 */ /* 0x008fe4000f8e02ff */
[----:B------:R-:W-:-:S04]  /*2760*/  IMAD.WIDE.U32 R12, R50, UR10, R12 ;  /* 0x0000000a320c7c25 */ /* 0x000fc8000f8e000c */
[----:B------:R-:W-:Y:S02]  /*2770*/  IMAD R15, R50, UR11, R11 ;  /* 0x0000000b320f7c24 */ /* 0x000fe4000f8e020b */
[----:B------:R-:W-:Y:S01]  /*2780*/  FMUL.FTZ R11, R34, R23 ;  /* 0x00000017220b7220 */ /* 0x000fe20000410000 */
[----:B-1----:R-:W-:Y:S02]  /*2790*/  LEA R14, P1, R12, UR14, 0x2 ;  /* 0x0000000e0c0e7c11 */ /* 0x002fe4000f8210ff */
[----:B------:R-:W-:Y:S01]  /*27a0*/  IADD3 R15, PT, PT, R13, R15, RZ ;  /* 0x0000000f0d0f7210 */ /* 0x000fe20007ffe0ff */
[----:B------:R-:W-:Y:S01]  /*27b0*/  FFMA.FTZ R10, R22, R11, R20 ;  /* 0x0000000b160a7223 */ /* 0x000fe20000010014 */
[----:B------:R-:W-:Y:S02]  /*27c0*/  FFMA.FTZ R11, R19, R16, R21 ;  /* 0x00000010130b7223 */ /* 0x000fe40000010015 */
[----:B------:R-:W-:-:S05]  /*27d0*/  LEA.HI.X R15, R12, UR15, R15, 0x2, P1 ;  /* 0x0000000f0c0f7c11 */ /* 0x000fca00088f140f */
[----:B------:R3:W-:Y:S02]  /*27e0*/  STG.E.64 desc[UR8][R14.64], R10 ;  /* 0x0000000a0e007986 */ /* 0x0007e4000c101b08 */
.L_x_4070:
[----:B------:R-:W-:Y:S05]  /*27f0*/  BSYNC.RECONVERGENT B1 ;  /* 0x0000000000017941 */ /* 0x000fea0003800200 */
.L_x_4069:
[----:B------:R-:W-:Y:S04]  /*2800*/  BSSY.RECONVERGENT B1, `(.L_x_4071) ;  /* 0x0000013000017945 */ /* 0x000fe80003800200 */
[----:B------:R-:W-:Y:S05]  /*2810*/  @P2 BRA `(.L_x_4072) ;  /* 0x0000000000442947 */ /* 0x000fea0003800000 */
[----:B------:R-:W4:Y:S01]  /*2820*/  LDCU.64 UR10, c[0x0][0x3e0] ;  /* 0x00007c00ff0a77ac */ /* 0x000f220008000a00 */
[----:B-1----:R-:W-:Y:S01]  /*2830*/  MOV R12, R56 ;  /* 0x00000038000c7202 */ /* 0x002fe20000000f00 */
[----:B------:R-:W-:Y:S01]  /*2840*/  FADD.FTZ R36, -R18, R36 ;  /* 0x0000002412247221 */ /* 0x000fe20000010100 */
[----:B------:R-:W-:Y:S01]  /*2850*/  MOV R13, R55 ;  /* 0x00000037000d7202 */ /* 0x000fe20000000f00 */
[----:B------:R-:W1:Y:S02]  /*2860*/  LDCU.64 UR14, c[0x0][0x380] ;  /* 0x00007000ff0e77ac */ /* 0x000e640008000a00 */
[----:B--23--:R-:W-:Y:S01]  /*2870*/  FMUL.FTZ R11, R36, R23 ;  /* 0x00000017240b7220 */ /* 0x00cfe20000410000 */
[----:B----4-:R-:W-:Y:S02]  /*2880*/  IMAD R10, R43, UR10, RZ ;  /* 0x0000000a2b0a7c24 */ /* 0x010fe4000f8e02ff */
[----:B------:R-:W-:-:S04]  /*2890*/  IMAD.WIDE.U32 R12, R49, UR10, R12 ;  /* 0x0000000a310c7c25 */ /* 0x000fc8000f8e000c */
[----:B------:R-:W-:Y:S02]  /*28a0*/  IMAD R15, R49, UR11, R10 ;  /* 0x0000000b310f7c24 */ /* 0x000fe4000f8e020a */
[----:B------:R-:W-:Y:S01]  /*28b0*/  FADD.FTZ R10, -R18, R37 ;  /* 0x00000025120a7221 */ /* 0x000fe20000010100 */
[----:B-1----:R-:W-:Y:S02]  /*28c0*/  LEA R14, P1, R12, UR14, 0x2 ;  /* 0x0000000e0c0e7c11 */ /* 0x002fe4000f8210ff */
[----:B------:R-:W-:Y:S01]  /*28d0*/  IADD3 R15, PT, PT, R13, R15, RZ ;  /* 0x0000000f0d0f7210 */ /* 0x000fe20007ffe0ff */
[----:B0-----:R-:W-:Y:S01]  /*28e0*/  FMUL.FTZ R16, R10, R23 ;  /* 0x000000170a107220 */ /* 0x001fe20000410000 */
[----:B------:R-:W-:Y:S02]  /*28f0*/  FFMA.FTZ R10, R22, R11, R20 ;  /* 0x0000000b160a7223 */ /* 0x000fe40000010014 */
[----:B------:R-:W-:Y:S01]  /*2900*/  LEA.HI.X R15, R12, UR15, R15, 0x2, P1 ;  /* 0x0000000f0c0f7c11 */ /* 0x000fe200088f140f */
[----:B------:R-:W-:-:S05]  /*2910*/  FFMA.FTZ R11, R19, R16, R21 ;  /* 0x00000010130b7223 */ /* 0x000fca0000010015 */
[----:B------:R4:W-:Y:S02]  /*2920*/  STG.E.64 desc[UR8][R14.64], R10 ;  /* 0x0000000a0e007986 */ /* 0x0009e4000c101b08 */
.L_x_4072:
[----:B------:R-:W-:Y:S05]  /*2930*/  BSYNC.RECONVERGENT B1 ;  /* 0x0000000000017941 */ /* 0x000fea0003800200 */
.L_x_4071:
[----:B------:R-:W-:Y:S04]  /*2940*/  BSSY.RECONVERGENT B1, `(.L_x_4073) ;  /* 0x0000013000017945 */ /* 0x000fe80003800200 */
[----:B------:R-:W-:Y:S05]  /*2950*/  @P3 BRA `(.L_x_4074) ;  /* 0x0000000000443947 */ /* 0x000fea0003800000 */
[----:B------:R-:W5:Y:S01]  /*2960*/  LDCU.64 UR10, c[0x0][0x3e0] ;  /* 0x00007c00ff0a77ac */ /* 0x000f620008000a00 */
[----:B-1----:R-:W-:Y:S01]  /*2970*/  MOV R12, R56 ;  /* 0x00000038000c7202 */ /* 0x002fe20000000f00 */
[C---:B------:R-:W-:Y:S01]  /*2980*/  FADD.FTZ R38, -R18.reuse, R38 ;  /* 0x0000002612267221 */ /* 0x040fe20000010100 */
[----:B------:R-:W-:Y:S01]  /*2990*/  MOV R13, R55 ;  /* 0x00000037000d7202 */ /* 0x000fe20000000f00 */
[----:B------:R-:W1:Y:S01]  /*29a0*/  LDCU.64 UR14, c[0x0][0x380] ;  /* 0x00007000ff0e77ac */ /* 0x000e620008000a00 */
[----:B--234-:R-:W-:-:S04]  /*29b0*/  FADD.FTZ R10, -R18, R39 ;  /* 0x00000027120a7221 */ /* 0x01cfc80000010100 */
[----:B0-----:R-:W-:Y:S01]  /*29c0*/  FMUL.FTZ R16, R10, R23 ;  /* 0x000000170a107220 */ /* 0x001fe20000410000 */
[----:B-----5:R-:W-:Y:S02]  /*29d0*/  IMAD R11, R44, UR10, RZ ;  /* 0x0000000a2c0b7c24 */ /* 0x020fe4000f8e02ff */
        /* <DEDUP_REMOVED lines=9> */
.L_x_4074:
[----:B------:R-:W-:Y:S05]  /*2a70*/  BSYNC.RECONVERGENT B1 ;  /* 0x0000000000017941 */ /* 0x000fea0003800200 */
.L_x_4073:
[----:B------:R-:W-:Y:S05]  /*2a80*/  @P4 BRA `(.L_x_4075) ;  /* 0x0000001000504947 */ /* 0x000fea0003800000 */
[----:B------:R-:W5:Y:S01]  /*2a90*/  LDCU.64 UR10, c[0x0][0x3e0] ;  /* 0x00007c00ff0a77ac */ /* 0x000f620008000a00 */
[----:B0-234-:R-:W-:Y:S01]  /*2aa0*/  MOV R10, R56 ;  /* 0x00000038000a7202 */ /* 0x01dfe20000000f00 */
[C---:B------:R-:W-:Y:S01]  /*2ab0*/  FADD.FTZ R40, -R18.reuse, R40 ;  /* 0x0000002812287221 */ /* 0x040fe20000010100 */
[----:B------:R-:W-:Y:S01]  /*2ac0*/  MOV R11, R55 ;  /* 0x00000037000b7202 */ /* 0x000fe20000000f00 */
[----:B------:R-:W0:Y:S01]  /*2ad0*/  LDCU.64 UR12, c[0x0][0x380] ;  /* 0x00007000ff0c77ac */ /* 0x000e220008000a00 */
[----:B------:R-:W-:Y:S01]  /*2ae0*/  FADD.FTZ R18, -R18, R41 ;  /* 0x0000002912127221 */ /* 0x000fe20000010100 */
[----:B-1----:R-:W-:-:S03]  /*2af0*/  FMUL.FTZ R13, R40, R23 ;  /* 0x00000017280d7220 */ /* 0x002fc60000410000 */
[----:B------:R-:W-:Y:S01]  /*2b00*/  FMUL.FTZ R18, R18, R23 ;  /* 0x0000001712127220 */ /* 0x000fe20000410000 */
[----:B------:R-:W-:-:S03]  /*2b10*/  FFMA.FTZ R20, R22, R13, R20 ;  /* 0x0000000d16147223 */ /* 0x000fc60000010014 */
[----:B------:R-:W-:Y:S01]  /*2b20*/  FFMA.FTZ R21, R19, R18, R21 ;  /* 0x0000001213157223 */ /* 0x000fe20000010015 */
[----:B-----5:R-:W-:Y:S02]  /*2b30*/  IMAD R12, R45, UR10, RZ ;  /* 0x0000000a2d0c7c24 */ /* 0x020fe4000f8e02ff */
[----:B------:R-:W-:-:S04]  /*2b40*/  IMAD.WIDE.U32 R10, R47, UR10, R10 ;  /* 0x0000000a2f0a7c25 */ /* 0x000fc8000f8e000a */
[----:B------:R-:W-:Y:S01]  /*2b50*/  IMAD R15, R47, UR11, R12 ;  /* 0x0000000b2f0f7c24 */ /* 0x000fe2000f8e020c */
[----:B0-----:R-:W-:-:S04]  /*2b60*/  LEA R12, P1, R10, UR12, 0x2 ;  /* 0x0000000c0a0c7c11 */ /* 0x001fc8000f8210ff */
[----:B------:R-:W-:-:S04]  /*2b70*/  IADD3 R15, PT, PT, R11, R15, RZ ;  /* 0x0000000f0b0f7210 */ /* 0x000fc80007ffe0ff */
[----:B------:R-:W-:-:S05]  /*2b80*/  LEA.HI.X R13, R10, UR13, R15, 0x2, P1 ;  /* 0x0000000d0a0d7c11 */ /* 0x000fca00088f140f */
[----:B------:R0:W-:Y:S01]  /*2b90*/  STG.E.64 desc[UR8][R12.64], R20 ;  /* 0x000000140c007986 */ /* 0x0001e2000c101b08 */
[----:B------:R-:W-:Y:S05]  /*2ba0*/  BRA `(.L_x_4075) ;  /* 0x0000001000087947 */ /* 0x000fea0003800000 */
.L_x_4060:
[----:B------:R-:W0:Y:S01]  /*2bb0*/  LDCU.64 UR14, c[0x0][0x3e8] ;  /* 0x00007d00ff0e77ac */ /* 0x000e220008000a00 */
[C---:B------:R-:W-:Y:S01]  /*2bc0*/  IADD3 R29, PT, PT, R52.reuse, 0x8, RZ ;  /* 0x00000008341d7810 */ /* 0x040fe20007ffe0ff */
[----:B------:R-:W-:Y:S01]  /*2bd0*/  BSSY.RECONVERGENT B1, `(.L_x_4076) ;  /* 0x0000024000017945 */ /* 0x000fe20003800200 */
[C---:B------:R-:W-:Y:S02]  /*2be0*/  IADD3 R27, PT, PT, R52.reuse, 0x10, RZ ;  /* 0x00000010341b7810 */ /* 0x040fe40007ffe0ff */
[----:B------:R-:W-:Y:S02]  /*2bf0*/  IADD3 R26, PT, PT, R52, 0x18, RZ ;  /* 0x00000018341a7810 */ /* 0x000fe40007ffe0ff */
[----:B------:R-:W-:Y:S02]  /*2c00*/  SHF.R.S32.HI R28, RZ, 0x1f, R29 ;  /* 0x0000001fff1c7819 */ /* 0x000fe4000001141d */
[----:B0-----:R-:W-:Y:S02]  /*2c10*/  ISETP.GE.U32.AND P2, PT, R29, UR14, PT ;  /* 0x0000000e1d007c0c */ /* 0x001fe4000bf46070 */
        /* <DEDUP_REMOVED lines=31> */
.L_x_4077:
[----:B------:R-:W-:Y:S05]  /*2e10*/  BSYNC.RECONVERGENT B1 ;  /* 0x0000000000017941 */ /* 0x000fea0003800200 */
.L_x_4076:
[----:B------:R-:W-:Y:S04]  /*2e20*/  BSSY.RECONVERGENT B1, `(.L_x_4078) ;  /* 0x000001d000017945 */ /* 0x000fe80003800200 */
[----:B------:R-:W-:Y:S05]  /*2e30*/  @P2 BRA `(.L_x_4079) ;  /* 0x00000000006c2947 */ /* 0x000fea0003800000 */
[----:B------:R-:W-:Y:S01]  /*2e40*/  FADD.FTZ R12, -R18, R12 ;  /* 0x0000000c120c7221 */ /* 0x000fe20000010100 */
[----:B------:R-:W1:Y:S03]  /*2e50*/  LDCU.64 UR10, c[0x0][0x3e0] ;  /* 0x00007c00ff0a77ac */ /* 0x000e660008000a00 */
[----:B0-----:R-:W-:Y:S01]  /*2e60*/  FMUL.FTZ R25, R12, R23 ;  /* 0x000000170c197220 */ /* 0x001fe20000410000 */
[----:B------:R-:W-:Y:S01]  /*2e70*/  FADD.FTZ R12, -R18, R13 ;  /* 0x0000000d120c7221 */ /* 0x000fe20000010100 */
[----:B------:R-:W0:Y:S01]  /*2e80*/  LDCU.64 UR12, c[0x0][0x380] ;  /* 0x00007000ff0c77ac */ /* 0x000e220008000a00 */
[----:B------:R-:W-:Y:S01]  /*2e90*/  MOV R13, R55 ;  /* 0x00000037000d7202 */ /* 0x000fe20000000f00 */
[----:B------:R-:W-:Y:S01]  /*2ea0*/  FFMA.FTZ R25, R22, R25, R20 ;  /* 0x0000001916197223 */ /* 0x000fe20000010014 */
[----:B------:R-:W-:-:S03]  /*2eb0*/  FMUL.FTZ R24, R12, R23 ;  /* 0x000000170c187220 */ /* 0x000fc60000410000 */
[----:B------:R-:W-:Y:S01]  /*2ec0*/  FMUL.FTZ R12, R25, -1.4426950216293334961 ;  /* 0xbfb8aa3b190c7820 */ /* 0x000fe20000410000 */
[----:B------:R-:W-:-:S04]  /*2ed0*/  FFMA.FTZ R24, R19, R24, R21 ;  /* 0x0000001813187223 */ /* 0x000fc80000010015 */
[----:B------:R-:W-:Y:S01]  /*2ee0*/  FMUL.FTZ R16, R24, -1.4426950216293334961 ;  /* 0xbfb8aa3b18107820 */ /* 0x000fe20000410000 */
[----:B------:R-:W2:Y:S01]  /*2ef0*/  MUFU.EX2 R12, R12 ;  /* 0x0000000c000c7308 */ /* 0x000ea20000000800 */
[----:B-1----:R-:W-:-:S04]  /*2f00*/  IMAD R28, R28, UR10, RZ ;  /* 0x0000000a1c1c7c24 */ /* 0x002fc8000f8e02ff */
[----:B------:R-:W1:Y:S01]  /*2f10*/  MUFU.EX2 R16, R16 ;  /* 0x0000001000107308 */ /* 0x000e620000000800 */
[----:B--2---:R-:W-:Y:S01]  /*2f20*/  FADD.FTZ R30, R12, 1 ;  /* 0x3f8000000c1e7421 */ /* 0x004fe20000010000 */
[----:B------:R-:W-:Y:S01]  /*2f30*/  MOV R12, R56 ;  /* 0x00000038000c7202 */ /* 0x000fe20000000f00 */
[----:B-1----:R-:W-:-:S04]  /*2f40*/  FADD.FTZ R31, R16, 1 ;  /* 0x3f800000101f7421 */ /* 0x002fc80000010000 */
        /* <DEDUP_REMOVED lines=10> */
.L_x_4079:
[----:B------:R-:W-:Y:S05]  /*2ff0*/  BSYNC.RECONVERGENT B1 ;  /* 0x0000000000017941 */ /* 0x000fea0003800200 */
.L_x_4078:
        /* <DEDUP_REMOVED lines=41> */
.L_x_4081:
[----:B------:R-:W-:Y:S05]  /*3290*/  BSYNC.RECONVERGENT B1 ;  /* 0x0000000000017941 */ /* 0x000fea0003800200 */
.L_x_4080:
        /* <DEDUP_REMOVED lines=16> */
[----:B------:R-:W-:Y:S02]  /*33a0*/  IMAD R13, R26, UR11, R13 ;  /* 0x0000000b1a0d7c24 */ /* 0x000fe4000f8e020d */
[----:B--2---:R-:W-:Y:S01]  /*33b0*/  FADD.FTZ R14, R10, 1 ;  /* 0x3f8000000a0e7421 */ /* 0x004fe20000010000 */
[----:B------:R-:W-:Y:S01]  /*33c0*/  MOV R10, R56 ;  /* 0x00000038000a7202 */ /* 0x000fe20000000f00 */
[----:B-1----:R-:W-:-:S04]  /*33d0*/  FADD.FTZ R15, R12, 1 ;  /* 0x3f8000000c0f7421 */ /* 0x002fc80000010000 */
        /* <DEDUP_REMOVED lines=9> */
.L_x_4083:
[----:B------:R-:W-:Y:S05]  /*3470*/  BSYNC.RECONVERGENT B1 ;  /* 0x0000000000017941 */ /* 0x000fea0003800200 */
.L_x_4082:
[----:B------:R-:W-:Y:S04]  /*3480*/  BSSY.RECONVERGENT B1, `(.L_x_4084) ;  /* 0x000001d000017945 */ /* 0x000fe80003800200 */
[----:B------:R-:W-:Y:S05]  /*3490*/  @P1 BRA `(.L_x_4085) ;  /* 0x00000000006c1947 */ /* 0x000fea0003800000 */
[C---:B------:R-:W-:Y:S01]  /*34a0*/  FADD.FTZ R34, -R18.reuse, R34 ;  /* 0x0000002212227221 */ /* 0x040fe20000010100 */
[----:B-1----:R-:W-:Y:S01]  /*34b0*/  FADD.FTZ R10, -R18, R35 ;  /* 0x00000023120a7221 */ /* 0x002fe20000010100 */
        /* <DEDUP_REMOVED lines=25> */
.L_x_4085:
[----:B------:R-:W-:Y:S05]  /*3650*/  BSYNC.RECONVERGENT B1 ;  /* 0x0000000000017941 */ /* 0x000fea0003800200 */
.L_x_4084:
[----:B------:R-:W-:Y:S04]  /*3660*/  BSSY.RECONVERGENT B1, `(.L_x_4086) ;  /* 0x000001d000017945 */ /* 0x000fe80003800200 */
[----:B------:R-:W-:Y:S05]  /*3670*/  @P2 BRA `(.L_x_4087) ;  /* 0x00000000006c2947 */ /* 0x000fea0003800000 */
[C---:B------:R-:W-:Y:S01]  /*3680*/  FADD.FTZ R36, -R18.reuse, R36 ;  /* 0x0000002412247221 */ /* 0x040fe20000010100 */
[----:B-12---:R-:W-:Y:S01]  /*3690*/  FADD.FTZ R10, -R18, R37 ;  /* 0x00000025120a7221 */ /* 0x006fe20000010100 */
        /* <DEDUP_REMOVED lines=25> */
.L_x_4087:
[----:B------:R-:W-:Y:S05]  /*3830*/  BSYNC.RECONVERGENT B1 ;  /* 0x0000000000017941 */ /* 0x000fea0003800200 */
.L_x_4086:
[----:B------:R-:W-:Y:S04]  /*3840*/  BSSY.RECONVERGENT B1, `(.L_x_4088) ;  /* 0x000001d000017945 */ /* 0x000fe80003800200 */
[----:B------:R-:W-:Y:S05]  /*3850*/  @P3 BRA `(.L_x_4089) ;  /* 0x00000000006c3947 */ /* 0x000fea0003800000 */
[C---:B------:R-:W-:Y:S01]  /*3860*/  FADD.FTZ R38, -R18.reuse, R38 ;  /* 0x0000002612267221 */ /* 0x040fe20000010100 */
[----:B-123--:R-:W-:Y:S01]  /*3870*/  FADD.FTZ R10, -R18, R39 ;  /* 0x00000027120a7221 */ /* 0x00efe20000010100 */
        /* <DEDUP_REMOVED lines=25> */
.L_x_4089:
[----:B------:R-:W-:Y:S05]  /*3a10*/  BSYNC.RECONVERGENT B1 ;  /* 0x0000000000017941 */ /* 0x000fea0003800200 */
.L_x_4088:
[----:B------:R-:W-:Y:S05]  /*3a20*/  @P4 BRA `(.L_x_4075) ;  /* 0x0000000000684947 */ /* 0x000fea0003800000 */
[C---:B------:R-:W-:Y:S01]  /*3a30*/  FADD.FTZ R40, -R18.reuse, R40 ;  /* 0x0000002812287221 */ /* 0x040fe20000010100 */
[----:B------:R-:W-:Y:S01]  /*3a40*/  FADD.FTZ R18, -R18, R41 ;  /* 0x0000002912127221 */ /* 0x000fe20000010100 */
[----:B------:R-:W5:Y:S01]  /*3a50*/  LDCU.64 UR10, c[0x0][0x3e0] ;  /* 0x00007c00ff0a77ac */ /* 0x000f620008000a00 */
[----:B------:R-:W-:Y:S01]  /*3a60*/  MOV R54, R56 ;  /* 0x0000003800367202 */ /* 0x000fe20000000f00 */
[-C--:B-1234-:R-:W-:Y:S01]  /*3a70*/  FMUL.FTZ R11, R40, R23.reuse ;  /* 0x00000017280b7220 */ /* 0x09efe20000410000 */
[----:B------:R-:W-:Y:S01]  /*3a80*/  FMUL.FTZ R18, R18, R23 ;  /* 0x0000001712127220 */ /* 0x000fe20000410000 */
[----:B------:R-:W1:Y:S02]  /*3a90*/  LDCU.64 UR12, c[0x0][0x380] ;  /* 0x00007000ff0c77ac */ /* 0x000e640008000a00 */
[----:B0-----:R-:W-:Y:S01]  /*3aa0*/  FFMA.FTZ R15, R22, R11, R20 ;  /* 0x0000000b160f7223 */ /* 0x001fe20000010014 */
[----:B------:R-:W-:-:S03]  /*3ab0*/  FFMA.FTZ R18, R19, R18, R21 ;  /* 0x0000001213127223 */ /* 0x000fc60000010015 */
[----:B------:R-:W-:Y:S01]  /*3ac0*/  FMUL.FTZ R10, R15, -1.4426950216293334961 ;  /* 0xbfb8aa3b0f0a7820 */ /* 0x000fe20000410000 */
[----:B------:R-:W-:-:S05]  /*3ad0*/  FMUL.FTZ R11, R18, -1.4426950216293334961 ;  /* 0xbfb8aa3b120b7820 */ /* 0x000fca0000410000 */
[----:B------:R-:W0:Y:S01]  /*3ae0*/  MUFU.EX2 R10, R10 ;  /* 0x0000000a000a7308 */ /* 0x000e220000000800 */
[----:B-----5:R-:W-:-:S03]  /*3af0*/  IMAD R16, R45, UR10, RZ ;  /* 0x0000000a2d107c24 */ /* 0x020fc6000f8e02ff */
        /* <DEDUP_REMOVED lines=13> */
.L_x_4075:
[----:B------:R-:W-:Y:S05]  /*3bd0*/  BSYNC.RECONVERGENT B0 ;  /* 0x0000000000007941 */ /* 0x000fea0003800200 */
.L_x_4059:
[----:B------:R-:W-:Y:S02]  /*3be0*/  IADD3 R8, PT, PT, R5, R8, RZ ;  /* 0x0000000805087210 */ /* 0x000fe40007ffe0ff */
[----:B------:R-:W-:Y:S02]  /*3bf0*/  IADD3 R6, PT, PT, R6, 0x1, RZ ;  /* 0x0000000106067810 */ /* 0x000fe40007ffe0ff */
[----:B------:R-:W-:-:S13]  /*3c00*/  ISETP.GE.AND P1, PT, R8, UR5, PT ;  /* 0x0000000508007c0c */ /* 0x000fda000bf26270 */
[----:B------:R-:W-:Y:S05]  /*3c10*/  @!P1 BRA `(.L_x_4090) ;  /* 0xffffffc400989947 */ /* 0x000fea000383ffff */
[----:B------:R-:W-:Y:S05]  /*3c20*/  EXIT ;  /* 0x000000000000794d */ /* 0x000fea0003800000 */
.L_x_4091:
        /* <DEDUP_REMOVED lines=13> */
.L_x_4944:


//--------------------- .text._Z35group_norm_nhwc_fwd_one_pass_kernelI11Fp32IOBf16WLi128ELi128ELi512EEv26Group_norm_nhwc_fwd_params --------------------------
	.section	.text._Z35group_norm_nhwc_fwd_one_pass_kernelI11Fp32IOBf16WLi128ELi128ELi512EEv26Group_norm_nhwc_fwd_params,"ax",@progbits
	.align	128
        .global         _Z35group_norm_nhwc_fwd_one_pass_kernelI11Fp32IOBf16WLi128ELi128ELi512EEv26Group_norm_nhwc_fwd_params
        .type           _Z35group_norm_nhwc_fwd_one_pass_kernelI11Fp32IOBf16WLi128ELi128ELi512EEv26Group_norm_nhwc_fwd_params,@function
        .size           _Z35group_norm_nhwc_fwd_one_pass_kernelI11Fp32IOBf16WLi128ELi128ELi512EEv26Group_norm_nhwc_fwd_params,(.L_x_4945 - _Z35group_norm_nhwc_fwd_one_pass_kernelI11Fp32IOBf16WLi128ELi128ELi512EEv26Group_norm_nhwc_fwd_params)
        .other          _Z35group_norm_nhwc_fwd_one_pass_kernelI11Fp32IOBf16WLi128ELi128ELi512EEv26Group_norm_nhwc_fwd_params,@"STO_CUDA_ENTRY STV_DEFAULT"
_Z35group_norm_nhwc_fwd_one_pass_kernelI11Fp32IOBf16WLi128ELi128ELi512EEv26Group_norm_nhwc_fwd_params:
.text._Z35group_norm_nhwc_fwd_one_pass_kernelI11Fp32IOBf16WLi128ELi128ELi512EEv26Group_norm_nhwc_fwd_params:
        /* <DEDUP_REMOVED lines=53> */
.L_x_4167:
[----:B01234-:R-:W0:Y:S01]  /*0350*/  LDC R35, c[0x0][0x3f8] ;  /* 0x0000fe00ff237b82 */ /* 0x01fe220000000800 */
[----:B------:R-:W1:Y:S01]  /*0360*/  LDCU.64 UR4, c[0x0][0x3e8] ;  /* 0x00007d00ff0477ac */ /* 0x000e620008000a00 */
[----:B------:R-:W-:Y:S02]  /*0370*/  SHF.L.U32 R115, R2, 0x1, RZ ;  /* 0x0000000102737819 */ /* 0x000fe400000006ff */
[----:B------:R-:W-:Y:S01]  /*0380*/  CS2R R64, SRZ ;  /* 0x0000000000407805 */ /* 0x000fe2000001ff00 */
[----:B------:R-:W2:Y:S01]  /*0390*/  LDCU.64 UR8, c[0x0][0x3f0] ;  /* 0x00007e00ff0877ac */ /* 0x000ea20008000a00 */
[----:B-1----:R-:W-:Y:S02]  /*03a0*/  ISETP.GE.U32.AND P4, PT, R10, UR4, PT ;  /* 0x000000040a007c0c */ /* 0x002fe4000bf86070 */
[----:B------:R-:W-:Y:S02]  /*03b0*/  ISETP.GE.U32.AND P5, PT, R12, UR4, PT ;  /* 0x000000040c007c0c */ /* 0x000fe4000bfa6070 */
[----:B------:R-:W-:-:S02]  /*03c0*/  ISETP.GE.AND.EX P4, PT, R27, UR5, PT, P4 ;  /* 0x000000051b007c0c */ /* 0x000fc4000bf86340 */
[----:B0-----:R-:W-:Y:S02]  /*03d0*/  IABS R31, R35 ;  /* 0x00000023001f7213 */ /* 0x001fe40000000000 */
        /* <DEDUP_REMOVED lines=369> */
.L_x_4093:
[----:B------:R-:W-:Y:S05]  /*1af0*/  BSYNC.RECONVERGENT B0 ;  /* 0x0000000000007941 */ /* 0x000fea0003800200 */
.L_x_4092:
        /* <DEDUP_REMOVED lines=46> */
.L_x_4095:
[----:B------:R-:W-:Y:S05]  /*1de0*/  BSYNC.RECONVERGENT B0 ;  /* 0x0000000000007941 */ /* 0x000fea0003800200 */
.L_x_4094:
        /* <DEDUP_REMOVED lines=24> */
.L_x_4098:
[----:B---3--:R-:W3:Y:S04]  /*1f70*/  LDG.E.STRONG.GPU R30, desc[UR6][R28.64] ;  /* 0x000000061c1e7981 */ /* 0x008ee8000c1ef900 */
[----:B---3--:R-:W-:Y:S01]  /*1f80*/  CCTL.IVALL ;  /* 0x00000000ff00798f */ /* 0x008fe20002000000 */
[----:B------:R-:W-:Y:S05]  /*1f90*/  YIELD ;  /* 0x0000000000007946 */ /* 0x000fea0003800000 */
[----:B------:R-:W-:-:S13]  /*1fa0*/  ISETP.NE.AND P2, PT, R30, R37, PT ;  /* 0x000000251e00720c */ /* 0x000fda0003f45270 */
[----:B------:R-:W-:Y:S05]  /*1fb0*/  @P2 BRA `(.L_x_4098) ;  /* 0xfffffffc00ec2947 */ /* 0x000fea000383ffff */
.L_x_4097:
        /* <DEDUP_REMOVED lines=15> */
.L_x_4100:
        /* <DEDUP_REMOVED lines=60> */
.L_x_4099:
        /* <DEDUP_REMOVED lines=35> */
.L_x_4101:
        /* <DEDUP_REMOVED lines=18> */
.L_x_4102:
        /* <DEDUP_REMOVED lines=9> */
.L_x_4103:
[----:B------:R-:W-:Y:S05]  /*2850*/  BSYNC.RECONVERGENT B0 ;  /* 0x0000000000007941 */ /* 0x000fea0003800200 */
.L_x_4096:
[----:B------:R-:W4:Y:S01]  /*2860*/  S2UR UR5, SR_CgaCtaId ;  /* 0x00000000000579c3 */ /* 0x000f220000008800 */
[----:B------:R-:W5:Y:S01]  /*2870*/  LDCU UR8, c[0x0][0x414] ;  /* 0x00008280ff0877ac */ /* 0x000f620008000800 */
        /* <DEDUP_REMOVED lines=9> */
[----:B-----5:R-:W-:Y:S01]  /*2910*/  @P0 FMUL.FTZ R34, R32, UR8 ;  /* 0x0000000820220c20 */ /* 0x020fe20008410000 */
[----:B------:R-:W-:Y:S01]  /*2920*/  @P0 FMUL.FTZ R35, R33, UR8 ;  /* 0x0000000821230c20 */ /* 0x000fe20008410000 */
[----:B------:R-:W-:Y:S04]  /*2930*/  @!P3 STS.64 [UR4+0x98], R32 ;  /* 0x00009820ff00b988 */ /* 0x000fe80008000a04 */
[----:B------:R-:W-:Y:S01]  /*2940*/  @P0 STG.E.64 desc[UR6][R36.64], R34 ;  /* 0x0000002224000986 */ /* 0x000fe2000c101b06 */
[C---:B--2---:R-:W-:Y:S01]  /*2950*/  IMAD.WIDE R28, R39.reuse, 0x2, R28 ;  /* 0x00000002271c7825 */ /* 0x044fe200078e021c */
[----:B------:R-:W-:Y:S03]  /*2960*/  BAR.SYNC.DEFER_BLOCKING 0x0 ;  /* 0x0000000000007b1d */ /* 0x000fe60000010000 */
[----:B---3--:R-:W-:-:S03]  /*2970*/  IMAD.WIDE R30, R39, 0x2, R30 ;  /* 0x00000002271e7825 */ /* 0x008fc600078e021e */
[----:B------:R-:W2:Y:S04]  /*2980*/  LDG.E.U16 R40, desc[UR6][R28.64] ;  /* 0x000000061c287981 */ /* 0x000ea8000c1e1500 */
[----:B------:R1:W3:Y:S04]  /*2990*/  LDG.E.U16 R41, desc[UR6][R28.64+0x2] ;  /* 0x000002061c297981 */ /* 0x0002e8000c1e1500 */
[----:B------:R-:W4:Y:S04]  /*29a0*/  LDG.E.U16 R42, desc[UR6][R30.64] ;  /* 0x000000061e2a7981 */ /* 0x000f28000c1e1500 */
[----:B------:R-:W5:Y:S01]  /*29b0*/  LDG.E.U16 R43, desc[UR6][R30.64+0x2] ;  /* 0x000002061e2b7981 */ /* 0x000f62000c1e1500 */
[----:B------:R-:W-:Y:S01]  /*29c0*/  BSSY.RECONVERGENT B0, `(.L_x_4104) ;  /* 0x000036c000007945 */ /* 0x000fe20003800200 */
[----:B-1----:R-:W-:-:S02]  /*29d0*/  HFMA2 R28, -RZ, RZ, 1.875, 0 ;  /* 0x3f800000ff1c7431 */ /* 0x002fc400000001ff */
[----:B------:R-:W1:Y:S01]  /*29e0*/  LDS.64 R38, [UR4+0x98] ;  /* 0x00009804ff267984 */ /* 0x000e620008000a00 */
[----:B------:R-:W0:Y:S02]  /*29f0*/  LDCU.U8 UR4, c[0x0][0x3fc] ;  /* 0x00007f80ff0477ac */ /* 0x000e240008000000 */
[----:B0-----:R-:W-:Y:S01]  /*2a00*/  UISETP.NE.AND UP0, UPT, UR4, URZ, UPT ;  /* 0x000000ff0400728c */ /* 0x001fe2000bf05270 */
        /* <DEDUP_REMOVED lines=27> */
[----:B------:R-:W-:-:S04]  /*2bc0*/  FMUL.FTZ R33, R33, R28 ;  /* 0x0000001c21217220 */ /* 0x000fc80000410000 */
[----:B------:R-:W-:Y:S01]  /*2bd0*/  FFMA.FTZ R34, R29, R33, R38 ;  /* 0x000000211d227223 */ /* 0x000fe20000010026 */
[----:B0-----:R-:W-:Y:S02]  /*2be0*/  IMAD R35, R11, UR10, RZ ;  /* 0x0000000a0b237c24 */ /* 0x001fe4000f8e02ff */
[----:B------:R-:W-:-:S04]  /*2bf0*/  IMAD.WIDE.U32 R30, R4, UR10, R30 ;  /* 0x0000000a041e7c25 */ /* 0x000fc8000f8e001e */
[----:B------:R-:W-:Y:S01]  /*2c00*/  IMAD R35, R4, UR11, R35 ;  /* 0x0000000b04237c24 */ /* 0x000fe2000f8e0223 */
[----:B-1----:R-:W-:-:S04]  /*2c10*/  LEA R32, P1, R30, UR4, 0x2 ;  /* 0x000000041e207c11 */ /* 0x002fc8000f8210ff */
[----:B------:R-:W-:Y:S01]  /*2c20*/  IADD3 R31, PT, PT, R31, R35, RZ ;  /* 0x000000231f1f7210 */ /* 0x000fe20007ffe0ff */
[----:B------:R-:W-:-:S03]  /*2c30*/  FMUL.FTZ R35, R83, R28 ;  /* 0x0000001c53237220 */ /* 0x000fc60000410000 */
[----:B------:R-:W-:Y:S01]  /*2c40*/  LEA.HI.X R33, R30, UR5, R31, 0x2, P1 ;  /* 0x000000051e217c11 */ /* 0x000fe200088f141f */
[----:B------:R-:W-:-:S05]  /*2c50*/  FFMA.FTZ R35, R36, R35, R37 ;  /* 0x0000002324237223 */ /* 0x000fca0000010025 */
[----:B------:R0:W-:Y:S02]  /*2c60*/  STG.E.64 desc[UR6][R32.64], R34 ;  /* 0x0000002220007986 */ /* 0x0001e4000c101b06 */
.L_x_4107:
[----:B------:R-:W-:Y:S05]  /*2c70*/  BSYNC.RECONVERGENT B1 ;  /* 0x0000000000017941 */ /* 0x000fea0003800200 */
.L_x_4106:
[----:B------:R-:W-:Y:S04]  /*2c80*/  BSSY.RECONVERGENT B1, `(.L_x_4108) ;  /* 0x0000013000017945 */ /* 0x000fe80003800200 */
[----:B------:R-:W-:Y:S05]  /*2c90*/  @P2 BRA `(.L_x_4109) ;  /* 0x0000000000442947 */ /* 0x000fea0003800000 */
[----:B------:R-:W1:Y:S01]  /*2ca0*/  LDCU.64 UR4, c[0x0][0x3e0] ;  /* 0x00007c00ff0477ac */ /* 0x000e620008000a00 */
[----:B------:R-:W-:Y:S01]  /*2cb0*/  MOV R30, R114 ;  /* 0x00000072001e7202 */ /* 0x000fe20000000f00 */
[C---:B0-----:R-:W-:Y:S01]  /*2cc0*/  FADD.FTZ R33, -R26.reuse, R64 ;  /* 0x000000401a217221 */ /* 0x041fe20000010100 */
[----:B------:R-:W-:Y:S01]  /*2cd0*/  MOV R31, R63 ;  /* 0x0000003f001f7202 */ /* 0x000fe20000000f00 */
[----:B------:R-:W0:Y:S01]  /*2ce0*/  LDCU.64 UR10, c[0x0][0x380] ;  /* 0x00007000ff0a77ac */ /* 0x000e220008000a00 */
[----:B------:R-:W-:Y:S01]  /*2cf0*/  FADD.FTZ R65, -R26, R65 ;  /* 0x000000411a417221 */ /* 0x000fe20000010100 */
[----:B------:R-:W-:-:S04]  /*2d00*/  FMUL.FTZ R33, R33, R28 ;  /* 0x0000001c21217220 */ /* 0x000fc80000410000 */
[----:B------:R-:W-:Y:S01]  /*2d10*/  FFMA.FTZ R34, R29, R33, R38 ;  /* 0x000000211d227223 */ /* 0x000fe20000010026 */
[----:B-1----:R-:W-:Y:S02]  /*2d20*/  IMAD R35, R27, UR4, RZ ;  /* 0x000000041b237c24 */ /* 0x002fe4000f8e02ff */
[----:B------:R-:W-:-:S04]  /*2d30*/  IMAD.WIDE.U32 R30, R10, UR4, R30 ;  /* 0x000000040a1e7c25 */ /* 0x000fc8000f8e001e */
[----:B------:R-:W-:Y:S01]  /*2d40*/  IMAD R35, R10, UR5, R35 ;  /* 0x000000050a237c24 */ /* 0x000fe2000f8e0223 */
[----:B0-----:R-:W-:-:S04]  /*2d50*/  LEA R32, P1, R30, UR10, 0x2 ;  /* 0x0000000a1e207c11 */ /* 0x001fc8000f8210ff */
[----:B------:R-:W-:Y:S01]  /*2d60*/  IADD3 R31, PT, PT, R31, R35, RZ ;  /* 0x000000231f1f7210 */ /* 0x000fe20007ffe0ff */
[----:B------:R-:W-:-:S03]  /*2d70*/  FMUL.FTZ R35, R65, R28 ;  /* 0x0000001c41237220 */ /* 0x000fc60000410000 */
[----:B------:R-:W-:Y:S01]  /*2d80*/  LEA.HI.X R33, R30, UR11, R31, 0x2, P1 ;  /* 0x0000000b1e217c11 */ /* 0x000fe200088f141f */
[----:B------:R-:W-:-:S05]  /*2d90*/  FFMA.FTZ R35, R36, R35, R37 ;  /* 0x0000002324237223 */ /* 0x000fca0000010025 */
[----:B------:R1:W-:Y:S02]  /*2da0*/  STG.E.64 desc[UR6][R32.64], R34 ;  /* 0x0000002220007986 */ /* 0x0003e4000c101b06 */
.L_x_4109:
[----:B------:R-:W-:Y:S05]  /*2db0*/  BSYNC.RECONVERGENT B1 ;  /* 0x0000000000017941 */ /* 0x000fea0003800200 */
.L_x_4108:
        /* <DEDUP_REMOVED lines=12> */
[C---:B01----:R-:W-:Y:S01]  /*2e80*/  FADD.FTZ R33, -R26.reuse, R66 ;  /* 0x000000421a217221 */ /* 0x043fe20000010100 */
[----:B------:R-:W-:Y:S01]  /*2e90*/  MOV R31, R63 ;  /* 0x0000003f001f7202 */ /* 0x000fe20000000f00 */
[----:B------:R-:W0:Y:S01]  /*2ea0*/  LDCU.64 UR10, c[0x0][0x380] ;  /* 0x00007000ff0a77ac */ /* 0x000e220008000a00 */
[----:B------:R-:W-:Y:S01]  /*2eb0*/  FADD.FTZ R67, -R26, R67 ;  /* 0x000000431a437221 */ /* 0x000fe20000010100 */
[----:B------:R-:W-:-:S04]  /*2ec0*/  FMUL.FTZ R33, R33, R28 ;  /* 0x0000001c21217220 */ /* 0x000fc80000410000 */
[----:B------:R-:W-:Y:S01]  /*2ed0*/  FFMA.FTZ R34, R29, R33, R38 ;  /* 0x000000211d227223 */ /* 0x000fe20000010026 */
[----:B--2---:R-:W-:Y:S02]  /*2ee0*/  IMAD R35, R53, UR4, RZ ;  /* 0x0000000435237c24 */ /* 0x004fe4000f8e02ff */
        /* <DEDUP_REMOVED lines=8> */
.L_x_4111:
[----:B------:R-:W-:Y:S05]  /*2f70*/  BSYNC.RECONVERGENT B1 ;  /* 0x0000000000017941 */ /* 0x000fea0003800200 */
.L_x_4110:
[----:B------:R-:W-:Y:S04]  /*2f80*/  BSSY.RECONVERGENT B1, `(.L_x_4112) ;  /* 0x0000013000017945 */ /* 0x000fe80003800200 */
[----:B------:R-:W-:Y:S05]  /*2f90*/  @P6 BRA `(.L_x_4113) ;  /* 0x0000000000446947 */ /* 0x000fea0003800000 */
[----:B------:R-:W3:Y:S01]  /*2fa0*/  LDCU.64 UR4, c[0x0][0x3e0] ;  /* 0x00007c00ff0477ac */ /* 0x000ee20008000a00 */
[----:B------:R-:W-:Y:S01]  /*2fb0*/  MOV R30, R114 ;  /* 0x00000072001e7202 */ /* 0x000fe20000000f00 */
[C---:B012---:R-:W-:Y:S01]  /*2fc0*/  FADD.FTZ R33, -R26.reuse, R68 ;  /* 0x000000441a217221 */ /* 0x047fe20000010100 */
[----:B------:R-:W-:Y:S01]  /*2fd0*/  MOV R31, R63 ;  /* 0x0000003f001f7202 */ /* 0x000fe20000000f00 */
[----:B------:R-:W0:Y:S01]  /*2fe0*/  LDCU.64 UR10, c[0x0][0x380] ;  /* 0x00007000ff0a77ac */ /* 0x000e220008000a00 */
[----:B------:R-:W-:Y:S01]  /*2ff0*/  FADD.FTZ R69, -R26, R69 ;  /* 0x000000451a457221 */ /* 0x000fe20000010100 */
[----:B---3--:R-:W-:Y:S02]  /*3000*/  IMAD R32, R55, UR4, RZ ;  /* 0x0000000437207c24 */ /* 0x008fe4000f8e02ff */
[----:B------:R-:W-:-:S04]  /*3010*/  IMAD.WIDE.U32 R30, R13, UR4, R30 ;  /* 0x000000040d1e7c25 */ /* 0x000fc8000f8e001e */
[----:B------:R-:W-:Y:S02]  /*3020*/  IMAD R35, R13, UR5, R32 ;  /* 0x000000050d237c24 */ /* 0x000fe4000f8e0220 */
[-C--:B------:R-:W-:Y:S01]  /*3030*/  FMUL.FTZ R32, R33, R28.reuse ;  /* 0x0000001c21207220 */ /* 0x080fe20000410000 */
[----:B0-----:R-:W-:Y:S01]  /*3040*/  LEA R34, P5, R30, UR10, 0x2 ;  /* 0x0000000a1e227c11 */ /* 0x001fe2000f8a10ff */
[----:B------:R-:W-:Y:S01]  /*3050*/  FMUL.FTZ R33, R69, R28 ;  /* 0x0000001c45217220 */ /* 0x000fe20000410000 */
[----:B------:R-:W-:Y:S01]  /*3060*/  IADD3 R35, PT, PT, R31, R35, RZ ;  /* 0x000000231f237210 */ /* 0x000fe20007ffe0ff */
[----:B------:R-:W-:Y:S02]  /*3070*/  FFMA.FTZ R32, R29, R32, R38 ;  /* 0x000000201d207223 */ /* 0x000fe40000010026 */
[----:B------:R-:W-:Y:S01]  /*3080*/  FFMA.FTZ R33, R36, R33, R37 ;  /* 0x0000002124217223 */ /* 0x000fe20000010025 */
[----:B------:R-:W-:-:S05]  /*3090*/  LEA.HI.X R35, R30, UR11, R35, 0x2, P5 ;  /* 0x0000000b1e237c11 */ /* 0x000fca000a8f1423 */
[----:B------:R3:W-:Y:S02]  /*30a0*/  STG.E.64 desc[UR6][R34.64], R32 ;  /* 0x0000002022007986 */ /* 0x0007e4000c101b06 */
.L_x_4113:
[----:B------:R-:W-:Y:S05]  /*30b0*/  BSYNC.RECONVERGENT B1 ;  /* 0x0000000000017941 */ /* 0x000fea0003800200 */
.L_x_4112:
[----:B------:R-:W-:Y:S04]  /*30c0*/  BSSY.RECONVERGENT B1, `(.L_x_4114) ;  /* 0x0000013000017945 */ /* 0x000fe80003800200 */
[----:B------:R-:W-:Y:S05]  /*30d0*/  @P1 BRA `(.L_x_4115) ;  /* 0x0000000000441947 */ /* 0x000fea0003800000 */
[----:B------:R-:W4:Y:S01]  /*30e0*/  LDCU.64 UR4, c[0x0][0x3e0] ;  /* 0x00007c00ff0477ac */ /* 0x000f220008000a00 */
[----:B------:R-:W-:Y:S01]  /*30f0*/  MOV R30, R114 ;  /* 0x00000072001e7202 */ /* 0x000fe20000000f00 */
[C---:B0123--:R-:W-:Y:S01]  /*3100*/  FADD.FTZ R33, -R26.reuse, R70 ;  /* 0x000000461a217221 */ /* 0x04ffe20000010100 */
[----:B------:R-:W-:Y:S01]  /*3110*/  MOV R31, R63 ;  /* 0x0000003f001f7202 */ /* 0x000fe20000000f00 */
[----:B------:R-:W0:Y:S01]  /*3120*/  LDCU.64 UR10, c[0x0][0x380] ;  /* 0x00007000ff0a77ac */ /* 0x000e220008000a00 */
[----:B------:R-:W-:Y:S01]  /*3130*/  FADD.FTZ R71, -R26, R71 ;  /* 0x000000471a477221 */ /* 0x000fe20000010100 */
[----:B------:R-:W-:-:S04]  /*3140*/  FMUL.FTZ R33, R33, R28 ;  /* 0x0000001c21217220 */ /* 0x000fc80000410000 */
[----:B------:R-:W-:Y:S01]  /*3150*/  FFMA.FTZ R34, R29, R33, R38 ;  /* 0x000000211d227223 */ /* 0x000fe20000010026 */
[----:B----4-:R-:W-:Y:S02]  /*3160*/  IMAD R35, R57, UR4, RZ ;  /* 0x0000000439237c24 */ /* 0x010fe4000f8e02ff */
        /* <DEDUP_REMOVED lines=8> */
.L_x_4115:
[----:B------:R-:W-:Y:S05]  /*31f0*/  BSYNC.RECONVERGENT B1 ;  /* 0x0000000000017941 */ /* 0x000fea0003800200 */
.L_x_4114:
[----:B------:R-:W-:Y:S04]  /*3200*/  BSSY.RECONVERGENT B1, `(.L_x_4116) ;  /* 0x0000013000017945 */ /* 0x000fe80003800200 */
[----:B------:R-:W-:Y:S05]  /*3210*/  @P2 BRA `(.L_x_4117) ;  /* 0x0000000000442947 */ /* 0x000fea0003800000 */
[----:B------:R-:W5:Y:S01]  /*3220*/  LDCU.64 UR4, c[0x0][0x3e0] ;  /* 0x00007c00ff0477ac */ /* 0x000f620008000a00 */
[----:B------:R-:W-:Y:S01]  /*3230*/  MOV R30, R114 ;  /* 0x00000072001e7202 */ /* 0x000fe20000000f00 */
[C---:B01234-:R-:W-:Y:S01]  /*3240*/  FADD.FTZ R33, -R26.reuse, R72 ;  /* 0x000000481a217221 */ /* 0x05ffe20000010100 */
[----:B------:R-:W-:Y:S01]  /*3250*/  MOV R31, R63 ;  /* 0x0000003f001f7202 */ /* 0x000fe20000000f00 */
[----:B------:R-:W0:Y:S01]  /*3260*/  LDCU.64 UR10, c[0x0][0x380] ;  /* 0x00007000ff0a77ac */ /* 0x000e220008000a00 */
[----:B------:R-:W-:Y:S01]  /*3270*/  FADD.FTZ R73, -R26, R73 ;  /* 0x000000491a497221 */ /* 0x000fe20000010100 */
[----:B------:R-:W-:-:S04]  /*3280*/  FMUL.FTZ R33, R33, R28 ;  /* 0x0000001c21217220 */ /* 0x000fc80000410000 */
[----:B------:R-:W-:Y:S01]  /*3290*/  FFMA.FTZ R34, R29, R33, R38 ;  /* 0x000000211d227223 */ /* 0x000fe20000010026 */
[----:B-----5:R-:W-:Y:S02]  /*32a0*/  IMAD R32, R59, UR4, RZ ;  /* 0x000000043b207c24 */ /* 0x020fe4000f8e02ff */
        /* <DEDUP_REMOVED lines=8> */
.L_x_4117:
[----:B------:R-:W-:Y:S05]  /*3330*/  BSYNC.RECONVERGENT B1 ;  /* 0x0000000000017941 */ /* 0x000fea0003800200 */
.L_x_4116:
        /* <DEDUP_REMOVED lines=12> */
[C---:B01234-:R-:W-:Y:S01]  /*3400*/  FADD.FTZ R33, -R26.reuse, R74 ;  /* 0x0000004a1a217221 */ /* 0x05ffe20000010100 */
[----:B------:R-:W-:Y:S01]  /*3410*/  MOV R31, R63 ;  /* 0x0000003f001f7202 */ /* 0x000fe20000000f00 */
[----:B------:R-:W0:Y:S01]  /*3420*/  LDCU.64 UR10, c[0x0][0x380] ;  /* 0x00007000ff0a77ac */ /* 0x000e220008000a00 */
[----:B------:R-:W-:Y:S01]  /*3430*/  FADD.FTZ R75, -R26, R75 ;  /* 0x0000004b1a4b7221 */ /* 0x000fe20000010100 */
        /* <DEDUP_REMOVED lines=10> */
[----:B------:R0:W-:Y:S02]  /*34e0*/  STG.E.64 desc[UR6][R32.64], R74 ;  /* 0x0000004a20007986 */ /* 0x0001e4000c101b06 */
.L_x_4119:
[----:B------:R-:W-:Y:S05]  /*34f0*/  BSYNC.RECONVERGENT B1 ;  /* 0x0000000000017941 */ /* 0x000fea0003800200 */
.L_x_4118:
        /* <DEDUP_REMOVED lines=19> */
.L_x_4121:
[----:B------:R-:W-:Y:S05]  /*3630*/  BSYNC.RECONVERGENT B1 ;  /* 0x0000000000017941 */ /* 0x000fea0003800200 */
.L_x_4120:
        /* <DEDUP_REMOVED lines=19> */
.L_x_4123:
[----:B------:R-:W-:Y:S05]  /*3770*/  BSYNC.RECONVERGENT B1 ;  /* 0x0000000000017941 */ /* 0x000fea0003800200 */
.L_x_4122:
        /* <DEDUP_REMOVED lines=19> */
.L_x_4125:
[----:B------:R-:W-:Y:S05]  /*38b0*/  BSYNC.RECONVERGENT B1 ;  /* 0x0000000000017941 */ /* 0x000fea0003800200 */
.L_x_4124:
        /* <DEDUP_REMOVED lines=29> */
.L_x_4127:
[----:B------:R-:W-:Y:S05]  /*3a90*/  BSYNC.RECONVERGENT B1 ;  /* 0x0000000000017941 */ /* 0x000fea0003800200 */
.L_x_4126:
        /* <DEDUP_REMOVED lines=19> */
.L_x_4129:
[----:B------:R-:W-:Y:S05]  /*3bd0*/  BSYNC.RECONVERGENT B1 ;  /* 0x0000000000017941 */ /* 0x000fea0003800200 */
.L_x_4128:
        /* <DEDUP_REMOVED lines=19> */
.L_x_4131:
[----:B------:R-:W-:Y:S05]  /*3d10*/  BSYNC.RECONVERGENT B1 ;  /* 0x0000000000017941 */ /* 0x000fea0003800200 */
.L_x_4130:
[----:B------:R-:W-:Y:S04]  /*3d20*/  BSSY.RECONVERGENT B1, `(.L_x_4132) ;  /* 0x0000013000017945 */ /* 0x000fe80003800200 */
[----:B------:R-:W-:Y:S05]  /*3d30*/  @P2 BRA `(.L_x_4133) ;  /* 0x0000000000442947 */ /* 0x000fea0003800000 */
[----:B------:R-:W5:Y:S01]  /*3d40*/  LDCU.64 UR4, c[0x0][0x3e0] ;  /* 0x00007c00ff0477ac */ /* 0x000f620008000a00 */
[----:B0-----:R-:W-:Y:S01]  /*3d50*/  MOV R30, R114 ;  /* 0x00000072001e7202 */ /* 0x001fe20000000f00 */
[C---:B-1234-:R-:W-:Y:S01]  /*3d60*/  FADD.FTZ R35, -R26.reuse, R90 ;  /* 0x0000005a1a237221 */ /* 0x05efe20000010100 */
        /* <DEDUP_REMOVED lines=14> */
.L_x_4133:
[----:B------:R-:W-:Y:S05]  /*3e50*/  BSYNC.RECONVERGENT B1 ;  /* 0x0000000000017941 */ /* 0x000fea0003800200 */
.L_x_4132:
        /* <DEDUP_REMOVED lines=19> */
.L_x_4135:
[----:B------:R-:W-:Y:S05]  /*3f90*/  BSYNC.RECONVERGENT B1 ;  /* 0x0000000000017941 */ /* 0x000fea0003800200 */
.L_x_4134:
[----:B------:R-:W-:Y:S05]  /*3fa0*/  @P4 BRA `(.L_x_4136) ;  /* 0x0000002000344947 */ /* 0x000fea0003800000 */
[----:B------:R-:W5:Y:S01]  /*3fb0*/  LDCU.64 UR4, c[0x0][0x3e0] ;  /* 0x00007c00ff0477ac */ /* 0x000f620008000a00 */
[----:B------:R-:W-:Y:S01]  /*3fc0*/  MOV R62, R114 ;  /* 0x00000072003e7202 */ /* 0x000fe20000000f00 */
[C---:B0-----:R-:W-:Y:S01]  /*3fd0*/  FADD.FTZ R31, -R26.reuse, R94 ;  /* 0x0000005e1a1f7221 */ /* 0x041fe20000010100 */
[----:B------:R-:W-:Y:S01]  /*3fe0*/  FADD.FTZ R95, -R26, R95 ;  /* 0x0000005f1a5f7221 */ /* 0x000fe20000010100 */
[----:B------:R-:W0:Y:S02]  /*3ff0*/  LDCU.64 UR8, c[0x0][0x380] ;  /* 0x00007000ff0877ac */ /* 0x000e240008000a00 */
[-C--:B------:R-:W-:Y:S01]  /*4000*/  FMUL.FTZ R31, R31, R28.reuse ;  /* 0x0000001c1f1f7220 */ /* 0x080fe20000410000 */
[----:B------:R-:W-:-:S03]  /*4010*/  FMUL.FTZ R95, R95, R28 ;  /* 0x0000001c5f5f7220 */ /* 0x000fc60000410000 */
[----:B------:R-:W-:Y:S01]  /*4020*/  FFMA.FTZ R94, R29, R31, R38 ;  /* 0x0000001f1d5e7223 */ /* 0x000fe20000010026 */
[----:B------:R-:W-:Y:S01]  /*4030*/  FFMA.FTZ R95, R36, R95, R37 ;  /* 0x0000005f245f7223 */ /* 0x000fe20000010025 */
[----:B-----5:R-:W-:Y:S02]  /*4040*/  IMAD R30, R113, UR4, RZ ;  /* 0x00000004711e7c24 */ /* 0x020fe4000f8e02ff */
[----:B------:R-:W-:-:S04]  /*4050*/  IMAD.WIDE.U32 R62, R25, UR4, R62 ;  /* 0x00000004193e7c25 */ /* 0x000fc8000f8e003e */
[----:B-1234-:R-:W-:Y:S01]  /*4060*/  IMAD R33, R25, UR5, R30 ;  /* 0x0000000519217c24 */ /* 0x01efe2000f8e021e */
[----:B0-----:R-:W-:-:S04]  /*4070*/  LEA R30, P1, R62, UR8, 0x2 ;  /* 0x000000083e1e7c11 */ /* 0x001fc8000f8210ff */
[----:B------:R-:W-:-:S04]  /*4080*/  IADD3 R33, PT, PT, R63, R33, RZ ;  /* 0x000000213f217210 */ /* 0x000fc80007ffe0ff */
[----:B------:R-:W-:-:S05]  /*4090*/  LEA.HI.X R31, R62, UR9, R33, 0x2, P1 ;  /* 0x000000093e1f7c11 */ /* 0x000fca00088f1421 */
[----:B------:R0:W-:Y:S01]  /*40a0*/  STG.E.64 desc[UR6][R30.64], R94 ;  /* 0x0000005e1e007986 */ /* 0x0001e2000c101b06 */
[----:B------:R-:W-:Y:S05]  /*40b0*/  BRA `(.L_x_4136) ;  /* 0x0000001c00f07947 */ /* 0x000fea0003800000 */
.L_x_4105:
[----:B------:R-:W0:Y:S01]  /*40c0*/  LDCU.64 UR10, c[0x0][0x3e8] ;  /* 0x00007d00ff0a77ac */ /* 0x000e220008000a00 */
[----:B------:R-:W-:Y:S01]  /*40d0*/  BSSY.RECONVERGENT B1, `(.L_x_4137) ;  /* 0x0000021000017945 */ /* 0x000fe20003800200 */
[----:B0-----:R-:W-:Y:S02]  /*40e0*/  ISETP.GE.U32.AND P3, PT, R10, UR10, PT ;  /* 0x0000000a0a007c0c */ /* 0x001fe4000bf66070 */
[----:B------:R-:W-:Y:S02]  /*40f0*/  ISETP.GE.U32.AND P5, PT, R12, UR10, PT ;  /* 0x0000000a0c007c0c */ /* 0x000fe4000bfa6070 */
        /* <DEDUP_REMOVED lines=30> */
.L_x_4138:
[----:B------:R-:W-:Y:S05]  /*42e0*/  BSYNC.RECONVERGENT B1 ;  /* 0x0000000000017941 */ /* 0x000fea0003800200 */
.L_x_4137:
[----:B------:R-:W-:Y:S04]  /*42f0*/  BSSY.RECONVERGENT B1, `(.L_x_4139) ;  /* 0x000001d000017945 */ /* 0x000fe80003800200 */
[----:B------:R-:W-:Y:S05]  /*4300*/  @P3 BRA `(.L_x_4140) ;  /* 0x00000000006c3947 */ /* 0x000fea0003800000 */
[C---:B0-----:R-:W-:Y:S01]  /*4310*/  FADD.FTZ R31, -R26.reuse, R64 ;  /* 0x000000401a1f7221 */ /* 0x041fe20000010100 */
        /* <DEDUP_REMOVED lines=26> */
.L_x_4140:
[----:B------:R-:W-:Y:S05]  /*44c0*/  BSYNC.RECONVERGENT B1 ;  /* 0x0000000000017941 */ /* 0x000fea0003800200 */
.L_x_4139:
        /* <DEDUP_REMOVED lines=10> */
[C---:B01----:R-:W-:Y:S01]  /*4570*/  FADD.FTZ R31, -R26.reuse, R66 ;  /* 0x000000421a1f7221 */ /* 0x043fe20000010100 */
        /* <DEDUP_REMOVED lines=26> */
.L_x_4142:
[----:B------:R-:W-:Y:S05]  /*4720*/  BSYNC.RECONVERGENT B1 ;  /* 0x0000000000017941 */ /* 0x000fea0003800200 */
.L_x_4141:
[----:B------:R-:W-:Y:S04]  /*4730*/  BSSY.RECONVERGENT B1, `(.L_x_4143) ;  /* 0x000001d000017945 */ /* 0x000fe80003800200 */
[----:B------:R-:W-:Y:S05]  /*4740*/  @P2 BRA `(.L_x_4144) ;  /* 0x00000000006c2947 */ /* 0x000fea0003800000 */
[C---:B012---:R-:W-:Y:S01]  /*4750*/  FADD.FTZ R31, -R26.reuse, R68 ;  /* 0x000000441a1f7221 */ /* 0x047fe20000010100 */
        /* <DEDUP_REMOVED lines=26> */
.L_x_4144:
[----:B------:R-:W-:Y:S05]  /*4900*/  BSYNC.RECONVERGENT B1 ;  /* 0x0000000000017941 */ /* 0x000fea0003800200 */
.L_x_4143:
[----:B------:R-:W-:Y:S04]  /*4910*/  BSSY.RECONVERGENT B1, `(.L_x_4145) ;  /* 0x000001d000017945 */ /* 0x000fe80003800200 */
[----:B------:R-:W-:Y:S05]  /*4920*/  @P1 BRA `(.L_x_4146) ;  /* 0x00000000006c1947 */ /* 0x000fea0003800000 */
[C---:B0123--:R-:W-:Y:S01]  /*4930*/  FADD.FTZ R31, -R26.reuse, R70 ;  /* 0x000000461a1f7221 */ /* 0x04ffe20000010100 */
        /* <DEDUP_REMOVED lines=26> */
.L_x_4146:
[----:B------:R-:W-:Y:S05]  /*4ae0*/  BSYNC.RECONVERGENT B1 ;  /* 0x0000000000017941 */ /* 0x000fea0003800200 */
.L_x_4145:
[----:B------:R-:W-:Y:S04]  /*4af0*/  BSSY.RECONVERGENT B1, `(.L_x_4147) ;  /* 0x000001d000017945 */ /* 0x000fe80003800200 */
[----:B------:R-:W-:Y:S05]  /*4b00*/  @P6 BRA `(.L_x_4148) ;  /* 0x00000000006c6947 */ /* 0x000fea0003800000 */
[C---:B01234-:R-:W-:Y:S01]  /*4b10*/  FADD.FTZ R31, -R26.reuse, R72 ;  /* 0x000000481a1f7221 */ /* 0x05ffe20000010100 */
        /* <DEDUP_REMOVED lines=26> */
.L_x_4148:
[----:B------:R-:W-:Y:S05]  /*4cc0*/  BSYNC.RECONVERGENT B1 ;  /* 0x0000000000017941 */ /* 0x000fea0003800200 */
.L_x_4147:
        /* <DEDUP_REMOVED lines=37> */
.L_x_4150:
[----:B------:R-:W-:Y:S05]  /*4f20*/  BSYNC.RECONVERGENT B1 ;  /* 0x0000000000017941 */ /* 0x000fea0003800200 */
.L_x_4149:
        /* <DEDUP_REMOVED lines=29> */
.L_x_4152:
[----:B------:R-:W-:Y:S05]  /*5100*/  BSYNC.RECONVERGENT B1 ;  /* 0x0000000000017941 */ /* 0x000fea0003800200 */
.L_x_4151:
[----:B------:R-:W-:Y:S04]  /*5110*/  BSSY.RECONVERGENT B1, `(.L_x_4153) ;  /* 0x000001d000017945 */ /* 0x000fe80003800200 */
[----:B------:R-:W-:Y:S05]  /*5120*/  @P5 BRA `(.L_x_4154) ;  /* 0x00000000006c5947 */ /* 0x000fea0003800000 */
[C---:B01234-:R-:W-:Y:S01]  /*5130*/  FADD.FTZ R31, -R26.reuse, R78 ;  /* 0x0000004e1a1f7221 */ /* 0x05ffe20000010100 */
[----:B------:R-:W-:Y:S01]  /*5140*/  FADD.FTZ R79, -R26, R79 ;  /* 0x0000004f1a4f7221 */ /* 0x000fe20000010100 */
        /* <DEDUP_REMOVED lines=25> */
.L_x_4154:
[----:B------:R-:W-:Y:S05]  /*52e0*/  BSYNC.RECONVERGENT B1 ;  /* 0x0000000000017941 */ /* 0x000fea0003800200 */
.L_x_4153:
        /* <DEDUP_REMOVED lines=29> */
.L_x_4156:
[----:B------:R-:W-:Y:S05]  /*54c0*/  BSYNC.RECONVERGENT B1 ;  /* 0x0000000000017941 */ /* 0x000fea0003800200 */
.L_x_4155:
        /* <DEDUP_REMOVED lines=39> */
.L_x_4158:
[----:B------:R-:W-:Y:S05]  /*5740*/  BSYNC.RECONVERGENT B1 ;  /* 0x0000000000017941 */ /* 0x000fea0003800200 */
.L_x_4157:
        /* <DEDUP_REMOVED lines=29> */
.L_x_4160:
[----:B------:R-:W-:Y:S05]  /*5920*/  BSYNC.RECONVERGENT B1 ;  /* 0x0000000000017941 */ /* 0x000fea0003800200 */
.L_x_4159:
        /* <DEDUP_REMOVED lines=29> */
.L_x_4162:
[----:B------:R-:W-:Y:S05]  /*5b00*/  BSYNC.RECONVERGENT B1 ;  /* 0x0000000000017941 */ /* 0x000fea0003800200 */
.L_x_4161:
        /* <DEDUP_REMOVED lines=29> */
.L_x_4164:
[----:B------:R-:W-:Y:S05]  /*5ce0*/  BSYNC.RECONVERGENT B1 ;  /* 0x0000000000017941 */ /* 0x000fea0003800200 */
.L_x_4163:
        /* <DEDUP_REMOVED lines=29> */
.L_x_4166:
[----:B------:R-:W-:Y:S05]  /*5ec0*/  BSYNC.RECONVERGENT B1 ;  /* 0x0000000000017941 */ /* 0x000fea0003800200 */
.L_x_4165:
[----:B------:R-:W-:Y:S05]  /*5ed0*/  @P6 BRA `(.L_x_4136) ;  /* 0x0000000000686947 */ /* 0x000fea0003800000 */
[C---:B01234-:R-:W-:Y:S01]  /*5ee0*/  FADD.FTZ R31, -R26.reuse, R94 ;  /* 0x0000005e1a1f7221 */ /* 0x05ffe20000010100 */
        /* <DEDUP_REMOVED lines=25> */
.L_x_4136:
[----:B------:R-:W-:Y:S05]  /*6080*/  BSYNC.RECONVERGENT B0 ;  /* 0x0000000000007941 */ /* 0x000fea0003800200 */
.L_x_4104:
        /* <DEDUP_REMOVED lines=8> */
.L_x_4168:
        /* <DEDUP_REMOVED lines=15> */
.L_x_4945:


//--------------------- .text._Z35group_norm_nhwc_fwd_one_pass_kernelI11Fp32IOBf16WLi256ELi128ELi512EEv26Group_norm_nhwc_fwd_params --------------------------
	.section	.text._Z35group_norm_nhwc_fwd_one_pass_kernelI11Fp32IOBf16WLi256ELi128ELi512EEv26Group_norm_nhwc_fwd_params,"ax",@progbits
	.align	128
        .global         _Z35group_norm_nhwc_fwd_one_pass_kernelI11Fp32IOBf16WLi256ELi128ELi512EEv26Group_norm_nhwc_fwd_params
        .type           _Z35group_norm_nhwc_fwd_one_pass_kernelI11Fp32IOBf16WLi256ELi128ELi512EEv26Group_norm_nhwc_fwd_params,@function
        .size           _Z35group_norm_nhwc_fwd_one_pass_kernelI11Fp32IOBf16WLi256ELi128ELi512EEv26Group_norm_nhwc_fwd_params,(.L_x_4946 - _Z35group_norm_nhwc_fwd_one_pass_kernelI11Fp32IOBf16WLi256ELi128ELi512EEv26Group_norm_nhwc_fwd_params)
        .other          _Z35group_norm_nhwc_fwd_one_pass_kernelI11Fp32IOBf16WLi256ELi128ELi512EEv26Group_norm_nhwc_fwd_params,@"STO_CUDA_ENTRY STV_DEFAULT"
_Z35group_norm_nhwc_fwd_one_pass_kernelI11Fp32IOBf16WLi256ELi128ELi512EEv26Group_norm_nhwc_fwd_params:
.text._Z35group_norm_nhwc_fwd_one_pass_kernelI11Fp32IOBf16WLi256ELi128ELi512EEv26Group_norm_nhwc_fwd_params:
        /* <DEDUP_REMOVED lines=33> */
.L_x_4308:
[----:B0-----:R-:W0:Y:S01]  /*0210*/  LDC R29, c[0x0][0x3f8] ;  /* 0x0000fe00ff1d7b82 */ /* 0x001e220000000800 */
[----:B-1----:R-:W1:Y:S01]  /*0220*/  LDCU UR8, c[0x0][0x404] ;  /* 0x00008080ff0877ac */ /* 0x002e620008000800 */
[----:B------:R-:W-:Y:S02]  /*0230*/  SHF.R.U32.HI R39, RZ, 0x6, R17 ;  /* 0x00000006ff277819 */ /* 0x000fe40000011611 */
[----:B------:R-:W-:Y:S01]  /*0240*/  SHF.L.U32 R110, R17, 0x1, RZ ;  /* 0x00000001116e7819 */ /* 0x000fe200000006ff */
[----:B--2---:R-:W2:Y:S02]  /*0250*/  LDCU.64 UR4, c[0x0][0x3e8] ;  /* 0x00007d00ff0477ac */ /* 0x004ea40008000a00 */
[----:B-1----:R-:W-:Y:S01]  /*0260*/  IMAD R39, R106, UR8, R39 ;  /* 0x000000086a277c24 */ /* 0x002fe2000f8e0227 */
[----:B------:R-:W1:Y:S01]  /*0270*/  LDCU.64 UR8, c[0x0][0x3f0] ;  /* 0x00007e00ff0877ac */ /* 0x000e620008000a00 */
[----:B0-----:R-:W-:-:S03]  /*0280*/  IABS R21, R29 ;  /* 0x0000001d00157213 */ /* 0x001fc60000000000 */
[C---:B--2---:R-:W-:Y:S01]  /*0290*/  ISETP.GE.U32.AND P2, PT, R39.reuse, UR4, PT ;  /* 0x0000000427007c0c */ /* 0x044fe2000bf46070 */
[----:B------:R-:W0:Y:S01]  /*02a0*/  I2F.RP R20, R21 ;  /* 0x0000001500147306 */ /* 0x000e220000209400 */
[C---:B---34-:R-:W-:Y:S02]  /*02b0*/  IADD3 R27, PT, PT, R39.reuse, 0x10, RZ ;  /* 0x00000010271b7810 */ /* 0x058fe40007ffe0ff */
[----:B------:R-:W-:Y:S02]  /*02c0*/  IADD3 R31, PT, PT, R39, 0x28, RZ ;  /* 0x00000028271f7810 */ /* 0x000fe40007ffe0ff */
[----:B------:R-:W-:Y:S02]  /*02d0*/  SHF.R.S32.HI R33, RZ, 0x1f, R27 ;  /* 0x0000001fff217819 */ /* 0x000fe4000001141b */
[----:B------:R-:W-:Y:S01]  /*02e0*/  ISETP.GE.U32.AND P6, PT, R31, UR4, PT ;  /* 0x000000041f007c0c */ /* 0x000fe2000bfc6070 */
[----:B0-----:R-:W0:Y:S02]  /*02f0*/  MUFU.RCP R20, R20 ;  /* 0x0000001400147308 */ /* 0x001e240000001000 */
[----:B0-----:R-:W-:-:S06]  /*0300*/  IADD3 R18, PT, PT, R20, 0xffffffe, RZ ;  /* 0x0ffffffe14127810 */ /* 0x001fcc0007ffe0ff */
[----:B------:R0:W2:Y:S02]  /*0310*/  F2I.FTZ.U32.TRUNC.NTZ R19, R18 ;  /* 0x0000001200137305 */ /* 0x0000a4000021f000 */
[----:B0-----:R-:W-:Y:S02]  /*0320*/  MOV R18, RZ ;  /* 0x000000ff00127202 */ /* 0x001fe40000000f00 */
[----:B--2---:R-:W-:-:S05]  /*0330*/  IADD3 R22, PT, PT, RZ, -R19, RZ ;  /* 0x80000013ff167210 */ /* 0x004fca0007ffe0ff */
[----:B------:R-:W-:Y:S01]  /*0340*/  IMAD R23, R22, R21, RZ ;  /* 0x0000001516177224 */ /* 0x000fe200078e02ff */
[----:B------:R-:W-:-:S03]  /*0350*/  IABS R22, R12 ;  /* 0x0000000c00167213 */ /* 0x000fc60000000000 */
[----:B------:R-:W-:Y:S01]  /*0360*/  IMAD.HI.U32 R19, R19, R23, R18 ;  /* 0x0000001713137227 */ /* 0x000fe200078e0012 */
[----:B------:R-:W-:Y:S02]  /*0370*/  LOP3.LUT R18, R12, R29, RZ, 0x3c, !PT ;  /* 0x0000001d0c127212 */ /* 0x000fe400078e3cff */
[----:B------:R-:W-:Y:S02]  /*0380*/  IADD3 R23, PT, PT, R39, 0x8, RZ ;  /* 0x0000000827177810 */ /* 0x000fe40007ffe0ff */
[----:B------:R-:W-:Y:S01]  /*0390*/  ISETP.GE.AND P4, PT, R18, RZ, PT ;  /* 0x000000ff1200720c */ /* 0x000fe20003f86270 */
[----:B------:R-:W-:Y:S01]  /*03a0*/  IMAD.HI.U32 R19, R19, R22, RZ ;  /* 0x0000001613137227 */ /* 0x000fe200078e00ff */
[----:B------:R-:W-:-:S04]  /*03b0*/  SHF.R.S32.HI R25, RZ, 0x1f, R23 ;  /* 0x0000001fff197819 */ /* 0x000fc80000011417 */
[----:B------:R-:W-:-:S05]  /*03c0*/  IADD3 R20, PT, PT, -R19, RZ, RZ ;  /* 0x000000ff13147210 */ /* 0x000fca0007ffe1ff */
[----:B------:R-:W-:-:S05]  /*03d0*/  IMAD R20, R21, R20, R22 ;  /* 0x0000001415147224 */ /* 0x000fca00078e0216 */
[----:B------:R-:W-:-:S13]  /*03e0*/  ISETP.GT.U32.AND P1, PT, R21, R20, PT ;  /* 0x000000141500720c */ /* 0x000fda0003f24070 */
[-C--:B------:R-:W-:Y:S02]  /*03f0*/  @!P1 IADD3 R20, PT, PT, R20, -R21.reuse, RZ ;  /* 0x8000001514149210 */ /* 0x080fe40007ffe0ff */
[----:B------:R-:W-:Y:S02]  /*0400*/  @!P1 IADD3 R19, PT, PT, R19, 0x1, RZ ;  /* 0x0000000113139810 */ /* 0x000fe40007ffe0ff */
[----:B------:R-:W-:Y:S02]  /*0410*/  ISETP.GE.U32.AND P3, PT, R20, R21, PT ;  /* 0x000000151400720c */ /* 0x000fe40003f66070 */
[----:B------:R-:W-:Y:S02]  /*0420*/  SHF.R.S32.HI R21, RZ, 0x1f, R39 ;  /* 0x0000001fff157819 */ /* 0x000fe40000011427 */
[----:B------:R-:W-:Y:S02]  /*0430*/  ISETP.NE.AND P1, PT, R29, RZ, PT ;  /* 0x000000ff1d00720c */ /* 0x000fe40003f25270 */
[----:B------:R-:W-:-:S07]  /*0440*/  ISETP.GE.AND.EX P2, PT, R21, UR5, PT, P2 ;  /* 0x0000000515007c0c */ /* 0x000fce000bf46320 */
[----:B------:R-:W-:Y:S02]  /*0450*/  @P3 IADD3 R19, PT, PT, R19, 0x1, RZ ;  /* 0x0000000113133810 */ /* 0x000fe40007ffe0ff */
[----:B------:R-:W-:Y:S02]  /*0460*/  ISETP.GE.U32.AND P3, PT, R23, UR4, PT ;  /* 0x0000000417007c0c */ /* 0x000fe4000bf66070 */
[----:B------:R-:W-:Y:S02]  /*0470*/  @!P4 IADD3 R19, PT, PT, -R19, RZ, RZ ;  /* 0x000000ff1313c210 */ /* 0x000fe40007ffe1ff */
[----:B------:R-:W-:Y:S01]  /*0480*/  ISETP.GE.AND.EX P3, PT, R25, UR5, PT, P3 ;  /* 0x0000000519007c0c */ /* 0x000fe2000bf66330 */
[----:B------:R-:W0:Y:S01]  /*0490*/  @!P2 LDC.64 R36, c[0x0][0x3e0] ;  /* 0x0000f800ff24ab82 */ /* 0x000e220000000a00 */
[----:B------:R-:W-:Y:S02]  /*04a0*/  @!P1 LOP3.LUT R19, RZ, R29, RZ, 0x33, !PT ;  /* 0x0000001dff139212 */ /* 0x000fe400078e33ff */
[----:B------:R-:W-:-:S02]  /*04b0*/  ISETP.GE.U32.AND P1, PT, R27, UR4, PT ;  /* 0x000000041b007c0c */ /* 0x000fc4000bf26070 */
[----:B------:R-:W-:Y:S02]  /*04c0*/  IADD3 R107, PT, PT, -R19, RZ, RZ ;  /* 0x000000ff136b7210 */ /* 0x000fe40007ffe1ff */
[----:B------:R-:W-:Y:S01]  /*04d0*/  ISETP.GE.AND.EX P1, PT, R33, UR5, PT, P1 ;  /* 0x0000000521007c0c */ /* 0x000fe2000bf26310 */
[----:B------:R-:W2:Y:S01]  /*04e0*/  @!P2 LDC.64 R42, c[0x0][0x390] ;  /* 0x0000e400ff2aab82 */ /* 0x000ea20000000a00 */
[----:B------:R-:W-:Y:S01]  /*04f0*/  SHF.R.S32.HI R18, RZ, 0x1f, R19 ;  /* 0x0000001fff127819 */ /* 0x000fe20000011413 */
[----:B------:R-:W-:Y:S01]  /*0500*/  IMAD R107, R29, R107, R12 ;  /* 0x0000006b1d6b7224 */ /* 0x000fe200078e020c */
[----:B------:R-:W-:-:S03]  /*0510*/  IADD3 R29, PT, PT, R39, 0x18, RZ ;  /* 0x00000018271d7810 */ /* 0x000fc60007ffe0ff */
[----:B-1----:R-:W-:Y:S01]  /*0520*/  IMAD R18, R18, UR8, RZ ;  /* 0x0000000812127c24 */ /* 0x002fe2000f8e02ff */
[----:B------:R-:W-:Y:S01]  /*0530*/  SHF.L.U32 R107, R107, 0x7, RZ ;  /* 0x000000076b6b7819 */ /* 0x000fe200000006ff */
[----:B------:R-:W1:Y:S01]  /*0540*/  @!P3 LDC.64 R40, c[0x0][0x3e0] ;  /* 0x0000f800ff28bb82 */ /* 0x000e620000000a00 */
[----:B------:R-:W-:Y:S01]  /*0550*/  ISETP.GE.U32.AND P4, PT, R29, UR4, PT ;  /* 0x000000041d007c0c */ /* 0x000fe2000bf86070 */
[----:B------:R-:W-:Y:S01]  /*0560*/  IMAD R113, R19, UR9, R18 ;  /* 0x0000000913717c24 */ /* 0x000fe2000f8e0212 */
[----:B------:R-:W-:Y:S02]  /*0570*/  LOP3.LUT R110, R107, 0x7e, R110, 0xf8, !PT ;  /* 0x0000007e6b6e7812 */ /* 0x000fe400078ef86e */
[----:B------:R-:W-:Y:S02]  /*0580*/  SHF.R.S32.HI R111, RZ, 0x1f, R107 ;  /* 0x0000001fff6f7819 */ /* 0x000fe4000001146b */
[----:B------:R-:W-:Y:S01]  /*0590*/  SHF.R.S32.HI R35, RZ, 0x1f, R29 ;  /* 0x0000001fff237819 */ /* 0x000fe2000001141d */
[----:B------:R-:W3:Y:S01]  /*05a0*/  @!P3 LDC.64 R44, c[0x0][0x390] ;  /* 0x0000e400ff2cbb82 */ /* 0x000ee20000000a00 */
[----:B0-----:R-:W-:-:S02]  /*05b0*/  @!P2 IMAD R18, R21, R36, RZ ;  /* 0x000000241512a224 */ /* 0x001fc400078e02ff */
[----:B------:R-:W-:Y:S01]  /*05c0*/  IMAD.WIDE.U32 R110, R19, UR8, R110 ;  /* 0x00000008136e7c25 */ /* 0x000fe2000f8e006e */
[----:B------:R-:W-:-:S03]  /*05d0*/  ISETP.GE.AND.EX P4, PT, R35, UR5, PT, P4 ;  /* 0x0000000523007c0c */ /* 0x000fc6000bf86340 */
[----:B------:R-:W-:Y:S01]  /*05e0*/  @!P2 IMAD R37, R39, R37, R18 ;  /* 0x000000252725a224 */ /* 0x000fe200078e0212 */
[----:B------:R-:W0:Y:S01]  /*05f0*/  @!P1 LDC.64 R46, c[0x0][0x3e0] ;  /* 0x0000f800ff2e9b82 */ /* 0x000e220000000a00 */
[----:B------:R-:W-:Y:S02]  /*0600*/  IADD3 R113, PT, PT, R111, R113, RZ ;  /* 0x000000716f717210 */ /* 0x000fe40007ffe0ff */
[----:B------:R-:W-:Y:S02]  /*0610*/  @!P2 MOV R112, R110 ;  /* 0x0000006e0070a202 */ /* 0x000fe40000000f00 */
[----:B------:R-:W-:Y:S01]  /*0620*/  @!P3 MOV R21, R113 ;  /* 0x000000710015b202 */ /* 0x000fe20000000f00 */
[----:B-1----:R-:W-:Y:S02]  /*0630*/  @!P3 IMAD R20, R25, R40, RZ ;  /* 0x000000281914b224 */ /* 0x002fe400078e02ff */
[----:B------:R-:W1:Y:S01]  /*0640*/  @!P1 LDC.64 R48, c[0x0][0x390] ;  /* 0x0000e400ff309b82 */ /* 0x000e620000000a00 */
[----:B------:R-:W-:-:S04]  /*0650*/  @!P2 IMAD.WIDE.U32 R18, R39, R36, R112 ;  /* 0x000000242712a225 */ /* 0x000fc800078e0070 */
[----:B------:R-:W-:Y:S01]  /*0660*/  @!P3 IMAD R25, R23, R41, R20 ;  /* 0x000000291719b224 */ /* 0x000fe200078e0214 */
[----:B------:R-:W-:Y:S02]  /*0670*/  @!P3 MOV R20, R110 ;  /* 0x0000006e0014b202 */ /* 0x000fe40000000f00 */
[----:B------:R-:W-:Y:S01]  /*0680*/  @!P2 IADD3 R19, PT, PT, R19, R37, RZ ;  /* 0x000000251313a210 */ /* 0x000fe20007ffe0ff */
[----:B------:R-:W4:Y:S01]  /*0690*/  @!P4 LDC.64 R50, c[0x0][0x3e0] ;  /* 0x0000f800ff32cb82 */ /* 0x000f220000000a00 */
[C---:B--2---:R-:W-:Y:S01]  /*06a0*/  @!P2 LEA R22, P5, R18.reuse, R42, 0x2 ;  /* 0x0000002a1216a211 */ /* 0x044fe200078a10ff */
[----:B------:R-:W-:Y:S01]  /*06b0*/  @!P3 IMAD.WIDE.U32 R20, R23, R40, R20 ;  /* 0x000000281714b225 */ /* 0x000fe200078e0014 */
[----:B------:R-:W-:Y:S02]  /*06c0*/  SHF.R.S32.HI R41, RZ, 0x1f, R31 ;  /* 0x0000001fff297819 */ /* 0x000fe4000001141f */
[----:B------:R-:W-:Y:S01]  /*06d0*/  @!P2 LEA.HI.X R23, R18, R43, R19, 0x2, P5 ;  /* 0x0000002b1217a211 */ /* 0x000fe200028f1413 */
[----:B0-----:R-:W-:Y:S01]  /*06e0*/  @!P1 IMAD R26, R33, R46, RZ ;  /* 0x0000002e211a9224 */ /* 0x001fe200078e02ff */
[----:B------:R-:W-:-:S02]  /*06f0*/  @!P3 IADD3 R18, PT, PT, R21, R25, RZ ;  /* 0x000000191512b210 */ /* 0x000fc40007ffe0ff */
[C---:B---3--:R-:W-:Y:S01]  /*0700*/  @!P3 LEA R24, P5, R20.reuse, R44, 0x2 ;  /* 0x0000002c1418b211 */ /* 0x048fe200078a10ff */
[C---:B------:R-:W-:Y:S01]  /*0710*/  @!P1 IMAD R37, R27.reuse, R47, R26 ;  /* 0x0000002f1b259224 */ /* 0x040fe200078e021a */
[----:B------:R-:W-:Y:S02]  /*0720*/  @!P1 MOV R21, R113 ;  /* 0x0000007100159202 */ /* 0x000fe40000000f00 */
[----:B------:R-:W-:Y:S02]  /*0730*/  @!P3 LEA.HI.X R25, R20, R45, R18, 0x2, P5 ;  /* 0x0000002d1419b211 */ /* 0x000fe400028f1412 */
[----:B------:R-:W-:Y:S01]  /*0740*/  @!P1 MOV R20, R110 ;  /* 0x0000006e00149202 */ /* 0x000fe20000000f00 */
[----:B------:R-:W0:Y:S01]  /*0750*/  @!P4 LDC.64 R44, c[0x0][0x390] ;  /* 0x0000e400ff2ccb82 */ /* 0x000e220000000a00 */
[----:B------:R-:W-:Y:S02]  /*0760*/  MOV R19, RZ ;  /* 0x000000ff00137202 */ /* 0x000fe40000000f00 */
[----:B------:R-:W-:Y:S01]  /*0770*/  MOV R18, RZ ;  /* 0x000000ff00127202 */ /* 0x000fe20000000f00 */
[----:B------:R-:W-:Y:S01]  /*0780*/  @!P1 IMAD.WIDE.U32 R20, R27, R46, R20 ;  /* 0x0000002e1b149225 */ /* 0x000fe200078e0014 */
[----:B------:R-:W-:-:S02]  /*0790*/  ISETP.GE.AND.EX P6, PT, R41, UR5, PT, P6 ;  /* 0x0000000529007c0c */ /* 0x000fc4000bfc6360 */
[----:B------:R-:W-:Y:S02]  /*07a0*/  IADD3 R33, PT, PT, R39, 0x30, RZ ;  /* 0x0000003027217810 */ /* 0x000fe40007ffe0ff */
[----:B------:R2:W3:Y:S01]  /*07b0*/  @!P2 LDG.E.64 R18, desc[UR6][R22.64] ;  /* 0x000000061612a981 */ /* 0x0004e2000c1e1b00 */
[----:B------:R-:W-:Y:S01]  /*07c0*/  @!P1 IADD3 R21, PT, PT, R21, R37, RZ ;  /* 0x0000002515159210 */ /* 0x000fe20007ffe0ff */
[----:B----4-:R-:W-:Y:S01]  /*07d0*/  @!P4 IMAD R28, R35, R50, RZ ;  /* 0x00000032231cc224 */ /* 0x010fe200078e02ff */
[----:B------:R-:W-:Y:S02]  /*07e0*/  ISETP.GE.U32.AND P2, PT, R33, UR4, PT ;  /* 0x0000000421007c0c */ /* 0x000fe4000bf46070 */
[----:B------:R-:W-:Y:S01]  /*07f0*/  SHF.R.S32.HI R43, RZ, 0x1f, R33 ;  /* 0x0000001fff2b7819 */ /* 0x000fe20000011421 */
[----:B------:R-:W-:Y:S01]  /*0800*/  @!P4 IMAD R35, R29, R51, R28 ;  /* 0x000000331d23c224 */ /* 0x000fe200078e021c */
[----:B-1----:R-:W-:Y:S02]  /*0810*/  @!P1 LEA R26, P5, R20, R48, 0x2 ;  /* 0x00000030141a9211 */ /* 0x002fe400078a10ff */
[----:B------:R-:W-:Y:S01]  /*0820*/  IADD3 R37, PT, PT, R39, 0x38, RZ ;  /* 0x0000003827257810 */ /* 0x000fe20007ffe0ff */
[----:B------:R-:W1:Y:S01]  /*0830*/  @!P6 LDC.64 R52, c[0x0][0x3e0] ;  /* 0x0000f800ff34eb82 */ /* 0x000e620000000a00 */
[----:B------:R-:W-:-:S02]  /*0840*/  ISETP.GE.AND.EX P2, PT, R43, UR5, PT, P2 ;  /* 0x000000052b007c0c */ /* 0x000fc4000bf46320 */
[----:B------:R-:W-:Y:S02]  /*0850*/  @!P1 LEA.HI.X R27, R20, R49, R21, 0x2, P5 ;  /* 0x00000031141b9211 */ /* 0x000fe400028f1415 */
[----:B------:R-:W-:Y:S02]  /*0860*/  CS2R R20, SRZ ;  /* 0x0000000000147805 */ /* 0x000fe4000001ff00 */
[----:B------:R-:W-:Y:S02]  /*0870*/  ISETP.GE.U32.AND P5, PT, R37, UR4, PT ;  /* 0x0000000425007c0c */ /* 0x000fe4000bfa6070 */
[----:B------:R-:W-:Y:S01]  /*0880*/  SHF.R.S32.HI R47, RZ, 0x1f, R37 ;  /* 0x0000001fff2f7819 */ /* 0x000fe20000011425 */
[----:B------:R-:W4:Y:S01]  /*0890*/  @!P6 LDC.64 R54, c[0x0][0x390] ;  /* 0x0000e400ff36eb82 */ /* 0x000f220000000a00 */
[----:B--2---:R-:W-:Y:S01]  /*08a0*/  @!P4 MOV R22, R110 ;  /* 0x0000006e0016c202 */ /* 0x004fe20000000f00 */
[----:B------:R2:W5:Y:S01]  /*08b0*/  @!P3 LDG.E.64 R20, desc[UR6][R24.64] ;  /* 0x000000061814b981 */ /* 0x000562000c1e1b00 */
[----:B------:R-:W-:-:S02]  /*08c0*/  @!P4 MOV R23, R113 ;  /* 0x000000710017c202 */ /* 0x000fc40000000f00 */
[----:B------:R-:W-:Y:S01]  /*08d0*/  ISETP.GE.AND.EX P5, PT, R47, UR5, PT, P5 ;  /* 0x000000052f007c0c */ /* 0x000fe2000bfa6350 */
[----:B------:R-:W-:Y:S02]  /*08e0*/  @!P4 IMAD.WIDE.U32 R22, R29, R50, R22 ;  /* 0x000000321d16c225 */ /* 0x000fe400078e0016 */
[----:B------:R-:W4:Y:S03]  /*08f0*/  @!P2 LDC.64 R56, c[0x0][0x3e0] ;  /* 0x0000f800ff38ab82 */ /* 0x000f260000000a00 */
[----:B------:R-:W-:Y:S02]  /*0900*/  @!P4 IADD3 R23, PT, PT, R23, R35, RZ ;  /* 0x000000231717c210 */ /* 0x000fe40007ffe0ff */
[----:B0-----:R-:W-:-:S03]  /*0910*/  @!P4 LEA R28, P3, R22, R44, 0x2 ;  /* 0x0000002c161cc211 */ /* 0x001fc600078610ff */
[----:B------:R-:W0:Y:S01]  /*0920*/  @!P2 LDC.64 R58, c[0x0][0x390] ;  /* 0x0000e400ff3aab82 */ /* 0x000e220000000a00 */
[----:B------:R-:W-:Y:S02]  /*0930*/  @!P4 LEA.HI.X R29, R22, R45, R23, 0x2, P3 ;  /* 0x0000002d161dc211 */ /* 0x000fe400018f1417 */
[----:B------:R-:W-:-:S05]  /*0940*/  CS2R R22, SRZ ;  /* 0x0000000000167805 */ /* 0x000fca000001ff00 */
[----:B------:R-:W0:Y:S01]  /*0950*/  @!P5 LDC.64 R60, c[0x0][0x3e0] ;  /* 0x0000f800ff3cdb82 */ /* 0x000e220000000a00 */
[----:B------:R-:W-:Y:S01]  /*0960*/  IADD3 R45, PT, PT, R39, 0x48, RZ ;  /* 0x00000048272d7810 */ /* 0x000fe20007ffe0ff */
[----:B-1----:R-:W-:Y:S01]  /*0970*/  @!P6 IMAD R30, R41, R52, RZ ;  /* 0x00000034291ee224 */ /* 0x002fe200078e02ff */
[----:B------:R-:W-:Y:S01]  /*0980*/  IADD3 R41, PT, PT, R39, 0x40, RZ ;  /* 0x0000004027297810 */ /* 0x000fe20007ffe0ff */
[----:B------:R1:W5:Y:S01]  /*0990*/  @!P1 LDG.E.64 R22, desc[UR6][R26.64] ;  /* 0x000000061a169981 */ /* 0x000362000c1e1b00 */
[----:B------:R-:W-:Y:S02]  /*09a0*/  ISETP.GE.U32.AND P1, PT, R45, UR4, PT ;  /* 0x000000042d007c0c */ /* 0x000fe4000bf26070 */
[----:B------:R-:W-:Y:S02]  /*09b0*/  SHF.R.S32.HI R51, RZ, 0x1f, R45 ;  /* 0x0000001fff337819 */ /* 0x000fe4000001142d */
[----:B--2---:R-:W-:Y:S02]  /*09c0*/  CS2R R24, SRZ ;  /* 0x0000000000187805 */ /* 0x004fe4000001ff00 */
[----:B------:R-:W-:Y:S01]  /*09d0*/  ISETP.GE.U32.AND P3, PT, R41, UR4, PT ;  /* 0x0000000429007c0c */ /* 0x000fe2000bf66070 */
[----:B------:R-:W2:Y:S01]  /*09e0*/  @!P5 LDC.64 R62, c[0x0][0x390] ;  /* 0x0000e400ff3edb82 */ /* 0x000ea20000000a00 */
[----:B------:R-:W-:-:S02]  /*09f0*/  SHF.R.S32.HI R49, RZ, 0x1f, R41 ;  /* 0x0000001fff317819 */ /* 0x000fc40000011429 */
[----:B------:R-:W-:Y:S01]  /*0a00*/  ISETP.GE.AND.EX P1, PT, R51, UR5, PT, P1 ;  /* 0x0000000533007c0c */ /* 0x000fe2000bf26310 */
[----:B------:R-:W-:Y:S01]  /*0a10*/  @!P6 IMAD R53, R31, R53, R30 ;  /* 0x000000351f35e224 */ /* 0x000fe200078e021e */
[----:B-1----:R-:W-:Y:S02]  /*0a20*/  @!P6 MOV R26, R110 ;  /* 0x0000006e001ae202 */ /* 0x002fe40000000f00 */
[-C--:B------:R-:W-:Y:S01]  /*0a30*/  @!P6 MOV R27, R113.reuse ;  /* 0x00000071001be202 */ /* 0x080fe20000000f00 */
[----:B----4-:R-:W-:Y:S01]  /*0a40*/  @!P2 IMAD R30, R43, R56, RZ ;  /* 0x000000382b1ea224 */ /* 0x010fe200078e02ff */
[----:B------:R-:W-:Y:S01]  /*0a50*/  ISETP.GE.AND.EX P3, PT, R49, UR5, PT, P3 ;  /* 0x0000000531007c0c */ /* 0x000fe2000bf66330 */
[----:B------:R0:W4:Y:S01]  /*0a60*/  @!P4 LDG.E.64 R24, desc[UR6][R28.64] ;  /* 0x000000061c18c981 */ /* 0x000122000c1e1b00 */
[----:B------:R-:W-:Y:S01]  /*0a70*/  @!P2 MOV R34, R110 ;  /* 0x0000006e0022a202 */ /* 0x000fe20000000f00 */
[----:B------:R-:W-:Y:S01]  /*0a80*/  @!P6 IMAD.WIDE.U32 R26, R31, R52, R26 ;  /* 0x000000341f1ae225 */ /* 0x000fe200078e001a */
[----:B------:R-:W-:-:S03]  /*0a90*/  @!P2 MOV R35, R113 ;  /* 0x000000710023a202 */ /* 0x000fc60000000f00 */
[----:B------:R-:W-:Y:S01]  /*0aa0*/  @!P2 IMAD R43, R33, R57, R30 ;  /* 0x00000039212ba224 */ /* 0x000fe200078e021e */
[----:B------:R-:W-:Y:S01]  /*0ab0*/  @!P6 IADD3 R27, PT, PT, R27, R53, RZ ;  /* 0x000000351b1be210 */ /* 0x000fe20007ffe0ff */
[----:B------:R-:W-:Y:S01]  /*0ac0*/  @!P2 IMAD.WIDE.U32 R34, R33, R56, R34 ;  /* 0x000000382122a225 */ /* 0x000fe200078e0022 */
[C---:B------:R-:W-:Y:S01]  /*0ad0*/  @!P6 LEA R30, P4, R26.reuse, R54, 0x2 ;  /* 0x000000361a1ee211 */ /* 0x040fe200078810ff */
[----:B------:R-:W1:Y:S02]  /*0ae0*/  @!P1 LDC.64 R56, c[0x0][0x3e0] ;  /* 0x0000f800ff389b82 */ /* 0x000e640000000a00 */
[----:B0-----:R-:W-:Y:S01]  /*0af0*/  @!P5 IMAD R28, R47, R60, RZ ;  /* 0x0000003c2f1cd224 */ /* 0x001fe200078e02ff */
[----:B------:R-:W-:Y:S02]  /*0b00*/  @!P6 LEA.HI.X R31, R26, R55, R27, 0x2, P4 ;  /* 0x000000371a1fe211 */ /* 0x000fe400020f141b */
[----:B------:R-:W-:Y:S01]  /*0b10*/  @!P2 IADD3 R26, PT, PT, R35, R43, RZ ;  /* 0x0000002b231aa210 */ /* 0x000fe20007ffe0ff */
[----:B------:R-:W-:Y:S01]  /*0b20*/  @!P5 IMAD R35, R37, R61, R28 ;  /* 0x0000003d2523d224 */ /* 0x000fe200078e021c */
[----:B------:R-:W-:Y:S01]  /*0b30*/  @!P2 LEA R32, P4, R34, R58, 0x2 ;  /* 0x0000003a2220a211 */ /* 0x000fe200078810ff */
[----:B------:R-:W0:Y:S01]  /*0b40*/  @!P3 LDC.64 R52, c[0x0][0x3e0] ;  /* 0x0000f800ff34bb82 */ /* 0x000e220000000a00 */
[----:B------:R-:W-:-:S02]  /*0b50*/  @!P5 MOV R28, R110 ;  /* 0x0000006e001cd202 */ /* 0x000fc40000000f00 */
[----:B------:R-:W-:Y:S02]  /*0b60*/  @!P5 MOV R29, R113 ;  /* 0x00000071001dd202 */ /* 0x000fe40000000f00 */
[----:B------:R-:W-:Y:S02]  /*0b70*/  @!P2 LEA.HI.X R33, R34, R59, R26, 0x2, P4 ;  /* 0x0000003b2221a211 */ /* 0x000fe400020f141a */
[----:B------:R-:W-:Y:S02]  /*0b80*/  CS2R R26, SRZ ;  /* 0x00000000001a7805 */ /* 0x000fe4000001ff00 */
[----:B------:R-:W-:Y:S01]  /*0b90*/  IADD3 R47, PT, PT, R39, 0x50, RZ ;  /* 0x00000050272f7810 */ /* 0x000fe20007ffe0ff */
[----:B------:R-:W-:Y:S01]  /*0ba0*/  @!P5 IMAD.WIDE.U32 R28, R37, R60, R28 ;  /* 0x0000003c251cd225 */ /* 0x000fe200078e001c */
[----:B------:R-:W0:Y:S02]  /*0bb0*/  @!P1 LDC.64 R64, c[0x0][0x390] ;  /* 0x0000e400ff409b82 */ /* 0x000e240000000a00 */
[----:B------:R-:W-:Y:S01]  /*0bc0*/  ISETP.GE.U32.AND P4, PT, R47, UR4, PT ;  /* 0x000000042f007c0c */ /* 0x000fe2000bf86070 */
[----:B------:R0:W4:Y:S01]  /*0bd0*/  @!P6 LDG.E.64 R26, desc[UR6][R30.64] ;  /* 0x000000061e1ae981 */ /* 0x000122000c1e1b00 */
[----:B------:R-:W-:-:S02]  /*0be0*/  SHF.R.S32.HI R55, RZ, 0x1f, R47 ;  /* 0x0000001fff377819 */ /* 0x000fc4000001142f */
[----:B------:R-:W-:Y:S02]  /*0bf0*/  @!P5 IADD3 R29, PT, PT, R29, R35, RZ ;  /* 0x000000231d1dd210 */ /* 0x000fe40007ffe0ff */
[C---:B--2---:R-:W-:Y:S02]  /*0c00*/  @!P5 LEA R34, P6, R28.reuse, R62, 0x2 ;  /* 0x0000003e1c22d211 */ /* 0x044fe400078c10ff */
[----:B------:R-:W-:Y:S02]  /*0c10*/  ISETP.GE.AND.EX P4, PT, R55, UR5, PT, P4 ;  /* 0x0000000537007c0c */ /* 0x000fe4000bf86340 */
[----:B------:R-:W-:Y:S02]  /*0c20*/  @!P5 LEA.HI.X R35, R28, R63, R29, 0x2, P6 ;  /* 0x0000003f1c23d211 */ /* 0x000fe400030f141d */
[----:B------:R-:W2:Y:S01]  /*0c30*/  @!P3 LDC.64 R62, c[0x0][0x390] ;  /* 0x0000e400ff3ebb82 */ /* 0x000ea20000000a00 */
[----:B------:R-:W-:Y:S01]  /*0c40*/  @!P1 MOV R42, R110 ;  /* 0x0000006e002a9202 */ /* 0x000fe20000000f00 */
[----:B-1----:R-:W-:Y:S01]  /*0c50*/  @!P1 IMAD R28, R51, R56, RZ ;  /* 0x00000038331c9224 */ /* 0x002fe200078e02ff */
[----:B------:R-:W-:Y:S01]  /*0c60*/  @!P1 MOV R43, R113 ;  /* 0x00000071002b9202 */ /* 0x000fe20000000f00 */
[----:B0-----:R-:W-:-:S02]  /*0c70*/  @!P3 IMAD R36, R49, R52, RZ ;  /* 0x000000343124b224 */ /* 0x001fc400078e02ff */
[C---:B------:R-:W-:Y:S02]  /*0c80*/  @!P1 IMAD R59, R45.reuse, R57, R28 ;  /* 0x000000392d3b9224 */ /* 0x040fe400078e021c */
[----:B------:R-:W-:Y:S01]  /*0c90*/  @!P1 IMAD.WIDE.U32 R42, R45, R56, R42 ;  /* 0x000000382d2a9225 */ /* 0x000fe200078e002a */
[----:B------:R-:W-:Y:S01]  /*0ca0*/  @!P3 MOV R37, R113 ;  /* 0x000000710025b202 */ /* 0x000fe20000000f00 */
[----:B------:R-:W0:Y:S01]  /*0cb0*/  @!P4 LDC.64 R44, c[0x0][0x3e0] ;  /* 0x0000f800ff2ccb82 */ /* 0x000e220000000a00 */
[----:B------:R-:W-:Y:S01]  /*0cc0*/  IADD3 R51, PT, PT, R39, 0x58, RZ ;  /* 0x0000005827337810 */ /* 0x000fe20007ffe0ff */
[----:B------:R-:W-:Y:S01]  /*0cd0*/  @!P3 IMAD R49, R41, R53, R36 ;  /* 0x000000352931b224 */ /* 0x000fe200078e0224 */
[----:B------:R-:W-:Y:S02]  /*0ce0*/  @!P3 MOV R36, R110 ;  /* 0x0000006e0024b202 */ /* 0x000fe40000000f00 */
[----:B------:R-:W-:Y:S02]  /*0cf0*/  CS2R R30, SRZ ;  /* 0x00000000001e7805 */ /* 0x000fe4000001ff00 */
[----:B------:R-:W-:-:S02]  /*0d00*/  CS2R R28, SRZ ;  /* 0x00000000001c7805 */ /* 0x000fc4000001ff00 */
[----:B------:R-:W-:Y:S02]  /*0d10*/  ISETP.GE.U32.AND P6, PT, R51, UR4, PT ;  /* 0x0000000433007c0c */ /* 0x000fe4000bfc6070 */
[----:B------:R-:W-:Y:S01]  /*0d20*/  SHF.R.S32.HI R57, RZ, 0x1f, R51 ;  /* 0x0000001fff397819 */ /* 0x000fe20000011433 */
[----:B------:R-:W-:Y:S01]  /*0d30*/  @!P3 IMAD.WIDE.U32 R36, R41, R52, R36 ;  /* 0x000000342924b225 */ /* 0x000fe200078e0024 */
[----:B------:R-:W-:Y:S01]  /*0d40*/  IADD3 R53, PT, PT, R39, 0x60, RZ ;  /* 0x0000006027357810 */ /* 0x000fe20007ffe0ff */
[----:B------:R-:W4:Y:S01]  /*0d50*/  @!P5 LDG.E.64 R30, desc[UR6][R34.64] ;  /* 0x00000006221ed981 */ /* 0x000f22000c1e1b00 */
[----:B------:R-:W-:Y:S01]  /*0d60*/  ISETP.GE.AND.EX P5, PT, R57, UR5, PT, P6 ;  /* 0x0000000539007c0c */ /* 0x000fe2000bfa6360 */
[----:B------:R-:W1:Y:S01]  /*0d70*/  @!P4 LDC.64 R66, c[0x0][0x390] ;  /* 0x0000e400ff42cb82 */ /* 0x000e620000000a00 */
[----:B------:R-:W-:Y:S01]  /*0d80*/  SHF.R.S32.HI R61, RZ, 0x1f, R53 ;  /* 0x0000001fff3d7819 */ /* 0x000fe20000011435 */
[----:B------:R2:W4:Y:S01]  /*0d90*/  @!P2 LDG.E.64 R28, desc[UR6][R32.64] ;  /* 0x00000006201ca981 */ /* 0x000522000c1e1b00 */
[----:B------:R-:W-:-:S02]  /*0da0*/  ISETP.GE.U32.AND P2, PT, R53, UR4, PT ;  /* 0x0000000435007c0c */ /* 0x000fc4000bf46070 */
[----:B------:R-:W-:Y:S02]  /*0db0*/  @!P3 IADD3 R37, PT, PT, R37, R49, RZ ;  /* 0x000000312525b210 */ /* 0x000fe40007ffe0ff */
[C---:B--2---:R-:W-:Y:S02]  /*0dc0*/  @!P3 LEA R40, P6, R36.reuse, R62, 0x2 ;  /* 0x0000003e2428b211 */ /* 0x044fe400078c10ff */
[----:B------:R-:W-:Y:S02]  /*0dd0*/  ISETP.GE.AND.EX P2, PT, R61, UR5, PT, P2 ;  /* 0x000000053d007c0c */ /* 0x000fe4000bf46320 */
[----:B------:R-:W-:Y:S01]  /*0de0*/  @!P3 LEA.HI.X R41, R36, R63, R37, 0x2, P6 ;  /* 0x0000003f2429b211 */ /* 0x000fe200030f1425 */
[----:B------:R-:W2:Y:S01]  /*0df0*/  @!P5 LDC.64 R72, c[0x0][0x3e0] ;  /* 0x0000f800ff48db82 */ /* 0x000ea20000000a00 */
[----:B------:R-:W-:Y:S02]  /*0e00*/  @!P1 IADD3 R32, PT, PT, R43, R59, RZ ;  /* 0x0000003b2b209210 */ /* 0x000fe40007ffe0ff */
[----:B------:R-:W-:Y:S01]  /*0e10*/  @!P1 LEA R48, P6, R42, R64, 0x2 ;  /* 0x000000402a309211 */ /* 0x000fe200078c10ff */
[----:B0-----:R-:W-:Y:S01]  /*0e20*/  @!P4 IMAD R36, R55, R44, RZ ;  /* 0x0000002c3724c224 */ /* 0x001fe200078e02ff */
[----:B------:R-:W-:-:S02]  /*0e30*/  @!P4 MOV R43, R113 ;  /* 0x00000071002bc202 */ /* 0x000fc40000000f00 */
[----:B------:R-:W-:Y:S02]  /*0e40*/  @!P1 LEA.HI.X R49, R42, R65, R32, 0x2, P6 ;  /* 0x000000412a319211 */ /* 0x000fe400030f1420 */
[----:B------:R-:W-:Y:S02]  /*0e50*/  CS2R R32, SRZ ;  /* 0x0000000000207805 */ /* 0x000fe4000001ff00 */
[----:B------:R-:W-:Y:S02]  /*0e60*/  @!P4 MOV R42, R110 ;  /* 0x0000006e002ac202 */ /* 0x000fe40000000f00 */
[----:B------:R-:W-:Y:S01]  /*0e70*/  IADD3 R59, PT, PT, R39, 0x70, RZ ;  /* 0x00000070273b7810 */ /* 0x000fe20007ffe0ff */
[C---:B------:R-:W-:Y:S02]  /*0e80*/  @!P4 IMAD R55, R47.reuse, R45, R36 ;  /* 0x0000002d2f37c224 */ /* 0x040fe400078e0224 */
[----:B------:R-:W-:Y:S01]  /*0e90*/  @!P4 IMAD.WIDE.U32 R42, R47, R44, R42 ;  /* 0x0000002c2f2ac225 */ /* 0x000fe200078e002a */
[----:B------:R2:W4:Y:S01]  /*0ea0*/  @!P3 LDG.E.64 R32, desc[UR6][R40.64] ;  /* 0x000000062820b981 */ /* 0x000522000c1e1b00 */
[----:B------:R-:W0:Y:S01]  /*0eb0*/  @!P2 LDC.64 R44, c[0x0][0x3e0] ;  /* 0x0000f800ff2cab82 */ /* 0x000e220000000a00 */
[----:B------:R-:W-:-:S02]  /*0ec0*/  ISETP.GE.U32.AND P3, PT, R59, UR4, PT ;  /* 0x000000043b007c0c */ /* 0x000fc4000bf66070 */
[----:B------:R-:W-:Y:S02]  /*0ed0*/  SHF.R.S32.HI R63, RZ, 0x1f, R59 ;  /* 0x0000001fff3f7819 */ /* 0x000fe4000001143b */
[----:B------:R-:W-:Y:S02]  /*0ee0*/  CS2R R34, SRZ ;  /* 0x0000000000227805 */ /* 0x000fe4000001ff00 */
[----:B------:R-:W-:Y:S02]  /*0ef0*/  IADD3 R65, PT, PT, R39, 0x78, RZ ;  /* 0x0000007827417810 */ /* 0x000fe40007ffe0ff */
[----:B------:R-:W-:Y:S01]  /*0f00*/  ISETP.GE.AND.EX P3, PT, R63, UR5, PT, P3 ;  /* 0x000000053f007c0c */ /* 0x000fe2000bf66330 */
[----:B------:R-:W0:Y:S01]  /*0f10*/  @!P5 LDC.64 R36, c[0x0][0x390] ;  /* 0x0000e400ff24db82 */ /* 0x000e220000000a00 */
[----:B------:R-:W-:Y:S01]  /*0f20*/  ISETP.GE.U32.AND P6, PT, R65, UR4, PT ;  /* 0x0000000441007c0c */ /* 0x000fe2000bfc6070 */
[----:B------:R2:W4:Y:S01]  /*0f30*/  @!P1 LDG.E.64 R34, desc[UR6][R48.64] ;  /* 0x0000000630229981 */ /* 0x000522000c1e1b00 */
[----:B------:R-:W-:-:S02]  /*0f40*/  SHF.R.S32.HI R69, RZ, 0x1f, R65 ;  /* 0x0000001fff457819 */ /* 0x000fc40000011441 */
[----:B------:R-:W-:Y:S02]  /*0f50*/  @!P4 IADD3 R38, PT, PT, R43, R55, RZ ;  /* 0x000000372b26c210 */ /* 0x000fe40007ffe0ff */
[----:B------:R-:W-:Y:S01]  /*0f60*/  ISETP.GE.AND.EX P1, PT, R69, UR5, PT, P6 ;  /* 0x0000000545007c0c */ /* 0x000fe2000bf26360 */
[----:B------:R-:W3:Y:S01]  /*0f70*/  @!P2 LDC.64 R46, c[0x0][0x390] ;  /* 0x0000e400ff2eab82 */ /* 0x000ee20000000a00 */
[----:B-1----:R-:W-:Y:S01]  /*0f80*/  @!P4 LEA R54, P6, R42, R66, 0x2 ;  /* 0x000000422a36c211 */ /* 0x002fe200078c10ff */
[----:B--2---:R-:W-:-:S03]  /*0f90*/  @!P5 IMAD R40, R57, R72, RZ ;  /* 0x000000483928d224 */ /* 0x004fc600078e02ff */
[----:B------:R-:W-:-:S03]  /*0fa0*/  @!P4 LEA.HI.X R55, R42, R67, R38, 0x2, P6 ;  /* 0x000000432a37c211 */ /* 0x000fc600030f1426 */
[----:B------:R-:W1:Y:S01]  /*0fb0*/  @!P3 LDC.64 R42, c[0x0][0x3e0] ;  /* 0x0000f800ff2abb82 */ /* 0x000e620000000a00 */
[----:B------:R-:W-:Y:S01]  /*0fc0*/  IADD3 R67, PT, PT, R39, 0x80, RZ ;  /* 0x0000008027437810 */ /* 0x000fe20007ffe0ff */
[----:B------:R-:W-:Y:S01]  /*0fd0*/  @!P5 IMAD R73, R51, R73, R40 ;  /* 0x000000493349d224 */ /* 0x000fe200078e0228 */
[----:B------:R-:W-:Y:S02]  /*0fe0*/  @!P5 MOV R48, R110 ;  /* 0x0000006e0030d202 */ /* 0x000fe40000000f00 */
[----:B------:R-:W-:Y:S01]  /*0ff0*/  @!P5 MOV R49, R113 ;  /* 0x000000710031d202 */ /* 0x000fe20000000f00 */
[----:B0-----:R-:W-:Y:S01]  /*1000*/  @!P2 IMAD R38, R61, R44, RZ ;  /* 0x0000002c3d26a224 */ /* 0x001fe200078e02ff */
[----:B------:R-:W-:Y:S01]  /*1010*/  ISETP.GE.U32.AND P6, PT, R67, UR4, PT ;  /* 0x0000000443007c0c */ /* 0x000fe2000bfc6070 */
[----:B------:R-:W0:Y:S01]  /*1020*/  @!P1 LDC.64 R40, c[0x0][0x3e0] ;  /* 0x0000f800ff289b82 */ /* 0x000e220000000a00 */
[----:B------:R-:W-:Y:S02]  /*1030*/  SHF.R.S32.HI R71, RZ, 0x1f, R67 ;  /* 0x0000001fff477819 */ /* 0x000fe40000011443 */
[----:B------:R-:W-:Y:S01]  /*1040*/  CS2R R60, SRZ ;  /* 0x00000000003c7805 */ /* 0x000fe2000001ff00 */
[----:B------:R-:W-:Y:S01]  /*1050*/  @!P5 IMAD.WIDE.U32 R48, R51, R72, R48 ;  /* 0x000000483330d225 */ /* 0x000fe200078e0030 */
[----:B------:R-:W-:-:S02]  /*1060*/  @!P2 MOV R56, R110 ;  /* 0x0000006e0038a202 */ /* 0x000fc40000000f00 */
[----:B------:R-:W-:Y:S02]  /*1070*/  @!P2 MOV R57, R113 ;  /* 0x000000710039a202 */ /* 0x000fe40000000f00 */
[----:B------:R-:W-:Y:S01]  /*1080*/  ISETP.GE.AND.EX P6, PT, R71, UR5, PT, P6 ;  /* 0x0000000547007c0c */ /* 0x000fe2000bfc6360 */
[C---:B------:R-:W-:Y:S01]  /*1090*/  @!P2 IMAD R51, R53.reuse, R45, R38 ;  /* 0x0000002d3533a224 */ /* 0x040fe200078e0226 */
[----:B------:R2:W4:Y:S01]  /*10a0*/  @!P4 LDG.E.64 R60, desc[UR6][R54.64] ;  /* 0x00000006363cc981 */ /* 0x000522000c1e1b00 */
[----:B------:R-:W-:Y:S01]  /*10b0*/  @!P2 IMAD.WIDE.U32 R56, R53, R44, R56 ;  /* 0x0000002c3538a225 */ /* 0x000fe200078e0038 */
[----:B------:R-:W-:Y:S01]  /*10c0*/  @!P5 IADD3 R38, PT, PT, R49, R73, RZ ;  /* 0x000000493126d210 */ /* 0x000fe20007ffe0ff */
[----:B------:R-:W0:Y:S01]  /*10d0*/  @!P3 LDC.64 R44, c[0x0][0x390] ;  /* 0x0000e400ff2cbb82 */ /* 0x000e220000000a00 */
[----:B------:R-:W-:-:S04]  /*10e0*/  @!P5 LEA R52, P4, R48, R36, 0x2 ;  /* 0x000000243034d211 */ /* 0x000fc800078810ff */
[----:B------:R-:W-:Y:S02]  /*10f0*/  @!P5 LEA.HI.X R53, R48, R37, R38, 0x2, P4 ;  /* 0x000000253035d211 */ /* 0x000fe400020f1426 */
[----:B------:R-:W-:Y:S01]  /*1100*/  @!P2 IADD3 R37, PT, PT, R57, R51, RZ ;  /* 0x000000333925a210 */ /* 0x000fe20007ffe0ff */
[----:B------:R-:W5:Y:S01]  /*1110*/  @!P6 LDC.64 R48, c[0x0][0x3e0] ;  /* 0x0000f800ff30eb82 */ /* 0x000f620000000a00 */
[C---:B---3--:R-:W-:Y:S01]  /*1120*/  @!P2 LEA R36, P4, R56.reuse, R46, 0x2 ;  /* 0x0000002e3824a211 */ /* 0x048fe200078810ff */
[----:B-1----:R-:W-:Y:S01]  /*1130*/  @!P3 IMAD R38, R63, R42, RZ ;  /* 0x0000002a3f26b224 */ /* 0x002fe200078e02ff */
[----:B------:R-:W-:Y:S02]  /*1140*/  @!P3 MOV R46, R110 ;  /* 0x0000006e002eb202 */ /* 0x000fe40000000f00 */
[----:B------:R-:W-:Y:S02]  /*1150*/  @!P2 LEA.HI.X R37, R56, R47, R37, 0x2, P4 ;  /* 0x0000002f3825a211 */ /* 0x000fe400020f1425 */
[----:B------:R-:W-:Y:S01]  /*1160*/  @!P3 MOV R47, R113 ;  /* 0x00000071002fb202 */ /* 0x000fe20000000f00 */
[----:B------:R-:W1:Y:S01]  /*1170*/  @!P1 LDC.64 R50, c[0x0][0x390] ;  /* 0x0000e400ff329b82 */ /* 0x000e620000000a00 */
[----:B--2---:R-:W-:Y:S01]  /*1180*/  @!P3 IMAD R55, R59, R43, R38 ;  /* 0x0000002b3b37b224 */ /* 0x004fe200078e0226 */
[----:B------:R-:W-:Y:S01]  /*1190*/  CS2R R62, SRZ ;  /* 0x00000000003e7805 */ /* 0x000fe2000001ff00 */
[----:B0-----:R-:W-:-:S02]  /*11a0*/  @!P1 IMAD R54, R69, R40, RZ ;  /* 0x0000002845369224 */ /* 0x001fc400078e02ff */
[----:B------:R-:W-:Y:S01]  /*11b0*/  @!P3 IMAD.WIDE.U32 R42, R59, R42, R46 ;  /* 0x0000002a3b2ab225 */ /* 0x000fe200078e002e */
[----:B------:R-:W-:Y:S02]  /*11c0*/  @!P1 MOV R46, R110 ;  /* 0x0000006e002e9202 */ /* 0x000fe40000000f00 */
[----:B------:R-:W-:Y:S02]  /*11d0*/  @!P1 MOV R47, R113 ;  /* 0x00000071002f9202 */ /* 0x000fe40000000f00 */
[----:B------:R-:W-:Y:S01]  /*11e0*/  IADD3 R57, PT, PT, R39, 0x88, RZ ;  /* 0x0000008827397810 */ /* 0x000fe20007ffe0ff */
[C---:B------:R-:W-:Y:S01]  /*11f0*/  @!P1 IMAD R59, R65.reuse, R41, R54 ;  /* 0x00000029413b9224 */ /* 0x040fe200078e0236 */
[----:B------:R0:W2:Y:S01]  /*1200*/  @!P5 LDG.E.64 R62, desc[UR6][R52.64] ;  /* 0x00000006343ed981 */ /* 0x0000a2000c1e1b00 */
[----:B------:R-:W-:Y:S01]  /*1210*/  @!P1 IMAD.WIDE.U32 R40, R65, R40, R46 ;  /* 0x0000002841289225 */ /* 0x000fe200078e002e */
[----:B------:R-:W-:Y:S02]  /*1220*/  ISETP.GE.U32.AND P5, PT, R57, UR4, PT ;  /* 0x0000000439007c0c */ /* 0x000fe4000bfa6070 */
[----:B------:R-:W-:-:S02]  /*1230*/  SHF.R.S32.HI R47, RZ, 0x1f, R57 ;  /* 0x0000001fff2f7819 */ /* 0x000fc40000011439 */
[----:B------:R-:W-:Y:S02]  /*1240*/  @!P3 IADD3 R38, PT, PT, R43, R55, RZ ;  /* 0x000000372b26b210 */ /* 0x000fe40007ffe0ff */
[----:B------:R-:W-:Y:S02]  /*1250*/  ISETP.GE.AND.EX P5, PT, R47, UR5, PT, P5 ;  /* 0x000000052f007c0c */ /* 0x000fe4000bfa6350 */
[----:B------:R-:W-:-:S04]  /*1260*/  @!P3 LEA R44, P4, R42, R44, 0x2 ;  /* 0x0000002c2a2cb211 */ /* 0x000fc800078810ff */
[----:B------:R-:W-:Y:S01]  /*1270*/  @!P3 LEA.HI.X R45, R42, R45, R38, 0x2, P4 ;  /* 0x0000002d2a2db211 */ /* 0x000fe200020f1426 */
[----:B-----5:R-:W-:Y:S01]  /*1280*/  @!P6 IMAD R42, R71, R48, RZ ;  /* 0x00000030472ae224 */ /* 0x020fe200078e02ff */
[----:B------:R-:W-:Y:S01]  /*1290*/  @!P1 IADD3 R38, PT, PT, R41, R59, RZ ;  /* 0x0000003b29269210 */ /* 0x000fe20007ffe0ff */
[----:B------:R-:W3:Y:S01]  /*12a0*/  @!P6 LDC.64 R70, c[0x0][0x390] ;  /* 0x0000e400ff46eb82 */ /* 0x000ee20000000a00 */
[C---:B-1----:R-:W-:Y:S01]  /*12b0*/  @!P1 LEA R50, P4, R40.reuse, R50, 0x2 ;  /* 0x0000003228329211 */ /* 0x042fe200078810ff */
[----:B0-----:R-:W-:Y:S01]  /*12c0*/  @!P6 IMAD R53, R67, R49, R42 ;  /* 0x000000314335e224 */ /* 0x001fe200078e022a */
[----:B------:R-:W-:Y:S02]  /*12d0*/  IADD3 R75, PT, PT, R39, 0x90, RZ ;  /* 0x00000090274b7810 */ /* 0x000fe40007ffe0ff */
[----:B------:R-:W-:Y:S02]  /*12e0*/  @!P1 LEA.HI.X R51, R40, R51, R38, 0x2, P4 ;  /* 0x0000003328339211 */ /* 0x000fe400020f1426 */
[----:B------:R-:W-:Y:S01]  /*12f0*/  @!P6 MOV R40, R110 ;  /* 0x0000006e0028e202 */ /* 0x000fe20000000f00 */
[----:B------:R-:W0:Y:S01]  /*1300*/  @!P5 LDC.64 R42, c[0x0][0x3e0] ;  /* 0x0000f800ff2adb82 */ /* 0x000e220000000a00 */
[----:B------:R-:W-:-:S02]  /*1310*/  @!P6 MOV R41, R113 ;  /* 0x000000710029e202 */ /* 0x000fc40000000f00 */
[----:B------:R-:W-:Y:S02]  /*1320*/  ISETP.GE.U32.AND P4, PT, R75, UR4, PT ;  /* 0x000000044b007c0c */ /* 0x000fe4000bf86070 */
[----:B------:R-:W-:Y:S01]  /*1330*/  SHF.R.S32.HI R59, RZ, 0x1f, R75 ;  /* 0x0000001fff3b7819 */ /* 0x000fe2000001144b */
[----:B------:R-:W-:Y:S01]  /*1340*/  @!P6 IMAD.WIDE.U32 R48, R67, R48, R40 ;  /* 0x000000304330e225 */ /* 0x000fe200078e0028 */
[----:B------:R-:W-:Y:S02]  /*1350*/  CS2R R66, SRZ ;  /* 0x0000000000427805 */ /* 0x000fe4000001ff00 */
[----:B------:R-:W-:Y:S02]  /*1360*/  ISETP.GE.AND.EX P4, PT, R59, UR5, PT, P4 ;  /* 0x000000053b007c0c */ /* 0x000fe4000bf86340 */
[----:B------:R-:W-:Y:S02]  /*1370*/  CS2R R64, SRZ ;  /* 0x0000000000407805 */ /* 0x000fe4000001ff00 */
[----:B------:R-:W-:Y:S01]  /*1380*/  IADD3 R77, PT, PT, R39, 0x98, RZ ;  /* 0x00000098274d7810 */ /* 0x000fe20007ffe0ff */
[----:B------:R-:W5:Y:S03]  /*1390*/  @!P3 LDG.E.64 R66, desc[UR6][R44.64] ;  /* 0x000000062c42b981 */ /* 0x000f66000c1e1b00 */
[----:B------:R-:W-:-:S02]  /*13a0*/  ISETP.GE.U32.AND P3, PT, R77, UR4, PT ;  /* 0x000000044d007c0c */ /* 0x000fc4000bf66070 */
[----:B------:R-:W-:Y:S01]  /*13b0*/  SHF.R.S32.HI R79, RZ, 0x1f, R77 ;  /* 0x0000001fff4f7819 */ /* 0x000fe2000001144d */
[----:B------:R1:W5:Y:S01]  /*13c0*/  @!P2 LDG.E.64 R64, desc[UR6][R36.64] ;  /* 0x000000062440a981 */ /* 0x000362000c1e1b00 */
[----:B------:R-:W-:Y:S02]  /*13d0*/  CS2R R68, SRZ ;  /* 0x0000000000447805 */ /* 0x000fe4000001ff00 */
[----:B------:R-:W-:Y:S01]  /*13e0*/  ISETP.GE.AND.EX P3, PT, R79, UR5, PT, P3 ;  /* 0x000000054f007c0c */ /* 0x000fe2000bf66330 */
[----:B------:R-:W3:Y:S01]  /*13f0*/  @!P4 LDC.64 R40, c[0x0][0x3e0] ;  /* 0x0000f800ff28cb82 */ /* 0x000ee20000000a00 */
[----:B------:R-:W-:Y:S02]  /*1400*/  IADD3 R55, PT, PT, R39, 0xa0, RZ ;  /* 0x000000a027377810 */ /* 0x000fe40007ffe0ff */
[----:B------:R3:W5:Y:S05]  /*1410*/  @!P1 LDG.E.64 R68, desc[UR6][R50.64] ;  /* 0x0000000632449981 */ /* 0x00076a000c1e1b00 */
[----:B-1----:R-:W1:Y:S01]  /*1420*/  @!P5 LDC.64 R36, c[0x0][0x390] ;  /* 0x0000e400ff24db82 */ /* 0x002e620000000a00 */
[----:B------:R-:W-:Y:S01]  /*1430*/  ISETP.GE.U32.AND P1, PT, R55, UR4, PT ;  /* 0x0000000437007c0c */ /* 0x000fe2000bf26070 */
[----:B0-----:R-:W-:Y:S01]  /*1440*/  @!P5 IMAD R44, R47, R42, RZ ;  /* 0x0000002a2f2cd224 */ /* 0x001fe200078e02ff */
[----:B------:R-:W-:-:S02]  /*1450*/  SHF.R.S32.HI R81, RZ, 0x1f, R55 ;  /* 0x0000001fff517819 */ /* 0x000fc40000011437 */
[----:B------:R-:W-:Y:S02]  /*1460*/  @!P6 IADD3 R38, PT, PT, R49, R53, RZ ;  /* 0x000000353126e210 */ /* 0x000fe40007ffe0ff */
[C---:B---3--:R-:W-:Y:S02]  /*1470*/  @!P6 LEA R52, P2, R48.reuse, R70, 0x2 ;  /* 0x000000463034e211 */ /* 0x048fe400078410ff */
[----:B------:R-:W-:Y:S01]  /*1480*/  IADD3 R54, PT, PT, R39, 0xa8, RZ ;  /* 0x000000a827367810 */ /* 0x000fe20007ffe0ff */
[----:B------:R-:W-:Y:S01]  /*1490*/  @!P5 IMAD R51, R57, R43, R44 ;  /* 0x0000002b3933d224 */ /* 0x000fe200078e022c */
[----:B------:R-:W-:Y:S01]  /*14a0*/  @!P6 LEA.HI.X R53, R48, R71, R38, 0x2, P2 ;  /* 0x000000473035e211 */ /* 0x000fe200010f1426 */
[----:B------:R-:W0:Y:S01]  /*14b0*/  @!P3 LDC.64 R46, c[0x0][0x3e0] ;  /* 0x0000f800ff2ebb82 */ /* 0x000e220000000a00 */
[----:B------:R-:W-:Y:S02]  /*14c0*/  ISETP.GE.AND.EX P1, PT, R81, UR5, PT, P1 ;  /* 0x0000000551007c0c */ /* 0x000fe4000bf26310 */
[----:B------:R-:W-:-:S02]  /*14d0*/  ISETP.GE.U32.AND P2, PT, R54, UR4, PT ;  /* 0x0000000436007c0c */ /* 0x000fc4000bf46070 */
[----:B------:R-:W-:Y:S02]  /*14e0*/  SHF.R.S32.HI R83, RZ, 0x1f, R54 ;  /* 0x0000001fff537819 */ /* 0x000fe40000011436 */
[----:B------:R-:W-:Y:S02]  /*14f0*/  @!P5 MOV R44, R110 ;  /* 0x0000006e002cd202 */ /* 0x000fe40000000f00 */
[----:B------:R-:W-:Y:S02]  /*1500*/  @!P5 MOV R45, R113 ;  /* 0x00000071002dd202 */ /* 0x000fe40000000f00 */
[----:B------:R-:W-:Y:S02]  /*1510*/  CS2R R70, SRZ ;  /* 0x0000000000467805 */ /* 0x000fe4000001ff00 */
[----:B------:R-:W-:Y:S01]  /*1520*/  ISETP.GE.AND.EX P2, PT, R83, UR5, PT, P2 ;  /* 0x0000000553007c0c */ /* 0x000fe2000bf46320 */
[----:B------:R-:W-:Y:S01]  /*1530*/  @!P5 IMAD.WIDE.U32 R44, R57, R42, R44 ;  /* 0x0000002a392cd225 */ /* 0x000fe200078e002c */
[----:B------:R-:W3:Y:S02]  /*1540*/  @!P1 LDC.64 R48, c[0x0][0x3e0] ;  /* 0x0000f800ff309b82 */ /* 0x000ee40000000a00 */
[----:B------:R1:W5:Y:S02]  /*1550*/  @!P6 LDG.E.64 R70, desc[UR6][R52.64] ;  /* 0x000000063446e981 */ /* 0x000364000c1e1b00 */
[----:B------:R-:W-:-:S04]  /*1560*/  @!P5 IADD3 R45, PT, PT, R45, R51, RZ ;  /* 0x000000332d2dd210 */ /* 0x000fc80007ffe0ff */
[----:B------:R-:W3:Y:S01]  /*1570*/  @!P4 LDC.64 R42, c[0x0][0x390] ;  /* 0x0000e400ff2acb82 */ /* 0x000ee20000000a00 */
[----:B-1----:R-:W-:Y:S01]  /*1580*/  @!P5 LEA R56, P6, R44, R36, 0x2 ;  /* 0x000000242c38d211 */ /* 0x002fe200078c10ff */
[----:B------:R-:W-:-:S06]  /*1590*/  @!P4 IMAD R36, R59, R40, RZ ;  /* 0x000000283b24c224 */ /* 0x000fcc00078e02ff */
[----:B------:R-:W1:Y:S01]  /*15a0*/  @!P3 LDC.64 R50, c[0x0][0x390] ;  /* 0x0000e400ff32bb82 */ /* 0x000e620000000a00 */
[----:B------:R-:W-:Y:S02]  /*15b0*/  @!P5 LEA.HI.X R57, R44, R37, R45, 0x2, P6 ;  /* 0x000000252c39d211 */ /* 0x000fe400030f142d */
[----:B------:R-:W-:Y:S01]  /*15c0*/  IADD3 R38, PT, PT, R39, 0xb0, RZ ;  /* 0x000000b027267810 */ /* 0x000fe20007ffe0ff */
[----:B------:R-:W-:Y:S01]  /*15d0*/  @!P4 IMAD R85, R75, R41, R36 ;  /* 0x000000294b55c224 */ /* 0x000fe200078e0224 */
[----:B------:R-:W-:-:S03]  /*15e0*/  @!P4 MOV R52, R110 ;  /* 0x0000006e0034c202 */ /* 0x000fc60000000f00 */
[----:B------:R-:W1:Y:S01]  /*15f0*/  @!P2 LDC.64 R44, c[0x0][0x3e0] ;  /* 0x0000f800ff2cab82 */ /* 0x000e620000000a00 */
[----:B------:R-:W-:Y:S02]  /*1600*/  @!P4 MOV R53, R113 ;  /* 0x000000710035c202 */ /* 0x000fe40000000f00 */
[----:B------:R-:W-:Y:S02]  /*1610*/  ISETP.GE.U32.AND P6, PT, R38, UR4, PT ;  /* 0x0000000426007c0c */ /* 0x000fe4000bfc6070 */
[----:B------:R-:W-:Y:S02]  /*1620*/  SHF.R.S32.HI R59, RZ, 0x1f, R38 ;  /* 0x0000001fff3b7819 */ /* 0x000fe40000011426 */
[----:B------:R-:W-:Y:S01]  /*1630*/  CS2R R72, SRZ ;  /* 0x0000000000487805 */ /* 0x000fe2000001ff00 */
[----:B------:R-:W1:Y:S01]  /*1640*/  @!P1 LDC.64 R36, c[0x0][0x390] ;  /* 0x0000e400ff249b82 */ /* 0x000e620000000a00 */
[----:B------:R-:W-:Y:S01]  /*1650*/  @!P4 IMAD.WIDE.U32 R52, R75, R40, R52 ;  /* 0x000000284b34c225 */ /* 0x000fe200078e0034 */
[----:B------:R-:W-:-:S02]  /*1660*/  ISETP.GE.AND.EX P6, PT, R59, UR5, PT, P6 ;  /* 0x000000053b007c0c */ /* 0x000fc4000bfc6360 */
[----:B------:R-:W-:Y:S01]  /*1670*/  @!P3 MOV R74, R110 ;  /* 0x0000006e004ab202 */ /* 0x000fe20000000f00 */
[-C--:B0-----:R-:W-:Y:S01]  /*1680*/  @!P3 IMAD R58, R79, R46.reuse, RZ ;  /* 0x0000002e4f3ab224 */ /* 0x081fe200078e02ff */
[----:B------:R-:W-:Y:S01]  /*1690*/  @!P3 MOV R75, R113 ;  /* 0x00000071004bb202 */ /* 0x000fe20000000f00 */
[----:B------:R0:W5:Y:S01]  /*16a0*/  @!P5 LDG.E.64 R72, desc[UR6][R56.64] ;  /* 0x000000063848d981 */ /* 0x000162000c1e1b00 */
[----:B------:R-:W0:Y:S01]  /*16b0*/  @!P2 LDC.64 R40, c[0x0][0x390] ;  /* 0x0000e400ff28ab82 */ /* 0x000e220000000a00 */
[----:B------:R-:W-:Y:S01]  /*16c0*/  @!P3 IMAD R79, R77, R47, R58 ;  /* 0x0000002f4d4fb224 */ /* 0x000fe200078e023a */
[----:B------:R-:W-:Y:S01]  /*16d0*/  @!P4 IADD3 R47, PT, PT, R53, R85, RZ ;  /* 0x00000055352fc210 */ /* 0x000fe20007ffe0ff */
[----:B------:R-:W-:Y:S01]  /*16e0*/  @!P3 IMAD.WIDE.U32 R74, R77, R46, R74 ;  /* 0x0000002e4d4ab225 */ /* 0x000fe200078e004a */
[----:B---3--:R-:W-:-:S03]  /*16f0*/  @!P4 LEA R42, P5, R52, R42, 0x2 ;  /* 0x0000002a342ac211 */ /* 0x008fc600078a10ff */
[----:B------:R-:W-:Y:S01]  /*1700*/  @!P1 IMAD R58, R81, R48, RZ ;  /* 0x00000030513a9224 */ /* 0x000fe200078e02ff */
[----:B------:R-:W-:Y:S02]  /*1710*/  @!P4 LEA.HI.X R43, R52, R43, R47, 0x2, P5 ;  /* 0x0000002b342bc211 */ /* 0x000fe400028f142f */
[----:B------:R-:W-:Y:S01]  /*1720*/  @!P3 IADD3 R47, PT, PT, R75, R79, RZ ;  /* 0x0000004f4b2fb210 */ /* 0x000fe20007ffe0ff */
[----:B------:R-:W3:Y:S01]  /*1730*/  @!P6 LDC.64 R52, c[0x0][0x3e0] ;  /* 0x0000f800ff34eb82 */ /* 0x000ee20000000a00 */
[C---:B-1----:R-:W-:Y:S02]  /*1740*/  @!P3 LEA R46, P5, R74.reuse, R50, 0x2 ;  /* 0x000000324a2eb211 */ /* 0x042fe400078a10ff */
[----:B0-----:R-:W-:Y:S02]  /*1750*/  @!P1 MOV R56, R110 ;  /* 0x0000006e00389202 */ /* 0x001fe40000000f00 */
[----:B------:R-:W-:Y:S01]  /*1760*/  @!P1 MOV R57, R113 ;  /* 0x0000007100399202 */ /* 0x000fe20000000f00 */
[----:B------:R-:W-:Y:S01]  /*1770*/  @!P1 IMAD R77, R55, R49, R58 ;  /* 0x00000031374d9224 */ /* 0x000fe200078e023a */
[----:B------:R-:W-:Y:S01]  /*1780*/  @!P3 LEA.HI.X R47, R74, R51, R47, 0x2, P5 ;  /* 0x000000334a2fb211 */ /* 0x000fe200028f142f */
[----:B------:R-:W-:Y:S01]  /*1790*/  @!P2 IMAD R83, R83, R44, RZ ;  /* 0x0000002c5353a224 */ /* 0x000fe200078e02ff */
[----:B------:R-:W-:Y:S01]  /*17a0*/  @!P2 MOV R50, R110 ;  /* 0x0000006e0032a202 */ /* 0x000fe20000000f00 */
[----:B------:R-:W-:Y:S01]  /*17b0*/  @!P1 IMAD.WIDE.U32 R48, R55, R48, R56 ;  /* 0x0000003037309225 */ /* 0x000fe200078e0038 */
[----:B------:R-:W-:-:S03]  /*17c0*/  @!P2 MOV R51, R113 ;  /* 0x000000710033a202 */ /* 0x000fc60000000f00 */
[C---:B------:R-:W-:Y:S01]  /*17d0*/  @!P2 IMAD R83, R54.reuse, R45, R83 ;  /* 0x0000002d3653a224 */ /* 0x040fe200078e0253 */
[----:B------:R-:W-:Y:S01]  /*17e0*/  @!P1 IADD3 R49, PT, PT, R49, R77, RZ ;  /* 0x0000004d31319210 */ /* 0x000fe20007ffe0ff */
[----:B------:R-:W-:Y:S01]  /*17f0*/  @!P2 IMAD.WIDE.U32 R44, R54, R44, R50 ;  /* 0x0000002c362ca225 */ /* 0x000fe200078e0032 */
[C---:B------:R-:W-:Y:S02]  /*1800*/  @!P1 LEA R36, P5, R48.reuse, R36, 0x2 ;  /* 0x0000002430249211 */ /* 0x040fe400078a10ff */
[----:B------:R-:W-:Y:S01]  /*1810*/  CS2R R74, SRZ ;  /* 0x00000000004a7805 */ /* 0x000fe2000001ff00 */
[----:B------:R-:W0:Y:S01]  /*1820*/  @!P6 LDC.64 R54, c[0x0][0x390] ;  /* 0x0000e400ff36eb82 */ /* 0x000e220000000a00 */
[----:B------:R-:W-:Y:S02]  /*1830*/  @!P1 LEA.HI.X R37, R48, R37, R49, 0x2, P5 ;  /* 0x0000002530259211 */ /* 0x000fe400028f1431 */
[----:B------:R-:W-:Y:S02]  /*1840*/  @!P2 IADD3 R45, PT, PT, R45, R83, RZ ;  /* 0x000000532d2da210 */ /* 0x000fe40007ffe0ff */
[----:B------:R1:W5:Y:S01]  /*1850*/  @!P4 LDG.E.64 R74, desc[UR6][R42.64] ;  /* 0x000000062a4ac981 */ /* 0x000362000c1e1b00 */
[----:B------:R-:W-:-:S02]  /*1860*/  @!P2 LEA R40, P5, R44, R40, 0x2 ;  /* 0x000000282c28a211 */ /* 0x000fc400078a10ff */
[----:B------:R-:W-:Y:S02]  /*1870*/  IADD3 R49, PT, PT, R39, 0xc8, RZ ;  /* 0x000000c827317810 */ /* 0x000fe40007ffe0ff */
[----:B------:R-:W-:Y:S02]  /*1880*/  @!P2 LEA.HI.X R41, R44, R41, R45, 0x2, P5 ;  /* 0x000000292c29a211 */ /* 0x000fe400028f142d */
[----:B------:R-:W-:Y:S02]  /*1890*/  ISETP.GE.U32.AND P4, PT, R49, UR4, PT ;  /* 0x0000000431007c0c */ /* 0x000fe4000bf86070 */
[----:B------:R-:W-:Y:S01]  /*18a0*/  SHF.R.S32.HI R45, RZ, 0x1f, R49 ;  /* 0x0000001fff2d7819 */ /* 0x000fe20000011431 */
[----:B---3--:R-:W-:-:S03]  /*18b0*/  @!P6 IMAD R59, R59, R52, RZ ;  /* 0x000000343b3be224 */ /* 0x008fc600078e02ff */
[----:B------:R-:W-:Y:S02]  /*18c0*/  ISETP.GE.AND.EX P4, PT, R45, UR5, PT, P4 ;  /* 0x000000052d007c0c */ /* 0x000fe4000bf86340 */
[----:B------:R-:W-:Y:S01]  /*18d0*/  CS2R R76, SRZ ;  /* 0x00000000004c7805 */ /* 0x000fe2000001ff00 */
[C---:B------:R-:W-:Y:S01]  /*18e0*/  @!P6 IMAD R51, R38.reuse, R53, R59 ;  /* 0x000000352633e224 */ /* 0x040fe200078e023b */
[----:B-1----:R-:W-:Y:S02]  /*18f0*/  @!P6 MOV R42, R110 ;  /* 0x0000006e002ae202 */ /* 0x002fe40000000f00 */
[----:B------:R-:W-:Y:S02]  /*1900*/  @!P6 MOV R43, R113 ;  /* 0x00000071002be202 */ /* 0x000fe40000000f00 */
[----:B------:R-:W-:Y:S01]  /*1910*/  IADD3 R59, PT, PT, R39, 0xd0, RZ ;  /* 0x000000d0273b7810 */ /* 0x000fe20007ffe0ff */
[----:B------:R1:W3:Y:S01]  /*1920*/  @!P3 LDG.E.64 R76, desc[UR6][R46.64] ;  /* 0x000000062e4cb981 */ /* 0x0002e2000c1e1b00 */
[----:B------:R-:W-:Y:S01]  /*1930*/  CS2R R78, SRZ ;  /* 0x00000000004e7805 */ /* 0x000fe2000001ff00 */
[----:B------:R-:W-:Y:S01]  /*1940*/  @!P6 IMAD.WIDE.U32 R52, R38, R52, R42 ;  /* 0x000000342634e225 */ /* 0x000fe200078e002a */
[----:B------:R-:W-:-:S02]  /*1950*/  ISETP.GE.U32.AND P3, PT, R59, UR4, PT ;  /* 0x000000043b007c0c */ /* 0x000fc4000bf66070 */
[----:B------:R-:W-:Y:S01]  /*1960*/  SHF.R.S32.HI R87, RZ, 0x1f, R59 ;  /* 0x0000001fff577819 */ /* 0x000fe2000001143b */
[----:B------:R-:W4:Y:S01]  /*1970*/  @!P4 LDC.64 R42, c[0x0][0x3e0] ;  /* 0x0000f800ff2acb82 */ /* 0x000f220000000a00 */
[----:B------:R-:W-:Y:S01]  /*1980*/  IADD3 R85, PT, PT, R39, 0xd8, RZ ;  /* 0x000000d827557810 */ /* 0x000fe20007ffe0ff */
[----:B------:R4:W3:Y:S01]  /*1990*/  @!P1 LDG.E.64 R78, desc[UR6][R36.64] ;  /* 0x00000006244e9981 */ /* 0x0008e2000c1e1b00 */
[----:B------:R-:W-:Y:S02]  /*19a0*/  ISETP.GE.AND.EX P3, PT, R87, UR5, PT, P3 ;  /* 0x0000000557007c0c */ /* 0x000fe4000bf66330 */
[----:B------:R-:W-:Y:S02]  /*19b0*/  CS2R R80, SRZ ;  /* 0x0000000000507805 */ /* 0x000fe4000001ff00 */
[----:B------:R-:W-:Y:S02]  /*19c0*/  ISETP.GE.U32.AND P1, PT, R85, UR4, PT ;  /* 0x0000000455007c0c */ /* 0x000fe4000bf26070 */
[----:B------:R-:W-:Y:S01]  /*19d0*/  SHF.R.S32.HI R89, RZ, 0x1f, R85 ;  /* 0x0000001fff597819 */ /* 0x000fe20000011455 */
[----:B-1----:R-:W1:Y:S01]  /*19e0*/  @!P4 LDC.64 R46, c[0x0][0x390] ;  /* 0x0000e400ff2ecb82 */ /* 0x002e620000000a00 */
[----:B------:R-:W-:Y:S01]  /*19f0*/  IADD3 R38, PT, PT, R39, 0xe0, RZ ;  /* 0x000000e027267810 */ /* 0x000fe20007ffe0ff */
[----:B------:R1:W3:Y:S01]  /*1a00*/  @!P2 LDG.E.64 R80, desc[UR6][R40.64] ;  /* 0x000000062850a981 */ /* 0x0002e2000c1e1b00 */
[----:B------:R-:W-:-:S02]  /*1a10*/  ISETP.GE.AND.EX P1, PT, R89, UR5, PT, P1 ;  /* 0x0000000559007c0c */ /* 0x000fc4000bf26310 */
[----:B------:R-:W-:Y:S02]  /*1a20*/  @!P6 IADD3 R44, PT, PT, R53, R51, RZ ;  /* 0x00000033352ce210 */ /* 0x000fe40007ffe0ff */
[----:B0-----:R-:W-:Y:S02]  /*1a30*/  @!P6 LEA R54, P5, R52, R54, 0x2 ;  /* 0x000000363436e211 */ /* 0x001fe400078a10ff */
[----:B------:R-:W-:Y:S02]  /*1a40*/  ISETP.GE.U32.AND P2, PT, R38, UR4, PT ;  /* 0x0000000426007c0c */ /* 0x000fe4000bf46070 */
[----:B------:R-:W-:Y:S02]  /*1a50*/  SHF.R.S32.HI R91, RZ, 0x1f, R38 ;  /* 0x0000001fff5b7819 */ /* 0x000fe40000011426 */
[----:B------:R-:W-:Y:S02]  /*1a60*/  @!P6 LEA.HI.X R55, R52, R55, R44, 0x2, P5 ;  /* 0x000000373437e211 */ /* 0x000fe400028f142c */
[----:B------:R-:W0:Y:S01]  /*1a70*/  @!P3 LDC.64 R52, c[0x0][0x3e0] ;  /* 0x0000f800ff34bb82 */ /* 0x000e220000000a00 */
[----:B------:R-:W-:Y:S01]  /*1a80*/  ISETP.GE.AND.EX P2, PT, R91, UR5, PT, P2 ;  /* 0x000000055b007c0c */ /* 0x000fe2000bf46320 */
[----:B----4-:R-:W-:Y:S01]  /*1a90*/  @!P4 IMAD R36, R45, R42, RZ ;  /* 0x0000002a2d24c224 */ /* 0x010fe200078e02ff */
[----:B------:R-:W-:-:S05]  /*1aa0*/  ISETP.GE.U32.AND P5, PT, R10, UR4, PT ;  /* 0x000000040a007c0c */ /* 0x000fca000bfa6070 */
[----:B------:R-:W4:Y:S01]  /*1ab0*/  @!P1 LDC.64 R50, c[0x0][0x3e0] ;  /* 0x0000f800ff329b82 */ /* 0x000f220000000a00 */
[----:B------:R-:W-:Y:S01]  /*1ac0*/  ISETP.GE.AND.EX P5, PT, R13, UR5, PT, P5 ;  /* 0x000000050d007c0c */ /* 0x000fe2000bfa6350 */
[----:B------:R-:W-:Y:S01]  /*1ad0*/  @!P4 IMAD R43, R49, R43, R36 ;  /* 0x0000002b312bc224 */ /* 0x000fe200078e0224 */
[----:B------:R-:W-:Y:S02]  /*1ae0*/  @!P4 MOV R56, R110 ;  /* 0x0000006e0038c202 */ /* 0x000fe40000000f00 */
[----:B------:R-:W-:-:S03]  /*1af0*/  @!P4 MOV R57, R113 ;  /* 0x000000710039c202 */ /* 0x000fc60000000f00 */
[----:B------:R-:W2:Y:S01]  /*1b00*/  @!P3 LDC.64 R44, c[0x0][0x390] ;  /* 0x0000e400ff2cbb82 */ /* 0x000ea20000000a00 */
[----:B------:R-:W-:Y:S01]  /*1b10*/  CS2R R82, SRZ ;  /* 0x0000000000527805 */ /* 0x000fe2000001ff00 */
[----:B------:R-:W-:-:S05]  /*1b20*/  @!P4 IMAD.WIDE.U32 R56, R49, R42, R56 ;  /* 0x0000002a3138c225 */ /* 0x000fca00078e0038 */
[----:B------:R0:W3:Y:S01]  /*1b30*/  @!P6 LDG.E.64 R82, desc[UR6][R54.64] ;  /* 0x000000063652e981 */ /* 0x0000e2000c1e1b00 */
[----:B------:R-:W2:Y:S01]  /*1b40*/  @!P2 LDC.64 R36, c[0x0][0x3e0] ;  /* 0x0000f800ff24ab82 */ /* 0x000ea20000000a00 */
[----:B-1----:R-:W-:Y:S01]  /*1b50*/  @!P4 LEA R42, P6, R56, R46, 0x2 ;  /* 0x0000002e382ac211 */ /* 0x002fe200078c10ff */
[----:B0-----:R-:W-:-:S06]  /*1b60*/  @!P3 IMAD R46, R87, R52, RZ ;  /* 0x00000034572eb224 */ /* 0x001fcc00078e02ff */
[----:B------:R-:W0:Y:S01]  /*1b70*/  @!P1 LDC.64 R40, c[0x0][0x390] ;  /* 0x0000e400ff289b82 */ /* 0x000e220000000a00 */
[----:B------:R-:W-:Y:S02]  /*1b80*/  @!P3 MOV R54, R110 ;  /* 0x0000006e0036b202 */ /* 0x000fe40000000f00 */
[----:B------:R-:W-:Y:S02]  /*1b90*/  @!P3 MOV R55, R113 ;  /* 0x000000710037b202 */ /* 0x000fe40000000f00 */
[----:B------:R-:W-:-:S03]  /*1ba0*/  @!P4 IADD3 R43, PT, PT, R57, R43, RZ ;  /* 0x0000002b392bc210 */ /* 0x000fc60007ffe0ff */
[----:B------:R-:W1:Y:S01]  /*1bb0*/  @!P5 LDC.64 R48, c[0x0][0x3e0] ;  /* 0x0000f800ff30db82 */ /* 0x000e620000000a00 */
[C---:B------:R-:W-:Y:S01]  /*1bc0*/  @!P3 IMAD R57, R59.reuse, R53, R46 ;  /* 0x000000353b39b224 */ /* 0x040fe200078e022e */
[----:B------:R-:W-:Y:S01]  /*1bd0*/  @!P4 LEA.HI.X R43, R56, R47, R43, 0x2, P6 ;  /* 0x0000002f382bc211 */ /* 0x000fe200030f142b */
[----:B------:R-:W-:Y:S01]  /*1be0*/  @!P3 IMAD.WIDE.U32 R54, R59, R52, R54 ;  /* 0x000000343b36b225 */ /* 0x000fe200078e0036 */
[----:B------:R-:W-:Y:S02]  /*1bf0*/  @!P1 MOV R52, R110 ;  /* 0x0000006e00349202 */ /* 0x000fe40000000f00 */
[----:B------:R-:W-:Y:S01]  /*1c00*/  @!P1 MOV R53, R113 ;  /* 0x0000007100359202 */ /* 0x000fe20000000f00 */
[----:B----4-:R-:W-:Y:S01]  /*1c10*/  @!P1 IMAD R56, R89, R50, RZ ;  /* 0x0000003259389224 */ /* 0x010fe200078e02ff */
[----:B------:R-:W4:Y:S03]  /*1c20*/  @!P2 LDC.64 R46, c[0x0][0x390] ;  /* 0x0000e400ff2eab82 */ /* 0x000f260000000a00 */
[----:B------:R-:W-:-:S02]  /*1c30*/  @!P1 IMAD R59, R85, R51, R56 ;  /* 0x00000033553b9224 */ /* 0x000fc400078e0238 */
[----:B------:R-:W-:Y:S01]  /*1c40*/  @!P1 IMAD.WIDE.U32 R52, R85, R50, R52 ;  /* 0x0000003255349225 */ /* 0x000fe200078e0034 */
[----:B------:R-:W-:Y:S02]  /*1c50*/  @!P3 IADD3 R55, PT, PT, R55, R57, RZ ;  /* 0x000000393737b210 */ /* 0x000fe40007ffe0ff */
[----:B------:R-:W4:Y:S01]  /*1c60*/  @!P5 LDC.64 R50, c[0x0][0x390] ;  /* 0x0000e400ff32db82 */ /* 0x000f220000000a00 */
[----:B--2---:R-:W-:Y:S01]  /*1c70*/  @!P3 LEA R44, P6, R54, R44, 0x2 ;  /* 0x0000002c362cb211 */ /* 0x004fe200078c10ff */
[----:B------:R-:W-:-:S03]  /*1c80*/  @!P2 IMAD R91, R91, R36, RZ ;  /* 0x000000245b5ba224 */ /* 0x000fc600078e02ff */
[----:B------:R-:W-:Y:S01]  /*1c90*/  @!P3 LEA.HI.X R45, R54, R45, R55, 0x2, P6 ;  /* 0x0000002d362db211 */ /* 0x000fe200030f1437 */
[----:B------:R-:W-:Y:S01]  /*1ca0*/  @!P2 IMAD R91, R38, R37, R91 ;  /* 0x00000025265ba224 */ /* 0x000fe200078e025b */
[----:B------:R-:W-:Y:S02]  /*1cb0*/  @!P2 MOV R54, R110 ;  /* 0x0000006e0036a202 */ /* 0x000fe40000000f00 */
[----:B------:R-:W-:Y:S02]  /*1cc0*/  @!P2 MOV R55, R113 ;  /* 0x000000710037a202 */ /* 0x000fe40000000f00 */
[----:B------:R-:W-:Y:S02]  /*1cd0*/  @!P1 IADD3 R37, PT, PT, R53, R59, RZ ;  /* 0x0000003b35259210 */ /* 0x000fe40007ffe0ff */
[----:B0-----:R-:W-:Y:S01]  /*1ce0*/  @!P1 LEA R40, P6, R52, R40, 0x2 ;  /* 0x0000002834289211 */ /* 0x001fe200078c10ff */
[----:B------:R-:W-:Y:S01]  /*1cf0*/  @!P2 IMAD.WIDE.U32 R54, R38, R36, R54 ;  /* 0x000000242636a225 */ /* 0x000fe200078e0036 */
[----:B------:R-:W-:-:S02]  /*1d00*/  @!P5 MOV R36, R110 ;  /* 0x0000006e0024d202 */ /* 0x000fc40000000f00 */
[----:B------:R-:W-:Y:S01]  /*1d10*/  @!P1 LEA.HI.X R41, R52, R41, R37, 0x2, P6 ;  /* 0x0000002934299211 */ /* 0x000fe200030f1425 */
[----:B-1----:R-:W-:Y:S01]  /*1d20*/  @!P5 IMAD R53, R13, R48, RZ ;  /* 0x000000300d35d224 */ /* 0x002fe200078e02ff */
[----:B------:R-:W-:-:S03]  /*1d30*/  @!P5 MOV R37, R113 ;  /* 0x000000710025d202 */ /* 0x000fc60000000f00 */
[C---:B------:R-:W-:Y:S02]  /*1d40*/  @!P5 IMAD R53, R10.reuse, R49, R53 ;  /* 0x000000310a35d224 */ /* 0x040fe400078e0235 */
[----:B------:R-:W-:Y:S01]  /*1d50*/  @!P5 IMAD.WIDE.U32 R48, R10, R48, R36 ;  /* 0x000000300a30d225 */ /* 0x000fe200078e0024 */
[----:B------:R-:W-:Y:S02]  /*1d60*/  @!P2 IADD3 R37, PT, PT, R55, R91, RZ ;  /* 0x0000005b3725a210 */ /* 0x000fe40007ffe0ff */
[C---:B----4-:R-:W-:Y:S02]  /*1d70*/  @!P2 LEA R36, P6, R54.reuse, R46, 0x2 ;  /* 0x0000002e3624a211 */ /* 0x050fe400078c10ff */
[----:B------:R-:W-:Y:S02]  /*1d80*/  @!P5 IADD3 R38, PT, PT, R49, R53, RZ ;  /* 0x000000353126d210 */ /* 0x000fe40007ffe0ff */
[----:B------:R-:W-:Y:S02]  /*1d90*/  @!P2 LEA.HI.X R37, R54, R47, R37, 0x2, P6 ;  /* 0x0000002f3625a211 */ /* 0x000fe400030f1425 */
[----:B------:R-:W-:-:S04]  /*1da0*/  @!P5 LEA R50, P6, R48, R50, 0x2 ;  /* 0x000000323032d211 */ /* 0x000fc800078c10ff */
[----:B------:R-:W-:Y:S02]  /*1db0*/  @!P5 LEA.HI.X R51, R48, R51, R38, 0x2, P6 ;  /* 0x000000333033d211 */ /* 0x000fe400030f1426 */
[----:B------:R-:W-:-:S04]  /*1dc0*/  ISETP.GE.U32.AND P6, PT, R8, UR4, PT ;  /* 0x0000000408007c0c */ /* 0x000fc8000bfc6070 */
[----:B------:R-:W-:Y:S02]  /*1dd0*/  ISETP.GE.AND.EX P6, PT, R11, UR5, PT, P6 ;  /* 0x000000050b007c0c */ /* 0x000fe4000bfc6360 */
[----:B------:R-:W-:Y:S02]  /*1de0*/  CS2R R86, SRZ ;  /* 0x0000000000567805 */ /* 0x000fe4000001ff00 */
[----:B------:R-:W-:-:S04]  /*1df0*/  CS2R R84, SRZ ;  /* 0x0000000000547805 */ /* 0x000fc8000001ff00 */
[----:B------:R0:W2:Y:S01]  /*1e00*/  @!P4 LDG.E.64 R86, desc[UR6][R42.64] ;  /* 0x000000062a56c981 */ /* 0x0000a2000c1e1b00 */
[----:B------:R-:W-:-:S03]  /*1e10*/  ISETP.GE.U32.AND P4, PT, R6, UR4, PT ;  /* 0x0000000406007c0c */ /* 0x000fc6000bf86070 */
[----:B------:R1:W4:Y:S01]  /*1e20*/  @!P5 LDG.E.64 R84, desc[UR6][R50.64] ;  /* 0x000000063254d981 */ /* 0x000322000c1e1b00 */
[----:B------:R-:W1:Y:S01]  /*1e30*/  @!P6 LDC.64 R46, c[0x0][0x3e0] ;  /* 0x0000f800ff2eeb82 */ /* 0x000e620000000a00 */
[----:B------:R-:W-:Y:S02]  /*1e40*/  ISETP.GE.AND.EX P4, PT, R9, UR5, PT, P4 ;  /* 0x0000000509007c0c */ /* 0x000fe4000bf86340 */
[----:B------:R-:W-:-:S05]  /*1e50*/  CS2R R88, SRZ ;  /* 0x0000000000587805 */ /* 0x000fca000001ff00 */
[----:B------:R-:W1:Y:S01]  /*1e60*/  @!P6 LDC.64 R52, c[0x0][0x390] ;  /* 0x0000e400ff34eb82 */ /* 0x000e620000000a00 */
[----:B------:R1:W2:Y:S01]  /*1e70*/  @!P3 LDG.E.64 R88, desc[UR6][R44.64] ;  /* 0x000000062c58b981 */ /* 0x0002a2000c1e1b00 */
[----:B------:R-:W-:Y:S02]  /*1e80*/  ISETP.GE.U32.AND P3, PT, R4, UR4, PT ;  /* 0x0000000404007c0c */ /* 0x000fe4000bf66070 */
[----:B0-----:R-:W-:-:S04]  /*1e90*/  @!P6 MOV R42, R110 ;  /* 0x0000006e002ae202 */ /* 0x001fc80000000f00 */
[----:B------:R-:W0:Y:S01]  /*1ea0*/  @!P4 LDC.64 R48, c[0x0][0x3e0] ;  /* 0x0000f800ff30cb82 */ /* 0x000e220000000a00 */
[----:B------:R-:W-:Y:S02]  /*1eb0*/  @!P6 MOV R43, R113 ;  /* 0x00000071002be202 */ /* 0x000fe40000000f00 */
[----:B------:R-:W-:Y:S01]  /*1ec0*/  ISETP.GE.AND.EX P3, PT, R7, UR5, PT, P3 ;  /* 0x0000000507007c0c */ /* 0x000fe2000bf66330 */
[-C--:B-1----:R-:W-:Y:S02]  /*1ed0*/  @!P6 IMAD R38, R11, R46.reuse, RZ ;  /* 0x0000002e0b26e224 */ /* 0x082fe400078e02ff */
[----:B------:R-:W-:-:S04]  /*1ee0*/  @!P6 IMAD.WIDE.U32 R42, R8, R46, R42 ;  /* 0x0000002e082ae225 */ /* 0x000fc800078e002a */
[----:B------:R-:W-:Y:S02]  /*1ef0*/  @!P6 IMAD R51, R8, R47, R38 ;  /* 0x0000002f0833e224 */ /* 0x000fe400078e0226 */
[----:B------:R-:W1:Y:S01]  /*1f00*/  @!P4 LDC.64 R46, c[0x0][0x390] ;  /* 0x0000e400ff2ecb82 */ /* 0x000e620000000a00 */
[C---:B------:R-:W-:Y:S02]  /*1f10*/  @!P6 LEA R50, P5, R42.reuse, R52, 0x2 ;  /* 0x000000342a32e211 */ /* 0x040fe400078a10ff */
[----:B------:R-:W-:Y:S02]  /*1f20*/  @!P6 IADD3 R38, PT, PT, R43, R51, RZ ;  /* 0x000000332b26e210 */ /* 0x000fe40007ffe0ff */
[----:B------:R-:W-:Y:S02]  /*1f30*/  CS2R R90, SRZ ;  /* 0x00000000005a7805 */ /* 0x000fe4000001ff00 */
[----:B------:R-:W-:Y:S01]  /*1f40*/  @!P6 LEA.HI.X R51, R42, R53, R38, 0x2, P5 ;  /* 0x000000352a33e211 */ /* 0x000fe200028f1426 */
[----:B------:R-:W5:Y:S01]  /*1f50*/  @!P3 LDC.64 R44, c[0x0][0x3e0] ;  /* 0x0000f800ff2cbb82 */ /* 0x000f620000000a00 */
[----:B0-----:R-:W-:-:S03]  /*1f60*/  @!P4 IMAD R38, R9, R48, RZ ;  /* 0x000000300926c224 */ /* 0x001fc600078e02ff */
[----:B------:R0:W3:Y:S01]  /*1f70*/  @!P6 LDG.E.64 R90, desc[UR6][R50.64] ;  /* 0x00000006325ae981 */ /* 0x0000e2000c1e1b00 */
[----:B------:R-:W-:Y:S01]  /*1f80*/  CS2R R92, SRZ ;  /* 0x00000000005c7805 */ /* 0x000fe2000001ff00 */
[----:B------:R-:W-:Y:S01]  /*1f90*/  @!P4 IMAD R53, R6, R49, R38 ;  /* 0x000000310635c224 */ /* 0x000fe200078e0226 */
[----:B------:R-:W-:Y:S01]  /*1fa0*/  ISETP.GE.U32.AND P5, PT, R2, UR4, PT ;  /* 0x0000000402007c0c */ /* 0x000fe2000bfa6070 */
[----:B------:R-:W5:Y:S01]  /*1fb0*/  @!P3 LDC.64 R42, c[0x0][0x390] ;  /* 0x0000e400ff2abb82 */ /* 0x000f620000000a00 */
[----:B0-----:R-:W-:Y:S02]  /*1fc0*/  @!P4 MOV R50, R110 ;  /* 0x0000006e0032c202 */ /* 0x001fe40000000f00 */
[----:B------:R0:W2:Y:S01]  /*1fd0*/  @!P1 LDG.E.64 R92, desc[UR6][R40.64] ;  /* 0x00000006285c9981 */ /* 0x0000a2000c1e1b00 */
[----:B------:R-:W-:Y:S02]  /*1fe0*/  @!P4 MOV R51, R113 ;  /* 0x000000710033c202 */ /* 0x000fe40000000f00 */
[----:B------:R-:W-:Y:S01]  /*1ff0*/  ISETP.GE.AND.EX P5, PT, R5, UR5, PT, P5 ;  /* 0x0000000505007c0c */ /* 0x000fe2000bfa6350 */
[----:B------:R-:W-:-:S05]  /*2000*/  @!P4 IMAD.WIDE.U32 R48, R6, R48, R50 ;  /* 0x000000300630c225 */ /* 0x000fca00078e0032 */
[----:B------:R-:W-:Y:S02]  /*2010*/  @!P4 IADD3 R38, PT, PT, R49, R53, RZ ;  /* 0x000000353126c210 */ /* 0x000fe40007ffe0ff */
[----:B-1----:R-:W-:-:S04]  /*2020*/  @!P4 LEA R54, P1, R48, R46, 0x2 ;  /* 0x0000002e3036c211 */ /* 0x002fc800078210ff */
[----:B------:R-:W-:Y:S02]  /*2030*/  @!P4 LEA.HI.X R55, R48, R47, R38, 0x2, P1 ;  /* 0x0000002f3037c211 */ /* 0x000fe400008f1426 */
[----:B------:R-:W-:Y:S01]  /*2040*/  ISETP.GE.U32.AND P1, PT, R0, UR4, PT ;  /* 0x0000000400007c0c */ /* 0x000fe2000bf26070 */
[----:B-----5:R-:W-:Y:S01]  /*2050*/  @!P3 IMAD R46, R7, R44, RZ ;  /* 0x0000002c072eb224 */ /* 0x020fe200078e02ff */
[----:B0-----:R-:W-:Y:S01]  /*2060*/  @!P3 MOV R40, R110 ;  /* 0x0000006e0028b202 */ /* 0x001fe20000000f00 */
[----:B------:R-:W0:Y:S01]  /*2070*/  @!P5 LDC.64 R48, c[0x0][0x3e0] ;  /* 0x0000f800ff30db82 */ /* 0x000e220000000a00 */
[----:B------:R-:W-:Y:S02]  /*2080*/  ISETP.GE.AND.EX P1, PT, R3, UR5, PT, P1 ;  /* 0x0000000503007c0c */ /* 0x000fe4000bf26310 */
[----:B------:R-:W-:Y:S02]  /*2090*/  @!P3 MOV R41, R113 ;  /* 0x000000710029b202 */ /* 0x000fe40000000f00 */
[----:B------:R-:W-:Y:S01]  /*20a0*/  CS2R R94, SRZ ;  /* 0x00000000005e7805 */ /* 0x000fe2000001ff00 */
[----:B------:R-:W-:-:S02]  /*20b0*/  @!P3 IMAD R47, R4, R45, R46 ;  /* 0x0000002d042fb224 */ /* 0x000fc400078e022e */
[----:B------:R-:W-:-:S03]  /*20c0*/  @!P3 IMAD.WIDE.U32 R44, R4, R44, R40 ;  /* 0x0000002c042cb225 */ /* 0x000fc600078e0028 */
[----:B------:R1:W5:Y:S01]  /*20d0*/  @!P4 LDG.E.64 R94, desc[UR6][R54.64] ;  /* 0x00000006365ec981 */ /* 0x000362000c1e1b00 */
[----:B------:R-:W-:Y:S02]  /*20e0*/  IADD3 R52, PT, PT, R39, 0xf8, RZ ;  /* 0x000000f827347810 */ /* 0x000fe40007ffe0ff */
[----:B------:R-:W-:Y:S01]  /*20f0*/  @!P3 IADD3 R38, PT, PT, R45, R47, RZ ;  /* 0x0000002f2d26b210 */ /* 0x000fe20007ffe0ff */
[----:B------:R-:W1:Y:S01]  /*2100*/  @!P1 LDC.64 R50, c[0x0][0x3e0] ;  /* 0x0000f800ff329b82 */ /* 0x000e620000000a00 */
[C---:B------:R-:W-:Y:S02]  /*2110*/  @!P3 LEA R46, P4, R44.reuse, R42, 0x2 ;  /* 0x0000002a2c2eb211 */ /* 0x040fe400078810ff */
[----:B------:R-:W-:Y:S02]  /*2120*/  SHF.R.S32.HI R53, RZ, 0x1f, R52 ;  /* 0x0000001fff357819 */ /* 0x000fe40000011434 */
[----:B------:R-:W-:Y:S02]  /*2130*/  @!P3 LEA.HI.X R47, R44, R43, R38, 0x2, P4 ;  /* 0x0000002b2c2fb211 */ /* 0x000fe400020f1426 */
[----:B------:R-:W-:Y:S01]  /*2140*/  ISETP.GE.U32.AND P4, PT, R52, UR4, PT ;  /* 0x0000000434007c0c */ /* 0x000fe2000bf86070 */
[----:B------:R-:W1:Y:S03]  /*2150*/  @!P5 LDC.64 R44, c[0x0][0x390] ;  /* 0x0000e400ff2cdb82 */ /* 0x000e660000000a00 */
[----:B------:R-:W-:Y:S01]  /*2160*/  ISETP.GE.AND.EX P4, PT, R53, UR5, PT, P4 ;  /* 0x0000000535007c0c */ /* 0x000fe2000bf86340 */
[----:B0-----:R-:W-:Y:S01]  /*2170*/  @!P5 IMAD R42, R5, R48, RZ ;  /* 0x00000030052ad224 */ /* 0x001fe200078e02ff */
[----:B------:R-:W-:-:S03]  /*2180*/  @!P5 MOV R43, R113 ;  /* 0x00000071002bd202 */ /* 0x000fc60000000f00 */
[C---:B-1----:R-:W-:Y:S01]  /*2190*/  @!P5 IMAD R55, R2.reuse, R49, R42 ;  /* 0x000000310237d224 */ /* 0x042fe200078e022a */
[----:B------:R-:W-:Y:S02]  /*21a0*/  @!P5 MOV R42, R110 ;  /* 0x0000006e002ad202 */ /* 0x000fe40000000f00 */
[----:B------:R-:W-:Y:S01]  /*21b0*/  CS2R R96, SRZ ;  /* 0x0000000000607805 */ /* 0x000fe2000001ff00 */
[----:B------:R-:W0:Y:S02]  /*21c0*/  @!P1 LDC.64 R40, c[0x0][0x390] ;  /* 0x0000e400ff289b82 */ /* 0x000e240000000a00 */
[----:B------:R-:W-:Y:S01]  /*21d0*/  @!P5 IMAD.WIDE.U32 R48, R2, R48, R42 ;  /* 0x000000300230d225 */ /* 0x000fe200078e002a */
[----:B------:R-:W-:Y:S02]  /*21e0*/  @!P1 MOV R42, R110 ;  /* 0x0000006e002a9202 */ /* 0x000fe40000000f00 */
[----:B------:R1:W2:Y:S03]  /*21f0*/  @!P3 LDG.E.64 R96, desc[UR6][R46.64] ;  /* 0x000000062e60b981 */ /* 0x0002a6000c1e1b00 */
[----:B------:R-:W0:Y:S01]  /*2200*/  @!P4 LDC.64 R38, c[0x0][0x3e0] ;  /* 0x0000f800ff26cb82 */ /* 0x000e220000000a00 */
[----:B------:R-:W-:Y:S01]  /*2210*/  @!P1 IMAD R54, R3, R50, RZ ;  /* 0x0000003203369224 */ /* 0x000fe200078e02ff */
[----:B------:R-:W-:-:S03]  /*2220*/  @!P1 MOV R43, R113 ;  /* 0x00000071002b9202 */ /* 0x000fc60000000f00 */
[C---:B------:R-:W-:Y:S02]  /*2230*/  @!P1 IMAD R57, R0.reuse, R51, R54 ;  /* 0x0000003300399224 */ /* 0x040fe400078e0236 */
[----:B------:R-:W-:Y:S02]  /*2240*/  @!P1 IMAD.WIDE.U32 R50, R0, R50, R42 ;  /* 0x0000003200329225 */ /* 0x000fe400078e002a */
[----:B------:R-:W0:Y:S01]  /*2250*/  @!P4 LDC.64 R42, c[0x0][0x390] ;  /* 0x0000e400ff2acb82 */ /* 0x000e220000000a00 */
[----:B------:R-:W-:Y:S02]  /*2260*/  CS2R R98, SRZ ;  /* 0x0000000000627805 */ /* 0x000fe4000001ff00 */
[----:B------:R-:W-:Y:S02]  /*2270*/  @!P5 IADD3 R49, PT, PT, R49, R55, RZ ;  /* 0x000000373131d210 */ /* 0x000fe40007ffe0ff */
[----:B------:R-:W-:Y:S02]  /*2280*/  @!P5 LEA R44, P3, R48, R44, 0x2 ;  /* 0x0000002c302cd211 */ /* 0x000fe400078610ff */
[----:B-1----:R-:W-:-:S02]  /*2290*/  @!P4 MOV R46, R110 ;  /* 0x0000006e002ec202 */ /* 0x002fc40000000f00 */
[----:B------:R-:W-:Y:S02]  /*22a0*/  CS2R R100, SRZ ;  /* 0x0000000000647805 */ /* 0x000fe4000001ff00 */
[----:B------:R-:W-:Y:S01]  /*22b0*/  @!P4 MOV R47, R113 ;  /* 0x00000071002fc202 */ /* 0x000fe20000000f00 */
[----:B------:R1:W2:Y:S01]  /*22c0*/  @!P2 LDG.E.64 R98, desc[UR6][R36.64] ;  /* 0x000000062462a981 */ /* 0x0002a2000c1e1b00 */
[----:B------:R-:W-:Y:S01]  /*22d0*/  @!P5 LEA.HI.X R45, R48, R45, R49, 0x2, P3 ;  /* 0x0000002d302dd211 */ /* 0x000fe200018f1431 */
[----:B0-----:R-:W-:Y:S01]  /*22e0*/  @!P4 IMAD R53, R53, R38, RZ ;  /* 0x000000263535c224 */ /* 0x001fe200078e02ff */
[----:B------:R-:W-:Y:S02]  /*22f0*/  @!P1 IADD3 R48, PT, PT, R51, R57, RZ ;  /* 0x0000003933309210 */ /* 0x000fe40007ffe0ff */
[----:B------:R-:W-:Y:S02]  /*2300*/  CS2R R102, SRZ ;  /* 0x0000000000667805 */ /* 0x000fe4000001ff00 */
[----:B------:R-:W-:Y:S01]  /*2310*/  @!P1 LEA R40, P3, R50, R40, 0x2 ;  /* 0x0000002832289211 */ /* 0x000fe200078610ff */
[C---:B------:R-:W-:Y:S01]  /*2320*/  @!P4 IMAD R53, R52.reuse, R39, R53 ;  /* 0x000000273435c224 */ /* 0x040fe200078e0235 */
[----:B------:R0:W2:Y:S01]  /*2330*/  @!P5 LDG.E.64 R100, desc[UR6][R44.64] ;  /* 0x000000062c64d981 */ /* 0x0000a2000c1e1b00 */
[----:B------:R-:W-:Y:S01]  /*2340*/  @!P4 IMAD.WIDE.U32 R38, R52, R38, R46 ;  /* 0x000000263426c225 */ /* 0x000fe200078e002e */
[----:B------:R-:W-:-:S02]  /*2350*/  @!P1 LEA.HI.X R41, R50, R41, R48, 0x2, P3 ;  /* 0x0000002932299211 */ /* 0x000fc400018f1430 */
[----:B------:R-:W-:Y:S02]  /*2360*/  CS2R R104, SRZ ;  /* 0x0000000000687805 */ /* 0x000fe4000001ff00 */
[----:B------:R-:W-:Y:S01]  /*2370*/  @!P4 IADD3 R39, PT, PT, R39, R53, RZ ;  /* 0x000000352727c210 */ /* 0x000fe20007ffe0ff */
[----:B------:R0:W2:Y:S01]  /*2380*/  @!P1 LDG.E.64 R102, desc[UR6][R40.64] ;  /* 0x0000000628669981 */ /* 0x0000a2000c1e1b00 */
[----:B------:R-:W-:-:S04]  /*2390*/  @!P4 LEA R42, P2, R38, R42, 0x2 ;  /* 0x0000002a262ac211 */ /* 0x000fc800078410ff */
[----:B------:R-:W-:-:S05]  /*23a0*/  @!P4 LEA.HI.X R43, R38, R43, R39, 0x2, P2 ;  /* 0x0000002b262bc211 */ /* 0x000fca00010f1427 */
[----:B------:R-:W2:Y:S01]  /*23b0*/  @!P4 LDG.E.64 R104, desc[UR6][R42.64] ;  /* 0x000000062a68c981 */ /* 0x000ea2000c1e1b00 */
[----:B-1----:R-:W-:Y:S01]  /*23c0*/  FMUL.FTZ R37, R19, R19 ;  /* 0x0000001313257220 */ /* 0x002fe20000410000 */
[C---:B------:R-:W-:Y:S01]  /*23d0*/  FADD.FTZ R36, R18.reuse, R19 ;  /* 0x0000001312247221 */ /* 0x040fe20000010000 */
[----:B0-----:R-:W-:Y:S02]  /*23e0*/  FMUL.FTZ R45, R21, R21 ;  /* 0x00000015152d7220 */ /* 0x001fe40000410000 */
[----:B------:R-:W-:Y:S01]  /*23f0*/  FFMA.FTZ R37, R18, R18, R37 ;  /* 0x0000001212257223 */ /* 0x000fe20000010025 */
[C---:B------:R-:W-:Y:S01]  /*2400*/  FADD.FTZ R39, R20.reuse, R21 ;  /* 0x0000001514277221 */ /* 0x040fe20000010000 */
[----:B------:R-:W-:Y:S01]  /*2410*/  FADD.FTZ R36, RZ, R36 ;  /* 0x00000024ff247221 */ /* 0x000fe20000010000 */
[----:B------:R-:W-:Y:S01]  /*2420*/  FFMA.FTZ R38, R20, R20, R45 ;  /* 0x0000001414267223 */ /* 0x000fe2000001002d */
[----:B------:R-:W-:Y:S01]  /*2430*/  FADD.FTZ R37, RZ, R37 ;  /* 0x00000025ff257221 */ /* 0x000fe20000010000 */
[----:B------:R-:W-:Y:S01]  /*2440*/  FMUL.FTZ R41, R23, R23 ;  /* 0x0000001717297220 */ /* 0x000fe20000410000 */
[----:B------:R-:W-:Y:S01]  /*2450*/  FADD.FTZ R36, R36, R39 ;  /* 0x0000002724247221 */ /* 0x000fe20000010000 */
[C---:B------:R-:W-:Y:S01]  /*2460*/  FADD.FTZ R39, R22.reuse, R23 ;  /* 0x0000001716277221 */ /* 0x040fe20000010000 */
[----:B------:R-:W-:Y:S01]  /*2470*/  FADD.FTZ R37, R37, R38 ;  /* 0x0000002625257221 */ /* 0x000fe20000010000 */
[----:B------:R-:W-:Y:S01]  /*2480*/  FFMA.FTZ R38, R22, R22, R41 ;  /* 0x0000001616267223 */ /* 0x000fe20000010029 */
[----:B------:R-:W-:Y:S01]  /*2490*/  FMUL.FTZ R41, R25, R25 ;  /* 0x0000001919297220 */ /* 0x000fe20000410000 */
[----:B------:R-:W-:Y:S01]  /*24a0*/  FADD.FTZ R36, R36, R39 ;  /* 0x0000002724247221 */ /* 0x000fe20000010000 */
[C---:B------:R-:W-:Y:S01]  /*24b0*/  FADD.FTZ R39, R24.reuse, R25 ;  /* 0x0000001918277221 */ /* 0x040fe20000010000 */
[----:B------:R-:W-:Y:S01]  /*24c0*/  FADD.FTZ R37, R37, R38 ;  /* 0x0000002625257221 */ /* 0x000fe20000010000 */
[----:B------:R-:W-:-:S02]  /*24d0*/  FFMA.FTZ R38, R24, R24, R41 ;  /* 0x0000001818267223 */ /* 0x000fc40000010029 */
[----:B------:R-:W-:Y:S02]  /*24e0*/  FADD.FTZ R36, R36, R39 ;  /* 0x0000002724247221 */ /* 0x000fe40000010000 */
[----:B------:R-:W-:Y:S01]  /*24f0*/  FADD.FTZ R37, R37, R38 ;  /* 0x0000002625257221 */ /* 0x000fe20000010000 */
[----:B----4-:R-:W-:Y:S01]  /*2500*/  FMUL.FTZ R41, R85, R85 ;  /* 0x0000005555297220 */ /* 0x010fe20000410000 */
[----:B------:R-:W-:-:S03]  /*2510*/  FADD.FTZ R39, R84, R85 ;  /* 0x0000005554277221 */ /* 0x000fc60000010000 */
[----:B------:R-:W-:Y:S01]  /*2520*/  FFMA.FTZ R38, R84, R84, R41 ;  /* 0x0000005454267223 */ /* 0x000fe20000010029 */
        /* <DEDUP_REMOVED lines=40> */
[----:B---3--:R-:W-:Y:S01]  /*27b0*/  FMUL.FTZ R41, R91, R91 ;  /* 0x0000005b5b297220 */ /* 0x008fe20000410000 */
[----:B------:R-:W-:-:S02]  /*27c0*/  FADD.FTZ R36, R36, R39 ;  /* 0x0000002724247221 */ /* 0x000fc40000010000 */
[----:B------:R-:W-:Y:S01]  /*27d0*/  FADD.FTZ R37, R37, R38 ;  /* 0x0000002625257221 */ /* 0x000fe20000010000 */
[C---:B------:R-:W-:Y:S01]  /*27e0*/  FADD.FTZ R39, R90.reuse, R91 ;  /* 0x0000005b5a277221 */ /* 0x040fe20000010000 */
[----:B------:R-:W-:Y:S01]  /*27f0*/  FFMA.FTZ R38, R90, R90, R41 ;  /* 0x0000005a5a267223 */ /* 0x000fe20000010029 */
[----:B------:R-:W-:Y:S02]  /*2800*/  FMUL.FTZ R41, R67, R67 ;  /* 0x0000004343297220 */ /* 0x000fe40000410000 */
[----:B------:R-:W-:Y:S01]  /*2810*/  FADD.FTZ R36, R36, R39 ;  /* 0x0000002724247221 */ /* 0x000fe20000010000 */
        /* <DEDUP_REMOVED lines=8> */
[----:B------:R-:W-:-:S02]  /*28a0*/  FMUL.FTZ R41, R71, R71 ;  /* 0x0000004747297220 */ /* 0x000fc40000410000 */
        /* <DEDUP_REMOVED lines=34> */
[----:B-----5:R-:W-:Y:S02]  /*2ad0*/  FMUL.FTZ R41, R95, R95 ;  /* 0x0000005f5f297220 */ /* 0x020fe40000410000 */
[----:B------:R-:W-:Y:S01]  /*2ae0*/  FADD.FTZ R36, R36, R39 ;  /* 0x0000002724247221 */ /* 0x000fe20000010000 */
[----:B------:R-:W-:Y:S01]  /*2af0*/  FADD.FTZ R37, R37, R38 ;  /* 0x0000002625257221 */ /* 0x000fe20000010000 */
[C---:B------:R-:W-:Y:S01]  /*2b00*/  FADD.FTZ R39, R94.reuse, R95 ;  /* 0x0000005f5e277221 */ /* 0x040fe20000010000 */
[----:B------:R-:W-:-:S03]  /*2b10*/  FFMA.FTZ R38, R94, R94, R41 ;  /* 0x0000005e5e267223 */ /* 0x000fc60000010029 */
[----:B------:R-:W-:Y:S01]  /*2b20*/  FADD.FTZ R36, R36, R39 ;  /* 0x0000002724247221 */ /* 0x000fe20000010000 */
[----:B------:R-:W-:Y:S01]  /*2b30*/  FADD.FTZ R37, R37, R38 ;  /* 0x0000002625257221 */ /* 0x000fe20000010000 */
[----:B--2---:R-:W-:Y:S01]  /*2b40*/  FMUL.FTZ R41, R97, R97 ;  /* 0x0000006161297220 */ /* 0x004fe20000410000 */
        /* <DEDUP_REMOVED lines=24> */
[----:B------:R-:W-:Y:S01]  /*2cd0*/  FMUL.FTZ R41, R101, R101 ;  /* 0x0000006565297220 */ /* 0x000fe20000410000 */
[----:B------:R-:W-:-:S03]  /*2ce0*/  FADD.FTZ R39, R100, R101 ;  /* 0x0000006564277221 */ /* 0x000fc60000010000 */
[----:B------:R-:W-:Y:S01]  /*2cf0*/  FFMA.FTZ R38, R100, R100, R41 ;  /* 0x0000006464267223 */ /* 0x000fe20000010029 */
[----:B------:R-:W-:Y:S01]  /*2d00*/  FMUL.FTZ R41, R103, R103 ;  /* 0x0000006767297220 */ /* 0x000fe20000410000 */
[----:B------:R-:W-:Y:S02]  /*2d10*/  FADD.FTZ R36, R36, R39 ;  /* 0x0000002724247221 */ /* 0x000fe40000010000 */
[----:B------:R-:W-:Y:S01]  /*2d20*/  FADD.FTZ R37, R37, R38 ;  /* 0x0000002625257221 */ /* 0x000fe20000010000 */
[C---:B------:R-:W-:Y:S01]  /*2d30*/  FADD.FTZ R39, R102.reuse, R103 ;  /* 0x0000006766277221 */ /* 0x040fe20000010000 */
[----:B------:R-:W-:-:S03]  /*2d40*/  FFMA.FTZ R38, R102, R102, R41 ;  /* 0x0000006666267223 */ /* 0x000fc60000010029 */
[----:B------:R-:W-:Y:S01]  /*2d50*/  FADD.FTZ R36, R36, R39 ;  /* 0x0000002724247221 */ /* 0x000fe20000010000 */
[----:B------:R-:W-:Y:S01]  /*2d60*/  FMUL.FTZ R41, R105, R105 ;  /* 0x0000006969297220 */ /* 0x000fe20000410000 */
[----:B------:R-:W-:Y:S01]  /*2d70*/  FADD.FTZ R37, R37, R38 ;  /* 0x0000002625257221 */ /* 0x000fe20000010000 */
[C---:B------:R-:W-:Y:S02]  /*2d80*/  FADD.FTZ R39, R104.reuse, R105 ;  /* 0x0000006968277221 */ /* 0x040fe40000010000 */
[----:B------:R-:W-:Y:S02]  /*2d90*/  FFMA.FTZ R38, R104, R104, R41 ;  /* 0x0000006868267223 */ /* 0x000fe40000010029 */
        /* <DEDUP_REMOVED lines=40> */
.L_x_4170:
[----:B------:R-:W-:Y:S05]  /*3020*/  BSYNC.RECONVERGENT B0 ;  /* 0x0000000000007941 */ /* 0x000fea0003800200 */
.L_x_4169:
        /* <DEDUP_REMOVED lines=44> */
.L_x_4172:
[----:B------:R-:W-:Y:S05]  /*32f0*/  BSYNC.RECONVERGENT B0 ;  /* 0x0000000000007941 */ /* 0x000fea0003800200 */
.L_x_4171:
[----:B------:R-:W4:Y:S02]  /*3300*/  LDCU UR4, c[0x0][0x370] ;  /* 0x00006e00ff0477ac */ /* 0x000f240008000800 */
[----:B----4-:R-:W-:-:S09]  /*3310*/  UISETP.GE.U32.AND UP0, UPT, UR4, 0x2, UPT ;  /* 0x000000020400788c */ /* 0x010fd2000bf06070 */
[----:B------:R-:W-:Y:S05]  /*3320*/  BRA.U !UP0, `(.L_x_4173) ;  /* 0x0000000908b47547 */ /* 0x000fea000b800000 */
[----:B------:R-:W4:Y:S01]  /*3330*/  LDC R37, c[0x0][0x370] ;  /* 0x0000dc00ff257b82 */ /* 0x000f220000000800 */
[----:B------:R-:W-:-:S05]  /*3340*/  LOP3.LUT R38, R14, 0x1, RZ, 0xc0, !PT ;  /* 0x000000010e267812 */ /* 0x000fca00078ec0ff */
[----:B---3--:R-:W-:Y:S02]  /*3350*/  IMAD R36, R38, R15, RZ ;  /* 0x0000000f26247224 */ /* 0x008fe400078e02ff */
[----:B--2---:R-:W2:Y:S02]  /*3360*/  LDC.64 R42, c[0x0][0x3b8] ;  /* 0x0000ee00ff2a7b82 */ /* 0x004ea40000000a00 */
[----:B----4-:R-:W-:-:S05]  /*3370*/  IMAD R36, R36, R37, RZ ;  /* 0x0000002524247224 */ /* 0x010fca00078e02ff */
[----:B------:R-:W-:-:S05]  /*3380*/  SHF.L.U32 R37, R36, 0x1, RZ ;  /* 0x0000000124257819 */ /* 0x000fca00000006ff */
[----:B--2---:R-:W-:Y:S01]  /*3390*/  IMAD.WIDE R42, R37, 0x4, R42 ;  /* 0x00000004252a7825 */ /* 0x004fe200078e022a */
[----:B------:R-:W-:Y:S06]  /*33a0*/  @P2 BRA `(.L_x_4174) ;  /* 0x0000000000542947 */ /* 0x000fec0003800000 */
[----:B------:R-:W2:Y:S01]  /*33b0*/  LDC.64 R36, c[0x0][0x3b0] ;  /* 0x0000ec00ff247b82 */ /* 0x000ea20000000a00 */
[-CC-:B------:R-:W-:Y:S01]  /*33c0*/  IMAD R39, R38, R15.reuse, R108.reuse ;  /* 0x0000000f26277224 */ /* 0x180fe200078e026c */
[----:B-1----:R-:W-:Y:S01]  /*33d0*/  LOP3.LUT P1, R44, R14, 0x2, RZ, 0xc0, !PT ;  /* 0x000000020e2c7812 */ /* 0x002fe2000782c0ff */
[----:B------:R-:W-:Y:S02]  /*33e0*/  IMAD R45, R106, R15, R108 ;  /* 0x0000000f6a2d7224 */ /* 0x000fe400078e026c */
[----:B--2---:R-:W-:-:S04]  /*33f0*/  IMAD.WIDE.U32 R36, R39, 0x4, R36 ;  /* 0x0000000427247825 */ /* 0x004fc800078e0024 */
        /* <DEDUP_REMOVED lines=10> */
[----:B--2---:R-:W-:Y:S05]  /*34a0*/  @!P1 BRA `(.L_x_4174) ;  /* 0x0000000000149947 */ /* 0x004fea0003800000 */
.L_x_4175:
[----:B------:R-:W2:Y:S04]  /*34b0*/  LDG.E.STRONG.GPU R38, desc[UR6][R36.64] ;  /* 0x0000000624267981 */ /* 0x000ea8000c1ef900 */
[----:B--2---:R-:W-:Y:S01]  /*34c0*/  CCTL.IVALL ;  /* 0x00000000ff00798f */ /* 0x004fe20002000000 */
[----:B------:R-:W-:Y:S05]  /*34d0*/  YIELD ;  /* 0x0000000000007946 */ /* 0x000fea0003800000 */
[----:B------:R-:W-:-:S13]  /*34e0*/  ISETP.NE.AND P1, PT, R38, R47, PT ;  /* 0x0000002f2600720c */ /* 0x000fda0003f25270 */
[----:B------:R-:W-:Y:S05]  /*34f0*/  @P1 BRA `(.L_x_4175) ;  /* 0xfffffffc00ec1947 */ /* 0x000fea000383ffff */
.L_x_4174:
[----:B------:R-:W2:Y:S01]  /*3500*/  LDC R36, c[0x0][0x370] ;  /* 0x0000dc00ff247b82 */ /* 0x000ea20000000800 */
[----:B------:R-:W-:Y:S05]  /*3510*/  WARPSYNC.ALL ;  /* 0x0000000000007948 */ /* 0x000fea0003800000 */
[----:B--2---:R-:W-:Y:S02]  /*3520*/  ISETP.GE.U32.AND P1, PT, R36, 0x8, PT ;  /* 0x000000082400780c */ /* 0x004fe40003f26070 */
        /* <DEDUP_REMOVED lines=13> */
.L_x_4177:
[----:B------:R-:W-:Y:S01]  /*3600*/  UIADD3 UR5, UPT, UPT, UR4, 0x1, URZ ;  /* 0x0000000104057890 */ /* 0x000fe2000fffe0ff */
[----:B------:R-:W-:Y:S01]  /*3610*/  ISETP.EQ.OR P4, PT, R56, RZ, P2 ;  /* 0x000000ff3800720c */ /* 0x000fe20001782670 */
[----:B------:R-:W-:-:S04]  /*3620*/  UIADD3 UR8, UPT, UPT, UR4, 0x2, URZ ;  /* 0x0000000204087890 */ /* 0x000fc8000fffe0ff */
[C---:B------:R-:W-:Y:S01]  /*3630*/  ISETP.EQ.OR P5, PT, R106.reuse, UR5, P2 ;  /* 0x000000056a007c0c */ /* 0x040fe200097a2670 */
[----:B------:R-:W-:Y:S01]  /*3640*/  UIADD3 UR5, UPT, UPT, UR4, 0x3, URZ ;  /* 0x0000000304057890 */ /* 0x000fe2000fffe0ff */
[----:B------:R-:W-:-:S05]  /*3650*/  ISETP.EQ.OR P1, PT, R106, UR8, P2 ;  /* 0x000000086a007c0c */ /* 0x000fca0009722670 */
[----:B------:R-:W-:Y:S01]  /*3660*/  ISETP.EQ.OR P3, PT, R106, UR5, P2 ;  /* 0x000000056a007c0c */ /* 0x000fe20009762670 */
[----:B-1----:R-:W-:-:S05]  /*3670*/  @!P4 IMAD.WIDE.U32 R44, R54, 0x8, R42 ;  /* 0x00000008362cc825 */ /* 0x002fca00078e002a */
[--C-:B------:R-:W-:Y:S01]  /*3680*/  @!P5 IMAD.WIDE.U32 R46, R55, 0x8, R42.reuse ;  /* 0x00000008372ed825 */ /* 0x100fe200078e002a */
[----:B------:R-:W0:Y:S03]  /*3690*/  @!P4 LDG.E.64 R44, desc[UR6][R44.64] ;  /* 0x000000062c2cc981 */ /* 0x000e26000c1e1b00 */
[--C-:B------:R-:W-:Y:S02]  /*36a0*/  @!P1 IMAD.WIDE.U32 R50, R53, 0x8, R42.reuse ;  /* 0x0000000835329825 */ /* 0x100fe400078e002a */
        /* <DEDUP_REMOVED lines=42> */
[----:B------:R-:W-:Y:S01]  /*3950*/  @!P5 FADD.FTZ R41, R41, R47 ;  /* 0x0000002f2929d221 */ /* 0x000fe20000010000 */
[----:B0-----:R-:W-:Y:S02]  /*3960*/  LOP3.LUT R47, R57, 0x7ffffff8, RZ, 0xc0, !PT ;  /* 0x7ffffff8392f7812 */ /* 0x001fe400078ec0ff */
[----:B----4-:R-:W-:Y:S01]  /*3970*/  @!P1 FADD.FTZ R40, R40, R50 ;  /* 0x0000003228289221 */ /* 0x010fe20000010000 */
[----:B------:R-:W-:Y:S01]  /*3980*/  @!P1 FADD.FTZ R41, R41, R51 ;  /* 0x0000003329299221 */ /* 0x000fe20000010000 */
[----:B------:R-:W-:Y:S02]  /*3990*/  ISETP.NE.AND P1, PT, R47, UR4, PT ;  /* 0x000000042f007c0c */ /* 0x000fe4000bf25270 */
[----:B-----5:R-:W-:Y:S01]  /*39a0*/  @!P3 FADD.FTZ R40, R40, R48 ;  /* 0x000000302828b221 */ /* 0x020fe20000010000 */
[----:B------:R-:W-:-:S10]  /*39b0*/  @!P3 FADD.FTZ R41, R41, R49 ;  /* 0x000000312929b221 */ /* 0x000fd40000010000 */
[----:B------:R-:W-:Y:S05]  /*39c0*/  @P1 BRA `(.L_x_4177) ;  /* 0xfffffffc000c1947 */ /* 0x000fea000383ffff */
.L_x_4176:
        /* <DEDUP_REMOVED lines=24> */
[--C-:B-1----:R-:W-:Y:S01]  /*3b50*/  @!P4 IMAD.WIDE.U32 R44, R45, 0x8, R42.reuse ;  /* 0x000000082d2cc825 */ /* 0x102fe200078e002a */
        /* <DEDUP_REMOVED lines=13> */
.L_x_4178:
        /* <DEDUP_REMOVED lines=19> */
.L_x_4179:
        /* <DEDUP_REMOVED lines=9> */
.L_x_4180:
[----:B------:R-:W-:Y:S05]  /*3df0*/  BSYNC.RECONVERGENT B0 ;  /* 0x0000000000007941 */ /* 0x000fea0003800200 */
.L_x_4173:
[----:B------:R-:W4:Y:S01]  /*3e00*/  S2UR UR5, SR_CgaCtaId ;  /* 0x00000000000579c3 */ /* 0x000f220000008800 */
[----:B------:R-:W5:Y:S01]  /*3e10*/  LDCU UR8, c[0x0][0x414] ;  /* 0x00008280ff0877ac */ /* 0x000f620008000800 */
[----:B-1----:R-:W-:Y:S01]  /*3e20*/  SHF.L.U32 R44, R17, 0x1, RZ ;  /* 0x00000001112c7819 */ /* 0x002fe200000006ff */
[----:B------:R-:W-:-:S03]  /*3e30*/  UMOV UR4, 0x400 ;  /* 0x0000040000047882 */ /* 0x000fc60000000000 */
[----:B------:R-:W-:Y:S02]  /*3e40*/  LOP3.LUT R44, R44, 0x7e, RZ, 0xc0, !PT ;  /* 0x0000007e2c2c7812 */ /* 0x000fe400078ec0ff */
[----:B--2---:R-:W1:Y:S02]  /*3e50*/  @P0 LDC.64 R42, c[0x0][0x388] ;  /* 0x0000e200ff2a0b82 */ /* 0x004e640000000a00 */
[----:B------:R-:W-:-:S06]  /*3e60*/  IADD3 R45, PT, PT, R107, R44, RZ ;  /* 0x0000002c6b2d7210 */ /* 0x000fcc0007ffe0ff */
[----:B------:R-:W2:Y:S01]  /*3e70*/  LDC.64 R38, c[0x0][0x398] ;  /* 0x0000e600ff267b82 */ /* 0x000ea20000000a00 */
[----:B-----5:R-:W-:Y:S01]  /*3e80*/  @P0 FMUL.FTZ R46, R40, UR8 ;  /* 0x00000008282e0c20 */ /* 0x020fe20008410000 */
[----:B------:R-:W-:Y:S01]  /*3e90*/  @P0 FMUL.FTZ R47, R41, UR8 ;  /* 0x00000008292f0c20 */ /* 0x000fe20008410000 */
[----:B----4-:R-:W-:-:S05]  /*3ea0*/  ULEA UR4, UR5, UR4, 0x18 ;  /* 0x0000000405047291 */ /* 0x010fca000f8ec0ff */
[----:B---3--:R-:W3:Y:S01]  /*3eb0*/  LDC.64 R36, c[0x0][0x3a0] ;  /* 0x0000e800ff247b82 */ /* 0x008ee20000000a00 */
[----:B------:R-:W4:Y:S01]  /*3ec0*/  LDCU UR5, c[0x0][0x404] ;  /* 0x00008080ff0577ac */ /* 0x000f220008000800 */
[----:B-1----:R-:W-:Y:S02]  /*3ed0*/  @P0 IMAD.WIDE R42, R12, 0x8, R42 ;  /* 0x000000080c2a0825 */ /* 0x002fe400078e022a */
        /* <DEDUP_REMOVED lines=9> */
[----:B------:R-:W-:Y:S01]  /*3f70*/  BSSY.RECONVERGENT B0, `(.L_x_4181) ;  /* 0x000072a000007945 */ /* 0x000fe20003800200 */
[----:B---3--:R-:W-:-:S02]  /*3f80*/  SHF.R.U32.HI R39, RZ, 0x6, R17 ;  /* 0x00000006ff277819 */ /* 0x008fc40000011611 */
[----:B------:R-:W3:Y:S01]  /*3f90*/  LDS.64 R36, [UR4+0x98] ;  /* 0x00009804ff247984 */ /* 0x000ee20008000a00 */
[----:B------:R-:W1:Y:S02]  /*3fa0*/  LDCU.U8 UR4, c[0x0][0x3fc] ;  /* 0x00007f80ff0477ac */ /* 0x000e640008000000 */
[----:B----4-:R-:W-:-:S05]  /*3fb0*/  IMAD R38, R106, UR5, R39 ;  /* 0x000000056a267c24 */ /* 0x010fca000f8e0227 */
[C---:B------:R-:W-:Y:S02]  /*3fc0*/  IADD3 R39, PT, PT, R38.reuse, 0xf8, RZ ;  /* 0x000000f826277810 */ /* 0x040fe40007ffe0ff */
[C---:B0-----:R-:W-:Y:S02]  /*3fd0*/  IADD3 R40, PT, PT, R38.reuse, 0x40, RZ ;  /* 0x0000004026287810 */ /* 0x041fe40007ffe0ff */
[C---:B------:R-:W-:Y:S02]  /*3fe0*/  IADD3 R41, PT, PT, R38.reuse, 0x70, RZ ;  /* 0x0000007026297810 */ /* 0x040fe40007ffe0ff */
[C---:B-1----:R-:W-:Y:S02]  /*3ff0*/  IADD3 R42, PT, PT, R38.reuse, 0x58, RZ ;  /* 0x00000058262a7810 */ /* 0x042fe40007ffe0ff */
[----:B------:R-:W-:Y:S02]  /*4000*/  IADD3 R43, PT, PT, R38, 0x90, RZ ;  /* 0x00000090262b7810 */ /* 0x000fe40007ffe0ff */
[----:B------:R-:W-:Y:S01]  /*4010*/  SHF.R.S32.HI R44, RZ, 0x1f, R39 ;  /* 0x0000001fff2c7819 */ /* 0x000fe20000011427 */
[----:B------:R-:W-:Y:S01]  /*4020*/  UISETP.NE.AND UP0, UPT, UR4, URZ, UPT ;  /* 0x000000ff0400728c */ /* 0x000fe2000bf05270 */
[----:B------:R-:W-:-:S02]  /*4030*/  SHF.R.S32.HI R45, RZ, 0x1f, R40 ;  /* 0x0000001fff2d7819 */ /* 0x000fc40000011428 */
[----:B------:R-:W-:Y:S02]  /*4040*/  SHF.R.S32.HI R46, RZ, 0x1f, R41 ;  /* 0x0000001fff2e7819 */ /* 0x000fe40000011429 */
[----:B------:R-:W-:Y:S01]  /*4050*/  SHF.R.S32.HI R47, RZ, 0x1f, R42 ;  /* 0x0000001fff2f7819 */ /* 0x000fe2000001142a */
[----:B---3--:R-:W-:-:S04]  /*4060*/  FMUL.FTZ R36, R36, UR8 ;  /* 0x0000000824247c20 */ /* 0x008fc80008410000 */
[----:B------:R-:W-:-:S04]  /*4070*/  FMUL.FTZ R48, R36, R36 ;  /* 0x0000002424307220 */ /* 0x000fc80000410000 */
[----:B------:R-:W-:-:S05]  /*4080*/  FFMA.FTZ R37, R37, UR8, -R48 ;  /* 0x0000000825257c23 */ /* 0x000fca0008010830 */
[----:B------:R-:W-:-:S13]  /*4090*/  FSETP.GTU.FTZ.AND P1, PT, R37, RZ, PT ;  /* 0x000000ff2500720b */ /* 0x000fda0003f3c000 */
[----:B------:R-:W0:Y:S02]  /*40a0*/  @P1 LDC R48, c[0x0][0x3a8] ;  /* 0x0000ea00ff301b82 */ /* 0x000e240000000800 */
[----:B0-----:R-:W-:Y:S01]  /*40b0*/  @P1 FADD.FTZ R48, R37, R48 ;  /* 0x0000003025301221 */ /* 0x001fe20000010000 */
[----:B------:R-:W-:-:S06]  /*40c0*/  MOV R37, 0x3f800000 ;  /* 0x3f80000000257802 */ /* 0x000fcc0000000f00 */
[----:B------:R0:W1:Y:S02]  /*40d0*/  @P1 MUFU.RSQ R37, R48 ;  /* 0x0000003000251308 */ /* 0x0000640000001400 */
[----:B0-----:R-:W-:Y:S02]  /*40e0*/  SHF.R.S32.HI R48, RZ, 0x1f, R43 ;  /* 0x0000001fff307819 */ /* 0x001fe4000001142b */
[----:B--2---:R-:W-:Y:S02]  /*40f0*/  SHF.L.U32 R49, R49, 0x10, RZ ;  /* 0x0000001031317819 */ /* 0x004fe400000006ff */
[----:B-----5:R-:W-:Y:S02]  /*4100*/  SHF.L.U32 R50, R50, 0x10, RZ ;  /* 0x0000001032327819 */ /* 0x020fe400000006ff */
[----:B------:R-:W-:Y:S02]  /*4110*/  SHF.L.U32 R52, R52, 0x10, RZ ;  /* 0x0000001034347819 */ /* 0x000fe400000006ff */
[----:B------:R-:W-:Y:S01]  /*4120*/  SHF.L.U32 R51, R51, 0x10, RZ ;  /* 0x0000001033337819 */ /* 0x000fe200000006ff */
[----:B-1----:R-:W-:Y:S06]  /*4130*/  BRA.U UP0, `(.L_x_4182) ;  /* 0x0000002d00a07547 */ /* 0x002fec000b800000 */
        /* <DEDUP_REMOVED lines=10> */
[----:B------:R-:W-:-:S11]  /*41e0*/  ISETP.GE.AND.EX P2, PT, R107, UR5, PT, P2 ;  /* 0x000000056b007c0c */ /* 0x000fd6000bf46320 */
[----:B------:R-:W-:Y:S05]  /*41f0*/  @P1 BRA `(.L_x_4184) ;  /* 0x0000000000441947 */ /* 0x000fea0003800000 */
[----:B------:R-:W0:Y:S01]  /*4200*/  LDCU.64 UR10, c[0x0][0x3e0] ;  /* 0x00007c00ff0a77ac */ /* 0x000e220008000a00 */
[----:B------:R-:W-:Y:S01]  /*4210*/  MOV R56, R110 ;  /* 0x0000006e00387202 */ /* 0x000fe20000000f00 */
[----:B------:R-:W-:Y:S01]  /*4220*/  FADD.FTZ R18, -R36, R18 ;  /* 0x0000001224127221 */ /* 0x000fe20000010100 */
[----:B------:R-:W-:Y:S01]  /*4230*/  MOV R57, R113 ;  /* 0x0000007100397202 */ /* 0x000fe20000000f00 */
[----:B------:R-:W1:Y:S02]  /*4240*/  LDCU.64 UR8, c[0x0][0x380] ;  /* 0x00007000ff0877ac */ /* 0x000e640008000a00 */
[----:B------:R-:W-:-:S04]  /*4250*/  FMUL.FTZ R18, R18, R37 ;  /* 0x0000002512127220 */ /* 0x000fc80000410000 */
[----:B------:R-:W-:Y:S01]  /*4260*/  FFMA.FTZ R18, R49, R18, R52 ;  /* 0x0000001231127223 */ /* 0x000fe20000010034 */
[----:B0-----:R-:W-:Y:S02]  /*4270*/  IMAD R59, R54, UR10, RZ ;  /* 0x0000000a363b7c24 */ /* 0x001fe4000f8e02ff */
[----:B------:R-:W-:Y:S01]  /*4280*/  FADD.FTZ R54, -R36, R19 ;  /* 0x0000001324367221 */ /* 0x000fe20000010100 */
[----:B------:R-:W-:-:S04]  /*4290*/  IMAD.WIDE.U32 R56, R38, UR10, R56 ;  /* 0x0000000a26387c25 */ /* 0x000fc8000f8e0038 */
[----:B------:R-:W-:Y:S01]  /*42a0*/  FMUL.FTZ R19, R54, R37 ;  /* 0x0000002536137220 */ /* 0x000fe20000410000 */
[----:B------:R-:W-:Y:S01]  /*42b0*/  IMAD R59, R38, UR11, R59 ;  /* 0x0000000b263b7c24 */ /* 0x000fe2000f8e023b */
[----:B-1----:R-:W-:Y:S02]  /*42c0*/  LEA R58, P1, R56, UR8, 0x2 ;  /* 0x00000008383a7c11 */ /* 0x002fe4000f8210ff */
[----:B------:R-:W-:Y:S02]  /*42d0*/  FFMA.FTZ R19, R50, R19, R51 ;  /* 0x0000001332137223 */ /* 0x000fe40000010033 */
[----:B------:R-:W-:-:S04]  /*42e0*/  IADD3 R59, PT, PT, R57, R59, RZ ;  /* 0x0000003b393b7210 */ /* 0x000fc80007ffe0ff */
[----:B------:R-:W-:-:S05]  /*42f0*/  LEA.HI.X R59, R56, UR9, R59, 0x2, P1 ;  /* 0x00000009383b7c11 */ /* 0x000fca00088f143b */
[----:B------:R0:W-:Y:S02]  /*4300*/  STG.E.64 desc[UR6][R58.64], R18 ;  /* 0x000000123a007986 */ /* 0x0001e4000c101b06 */
.L_x_4184:
[----:B------:R-:W-:Y:S05]  /*4310*/  BSYNC.RECONVERGENT B1 ;  /* 0x0000000000017941 */ /* 0x000fea0003800200 */
.L_x_4183:
[----:B------:R-:W-:Y:S04]  /*4320*/  BSSY.RECONVERGENT B1, `(.L_x_4185) ;  /* 0x0000013000017945 */ /* 0x000fe80003800200 */
[----:B------:R-:W-:Y:S05]  /*4330*/  @P2 BRA `(.L_x_4186) ;  /* 0x0000000000442947 */ /* 0x000fea0003800000 */
[----:B------:R-:W1:Y:S01]  /*4340*/  LDCU.64 UR8, c[0x0][0x3e0] ;  /* 0x00007c00ff0877ac */ /* 0x000e620008000a00 */
[----:B------:R-:W-:Y:S01]  /*4350*/  MOV R56, R110 ;  /* 0x0000006e00387202 */ /* 0x000fe20000000f00 */
[C---:B------:R-:W-:Y:S01]  /*4360*/  FADD.FTZ R20, -R36.reuse, R20 ;  /* 0x0000001424147221 */ /* 0x040fe20000010100 */
[----:B------:R-:W-:Y:S01]  /*4370*/  MOV R57, R113 ;  /* 0x0000007100397202 */ /* 0x000fe20000000f00 */
[----:B------:R-:W2:Y:S01]  /*4380*/  LDCU.64 UR10, c[0x0][0x380] ;  /* 0x00007000ff0a77ac */ /* 0x000ea20008000a00 */
[----:B------:R-:W-:-:S04]  /*4390*/  FADD.FTZ R54, -R36, R21 ;  /* 0x0000001524367221 */ /* 0x000fc80000010100 */
[----:B0-----:R-:W-:-:S04]  /*43a0*/  FMUL.FTZ R19, R54, R37 ;  /* 0x0000002536137220 */ /* 0x001fc80000410000 */
[----:B------:R-:W-:Y:S01]  /*43b0*/  FFMA.FTZ R19, R50, R19, R51 ;  /* 0x0000001332137223 */ /* 0x000fe20000010033 */
[----:B-1----:R-:W-:Y:S02]  /*43c0*/  IMAD R18, R107, UR8, RZ ;  /* 0x000000086b127c24 */ /* 0x002fe4000f8e02ff */
[----:B------:R-:W-:-:S04]  /*43d0*/  IMAD.WIDE.U32 R56, R53, UR8, R56 ;  /* 0x0000000835387c25 */ /* 0x000fc8000f8e0038 */
[----:B------:R-:W-:Y:S02]  /*43e0*/  IMAD R53, R53, UR9, R18 ;  /* 0x0000000935357c24 */ /* 0x000fe4000f8e0212 */
[----:B------:R-:W-:Y:S01]  /*43f0*/  FMUL.FTZ R18, R20, R37 ;  /* 0x0000002514127220 */ /* 0x000fe20000410000 */
[----:B--2---:R-:W-:Y:S02]  /*4400*/  LEA R20, P1, R56, UR10, 0x2 ;  /* 0x0000000a38147c11 */ /* 0x004fe4000f8210ff */
[----:B------:R-:W-:Y:S01]  /*4410*/  IADD3 R53, PT, PT, R57, R53, RZ ;  /* 0x0000003539357210 */ /* 0x000fe20007ffe0ff */
[----:B------:R-:W-:-:S03]  /*4420*/  FFMA.FTZ R18, R49, R18, R52 ;  /* 0x0000001231127223 */ /* 0x000fc60000010034 */
[----:B------:R-:W-:-:S05]  /*4430*/  LEA.HI.X R21, R56, UR11, R53, 0x2, P1 ;  /* 0x0000000b38157c11 */ /* 0x000fca00088f1435 */
[----:B------:R1:W-:Y:S02]  /*4440*/  STG.E.64 desc[UR6][R20.64], R18 ;  /* 0x0000001214007986 */ /* 0x0003e4000c101b06 */
.L_x_4186:
[----:B------:R-:W-:Y:S05]  /*4450*/  BSYNC.RECONVERGENT B1 ;  /* 0x0000000000017941 */ /* 0x000fea0003800200 */
.L_x_4185:
[----:B------:R-:W-:Y:S01]  /*4460*/  ISETP.GE.U32.AND P5, PT, R115, UR4, PT ;  /* 0x0000000473007c0c */ /* 0x000fe2000bfa6070 */
[----:B------:R-:W-:Y:S01]  /*4470*/  BSSY.RECONVERGENT B1, `(.L_x_4187) ;  /* 0x0000028000017945 */ /* 0x000fe20003800200 */
[----:B01----:R-:W-:Y:S02]  /*4480*/  SHF.R.S32.HI R18, RZ, 0x1f, R115 ;  /* 0x0000001fff127819 */ /* 0x003fe40000011473 */
[----:B------:R-:W-:Y:S02]  /*4490*/  IADD3 R107, PT, PT, R38, 0x28, RZ ;  /* 0x00000028266b7810 */ /* 0x000fe40007ffe0ff */
        /* <DEDUP_REMOVED lines=22> */
[C---:B------:R-:W-:Y:S01]  /*4600*/  FADD.FTZ R22, -R36.reuse, R22 ;  /* 0x0000001624167221 */ /* 0x040fe20000010100 */
[----:B------:R-:W-:Y:S01]  /*4610*/  MOV R21, R113 ;  /* 0x0000007100157202 */ /* 0x000fe20000000f00 */
[----:B------:R-:W1:Y:S01]  /*4620*/  LDCU.64 UR10, c[0x0][0x380] ;  /* 0x00007000ff0a77ac */ /* 0x000e620008000a00 */
[----:B------:R-:W-:-:S04]  /*4630*/  FADD.FTZ R116, -R36, R23 ;  /* 0x0000001724747221 */ /* 0x000fc80000010100 */
[----:B------:R-:W-:-:S04]  /*4640*/  FMUL.FTZ R19, R116, R37 ;  /* 0x0000002574137220 */ /* 0x000fc80000410000 */
[----:B------:R-:W-:Y:S01]  /*4650*/  FFMA.FTZ R19, R50, R19, R51 ;  /* 0x0000001332137223 */ /* 0x000fe20000010033 */
[----:B0-----:R-:W-:Y:S02]  /*4660*/  IMAD R18, R18, UR8, RZ ;  /* 0x0000000812127c24 */ /* 0x001fe4000f8e02ff */
[----:B------:R-:W-:-:S04]  /*4670*/  IMAD.WIDE.U32 R20, R115, UR8, R20 ;  /* 0x0000000873147c25 */ /* 0x000fc8000f8e0014 */
[----:B------:R-:W-:Y:S02]  /*4680*/  IMAD R115, R115, UR9, R18 ;  /* 0x0000000973737c24 */ /* 0x000fe4000f8e0212 */
[----:B------:R-:W-:Y:S01]  /*4690*/  FMUL.FTZ R18, R22, R37 ;  /* 0x0000002516127220 */ /* 0x000fe20000410000 */
[----:B-1----:R-:W-:Y:S02]  /*46a0*/  LEA R22, P5, R20, UR10, 0x2 ;  /* 0x0000000a14167c11 */ /* 0x002fe4000f8a10ff */
[----:B------:R-:W-:Y:S01]  /*46b0*/  IADD3 R115, PT, PT, R21, R115, RZ ;  /* 0x0000007315737210 */ /* 0x000fe20007ffe0ff */
[----:B------:R-:W-:-:S03]  /*46c0*/  FFMA.FTZ R18, R49, R18, R52 ;  /* 0x0000001231127223 */ /* 0x000fc60000010034 */
[----:B------:R-:W-:-:S05]  /*46d0*/  LEA.HI.X R23, R20, UR11, R115, 0x2, P5 ;  /* 0x0000000b14177c11 */ /* 0x000fca000a8f1473 */
[----:B------:R0:W-:Y:S02]  /*46e0*/  STG.E.64 desc[UR6][R22.64], R18 ;  /* 0x0000001216007986 */ /* 0x0001e4000c101b06 */
.L_x_4188:
[----:B------:R-:W-:Y:S05]  /*46f0*/  BSYNC.RECONVERGENT B1 ;  /* 0x0000000000017941 */ /* 0x000fea0003800200 */
.L_x_4187:
[----:B------:R-:W-:Y:S04]  /*4700*/  BSSY.RECONVERGENT B1, `(.L_x_4189) ;  /* 0x0000013000017945 */ /* 0x000fe80003800200 */
[----:B------:R-:W-:Y:S05]  /*4710*/  @P2 BRA `(.L_x_4190) ;  /* 0x0000000000442947 */ /* 0x000fea0003800000 */
[----:B------:R-:W1:Y:S01]  /*4720*/  LDCU.64 UR8, c[0x0][0x3e0] ;  /* 0x00007c00ff0877ac */ /* 0x000e620008000a00 */
[----:B------:R-:W-:Y:S01]  /*4730*/  MOV R20, R110 ;  /* 0x0000006e00147202 */ /* 0x000fe20000000f00 */
[----:B------:R-:W-:Y:S01]  /*4740*/  FADD.FTZ R24, -R36, R24 ;  /* 0x0000001824187221 */ /* 0x000fe20000010100 */
[----:B------:R-:W-:Y:S01]  /*4750*/  MOV R21, R113 ;  /* 0x0000007100157202 */ /* 0x000fe20000000f00 */
[----:B------:R-:W2:Y:S02]  /*4760*/  LDCU.64 UR10, c[0x0][0x380] ;  /* 0x00007000ff0a77ac */ /* 0x000ea40008000a00 */
[----:B0-----:R-:W-:-:S04]  /*4770*/  FMUL.FTZ R18, R24, R37 ;  /* 0x0000002518127220 */ /* 0x001fc80000410000 */
[----:B------:R-:W-:Y:S01]  /*4780*/  FFMA.FTZ R18, R49, R18, R52 ;  /* 0x0000001231127223 */ /* 0x000fe20000010034 */
[----:B-1----:R-:W-:Y:S02]  /*4790*/  IMAD R114, R114, UR8, RZ ;  /* 0x0000000872727c24 */ /* 0x002fe4000f8e02ff */
[----:B------:R-:W-:-:S04]  /*47a0*/  IMAD.WIDE.U32 R20, R55, UR8, R20 ;  /* 0x0000000837147c25 */ /* 0x000fc8000f8e0014 */
[----:B------:R-:W-:Y:S02]  /*47b0*/  IMAD R55, R55, UR9, R114 ;  /* 0x0000000937377c24 */ /* 0x000fe4000f8e0272 */
[----:B------:R-:W-:Y:S01]  /*47c0*/  FADD.FTZ R114, -R36, R25 ;  /* 0x0000001924727221 */ /* 0x000fe20000010100 */
[----:B--2---:R-:W-:Y:S02]  /*47d0*/  LEA R22, P2, R20, UR10, 0x2 ;  /* 0x0000000a14167c11 */ /* 0x004fe4000f8410ff */
[----:B------:R-:W-:Y:S01]  /*47e0*/  IADD3 R55, PT, PT, R21, R55, RZ ;  /* 0x0000003715377210 */ /* 0x000fe20007ffe0ff */
[----:B------:R-:W-:-:S03]  /*47f0*/  FMUL.FTZ R19, R114, R37 ;  /* 0x0000002572137220 */ /* 0x000fc60000410000 */
[----:B------:R-:W-:Y:S01]  /*4800*/  LEA.HI.X R23, R20, UR11, R55, 0x2, P2 ;  /* 0x0000000b14177c11 */ /* 0x000fe200090f1437 */
[----:B------:R-:W-:-:S05]  /*4810*/  FFMA.FTZ R19, R50, R19, R51 ;  /* 0x0000001332137223 */ /* 0x000fca0000010033 */
[----:B------:R1:W-:Y:S02]  /*4820*/  STG.E.64 desc[UR6][R22.64], R18 ;  /* 0x0000001216007986 */ /* 0x0003e4000c101b06 */
.L_x_4190:
[----:B------:R-:W-:Y:S05]  /*4830*/  BSYNC.RECONVERGENT B1 ;  /* 0x0000000000017941 */ /* 0x000fea0003800200 */
.L_x_4189:
[----:B------:R-:W-:Y:S04]  /*4840*/  BSSY.RECONVERGENT B1, `(.L_x_4191) ;  /* 0x0000013000017945 */ /* 0x000fe80003800200 */
[----:B------:R-:W-:Y:S05]  /*4850*/  @P1 BRA `(.L_x_4192) ;  /* 0x0000000000441947 */ /* 0x000fea0003800000 */
[----:B------:R-:W2:Y:S01]  /*4860*/  LDCU.64 UR8, c[0x0][0x3e0] ;  /* 0x00007c00ff0877ac */ /* 0x000ea20008000a00 */
[----:B------:R-:W-:Y:S01]  /*4870*/  MOV R20, R110 ;  /* 0x0000006e00147202 */ /* 0x000fe20000000f00 */
[C---:B------:R-:W-:Y:S01]  /*4880*/  FADD.FTZ R84, -R36.reuse, R84 ;  /* 0x0000005424547221 */ /* 0x040fe20000010100 */
[----:B------:R-:W-:Y:S01]  /*4890*/  MOV R21, R113 ;  /* 0x0000007100157202 */ /* 0x000fe20000000f00 */
[----:B------:R-:W3:Y:S01]  /*48a0*/  LDCU.64 UR10, c[0x0][0x380] ;  /* 0x00007000ff0a77ac */ /* 0x000ee20008000a00 */
[----:B------:R-:W-:Y:S01]  /*48b0*/  FADD.FTZ R24, -R36, R85 ;  /* 0x0000005524187221 */ /* 0x000fe20000010100 */
[----:B01----:R-:W-:-:S04]  /*48c0*/  FMUL.FTZ R18, R84, R37 ;  /* 0x0000002554127220 */ /* 0x003fc80000410000 */
[----:B------:R-:W-:Y:S01]  /*48d0*/  FFMA.FTZ R18, R49, R18, R52 ;  /* 0x0000001231127223 */ /* 0x000fe20000010034 */
[----:B--2---:R-:W-:Y:S02]  /*48e0*/  IMAD R19, R13, UR8, RZ ;  /* 0x000000080d137c24 */ /* 0x004fe4000f8e02ff */
[----:B------:R-:W-:-:S04]  /*48f0*/  IMAD.WIDE.U32 R20, R10, UR8, R20 ;  /* 0x000000080a147c25 */ /* 0x000fc8000f8e0014 */
[----:B------:R-:W-:Y:S01]  /*4900*/  IMAD R19, R10, UR9, R19 ;  /* 0x000000090a137c24 */ /* 0x000fe2000f8e0213 */
[----:B---3--:R-:W-:-:S04]  /*4910*/  LEA R22, P1, R20, UR10, 0x2 ;  /* 0x0000000a14167c11 */ /* 0x008fc8000f8210ff */
[----:B------:R-:W-:Y:S01]  /*4920*/  IADD3 R21, PT, PT, R21, R19, RZ ;  /* 0x0000001315157210 */ /* 0x000fe20007ffe0ff */
[----:B------:R-:W-:-:S03]  /*4930*/  FMUL.FTZ R19, R24, R37 ;  /* 0x0000002518137220 */ /* 0x000fc60000410000 */
[----:B------:R-:W-:Y:S01]  /*4940*/  LEA.HI.X R23, R20, UR11, R21, 0x2, P1 ;  /* 0x0000000b14177c11 */ /* 0x000fe200088f1415 */
[----:B------:R-:W-:-:S05]  /*4950*/  FFMA.FTZ R19, R50, R19, R51 ;  /* 0x0000001332137223 */ /* 0x000fca0000010033 */
[----:B------:R2:W-:Y:S02]  /*4960*/  STG.E.64 desc[UR6][R22.64], R18 ;  /* 0x0000001216007986 */ /* 0x0005e4000c101b06 */
.L_x_4192:
[----:B------:R-:W-:Y:S05]  /*4970*/  BSYNC.RECONVERGENT B1 ;  /* 0x0000000000017941 */ /* 0x000fea0003800200 */
.L_x_4191:
[----:B------:R-:W-:Y:S04]  /*4980*/  BSSY.RECONVERGENT B1, `(.L_x_4193) ;  /* 0x0000013000017945 */ /* 0x000fe80003800200 */
[----:B------:R-:W-:Y:S05]  /*4990*/  @P6 BRA `(.L_x_4194) ;  /* 0x0000000000446947 */ /* 0x000fea0003800000 */
[----:B------:R-:W3:Y:S01]  /*49a0*/  LDCU.64 UR8, c[0x0][0x3e0] ;  /* 0x00007c00ff0877ac */ /* 0x000ee20008000a00 */
[----:B------:R-:W-:Y:S01]  /*49b0*/  MOV R20, R110 ;  /* 0x0000006e00147202 */ /* 0x000fe20000000f00 */
[C---:B------:R-:W-:Y:S01]  /*49c0*/  FADD.FTZ R26, -R36.reuse, R26 ;  /* 0x0000001a241a7221 */ /* 0x040fe20000010100 */
[----:B------:R-:W-:Y:S01]  /*49d0*/  MOV R21, R113 ;  /* 0x0000007100157202 */ /* 0x000fe20000000f00 */
[----:B------:R-:W4:Y:S01]  /*49e0*/  LDCU.64 UR10, c[0x0][0x380] ;  /* 0x00007000ff0a77ac */ /* 0x000f220008000a00 */
[----:B------:R-:W-:-:S04]  /*49f0*/  FADD.FTZ R24, -R36, R27 ;  /* 0x0000001b24187221 */ /* 0x000fc80000010100 */
[----:B012---:R-:W-:-:S04]  /*4a00*/  FMUL.FTZ R19, R24, R37 ;  /* 0x0000002518137220 */ /* 0x007fc80000410000 */
[----:B------:R-:W-:Y:S01]  /*4a10*/  FFMA.FTZ R19, R50, R19, R51 ;  /* 0x0000001332137223 */ /* 0x000fe20000010033 */
[----:B---3--:R-:W-:Y:S02]  /*4a20*/  IMAD R18, R109, UR8, RZ ;  /* 0x000000086d127c24 */ /* 0x008fe4000f8e02ff */
[----:B------:R-:W-:-:S04]  /*4a30*/  IMAD.WIDE.U32 R20, R107, UR8, R20 ;  /* 0x000000086b147c25 */ /* 0x000fc8000f8e0014 */
[----:B------:R-:W-:Y:S02]  /*4a40*/  IMAD R107, R107, UR9, R18 ;  /* 0x000000096b6b7c24 */ /* 0x000fe4000f8e0212 */
[----:B------:R-:W-:Y:S01]  /*4a50*/  FMUL.FTZ R18, R26, R37 ;  /* 0x000000251a127220 */ /* 0x000fe20000410000 */
[----:B----4-:R-:W-:Y:S02]  /*4a60*/  LEA R22, P1, R20, UR10, 0x2 ;  /* 0x0000000a14167c11 */ /* 0x010fe4000f8210ff */
[----:B------:R-:W-:Y:S01]  /*4a70*/  IADD3 R107, PT, PT, R21, R107, RZ ;  /* 0x0000006b156b7210 */ /* 0x000fe20007ffe0ff */
[----:B------:R-:W-:-:S03]  /*4a80*/  FFMA.FTZ R18, R49, R18, R52 ;  /* 0x0000001231127223 */ /* 0x000fc60000010034 */
[----:B------:R-:W-:-:S05]  /*4a90*/  LEA.HI.X R23, R20, UR11, R107, 0x2, P1 ;  /* 0x0000000b14177c11 */ /* 0x000fca00088f146b */
[----:B------:R3:W-:Y:S02]  /*4aa0*/  STG.E.64 desc[UR6][R22.64], R18 ;  /* 0x0000001216007986 */ /* 0x0007e4000c101b06 */
.L_x_4194:
[----:B------:R-:W-:Y:S05]  /*4ab0*/  BSYNC.RECONVERGENT B1 ;  /* 0x0000000000017941 */ /* 0x000fea0003800200 */
.L_x_4193:
[----:B------:R-:W-:Y:S04]  /*4ac0*/  BSSY.RECONVERGENT B1, `(.L_x_4195) ;  /* 0x0000013000017945 */ /* 0x000fe80003800200 */
[----:B------:R-:W-:Y:S05]  /*4ad0*/  @P3 BRA `(.L_x_4196) ;  /* 0x0000000000443947 */ /* 0x000fea0003800000 */
[----:B------:R-:W4:Y:S01]  /*4ae0*/  LDCU.64 UR8, c[0x0][0x3e0] ;  /* 0x00007c00ff0877ac */ /* 0x000f220008000a00 */
[----:B------:R-:W-:Y:S01]  /*4af0*/  MOV R20, R110 ;  /* 0x0000006e00147202 */ /* 0x000fe20000000f00 */
[C---:B------:R-:W-:Y:S01]  /*4b00*/  FADD.FTZ R28, -R36.reuse, R28 ;  /* 0x0000001c241c7221 */ /* 0x040fe20000010100 */
[----:B------:R-:W-:Y:S01]  /*4b10*/  MOV R21, R113 ;  /* 0x0000007100157202 */ /* 0x000fe20000000f00 */
[----:B------:R-:W5:Y:S01]  /*4b20*/  LDCU.64 UR10, c[0x0][0x380] ;  /* 0x00007000ff0a77ac */ /* 0x000f620008000a00 */
[----:B------:R-:W-:Y:S01]  /*4b30*/  FADD.FTZ R24, -R36, R29 ;  /* 0x0000001d24187221 */ /* 0x000fe20000010100 */
[----:B0123--:R-:W-:-:S03]  /*4b40*/  FMUL.FTZ R18, R28, R37 ;  /* 0x000000251c127220 */ /* 0x00ffc60000410000 */
[----:B------:R-:W-:Y:S01]  /*4b50*/  FMUL.FTZ R19, R24, R37 ;  /* 0x0000002518137220 */ /* 0x000fe20000410000 */
[----:B------:R-:W-:-:S03]  /*4b60*/  FFMA.FTZ R18, R49, R18, R52 ;  /* 0x0000001231127223 */ /* 0x000fc60000010034 */
[----:B------:R-:W-:Y:S01]  /*4b70*/  FFMA.FTZ R19, R50, R19, R51 ;  /* 0x0000001332137223 */ /* 0x000fe20000010033 */
[----:B----4-:R-:W-:Y:S02]  /*4b80*/  IMAD R59, R59, UR8, RZ ;  /* 0x000000083b3b7c24 */ /* 0x010fe4000f8e02ff */
[----:B------:R-:W-:-:S04]  /*4b90*/  IMAD.WIDE.U32 R20, R58, UR8, R20 ;  /* 0x000000083a147c25 */ /* 0x000fc8000f8e0014 */
[----:B------:R-:W-:Y:S01]  /*4ba0*/  IMAD R59, R58, UR9, R59 ;  /* 0x000000093a3b7c24 */ /* 0x000fe2000f8e023b */
[----:B-----5:R-:W-:-:S04]  /*4bb0*/  LEA R22, P1, R20, UR10, 0x2 ;  /* 0x0000000a14167c11 */ /* 0x020fc8000f8210ff */
[----:B------:R-:W-:-:S04]  /*4bc0*/  IADD3 R59, PT, PT, R21, R59, RZ ;  /* 0x0000003b153b7210 */ /* 0x000fc80007ffe0ff */
[----:B------:R-:W-:-:S05]  /*4bd0*/  LEA.HI.X R23, R20, UR11, R59, 0x2, P1 ;  /* 0x0000000b14177c11 */ /* 0x000fca00088f143b */
[----:B------:R4:W-:Y:S02]  /*4be0*/  STG.E.64 desc[UR6][R22.64], R18 ;  /* 0x0000001216007986 */ /* 0x0009e4000c101b06 */
.L_x_4196:
[----:B------:R-:W-:Y:S05]  /*4bf0*/  BSYNC.RECONVERGENT B1 ;  /* 0x0000000000017941 */ /* 0x000fea0003800200 */
.L_x_4195:
[----:B------:R-:W-:Y:S04]  /*4c00*/  BSSY.RECONVERGENT B1, `(.L_x_4197) ;  /* 0x0000013000017945 */ /* 0x000fe80003800200 */
[----:B------:R-:W-:Y:S05]  /*4c10*/  @P4 BRA `(.L_x_4198) ;  /* 0x0000000000444947 */ /* 0x000fea0003800000 */
[----:B------:R-:W5:Y:S01]  /*4c20*/  LDCU.64 UR8, c[0x0][0x3e0] ;  /* 0x00007c00ff0877ac */ /* 0x000f620008000a00 */
[----:B------:R-:W-:Y:S01]  /*4c30*/  MOV R20, R110 ;  /* 0x0000006e00147202 */ /* 0x000fe20000000f00 */
[C---:B------:R-:W-:Y:S01]  /*4c40*/  FADD.FTZ R30, -R36.reuse, R30 ;  /* 0x0000001e241e7221 */ /* 0x040fe20000010100 */
[----:B------:R-:W-:Y:S01]  /*4c50*/  MOV R21, R113 ;  /* 0x0000007100157202 */ /* 0x000fe20000000f00 */
[----:B------:R-:W5:Y:S01]  /*4c60*/  LDCU.64 UR10, c[0x0][0x380] ;  /* 0x00007000ff0a77ac */ /* 0x000f620008000a00 */
[----:B------:R-:W-:Y:S01]  /*4c70*/  FADD.FTZ R24, -R36, R31 ;  /* 0x0000001f24187221 */ /* 0x000fe20000010100 */
[----:B01234-:R-:W-:-:S03]  /*4c80*/  FMUL.FTZ R18, R30, R37 ;  /* 0x000000251e127220 */ /* 0x01ffc60000410000 */
[----:B------:R-:W-:Y:S01]  /*4c90*/  FMUL.FTZ R19, R24, R37 ;  /* 0x0000002518137220 */ /* 0x000fe20000410000 */
[----:B------:R-:W-:-:S03]  /*4ca0*/  FFMA.FTZ R18, R49, R18, R52 ;  /* 0x0000001231127223 */ /* 0x000fc60000010034 */
[----:B------:R-:W-:Y:S01]  /*4cb0*/  FFMA.FTZ R19, R50, R19, R51 ;  /* 0x0000001332137223 */ /* 0x000fe20000010033 */
[----:B-----5:R-:W-:Y:S02]  /*4cc0*/  IMAD R57, R57, UR8, RZ ;  /* 0x0000000839397c24 */ /* 0x020fe4000f8e02ff */
[----:B------:R-:W-:-:S04]  /*4cd0*/  IMAD.WIDE.U32 R20, R56, UR8, R20 ;  /* 0x0000000838147c25 */ /* 0x000fc8000f8e0014 */
[----:B------:R-:W-:Y:S01]  /*4ce0*/  IMAD R57, R56, UR9, R57 ;  /* 0x0000000938397c24 */ /* 0x000fe2000f8e0239 */
[----:B------:R-:W-:-:S04]  /*4cf0*/  LEA R22, P1, R20, UR10, 0x2 ;  /* 0x0000000a14167c11 */ /* 0x000fc8000f8210ff */
[----:B------:R-:W-:-:S04]  /*4d00*/  IADD3 R57, PT, PT, R21, R57, RZ ;  /* 0x0000003915397210 */ /* 0x000fc80007ffe0ff */
[----:B------:R-:W-:-:S05]  /*4d10*/  LEA.HI.X R23, R20, UR11, R57, 0x2, P1 ;  /* 0x0000000b14177c11 */ /* 0x000fca00088f1439 */
[----:B------:R0:W-:Y:S02]  /*4d20*/  STG.E.64 desc[UR6][R22.64], R18 ;  /* 0x0000001216007986 */ /* 0x0001e4000c101b06 */
.L_x_4198:
[----:B------:R-:W-:Y:S05]  /*4d30*/  BSYNC.RECONVERGENT B1 ;  /* 0x0000000000017941 */ /* 0x000fea0003800200 */
.L_x_4197:
        /* <DEDUP_REMOVED lines=37> */
.L_x_4200:
[----:B------:R-:W-:Y:S05]  /*4f90*/  BSYNC.RECONVERGENT B1 ;  /* 0x0000000000017941 */ /* 0x000fea0003800200 */
.L_x_4199:
[----:B------:R-:W-:Y:S04]  /*4fa0*/  BSSY.RECONVERGENT B1, `(.L_x_4201) ;  /* 0x0000013000017945 */ /* 0x000fe80003800200 */
[----:B------:R-:W-:Y:S05]  /*4fb0*/  @P2 BRA `(.L_x_4202) ;  /* 0x0000000000442947 */ /* 0x000fea0003800000 */
[----:B------:R-:W5:Y:S01]  /*4fc0*/  LDCU.64 UR8, c[0x0][0x3e0] ;  /* 0x00007c00ff0877ac */ /* 0x000f620008000a00 */
[----:B01234-:R-:W-:Y:S01]  /*4fd0*/  MOV R18, R110 ;  /* 0x0000006e00127202 */ /* 0x01ffe20000000f00 */
        /* <DEDUP_REMOVED lines=15> */
.L_x_4202:
[----:B------:R-:W-:Y:S05]  /*50d0*/  BSYNC.RECONVERGENT B1 ;  /* 0x0000000000017941 */ /* 0x000fea0003800200 */
.L_x_4201:
[----:B------:R-:W-:Y:S04]  /*50e0*/  BSSY.RECONVERGENT B1, `(.L_x_4203) ;  /* 0x0000013000017945 */ /* 0x000fe80003800200 */
[----:B------:R-:W-:Y:S05]  /*50f0*/  @P1 BRA `(.L_x_4204) ;  /* 0x0000000000441947 */ /* 0x000fea0003800000 */
[----:B------:R-:W5:Y:S01]  /*5100*/  LDCU.64 UR8, c[0x0][0x3e0] ;  /* 0x00007c00ff0877ac */ /* 0x000f620008000a00 */
[----:B01234-:R-:W-:Y:S01]  /*5110*/  MOV R18, R110 ;  /* 0x0000006e00127202 */ /* 0x01ffe20000000f00 */
[----:B------:R-:W-:Y:S01]  /*5120*/  FADD.FTZ R60, -R36, R60 ;  /* 0x0000003c243c7221 */ /* 0x000fe20000010100 */
[----:B------:R-:W-:Y:S01]  /*5130*/  MOV R19, R113 ;  /* 0x0000007100137202 */ /* 0x000fe20000000f00 */
[----:B------:R-:W0:Y:S02]  /*5140*/  LDCU.64 UR10, c[0x0][0x380] ;  /* 0x00007000ff0a77ac */ /* 0x000e240008000a00 */
[----:B------:R-:W-:-:S04]  /*5150*/  FMUL.FTZ R22, R60, R37 ;  /* 0x000000253c167220 */ /* 0x000fc80000410000 */
[----:B------:R-:W-:Y:S01]  /*5160*/  FFMA.FTZ R22, R49, R22, R52 ;  /* 0x0000001631167223 */ /* 0x000fe20000010034 */
[----:B-----5:R-:W-:Y:S02]  /*5170*/  IMAD R21, R28, UR8, RZ ;  /* 0x000000081c157c24 */ /* 0x020fe4000f8e02ff */
[----:B------:R-:W-:Y:S01]  /*5180*/  FADD.FTZ R28, -R36, R61 ;  /* 0x0000003d241c7221 */ /* 0x000fe20000010100 */
        /* <DEDUP_REMOVED lines=8> */
.L_x_4204:
[----:B------:R-:W-:Y:S05]  /*5210*/  BSYNC.RECONVERGENT B1 ;  /* 0x0000000000017941 */ /* 0x000fea0003800200 */
.L_x_4203:
        /* <DEDUP_REMOVED lines=19> */
.L_x_4206:
[----:B------:R-:W-:Y:S05]  /*5350*/  BSYNC.RECONVERGENT B1 ;  /* 0x0000000000017941 */ /* 0x000fea0003800200 */
.L_x_4205:
        /* <DEDUP_REMOVED lines=19> */
.L_x_4208:
[----:B------:R-:W-:Y:S05]  /*5490*/  BSYNC.RECONVERGENT B1 ;  /* 0x0000000000017941 */ /* 0x000fea0003800200 */
.L_x_4207:
        /* <DEDUP_REMOVED lines=19> */
.L_x_4210:
[----:B------:R-:W-:Y:S05]  /*55d0*/  BSYNC.RECONVERGENT B1 ;  /* 0x0000000000017941 */ /* 0x000fea0003800200 */
.L_x_4209:
[----:B------:R-:W-:Y:S01]  /*55e0*/  ISETP.GE.U32.AND P5, PT, R41, UR4, PT ;  /* 0x0000000429007c0c */ /* 0x000fe2000bfa6070 */
[----:B------:R-:W-:Y:S01]  /*55f0*/  BSSY.RECONVERGENT B1, `(.L_x_4211) ;  /* 0x0000026000017945 */ /* 0x000fe20003800200 */
[----:B------:R-:W-:Y:S02]  /*5600*/  IADD3 R30, PT, PT, R38, 0x88, RZ ;  /* 0x00000088261e7810 */ /* 0x000fe40007ffe0ff */
        /* <DEDUP_REMOVED lines=16> */
[C---:B01234-:R-:W-:Y:S02]  /*5710*/  IADD3 R19, PT, PT, R38.reuse, 0xa0, RZ ;  /* 0x000000a026137810 */ /* 0x05ffe40007ffe0ff */
[----:B------:R-:W-:Y:S01]  /*5720*/  IADD3 R18, PT, PT, R38, 0xa8, RZ ;  /* 0x000000a826127810 */ /* 0x000fe20007ffe0ff */
[----:B------:R-:W-:Y:S08]  /*5730*/  @P5 BRA `(.L_x_4212) ;  /* 0x0000000000445947 */ /* 0x000ff00003800000 */
[----:B------:R-:W0:Y:S01]  /*5740*/  LDCU.64 UR8, c[0x0][0x3e0] ;  /* 0x00007c00ff0877ac */ /* 0x000e220008000a00 */
[----:B------:R-:W-:Y:S01]  /*5750*/  MOV R20, R110 ;  /* 0x0000006e00147202 */ /* 0x000fe20000000f00 */
[C---:B------:R-:W-:Y:S01]  /*5760*/  FADD.FTZ R66, -R36.reuse, R66 ;  /* 0x0000004224427221 */ /* 0x040fe20000010100 */
[----:B------:R-:W-:Y:S01]  /*5770*/  MOV R21, R113 ;  /* 0x0000007100157202 */ /* 0x000fe20000000f00 */
[----:B------:R-:W1:Y:S01]  /*5780*/  LDCU.64 UR10, c[0x0][0x380] ;  /* 0x00007000ff0a77ac */ /* 0x000e620008000a00 */
[----:B------:R-:W-:Y:S01]  /*5790*/  FADD.FTZ R32, -R36, R67 ;  /* 0x0000004324207221 */ /* 0x000fe20000010100 */
        /* <DEDUP_REMOVED lines=8> */
[----:B------:R-:W-:-:S04]  /*5820*/  IADD3 R41, PT, PT, R21, R41, RZ ;  /* 0x0000002915297210 */ /* 0x000fc80007ffe0ff */
[----:B------:R-:W-:-:S05]  /*5830*/  LEA.HI.X R23, R20, UR11, R41, 0x2, P5 ;  /* 0x0000000b14177c11 */ /* 0x000fca000a8f1429 */
[----:B------:R0:W-:Y:S02]  /*5840*/  STG.E.64 desc[UR6][R22.64], R28 ;  /* 0x0000001c16007986 */ /* 0x0001e4000c101b06 */
.L_x_4212:
[----:B------:R-:W-:Y:S05]  /*5850*/  BSYNC.RECONVERGENT B1 ;  /* 0x0000000000017941 */ /* 0x000fea0003800200 */
.L_x_4211:
[----:B------:R-:W-:Y:S04]  /*5860*/  BSSY.RECONVERGENT B1, `(.L_x_4213) ;  /* 0x0000013000017945 */ /* 0x000fe80003800200 */
[----:B------:R-:W-:Y:S05]  /*5870*/  @P2 BRA `(.L_x_4214) ;  /* 0x0000000000442947 */ /* 0x000fea0003800000 */
[----:B------:R-:W1:Y:S01]  /*5880*/  LDCU.64 UR8, c[0x0][0x3e0] ;  /* 0x00007c00ff0877ac */ /* 0x000e620008000a00 */
[----:B------:R-:W-:Y:S01]  /*5890*/  MOV R20, R110 ;  /* 0x0000006e00147202 */ /* 0x000fe20000000f00 */
[----:B------:R-:W-:Y:S01]  /*58a0*/  FADD.FTZ R68, -R36, R68 ;  /* 0x0000004424447221 */ /* 0x000fe20000010100 */
[----:B------:R-:W-:Y:S01]  /*58b0*/  MOV R21, R113 ;  /* 0x0000007100157202 */ /* 0x000fe20000000f00 */
[----:B------:R-:W0:Y:S02]  /*58c0*/  LDCU.64 UR10, c[0x0][0x380] ;  /* 0x00007000ff0a77ac */ /* 0x000e240008000a00 */
[----:B------:R-:W-:-:S04]  /*58d0*/  FMUL.FTZ R68, R68, R37 ;  /* 0x0000002544447220 */ /* 0x000fc80000410000 */
[----:B------:R-:W-:Y:S01]  /*58e0*/  FFMA.FTZ R68, R49, R68, R52 ;  /* 0x0000004431447223 */ /* 0x000fe20000010034 */
[----:B-1----:R-:W-:Y:S02]  /*58f0*/  IMAD R33, R33, UR8, RZ ;  /* 0x0000000821217c24 */ /* 0x002fe4000f8e02ff */
        /* <DEDUP_REMOVED lines=9> */
.L_x_4214:
[----:B------:R-:W-:Y:S05]  /*5990*/  BSYNC.RECONVERGENT B1 ;  /* 0x0000000000017941 */ /* 0x000fea0003800200 */
.L_x_4213:
[----:B------:R-:W-:Y:S04]  /*59a0*/  BSSY.RECONVERGENT B1, `(.L_x_4215) ;  /* 0x0000013000017945 */ /* 0x000fe80003800200 */
[----:B------:R-:W-:Y:S05]  /*59b0*/  @P1 BRA `(.L_x_4216) ;  /* 0x0000000000441947 */ /* 0x000fea0003800000 */
[----:B------:R-:W2:Y:S01]  /*59c0*/  LDCU.64 UR8, c[0x0][0x3e0] ;  /* 0x00007c00ff0877ac */ /* 0x000ea20008000a00 */
[----:B------:R-:W-:Y:S01]  /*59d0*/  MOV R20, R110 ;  /* 0x0000006e00147202 */ /* 0x000fe20000000f00 */
        /* <DEDUP_REMOVED lines=8> */
[----:B--2---:R-:W-:Y:S02]  /*5a60*/  IMAD R34, R34, UR8, RZ ;  /* 0x0000000822227c24 */ /* 0x004fe4000f8e02ff */
[----:B------:R-:W-:-:S04]  /*5a70*/  IMAD.WIDE.U32 R20, R25, UR8, R20 ;  /* 0x0000000819147c25 */ /* 0x000fc8000f8e0014 */
[----:B------:R-:W-:Y:S01]  /*5a80*/  IMAD R25, R25, UR9, R34 ;  /* 0x0000000919197c24 */ /* 0x000fe2000f8e0222 */
[----:B01----:R-:W-:-:S04]  /*5a90*/  LEA R22, P1, R20, UR10, 0x2 ;  /* 0x0000000a14167c11 */ /* 0x003fc8000f8210ff */
[----:B------:R-:W-:-:S04]  /*5aa0*/  IADD3 R25, PT, PT, R21, R25, RZ ;  /* 0x0000001915197210 */ /* 0x000fc80007ffe0ff */
[----:B------:R-:W-:-:S05]  /*5ab0*/  LEA.HI.X R23, R20, UR11, R25, 0x2, P1 ;  /* 0x0000000b14177c11 */ /* 0x000fca00088f1419 */
[----:B------:R2:W-:Y:S02]  /*5ac0*/  STG.E.64 desc[UR6][R22.64], R70 ;  /* 0x0000004616007986 */ /* 0x0005e4000c101b06 */
.L_x_4216:
[----:B------:R-:W-:Y:S05]  /*5ad0*/  BSYNC.RECONVERGENT B1 ;  /* 0x0000000000017941 */ /* 0x000fea0003800200 */
.L_x_4215:
[----:B------:R-:W-:Y:S04]  /*5ae0*/  BSSY.RECONVERGENT B1, `(.L_x_4217) ;  /* 0x0000013000017945 */ /* 0x000fe80003800200 */
[----:B------:R-:W-:Y:S05]  /*5af0*/  @P6 BRA `(.L_x_4218) ;  /* 0x0000000000446947 */ /* 0x000fea0003800000 */
[----:B------:R-:W3:Y:S01]  /*5b00*/  LDCU.64 UR8, c[0x0][0x3e0] ;  /* 0x00007c00ff0877ac */ /* 0x000ee20008000a00 */
[----:B------:R-:W-:Y:S01]  /*5b10*/  MOV R20, R110 ;  /* 0x0000006e00147202 */ /* 0x000fe20000000f00 */
[C---:B------:R-:W-:Y:S01]  /*5b20*/  FADD.FTZ R72, -R36.reuse, R72 ;  /* 0x0000004824487221 */ /* 0x040fe20000010100 */
[----:B------:R-:W-:Y:S01]  /*5b30*/  MOV R21, R113 ;  /* 0x0000007100157202 */ /* 0x000fe20000000f00 */
[----:B------:R-:W4:Y:S01]  /*5b40*/  LDCU.64 UR10, c[0x0][0x380] ;  /* 0x00007000ff0a77ac */ /* 0x000f220008000a00 */
[----:B------:R-:W-:Y:S01]  /*5b50*/  FADD.FTZ R24, -R36, R73 ;  /* 0x0000004924187221 */ /* 0x000fe20000010100 */
[----:B------:R-:W-:-:S03]  /*5b60*/  FMUL.FTZ R72, R72, R37 ;  /* 0x0000002548487220 */ /* 0x000fc60000410000 */
[----:B------:R-:W-:Y:S01]  /*5b70*/  FMUL.FTZ R24, R24, R37 ;  /* 0x0000002518187220 */ /* 0x000fe20000410000 */
[----:B------:R-:W-:-:S03]  /*5b80*/  FFMA.FTZ R72, R49, R72, R52 ;  /* 0x0000004831487223 */ /* 0x000fc60000010034 */
[----:B------:R-:W-:Y:S01]  /*5b90*/  FFMA.FTZ R73, R50, R24, R51 ;  /* 0x0000001832497223 */ /* 0x000fe20000010033 */
[----:B---3--:R-:W-:Y:S02]  /*5ba0*/  IMAD R31, R31, UR8, RZ ;  /* 0x000000081f1f7c24 */ /* 0x008fe4000f8e02ff */
[----:B012---:R-:W-:-:S04]  /*5bb0*/  IMAD.WIDE.U32 R22, R30, UR8, R20 ;  /* 0x000000081e167c25 */ /* 0x007fc8000f8e0014 */
[----:B------:R-:W-:Y:S01]  /*5bc0*/  IMAD R31, R30, UR9, R31 ;  /* 0x000000091e1f7c24 */ /* 0x000fe2000f8e021f */
[----:B----4-:R-:W-:-:S04]  /*5bd0*/  LEA R20, P1, R22, UR10, 0x2 ;  /* 0x0000000a16147c11 */ /* 0x010fc8000f8210ff */
[----:B------:R-:W-:-:S04]  /*5be0*/  IADD3 R31, PT, PT, R23, R31, RZ ;  /* 0x0000001f171f7210 */ /* 0x000fc80007ffe0ff */
[----:B------:R-:W-:-:S05]  /*5bf0*/  LEA.HI.X R21, R22, UR11, R31, 0x2, P1 ;  /* 0x0000000b16157c11 */ /* 0x000fca00088f141f */
[----:B------:R3:W-:Y:S02]  /*5c00*/  STG.E.64 desc[UR6][R20.64], R72 ;  /* 0x0000004814007986 */ /* 0x0007e4000c101b06 */
.L_x_4218:
[----:B------:R-:W-:Y:S05]  /*5c10*/  BSYNC.RECONVERGENT B1 ;  /* 0x0000000000017941 */ /* 0x000fea0003800200 */
.L_x_4217:
[----:B------:R-:W-:Y:S04]  /*5c20*/  BSSY.RECONVERGENT B1, `(.L_x_4219) ;  /* 0x0000013000017945 */ /* 0x000fe80003800200 */
[----:B------:R-:W-:Y:S05]  /*5c30*/  @P3 BRA `(.L_x_4220) ;  /* 0x0000000000443947 */ /* 0x000fea0003800000 */
[----:B------:R-:W4:Y:S01]  /*5c40*/  LDCU.64 UR8, c[0x0][0x3e0] ;  /* 0x00007c00ff0877ac */ /* 0x000f220008000a00 */
[----:B---3--:R-:W-:Y:S01]  /*5c50*/  MOV R20, R110 ;  /* 0x0000006e00147202 */ /* 0x008fe20000000f00 */
[C---:B------:R-:W-:Y:S01]  /*5c60*/  FADD.FTZ R74, -R36.reuse, R74 ;  /* 0x0000004a244a7221 */ /* 0x040fe20000010100 */
[----:B------:R-:W-:Y:S01]  /*5c70*/  MOV R21, R113 ;  /* 0x0000007100157202 */ /* 0x000fe20000000f00 */
[----:B------:R-:W3:Y:S01]  /*5c80*/  LDCU.64 UR10, c[0x0][0x380] ;  /* 0x00007000ff0a77ac */ /* 0x000ee20008000a00 */
[----:B------:R-:W-:Y:S01]  /*5c90*/  FADD.FTZ R24, -R36, R75 ;  /* 0x0000004b24187221 */ /* 0x000fe20000010100 */
[----:B------:R-:W-:-:S03]  /*5ca0*/  FMUL.FTZ R74, R74, R37 ;  /* 0x000000254a4a7220 */ /* 0x000fc60000410000 */
[----:B------:R-:W-:Y:S01]  /*5cb0*/  FMUL.FTZ R24, R24, R37 ;  /* 0x0000002518187220 */ /* 0x000fe20000410000 */
[----:B------:R-:W-:-:S03]  /*5cc0*/  FFMA.FTZ R74, R49, R74, R52 ;  /* 0x0000004a314a7223 */ /* 0x000fc60000010034 */
[----:B------:R-:W-:Y:S01]  /*5cd0*/  FFMA.FTZ R75, R50, R24, R51 ;  /* 0x00000018324b7223 */ /* 0x000fe20000010033 */
[----:B----4-:R-:W-:Y:S02]  /*5ce0*/  IMAD R48, R48, UR8, RZ ;  /* 0x0000000830307c24 */ /* 0x010fe4000f8e02ff */
[----:B012---:R-:W-:-:S04]  /*5cf0*/  IMAD.WIDE.U32 R22, R43, UR8, R20 ;  /* 0x000000082b167c25 */ /* 0x007fc8000f8e0014 */
[----:B------:R-:W-:Y:S01]  /*5d00*/  IMAD R43, R43, UR9, R48 ;  /* 0x000000092b2b7c24 */ /* 0x000fe2000f8e0230 */
[----:B---3--:R-:W-:-:S04]  /*5d10*/  LEA R20, P1, R22, UR10, 0x2 ;  /* 0x0000000a16147c11 */ /* 0x008fc8000f8210ff */
[----:B------:R-:W-:-:S04]  /*5d20*/  IADD3 R43, PT, PT, R23, R43, RZ ;  /* 0x0000002b172b7210 */ /* 0x000fc80007ffe0ff */
[----:B------:R-:W-:-:S05]  /*5d30*/  LEA.HI.X R21, R22, UR11, R43, 0x2, P1 ;  /* 0x0000000b16157c11 */ /* 0x000fca00088f142b */
[----:B------:R4:W-:Y:S02]  /*5d40*/  STG.E.64 desc[UR6][R20.64], R74 ;  /* 0x0000004a14007986 */ /* 0x0009e4000c101b06 */
.L_x_4220:
[----:B------:R-:W-:Y:S05]  /*5d50*/  BSYNC.RECONVERGENT B1 ;  /* 0x0000000000017941 */ /* 0x000fea0003800200 */
.L_x_4219:
[----:B------:R-:W-:Y:S04]  /*5d60*/  BSSY.RECONVERGENT B1, `(.L_x_4221) ;  /* 0x0000013000017945 */ /* 0x000fe80003800200 */
[----:B------:R-:W-:Y:S05]  /*5d70*/  @P4 BRA `(.L_x_4222) ;  /* 0x0000000000444947 */ /* 0x000fea0003800000 */
[----:B------:R-:W5:Y:S01]  /*5d80*/  LDCU.64 UR8, c[0x0][0x3e0] ;  /* 0x00007c00ff0877ac */ /* 0x000f620008000a00 */
[----:B---34-:R-:W-:Y:S01]  /*5d90*/  MOV R20, R110 ;  /* 0x0000006e00147202 */ /* 0x018fe20000000f00 */
        /* <DEDUP_REMOVED lines=8> */
[----:B-----5:R-:W-:Y:S02]  /*5e20*/  IMAD R27, R27, UR8, RZ ;  /* 0x000000081b1b7c24 */ /* 0x020fe4000f8e02ff */
[----:B012---:R-:W-:-:S04]  /*5e30*/  IMAD.WIDE.U32 R22, R26, UR8, R20 ;  /* 0x000000081a167c25 */ /* 0x007fc8000f8e0014 */
[----:B------:R-:W-:Y:S01]  /*5e40*/  IMAD R27, R26, UR9, R27 ;  /* 0x000000091a1b7c24 */ /* 0x000fe2000f8e021b */
[----:B---3--:R-:W-:-:S04]  /*5e50*/  LEA R20, P1, R22, UR10, 0x2 ;  /* 0x0000000a16147c11 */ /* 0x008fc8000f8210ff */
[----:B------:R-:W-:-:S04]  /*5e60*/  IADD3 R27, PT, PT, R23, R27, RZ ;  /* 0x0000001b171b7210 */ /* 0x000fc80007ffe0ff */
[----:B------:R-:W-:-:S05]  /*5e70*/  LEA.HI.X R21, R22, UR11, R27, 0x2, P1 ;  /* 0x0000000b16157c11 */ /* 0x000fca00088f141b */
[----:B------:R0:W-:Y:S02]  /*5e80*/  STG.E.64 desc[UR6][R20.64], R76 ;  /* 0x0000004c14007986 */ /* 0x0001e4000c101b06 */
.L_x_4222:
[----:B------:R-:W-:Y:S05]  /*5e90*/  BSYNC.RECONVERGENT B1 ;  /* 0x0000000000017941 */ /* 0x000fea0003800200 */
.L_x_4221:
[----:B------:R-:W-:Y:S01]  /*5ea0*/  ISETP.GE.U32.AND P5, PT, R19, UR4, PT ;  /* 0x0000000413007c0c */ /* 0x000fe2000bfa6070 */
[----:B------:R-:W-:Y:S01]  /*5eb0*/  BSSY.RECONVERGENT B1, `(.L_x_4223) ;  /* 0x0000027000017945 */ /* 0x000fe20003800200 */
[----:B------:R-:W-:Y:S02]  /*5ec0*/  SHF.R.S32.HI R24, RZ, 0x1f, R19 ;  /* 0x0000001fff187819 */ /* 0x000fe40000011413 */
[----:B------:R-:W-:Y:S02]  /*5ed0*/  IADD3 R31, PT, PT, R38, 0xb0, RZ ;  /* 0x000000b0261f7810 */ /* 0x000fe40007ffe0ff */
[----:B------:R-:W-:Y:S02]  /*5ee0*/  ISETP.GE.AND.EX P5, PT, R24, UR5, PT, P5 ;  /* 0x0000000518007c0c */ /* 0x000fe4000bfa6350 */
[----:B012---:R-:W-:Y:S02]  /*5ef0*/  IADD3 R22, PT, PT, R38, 0xc8, RZ ;  /* 0x000000c826167810 */ /* 0x007fe40007ffe0ff */
        /* <DEDUP_REMOVED lines=8> */
[C---:B---34-:R-:W-:Y:S02]  /*5f80*/  IADD3 R21, PT, PT, R38.reuse, 0xd0, RZ ;  /* 0x000000d026157810 */ /* 0x058fe40007ffe0ff */
[----:B------:R-:W-:Y:S02]  /*5f90*/  IADD3 R20, PT, PT, R38, 0xd8, RZ ;  /* 0x000000d826147810 */ /* 0x000fe40007ffe0ff */
[----:B------:R-:W-:Y:S02]  /*5fa0*/  ISETP.GE.AND.EX P2, PT, R29, UR5, PT, P2 ;  /* 0x000000051d007c0c */ /* 0x000fe4000bf46320 */
[----:B------:R-:W-:Y:S02]  /*5fb0*/  ISETP.GE.AND.EX P1, PT, R30, UR5, PT, P1 ;  /* 0x000000051e007c0c */ /* 0x000fe4000bf26310 */
[----:B------:R-:W-:-:S02]  /*5fc0*/  ISETP.GE.AND.EX P6, PT, R9, UR5, PT, P6 ;  /* 0x0000000509007c0c */ /* 0x000fc4000bfc6360 */
[----:B------:R-:W-:Y:S02]  /*5fd0*/  ISETP.GE.AND.EX P3, PT, R7, UR5, PT, P3 ;  /* 0x0000000507007c0c */ /* 0x000fe4000bf66330 */
[----:B------:R-:W-:Y:S02]  /*5fe0*/  ISETP.GE.AND.EX P4, PT, R23, UR5, PT, P4 ;  /* 0x0000000517007c0c */ /* 0x000fe4000bf86340 */
[----:B------:R-:W-:Y:S01]  /*5ff0*/  IADD3 R38, PT, PT, R38, 0xe0, RZ ;  /* 0x000000e026267810 */ /* 0x000fe20007ffe0ff */
[----:B------:R-:W-:Y:S10]  /*6000*/  @P5 BRA `(.L_x_4224) ;  /* 0x0000000000445947 */ /* 0x000ff40003800000 */
[----:B------:R-:W0:Y:S01]  /*6010*/  LDCU.64 UR8, c[0x0][0x3e0] ;  /* 0x00007c00ff0877ac */ /* 0x000e220008000a00 */
[----:B------:R-:W-:Y:S01]  /*6020*/  MOV R25, R113 ;  /* 0x0000007100197202 */ /* 0x000fe20000000f00 */
[----:B------:R-:W-:Y:S01]  /*6030*/  FADD.FTZ R78, -R36, R78 ;  /* 0x0000004e244e7221 */ /* 0x000fe20000010100 */
[----:B------:R-:W1:Y:S03]  /*6040*/  LDCU.64 UR10, c[0x0][0x380] ;  /* 0x00007000ff0a77ac */ /* 0x000e660008000a00 */
[----:B------:R-:W-:-:S04]  /*6050*/  FMUL.FTZ R78, R78, R37 ;  /* 0x000000254e4e7220 */ /* 0x000fc80000410000 */
[----:B------:R-:W-:Y:S01]  /*6060*/  FFMA.FTZ R78, R49, R78, R52 ;  /* 0x0000004e314e7223 */ /* 0x000fe20000010034 */
[----:B0-----:R-:W-:Y:S01]  /*6070*/  IMAD R28, R24, UR8, RZ ;  /* 0x00000008181c7c24 */ /* 0x001fe2000f8e02ff */
[----:B------:R-:W-:-:S05]  /*6080*/  MOV R24, R110 ;  /* 0x0000006e00187202 */ /* 0x000fca0000000f00 */
[----:B------:R-:W-:-:S04]  /*6090*/  IMAD.WIDE.U32 R26, R19, UR8, R24 ;  /* 0x00000008131a7c25 */ /* 0x000fc8000f8e0018 */
[----:B------:R-:W-:Y:S02]  /*60a0*/  IMAD R19, R19, UR9, R28 ;  /* 0x0000000913137c24 */ /* 0x000fe4000f8e021c */
[----:B------:R-:W-:Y:S01]  /*60b0*/  FADD.FTZ R28, -R36, R79 ;  /* 0x0000004f241c7221 */ /* 0x000fe20000010100 */
[----:B-1----:R-:W-:Y:S02]  /*60c0*/  LEA R24, P5, R26, UR10, 0x2 ;  /* 0x0000000a1a187c11 */ /* 0x002fe4000f8a10ff */
[----:B------:R-:W-:Y:S01]  /*60d0*/  IADD3 R19, PT, PT, R27, R19, RZ ;  /* 0x000000131b137210 */ /* 0x000fe20007ffe0ff */
[----:B------:R-:W-:-:S03]  /*60e0*/  FMUL.FTZ R28, R28, R37 ;  /* 0x000000251c1c7220 */ /* 0x000fc60000410000 */
[----:B------:R-:W-:Y:S01]  /*60f0*/  LEA.HI.X R25, R26, UR11, R19, 0x2, P5 ;  /* 0x0000000b1a197c11 */ /* 0x000fe2000a8f1413 */
[----:B------:R-:W-:-:S05]  /*6100*/  FFMA.FTZ R79, R50, R28, R51 ;  /* 0x0000001c324f7223 */ /* 0x000fca0000010033 */
[----:B------:R0:W-:Y:S02]  /*6110*/  STG.E.64 desc[UR6][R24.64], R78 ;  /* 0x0000004e18007986 */ /* 0x0001e4000c101b06 */
.L_x_4224:
[----:B------:R-:W-:Y:S05]  /*6120*/  BSYNC.RECONVERGENT B1 ;  /* 0x0000000000017941 */ /* 0x000fea0003800200 */
.L_x_4223:
        /* <DEDUP_REMOVED lines=19> */
.L_x_4226:
[----:B------:R-:W-:Y:S05]  /*6260*/  BSYNC.RECONVERGENT B1 ;  /* 0x0000000000017941 */ /* 0x000fea0003800200 */
.L_x_4225:
[----:B------:R-:W-:Y:S04]  /*6270*/  BSSY.RECONVERGENT B1, `(.L_x_4227) ;  /* 0x0000013000017945 */ /* 0x000fe80003800200 */
[----:B------:R-:W-:Y:S05]  /*6280*/  @P1 BRA `(.L_x_4228) ;  /* 0x0000000000441947 */ /* 0x000fea0003800000 */
[----:B------:R-:W2:Y:S01]  /*6290*/  LDCU.64 UR8, c[0x0][0x3e0] ;  /* 0x00007c00ff0877ac */ /* 0x000ea20008000a00 */
[----:B-1----:R-:W-:Y:S01]  /*62a0*/  MOV R18, R110 ;  /* 0x0000006e00127202 */ /* 0x002fe20000000f00 */
        /* <DEDUP_REMOVED lines=8> */
[----:B--2---:R-:W-:Y:S02]  /*6330*/  IMAD R30, R30, UR8, RZ ;  /* 0x000000081e1e7c24 */ /* 0x004fe4000f8e02ff */
[----:B0-----:R-:W-:-:S04]  /*6340*/  IMAD.WIDE.U32 R24, R31, UR8, R18 ;  /* 0x000000081f187c25 */ /* 0x001fc8000f8e0012 */
[----:B------:R-:W-:Y:S01]  /*6350*/  IMAD R31, R31, UR9, R30 ;  /* 0x000000091f1f7c24 */ /* 0x000fe2000f8e021e */
[----:B-1----:R-:W-:-:S04]  /*6360*/  LEA R18, P1, R24, UR10, 0x2 ;  /* 0x0000000a18127c11 */ /* 0x002fc8000f8210ff */
[----:B------:R-:W-:-:S04]  /*6370*/  IADD3 R31, PT, PT, R25, R31, RZ ;  /* 0x0000001f191f7210 */ /* 0x000fc80007ffe0ff */
[----:B------:R-:W-:-:S05]  /*6380*/  LEA.HI.X R19, R24, UR11, R31, 0x2, P1 ;  /* 0x0000000b18137c11 */ /* 0x000fca00088f141f */
[----:B------:R2:W-:Y:S02]  /*6390*/  STG.E.64 desc[UR6][R18.64], R82 ;  /* 0x0000005212007986 */ /* 0x0005e4000c101b06 */
.L_x_4228:
[----:B------:R-:W-:Y:S05]  /*63a0*/  BSYNC.RECONVERGENT B1 ;  /* 0x0000000000017941 */ /* 0x000fea0003800200 */
.L_x_4227:
[----:B------:R-:W-:Y:S04]  /*63b0*/  BSSY.RECONVERGENT B1, `(.L_x_4229) ;  /* 0x0000013000017945 */ /* 0x000fe80003800200 */
[----:B------:R-:W-:Y:S05]  /*63c0*/  @P6 BRA `(.L_x_4230) ;  /* 0x0000000000446947 */ /* 0x000fea0003800000 */
[----:B------:R-:W3:Y:S01]  /*63d0*/  LDCU.64 UR8, c[0x0][0x3e0] ;  /* 0x00007c00ff0877ac */ /* 0x000ee20008000a00 */
[----:B-12---:R-:W-:Y:S01]  /*63e0*/  MOV R18, R110 ;  /* 0x0000006e00127202 */ /* 0x006fe20000000f00 */
        /* <DEDUP_REMOVED lines=8> */
[----:B---3--:R-:W-:Y:S02]  /*6470*/  IMAD R27, R9, UR8, RZ ;  /* 0x00000008091b7c24 */ /* 0x008fe4000f8e02ff */
[----:B0-----:R-:W-:-:S04]  /*6480*/  IMAD.WIDE.U32 R24, R6, UR8, R18 ;  /* 0x0000000806187c25 */ /* 0x001fc8000f8e0012 */
[----:B------:R-:W-:Y:S01]  /*6490*/  IMAD R27, R6, UR9, R27 ;  /* 0x00000009061b7c24 */ /* 0x000fe2000f8e021b */
[----:B-1----:R-:W-:-:S04]  /*64a0*/  LEA R18, P1, R24, UR10, 0x2 ;  /* 0x0000000a18127c11 */ /* 0x002fc8000f8210ff */
[----:B------:R-:W-:-:S04]  /*64b0*/  IADD3 R27, PT, PT, R25, R27, RZ ;  /* 0x0000001b191b7210 */ /* 0x000fc80007ffe0ff */
[----:B------:R-:W-:-:S05]  /*64c0*/  LEA.HI.X R19, R24, UR11, R27, 0x2, P1 ;  /* 0x0000000b18137c11 */ /* 0x000fca00088f141b */
[----:B------:R3:W-:Y:S02]  /*64d0*/  STG.E.64 desc[UR6][R18.64], R94 ;  /* 0x0000005e12007986 */ /* 0x0007e4000c101b06 */
.L_x_4230:
[----:B------:R-:W-:Y:S05]  /*64e0*/  BSYNC.RECONVERGENT B1 ;  /* 0x0000000000017941 */ /* 0x000fea0003800200 */
.L_x_4229:
[----:B------:R-:W-:Y:S04]  /*64f0*/  BSSY.RECONVERGENT B1, `(.L_x_4231) ;  /* 0x0000013000017945 */ /* 0x000fe80003800200 */
[----:B------:R-:W-:Y:S05]  /*6500*/  @P3 BRA `(.L_x_4232) ;  /* 0x0000000000443947 */ /* 0x000fea0003800000 */
[----:B------:R-:W4:Y:S01]  /*6510*/  LDCU.64 UR8, c[0x0][0x3e0] ;  /* 0x00007c00ff0877ac */ /* 0x000f220008000a00 */
[----:B-123--:R-:W-:Y:S01]  /*6520*/  MOV R18, R110 ;  /* 0x0000006e00127202 */ /* 0x00efe20000000f00 */
        /* <DEDUP_REMOVED lines=8> */
[----:B----4-:R-:W-:Y:S02]  /*65b0*/  IMAD R27, R7, UR8, RZ ;  /* 0x00000008071b7c24 */ /* 0x010fe4000f8e02ff */
[----:B0-----:R-:W-:-:S04]  /*65c0*/  IMAD.WIDE.U32 R24, R4, UR8, R18 ;  /* 0x0000000804187c25 */ /* 0x001fc8000f8e0012 */
[----:B------:R-:W-:Y:S01]  /*65d0*/  IMAD R27, R4, UR9, R27 ;  /* 0x00000009041b7c24 */ /* 0x000fe2000f8e021b */
[----:B-1----:R-:W-:-:S04]  /*65e0*/  LEA R18, P1, R24, UR10, 0x2 ;  /* 0x0000000a18127c11 */ /* 0x002fc8000f8210ff */
[----:B------:R-:W-:-:S04]  /*65f0*/  IADD3 R27, PT, PT, R25, R27, RZ ;  /* 0x0000001b191b7210 */ /* 0x000fc80007ffe0ff */
[----:B------:R-:W-:-:S05]  /*6600*/  LEA.HI.X R19, R24, UR11, R27, 0x2, P1 ;  /* 0x0000000b18137c11 */ /* 0x000fca00088f141b */
[----:B------:R4:W-:Y:S02]  /*6610*/  STG.E.64 desc[UR6][R18.64], R96 ;  /* 0x0000006012007986 */ /* 0x0009e4000c101b06 */
.L_x_4232:
[----:B------:R-:W-:Y:S05]  /*6620*/  BSYNC.RECONVERGENT B1 ;  /* 0x0000000000017941 */ /* 0x000fea0003800200 */
.L_x_4231:
[----:B------:R-:W-:Y:S04]  /*6630*/  BSSY.RECONVERGENT B1, `(.L_x_4233) ;  /* 0x0000013000017945 */ /* 0x000fe80003800200 */
[----:B------:R-:W-:Y:S05]  /*6640*/  @P4 BRA `(.L_x_4234) ;  /* 0x0000000000444947 */ /* 0x000fea0003800000 */
[----:B------:R-:W5:Y:S01]  /*6650*/  LDCU.64 UR8, c[0x0][0x3e0] ;  /* 0x00007c00ff0877ac */ /* 0x000f620008000a00 */
[----:B-1234-:R-:W-:Y:S01]  /*6660*/  MOV R18, R110 ;  /* 0x0000006e00127202 */ /* 0x01efe20000000f00 */
[----:B------:R-:W-:Y:S01]  /*6670*/  FADD.FTZ R86, -R36, R86 ;  /* 0x0000005624567221 */ /* 0x000fe20000010100 */
[----:B------:R-:W-:Y:S01]  /*6680*/  MOV R19, R113 ;  /* 0x0000007100137202 */ /* 0x000fe20000000f00 */
[----:B------:R-:W1:Y:S02]  /*6690*/  LDCU.64 UR10, c[0x0][0x380] ;  /* 0x00007000ff0a77ac */ /* 0x000e640008000a00 */
[----:B------:R-:W-:-:S04]  /*66a0*/  FMUL.FTZ R86, R86, R37 ;  /* 0x0000002556567220 */ /* 0x000fc80000410000 */
[----:B------:R-:W-:Y:S01]  /*66b0*/  FFMA.FTZ R86, R49, R86, R52 ;  /* 0x0000005631567223 */ /* 0x000fe20000010034 */
[----:B-----5:R-:W-:Y:S02]  /*66c0*/  IMAD R23, R23, UR8, RZ ;  /* 0x0000000817177c24 */ /* 0x020fe4000f8e02ff */
[----:B0-----:R-:W-:-:S04]  /*66d0*/  IMAD.WIDE.U32 R24, R22, UR8, R18 ;  /* 0x0000000816187c25 */ /* 0x001fc8000f8e0012 */
        /* <DEDUP_REMOVED lines=8> */
.L_x_4234:
[----:B------:R-:W-:Y:S05]  /*6760*/  BSYNC.RECONVERGENT B1 ;  /* 0x0000000000017941 */ /* 0x000fea0003800200 */
.L_x_4233:
[----:B------:R-:W-:Y:S01]  /*6770*/  ISETP.GE.U32.AND P5, PT, R21, UR4, PT ;  /* 0x0000000415007c0c */ /* 0x000fe2000bfa6070 */
[----:B------:R-:W-:Y:S01]  /*6780*/  BSSY.RECONVERGENT B1, `(.L_x_4235) ;  /* 0x0000021000017945 */ /* 0x000fe20003800200 */
[----:B01234-:R-:W-:Y:S02]  /*6790*/  SHF.R.S32.HI R18, RZ, 0x1f, R21 ;  /* 0x0000001fff127819 */ /* 0x01ffe40000011415 */
[----:B------:R-:W-:Y:S02]  /*67a0*/  ISETP.GE.U32.AND P2, PT, R20, UR4, PT ;  /* 0x0000000414007c0c */ /* 0x000fe4000bf46070 */
[----:B------:R-:W-:Y:S02]  /*67b0*/  ISETP.GE.AND.EX P5, PT, R18, UR5, PT, P5 ;  /* 0x0000000512007c0c */ /* 0x000fe4000bfa6350 */
[----:B------:R-:W-:Y:S02]  /*67c0*/  ISETP.GE.U32.AND P1, PT, R38, UR4, PT ;  /* 0x0000000426007c0c */ /* 0x000fe4000bf26070 */
[----:B------:R-:W-:-:S02]  /*67d0*/  ISETP.GE.U32.AND P6, PT, R2, UR4, PT ;  /* 0x0000000402007c0c */ /* 0x000fc4000bfc6070 */
[----:B------:R-:W-:Y:S02]  /*67e0*/  ISETP.GE.U32.AND P3, PT, R0, UR4, PT ;  /* 0x0000000400007c0c */ /* 0x000fe4000bf66070 */
[----:B------:R-:W-:Y:S02]  /*67f0*/  SHF.R.S32.HI R25, RZ, 0x1f, R20 ;  /* 0x0000001fff197819 */ /* 0x000fe40000011414 */
[----:B------:R-:W-:Y:S02]  /*6800*/  SHF.R.S32.HI R26, RZ, 0x1f, R38 ;  /* 0x0000001fff1a7819 */ /* 0x000fe40000011426 */
[----:B------:R-:W-:Y:S02]  /*6810*/  ISETP.GE.U32.AND P4, PT, R39, UR4, PT ;  /* 0x0000000427007c0c */ /* 0x000fe4000bf86070 */
[----:B------:R-:W-:Y:S02]  /*6820*/  ISETP.GE.AND.EX P2, PT, R25, UR5, PT, P2 ;  /* 0x0000000519007c0c */ /* 0x000fe4000bf46320 */
[----:B------:R-:W-:-:S02]  /*6830*/  ISETP.GE.AND.EX P1, PT, R26, UR5, PT, P1 ;  /* 0x000000051a007c0c */ /* 0x000fc4000bf26310 */
[----:B------:R-:W-:Y:S02]  /*6840*/  ISETP.GE.AND.EX P6, PT, R5, UR5, PT, P6 ;  /* 0x0000000505007c0c */ /* 0x000fe4000bfc6360 */
[----:B------:R-:W-:Y:S02]  /*6850*/  ISETP.GE.AND.EX P3, PT, R3, UR5, PT, P3 ;  /* 0x0000000503007c0c */ /* 0x000fe4000bf66330 */
[----:B------:R-:W-:Y:S01]  /*6860*/  ISETP.GE.AND.EX P4, PT, R44, UR5, PT, P4 ;  /* 0x000000052c007c0c */ /* 0x000fe2000bf86340 */
[----:B------:R-:W-:-:S12]  /*6870*/  @P5 BRA `(.L_x_4236) ;  /* 0x0000000000445947 */ /* 0x000fd80003800000 */
        /* <DEDUP_REMOVED lines=17> */
.L_x_4236:
[----:B------:R-:W-:Y:S05]  /*6990*/  BSYNC.RECONVERGENT B1 ;  /* 0x0000000000017941 */ /* 0x000fea0003800200 */
.L_x_4235:
[----:B------:R-:W-:Y:S04]  /*69a0*/  BSSY.RECONVERGENT B1, `(.L_x_4237) ;  /* 0x0000013000017945 */ /* 0x000fe80003800200 */
[----:B------:R-:W-:Y:S05]  /*69b0*/  @P2 BRA `(.L_x_4238) ;  /* 0x0000000000442947 */ /* 0x000fea0003800000 */
[----:B------:R-:W1:Y:S01]  /*69c0*/  LDCU.64 UR8, c[0x0][0x3e0] ;  /* 0x00007c00ff0877ac */ /* 0x000e620008000a00 */
[----:B0-----:R-:W-:Y:S01]  /*69d0*/  MOV R18, R110 ;  /* 0x0000006e00127202 */ /* 0x001fe20000000f00 */
        /* <DEDUP_REMOVED lines=15> */
.L_x_4238:
[----:B------:R-:W-:Y:S05]  /*6ad0*/  BSYNC.RECONVERGENT B1 ;  /* 0x0000000000017941 */ /* 0x000fea0003800200 */
.L_x_4237:
[----:B------:R-:W-:Y:S04]  /*6ae0*/  BSSY.RECONVERGENT B1, `(.L_x_4239) ;  /* 0x0000013000017945 */ /* 0x000fe80003800200 */
[----:B------:R-:W-:Y:S05]  /*6af0*/  @P1 BRA `(.L_x_4240) ;  /* 0x0000000000441947 */ /* 0x000fea0003800000 */
[----:B------:R-:W2:Y:S01]  /*6b00*/  LDCU.64 UR8, c[0x0][0x3e0] ;  /* 0x00007c00ff0877ac */ /* 0x000ea20008000a00 */
[----:B01----:R-:W-:Y:S01]  /*6b10*/  MOV R18, R110 ;  /* 0x0000006e00127202 */ /* 0x003fe20000000f00 */
        /* <DEDUP_REMOVED lines=12> */
[----:B------:R-:W-:-:S04]  /*6be0*/  IADD3 R23, PT, PT, R21, R23, RZ ;  /* 0x0000001715177210 */ /* 0x000fc80007ffe0ff */
[----:B------:R-:W-:-:S05]  /*6bf0*/  LEA.HI.X R19, R20, UR11, R23, 0x2, P1 ;  /* 0x0000000b14137c11 */ /* 0x000fca00088f1417 */
[----:B------:R2:W-:Y:S02]  /*6c00*/  STG.E.64 desc[UR6][R18.64], R98 ;  /* 0x0000006212007986 */ /* 0x0005e4000c101b06 */
.L_x_4240:
[----:B------:R-:W-:Y:S05]  /*6c10*/  BSYNC.RECONVERGENT B1 ;  /* 0x0000000000017941 */ /* 0x000fea0003800200 */
.L_x_4239:
[----:B------:R-:W-:Y:S04]  /*6c20*/  BSSY.RECONVERGENT B1, `(.L_x_4241) ;  /* 0x0000013000017945 */ /* 0x000fe80003800200 */
[----:B------:R-:W-:Y:S05]  /*6c30*/  @P6 BRA `(.L_x_4242) ;  /* 0x0000000000446947 */ /* 0x000fea0003800000 */
[----:B------:R-:W3:Y:S01]  /*6c40*/  LDCU.64 UR8, c[0x0][0x3e0] ;  /* 0x00007c00ff0877ac */ /* 0x000ee20008000a00 */
[----:B012---:R-:W-:Y:S01]  /*6c50*/  MOV R18, R110 ;  /* 0x0000006e00127202 */ /* 0x007fe20000000f00 */
        /* <DEDUP_REMOVED lines=12> */
[----:B------:R-:W-:-:S04]  /*6d20*/  IADD3 R23, PT, PT, R21, R23, RZ ;  /* 0x0000001715177210 */ /* 0x000fc80007ffe0ff */
[----:B------:R-:W-:-:S05]  /*6d30*/  LEA.HI.X R19, R20, UR11, R23, 0x2, P1 ;  /* 0x0000000b14137c11 */ /* 0x000fca00088f1417 */
[----:B------:R3:W-:Y:S02]  /*6d40*/  STG.E.64 desc[UR6][R18.64], R100 ;  /* 0x0000006412007986 */ /* 0x0007e4000c101b06 */
.L_x_4242:
[----:B------:R-:W-:Y:S05]  /*6d50*/  BSYNC.RECONVERGENT B1 ;  /* 0x0000000000017941 */ /* 0x000fea0003800200 */
.L_x_4241:
[----:B------:R-:W-:Y:S04]  /*6d60*/  BSSY.RECONVERGENT B1, `(.L_x_4243) ;  /* 0x0000013000017945 */ /* 0x000fe80003800200 */
[----:B------:R-:W-:Y:S05]  /*6d70*/  @P3 BRA `(.L_x_4244) ;  /* 0x0000000000443947 */ /* 0x000fea0003800000 */
[----:B------:R-:W4:Y:S01]  /*6d80*/  LDCU.64 UR8, c[0x0][0x3e0] ;  /* 0x00007c00ff0877ac */ /* 0x000f220008000a00 */
[----:B0123--:R-:W-:Y:S01]  /*6d90*/  MOV R18, R110 ;  /* 0x0000006e00127202 */ /* 0x00ffe20000000f00 */
        /* <DEDUP_REMOVED lines=12> */
[----:B------:R-:W-:-:S04]  /*6e60*/  IADD3 R23, PT, PT, R21, R23, RZ ;  /* 0x0000001715177210 */ /* 0x000fc80007ffe0ff */
[----:B------:R-:W-:-:S05]  /*6e70*/  LEA.HI.X R19, R20, UR11, R23, 0x2, P1 ;  /* 0x0000000b14137c11 */ /* 0x000fca00088f1417 */
[----:B------:R4:W-:Y:S02]  /*6e80*/  STG.E.64 desc[UR6][R18.64], R102 ;  /* 0x0000006612007986 */ /* 0x0009e4000c101b06 */
.L_x_4244:
[----:B------:R-:W-:Y:S05]  /*6e90*/  BSYNC.RECONVERGENT B1 ;  /* 0x0000000000017941 */ /* 0x000fea0003800200 */
.L_x_4243:
[----:B------:R-:W-:Y:S05]  /*6ea0*/  @P4 BRA `(.L_x_4245) ;  /* 0x0000004000d84947 */ /* 0x000fea0003800000 */
[----:B------:R-:W5:Y:S01]  /*6eb0*/  LDCU.64 UR4, c[0x0][0x3e0] ;  /* 0x00007c00ff0477ac */ /* 0x000f620008000a00 */
[----:B------:R-:W-:Y:S01]  /*6ec0*/  MOV R111, R113 ;  /* 0x00000071006f7202 */ /* 0x000fe20000000f00 */
[C---:B------:R-:W-:Y:S01]  /*6ed0*/  FADD.FTZ R104, -R36.reuse, R104 ;  /* 0x0000006824687221 */ /* 0x040fe20000010100 */
        /* <DEDUP_REMOVED lines=8> */
[----:B------:R-:W-:Y:S01]  /*6f60*/  IMAD R39, R39, UR5, R44 ;  /* 0x0000000527277c24 */ /* 0x000fe2000f8e022c */
[----:B01234-:R-:W-:-:S04]  /*6f70*/  LEA R18, P1, R110, UR8, 0x2 ;  /* 0x000000086e127c11 */ /* 0x01ffc8000f8210ff */
[----:B------:R-:W-:-:S04]  /*6f80*/  IADD3 R39, PT, PT, R111, R39, RZ ;  /* 0x000000276f277210 */ /* 0x000fc80007ffe0ff */
[----:B------:R-:W-:-:S05]  /*6f90*/  LEA.HI.X R19, R110, UR9, R39, 0x2, P1 ;  /* 0x000000096e137c11 */ /* 0x000fca00088f1427 */
[----:B------:R0:W-:Y:S01]  /*6fa0*/  STG.E.64 desc[UR6][R18.64], R104 ;  /* 0x0000006812007986 */ /* 0x0001e2000c101b06 */
[----:B------:R-:W-:Y:S05]  /*6fb0*/  BRA `(.L_x_4245) ;  /* 0x0000004000947947 */ /* 0x000fea0003800000 */
.L_x_4182:
[----:B------:R-:W0:Y:S01]  /*6fc0*/  LDCU.64 UR4, c[0x0][0x3e8] ;  /* 0x00007d00ff0477ac */ /* 0x000e220008000a00 */
[----:B------:R-:W-:Y:S01]  /*6fd0*/  SHF.R.S32.HI R55, RZ, 0x1f, R38 ;  /* 0x0000001fff377819 */ /* 0x000fe20000011426 */
[----:B------:R-:W-:Y:S01]  /*6fe0*/  BSSY.RECONVERGENT B1, `(.L_x_4246) ;  /* 0x0000029000017945 */ /* 0x000fe20003800200 */
[C---:B------:R-:W-:Y:S02]  /*6ff0*/  IADD3 R107, PT, PT, R38.reuse, 0x8, RZ ;  /* 0x00000008266b7810 */ /* 0x040fe40007ffe0ff */
[C---:B------:R-:W-:Y:S02]  /*7000*/  IADD3 R56, PT, PT, R38.reuse, 0x10, RZ ;  /* 0x0000001026387810 */ /* 0x040fe40007ffe0ff */
[----:B------:R-:W-:Y:S02]  /*7010*/  SHF.R.S32.HI R58, RZ, 0x1f, R107 ;  /* 0x0000001fff3a7819 */ /* 0x000fe4000001146b */
[----:B------:R-:W-:Y:S02]  /*7020*/  SHF.R.S32.HI R57, RZ, 0x1f, R56 ;  /* 0x0000001fff397819 */ /* 0x000fe40000011438 */
[----:B------:R-:W-:-:S02]  /*7030*/  IADD3 R59, PT, PT, R38, 0x18, RZ ;  /* 0x00000018263b7810 */ /* 0x000fc40007ffe0ff */
[C---:B------:R-:W-:Y:S02]  /*7040*/  IADD3 R53, PT, PT, R38.reuse, 0x28, RZ ;  /* 0x0000002826357810 */ /* 0x040fe40007ffe0ff */
[----:B0-----:R-:W-:Y:S02]  /*7050*/  ISETP.GE.U32.AND P1, PT, R38, UR4, PT ;  /* 0x0000000426007c0c */ /* 0x001fe4000bf26070 */
[----:B------:R-:W-:Y:S02]  /*7060*/  ISETP.GE.U32.AND P2, PT, R107, UR4, PT ;  /* 0x000000046b007c0c */ /* 0x000fe4000bf46070 */
[----:B------:R-:W-:Y:S02]  /*7070*/  ISETP.GE.AND.EX P1, PT, R55, UR5, PT, P1 ;  /* 0x0000000537007c0c */ /* 0x000fe4000bf26310 */
[----:B------:R-:W-:Y:S02]  /*7080*/  ISETP.GE.U32.AND P3, PT, R56, UR4, PT ;  /* 0x0000000438007c0c */ /* 0x000fe4000bf66070 */
[----:B------:R-:W-:-:S02]  /*7090*/  ISETP.GE.AND.EX P2, PT, R58, UR5, PT, P2 ;  /* 0x000000053a007c0c */ /* 0x000fc4000bf46320 */
[----:B------:R-:W-:-:S07]  /*70a0*/  ISETP.GE.AND.EX P3, PT, R57, UR5, PT, P3 ;  /* 0x0000000539007c0c */ /* 0x000fce000bf66330 */
[----:B------:R-:W-:Y:S06]  /*70b0*/  @P1 BRA `(.L_x_4247) ;  /* 0x00000000006c1947 */ /* 0x000fec0003800000 */
        /* <DEDUP_REMOVED lines=27> */
.L_x_4247:
[----:B------:R-:W-:Y:S05]  /*7270*/  BSYNC.RECONVERGENT B1 ;  /* 0x0000000000017941 */ /* 0x000fea0003800200 */
.L_x_4246:
[----:B------:R-:W-:Y:S04]  /*7280*/  BSSY.RECONVERGENT B1, `(.L_x_4248) ;  /* 0x000001d000017945 */ /* 0x000fe80003800200 */
[----:B------:R-:W-:Y:S05]  /*7290*/  @P2 BRA `(.L_x_4249) ;  /* 0x00000000006c2947 */ /* 0x000fea0003800000 */
[C---:B------:R-:W-:Y:S01]  /*72a0*/  FADD.FTZ R20, -R36.reuse, R20 ;  /* 0x0000001424147221 */ /* 0x040fe20000010100 */
[----:B0-----:R-:W-:Y:S01]  /*72b0*/  FADD.FTZ R18, -R36, R21 ;  /* 0x0000001524127221 */ /* 0x001fe20000010100 */
        /* <DEDUP_REMOVED lines=25> */
.L_x_4249:
[----:B------:R-:W-:Y:S05]  /*7450*/  BSYNC.RECONVERGENT B1 ;  /* 0x0000000000017941 */ /* 0x000fea0003800200 */
.L_x_4248:
[----:B------:R-:W-:Y:S04]  /*7460*/  BSSY.RECONVERGENT B1, `(.L_x_4250) ;  /* 0x000001d000017945 */ /* 0x000fe80003800200 */
[----:B------:R-:W-:Y:S05]  /*7470*/  @P3 BRA `(.L_x_4251) ;  /* 0x00000000006c3947 */ /* 0x000fea0003800000 */
[C---:B------:R-:W-:Y:S01]  /*7480*/  FADD.FTZ R22, -R36.reuse, R22 ;  /* 0x0000001624167221 */ /* 0x040fe20000010100 */
[----:B01----:R-:W-:Y:S01]  /*7490*/  FADD.FTZ R18, -R36, R23 ;  /* 0x0000001724127221 */ /* 0x003fe20000010100 */
        /* <DEDUP_REMOVED lines=25> */
.L_x_4251:
[----:B------:R-:W-:Y:S05]  /*7630*/  BSYNC.RECONVERGENT B1 ;  /* 0x0000000000017941 */ /* 0x000fea0003800200 */
.L_x_4250:
[----:B------:R-:W-:Y:S01]  /*7640*/  ISETP.GE.U32.AND P4, PT, R59, UR4, PT ;  /* 0x000000043b007c0c */ /* 0x000fe2000bf86070 */
[----:B------:R-:W-:Y:S01]  /*7650*/  BSSY.RECONVERGENT B1, `(.L_x_4252) ;  /* 0x000002e000017945 */ /* 0x000fe20003800200 */
[----:B012---:R-:W-:Y:S02]  /*7660*/  SHF.R.S32.HI R19, RZ, 0x1f, R59 ;  /* 0x0000001fff137819 */ /* 0x007fe4000001143b */
        /* <DEDUP_REMOVED lines=44> */
.L_x_4253:
[----:B------:R-:W-:Y:S05]  /*7930*/  BSYNC.RECONVERGENT B1 ;  /* 0x0000000000017941 */ /* 0x000fea0003800200 */
.L_x_4252:
[----:B------:R-:W-:Y:S04]  /*7940*/  BSSY.RECONVERGENT B1, `(.L_x_4254) ;  /* 0x000001d000017945 */ /* 0x000fe80003800200 */
[----:B------:R-:W-:Y:S05]  /*7950*/  @P1 BRA `(.L_x_4255) ;  /* 0x00000000006c1947 */ /* 0x000fea0003800000 */
[C---:B------:R-:W-:Y:S01]  /*7960*/  FADD.FTZ R84, -R36.reuse, R84 ;  /* 0x0000005424547221 */ /* 0x040fe20000010100 */
[----:B0-----:R-:W-:Y:S01]  /*7970*/  FADD.FTZ R18, -R36, R85 ;  /* 0x0000005524127221 */ /* 0x001fe20000010100 */
        /* <DEDUP_REMOVED lines=25> */
.L_x_4255:
[----:B------:R-:W-:Y:S05]  /*7b10*/  BSYNC.RECONVERGENT B1 ;  /* 0x0000000000017941 */ /* 0x000fea0003800200 */
.L_x_4254:
        /* <DEDUP_REMOVED lines=29> */
.L_x_4257:
[----:B------:R-:W-:Y:S05]  /*7cf0*/  BSYNC.RECONVERGENT B1 ;  /* 0x0000000000017941 */ /* 0x000fea0003800200 */
.L_x_4256:
[----:B------:R-:W-:Y:S04]  /*7d00*/  BSSY.RECONVERGENT B1, `(.L_x_4258) ;  /* 0x000001d000017945 */ /* 0x000fe80003800200 */
[----:B------:R-:W-:Y:S05]  /*7d10*/  @P2 BRA `(.L_x_4259) ;  /* 0x00000000006c2947 */ /* 0x000fea0003800000 */
[C---:B------:R-:W-:Y:S01]  /*7d20*/  FADD.FTZ R28, -R36.reuse, R28 ;  /* 0x0000001c241c7221 */ /* 0x040fe20000010100 */
[----:B012---:R-:W-:Y:S01]  /*7d30*/  FADD.FTZ R18, -R36, R29 ;  /* 0x0000001d24127221 */ /* 0x007fe20000010100 */
        /* <DEDUP_REMOVED lines=25> */
.L_x_4259:
[----:B------:R-:W-:Y:S05]  /*7ed0*/  BSYNC.RECONVERGENT B1 ;  /* 0x0000000000017941 */ /* 0x000fea0003800200 */
.L_x_4258:
[----:B------:R-:W-:Y:S04]  /*7ee0*/  BSSY.RECONVERGENT B1, `(.L_x_4260) ;  /* 0x000001d000017945 */ /* 0x000fe80003800200 */
[----:B------:R-:W-:Y:S05]  /*7ef0*/  @P3 BRA `(.L_x_4261) ;  /* 0x00000000006c3947 */ /* 0x000fea0003800000 */
[C---:B------:R-:W-:Y:S01]  /*7f00*/  FADD.FTZ R30, -R36.reuse, R30 ;  /* 0x0000001e241e7221 */ /* 0x040fe20000010100 */
[----:B0123--:R-:W-:Y:S01]  /*7f10*/  FADD.FTZ R18, -R36, R31 ;  /* 0x0000001f24127221 */ /* 0x00ffe20000010100 */
        /* <DEDUP_REMOVED lines=25> */
.L_x_4261:
[----:B------:R-:W-:Y:S05]  /*80b0*/  BSYNC.RECONVERGENT B1 ;  /* 0x0000000000017941 */ /* 0x000fea0003800200 */
.L_x_4260:
        /* <DEDUP_REMOVED lines=18> */
[C---:B------:R-:W-:Y:S01]  /*81e0*/  FADD.FTZ R32, -R36.reuse, R32 ;  /* 0x0000002024207221 */ /* 0x040fe20000010100 */
[----:B01234-:R-:W-:Y:S01]  /*81f0*/  FADD.FTZ R18, -R36, R33 ;  /* 0x0000002124127221 */ /* 0x01ffe20000010100 */
        /* <DEDUP_REMOVED lines=25> */
.L_x_4263:
[----:B------:R-:W-:Y:S05]  /*8390*/  BSYNC.RECONVERGENT B1 ;  /* 0x0000000000017941 */ /* 0x000fea0003800200 */
.L_x_4262:
[----:B------:R-:W-:Y:S04]  /*83a0*/  BSSY.RECONVERGENT B1, `(.L_x_4264) ;  /* 0x000001d000017945 */ /* 0x000fe80003800200 */
[----:B------:R-:W-:Y:S05]  /*83b0*/  @P1 BRA `(.L_x_4265) ;  /* 0x00000000006c1947 */ /* 0x000fea0003800000 */
        /* <DEDUP_REMOVED lines=27> */
.L_x_4265:
[----:B------:R-:W-:Y:S05]  /*8570*/  BSYNC.RECONVERGENT B1 ;  /* 0x0000000000017941 */ /* 0x000fea0003800200 */
.L_x_4264:
        /* <DEDUP_REMOVED lines=29> */
.L_x_4267:
[----:B------:R-:W-:Y:S05]  /*8750*/  BSYNC.RECONVERGENT B1 ;  /* 0x0000000000017941 */ /* 0x000fea0003800200 */
.L_x_4266:
        /* <DEDUP_REMOVED lines=29> */
.L_x_4269:
[----:B------:R-:W-:Y:S05]  /*8930*/  BSYNC.RECONVERGENT B1 ;  /* 0x0000000000017941 */ /* 0x000fea0003800200 */
.L_x_4268:
        /* <DEDUP_REMOVED lines=29> */
.L_x_4271:
[----:B------:R-:W-:Y:S05]  /*8b10*/  BSYNC.RECONVERGENT B1 ;  /* 0x0000000000017941 */ /* 0x000fea0003800200 */
.L_x_4270:
[----:B------:R-:W-:Y:S04]  /*8b20*/  BSSY.RECONVERGENT B1, `(.L_x_4272) ;  /* 0x000001d000017945 */ /* 0x000fe80003800200 */
[----:B------:R-:W-:Y:S05]  /*8b30*/  @P6 BRA `(.L_x_4273) ;  /* 0x00000000006c6947 */ /* 0x000fea0003800000 */
[C---:B------:R-:W-:Y:S01]  /*8b40*/  FADD.FTZ R90, -R36.reuse, R90 ;  /* 0x0000005a245a7221 */ /* 0x040fe20000010100 */
[----:B01234-:R-:W-:Y:S01]  /*8b50*/  FADD.FTZ R18, -R36, R91 ;  /* 0x0000005b24127221 */ /* 0x01ffe20000010100 */
        /* <DEDUP_REMOVED lines=25> */
.L_x_4273:
[----:B------:R-:W-:Y:S05]  /*8cf0*/  BSYNC.RECONVERGENT B1 ;  /* 0x0000000000017941 */ /* 0x000fea0003800200 */
.L_x_4272:
        /* <DEDUP_REMOVED lines=49> */
.L_x_4275:
[----:B------:R-:W-:Y:S05]  /*9010*/  BSYNC.RECONVERGENT B1 ;  /* 0x0000000000017941 */ /* 0x000fea0003800200 */
.L_x_4274:
        /* <DEDUP_REMOVED lines=29> */
.L_x_4277:
[----:B------:R-:W-:Y:S05]  /*91f0*/  BSYNC.RECONVERGENT B1 ;  /* 0x0000000000017941 */ /* 0x000fea0003800200 */
.L_x_4276:
        /* <DEDUP_REMOVED lines=29> */
.L_x_4279:
[----:B------:R-:W-:Y:S05]  /*93d0*/  BSYNC.RECONVERGENT B1 ;  /* 0x0000000000017941 */ /* 0x000fea0003800200 */
.L_x_4278:
        /* <DEDUP_REMOVED lines=12> */
[----:B--2---:R-:W-:-:S05]  /*94a0*/  FMUL.FTZ R22, R32, -1.4426950216293334961 ;  /* 0xbfb8aa3b20167820 */ /* 0x004fca0000410000 */
        /* <DEDUP_REMOVED lines=16> */
.L_x_4281:
[----:B------:R-:W-:Y:S05]  /*95b0*/  BSYNC.RECONVERGENT B1 ;  /* 0x0000000000017941 */ /* 0x000fea0003800200 */
.L_x_4280:
        /* <DEDUP_REMOVED lines=12> */
[----:B--23--:R-:W-:-:S05]  /*9680*/  FMUL.FTZ R22, R30, -1.4426950216293334961 ;  /* 0xbfb8aa3b1e167820 */ /* 0x00cfca0000410000 */
        /* <DEDUP_REMOVED lines=16> */
.L_x_4283:
[----:B------:R-:W-:Y:S05]  /*9790*/  BSYNC.RECONVERGENT B1 ;  /* 0x0000000000017941 */ /* 0x000fea0003800200 */
.L_x_4282:
        /* <DEDUP_REMOVED lines=12> */
[----:B--234-:R-:W-:-:S05]  /*9860*/  FMUL.FTZ R22, R30, -1.4426950216293334961 ;  /* 0xbfb8aa3b1e167820 */ /* 0x01cfca0000410000 */
        /* <DEDUP_REMOVED lines=16> */
.L_x_4285:
[----:B------:R-:W-:Y:S05]  /*9970*/  BSYNC.RECONVERGENT B1 ;  /* 0x0000000000017941 */ /* 0x000fea0003800200 */
.L_x_4284:
[----:B------:R-:W-:Y:S01]  /*9980*/  ISETP.GE.U32.AND P5, PT, R18, UR4, PT ;  /* 0x0000000412007c0c */ /* 0x000fe2000bfa6070 */
[----:B------:R-:W-:Y:S01]  /*9990*/  BSSY.RECONVERGENT B1, `(.L_x_4286) ;  /* 0x0000031000017945 */ /* 0x000fe20003800200 */
[----:B------:R-:W-:Y:S02]  /*99a0*/  SHF.R.S32.HI R27, RZ, 0x1f, R18 ;  /* 0x0000001fff1b7819 */ /* 0x000fe40000011412 */
[C---:B0-234-:R-:W-:Y:S02]  /*99b0*/  IADD3 R24, PT, PT, R38.reuse, 0xb0, RZ ;  /* 0x000000b026187810 */ /* 0x05dfe40007ffe0ff */
[----:B------:R-:W-:Y:S02]  /*99c0*/  ISETP.GE.AND.EX P5, PT, R27, UR5, PT, P5 ;  /* 0x000000051b007c0c */ /* 0x000fe4000bfa6350 */
[----:B-1----:R-:W-:Y:S02]  /*99d0*/  IADD3 R22, PT, PT, R38, 0xc8, RZ ;  /* 0x000000c826167810 */ /* 0x002fe40007ffe0ff */
        /* <DEDUP_REMOVED lines=8> */
[C---:B------:R-:W-:Y:S02]  /*9a60*/  IADD3 R21, PT, PT, R38.reuse, 0xd0, RZ ;  /* 0x000000d026157810 */ /* 0x040fe40007ffe0ff */
        /* <DEDUP_REMOVED lines=35> */
.L_x_4287:
[----:B------:R-:W-:Y:S05]  /*9ca0*/  BSYNC.RECONVERGENT B1 ;  /* 0x0000000000017941 */ /* 0x000fea0003800200 */
.L_x_4286:
[----:B------:R-:W-:Y:S04]  /*9cb0*/  BSSY.RECONVERGENT B1, `(.L_x_4288) ;  /* 0x000001d000017945 */ /* 0x000fe80003800200 */
[----:B------:R-:W-:Y:S05]  /*9cc0*/  @P2 BRA `(.L_x_4289) ;  /* 0x00000000006c2947 */ /* 0x000fea0003800000 */
[C---:B------:R-:W-:Y:S01]  /*9cd0*/  FADD.FTZ R80, -R36.reuse, R80 ;  /* 0x0000005024507221 */ /* 0x040fe20000010100 */
[----:B------:R-:W-:Y:S01]  /*9ce0*/  FADD.FTZ R18, -R36, R81 ;  /* 0x0000005124127221 */ /* 0x000fe20000010100 */
[----:B------:R-:W1:Y:S01]  /*9cf0*/  LDCU.64 UR8, c[0x0][0x3e0] ;  /* 0x00007c00ff0877ac */ /* 0x000e620008000a00 */
[----:B------:R-:W-:Y:S01]  /*9d00*/  MOV R27, R113 ;  /* 0x00000071001b7202 */ /* 0x000fe20000000f00 */
[-C--:B------:R-:W-:Y:S01]  /*9d10*/  FMUL.FTZ R80, R80, R37.reuse ;  /* 0x0000002550507220 */ /* 0x080fe20000410000 */
[----:B------:R-:W-:Y:S01]  /*9d20*/  FMUL.FTZ R26, R18, R37 ;  /* 0x00000025121a7220 */ /* 0x000fe20000410000 */
[----:B------:R-:W2:Y:S02]  /*9d30*/  LDCU.64 UR10, c[0x0][0x380] ;  /* 0x00007000ff0a77ac */ /* 0x000ea40008000a00 */
[----:B0-----:R-:W-:Y:S01]  /*9d40*/  FFMA.FTZ R31, R49, R80, R52 ;  /* 0x00000050311f7223 */ /* 0x001fe20000010034 */
[----:B------:R-:W-:Y:S01]  /*9d50*/  FFMA.FTZ R33, R50, R26, R51 ;  /* 0x0000001a32217223 */ /* 0x000fe20000010033 */
[----:B------:R-:W-:-:S02]  /*9d60*/  MOV R26, R110 ;  /* 0x0000006e001a7202 */ /* 0x000fc40000000f00 */
[----:B------:R-:W-:Y:S01]  /*9d70*/  FMUL.FTZ R18, R31, -1.4426950216293334961 ;  /* 0xbfb8aa3b1f127820 */ /* 0x000fe20000410000 */
[----:B------:R-:W-:-:S05]  /*9d80*/  FMUL.FTZ R29, R33, -1.4426950216293334961 ;  /* 0xbfb8aa3b211d7820 */ /* 0x000fca0000410000 */
[----:B------:R-:W0:Y:S01]  /*9d90*/  MUFU.EX2 R18, R18 ;  /* 0x0000001200127308 */ /* 0x000e220000000800 */
[----:B-1----:R-:W-:-:S03]  /*9da0*/  IMAD R32, R35, UR8, RZ ;  /* 0x0000000823207c24 */ /* 0x002fc6000f8e02ff */
[----:B------:R-:W1:Y:S01]  /*9db0*/  MUFU.EX2 R29, R29 ;  /* 0x0000001d001d7308 */ /* 0x000e620000000800 */
[----:B------:R-:W-:-:S04]  /*9dc0*/  IMAD.WIDE.U32 R26, R19, UR8, R26 ;  /* 0x00000008131a7c25 */ /* 0x000fc8000f8e001a */
[----:B------:R-:W-:Y:S02]  /*9dd0*/  IMAD R19, R19, UR9, R32 ;  /* 0x0000000913137c24 */ /* 0x000fe4000f8e0220 */
[----:B0-----:R-:W-:Y:S01]  /*9de0*/  FADD.FTZ R28, R18, 1 ;  /* 0x3f800000121c7421 */ /* 0x001fe20000010000 */
[C---:B--2---:R-:W-:Y:S02]  /*9df0*/  LEA R18, P2, R26.reuse, UR10, 0x2 ;  /* 0x0000000a1a127c11 */ /* 0x044fe4000f8410ff */
[----:B------:R-:W-:Y:S01]  /*9e00*/  IADD3 R19, PT, PT, R27, R19, RZ ;  /* 0x000000131b137210 */ /* 0x000fe20007ffe0ff */
[----:B-1----:R-:W-:Y:S02]  /*9e10*/  FADD.FTZ R30, R29, 1 ;  /* 0x3f8000001d1e7421 */ /* 0x002fe40000010000 */
[----:B------:R-:W0:Y:S01]  /*9e20*/  MUFU.RCP R28, R28 ;  /* 0x0000001c001c7308 */ /* 0x000e220000001000 */
[----:B------:R-:W-:-:S07]  /*9e30*/  LEA.HI.X R19, R26, UR11, R19, 0x2, P2 ;  /* 0x0000000b1a137c11 */ /* 0x000fce00090f1413 */
[----:B------:R-:W1:Y:S01]  /*9e40*/  MUFU.RCP R30, R30 ;  /* 0x0000001e001e7308 */ /* 0x000e620000001000 */
[----:B0-----:R-:W-:Y:S01]  /*9e50*/  FMUL.FTZ R28, R31, R28 ;  /* 0x0000001c1f1c7220 */ /* 0x001fe20000410000 */
[----:B-1----:R-:W-:-:S05]  /*9e60*/  FMUL.FTZ R29, R33, R30 ;  /* 0x0000001e211d7220 */ /* 0x002fca0000410000 */
[----:B------:R1:W-:Y:S02]  /*9e70*/  STG.E.64 desc[UR6][R18.64], R28 ;  /* 0x0000001c12007986 */ /* 0x0003e4000c101b06 */
.L_x_4289:
[----:B------:R-:W-:Y:S05]  /*9e80*/  BSYNC.RECONVERGENT B1 ;  /* 0x0000000000017941 */ /* 0x000fea0003800200 */
.L_x_4288:
[----:B------:R-:W-:Y:S04]  /*9e90*/  BSSY.RECONVERGENT B1, `(.L_x_4290) ;  /* 0x000001d000017945 */ /* 0x000fe80003800200 */
[----:B------:R-:W-:Y:S05]  /*9ea0*/  @P1 BRA `(.L_x_4291) ;  /* 0x00000000006c1947 */ /* 0x000fea0003800000 */
[C---:B------:R-:W-:Y:S01]  /*9eb0*/  FADD.FTZ R82, -R36.reuse, R82 ;  /* 0x0000005224527221 */ /* 0x040fe20000010100 */
[----:B-1----:R-:W-:Y:S01]  /*9ec0*/  FADD.FTZ R18, -R36, R83 ;  /* 0x0000005324127221 */ /* 0x002fe20000010100 */
[----:B------:R-:W1:Y:S02]  /*9ed0*/  LDCU.64 UR8, c[0x0][0x3e0] ;  /* 0x00007c00ff0877ac */ /* 0x000e640008000a00 */
        /* <DEDUP_REMOVED lines=16> */
[----:B------:R-:W-:-:S03]  /*9fe0*/  IMAD.WIDE.U32 R18, R24, UR8, R18 ;  /* 0x0000000818127c25 */ /* 0x000fc6000f8e0012 */
[----:B--2---:R-:W-:-:S04]  /*9ff0*/  LEA R24, P1, R18, UR10, 0x2 ;  /* 0x0000000a12187c11 */ /* 0x004fc8000f8210ff */
[----:B------:R-:W1:Y:S01]  /*a000*/  MUFU.RCP R28, R28 ;  /* 0x0000001c001c7308 */ /* 0x000e620000001000 */
[----:B------:R-:W-:-:S04]  /*a010*/  IADD3 R25, PT, PT, R19, R25, RZ ;  /* 0x0000001913197210 */ /* 0x000fc80007ffe0ff */
[----:B------:R-:W-:Y:S01]  /*a020*/  LEA.HI.X R25, R18, UR11, R25, 0x2, P1 ;  /* 0x0000000b12197c11 */ /* 0x000fe200088f1419 */
[----:B0-----:R-:W-:Y:S01]  /*a030*/  FMUL.FTZ R26, R29, R26 ;  /* 0x0000001a1d1a7220 */ /* 0x001fe20000410000 */
[----:B-1----:R-:W-:-:S05]  /*a040*/  FMUL.FTZ R27, R31, R28 ;  /* 0x0000001c1f1b7220 */ /* 0x002fca0000410000 */
[----:B------:R2:W-:Y:S02]  /*a050*/  STG.E.64 desc[UR6][R24.64], R26 ;  /* 0x0000001a18007986 */ /* 0x0005e4000c101b06 */
.L_x_4291:
[----:B------:R-:W-:Y:S05]  /*a060*/  BSYNC.RECONVERGENT B1 ;  /* 0x0000000000017941 */ /* 0x000fea0003800200 */
.L_x_4290:
[----:B------:R-:W-:Y:S04]  /*a070*/  BSSY.RECONVERGENT B1, `(.L_x_4292) ;  /* 0x000001d000017945 */ /* 0x000fe80003800200 */
[----:B------:R-:W-:Y:S05]  /*a080*/  @P6 BRA `(.L_x_4293) ;  /* 0x00000000006c6947 */ /* 0x000fea0003800000 */
[C---:B------:R-:W-:Y:S01]  /*a090*/  FADD.FTZ R94, -R36.reuse, R94 ;  /* 0x0000005e245e7221 */ /* 0x040fe20000010100 */
[----:B-1----:R-:W-:Y:S01]  /*a0a0*/  FADD.FTZ R18, -R36, R95 ;  /* 0x0000005f24127221 */ /* 0x002fe20000010100 */
[----:B------:R-:W1:Y:S02]  /*a0b0*/  LDCU.64 UR8, c[0x0][0x3e0] ;  /* 0x00007c00ff0877ac */ /* 0x000e640008000a00 */
[-C--:B------:R-:W-:Y:S01]  /*a0c0*/  FMUL.FTZ R94, R94, R37.reuse ;  /* 0x000000255e5e7220 */ /* 0x080fe20000410000 */
[----:B------:R-:W-:Y:S01]  /*a0d0*/  FMUL.FTZ R19, R18, R37 ;  /* 0x0000002512137220 */ /* 0x000fe20000410000 */
[----:B------:R-:W3:Y:S02]  /*a0e0*/  LDCU.64 UR10, c[0x0][0x380] ;  /* 0x00007000ff0a77ac */ /* 0x000ee40008000a00 */
[----:B0-----:R-:W-:Y:S01]  /*a0f0*/  FFMA.FTZ R29, R49, R94, R52 ;  /* 0x0000005e311d7223 */ /* 0x001fe20000010034 */
[----:B------:R-:W-:Y:S01]  /*a100*/  FFMA.FTZ R30, R50, R19, R51 ;  /* 0x00000013321e7223 */ /* 0x000fe20000010033 */
[----:B------:R-:W-:-:S02]  /*a110*/  MOV R19, R113 ;  /* 0x0000007100137202 */ /* 0x000fc40000000f00 */
[----:B------:R-:W-:Y:S01]  /*a120*/  FMUL.FTZ R18, R29, -1.4426950216293334961 ;  /* 0xbfb8aa3b1d127820 */ /* 0x000fe20000410000 */
[----:B--2---:R-:W-:-:S05]  /*a130*/  FMUL.FTZ R24, R30, -1.4426950216293334961 ;  /* 0xbfb8aa3b1e187820 */ /* 0x004fca0000410000 */
        /* <DEDUP_REMOVED lines=9> */
[----:B---3--:R-:W-:-:S04]  /*a1d0*/  LEA R24, P1, R18, UR10, 0x2 ;  /* 0x0000000a12187c11 */ /* 0x008fc8000f8210ff */
[----:B------:R-:W1:Y:S01]  /*a1e0*/  MUFU.RCP R27, R28 ;  /* 0x0000001c001b7308 */ /* 0x000e620000001000 */
[----:B------:R-:W-:-:S04]  /*a1f0*/  IADD3 R25, PT, PT, R19, R25, RZ ;  /* 0x0000001913197210 */ /* 0x000fc80007ffe0ff */
[----:B------:R-:W-:Y:S01]  /*a200*/  LEA.HI.X R25, R18, UR11, R25, 0x2, P1 ;  /* 0x0000000b12197c11 */ /* 0x000fe200088f1419 */
[----:B0-----:R-:W-:Y:S01]  /*a210*/  FMUL.FTZ R26, R29, R26 ;  /* 0x0000001a1d1a7220 */ /* 0x001fe20000410000 */
[----:B-1----:R-:W-:-:S05]  /*a220*/  FMUL.FTZ R27, R30, R27 ;  /* 0x0000001b1e1b7220 */ /* 0x002fca0000410000 */
[----:B------:R3:W-:Y:S02]  /*a230*/  STG.E.64 desc[UR6][R24.64], R26 ;  /* 0x0000001a18007986 */ /* 0x0007e4000c101b06 */
.L_x_4293:
[----:B------:R-:W-:Y:S05]  /*a240*/  BSYNC.RECONVERGENT B1 ;  /* 0x0000000000017941 */ /* 0x000fea0003800200 */
.L_x_4292:
[----:B------:R-:W-:Y:S04]  /*a250*/  BSSY.RECONVERGENT B1, `(.L_x_4294) ;  /* 0x000001d000017945 */ /* 0x000fe80003800200 */
[----:B------:R-:W-:Y:S05]  /*a260*/  @P3 BRA `(.L_x_4295) ;  /* 0x00000000006c3947 */ /* 0x000fea0003800000 */
[C---:B------:R-:W-:Y:S01]  /*a270*/  FADD.FTZ R96, -R36.reuse, R96 ;  /* 0x0000006024607221 */ /* 0x040fe20000010100 */
[----:B-1----:R-:W-:Y:S01]  /*a280*/  FADD.FTZ R18, -R36, R97 ;  /* 0x0000006124127221 */ /* 0x002fe20000010100 */
[----:B------:R-:W1:Y:S02]  /*a290*/  LDCU.64 UR8, c[0x0][0x3e0] ;  /* 0x00007c00ff0877ac */ /* 0x000e640008000a00 */
[-C--:B------:R-:W-:Y:S01]  /*a2a0*/  FMUL.FTZ R96, R96, R37.reuse ;  /* 0x0000002560607220 */ /* 0x080fe20000410000 */
[----:B------:R-:W-:Y:S01]  /*a2b0*/  FMUL.FTZ R19, R18, R37 ;  /* 0x0000002512137220 */ /* 0x000fe20000410000 */
[----:B------:R-:W4:Y:S02]  /*a2c0*/  LDCU.64 UR10, c[0x0][0x380] ;  /* 0x00007000ff0a77ac */ /* 0x000f240008000a00 */
[----:B0-----:R-:W-:Y:S01]  /*a2d0*/  FFMA.FTZ R29, R49, R96, R52 ;  /* 0x00000060311d7223 */ /* 0x001fe20000010034 */
[----:B------:R-:W-:Y:S01]  /*a2e0*/  FFMA.FTZ R30, R50, R19, R51 ;  /* 0x00000013321e7223 */ /* 0x000fe20000010033 */
[----:B------:R-:W-:-:S02]  /*a2f0*/  MOV R19, R113 ;  /* 0x0000007100137202 */ /* 0x000fc40000000f00 */
[----:B------:R-:W-:Y:S01]  /*a300*/  FMUL.FTZ R18, R29, -1.4426950216293334961 ;  /* 0xbfb8aa3b1d127820 */ /* 0x000fe20000410000 */
[----:B--23--:R-:W-:-:S05]  /*a310*/  FMUL.FTZ R24, R30, -1.4426950216293334961 ;  /* 0xbfb8aa3b1e187820 */ /* 0x00cfca0000410000 */
        /* <DEDUP_REMOVED lines=9> */
[----:B----4-:R-:W-:-:S04]  /*a3b0*/  LEA R24, P1, R18, UR10, 0x2 ;  /* 0x0000000a12187c11 */ /* 0x010fc8000f8210ff */
[----:B------:R-:W1:Y:S01]  /*a3c0*/  MUFU.RCP R27, R28 ;  /* 0x0000001c001b7308 */ /* 0x000e620000001000 */
[----:B------:R-:W-:-:S04]  /*a3d0*/  IADD3 R25, PT, PT, R19, R25, RZ ;  /* 0x0000001913197210 */ /* 0x000fc80007ffe0ff */
[----:B------:R-:W-:Y:S01]  /*a3e0*/  LEA.HI.X R25, R18, UR11, R25, 0x2, P1 ;  /* 0x0000000b12197c11 */ /* 0x000fe200088f1419 */
[----:B0-----:R-:W-:Y:S01]  /*a3f0*/  FMUL.FTZ R26, R29, R26 ;  /* 0x0000001a1d1a7220 */ /* 0x001fe20000410000 */
[----:B-1----:R-:W-:-:S05]  /*a400*/  FMUL.FTZ R27, R30, R27 ;  /* 0x0000001b1e1b7220 */ /* 0x002fca0000410000 */
[----:B------:R4:W-:Y:S02]  /*a410*/  STG.E.64 desc[UR6][R24.64], R26 ;  /* 0x0000001a18007986 */ /* 0x0009e4000c101b06 */
.L_x_4295:
[----:B------:R-:W-:Y:S05]  /*a420*/  BSYNC.RECONVERGENT B1 ;  /* 0x0000000000017941 */ /* 0x000fea0003800200 */
.L_x_4294:
[----:B------:R-:W-:Y:S04]  /*a430*/  BSSY.RECONVERGENT B1, `(.L_x_4296) ;  /* 0x000001d000017945 */ /* 0x000fe80003800200 */
[----:B------:R-:W-:Y:S05]  /*a440*/  @P4 BRA `(.L_x_4297) ;  /* 0x00000000006c4947 */ /* 0x000fea0003800000 */
[C---:B------:R-:W-:Y:S01]  /*a450*/  FADD.FTZ R86, -R36.reuse, R86 ;  /* 0x0000005624567221 */ /* 0x040fe20000010100 */
[----:B-1----:R-:W-:Y:S01]  /*a460*/  FADD.FTZ R18, -R36, R87 ;  /* 0x0000005724127221 */ /* 0x002fe20000010100 */
[----:B------:R-:W1:Y:S02]  /*a470*/  LDCU.64 UR8, c[0x0][0x3e0] ;  /* 0x00007c00ff0877ac */ /* 0x000e640008000a00 */
[-C--:B------:R-:W-:Y:S01]  /*a480*/  FMUL.FTZ R86, R86, R37.reuse ;  /* 0x0000002556567220 */ /* 0x080fe20000410000 */
[----:B------:R-:W-:Y:S01]  /*a490*/  FMUL.FTZ R19, R18, R37 ;  /* 0x0000002512137220 */ /* 0x000fe20000410000 */
[----:B------:R-:W5:Y:S02]  /*a4a0*/  LDCU.64 UR10, c[0x0][0x380] ;  /* 0x00007000ff0a77ac */ /* 0x000f640008000a00 */
[----:B--234-:R-:W-:Y:S01]  /*a4b0*/  FFMA.FTZ R27, R49, R86, R52 ;  /* 0x00000056311b7223 */ /* 0x01cfe20000010034 */
[----:B0-----:R-:W-:Y:S01]  /*a4c0*/  FFMA.FTZ R29, R50, R19, R51 ;  /* 0x00000013321d7223 */ /* 0x001fe20000010033 */
        /* <DEDUP_REMOVED lines=12> */
[----:B-----5:R-:W-:-:S04]  /*a590*/  LEA R22, P1, R18, UR10, 0x2 ;  /* 0x0000000a12167c11 */ /* 0x020fc8000f8210ff */
[----:B------:R-:W1:Y:S01]  /*a5a0*/  MUFU.RCP R26, R26 ;  /* 0x0000001a001a7308 */ /* 0x000e620000001000 */
[----:B------:R-:W-:-:S04]  /*a5b0*/  IADD3 R23, PT, PT, R19, R23, RZ ;  /* 0x0000001713177210 */ /* 0x000fc80007ffe0ff */
[----:B------:R-:W-:Y:S01]  /*a5c0*/  LEA.HI.X R23, R18, UR11, R23, 0x2, P1 ;  /* 0x0000000b12177c11 */ /* 0x000fe200088f1417 */
[----:B0-----:R-:W-:Y:S01]  /*a5d0*/  FMUL.FTZ R24, R27, R24 ;  /* 0x000000181b187220 */ /* 0x001fe20000410000 */
[----:B-1----:R-:W-:-:S05]  /*a5e0*/  FMUL.FTZ R25, R29, R26 ;  /* 0x0000001a1d197220 */ /* 0x002fca0000410000 */
[----:B------:R0:W-:Y:S02]  /*a5f0*/  STG.E.64 desc[UR6][R22.64], R24 ;  /* 0x0000001816007986 */ /* 0x0001e4000c101b06 */
.L_x_4297:
[----:B------:R-:W-:Y:S05]  /*a600*/  BSYNC.RECONVERGENT B1 ;  /* 0x0000000000017941 */ /* 0x000fea0003800200 */
.L_x_4296:
[----:B------:R-:W-:Y:S01]  /*a610*/  ISETP.GE.U32.AND P5, PT, R21, UR4, PT ;  /* 0x0000000415007c0c */ /* 0x000fe2000bfa6070 */
[----:B------:R-:W-:Y:S01]  /*a620*/  BSSY.RECONVERGENT B1, `(.L_x_4298) ;  /* 0x000002b000017945 */ /* 0x000fe20003800200 */
[----:B-1----:R-:W-:Y:S02]  /*a630*/  SHF.R.S32.HI R19, RZ, 0x1f, R21 ;  /* 0x0000001fff137819 */ /* 0x002fe40000011415 */
[----:B------:R-:W-:Y:S02]  /*a640*/  ISETP.GE.U32.AND P2, PT, R20, UR4, PT ;  /* 0x0000000414007c0c */ /* 0x000fe4000bf46070 */
[----:B------:R-:W-:Y:S02]  /*a650*/  ISETP.GE.AND.EX P5, PT, R19, UR5, PT, P5 ;  /* 0x0000000513007c0c */ /* 0x000fe4000bfa6350 */
[----:B------:R-:W-:Y:S02]  /*a660*/  ISETP.GE.U32.AND P1, PT, R38, UR4, PT ;  /* 0x0000000426007c0c */ /* 0x000fe4000bf26070 */
[----:B------:R-:W-:-:S02]  /*a670*/  ISETP.GE.U32.AND P6, PT, R2, UR4, PT ;  /* 0x0000000402007c0c */ /* 0x000fc4000bfc6070 */
[----:B------:R-:W-:Y:S02]  /*a680*/  ISETP.GE.U32.AND P3, PT, R0, UR4, PT ;  /* 0x0000000400007c0c */ /* 0x000fe4000bf66070 */
[----:B0-----:R-:W-:Y:S02]  /*a690*/  SHF.R.S32.HI R29, RZ, 0x1f, R20 ;  /* 0x0000001fff1d7819 */ /* 0x001fe40000011414 */
        /* <DEDUP_REMOVED lines=8> */
[C---:B------:R-:W-:Y:S01]  /*a720*/  FADD.FTZ R88, -R36.reuse, R88 ;  /* 0x0000005824587221 */ /* 0x040fe20000010100 */
[----:B------:R-:W-:Y:S01]  /*a730*/  FADD.FTZ R18, -R36, R89 ;  /* 0x0000005924127221 */ /* 0x000fe20000010100 */
[----:B------:R-:W0:Y:S02]  /*a740*/  LDCU.64 UR8, c[0x0][0x3e0] ;  /* 0x00007c00ff0877ac */ /* 0x000e240008000a00 */
[-C--:B------:R-:W-:Y:S01]  /*a750*/  FMUL.FTZ R88, R88, R37.reuse ;  /* 0x0000002558587220 */ /* 0x080fe20000410000 */
[----:B------:R-:W-:Y:S01]  /*a760*/  FMUL.FTZ R22, R18, R37 ;  /* 0x0000002512167220 */ /* 0x000fe20000410000 */
[----:B------:R-:W1:Y:S02]  /*a770*/  LDCU.64 UR10, c[0x0][0x380] ;  /* 0x00007000ff0a77ac */ /* 0x000e640008000a00 */
[----:B--234-:R-:W-:Y:S01]  /*a780*/  FFMA.FTZ R27, R49, R88, R52 ;  /* 0x00000058311b7223 */ /* 0x01cfe20000010034 */
        /* <DEDUP_REMOVED lines=20> */
.L_x_4299:
[----:B------:R-:W-:Y:S05]  /*a8d0*/  BSYNC.RECONVERGENT B1 ;  /* 0x0000000000017941 */ /* 0x000fea0003800200 */
.L_x_4298:
[----:B------:R-:W-:Y:S04]  /*a8e0*/  BSSY.RECONVERGENT B1, `(.L_x_4300) ;  /* 0x000001d000017945 */ /* 0x000fe80003800200 */
[----:B------:R-:W-:Y:S05]  /*a8f0*/  @P2 BRA `(.L_x_4301) ;  /* 0x00000000006c2947 */ /* 0x000fea0003800000 */
[C---:B------:R-:W-:Y:S01]  /*a900*/  FADD.FTZ R92, -R36.reuse, R92 ;  /* 0x0000005c245c7221 */ /* 0x040fe20000010100 */
[----:B------:R-:W-:Y:S01]  /*a910*/  FADD.FTZ R18, -R36, R93 ;  /* 0x0000005d24127221 */ /* 0x000fe20000010100 */
[----:B------:R-:W1:Y:S02]  /*a920*/  LDCU.64 UR8, c[0x0][0x3e0] ;  /* 0x00007c00ff0877ac */ /* 0x000e640008000a00 */
[-C--:B------:R-:W-:Y:S01]  /*a930*/  FMUL.FTZ R92, R92, R37.reuse ;  /* 0x000000255c5c7220 */ /* 0x080fe20000410000 */
[----:B------:R-:W-:Y:S01]  /*a940*/  FMUL.FTZ R19, R18, R37 ;  /* 0x0000002512137220 */ /* 0x000fe20000410000 */
[----:B------:R-:W5:Y:S02]  /*a950*/  LDCU.64 UR10, c[0x0][0x380] ;  /* 0x00007000ff0a77ac */ /* 0x000f640008000a00 */
[----:B0-234-:R-:W-:Y:S01]  /*a960*/  FFMA.FTZ R25, R49, R92, R52 ;  /* 0x0000005c31197223 */ /* 0x01dfe20000010034 */
        /* <DEDUP_REMOVED lines=20> */
.L_x_4301:
[----:B------:R-:W-:Y:S05]  /*aab0*/  BSYNC.RECONVERGENT B1 ;  /* 0x0000000000017941 */ /* 0x000fea0003800200 */
.L_x_4300:
[----:B------:R-:W-:Y:S04]  /*aac0*/  BSSY.RECONVERGENT B1, `(.L_x_4302) ;  /* 0x000001d000017945 */ /* 0x000fe80003800200 */
[----:B------:R-:W-:Y:S05]  /*aad0*/  @P1 BRA `(.L_x_4303) ;  /* 0x00000000006c1947 */ /* 0x000fea0003800000 */
[C---:B------:R-:W-:Y:S01]  /*aae0*/  FADD.FTZ R98, -R36.reuse, R98 ;  /* 0x0000006224627221 */ /* 0x040fe20000010100 */
[----:B------:R-:W-:Y:S01]  /*aaf0*/  FADD.FTZ R18, -R36, R99 ;  /* 0x0000006324127221 */ /* 0x000fe20000010100 */
[----:B------:R-:W5:Y:S02]  /*ab00*/  LDCU.64 UR8, c[0x0][0x3e0] ;  /* 0x00007c00ff0877ac */ /* 0x000f640008000a00 */
[-C--:B------:R-:W-:Y:S01]  /*ab10*/  FMUL.FTZ R98, R98, R37.reuse ;  /* 0x0000002562627220 */ /* 0x080fe20000410000 */
[----:B------:R-:W-:Y:S01]  /*ab20*/  FMUL.FTZ R19, R18, R37 ;  /* 0x0000002512137220 */ /* 0x000fe20000410000 */
[----:B------:R-:W5:Y:S02]  /*ab30*/  LDCU.64 UR10, c[0x0][0x380] ;  /* 0x00007000ff0a77ac */ /* 0x000f640008000a00 */
[----:B0-234-:R-:W-:Y:S01]  /*ab40*/  FFMA.FTZ R25, R49, R98, R52 ;  /* 0x0000006231197223 */ /* 0x01dfe20000010034 */
[----:B------:R-:W-:Y:S01]  /*ab50*/  FFMA.FTZ R26, R50, R19, R51 ;  /* 0x00000013321a7223 */ /* 0x000fe20000010033 */
[----:B------:R-:W-:-:S02]  /*ab60*/  MOV R19, R113 ;  /* 0x0000007100137202 */ /* 0x000fc40000000f00 */
[----:B------:R-:W-:Y:S01]  /*ab70*/  FMUL.FTZ R18, R25, -1.4426950216293334961 ;  /* 0xbfb8aa3b19127820 */ /* 0x000fe20000410000 */
[----:B-1----:R-:W-:-:S05]  /*ab80*/  FMUL.FTZ R20, R26, -1.4426950216293334961 ;  /* 0xbfb8aa3b1a147820 */ /* 0x002fca0000410000 */
[----:B------:R-:W0:Y:S01]  /*ab90*/  MUFU.EX2 R18, R18 ;  /* 0x0000001200127308 */ /* 0x000e220000000800 */
[----:B-----5:R-:W-:-:S03]  /*aba0*/  IMAD R31, R31, UR8, RZ ;  /* 0x000000081f1f7c24 */ /* 0x020fc6000f8e02ff */
[----:B------:R-:W1:Y:S01]  /*abb0*/  MUFU.EX2 R20, R20 ;  /* 0x0000001400147308 */ /* 0x000e620000000800 */
[----:B------:R-:W-:Y:S02]  /*abc0*/  IMAD R31, R38, UR9, R31 ;  /* 0x00000009261f7c24 */ /* 0x000fe4000f8e021f */
[----:B0-----:R-:W-:Y:S01]  /*abd0*/  FADD.FTZ R22, R18, 1 ;  /* 0x3f80000012167421 */ /* 0x001fe20000010000 */
[----:B------:R-:W-:Y:S01]  /*abe0*/  MOV R18, R110 ;  /* 0x0000006e00127202 */ /* 0x000fe20000000f00 */
[----:B-1----:R-:W-:-:S04]  /*abf0*/  FADD.FTZ R24, R20, 1 ;  /* 0x3f80000014187421 */ /* 0x002fc80000010000 */
[----:B------:R-:W0:Y:S01]  /*ac00*/  MUFU.RCP R22, R22 ;  /* 0x0000001600167308 */ /* 0x000e220000001000 */
[----:B------:R-:W-:-:S03]  /*ac10*/  IMAD.WIDE.U32 R18, R38, UR8, R18 ;  /* 0x0000000826127c25 */ /* 0x000fc6000f8e0012 */
[----:B------:R-:W-:-:S04]  /*ac20*/  LEA R20, P1, R18, UR10, 0x2 ;  /* 0x0000000a12147c11 */ /* 0x000fc8000f8210ff */
[----:B------:R-:W1:Y:S01]  /*ac30*/  MUFU.RCP R23, R24 ;  /* 0x0000001800177308 */ /* 0x000e620000001000 */
[----:B------:R-:W-:-:S04]  /*ac40*/  IADD3 R31, PT, PT, R19, R31, RZ ;  /* 0x0000001f131f7210 */ /* 0x000fc80007ffe0ff */
[----:B------:R-:W-:Y:S01]  /*ac50*/  LEA.HI.X R21, R18, UR11, R31, 0x2, P1 ;  /* 0x0000000b12157c11 */ /* 0x000fe200088f141f */
[----:B0-----:R-:W-:Y:S01]  /*ac60*/  FMUL.FTZ R22, R25, R22 ;  /* 0x0000001619167220 */ /* 0x001fe20000410000 */
[----:B-1----:R-:W-:-:S05]  /*ac70*/  FMUL.FTZ R23, R26, R23 ;  /* 0x000000171a177220 */ /* 0x002fca0000410000 */
[----:B------:R0:W-:Y:S02]  /*ac80*/  STG.E.64 desc[UR6][R20.64], R22 ;  /* 0x0000001614007986 */ /* 0x0001e4000c101b06 */
.L_x_4303:
[----:B------:R-:W-:Y:S05]  /*ac90*/  BSYNC.RECONVERGENT B1 ;  /* 0x0000000000017941 */ /* 0x000fea0003800200 */
.L_x_4302:
        /* <DEDUP_REMOVED lines=29> */
.L_x_4305:
[----:B------:R-:W-:Y:S05]  /*ae70*/  BSYNC.RECONVERGENT B1 ;  /* 0x0000000000017941 */ /* 0x000fea0003800200 */
.L_x_4304:
        /* <DEDUP_REMOVED lines=29> */
.L_x_4307:
[----:B------:R-:W-:Y:S05]  /*b050*/  BSYNC.RECONVERGENT B1 ;  /* 0x0000000000017941 */ /* 0x000fea0003800200 */
.L_x_4306:
[----:B------:R-:W-:Y:S05]  /*b060*/  @P4 BRA `(.L_x_4245) ;  /* 0x0000000000684947 */ /* 0x000fea0003800000 */
[C---:B------:R-:W-:Y:S01]  /*b070*/  FADD.FTZ R104, -R36.reuse, R104 ;  /* 0x0000006824687221 */ /* 0x040fe20000010100 */
[----:B------:R-:W-:Y:S01]  /*b080*/  FADD.FTZ R36, -R36, R105 ;  /* 0x0000006924247221 */ /* 0x000fe20000010100 */
[----:B------:R-:W5:Y:S01]  /*b090*/  LDCU.64 UR4, c[0x0][0x3e0] ;  /* 0x00007c00ff0477ac */ /* 0x000f620008000a00 */
[----:B------:R-:W-:Y:S01]  /*b0a0*/  MOV R111, R113 ;  /* 0x00000071006f7202 */ /* 0x000fe20000000f00 */
[-C--:B------:R-:W-:Y:S01]  /*b0b0*/  FMUL.FTZ R104, R104, R37.reuse ;  /* 0x0000002568687220 */ /* 0x080fe20000410000 */
[----:B------:R-:W-:Y:S01]  /*b0c0*/  FMUL.FTZ R36, R36, R37 ;  /* 0x0000002524247220 */ /* 0x000fe20000410000 */
[----:B------:R-:W2:Y:S02]  /*b0d0*/  LDCU.64 UR8, c[0x0][0x380] ;  /* 0x00007000ff0877ac */ /* 0x000ea40008000a00 */
[----:B------:R-:W-:Y:S01]  /*b0e0*/  FFMA.FTZ R49, R49, R104, R52 ;  /* 0x0000006831317223 */ /* 0x000fe20000010034 */
[----:B------:R-:W-:-:S03]  /*b0f0*/  FFMA.FTZ R36, R50, R36, R51 ;  /* 0x0000002432247223 */ /* 0x000fc60000010033 */
[----:B------:R-:W-:Y:S01]  /*b100*/  FMUL.FTZ R18, R49, -1.4426950216293334961 ;  /* 0xbfb8aa3b31127820 */ /* 0x000fe20000410000 */
[----:B------:R-:W-:-:S05]  /*b110*/  FMUL.FTZ R19, R36, -1.4426950216293334961 ;  /* 0xbfb8aa3b24137820 */ /* 0x000fca0000410000 */
[----:B------:R-:W0:Y:S01]  /*b120*/  MUFU.EX2 R18, R18 ;  /* 0x0000001200127308 */ /* 0x000e220000000800 */
[----:B-----5:R-:W-:-:S03]  /*b130*/  IMAD R44, R44, UR4, RZ ;  /* 0x000000042c2c7c24 */ /* 0x020fc6000f8e02ff */
[----:B------:R-:W5:Y:S01]  /*b140*/  MUFU.EX2 R19, R19 ;  /* 0x0000001300137308 */ /* 0x000f620000000800 */
[----:B------:R-:W-:-:S04]  /*b150*/  IMAD.WIDE.U32 R110, R39, UR4, R110 ;  /* 0x00000004276e7c25 */ /* 0x000fc8000f8e006e */
[----:B------:R-:W-:Y:S02]  /*b160*/  IMAD R39, R39, UR5, R44 ;  /* 0x0000000527277c24 */ /* 0x000fe4000f8e022c */
[----:B01----:R-:W-:Y:S01]  /*b170*/  FADD.FTZ R20, R18, 1 ;  /* 0x3f80000012147421 */ /* 0x003fe20000010000 */
[C---:B--2---:R-:W-:Y:S02]  /*b180*/  LEA R18, P1, R110.reuse, UR8, 0x2 ;  /* 0x000000086e127c11 */ /* 0x044fe4000f8210ff */
[----:B------:R-:W-:Y:S01]  /*b190*/  IADD3 R39, PT, PT, R111, R39, RZ ;  /* 0x000000276f277210 */ /* 0x000fe20007ffe0ff */
[----:B-----5:R-:W-:Y:S02]  /*b1a0*/  FADD.FTZ R22, R19, 1 ;  /* 0x3f80000013167421 */ /* 0x020fe40000010000 */
[----:B------:R-:W0:Y:S01]  /*b1b0*/  MUFU.RCP R20, R20 ;  /* 0x0000001400147308 */ /* 0x000e220000001000 */
[----:B------:R-:W-:-:S07]  /*b1c0*/  LEA.HI.X R19, R110, UR9, R39, 0x2, P1 ;  /* 0x000000096e137c11 */ /* 0x000fce00088f1427 */
[----:B------:R-:W1:Y:S01]  /*b1d0*/  MUFU.RCP R21, R22 ;  /* 0x0000001600157308 */ /* 0x000e620000001000 */
[----:B0-----:R-:W-:Y:S01]  /*b1e0*/  FMUL.FTZ R20, R49, R20 ;  /* 0x0000001431147220 */ /* 0x001fe20000410000 */
[----:B-1----:R-:W-:-:S05]  /*b1f0*/  FMUL.FTZ R21, R36, R21 ;  /* 0x0000001524157220 */ /* 0x002fca0000410000 */
[----:B------:R0:W-:Y:S02]  /*b200*/  STG.E.64 desc[UR6][R18.64], R20 ;  /* 0x0000001412007986 */ /* 0x0001e4000c101b06 */
.L_x_4245:
[----:B------:R-:W-:Y:S05]  /*b210*/  BSYNC.RECONVERGENT B0 ;  /* 0x0000000000007941 */ /* 0x000fea0003800200 */
.L_x_4181:
        /* <DEDUP_REMOVED lines=8> */
.L_x_4309:
        /* <DEDUP_REMOVED lines=14> */
.L_x_4946:


//--------------------- .text._Z35group_norm_nhwc_fwd_one_pass_kernelI11Fp32IOBf16WLi512ELi128ELi512EEv26Group_norm_nhwc_fwd_params --------------------------
	.section	.text._Z35group_norm_nhwc_fwd_one_pass_kernelI11Fp32IOBf16WLi512ELi128ELi512EEv26Group_norm_nhwc_fwd_params,"ax",@progbits
	.align	128
        .global         _Z35group_norm_nhwc_fwd_one_pass_kernelI11Fp32IOBf16WLi512ELi128ELi512EEv26Group_norm_nhwc_fwd_params
        .type           _Z35group_norm_nhwc_fwd_one_pass_kernelI11Fp32IOBf16WLi512ELi128ELi512EEv26Group_norm_nhwc_fwd_params,@function
        .size           _Z35group_norm_nhwc_fwd_one_pass_kernelI11Fp32IOBf16WLi512ELi128ELi512EEv26Group_norm_nhwc_fwd_params,(.L_x_4947 - _Z35group_norm_nhwc_fwd_one_pass_kernelI11Fp32IOBf16WLi512ELi128ELi512EEv26Group_norm_nhwc_fwd_params)
        .other          _Z35group_norm_nhwc_fwd_one_pass_kernelI11Fp32IOBf16WLi512ELi128ELi512EEv26Group_norm_nhwc_fwd_params,@"STO_CUDA_ENTRY STV_DEFAULT"
_Z35group_norm_nhwc_fwd_one_pass_kernelI11Fp32IOBf16WLi512ELi128ELi512EEv26Group_norm_nhwc_fwd_params:
.text._Z35group_norm_nhwc_fwd_one_pass_kernelI11Fp32IOBf16WLi512ELi128ELi512EEv26Group_norm_nhwc_fwd_params:
        /* <DEDUP_REMOVED lines=23> */
.L_x_4461:
[----:B------:R-:W0:Y:S01]  /*0170*/  LDCU UR16, c[0x0][0x3f8] ;  /* 0x00007f00ff1077ac */ /* 0x000e220008000800 */
[----:B-1-34-:R-:W-:Y:S02]  /*0180*/  IABS R3, UR9 ;  /* 0x0000000900037c13 */ /* 0x01afe40008000000 */
[----:B------:R-:W-:Y:S01]  /*0190*/  LOP3.LUT R24, R24, 0xfff7ffff, RZ, 0xc0, !PT ;  /* 0xfff7ffff18187812 */ /* 0x000fe200078ec0ff */
[----:B------:R-:W-:Y:S01]  /*01a0*/  UMOV UR6, URZ ;  /* 0x000000ff00067c82 */ /* 0x000fe20008000000 */
[----:B------:R-:W-:Y:S01]  /*01b0*/  R2UR UR11, R3 ;  /* 0x00000000030b72ca */ /* 0x000fe200000e0000 */
[----:B------:R-:W1:Y:S01]  /*01c0*/  LDCU.64 UR18, c[0x0][0x3e8] ;  /* 0x00007d00ff1277ac */ /* 0x000e620008000a00 */
[----:B------:R-:W-:Y:S01]  /*01d0*/  LOP3.LUT R26, R26, 0x7fffffff, RZ, 0xc0, !PT ;  /* 0x7fffffff1a1a7812 */ /* 0x000fe200078ec0ff */
[----:B0-----:R-:W-:Y:S01]  /*01e0*/  IMAD.U32 R0, RZ, RZ, UR16 ;  /* 0x00000010ff007e24 */ /* 0x001fe2000f8e00ff */
[----:B------:R-:W-:-:S04]  /*01f0*/  UISETP.NE.AND UP0, UPT, UR16, URZ, UPT ;  /* 0x000000ff1000728c */ /* 0x000fc8000bf05270 */
[----:B------:R-:W-:-:S04]  /*0200*/  IABS R0, R0 ;  /* 0x0000000000007213 */ /* 0x000fc80000000000 */
[----:B------:R-:W-:-:S13]  /*0210*/  R2UR UR12, R0 ;  /* 0x00000000000c72ca */ /* 0x000fda00000e0000 */
[----:B------:R-:W0:Y:S08]  /*0220*/  I2F.RP R0, UR12 ;  /* 0x0000000c00007d06 */ /* 0x000e300008209400 */
[----:B0-----:R-:W0:Y:S02]  /*0230*/  MUFU.RCP R0, R0 ;  /* 0x0000000000007308 */ /* 0x001e240000001000 */
[----:B0-----:R-:W-:-:S02]  /*0240*/  IADD3 R2, PT, PT, R0, 0xffffffe, RZ ;  /* 0x0ffffffe00027810 */ /* 0x001fc40007ffe0ff */
[----:B------:R-:W0:Y:S04]  /*0250*/  LDC R0, c[0x0][0x404] ;  /* 0x00010100ff007b82 */ /* 0x000e280000000800 */
[----:B------:R-:W2:Y:S02]  /*0260*/  F2I.FTZ.U32.TRUNC.NTZ R2, R2 ;  /* 0x0000000200027305 */ /* 0x000ea4000021f000 */
[----:B--2---:R-:W-:Y:S01]  /*0270*/  R2UR UR7, R2 ;  /* 0x00000000020772ca */ /* 0x004fe200000e0000 */
[----:B0-----:R-:W-:-:S04]  /*0280*/  IMAD R25, R0, UR10, R17 ;  /* 0x0000000a00197c24 */ /* 0x001fc8000f8e0211 */
[C---:B------:R-:W-:Y:S01]  /*0290*/  VIADD R9, R25.reuse, 0x10 ;  /* 0x0000001019097836 */ /* 0x040fe20000000000 */
[C---:B-1----:R-:W-:Y:S01]  /*02a0*/  ISETP.GE.U32.AND P0, PT, R25.reuse, UR18, PT ;  /* 0x0000001219007c0c */ /* 0x042fe2000bf06070 */
[----:B------:R-:W-:Y:S01]  /*02b0*/  VIADD R17, R25, 0x20 ;  /* 0x0000002019117836 */ /* 0x000fe20000000000 */
[----:B------:R-:W-:-:S05]  /*02c0*/  SHF.R.S32.HI R3, RZ, 0x1f, R25 ;  /* 0x0000001fff037819 */ /* 0x000fca0000011419 */
[----:B------:R-:W-:Y:S01]  /*02d0*/  UIADD3 UR5, UPT, UPT, URZ, -UR7, URZ ;  /* 0x80000007ff057290 */ /* 0x000fe2000fffe0ff */
[----:B-----5:R-:W-:Y:S02]  /*02e0*/  IADD3 R7, PT, PT, R25, 0x8, RZ ;  /* 0x0000000819077810 */ /* 0x020fe40007ffe0ff */
[----:B------:R-:W-:Y:S01]  /*02f0*/  ISETP.GE.AND.EX P6, PT, R3, UR19, PT, P0 ;  /* 0x0000001303007c0c */ /* 0x000fe2000bfc6300 */
[----:B------:R-:W-:Y:S01]  /*0300*/  UIMAD UR5, UR5, UR12, URZ ;  /* 0x0000000c050572a4 */ /* 0x000fe2000f8e02ff */
[----:B------:R-:W-:Y:S02]  /*0310*/  ISETP.GE.U32.AND P0, PT, R7, UR18, PT ;  /* 0x0000001207007c0c */ /* 0x000fe4000bf06070 */
[----:B------:R-:W-:Y:S01]  /*0320*/  SHF.R.S32.HI R5, RZ, 0x1f, R7 ;  /* 0x0000001fff057819 */ /* 0x000fe20000011407 */
[----:B------:R-:W-:Y:S01]  /*0330*/  UIMAD.WIDE.U32 UR6, UR7, UR5, UR6 ;  /* 0x00000005070672a5 */ /* 0x000fe2000f8e0006 */
[----:B------:R-:W-:Y:S02]  /*0340*/  ISETP.GE.U32.AND P1, PT, R9, UR18, PT ;  /* 0x0000001209007c0c */ /* 0x000fe4000bf26070 */
[----:B------:R-:W-:Y:S01]  /*0350*/  ISETP.GE.AND.EX P5, PT, R5, UR19, PT, P0 ;  /* 0x0000001305007c0c */ /* 0x000fe2000bfa6300 */
[----:B------:R-:W-:Y:S01]  /*0360*/  UIMAD.WIDE.U32 UR6, UR7, UR11, URZ ;  /* 0x0000000b070672a5 */ /* 0x000fe2000f8e00ff */
[----:B------:R-:W-:-:S02]  /*0370*/  SHF.R.S32.HI R11, RZ, 0x1f, R9 ;  /* 0x0000001fff0b7819 */ /* 0x000fc40000011409 */
[----:B------:R-:W-:Y:S01]  /*0380*/  IADD3 R13, PT, PT, R25, 0x18, RZ ;  /* 0x00000018190d7810 */ /* 0x000fe20007ffe0ff */
[----:B------:R-:W-:Y:S01]  /*0390*/  UIADD3 UR5, UPT, UPT, -UR7, URZ, URZ ;  /* 0x000000ff07057290 */ /* 0x000fe2000fffe1ff */
[----:B------:R-:W0:Y:S01]  /*03a0*/  @!P6 LDC.64 R20, c[0x0][0x3e0] ;  /* 0x0000f800ff14eb82 */ /* 0x000e220000000a00 */
[----:B------:R-:W-:Y:S02]  /*03b0*/  ISETP.GE.AND.EX P4, PT, R11, UR19, PT, P1 ;  /* 0x000000130b007c0c */ /* 0x000fe4000bf86310 */
[----:B------:R-:W-:Y:S01]  /*03c0*/  UIMAD UR5, UR12, UR5, UR11 ;  /* 0x000000050c0572a4 */ /* 0x000fe2000f8e020b */
[----:B------:R-:W-:Y:S02]  /*03d0*/  ISETP.GE.U32.AND P0, PT, R13, UR18, PT ;  /* 0x000000120d007c0c */ /* 0x000fe4000bf06070 */
[----:B------:R-:W-:Y:S01]  /*03e0*/  SHF.R.S32.HI R15, RZ, 0x1f, R13 ;  /* 0x0000001fff0f7819 */ /* 0x000fe2000001140d */
[----:B------:R-:W-:Y:S01]  /*03f0*/  UISETP.GT.U32.AND UP2, UPT, UR12, UR5, UPT ;  /* 0x000000050c00728c */ /* 0x000fe2000bf44070 */
[----:B------:R-:W1:Y:S01]  /*0400*/  @!P6 LDC.64 R22, c[0x0][0x390] ;  /* 0x0000e400ff16eb82 */ /* 0x000e620000000a00 */
[----:B------:R-:W-:-:S02]  /*0410*/  ISETP.GE.U32.AND P1, PT, R17, UR18, PT ;  /* 0x0000001211007c0c */ /* 0x000fc4000bf26070 */
[----:B------:R-:W-:Y:S02]  /*0420*/  ISETP.GE.AND.EX P3, PT, R15, UR19, PT, P0 ;  /* 0x000000130f007c0c */ /* 0x000fe4000bf66300 */
[----:B------:R-:W-:Y:S02]  /*0430*/  SHF.R.S32.HI R19, RZ, 0x1f, R17 ;  /* 0x0000001fff137819 */ /* 0x000fe40000011411 */
[----:B------:R-:W-:Y:S01]  /*0440*/  @P6 LOP3.LUT R24, R24, 0x80000, RZ, 0xfc, !PT ;  /* 0x0008000018186812 */ /* 0x000fe200078efcff */
[----:B------:R-:W2:Y:S01]  /*0450*/  @!P5 LDC.64 R32, c[0x0][0x3e0] ;  /* 0x0000f800ff20db82 */ /* 0x000ea20000000a00 */
[----:B------:R-:W-:Y:S01]  /*0460*/  ISETP.GE.AND.EX P2, PT, R19, UR19, PT, P1 ;  /* 0x0000001313007c0c */ /* 0x000fe2000bf46310 */
[----:B------:R-:W-:Y:S01]  /*0470*/  @!UP2 UIADD3 UR5, UPT, UPT, UR5, -UR12, URZ ;  /* 0x8000000c0505a290 */ /* 0x000fe2000fffe0ff */
[----:B------:R-:W-:Y:S01]  /*0480*/  LOP3.LUT R24, R24, 0xfffbffff, RZ, 0xc0, !PT ;  /* 0xfffbffff18187812 */ /* 0x000fe200078ec0ff */
[----:B------:R-:W-:Y:S02]  /*0490*/  @!UP2 UIADD3 UR7, UPT, UPT, UR7, 0x1, URZ ;  /* 0x000000010707a890 */ /* 0x000fe4000fffe0ff */
[----:B------:R-:W-:Y:S01]  /*04a0*/  UISETP.GE.U32.AND UP1, UPT, UR5, UR12, UPT ;  /* 0x0000000c0500728c */ /* 0x000fe2000bf26070 */
[----:B------:R-:W-:Y:S01]  /*04b0*/  @P5 LOP3.LUT R24, R24, 0x40000, RZ, 0xfc, !PT ;  /* 0x0004000018185812 */ /* 0x000fe200078efcff */
[----:B------:R-:W-:Y:S01]  /*04c0*/  ULOP3.LUT UR5, UR9, UR16, URZ, 0x3c, !UPT ;  /* 0x0000001009057292 */ /* 0x000fe2000f8e3cff */
[----:B------:R-:W3:Y:S01]  /*04d0*/  @!P4 LDC.64 R36, c[0x0][0x3e0] ;  /* 0x0000f800ff24cb82 */ /* 0x000ee20000000a00 */
[----:B------:R-:W4:Y:S01]  /*04e0*/  LDCU.64 UR12, c[0x0][0x3f0] ;  /* 0x00007e00ff0c77ac */ /* 0x000f220008000a00 */
[----:B0-----:R-:W-:Y:S01]  /*04f0*/  @!P6 IMAD R0, R3, R20, RZ ;  /* 0x000000140300e224 */ /* 0x001fe200078e02ff */
[----:B------:R-:W-:Y:S01]  /*0500*/  LOP3.LUT R24, R24, 0xfffdffff, RZ, 0xc0, !PT ;  /* 0xfffdffff18187812 */ /* 0x000fe200078ec0ff */
[----:B------:R-:W-:-:S02]  /*0510*/  UISETP.GE.AND UP2, UPT, UR5, URZ, UPT ;  /* 0x000000ff0500728c */ /* 0x000fc4000bf46270 */
[----:B------:R-:W-:Y:S01]  /*0520*/  @!P6 IMAD R21, R25, R21, R0 ;  /* 0x000000151915e224 */ /* 0x000fe200078e0200 */
[----:B------:R-:W-:Y:S01]  /*0530*/  @P4 LOP3.LUT R24, R24, 0x20000, RZ, 0xfc, !PT ;  /* 0x0002000018184812 */ /* 0x000fe200078efcff */
[----:B------:R-:W-:Y:S01]  /*0540*/  @UP1 UIADD3 UR7, UPT, UPT, UR7, 0x1, URZ ;  /* 0x0000000107071890 */ /* 0x000fe2000fffe0ff */
[----:B------:R-:W0:Y:S02]  /*0550*/  @!P5 LDC.64 R34, c[0x0][0x390] ;  /* 0x0000e400ff22db82 */ /* 0x000e240000000a00 */
[----:B------:R-:W-:Y:S01]  /*0560*/  LOP3.LUT R24, R24, 0xfffeffff, RZ, 0xc0, !PT ;  /* 0xfffeffff18187812 */ /* 0x000fe200078ec0ff */
[----:B--2---:R-:W-:-:S03]  /*0570*/  @!P5 IMAD R6, R5, R32, RZ ;  /* 0x000000200506d224 */ /* 0x004fc600078e02ff */
[----:B------:R-:W-:Y:S02]  /*0580*/  @!UP2 UIADD3 UR7, UPT, UPT, -UR7, URZ, URZ ;  /* 0x000000ff0707a290 */ /* 0x000fe4000fffe1ff */
[----:B------:R-:W2:Y:S01]  /*0590*/  @!P3 LDC.64 R40, c[0x0][0x3e0] ;  /* 0x0000f800ff28bb82 */ /* 0x000ea20000000a00 */
[----:B------:R-:W-:Y:S01]  /*05a0*/  @!UP0 ULOP3.LUT UR7, URZ, UR16, URZ, 0x33, !UPT ;  /* 0x00000010ff078292 */ /* 0x000fe2000f8e33ff */
[----:B----4-:R-:W-:Y:S02]  /*05b0*/  MOV R27, UR12 ;  /* 0x0000000c001b7c02 */ /* 0x010fe40008000f00 */
[----:B------:R-:W-:Y:S01]  /*05c0*/  @P3 LOP3.LUT R24, R24, 0x10000, RZ, 0xfc, !PT ;  /* 0x0001000018183812 */ /* 0x000fe200078efcff */
[----:B------:R-:W-:Y:S02]  /*05d0*/  UIADD3 UR6, UPT, UPT, -UR7, URZ, URZ ;  /* 0x000000ff07067290 */ /* 0x000fe4000fffe1ff */
[----:B------:R-:W-:Y:S01]  /*05e0*/  USHF.R.S32.HI UR5, URZ, 0x1f, UR7 ;  /* 0x0000001fff057899 */ /* 0x000fe20008011407 */
[----:B------:R-:W4:Y:S01]  /*05f0*/  @!P4 LDC.64 R38, c[0x0][0x390] ;  /* 0x0000e400ff26cb82 */ /* 0x000f220000000a00 */
[----:B------:R-:W-:Y:S01]  /*0600*/  UIMAD UR6, UR16, UR6, UR9 ;  /* 0x00000006100672a4 */ /* 0x000fe2000f8e0209 */
[----:B------:R-:W-:Y:S01]  /*0610*/  LOP3.LUT R24, R24, 0xffff7fff, RZ, 0xc0, !PT ;  /* 0xffff7fff18187812 */ /* 0x000fe200078ec0ff */
[----:B------:R-:W-:-:S02]  /*0620*/  UIMAD UR5, UR5, UR12, URZ ;  /* 0x0000000c050572a4 */ /* 0x000fc4000f8e02ff */
[----:B------:R-:W-:Y:S01]  /*0630*/  USHF.L.U32 UR6, UR6, 0x7, URZ ;  /* 0x0000000706067899 */ /* 0x000fe200080006ff */
[----:B------:R-:W-:Y:S01]  /*0640*/  @P2 LOP3.LUT R24, R24, 0x8000, RZ, 0xfc, !PT ;  /* 0x0000800018182812 */ /* 0x000fe200078efcff */
[----:B------:R-:W-:Y:S01]  /*0650*/  UIMAD UR5, UR7, UR13, UR5 ;  /* 0x0000000d070572a4 */ /* 0x000fe2000f8e0205 */
[----:B------:R-:W1:Y:S01]  /*0660*/  @!P2 LDC.64 R44, c[0x0][0x3e0] ;  /* 0x0000f800ff2cab82 */ /* 0x000e620000000a00 */
[----:B------:R-:W-:Y:S01]  /*0670*/  USHF.R.S32.HI UR10, URZ, 0x1f, UR6 ;  /* 0x0000001fff0a7899 */ /* 0x000fe20008011406 */
[----:B------:R-:W-:Y:S02]  /*0680*/  LOP3.LUT R24, R24, 0xffffbfff, RZ, 0xc0, !PT ;  /* 0xffffbfff18187812 */ /* 0x000fe400078ec0ff */
[----:B------:R-:W-:-:S03]  /*0690*/  LOP3.LUT R28, R8, UR6, RZ, 0xfc, !PT ;  /* 0x00000006081c7c12 */ /* 0x000fc6000f8efcff */
[----:B------:R-:W-:Y:S01]  /*06a0*/  MOV R29, UR10 ;  /* 0x0000000a001d7c02 */ /* 0x000fe20008000f00 */
[----:B------:R-:W4:Y:S01]  /*06b0*/  @!P3 LDC.64 R42, c[0x0][0x390] ;  /* 0x0000e400ff2abb82 */ /* 0x000f220000000a00 */
[----:B--2---:R-:W-:Y:S02]  /*06c0*/  @!P3 IMAD R8, R15, R40, RZ ;  /* 0x000000280f08b224 */ /* 0x004fe400078e02ff */
[----:B------:R-:W-:-:S04]  /*06d0*/  IMAD.WIDE.U32 R28, R27, UR7, R28 ;  /* 0x000000071b1c7c25 */ /* 0x000fc8000f8e001c */
[----:B------:R-:W-:Y:S01]  /*06e0*/  @!P6 IMAD.MOV.U32 R30, RZ, RZ, R28 ;  /* 0x000000ffff1ee224 */ /* 0x000fe200078e001c */
[----:B------:R-:W-:Y:S02]  /*06f0*/  IADD3 R31, PT, PT, R29, UR5, RZ ;  /* 0x000000051d1f7c10 */ /* 0x000fe4000fffe0ff */
[-C--:B------:R-:W-:Y:S02]  /*0700*/  @!P4 MOV R10, R28.reuse ;  /* 0x0000001c000ac202 */ /* 0x080fe40000000f00 */
[----:B------:R-:W-:Y:S01]  /*0710*/  @!P2 MOV R14, R28 ;  /* 0x0000001c000ea202 */ /* 0x000fe20000000f00 */
[----:B------:R-:W-:Y:S01]  /*0720*/  @!P6 IMAD.WIDE.U32 R2, R25, R20, R30 ;  /* 0x000000141902e225 */ /* 0x000fe200078e001e */
[----:B------:R-:W-:-:S03]  /*0730*/  @!P2 MOV R15, R31 ;  /* 0x0000001f000fa202 */ /* 0x000fc60000000f00 */
[----:B-1----:R-:W-:Y:S01]  /*0740*/  @!P2 IMAD R12, R19, R44, RZ ;  /* 0x0000002c130ca224 */ /* 0x002fe200078e02ff */
[----:B------:R-:W-:Y:S01]  /*0750*/  @!P6 IADD3 R0, PT, PT, R3, R21, RZ ;  /* 0x000000150300e210 */ /* 0x000fe20007ffe0ff */
[----:B------:R-:W-:Y:S01]  /*0760*/  @!P5 IMAD.MOV.U32 R3, RZ, RZ, R31 ;  /* 0x000000ffff03d224 */ /* 0x000fe200078e001f */
[C---:B------:R-:W-:Y:S01]  /*0770*/  @!P6 LEA R4, P0, R2.reuse, R22, 0x2 ;  /* 0x000000160204e211 */ /* 0x040fe200078010ff */
[----:B------:R-:W-:Y:S02]  /*0780*/  @!P5 IMAD R21, R7, R33, R6 ;  /* 0x000000210715d224 */ /* 0x000fe400078e0206 */
[----:B------:R-:W-:Y:S01]  /*0790*/  @!P2 IMAD.WIDE.U32 R14, R17, R44, R14 ;  /* 0x0000002c110ea225 */ /* 0x000fe200078e000e */
[----:B------:R-:W-:Y:S02]  /*07a0*/  @!P6 LEA.HI.X R5, R2, R23, R0, 0x2, P0 ;  /* 0x000000170205e211 */ /* 0x000fe400000f1400 */
[----:B------:R-:W-:Y:S01]  /*07b0*/  @!P5 MOV R2, R28 ;  /* 0x0000001c0002d202 */ /* 0x000fe20000000f00 */
[----:B---3--:R-:W-:Y:S01]  /*07c0*/  @!P4 IMAD R0, R11, R36, RZ ;  /* 0x000000240b00c224 */ /* 0x008fe200078e02ff */
[----:B------:R-:W-:-:S03]  /*07d0*/  @!P4 MOV R11, R31 ;  /* 0x0000001f000bc202 */ /* 0x000fc60000000f00 */
[----:B------:R-:W-:Y:S02]  /*07e0*/  @!P5 IMAD.WIDE.U32 R2, R7, R32, R2 ;  /* 0x000000200702d225 */ /* 0x000fe400078e0002 */
[----:B------:R-:W1:Y:S02]  /*07f0*/  @!P2 LDC.64 R32, c[0x0][0x390] ;  /* 0x0000e400ff20ab82 */ /* 0x000e640000000a00 */
[----:B------:R-:W-:Y:S01]  /*0800*/  @!P4 IMAD R23, R9, R37, R0 ;  /* 0x000000250917c224 */ /* 0x000fe200078e0200 */
[----:B0-----:R-:W-:Y:S01]  /*0810*/  @!P5 LEA R6, P0, R2, R34, 0x2 ;  /* 0x000000220206d211 */ /* 0x001fe200078010ff */
[----:B------:R-:W-:Y:S02]  /*0820*/  @!P5 IMAD.IADD R0, R3, 0x1, R21 ;  /* 0x000000010300d824 */ /* 0x000fe400078e0215 */
[----:B------:R-:W-:-:S03]  /*0830*/  @!P4 IMAD.WIDE.U32 R10, R9, R36, R10 ;  /* 0x00000024090ac225 */ /* 0x000fc600078e000a */
[----:B------:R-:W-:Y:S01]  /*0840*/  @!P5 LEA.HI.X R7, R2, R35, R0, 0x2, P0 ;  /* 0x000000230207d211 */ /* 0x000fe200000f1400 */
[----:B------:R-:W-:Y:S01]  /*0850*/  @!P3 IMAD.MOV.U32 R3, RZ, RZ, R31 ;  /* 0x000000ffff03b224 */ /* 0x000fe200078e001f */
[----:B------:R-:W-:Y:S01]  /*0860*/  @!P3 MOV R2, R28 ;  /* 0x0000001c0002b202 */ /* 0x000fe20000000f00 */
[----:B------:R-:W-:Y:S01]  /*0870*/  @!P3 IMAD R21, R13, R41, R8 ;  /* 0x000000290d15b224 */ /* 0x000fe200078e0208 */
[----:B------:R-:W-:Y:S02]  /*0880*/  @!P4 IADD3 R0, PT, PT, R11, R23, RZ ;  /* 0x000000170b00c210 */ /* 0x000fe40007ffe0ff */
[----:B----4-:R-:W-:Y:S01]  /*0890*/  @!P4 LEA R8, P0, R10, R38, 0x2 ;  /* 0x000000260a08c211 */ /* 0x010fe200078010ff */
[----:B------:R-:W-:-:S03]  /*08a0*/  @!P3 IMAD.WIDE.U32 R2, R13, R40, R2 ;  /* 0x000000280d02b225 */ /* 0x000fc600078e0002 */
[----:B------:R-:W-:Y:S01]  /*08b0*/  @!P4 LEA.HI.X R9, R10, R39, R0, 0x2, P0 ;  /* 0x000000270a09c211 */ /* 0x000fe200000f1400 */
[----:B------:R-:W-:Y:S01]  /*08c0*/  @!P3 IMAD.IADD R0, R3, 0x1, R21 ;  /* 0x000000010300b824 */ /* 0x000fe200078e0215 */
[----:B------:R-:W-:Y:S01]  /*08d0*/  @!P3 LEA R10, P0, R2, R42, 0x2 ;  /* 0x0000002a020ab211 */ /* 0x000fe200078010ff */
[----:B------:R-:W-:-:S03]  /*08e0*/  @!P2 IMAD R13, R17, R45, R12 ;  /* 0x0000002d110da224 */ /* 0x000fc600078e020c */
[----:B------:R-:W-:Y:S02]  /*08f0*/  @!P3 LEA.HI.X R11, R2, R43, R0, 0x2, P0 ;  /* 0x0000002b020bb211 */ /* 0x000fe400000f1400 */
[----:B------:R-:W-:Y:S02]  /*0900*/  @!P2 IADD3 R0, PT, PT, R15, R13, RZ ;  /* 0x0000000d0f00a210 */ /* 0x000fe40007ffe0ff */
[C---:B-1----:R-:W-:Y:S02]  /*0910*/  @!P2 LEA R12, P0, R14.reuse, R32, 0x2 ;  /* 0x000000200e0ca211 */ /* 0x042fe400078010ff */
[----:B------:R-:W-:Y:S02]  /*0920*/  IADD3 R15, PT, PT, R25, 0x28, RZ ;  /* 0x00000028190f7810 */ /* 0x000fe40007ffe0ff */
[----:B------:R-:W-:Y:S02]  /*0930*/  @!P2 LEA.HI.X R13, R14, R33, R0, 0x2, P0 ;  /* 0x000000210e0da211 */ /* 0x000fe400000f1400 */
[----:B------:R-:W-:-:S02]  /*0940*/  ISETP.GE.U32.AND P0, PT, R15, UR18, PT ;  /* 0x000000120f007c0c */ /* 0x000fc4000bf06070 */
[----:B------:R-:W-:-:S04]  /*0950*/  SHF.R.S32.HI R3, RZ, 0x1f, R15 ;  /* 0x0000001fff037819 */ /* 0x000fc8000001140f */
[----:B------:R-:W-:-:S13]  /*0960*/  ISETP.GE.AND.EX P1, PT, R3, UR19, PT, P0 ;  /* 0x0000001303007c0c */ /* 0x000fda000bf26300 */
[----:B------:R-:W0:Y:S01]  /*0970*/  @!P1 LDC.64 R16, c[0x0][0x3e0] ;  /* 0x0000f800ff109b82 */ /* 0x000e220000000a00 */
[----:B------:R-:W-:Y:S01]  /*0980*/  @!P1 IMAD.MOV.U32 R2, RZ, RZ, R28 ;  /* 0x000000ffff029224 */ /* 0x000fe200078e001c */
[----:B------:R-:W-:-:S04]  /*0990*/  @P1 LOP3.LUT R24, R24, 0x4000, RZ, 0xfc, !PT ;  /* 0x0000400018181812 */ /* 0x000fc800078efcff */
[----:B------:R-:W-:Y:S02]  /*09a0*/  LOP3.LUT R24, R24, 0xffffdfff, RZ, 0xc0, !PT ;  /* 0xffffdfff18187812 */ /* 0x000fe400078ec0ff */
[----:B------:R-:W1:Y:S01]  /*09b0*/  @!P1 LDC.64 R18, c[0x0][0x390] ;  /* 0x0000e400ff129b82 */ /* 0x000e620000000a00 */
[----:B0-----:R-:W-:Y:S01]  /*09c0*/  @!P1 IMAD R0, R3, R16, RZ ;  /* 0x0000001003009224 */ /* 0x001fe200078e02ff */
[----:B------:R-:W-:-:S03]  /*09d0*/  @!P1 MOV R3, R31 ;  /* 0x0000001f00039202 */ /* 0x000fc60000000f00 */
[C---:B------:R-:W-:Y:S02]  /*09e0*/  @!P1 IMAD R17, R15.reuse, R17, R0 ;  /* 0x000000110f119224 */ /* 0x040fe400078e0200 */
        /* <DEDUP_REMOVED lines=16> */
[----:B------:R-:W-:-:S04]  /*0af0*/  @!P1 IMAD.WIDE.U32 R2, R17, R18, R2 ;  /* 0x0000001211029225 */ /* 0x000fc800078e0002 */
[----:B------:R-:W-:Y:S01]  /*0b00*/  @!P1 IMAD.IADD R0, R3, 0x1, R19 ;  /* 0x0000000103009824 */ /* 0x000fe200078e0213 */
[C---:B-1----:R-:W-:Y:S02]  /*0b10*/  @!P1 LEA R16, P0, R2.reuse, R20, 0x2 ;  /* 0x0000001402109211 */ /* 0x042fe400078010ff */
[----:B------:R-:W-:Y:S02]  /*0b20*/  IADD3 R19, PT, PT, R25, 0x38, RZ ;  /* 0x0000003819137810 */ /* 0x000fe40007ffe0ff */
        /* <DEDUP_REMOVED lines=9> */
[-C--:B0-----:R-:W-:Y:S02]  /*0bc0*/  @!P1 IMAD R0, R3, R20.reuse, RZ ;  /* 0x0000001403009224 */ /* 0x081fe400078e02ff */
[----:B------:R-:W-:Y:S02]  /*0bd0*/  @!P1 IMAD.MOV.U32 R3, RZ, RZ, R31 ;  /* 0x000000ffff039224 */ /* 0x000fe400078e001f */
[C---:B------:R-:W-:Y:S02]  /*0be0*/  @!P1 IMAD R21, R19.reuse, R21, R0 ;  /* 0x0000001513159224 */ /* 0x040fe400078e0200 */
[----:B------:R-:W-:-:S05]  /*0bf0*/  @!P1 IMAD.WIDE.U32 R2, R19, R20, R2 ;  /* 0x0000001413029225 */ /* 0x000fca00078e0002 */
[----:B------:R-:W-:Y:S02]  /*0c00*/  @!P1 IADD3 R0, PT, PT, R3, R21, RZ ;  /* 0x0000001503009210 */ /* 0x000fe40007ffe0ff */
[C---:B-1----:R-:W-:Y:S02]  /*0c10*/  @!P1 LEA R18, P0, R2.reuse, R22, 0x2 ;  /* 0x0000001602129211 */ /* 0x042fe400078010ff */
[----:B------:R-:W-:Y:S02]  /*0c20*/  IADD3 R21, PT, PT, R25, 0x40, RZ ;  /* 0x0000004019157810 */ /* 0x000fe40007ffe0ff */
[----:B------:R-:W-:Y:S02]  /*0c30*/  @!P1 LEA.HI.X R19, R2, R23, R0, 0x2, P0 ;  /* 0x0000001702139211 */ /* 0x000fe400000f1400 */
[----:B------:R-:W-:Y:S02]  /*0c40*/  SHF.R.S32.HI R3, RZ, 0x1f, R21 ;  /* 0x0000001fff037819 */ /* 0x000fe40000011415 */
[----:B------:R-:W-:-:S04]  /*0c50*/  ISETP.GE.U32.AND P0, PT, R21, UR18, PT ;  /* 0x0000001215007c0c */ /* 0x000fc8000bf06070 */
        /* <DEDUP_REMOVED lines=57> */
[----:B------:R-:W-:-:S04]  /*0ff0*/  @!P1 IMAD.WIDE.U32 R2, R27, R34, R2 ;  /* 0x000000221b029225 */ /* 0x000fc800078e0002 */
[----:B------:R-:W-:Y:S01]  /*1000*/  VIADD R27, R25, 0x60 ;  /* 0x00000060191b7836 */ /* 0x000fe20000000000 */
[----:B------:R-:W-:Y:S02]  /*1010*/  @!P1 IADD3 R0, PT, PT, R3, R35, RZ ;  /* 0x0000002303009210 */ /* 0x000fe40007ffe0ff */
[C---:B-1----:R-:W-:Y:S02]  /*1020*/  @!P1 LEA R122, P0, R2.reuse, R122, 0x2 ;  /* 0x0000007a027a9211 */ /* 0x042fe400078010ff */
[----:B------:R-:W-:Y:S02]  /*1030*/  SHF.R.S32.HI R3, RZ, 0x1f, R27 ;  /* 0x0000001fff037819 */ /* 0x000fe4000001141b */
[----:B------:R-:W-:Y:S02]  /*1040*/  @!P1 LEA.HI.X R123, R2, R123, R0, 0x2, P0 ;  /* 0x0000007b027b9211 */ /* 0x000fe400000f1400 */
[----:B------:R-:W-:-:S03]  /*1050*/  ISETP.GE.U32.AND P0, PT, R27, UR18, PT ;  /* 0x000000121b007c0c */ /* 0x000fc6000bf06070 */
[----:B------:R-:W-:Y:S01]  /*1060*/  STL [R1+0x348], R123 ;  /* 0x0003487b01007387 */ /* 0x000fe20000100800 */
        /* <DEDUP_REMOVED lines=10> */
[----:B------:R-:W-:-:S03]  /*1110*/  IADD3 R27, PT, PT, R25, 0x68, RZ ;  /* 0x00000068191b7810 */ /* 0x000fc60007ffe0ff */
[----:B------:R-:W-:Y:S01]  /*1120*/  @!P1 IMAD.IADD R0, R3, 0x1, R35 ;  /* 0x0000000103009824 */ /* 0x000fe200078e0223 */
[C---:B-1----:R-:W-:Y:S02]  /*1130*/  @!P1 LEA R34, P0, R2.reuse, R36, 0x2 ;  /* 0x0000002402229211 */ /* 0x042fe400078010ff */
[----:B------:R-:W-:Y:S02]  /*1140*/  SHF.R.S32.HI R3, RZ, 0x1f, R27 ;  /* 0x0000001fff037819 */ /* 0x000fe4000001141b */
[----:B------:R-:W-:Y:S02]  /*1150*/  @!P1 LEA.HI.X R35, R2, R37, R0, 0x2, P0 ;  /* 0x0000002502239211 */ /* 0x000fe400000f1400 */
[----:B------:R-:W-:-:S03]  /*1160*/  ISETP.GE.U32.AND P0, PT, R27, UR18, PT ;  /* 0x000000121b007c0c */ /* 0x000fc6000bf06070 */
[----:B------:R0:W-:Y:S01]  /*1170*/  STL.64 [R1+0x350], R34 ;  /* 0x0003502201007387 */ /* 0x0001e20000100a00 */
        /* <DEDUP_REMOVED lines=10> */
[----:B------:R-:W-:-:S04]  /*1220*/  IADD3 R27, PT, PT, R25, 0x70, RZ ;  /* 0x00000070191b7810 */ /* 0x000fc80007ffe0ff */
[----:B------:R-:W-:Y:S02]  /*1230*/  @!P1 IADD3 R0, PT, PT, R3, R37, RZ ;  /* 0x0000002503009210 */ /* 0x000fe40007ffe0ff */
[C---:B--2---:R-:W-:Y:S02]  /*1240*/  @!P1 LEA R46, P0, R2.reuse, R38, 0x2 ;  /* 0x00000026022e9211 */ /* 0x044fe400078010ff */
[----:B------:R-:W-:Y:S02]  /*1250*/  SHF.R.S32.HI R3, RZ, 0x1f, R27 ;  /* 0x0000001fff037819 */ /* 0x000fe4000001141b */
[----:B------:R-:W-:Y:S02]  /*1260*/  @!P1 LEA.HI.X R47, R2, R39, R0, 0x2, P0 ;  /* 0x00000027022f9211 */ /* 0x000fe400000f1400 */
[----:B------:R-:W-:-:S03]  /*1270*/  ISETP.GE.U32.AND P0, PT, R27, UR18, PT ;  /* 0x000000121b007c0c */ /* 0x000fc6000bf06070 */
[----:B------:R-:W-:Y:S01]  /*1280*/  @!P1 STL.64 [R1+0x210], R46 ;  /* 0x0002102e01009387 */ /* 0x000fe20000100a00 */
[----:B------:R-:W-:-:S13]  /*1290*/  ISETP.GE.AND.EX P1, PT, R3, UR19, PT, P0 ;  /* 0x0000001303007c0c */ /* 0x000fda000bf26300 */
[----:B------:R-:W1:Y:S01]  /*12a0*/  @!P1 LDC.64 R36, c[0x0][0x3e0] ;  /* 0x0000f800ff249b82 */ /* 0x000e620000000a00 */
[----:B------:R-:W-:Y:S01]  /*12b0*/  @!P1 IMAD.MOV.U32 R2, RZ, RZ, R28 ;  /* 0x000000ffff029224 */ /* 0x000fe200078e001c */
[----:B------:R-:W-:-:S04]  /*12c0*/  @P1 LOP3.LUT R24, R24, 0x20, RZ, 0xfc, !PT ;  /* 0x0000002018181812 */ /* 0x000fc800078efcff */
[----:B------:R-:W-:Y:S02]  /*12d0*/  LOP3.LUT R24, R24, 0xffffffef, RZ, 0xc0, !PT ;  /* 0xffffffef18187812 */ /* 0x000fe400078ec0ff */
[----:B------:R-:W0:Y:S01]  /*12e0*/  @!P1 LDC.64 R38, c[0x0][0x390] ;  /* 0x0000e400ff269b82 */ /* 0x000e220000000a00 */
[----:B-1----:R-:W-:Y:S01]  /*12f0*/  @!P1 IMAD R0, R3, R36, RZ ;  /* 0x0000002403009224 */ /* 0x002fe200078e02ff */
[----:B------:R-:W-:-:S03]  /*1300*/  @!P1 MOV R3, R31 ;  /* 0x0000001f00039202 */ /* 0x000fc60000000f00 */
[C---:B------:R-:W-:Y:S02]  /*1310*/  @!P1 IMAD R37, R27.reuse, R37, R0 ;  /* 0x000000251b259224 */ /* 0x040fe400078e0200 */
[----:B------:R-:W-:-:S04]  /*1320*/  @!P1 IMAD.WIDE.U32 R2, R27, R36, R2 ;  /* 0x000000241b029225 */ /* 0x000fc800078e0002 */
[----:B------:R-:W-:Y:S01]  /*1330*/  VIADD R27, R25, 0x78 ;  /* 0x00000078191b7836 */ /* 0x000fe20000000000 */
[----:B------:R-:W-:Y:S02]  /*1340*/  @!P1 IADD3 R0, PT, PT, R3, R37, RZ ;  /* 0x0000002503009210 */ /* 0x000fe40007ffe0ff */
[C---:B0-----:R-:W-:Y:S02]  /*1350*/  @!P1 LEA R34, P0, R2.reuse, R38, 0x2 ;  /* 0x0000002602229211 */ /* 0x041fe400078010ff */
        /* <DEDUP_REMOVED lines=14> */
[----:B------:R-:W-:-:S03]  /*1440*/  IADD3 R27, PT, PT, R25, 0x80, RZ ;  /* 0x00000080191b7810 */ /* 0x000fc60007ffe0ff */
[----:B------:R-:W-:Y:S01]  /*1450*/  @!P1 IMAD.IADD R0, R3, 0x1, R37 ;  /* 0x0000000103009824 */ /* 0x000fe200078e0225 */
[C---:B0-----:R-:W-:Y:S02]  /*1460*/  @!P1 LEA R34, P0, R2.reuse, R38, 0x2 ;  /* 0x0000002602229211 */ /* 0x041fe400078010ff */
        /* <DEDUP_REMOVED lines=17> */
[----:B------:R-:W-:Y:S01]  /*1580*/  @!P1 LEA.HI.X R37, R2, R39, R0, 0x2, P0 ;  /* 0x0000002702259211 */ /* 0x000fe200000f1400 */
[----:B------:R0:W-:Y:S01]  /*1590*/  STL [R1+0x340], R36 ;  /* 0x0003402401007387 */ /* 0x0001e20000100800 */
[----:B------:R-:W-:Y:S01]  /*15a0*/  ISETP.GE.U32.AND P0, PT, R27, UR18, PT ;  /* 0x000000121b007c0c */ /* 0x000fe2000bf06070 */
[----:B------:R-:W-:Y:S02]  /*15b0*/  IMAD.MOV.U32 R123, RZ, RZ, RZ ;  /* 0x000000ffff7b7224 */ /* 0x000fe400078e00ff */
[----:B------:R-:W-:Y:S01]  /*15c0*/  STL [R1+0x33c], R37 ;  /* 0x00033c2501007387 */ /* 0x000fe20000100800 */
        /* <DEDUP_REMOVED lines=16> */
[----:B0-----:R-:W-:-:S02]  /*16d0*/  HFMA2 R36, -RZ, RZ, 0, 0 ;  /* 0x00000000ff247431 */ /* 0x001fc400000001ff */
        /* <DEDUP_REMOVED lines=558> */
[----:B------:R-:W-:Y:S02]  /*39c0*/  ISETP.GE.U32.AND P1, PT, R27, UR18, PT ;  /* 0x000000121b007c0c */ /* 0x000fe4000bf26070 */
[----:B------:R-:W-:-:S02]  /*39d0*/  LOP3.LUT P0, RZ, R24, 0x80000, RZ, 0xc0, !PT ;  /* 0x0008000018ff7812 */ /* 0x000fc4000780c0ff */
        /* <DEDUP_REMOVED lines=31> */
[----:B------:R-:W-:Y:S02]  /*3bd0*/  LOP3.LUT P2, RZ, R24, 0x20000, RZ, 0xc0, !PT ;  /* 0x0002000018ff7812 */ /* 0x000fe4000784c0ff */
[----:B------:R-:W-:Y:S02]  /*3be0*/  SHF.R.S32.HI R27, RZ, 0x1f, R0 ;  /* 0x0000001fff1b7819 */ /* 0x000fe40000011400 */
[----:B------:R-:W-:Y:S02]  /*3bf0*/  ISETP.GE.U32.AND P3, PT, R0, UR18, PT ;  /* 0x0000001200007c0c */ /* 0x000fe4000bf66070 */
[----:B------:R-:W-:-:S02]  /*3c00*/  LOP3.LUT R24, R24, 0xfdffffff, RZ, 0xc0, !PT ;  /* 0xfdffffff18187812 */ /* 0x000fc400078ec0ff */
[----:B------:R-:W-:-:S13]  /*3c10*/  ISETP.GE.AND.EX P3, PT, R27, UR19, PT, P3 ;  /* 0x000000131b007c0c */ /* 0x000fda000bf66330 */
[----:B------:R-:W0:Y:S01]  /*3c20*/  @!P3 LDC.64 R2, c[0x0][0x3e0] ;  /* 0x0000f800ff02bb82 */ /* 0x000e220000000a00 */
[----:B------:R-:W-:Y:S01]  /*3c30*/  @!P3 MOV R116, R28 ;  /* 0x0000001c0074b202 */ /* 0x000fe20000000f00 */
[----:B------:R-:W-:Y:S01]  /*3c40*/  @!P3 IMAD.MOV.U32 R117, RZ, RZ, R31 ;  /* 0x000000ffff75b224 */ /* 0x000fe200078e001f */
[----:B------:R-:W-:-:S05]  /*3c50*/  @P3 LOP3.LUT R24, R24, 0x2000000, RZ, 0xfc, !PT ;  /* 0x0200000018183812 */ /* 0x000fca00078efcff */
[----:B------:R-:W1:Y:S01]  /*3c60*/  @!P3 LDC.64 R114, c[0x0][0x390] ;  /* 0x0000e400ff72bb82 */ /* 0x000e620000000a00 */
[-C--:B0-----:R-:W-:Y:S02]  /*3c70*/  @!P3 IMAD R27, R27, R2.reuse, RZ ;  /* 0x000000021b1bb224 */ /* 0x081fe400078e02ff */
[----:B------:R-:W-:-:S04]  /*3c80*/  @!P3 IMAD.WIDE.U32 R116, R0, R2, R116 ;  /* 0x000000020074b225 */ /* 0x000fc800078e0074 */
[----:B------:R-:W-:Y:S01]  /*3c90*/  @!P3 IMAD R3, R0, R3, R27 ;  /* 0x000000030003b224 */ /* 0x000fe200078e021b */
[----:B------:R-:W-:Y:S02]  /*3ca0*/  IADD3 R0, PT, PT, R25, 0x1c0, RZ ;  /* 0x000001c019007810 */ /* 0x000fe40007ffe0ff */
[C---:B-1----:R-:W-:Y:S02]  /*3cb0*/  @!P3 LEA R114, P4, R116.reuse, R114, 0x2 ;  /* 0x000000727472b211 */ /* 0x042fe400078810ff */
[----:B------:R-:W-:Y:S02]  /*3cc0*/  @!P3 IADD3 R3, PT, PT, R117, R3, RZ ;  /* 0x000000037503b210 */ /* 0x000fe40007ffe0ff */
[----:B------:R-:W-:Y:S02]  /*3cd0*/  SHF.R.S32.HI R27, RZ, 0x1f, R0 ;  /* 0x0000001fff1b7819 */ /* 0x000fe40000011400 */
[----:B------:R-:W-:Y:S02]  /*3ce0*/  @!P3 LEA.HI.X R115, R116, R115, R3, 0x2, P4 ;  /* 0x000000737473b211 */ /* 0x000fe400020f1403 */
[----:B------:R-:W-:-:S02]  /*3cf0*/  ISETP.GE.U32.AND P4, PT, R0, UR18, PT ;  /* 0x0000001200007c0c */ /* 0x000fc4000bf86070 */
[C---:B------:R-:W-:Y:S02]  /*3d00*/  LOP3.LUT P3, RZ, R24.reuse, 0x40000, RZ, 0xc0, !PT ;  /* 0x0004000018ff7812 */ /* 0x040fe4000786c0ff */
[----:B------:R-:W-:Y:S02]  /*3d10*/  ISETP.GE.AND.EX P4, PT, R27, UR19, PT, P4 ;  /* 0x000000131b007c0c */ /* 0x000fe4000bf86340 */
[----:B------:R-:W-:-:S11]  /*3d20*/  LOP3.LUT R24, R24, 0xfbffffff, RZ, 0xc0, !PT ;  /* 0xfbffffff18187812 */ /* 0x000fd600078ec0ff */
[----:B------:R-:W0:Y:S01]  /*3d30*/  @!P4 LDC.64 R2, c[0x0][0x3e0] ;  /* 0x0000f800ff02cb82 */ /* 0x000e220000000a00 */
[----:B------:R-:W-:Y:S01]  /*3d40*/  @!P4 MOV R119, R31 ;  /* 0x0000001f0077c202 */ /* 0x000fe20000000f00 */
[----:B------:R-:W-:Y:S01]  /*3d50*/  @!P4 IMAD.MOV.U32 R118, RZ, RZ, R28 ;  /* 0x000000ffff76c224 */ /* 0x000fe200078e001c */
[----:B------:R-:W-:-:S05]  /*3d60*/  @P4 LOP3.LUT R24, R24, 0x4000000, RZ, 0xfc, !PT ;  /* 0x0400000018184812 */ /* 0x000fca00078efcff */
[----:B------:R-:W1:Y:S01]  /*3d70*/  @!P4 LDC.64 R116, c[0x0][0x390] ;  /* 0x0000e400ff74cb82 */ /* 0x000e620000000a00 */
[----:B0-----:R-:W-:-:S04]  /*3d80*/  @!P4 IMAD R27, R27, R2, RZ ;  /* 0x000000021b1bc224 */ /* 0x001fc800078e02ff */
[C---:B------:R-:W-:Y:S02]  /*3d90*/  @!P4 IMAD R27, R0.reuse, R3, R27 ;  /* 0x00000003001bc224 */ /* 0x040fe400078e021b */
[----:B------:R-:W-:-:S05]  /*3da0*/  @!P4 IMAD.WIDE.U32 R2, R0, R2, R118 ;  /* 0x000000020002c225 */ /* 0x000fca00078e0076 */
[----:B------:R-:W-:Y:S02]  /*3db0*/  @!P4 IADD3 R0, PT, PT, R3, R27, RZ ;  /* 0x0000001b0300c210 */ /* 0x000fe40007ffe0ff */
[----:B-1----:R-:W-:-:S04]  /*3dc0*/  @!P4 LEA R116, P5, R2, R116, 0x2 ;  /* 0x000000740274c211 */ /* 0x002fc800078a10ff */
[----:B------:R-:W-:Y:S01]  /*3dd0*/  @!P4 LEA.HI.X R117, R2, R117, R0, 0x2, P5 ;  /* 0x000000750275c211 */ /* 0x000fe200028f1400 */
[----:B------:R-:W-:-:S05]  /*3de0*/  VIADD R0, R25, 0x1c8 ;  /* 0x000001c819007836 */ /* 0x000fca0000000000 */
[----:B------:R-:W-:Y:S02]  /*3df0*/  SHF.R.S32.HI R27, RZ, 0x1f, R0 ;  /* 0x0000001fff1b7819 */ /* 0x000fe40000011400 */
[----:B------:R-:W-:-:S04]  /*3e00*/  ISETP.GE.U32.AND P5, PT, R0, UR18, PT ;  /* 0x0000001200007c0c */ /* 0x000fc8000bfa6070 */
[----:B------:R-:W-:-:S13]  /*3e10*/  ISETP.GE.AND.EX P5, PT, R27, UR19, PT, P5 ;  /* 0x000000131b007c0c */ /* 0x000fda000bfa6350 */
[----:B------:R-:W0:Y:S01]  /*3e20*/  @!P5 LDC.64 R2, c[0x0][0x3e0] ;  /* 0x0000f800ff02db82 */ /* 0x000e220000000a00 */
[----:B------:R-:W-:Y:S02]  /*3e30*/  @!P5 MOV R120, R28 ;  /* 0x0000001c0078d202 */ /* 0x000fe40000000f00 */
[----:B------:R-:W-:-:S05]  /*3e40*/  @!P5 MOV R121, R31 ;  /* 0x0000001f0079d202 */ /* 0x000fca0000000f00 */
[----:B------:R-:W1:Y:S01]  /*3e50*/  @!P5 LDC.64 R118, c[0x0][0x390] ;  /* 0x0000e400ff76db82 */ /* 0x000e620000000a00 */
[----:B0-----:R-:W-:-:S04]  /*3e60*/  @!P5 IMAD R27, R27, R2, RZ ;  /* 0x000000021b1bd224 */ /* 0x001fc800078e02ff */
[C---:B------:R-:W-:Y:S02]  /*3e70*/  @!P5 IMAD R27, R0.reuse, R3, R27 ;  /* 0x00000003001bd224 */ /* 0x040fe400078e021b */
        /* <DEDUP_REMOVED lines=9> */
[----:B------:R-:W-:Y:S01]  /*3f10*/  @!P6 MOV R124, R28 ;  /* 0x0000001c007ce202 */ /* 0x000fe20000000f00 */
[----:B------:R-:W-:-:S06]  /*3f20*/  @!P6 IMAD.MOV.U32 R125, RZ, RZ, R31 ;  /* 0x000000ffff7de224 */ /* 0x000fcc00078e001f */
[----:B------:R-:W1:Y:S01]  /*3f30*/  @!P6 LDC.64 R120, c[0x0][0x390] ;  /* 0x0000e400ff78eb82 */ /* 0x000e620000000a00 */
[----:B0-----:R-:W-:-:S04]  /*3f40*/  @!P6 IMAD R27, R27, R2, RZ ;  /* 0x000000021b1be224 */ /* 0x001fc800078e02ff */
[C---:B------:R-:W-:Y:S02]  /*3f50*/  @!P6 IMAD R27, R0.reuse, R3, R27 ;  /* 0x00000003001be224 */ /* 0x040fe400078e021b */
[----:B------:R-:W-:-:S05]  /*3f60*/  @!P6 IMAD.WIDE.U32 R2, R0, R2, R124 ;  /* 0x000000020002e225 */ /* 0x000fca00078e007c */
[----:B------:R-:W-:Y:S02]  /*3f70*/  @!P6 IADD3 R0, PT, PT, R3, R27, RZ ;  /* 0x0000001b0300e210 */ /* 0x000fe40007ffe0ff */
[----:B-1----:R-:W-:-:S04]  /*3f80*/  @!P6 LEA R120, P4, R2, R120, 0x2 ;  /* 0x000000780278e211 */ /* 0x002fc800078810ff */
[----:B------:R-:W-:Y:S02]  /*3f90*/  @!P6 LEA.HI.X R121, R2, R121, R0, 0x2, P4 ;  /* 0x000000790279e211 */ /* 0x000fe400020f1400 */
[----:B------:R-:W-:Y:S02]  /*3fa0*/  CS2R R2, SRZ ;  /* 0x0000000000027805 */ /* 0x000fe4000001ff00 */
[----:B------:R-:W-:-:S04]  /*3fb0*/  LOP3.LUT P4, RZ, R24, 0x8000, RZ, 0xc0, !PT ;  /* 0x0000800018ff7812 */ /* 0x000fc8000788c0ff */
[----:B------:R0:W2:Y:S02]  /*3fc0*/  @!P0 LDG.E.64 R2, desc[UR14][R4.64] ;  /* 0x0000000e04028981 */ /* 0x0000a4000c1e1b00 */
        /* <DEDUP_REMOVED lines=9> */
[----:B--2---:R-:W-:Y:S02]  /*4060*/  @!P0 MOV R36, R2 ;  /* 0x0000000200248202 */ /* 0x004fe40000000f00 */
[----:B------:R-:W-:Y:S02]  /*4070*/  @!P0 MOV R123, R3 ;  /* 0x00000003007b8202 */ /* 0x000fe40000000f00 */
[C---:B------:R-:W-:Y:S01]  /*4080*/  LOP3.LUT P0, RZ, R24.reuse, 0x4000, RZ, 0xc0, !PT ;  /* 0x0000400018ff7812 */ /* 0x040fe2000780c0ff */
[----:B------:R-:W-:Y:S02]  /*4090*/  IMAD.MOV.U32 R27, RZ, RZ, RZ ;  /* 0x000000ffff1b7224 */ /* 0x000fe400078e00ff */
[----:B------:R-:W-:Y:S01]  /*40a0*/  HFMA2 R0, -RZ, RZ, 0, 0 ;  /* 0x00000000ff007431 */ /* 0x000fe200000001ff */
[----:B------:R-:W-:Y:S01]  /*40b0*/  CS2R R124, SRZ ;  /* 0x00000000007c7805 */ /* 0x000fe2000001ff00 */
[----:B------:R-:W-:Y:S04]  /*40c0*/  STL [R1+0x238], R36 ;  /* 0x0002382401007387 */ /* 0x000fe80000100800 */
[----:B------:R-:W-:Y:S04]  /*40d0*/  STL [R1+0x230], R123 ;  /* 0x0002307b01007387 */ /* 0x000fe80000100800 */
[----:B------:R0:W2:Y:S01]  /*40e0*/  @!P0 LDG.E.64 R12, desc[UR14][R14.64] ;  /* 0x0000000e0e0c8981 */ /* 0x0000a2000c1e1b00 */
[----:B---3--:R-:W-:Y:S01]  /*40f0*/  @!P3 MOV R27, R4 ;  /* 0x00000004001bb202 */ /* 0x008fe20000000f00 */
[----:B------:R-:W-:Y:S01]  /*4100*/  @!P3 IMAD.MOV.U32 R0, RZ, RZ, R5 ;  /* 0x000000ffff00b224 */ /* 0x000fe200078e0005 */
[----:B------:R-:W-:-:S03]  /*4110*/  LOP3.LUT P3, RZ, R24, 0x2000, RZ, 0xc0, !PT ;  /* 0x0000200018ff7812 */ /* 0x000fc6000786c0ff */
[----:B------:R1:W-:Y:S04]  /*4120*/  STL [R1+0x240], R27 ;  /* 0x0002401b01007387 */ /* 0x0003e80000100800 */
[----:B------:R3:W-:Y:S01]  /*4130*/  STL [R1+0x22c], R0 ;  /* 0x00022c0001007387 */ /* 0x0007e20000100800 */
[----:B0-----:R-:W-:Y:S01]  /*4140*/  CS2R R14, SRZ ;  /* 0x00000000000e7805 */ /* 0x001fe2000001ff00 */
[----:B-1----:R-:W-:Y:S02]  /*4150*/  HFMA2 R27, -RZ, RZ, 0, 0 ;  /* 0x00000000ff1b7431 */ /* 0x002fe400000001ff */
[----:B----4-:R-:W-:-:S03]  /*4160*/  @!P2 IMAD.MOV.U32 R27, RZ, RZ, R6 ;  /* 0x000000ffff1ba224 */ /* 0x010fc600078e0006 */
[----:B------:R0:W4:Y:S01]  /*4170*/  @!P3 LDG.E.64 R14, desc[UR14][R16.64] ;  /* 0x0000000e100eb981 */ /* 0x000122000c1e1b00 */
[----:B---3--:R-:W-:Y:S02]  /*4180*/  MOV R0, RZ ;  /* 0x000000ff00007202 */ /* 0x008fe40000000f00 */
[----:B------:R-:W-:Y:S02]  /*4190*/  @!P2 MOV R0, R7 ;  /* 0x000000070000a202 */ /* 0x000fe40000000f00 */
[----:B------:R-:W-:-:S03]  /*41a0*/  LOP3.LUT P2, RZ, R24, 0x1000, RZ, 0xc0, !PT ;  /* 0x0000100018ff7812 */ /* 0x000fc6000784c0ff */
[----:B------:R1:W-:Y:S01]  /*41b0*/  STL [R1+0x228], R0 ;  /* 0x0002280001007387 */ /* 0x0003e20000100800 */
[----:B0-----:R-:W-:Y:S02]  /*41c0*/  CS2R R16, SRZ ;  /* 0x0000000000107805 */ /* 0x001fe4000001ff00 */
[----:B------:R-:W-:Y:S01]  /*41d0*/  @!P1 MOV R125, R9 ;  /* 0x00000009007d9202 */ /* 0x000fe20000000f00 */
[----:B-1----:R-:W-:Y:S02]  /*41e0*/  HFMA2 R0, -RZ, RZ, 0, 0 ;  /* 0x00000000ff007431 */ /* 0x002fe400000001ff */
[----:B------:R-:W-:Y:S01]  /*41f0*/  @!P1 IMAD.MOV.U32 R0, RZ, RZ, R8 ;  /* 0x000000ffff009224 */ /* 0x000fe200078e0008 */
[----:B------:R-:W-:-:S03]  /*4200*/  LOP3.LUT P1, RZ, R24, 0x800, RZ, 0xc0, !PT ;  /* 0x0000080018ff7812 */ /* 0x000fc6000782c0ff */
[----:B------:R0:W3:Y:S04]  /*4210*/  @!P2 LDG.E.64 R16, desc[UR14][R18.64] ;  /* 0x0000000e1210a981 */ /* 0x0000e8000c1e1b00 */
[----:B------:R1:W-:Y:S01]  /*4220*/  STL [R1+0x234], R0 ;  /* 0x0002340001007387 */ /* 0x0003e20000100800 */
[----:B------:R-:W-:Y:S02]  /*4230*/  @!P4 MOV R124, R11 ;  /* 0x0000000b007cc202 */ /* 0x000fe40000000f00 */
[----:B0-----:R-:W-:Y:S01]  /*4240*/  CS2R R18, SRZ ;  /* 0x0000000000127805 */ /* 0x001fe2000001ff00 */
[----:B-1----:R-:W-:Y:S02]  /*4250*/  HFMA2 R0, -RZ, RZ, 0, 0 ;  /* 0x00000000ff007431 */ /* 0x002fe400000001ff */
[----:B------:R-:W-:Y:S01]  /*4260*/  @!P4 IMAD.MOV.U32 R0, RZ, RZ, R10 ;  /* 0x000000ffff00c224 */ /* 0x000fe200078e000a */
[----:B------:R-:W-:Y:S01]  /*4270*/  LOP3.LUT P4, RZ, R24, 0x400, RZ, 0xc0, !PT ;  /* 0x0000040018ff7812 */ /* 0x000fe2000788c0ff */
[----:B------:R0:W-:Y:S04]  /*4280*/  STL [R1+0x23c], R27 ;  /* 0x00023c1b01007387 */ /* 0x0001e80000100800 */
[----:B------:R1:W-:Y:S04]  /*4290*/  STL [R1+0x244], R0 ;  /* 0x0002440001007387 */ /* 0x0003e80000100800 */
[----:B------:R1:W3:Y:S01]  /*42a0*/  @!P1 LDG.E.64 R18, desc[UR14][R20.64] ;  /* 0x0000000e14129981 */ /* 0x0002e2000c1e1b00 */
[----:B0-----:R-:W-:-:S02]  /*42b0*/  IMAD.MOV.U32 R27, RZ, RZ, RZ ;  /* 0x000000ffff1b7224 */ /* 0x001fc400078e00ff */
[----:B-1----:R-:W-:Y:S01]  /*42c0*/  HFMA2 R0, -RZ, RZ, 0, 0 ;  /* 0x00000000ff007431 */ /* 0x002fe200000001ff */
[----:B------:R-:W-:-:S06]  /*42d0*/  CS2R R20, SRZ ;  /* 0x0000000000147805 */ /* 0x000fcc000001ff00 */
[----:B------:R0:W3:Y:S02]  /*42e0*/  @!P4 LDG.E.64 R20, desc[UR14][R22.64] ;  /* 0x0000000e1614c981 */ /* 0x0000e4000c1e1b00 */
[----:B0-----:R-:W-:Y:S02]  /*42f0*/  CS2R R22, SRZ ;  /* 0x0000000000167805 */ /* 0x001fe4000001ff00 */
[----:B--2---:R-:W-:Y:S02]  /*4300*/  @!P0 MOV R0, R12 ;  /* 0x0000000c00008202 */ /* 0x004fe40000000f00 */
[----:B------:R-:W-:Y:S02]  /*4310*/  @!P0 MOV R27, R13 ;  /* 0x0000000d001b8202 */ /* 0x000fe40000000f00 */
[----:B------:R-:W-:-:S13]  /*4320*/  LOP3.LUT P0, RZ, R24, 0x200, RZ, 0xc0, !PT ;  /* 0x0000020018ff7812 */ /* 0x000fda000780c0ff */
[----:B------:R0:W2:Y:S01]  /*4330*/  @!P0 LDG.E.64 R22, desc[UR14][R32.64] ;  /* 0x0000000e20168981 */ /* 0x0000a2000c1e1b00 */
[----:B------:R-:W-:Y:S02]  /*4340*/  CS2R R36, SRZ ;  /* 0x0000000000247805 */ /* 0x000fe4000001ff00 */
[----:B----4-:R-:W-:-:S05]  /*4350*/  @!P3 MOV R36, R14 ;  /* 0x0000000e0024b202 */ /* 0x010fca0000000f00 */
[----:B------:R1:W-:Y:S02]  /*4360*/  STL [R1+0x254], R36 ;  /* 0x0002542401007387 */ /* 0x0003e40000100800 */
[----:B-1----:R-:W-:Y:S01]  /*4370*/  IMAD.MOV.U32 R36, RZ, RZ, RZ ;  /* 0x000000ffff247224 */ /* 0x002fe200078e00ff */
[----:B---3--:R-:W-:Y:S02]  /*4380*/  @!P2 MOV R37, R16 ;  /* 0x000000100025a202 */ /* 0x008fe40000000f00 */
[----:B------:R-:W-:-:S03]  /*4390*/  @!P2 MOV R36, R17 ;  /* 0x000000110024a202 */ /* 0x000fc60000000f00 */
[----:B------:R1:W-:Y:S04]  /*43a0*/  STL [R1+0x25c], R37 ;  /* 0x00025c2501007387 */ /* 0x0003e80000100800 */
[----:B------:R3:W-:Y:S01]  /*43b0*/  STL [R1+0x248], R36 ;  /* 0x0002482401007387 */ /* 0x0007e20000100800 */
[----:B-1----:R-:W-:Y:S02]  /*43c0*/  IMAD.MOV.U32 R37, RZ, RZ, RZ ;  /* 0x000000ffff257224 */ /* 0x002fe400078e00ff */
[----:B---3--:R-:W-:Y:S01]  /*43d0*/  HFMA2 R36, -RZ, RZ, 0, 0 ;  /* 0x00000000ff247431 */ /* 0x008fe200000001ff */
[----:B------:R-:W-:Y:S01]  /*43e0*/  @!P1 MOV R37, R18 ;  /* 0x0000001200259202 */ /* 0x000fe20000000f00 */
[----:B------:R-:W-:Y:S02]  /*43f0*/  @!P1 IMAD.MOV.U32 R36, RZ, RZ, R19 ;  /* 0x000000ffff249224 */ /* 0x000fe400078e0013 */
[----:B------:R-:W-:-:S02]  /*4400*/  HFMA2 R123, -RZ, RZ, 0, 0 ;  /* 0x00000000ff7b7431 */ /* 0x000fc400000001ff */
[----:B------:R1:W-:Y:S04]  /*4410*/  STL [R1+0x264], R37 ;  /* 0x0002642501007387 */ /* 0x0003e80000100800 */
[----:B------:R3:W-:Y:S01]  /*4420*/  STL [R1+0x250], R36 ;  /* 0x0002502401007387 */ /* 0x0007e20000100800 */
[----:B-1----:R-:W-:Y:S02]  /*4430*/  HFMA2 R37, -RZ, RZ, 0, 0 ;  /* 0x00000000ff257431 */ /* 0x002fe400000001ff */
[----:B------:R-:W-:Y:S01]  /*4440*/  @!P4 IMAD.MOV.U32 R37, RZ, RZ, R20 ;  /* 0x000000ffff25c224 */ /* 0x000fe200078e0014 */
[----:B---3--:R-:W-:Y:S02]  /*4450*/  MOV R36, RZ ;  /* 0x000000ff00247202 */ /* 0x008fe40000000f00 */
[----:B------:R-:W-:-:S02]  /*4460*/  @!P4 MOV R36, R21 ;  /* 0x000000150024c202 */ /* 0x000fc40000000f00 */
[----:B------:R-:W-:Y:S04]  /*4470*/  STL [R1+0x268], R37 ;  /* 0x0002682501007387 */ /* 0x000fe80000100800 */
[----:B------:R1:W-:Y:S01]  /*4480*/  STL [R1+0x258], R36 ;  /* 0x0002582401007387 */ /* 0x0003e20000100800 */
[----:B0-----:R-:W-:Y:S01]  /*4490*/  MOV R32, R34 ;  /* 0x0000002200207202 */ /* 0x001fe20000000f00 */
[----:B------:R-:W-:Y:S02]  /*44a0*/  IMAD.MOV.U32 R33, RZ, RZ, R35 ;  /* 0x000000ffff217224 */ /* 0x000fe400078e0023 */
[----:B------:R-:W3:Y:S04]  /*44b0*/  LDL.LU.64 R34, [R1+0x350] ;  /* 0x0003500001227983 */ /* 0x000ee80000300a00 */
[----:B-1----:R-:W4:Y:S01]  /*44c0*/  LDL.LU.64 R36, [R1+0x210] ;  /* 0x0002100001247983 */ /* 0x002f220000300a00 */
[----:B--2---:R-:W-:-:S05]  /*44d0*/  @!P0 IMAD.MOV.U32 R123, RZ, RZ, R22 ;  /* 0x000000ffff7b8224 */ /* 0x004fca00078e0016 */
[----:B------:R0:W-:Y:S04]  /*44e0*/  STL [R1+0x26c], R123 ;  /* 0x00026c7b01007387 */ /* 0x0001e80000100800 */
[----:B0-----:R-:W2:Y:S01]  /*44f0*/  LDL.LU R123, [R1+0x348] ;  /* 0x00034800017b7983 */ /* 0x001ea20000300800 */
[----:B------:R-:W-:-:S03]  /*4500*/  LOP3.LUT P1, RZ, R24, 0x40, RZ, 0xc0, !PT ;  /* 0x0000004018ff7812 */ /* 0x000fc6000782c0ff */
[----:B------:R0:W-:Y:S01]  /*4510*/  STL [R1+0x24c], R0 ;  /* 0x00024c0001007387 */ /* 0x0001e20000100800 */
[C---:B------:R-:W-:Y:S01]  /*4520*/  LOP3.LUT P2, RZ, R24.reuse, 0x80, RZ, 0xc0, !PT ;  /* 0x0000008018ff7812 */ /* 0x040fe2000784c0ff */
[----:B0-----:R-:W-:Y:S01]  /*4530*/  IMAD.MOV.U32 R0, RZ, RZ, RZ ;  /* 0x000000ffff007224 */ /* 0x001fe200078e00ff */
[----:B------:R-:W-:Y:S02]  /*4540*/  @!P3 MOV R0, R15 ;  /* 0x0000000f0000b202 */ /* 0x000fe40000000f00 */
[----:B------:R-:W-:Y:S01]  /*4550*/  LOP3.LUT P3, RZ, R24, 0x100, RZ, 0xc0, !PT ;  /* 0x0000010018ff7812 */ /* 0x000fe2000786c0ff */
[----:B------:R0:W-:Y:S04]  /*4560*/  STL.64 [R1+0x20], R6 ;  /* 0x0000200601007387 */ /* 0x0001e80000100a00 */
[----:B------:R1:W-:Y:S01]  /*4570*/  STL.64 [R1+0x10], R2 ;  /* 0x0000100201007387 */ /* 0x0003e20000100a00 */
[----:B0-----:R-:W-:-:S02]  /*4580*/  CS2R R6, SRZ ;  /* 0x0000000000067805 */ /* 0x001fc4000001ff00 */
[----:B-1----:R-:W-:Y:S01]  /*4590*/  CS2R R2, SRZ ;  /* 0x0000000000027805 */ /* 0x002fe2000001ff00 */
[----:B------:R0:W-:Y:S02]  /*45a0*/  STL.64 [R1+0x18], R4 ;  /* 0x0000180401007387 */ /* 0x0001e40000100a00 */
[----:B0-----:R-:W-:-:S06]  /*45b0*/  CS2R R4, SRZ ;  /* 0x0000000000047805 */ /* 0x001fcc000001ff00 */
[----:B---3--:R-:W3:Y:S04]  /*45c0*/  @!P2 LDG.E.64 R4, desc[UR14][R34.64] ;  /* 0x0000000e2204a981 */ /* 0x008ee8000c1e1b00 */
[----:B----4-:R0:W4:Y:S04]  /*45d0*/  @!P1 LDG.E.64 R6, desc[UR14][R36.64] ;  /* 0x0000000e24069981 */ /* 0x010128000c1e1b00 */
[----:B------:R-:W3:Y:S04]  /*45e0*/  LDL.LU.64 R34, [R1+0x218] ;  /* 0x0002180001227983 */ /* 0x000ee80000300a00 */
[----:B--2---:R-:W2:Y:S01]  /*45f0*/  @!P3 LDG.E.64 R2, desc[UR14][R122.64] ;  /* 0x0000000e7a02b981 */ /* 0x004ea2000c1e1b00 */
[----:B------:R-:W-:-:S02]  /*4600*/  MOV R39, RZ ;  /* 0x000000ff00277202 */ /* 0x000fc40000000f00 */
[----:B------:R-:W-:Y:S02]  /*4610*/  @!P0 MOV R39, R23 ;  /* 0x0000001700278202 */ /* 0x000fe40000000f00 */
[----:B------:R-:W-:Y:S02]  /*4620*/  LOP3.LUT P0, RZ, R24, 0x20, RZ, 0xc0, !PT ;  /* 0x0000002018ff7812 */ /* 0x000fe4000780c0ff */
[----:B0-----:R-:W-:Y:S01]  /*4630*/  CS2R R36, SRZ ;  /* 0x0000000000247805 */ /* 0x001fe2000001ff00 */
[----:B------:R0:W-:Y:S04]  /*4640*/  STL [R1+0x260], R39 ;  /* 0x0002602701007387 */ /* 0x0001e80000100800 */
[----:B------:R1:W-:Y:S01]  /*4650*/  STL.64 [R1+0x28], R8 ;  /* 0x0000280801007387 */ /* 0x0003e20000100a00 */
[----:B0-----:R-:W-:Y:S01]  /*4660*/  HFMA2 R39, -RZ, RZ, 0, 0 ;  /* 0x00000000ff277431 */ /* 0x001fe200000001ff */
[----:B-1----:R-:W-:-:S02]  /*4670*/  CS2R R8, SRZ ;  /* 0x0000000000087805 */ /* 0x002fc4000001ff00 */
[----:B----4-:R-:W-:Y:S02]  /*4680*/  @!P1 MOV R36, R6 ;  /* 0x0000000600249202 */ /* 0x010fe40000000f00 */
[----:B------:R-:W-:Y:S02]  /*4690*/  @!P1 MOV R37, R7 ;  /* 0x0000000700259202 */ /* 0x000fe40000000f00 */
[----:B---3--:R0:W3:Y:S04]  /*46a0*/  @!P0 LDG.E.64 R8, desc[UR14][R34.64] ;  /* 0x0000000e22088981 */ /* 0x0080e8000c1e1b00 */
[----:B------:R1:W-:Y:S04]  /*46b0*/  STL [R1+0x278], R36 ;  /* 0x0002782401007387 */ /* 0x0003e80000100800 */
[----:B------:R4:W-:Y:S04]  /*46c0*/  STL [R1+0x214], R37 ;  /* 0x0002142501007387 */ /* 0x0009e80000100800 */
[----:B-1----:R-:W3:Y:S04]  /*46d0*/  LDL.LU R36, [R1+0x340] ;  /* 0x0003400001247983 */ /* 0x002ee80000300800 */
[----:B----4-:R-:W4:Y:S01]  /*46e0*/  LDL.LU R37, [R1+0x33c] ;  /* 0x00033c0001257983 */ /* 0x010f220000300800 */
[----:B--2---:R-:W-:-:S05]  /*46f0*/  @!P3 MOV R39, R2 ;  /* 0x000000020027b202 */ /* 0x004fca0000000f00 */
[----:B------:R1:W-:Y:S02]  /*4700*/  STL [R1+0x270], R39 ;  /* 0x0002702701007387 */ /* 0x0003e40000100800 */
[----:B-1----:R-:W-:Y:S01]  /*4710*/  IMAD.MOV.U32 R39, RZ, RZ, RZ ;  /* 0x000000ffff277224 */ /* 0x002fe200078e00ff */
[----:B------:R-:W-:-:S05]  /*4720*/  @!P2 MOV R39, R4 ;  /* 0x000000040027a202 */ /* 0x000fca0000000f00 */
[----:B------:R1:W-:Y:S04]  /*4730*/  STL [R1+0x274], R39 ;  /* 0x0002742701007387 */ /* 0x0003e80000100800 */
[----:B-1----:R-:W2:Y:S01]  /*4740*/  LDL.LU R39, [R1+0x344] ;  /* 0x0003440001277983 */ /* 0x002ea20000300800 */
[----:B------:R-:W-:Y:S01]  /*4750*/  IMAD.MOV.U32 R122, RZ, RZ, RZ ;  /* 0x000000ffff7a7224 */ /* 0x000fe200078e00ff */
[----:B------:R-:W-:Y:S02]  /*4760*/  @!P3 MOV R122, R3 ;  /* 0x00000003007ab202 */ /* 0x000fe40000000f00 */
[C---:B------:R-:W-:Y:S01]  /*4770*/  LOP3.LUT P3, RZ, R24.reuse, 0x10, RZ, 0xc0, !PT ;  /* 0x0000001018ff7812 */ /* 0x040fe2000786c0ff */
[----:B------:R-:W-:Y:S01]  /*4780*/  HFMA2 R123, -RZ, RZ, 0, 0 ;  /* 0x00000000ff7b7431 */ /* 0x000fe200000001ff */
[----:B------:R1:W-:Y:S01]  /*4790*/  STL.64 [R1+0x30], R10 ;  /* 0x0000300a01007387 */ /* 0x0003e20000100a00 */
[----:B------:R-:W-:Y:S01]  /*47a0*/  @!P2 IMAD.MOV.U32 R123, RZ, RZ, R5 ;  /* 0x000000ffff7ba224 */ /* 0x000fe200078e0005 */
[----:B------:R-:W-:-:S02]  /*47b0*/  LOP3.LUT P2, RZ, R24, 0x8, RZ, 0xc0, !PT ;  /* 0x0000000818ff7812 */ /* 0x000fc4000784c0ff */
[----:B------:R0:W-:Y:S01]  /*47c0*/  STL.64 [R1+0x38], R12 ;  /* 0x0000380c01007387 */ /* 0x0001e20000100a00 */
[----:B-1----:R-:W-:Y:S02]  /*47d0*/  CS2R R10, SRZ ;  /* 0x00000000000a7805 */ /* 0x002fe4000001ff00 */
[----:B------:R-:W-:Y:S02]  /*47e0*/  LOP3.LUT P1, RZ, R24, 0x4, RZ, 0xc0, !PT ;  /* 0x0000000418ff7812 */ /* 0x000fe4000782c0ff */
[----:B0-----:R-:W-:Y:S02]  /*47f0*/  CS2R R12, SRZ ;  /* 0x00000000000c7805 */ /* 0x001fe4000001ff00 */
[----:B------:R0:W2:Y:S01]  /*4800*/  @!P3 LDG.E.64 R10, desc[UR14][R32.64] ;  /* 0x0000000e200ab981 */ /* 0x0000a2000c1e1b00 */
[----:B------:R-:W-:-:S03]  /*4810*/  CS2R R34, SRZ ;  /* 0x0000000000227805 */ /* 0x000fc6000001ff00 */
[----:B------:R1:W-:Y:S04]  /*4820*/  STL.64 [R1+0x40], R14 ;  /* 0x0000400e01007387 */ /* 0x0003e80000100a00 */
[----:B------:R0:W-:Y:S01]  /*4830*/  STL.64 [R1+0x48], R16 ;  /* 0x0000481001007387 */ /* 0x0001e20000100a00 */
[----:B-1----:R-:W-:Y:S01]  /*4840*/  CS2R R14, SRZ ;  /* 0x00000000000e7805 */ /* 0x002fe2000001ff00 */
[----:B---3--:R-:W-:Y:S01]  /*4850*/  @!P0 IMAD.MOV.U32 R35, RZ, RZ, R8 ;  /* 0x000000ffff238224 */ /* 0x008fe200078e0008 */
[----:B------:R-:W-:Y:S02]  /*4860*/  @!P0 MOV R34, R9 ;  /* 0x0000000900228202 */ /* 0x000fe40000000f00 */
[----:B------:R-:W-:Y:S02]  /*4870*/  LOP3.LUT P0, RZ, R24, 0x2, RZ, 0xc0, !PT ;  /* 0x0000000218ff7812 */ /* 0x000fe4000780c0ff */
[----:B0-----:R-:W-:-:S11]  /*4880*/  CS2R R16, SRZ ;  /* 0x0000000000107805 */ /* 0x001fd6000001ff00 */
[----:B------:R-:W3:Y:S04]  /*4890*/  @!P0 LDG.E.64 R16, desc[UR14][R40.64] ;  /* 0x0000000e28108981 */ /* 0x000ee8000c1e1b00 */
[----:B----4-:R-:W4:Y:S04]  /*48a0*/  @!P2 LDG.E.64 R12, desc[UR14][R36.64] ;  /* 0x0000000e240ca981 */ /* 0x010f28000c1e1b00 */
[----:B--2---:R-:W2:Y:S01]  /*48b0*/  @!P1 LDG.E.64 R14, desc[UR14][R38.64] ;  /* 0x0000000e260e9981 */ /* 0x004ea2000c1e1b00 */
[----:B------:R-:W-:-:S03]  /*48c0*/  CS2R R32, SRZ ;  /* 0x0000000000207805 */ /* 0x000fc6000001ff00 */
[----:B------:R0:W-:Y:S01]  /*48d0*/  STL.64 [R1+0x50], R18 ;  /* 0x0000501201007387 */ /* 0x0001e20000100a00 */
[----:B------:R-:W-:Y:S01]  /*48e0*/  @!P3 MOV R33, R10 ;  /* 0x0000000a0021b202 */ /* 0x000fe20000000f00 */
[----:B------:R-:W-:Y:S01]  /*48f0*/  @!P3 IMAD.MOV.U32 R32, RZ, RZ, R11 ;  /* 0x000000ffff20b224 */ /* 0x000fe200078e000b */
[----:B------:R-:W-:-:S03]  /*4900*/  LOP3.LUT P3, RZ, R24, 0x1, RZ, 0xc0, !PT ;  /* 0x0000000118ff7812 */ /* 0x000fc6000786c0ff */
[----:B------:R-:W-:Y:S04]  /*4910*/  STL [R1+0x284], R33 ;  /* 0x0002842101007387 */ /* 0x000fe80000100800 */
[----:B------:R1:W-:Y:S01]  /*4920*/  STL [R1+0x210], R32 ;  /* 0x0002102001007387 */ /* 0x0003e20000100800 */
[----:B0-----:R-:W-:-:S03]  /*4930*/  CS2R R18, SRZ ;  /* 0x0000000000127805 */ /* 0x001fc6000001ff00 */
[----:B------:R0:W-:Y:S04]  /*4940*/  STL.64 [R1+0x58], R20 ;  /* 0x0000581401007387 */ /* 0x0001e80000100a00 */
[----:B------:R-:W3:Y:S01]  /*4950*/  @!P3 LDG.E.64 R18, desc[UR14][R42.64] ;  /* 0x0000000e2a12b981 */ /* 0x000ee2000c1e1b00 */
[----:B-1----:R-:W-:Y:S02]  /*4960*/  CS2R R32, SRZ ;  /* 0x0000000000207805 */ /* 0x002fe4000001ff00 */
[----:B0-----:R-:W-:Y:S02]  /*4970*/  CS2R R20, SRZ ;  /* 0x0000000000147805 */ /* 0x001fe4000001ff00 */
[----:B----4-:R-:W-:Y:S02]  /*4980*/  @!P2 MOV R33, R12 ;  /* 0x0000000c0021a202 */ /* 0x010fe40000000f00 */
[----:B------:R-:W-:-:S02]  /*4990*/  @!P2 MOV R32, R13 ;  /* 0x0000000d0020a202 */ /* 0x000fc40000000f00 */
[----:B------:R-:W-:Y:S01]  /*49a0*/  LOP3.LUT P2, RZ, R26, 0x80000000, RZ, 0xc0, !PT ;  /* 0x800000001aff7812 */ /* 0x000fe2000784c0ff */
[----:B------:R-:W-:Y:S04]  /*49b0*/  STL [R1+0x28c], R33 ;  /* 0x00028c2101007387 */ /* 0x000fe80000100800 */
[----:B------:R0:W-:Y:S04]  /*49c0*/  STL [R1+0x220], R32 ;  /* 0x0002202001007387 */ /* 0x0001e80000100800 */
[----:B------:R1:W-:Y:S04]  /*49d0*/  STL.64 [R1+0x60], R22 ;  /* 0x0000601601007387 */ /* 0x0003e80000100a00 */
[----:B------:R-:W4:Y:S01]  /*49e0*/  @!P2 LDG.E.64 R20, desc[UR14][R44.64] ;  /* 0x0000000e2c14a981 */ /* 0x000f22000c1e1b00 */
[----:B0-----:R-:W-:-:S02]  /*49f0*/  CS2R R32, SRZ ;  /* 0x0000000000207805 */ /* 0x001fc4000001ff00 */
[----:B-1----:R-:W-:Y:S01]  /*4a00*/  CS2R R22, SRZ ;  /* 0x0000000000167805 */ /* 0x002fe2000001ff00 */
[----:B------:R0:W-:Y:S02]  /*4a10*/  STL.64 [R1+0x68], R2 ;  /* 0x0000680201007387 */ /* 0x0001e40000100a00 */
[----:B0-----:R-:W-:Y:S01]  /*4a20*/  CS2R R2, SRZ ;  /* 0x0000000000027805 */ /* 0x001fe2000001ff00 */
[----:B--2---:R-:W-:Y:S01]  /*4a30*/  @!P1 IMAD.MOV.U32 R33, RZ, RZ, R14 ;  /* 0x000000ffff219224 */ /* 0x004fe200078e000e */
[----:B------:R-:W-:Y:S02]  /*4a40*/  @!P1 MOV R32, R15 ;  /* 0x0000000f00209202 */ /* 0x000fe40000000f00 */
[----:B------:R-:W-:Y:S02]  /*4a50*/  LOP3.LUT P1, RZ, R26, 0x40000000, RZ, 0xc0, !PT ;  /* 0x400000001aff7812 */ /* 0x000fe4000782c0ff */
[----:B------:R-:W-:Y:S04]  /*4a60*/  STL [R1+0x294], R33 ;  /* 0x0002942101007387 */ /* 0x000fe80000100800 */
[----:B------:R0:W-:Y:S07]  /*4a70*/  STL [R1+0x224], R32 ;  /* 0x0002242001007387 */ /* 0x0001ee0000100800 */
[----:B------:R-:W2:Y:S01]  /*4a80*/  @!P1 LDG.E.64 R22, desc[UR14][R46.64] ;  /* 0x0000000e2e169981 */ /* 0x000ea2000c1e1b00 */
[----:B0-----:R-:W-:-:S02]  /*4a90*/  CS2R R32, SRZ ;  /* 0x0000000000207805 */ /* 0x001fc4000001ff00 */
[----:B---3--:R-:W-:Y:S01]  /*4aa0*/  @!P0 MOV R33, R16 ;  /* 0x0000001000218202 */ /* 0x008fe20000000f00 */
[----:B------:R-:W-:Y:S01]  /*4ab0*/  @!P0 IMAD.MOV.U32 R32, RZ, RZ, R17 ;  /* 0x000000ffff208224 */ /* 0x000fe200078e0011 */
[----:B------:R-:W-:-:S13]  /*4ac0*/  LOP3.LUT P0, RZ, R26, 0x20000000, RZ, 0xc0, !PT ;  /* 0x200000001aff7812 */ /* 0x000fda000780c0ff */
[----:B------:R-:W3:Y:S04]  /*4ad0*/  @!P0 LDG.E.64 R2, desc[UR14][R48.64] ;  /* 0x0000000e30028981 */ /* 0x000ee8000c1e1b00 */
[----:B------:R-:W-:Y:S04]  /*4ae0*/  STL [R1+0x2a0], R33 ;  /* 0x0002a02101007387 */ /* 0x000fe80000100800 */
[----:B------:R0:W-:Y:S02]  /*4af0*/  STL [R1+0x21c], R32 ;  /* 0x00021c2001007387 */ /* 0x0001e40000100800 */
[----:B0-----:R-:W-:-:S02]  /*4b00*/  CS2R R32, SRZ ;  /* 0x0000000000207805 */ /* 0x001fc4000001ff00 */
[----:B------:R-:W-:Y:S02]  /*4b10*/  @!P3 MOV R33, R18 ;  /* 0x000000120021b202 */ /* 0x000fe40000000f00 */
[----:B------:R-:W-:Y:S02]  /*4b20*/  @!P3 MOV R32, R19 ;  /* 0x000000130020b202 */ /* 0x000fe40000000f00 */
[----:B------:R-:W-:Y:S01]  /*4b30*/  LOP3.LUT P3, RZ, R26, 0x10000000, RZ, 0xc0, !PT ;  /* 0x100000001aff7812 */ /* 0x000fe2000786c0ff */
[----:B------:R0:W-:Y:S04]  /*4b40*/  STL [R1+0x218], R34 ;  /* 0x0002182201007387 */ /* 0x0001e80000100800 */
[----:B------:R1:W-:Y:S04]  /*4b50*/  STL [R1+0x29c], R33 ;  /* 0x00029c2101007387 */ /* 0x0003e80000100800 */
[----:B------:R4:W-:Y:S01]  /*4b60*/  STL.64 [R1+0x70], R4 ;  /* 0x0000700401007387 */ /* 0x0009e20000100a00 */
[----:B0-----:R-:W-:-:S02]  /*4b70*/  IMAD.MOV.U32 R34, RZ, RZ, RZ ;  /* 0x000000ffff227224 */ /* 0x001fc400078e00ff */
[----:B-1----:R-:W-:Y:S01]  /*4b80*/  HFMA2 R33, -RZ, RZ, 0, 0 ;  /* 0x00000000ff217431 */ /* 0x002fe200000001ff */
[----:B----4-:R-:W-:Y:S01]  /*4b90*/  @!P2 MOV R34, R20 ;  /* 0x000000140022a202 */ /* 0x010fe20000000f00 */
[----:B------:R-:W-:Y:S01]  /*4ba0*/  @!P2 IMAD.MOV.U32 R33, RZ, RZ, R21 ;  /* 0x000000ffff21a224 */ /* 0x000fe200078e0015 */
[----:B------:R-:W-:Y:S02]  /*4bb0*/  LOP3.LUT P2, RZ, R26, 0x8000000, RZ, 0xc0, !PT ;  /* 0x080000001aff7812 */ /* 0x000fe4000784c0ff */
[----:B------:R-:W-:Y:S01]  /*4bc0*/  CS2R R4, SRZ ;  /* 0x0000000000047805 */ /* 0x000fe2000001ff00 */
[----:B------:R0:W-:Y:S04]  /*4bd0*/  STL [R1+0x2a4], R34 ;  /* 0x0002a42201007387 */ /* 0x0001e80000100800 */
[----:B------:R1:W-:Y:S04]  /*4be0*/  STL [R1+0x288], R33 ;  /* 0x0002882101007387 */ /* 0x0003e80000100800 */
[----:B------:R-:W4:Y:S01]  /*4bf0*/  @!P3 LDG.E.64 R4, desc[UR14][R50.64] ;  /* 0x0000000e3204b981 */ /* 0x000f22000c1e1b00 */
[----:B0-----:R-:W-:-:S03]  /*4c00*/  HFMA2 R34, -RZ, RZ, 0, 0 ;  /* 0x00000000ff227431 */ /* 0x001fc600000001ff */
[----:B------:R0:W-:Y:S01]  /*4c10*/  STL.64 [R1+0x78], R6 ;  /* 0x0000780601007387 */ /* 0x0001e20000100a00 */
[----:B-1----:R-:W-:-:S03]  /*4c20*/  MOV R33, RZ ;  /* 0x000000ff00217202 */ /* 0x002fc60000000f00 */
[----:B------:R1:W-:Y:S01]  /*4c30*/  STL.64 [R1+0x80], R8 ;  /* 0x0000800801007387 */ /* 0x0003e20000100a00 */
[----:B0-----:R-:W-:Y:S02]  /*4c40*/  CS2R R6, SRZ ;  /* 0x0000000000067805 */ /* 0x001fe4000001ff00 */
[----:B-1----:R-:W-:-:S04]  /*4c50*/  CS2R R8, SRZ ;  /* 0x0000000000087805 */ /* 0x002fc8000001ff00 */
[----:B------:R-:W4:Y:S04]  /*4c60*/  @!P2 LDG.E.64 R6, desc[UR14][R52.64] ;  /* 0x0000000e3406a981 */ /* 0x000f28000c1e1b00 */
[----:B------:R0:W-:Y:S02]  /*4c70*/  STL.64 [R1+0x88], R10 ;  /* 0x0000880a01007387 */ /* 0x0001e40000100a00 */
[----:B0-----:R-:W-:Y:S01]  /*4c80*/  CS2R R10, SRZ ;  /* 0x00000000000a7805 */ /* 0x001fe2000001ff00 */
[----:B--2---:R-:W-:Y:S01]  /*4c90*/  @!P1 IMAD.MOV.U32 R34, RZ, RZ, R22 ;  /* 0x000000ffff229224 */ /* 0x004fe200078e0016 */
[----:B------:R-:W-:Y:S02]  /*4ca0*/  @!P1 MOV R33, R23 ;  /* 0x0000001700219202 */ /* 0x000fe40000000f00 */
[----:B------:R-:W-:-:S02]  /*4cb0*/  LOP3.LUT P1, RZ, R26, 0x4000000, RZ, 0xc0, !PT ;  /* 0x040000001aff7812 */ /* 0x000fc4000782c0ff */
[----:B------:R0:W-:Y:S04]  /*4cc0*/  STL [R1+0x2b0], R34 ;  /* 0x0002b02201007387 */ /* 0x0001e80000100800 */
[----:B------:R1:W-:Y:S01]  /*4cd0*/  STL [R1+0x280], R33 ;  /* 0x0002802101007387 */ /* 0x0003e20000100800 */
[----:B0-----:R-:W-:-:S06]  /*4ce0*/  HFMA2 R34, -RZ, RZ, 0, 0 ;  /* 0x00000000ff227431 */ /* 0x001fcc00000001ff */
[----:B------:R-:W2:Y:S01]  /*4cf0*/  @!P1 LDG.E.64 R8, desc[UR14][R54.64] ;  /* 0x0000000e36089981 */ /* 0x000ea2000c1e1b00 */
[----:B-1----:R-:W-:Y:S01]  /*4d00*/  IMAD.MOV.U32 R33, RZ, RZ, RZ ;  /* 0x000000ffff217224 */ /* 0x002fe200078e00ff */
[----:B---3--:R-:W-:Y:S02]  /*4d10*/  @!P0 MOV R34, R2 ;  /* 0x0000000200228202 */ /* 0x008fe40000000f00 */
[----:B------:R-:W-:Y:S02]  /*4d20*/  @!P0 MOV R33, R3 ;  /* 0x0000000300218202 */ /* 0x000fe40000000f00 */
[----:B------:R-:W-:-:S13]  /*4d30*/  LOP3.LUT P0, RZ, R26, 0x2000000, RZ, 0xc0, !PT ;  /* 0x020000001aff7812 */ /* 0x000fda000780c0ff */
[----:B------:R-:W3:Y:S04]  /*4d40*/  @!P0 LDG.E.64 R10, desc[UR14][R56.64] ;  /* 0x0000000e380a8981 */ /* 0x000ee8000c1e1b00 */
[----:B------:R0:W-:Y:S04]  /*4d50*/  STL [R1+0x2bc], R34 ;  /* 0x0002bc2201007387 */ /* 0x0001e80000100800 */
[----:B------:R1:W-:Y:S01]  /*4d60*/  STL [R1+0x298], R33 ;  /* 0x0002982101007387 */ /* 0x0003e20000100800 */
[----:B0-----:R-:W-:Y:S02]  /*4d70*/  IMAD.MOV.U32 R34, RZ, RZ, RZ ;  /* 0x000000ffff227224 */ /* 0x001fe400078e00ff */
[----:B-1----:R-:W-:Y:S01]  /*4d80*/  HFMA2 R33, -RZ, RZ, 0, 0 ;  /* 0x00000000ff217431 */ /* 0x002fe200000001ff */
[----:B------:R0:W-:Y:S04]  /*4d90*/  STL.64 [R1+0x90], R12 ;  /* 0x0000900c01007387 */ /* 0x0001e80000100a00 */
[----:B------:R-:W-:Y:S01]  /*4da0*/  STL.64 [R1+0x98], R14 ;  /* 0x0000980e01007387 */ /* 0x000fe20000100a00 */
[----:B0-----:R-:W-:-:S02]  /*4db0*/  CS2R R12, SRZ ;  /* 0x00000000000c7805 */ /* 0x001fc4000001ff00 */
[----:B----4-:R-:W-:Y:S01]  /*4dc0*/  @!P3 MOV R34, R4 ;  /* 0x000000040022b202 */ /* 0x010fe20000000f00 */
[----:B------:R-:W-:Y:S01]  /*4dd0*/  @!P3 IMAD.MOV.U32 R33, RZ, RZ, R5 ;  /* 0x000000ffff21b224 */ /* 0x000fe200078e0005 */
[----:B------:R-:W-:-:S03]  /*4de0*/  LOP3.LUT P3, RZ, R26, 0x1000000, RZ, 0xc0, !PT ;  /* 0x010000001aff7812 */ /* 0x000fc6000786c0ff */
[----:B------:R0:W-:Y:S04]  /*4df0*/  STL [R1+0x2c0], R34 ;  /* 0x0002c02201007387 */ /* 0x0001e80000100800 */
[----:B------:R1:W-:Y:S01]  /*4e00*/  STL [R1+0x290], R33 ;  /* 0x0002902101007387 */ /* 0x0003e20000100800 */
[----:B0-----:R-:W-:-:S05]  /*4e10*/  HFMA2 R34, -RZ, RZ, 0, 0 ;  /* 0x00000000ff227431 */ /* 0x001fca00000001ff */
[----:B------:R-:W4:Y:S01]  /*4e20*/  @!P3 LDG.E.64 R12, desc[UR14][R58.64] ;  /* 0x0000000e3a0cb981 */ /* 0x000f22000c1e1b00 */
[----:B-1----:R-:W-:Y:S01]  /*4e30*/  MOV R33, RZ ;  /* 0x000000ff00217202 */ /* 0x002fe20000000f00 */
[----:B------:R-:W-:Y:S01]  /*4e40*/  @!P2 IMAD.MOV.U32 R34, RZ, RZ, R6 ;  /* 0x000000ffff22a224 */ /* 0x000fe200078e0006 */
[----:B------:R-:W-:Y:S02]  /*4e50*/  @!P2 MOV R33, R7 ;  /* 0x000000070021a202 */ /* 0x000fe40000000f00 */
[----:B------:R-:W-:Y:S02]  /*4e60*/  LOP3.LUT P2, RZ, R26, 0x800000, RZ, 0xc0, !PT ;  /* 0x008000001aff7812 */ /* 0x000fe4000784c0ff */
[----:B------:R0:W-:Y:S01]  /*4e70*/  STL [R1+0x2c4], R34 ;  /* 0x0002c42201007387 */ /* 0x0001e20000100800 */
[----:B------:R-:W-:-:S03]  /*4e80*/  CS2R R14, SRZ ;  /* 0x00000000000e7805 */ /* 0x000fc6000001ff00 */
[----:B------:R1:W-:Y:S01]  /*4e90*/  STL [R1+0x2ac], R33 ;  /* 0x0002ac2101007387 */ /* 0x0003e20000100800 */
[----:B0-----:R-:W-:-:S06]  /*4ea0*/  HFMA2 R34, -RZ, RZ, 0, 0 ;  /* 0x00000000ff227431 */ /* 0x001fcc00000001ff */
[----:B------:R-:W4:Y:S01]  /*4eb0*/  @!P2 LDG.E.64 R14, desc[UR14][R60.64] ;  /* 0x0000000e3c0ea981 */ /* 0x000f22000c1e1b00 */
[----:B-1----:R-:W-:-:S03]  /*4ec0*/  IMAD.MOV.U32 R33, RZ, RZ, RZ ;  /* 0x000000ffff217224 */ /* 0x002fc600078e00ff */
[----:B------:R0:W-:Y:S04]  /*4ed0*/  STL.64 [R1+0xa0], R16 ;  /* 0x0000a01001007387 */ /* 0x0001e80000100a00 */
[----:B------:R1:W-:Y:S01]  /*4ee0*/  STL.64 [R1+0xa8], R18 ;  /* 0x0000a81201007387 */ /* 0x0003e20000100a00 */
[----:B0-----:R-:W-:Y:S02]  /*4ef0*/  CS2R R16, SRZ ;  /* 0x0000000000107805 */ /* 0x001fe4000001ff00 */
[----:B-1----:R-:W-:Y:S02]  /*4f00*/  CS2R R18, SRZ ;  /* 0x0000000000127805 */ /* 0x002fe4000001ff00 */
[----:B--2---:R-:W-:Y:S02]  /*4f10*/  @!P1 MOV R34, R8 ;  /* 0x0000000800229202 */ /* 0x004fe40000000f00 */
[----:B------:R-:W-:-:S02]  /*4f20*/  @!P1 MOV R33, R9 ;  /* 0x0000000900219202 */ /* 0x000fc40000000f00 */
        /* <DEDUP_REMOVED lines=8> */
[----:B------:R-:W-:-:S13]  /*4fb0*/  LOP3.LUT P0, RZ, R26, 0x200000, RZ, 0xc0, !PT ;  /* 0x002000001aff7812 */ /* 0x000fda000780c0ff */
[----:B------:R-:W3:Y:S04]  /*4fc0*/  @!P0 LDG.E.64 R18, desc[UR14][R64.64] ;  /* 0x0000000e40128981 */ /* 0x000ee8000c1e1b00 */
[----:B------:R0:W-:Y:S04]  /*4fd0*/  STL [R1+0x2dc], R34 ;  /* 0x0002dc2201007387 */ /* 0x0001e80000100800 */
[----:B------:R1:W-:Y:S01]  /*4fe0*/  STL [R1+0x2b8], R33 ;  /* 0x0002b82101007387 */ /* 0x0003e20000100800 */
[----:B0-----:R-:W-:Y:S01]  /*4ff0*/  HFMA2 R34, -RZ, RZ, 0, 0 ;  /* 0x00000000ff227431 */ /* 0x001fe200000001ff */
[----:B-1----:R-:W-:-:S02]  /*5000*/  MOV R33, RZ ;  /* 0x000000ff00217202 */ /* 0x002fc40000000f00 */
[----:B------:R0:W-:Y:S04]  /*5010*/  STL.64 [R1+0xb0], R20 ;  /* 0x0000b01401007387 */ /* 0x0001e80000100a00 */
[----:B------:R-:W-:Y:S01]  /*5020*/  STL.64 [R1+0xb8], R22 ;  /* 0x0000b81601007387 */ /* 0x000fe20000100a00 */
[----:B0-----:R-:W-:Y:S01]  /*5030*/  CS2R R20, SRZ ;  /* 0x0000000000147805 */ /* 0x001fe2000001ff00 */
[----:B----4-:R-:W-:Y:S01]  /*5040*/  @!P3 IMAD.MOV.U32 R34, RZ, RZ, R12 ;  /* 0x000000ffff22b224 */ /* 0x010fe200078e000c */
[----:B------:R-:W-:Y:S02]  /*5050*/  @!P3 MOV R33, R13 ;  /* 0x0000000d0021b202 */ /* 0x000fe40000000f00 */
[----:B------:R-:W-:Y:S02]  /*5060*/  LOP3.LUT P3, RZ, R26, 0x100000, RZ, 0xc0, !PT ;  /* 0x001000001aff7812 */ /* 0x000fe4000786c0ff */
[----:B------:R0:W-:Y:S04]  /*5070*/  STL [R1+0x2e8], R34 ;  /* 0x0002e82201007387 */ /* 0x0001e80000100800 */
[----:B------:R1:W-:Y:S01]  /*5080*/  STL [R1+0x2b4], R33 ;  /* 0x0002b42101007387 */ /* 0x0003e20000100800 */
[----:B0-----:R-:W-:-:S06]  /*5090*/  HFMA2 R34, -RZ, RZ, 0, 0 ;  /* 0x00000000ff227431 */ /* 0x001fcc00000001ff */
[----:B------:R-:W4:Y:S01]  /*50a0*/  @!P3 LDG.E.64 R20, desc[UR14][R66.64] ;  /* 0x0000000e4214b981 */ /* 0x000f22000c1e1b00 */
[----:B-1----:R-:W-:Y:S01]  /*50b0*/  IMAD.MOV.U32 R33, RZ, RZ, RZ ;  /* 0x000000ffff217224 */ /* 0x002fe200078e00ff */
[----:B------:R-:W-:Y:S02]  /*50c0*/  @!P2 MOV R34, R14 ;  /* 0x0000000e0022a202 */ /* 0x000fe40000000f00 */
[----:B------:R-:W-:Y:S02]  /*50d0*/  @!P2 MOV R33, R15 ;  /* 0x0000000f0021a202 */ /* 0x000fe40000000f00 */
[----:B------:R-:W-:Y:S01]  /*50e0*/  LOP3.LUT P2, RZ, R26, 0x80000, RZ, 0xc0, !PT ;  /* 0x000800001aff7812 */ /* 0x000fe2000784c0ff */
[----:B------:R0:W-:Y:S01]  /*50f0*/  STL [R1+0x2f4], R34 ;  /* 0x0002f42201007387 */ /* 0x0001e20000100800 */
[----:B------:R-:W-:-:S03]  /*5100*/  CS2R R22, SRZ ;  /* 0x0000000000167805 */ /* 0x000fc6000001ff00 */
[----:B------:R1:W-:Y:S01]  /*5110*/  STL [R1+0x2cc], R33 ;  /* 0x0002cc2101007387 */ /* 0x0003e20000100800 */
[----:B0-----:R-:W-:-:S03]  /*5120*/  IMAD.MOV.U32 R34, RZ, RZ, RZ ;  /* 0x000000ffff227224 */ /* 0x001fc600078e00ff */
[----:B------:R0:W-:Y:S01]  /*5130*/  STL.64 [R1+0xc0], R2 ;  /* 0x0000c00201007387 */ /* 0x0001e20000100a00 */
[----:B-1----:R-:W-:-:S03]  /*5140*/  HFMA2 R33, -RZ, RZ, 0, 0 ;  /* 0x00000000ff217431 */ /* 0x002fc600000001ff */
[----:B------:R-:W4:Y:S01]  /*5150*/  @!P2 LDG.E.64 R22, desc[UR14][R68.64] ;  /* 0x0000000e4416a981 */ /* 0x000f22000c1e1b00 */
[----:B0-----:R-:W-:-:S03]  /*5160*/  CS2R R2, SRZ ;  /* 0x0000000000027805 */ /* 0x001fc6000001ff00 */
[----:B------:R0:W-:Y:S02]  /*5170*/  STL.64 [R1+0xc8], R4 ;  /* 0x0000c80401007387 */ /* 0x0001e40000100a00 */
[----:B0-----:R-:W-:Y:S02]  /*5180*/  CS2R R4, SRZ ;  /* 0x0000000000047805 */ /* 0x001fe4000001ff00 */
        /* <DEDUP_REMOVED lines=10> */
[----:B------:R-:W-:-:S13]  /*5230*/  LOP3.LUT P0, RZ, R26, 0x20000, RZ, 0xc0, !PT ;  /* 0x000200001aff7812 */ /* 0x000fda000780c0ff */
[----:B------:R-:W3:Y:S04]  /*5240*/  @!P0 LDG.E.64 R4, desc[UR14][R72.64] ;  /* 0x0000000e48048981 */ /* 0x000ee8000c1e1b00 */
[----:B------:R0:W-:Y:S04]  /*5250*/  STL [R1+0x2fc], R34 ;  /* 0x0002fc2201007387 */ /* 0x0001e80000100800 */
[----:B------:R1:W-:Y:S01]  /*5260*/  STL [R1+0x2d8], R33 ;  /* 0x0002d82101007387 */ /* 0x0003e20000100800 */
[----:B0-----:R-:W-:Y:S02]  /*5270*/  HFMA2 R34, -RZ, RZ, 0, 0 ;  /* 0x00000000ff227431 */ /* 0x001fe400000001ff */
[----:B-1----:R-:W-:Y:S01]  /*5280*/  IMAD.MOV.U32 R33, RZ, RZ, RZ ;  /* 0x000000ffff217224 */ /* 0x002fe200078e00ff */
[----:B------:R-:W-:Y:S01]  /*5290*/  STL.64 [R1+0xd0], R6 ;  /* 0x0000d00601007387 */ /* 0x000fe20000100a00 */
[----:B----4-:R-:W-:-:S02]  /*52a0*/  @!P3 MOV R34, R20 ;  /* 0x000000140022b202 */ /* 0x010fc40000000f00 */
[----:B------:R-:W-:-:S03]  /*52b0*/  @!P3 MOV R33, R21 ;  /* 0x000000150021b202 */ /* 0x000fc60000000f00 */
[----:B------:R0:W-:Y:S04]  /*52c0*/  STL [R1+0x300], R34 ;  /* 0x0003002201007387 */ /* 0x0001e80000100800 */
[----:B------:R1:W-:Y:S01]  /*52d0*/  STL [R1+0x2d4], R33 ;  /* 0x0002d42101007387 */ /* 0x0003e20000100800 */
[----:B0-----:R-:W-:Y:S02]  /*52e0*/  IMAD.MOV.U32 R34, RZ, RZ, RZ ;  /* 0x000000ffff227224 */ /* 0x001fe400078e00ff */
[----:B-1----:R-:W-:Y:S01]  /*52f0*/  HFMA2 R33, -RZ, RZ, 0, 0 ;  /* 0x00000000ff217431 */ /* 0x002fe200000001ff */
[----:B------:R-:W-:Y:S01]  /*5300*/  @!P2 MOV R34, R22 ;  /* 0x000000160022a202 */ /* 0x000fe20000000f00 */
[----:B------:R-:W-:Y:S01]  /*5310*/  @!P2 IMAD.MOV.U32 R33, RZ, RZ, R23 ;  /* 0x000000ffff21a224 */ /* 0x000fe200078e0017 */
[----:B------:R-:W-:-:S03]  /*5320*/  LOP3.LUT P3, RZ, R26, 0x10000, RZ, 0xc0, !PT ;  /* 0x000100001aff7812 */ /* 0x000fc6000786c0ff */
[----:B------:R0:W-:Y:S04]  /*5330*/  STL [R1+0x304], R34 ;  /* 0x0003042201007387 */ /* 0x0001e80000100800 */
[----:B------:R1:W-:Y:S01]  /*5340*/  STL [R1+0x2e4], R33 ;  /* 0x0002e42101007387 */ /* 0x0003e20000100800 */
[----:B0-----:R-:W-:Y:S01]  /*5350*/  HFMA2 R34, -RZ, RZ, 0, 0 ;  /* 0x00000000ff227431 */ /* 0x001fe200000001ff */
[----:B-1----:R-:W-:Y:S02]  /*5360*/  MOV R33, RZ ;  /* 0x000000ff00217202 */ /* 0x002fe40000000f00 */
[----:B------:R-:W-:Y:S01]  /*5370*/  CS2R R6, SRZ ;  /* 0x0000000000067805 */ /* 0x000fe2000001ff00 */
[----:B------:R0:W-:Y:S05]  /*5380*/  STL.64 [R1+0xe8], R12 ;  /* 0x0000e80c01007387 */ /* 0x0001ea0000100a00 */
[----:B------:R1:W4:Y:S01]  /*5390*/  @!P3 LDG.E.64 R6, desc[UR14][R74.64] ;  /* 0x0000000e4a06b981 */ /* 0x000322000c1e1b00 */
[----:B0-----:R-:W-:-:S03]  /*53a0*/  CS2R R12, SRZ ;  /* 0x00000000000c7805 */ /* 0x001fc6000001ff00 */
[----:B------:R0:W-:Y:S01]  /*53b0*/  STL.64 [R1+0xe0], R10 ;  /* 0x0000e00a01007387 */ /* 0x0001e20000100a00 */
[----:B------:R-:W-:Y:S02]  /*53c0*/  LOP3.LUT P2, RZ, R26, 0x8000, RZ, 0xc0, !PT ;  /* 0x000080001aff7812 */ /* 0x000fe4000784c0ff */
[----:B0-----:R-:W-:Y:S01]  /*53d0*/  CS2R R10, SRZ ;  /* 0x00000000000a7805 */ /* 0x001fe2000001ff00 */
[----:B------:R0:W-:Y:S02]  /*53e0*/  STL.64 [R1+0xd8], R8 ;  /* 0x0000d80801007387 */ /* 0x0001e40000100a00 */
[----:B0-----:R-:W-:-:S08]  /*53f0*/  CS2R R8, SRZ ;  /* 0x0000000000087805 */ /* 0x001fd0000001ff00 */
[----:B------:R-:W4:Y:S01]  /*5400*/  @!P2 LDG.E.64 R8, desc[UR14][R76.64] ;  /* 0x0000000e4c08a981 */ /* 0x000f22000c1e1b00 */
[----:B--2---:R-:W-:Y:S01]  /*5410*/  @!P1 IMAD.MOV.U32 R34, RZ, RZ, R2 ;  /* 0x000000ffff229224 */ /* 0x004fe200078e0002 */
[----:B------:R-:W-:-:S04]  /*5420*/  @!P1 MOV R33, R3 ;  /* 0x0000000300219202 */ /* 0x000fc80000000f00 */
[----:B------:R0:W-:Y:S04]  /*5430*/  STL [R1+0x308], R34 ;  /* 0x0003082201007387 */ /* 0x0001e80000100800 */
[----:B------:R2:W-:Y:S01]  /*5440*/  STL [R1+0x2e0], R33 ;  /* 0x0002e02101007387 */ /* 0x0005e20000100800 */
[----:B0-----:R-:W-:Y:S02]  /*5450*/  HFMA2 R34, -RZ, RZ, 0, 0 ;  /* 0x00000000ff227431 */ /* 0x001fe400000001ff */
[----:B--2---:R-:W-:Y:S01]  /*5460*/  IMAD.MOV.U32 R33, RZ, RZ, RZ ;  /* 0x000000ffff217224 */ /* 0x004fe200078e00ff */
[----:B---3--:R-:W-:Y:S02]  /*5470*/  @!P0 MOV R34, R4 ;  /* 0x0000000400228202 */ /* 0x008fe40000000f00 */
[----:B------:R-:W-:-:S02]  /*5480*/  @!P0 MOV R33, R5 ;  /* 0x0000000500218202 */ /* 0x000fc40000000f00 */
[----:B------:R-:W-:-:S13]  /*5490*/  LOP3.LUT P0, RZ, R26, 0x2000, RZ, 0xc0, !PT ;  /* 0x000020001aff7812 */ /* 0x000fda000780c0ff */
[----:B------:R-:W2:Y:S01]  /*54a0*/  @!P0 LDG.E.64 R12, desc[UR14][R80.64] ;  /* 0x0000000e500c8981 */ /* 0x000ea2000c1e1b00 */
[----:B------:R-:W-:-:S13]  /*54b0*/  LOP3.LUT P1, RZ, R26, 0x4000, RZ, 0xc0, !PT ;  /* 0x000040001aff7812 */ /* 0x000fda000782c0ff */
[----:B------:R0:W3:Y:S04]  /*54c0*/  @!P1 LDG.E.64 R10, desc[UR14][R78.64] ;  /* 0x0000000e4e0a9981 */ /* 0x0000e8000c1e1b00 */
[----:B------:R1:W-:Y:S01]  /*54d0*/  STL [R1+0x30c], R34 ;  /* 0x00030c2201007387 */ /* 0x0003e20000100800 */
[----:B------:R-:W-:-:S03]  /*54e0*/  IMAD.MOV.U32 R73, RZ, RZ, RZ ;  /* 0x000000ffff497224 */ /* 0x000fc600078e00ff */
[----:B------:R-:W-:Y:S04]  /*54f0*/  STL [R1+0x27c], R35 ;  /* 0x00027c2301007387 */ /* 0x000fe80000100800 */
[----:B------:R0:W-:Y:S01]  /*5500*/  STL.64 [R1+0x108], R20 ;  /* 0x0001081401007387 */ /* 0x0001e20000100a00 */
[----:B-1----:R-:W-:Y:S01]  /*5510*/  IMAD.MOV.U32 R34, RZ, RZ, RZ ;  /* 0x000000ffff227224 */ /* 0x002fe200078e00ff */
[----:B------:R-:W-:Y:S02]  /*5520*/  CS2R R74, SRZ ;  /* 0x00000000004a7805 */ /* 0x000fe4000001ff00 */
[----:B------:R1:W-:Y:S04]  /*5530*/  STL [R1+0x2f0], R33 ;  /* 0x0002f02101007387 */ /* 0x0003e80000100800 */
[----:B------:R-:W-:Y:S01]  /*5540*/  STL.64 [R1+0x100], R18 ;  /* 0x0001001201007387 */ /* 0x000fe20000100a00 */
[----:B0-----:R-:W-:-:S03]  /*5550*/  CS2R R20, SRZ ;  /* 0x0000000000147805 */ /* 0x001fc6000001ff00 */
[----:B------:R-:W-:Y:S04]  /*5560*/  STL.64 [R1+0xf8], R16 ;  /* 0x0000f81001007387 */ /* 0x000fe80000100a00 */
[----:B------:R-:W-:Y:S01]  /*5570*/  STL.64 [R1+0xf0], R14 ;  /* 0x0000f00e01007387 */ /* 0x000fe20000100a00 */
[----:B------:R-:W-:Y:S02]  /*5580*/  HFMA2 R78, -RZ, RZ, 0, 0 ;  /* 0x00000000ff4e7431 */ /* 0x000fe400000001ff */
[----:B------:R-:W-:Y:S01]  /*5590*/  IMAD.MOV.U32 R39, RZ, RZ, RZ ;  /* 0x000000ffff277224 */ /* 0x000fe200078e00ff */
[----:B----4-:R-:W-:Y:S01]  /*55a0*/  STL.64 [R1+0x128], R6 ;  /* 0x0001280601007387 */ /* 0x010fe20000100a00 */
[----:B------:R-:W-:Y:S02]  /*55b0*/  @!P3 MOV R34, R6 ;  /* 0x000000060022b202 */ /* 0x000fe40000000f00 */
[----:B------:R-:W-:Y:S01]  /*55c0*/  CS2R R80, SRZ ;  /* 0x0000000000507805 */ /* 0x000fe2000001ff00 */
[----:B------:R-:W-:Y:S01]  /*55d0*/  HFMA2 R38, -RZ, RZ, 0, 0 ;  /* 0x00000000ff267431 */ /* 0x000fe200000001ff */
[----:B------:R-:W-:Y:S04]  /*55e0*/  STL.64 [R1+0x120], R4 ;  /* 0x0001200401007387 */ /* 0x000fe80000100a00 */
[----:B------:R0:W-:Y:S01]  /*55f0*/  STL [R1+0x310], R34 ;  /* 0x0003102201007387 */ /* 0x0001e20000100800 */
[----:B-1----:R-:W-:Y:S01]  /*5600*/  HFMA2 R33, -RZ, RZ, 0, 0 ;  /* 0x00000000ff217431 */ /* 0x002fe200000001ff */
[----:B------:R-:W-:-:S02]  /*5610*/  CS2R R36, SRZ ;  /* 0x0000000000247805 */ /* 0x000fc4000001ff00 */
[----:B------:R-:W-:Y:S04]  /*5620*/  STL.64 [R1+0x118], R2 ;  /* 0x0001180201007387 */ /* 0x000fe80000100a00 */
[----:B------:R-:W-:Y:S01]  /*5630*/  STL.64 [R1+0x110], R22 ;  /* 0x0001101601007387 */ /* 0x000fe20000100a00 */
[----:B0-----:R-:W-:Y:S01]  /*5640*/  CS2R R34, SRZ ;  /* 0x0000000000227805 */ /* 0x001fe2000001ff00 */
[----:B------:R-:W-:Y:S01]  /*5650*/  @!P3 IMAD.MOV.U32 R33, RZ, RZ, R7 ;  /* 0x000000ffff21b224 */ /* 0x000fe200078e0007 */
[----:B------:R-:W-:Y:S02]  /*5660*/  CS2R R18, SRZ ;  /* 0x0000000000127805 */ /* 0x000fe4000001ff00 */
[----:B------:R-:W-:Y:S02]  /*5670*/  CS2R R16, SRZ ;  /* 0x0000000000107805 */ /* 0x000fe4000001ff00 */
[----:B------:R-:W-:-:S02]  /*5680*/  CS2R R46, SRZ ;  /* 0x00000000002e7805 */ /* 0x000fc4000001ff00 */
[----:B------:R-:W-:Y:S01]  /*5690*/  CS2R R44, SRZ ;  /* 0x00000000002c7805 */ /* 0x000fe2000001ff00 */
[----:B------:R0:W-:Y:S01]  /*56a0*/  STL [R1+0x2ec], R33 ;  /* 0x0002ec2101007387 */ /* 0x0001e20000100800 */
[----:B------:R-:W-:Y:S02]  /*56b0*/  CS2R R42, SRZ ;  /* 0x00000000002a7805 */ /* 0x000fe4000001ff00 */
[----:B------:R-:W-:Y:S02]  /*56c0*/  CS2R R40, SRZ ;  /* 0x0000000000287805 */ /* 0x000fe4000001ff00 */
[----:B------:R-:W-:Y:S02]  /*56d0*/  LOP3.LUT P4, RZ, R26, 0x10, RZ, 0xc0, !PT ;  /* 0x000000101aff7812 */ /* 0x000fe4000788c0ff */
[----:B------:R-:W-:Y:S02]  /*56e0*/  CS2R R54, SRZ ;  /* 0x0000000000367805 */ /* 0x000fe4000001ff00 */
[----:B------:R-:W-:-:S02]  /*56f0*/  CS2R R56, SRZ ;  /* 0x0000000000387805 */ /* 0x000fc4000001ff00 */
[----:B------:R-:W-:Y:S02]  /*5700*/  CS2R R52, SRZ ;  /* 0x0000000000347805 */ /* 0x000fe4000001ff00 */
[----:B------:R-:W-:Y:S02]  /*5710*/  CS2R R50, SRZ ;  /* 0x0000000000327805 */ /* 0x000fe4000001ff00 */
[----:B------:R-:W-:Y:S02]  /*5720*/  CS2R R48, SRZ ;  /* 0x0000000000307805 */ /* 0x000fe4000001ff00 */
[----:B------:R-:W-:Y:S01]  /*5730*/  CS2R R60, SRZ ;  /* 0x00000000003c7805 */ /* 0x000fe2000001ff00 */
[----:B0-----:R-:W-:Y:S01]  /*5740*/  HFMA2 R33, -RZ, RZ, 0, 0 ;  /* 0x00000000ff217431 */ /* 0x001fe200000001ff */
[----:B------:R-:W-:Y:S02]  /*5750*/  CS2R R64, SRZ ;  /* 0x0000000000407805 */ /* 0x000fe4000001ff00 */
[----:B------:R-:W-:-:S02]  /*5760*/  CS2R R66, SRZ ;  /* 0x0000000000427805 */ /* 0x000fc4000001ff00 */
[C---:B------:R-:W-:Y:S01]  /*5770*/  IADD3 R59, PT, PT, R25.reuse, 0x1d8, RZ ;  /* 0x000001d8193b7810 */ /* 0x040fe20007ffe0ff */
[----:B------:R-:W-:Y:S01]  /*5780*/  HFMA2 R58, -RZ, RZ, 0, 0 ;  /* 0x00000000ff3a7431 */ /* 0x000fe200000001ff */
[----:B------:R-:W-:Y:S01]  /*5790*/  @!P2 MOV R74, R8 ;  /* 0x00000008004aa202 */ /* 0x000fe20000000f00 */
[----:B------:R-:W-:Y:S01]  /*57a0*/  @!P2 IMAD.MOV.U32 R33, RZ, RZ, R9 ;  /* 0x000000ffff21a224 */ /* 0x000fe200078e0009 */
[C---:B------:R-:W-:Y:S02]  /*57b0*/  LOP3.LUT P2, RZ, R26.reuse, 0x800, RZ, 0xc0, !PT ;  /* 0x000008001aff7812 */ /* 0x040fe4000784c0ff */
[----:B------:R-:W-:Y:S02]  /*57c0*/  CS2R R14, SRZ ;  /* 0x00000000000e7805 */ /* 0x000fe4000001ff00 */
[----:B------:R-:W-:Y:S01]  /*57d0*/  LOP3.LUT P3, RZ, R26, 0x1000, RZ, 0xc0, !PT ;  /* 0x000010001aff7812 */ /* 0x000fe2000786c0ff */
[----:B------:R0:W-:Y:S01]  /*57e0*/  STL.64 [R1+0x130], R8 ;  /* 0x0001300801007387 */ /* 0x0001e20000100a00 */
[----:B------:R-:W-:-:S03]  /*57f0*/  IADD3 R71, PT, PT, R25, 0x1e0, RZ ;  /* 0x000001e019477810 */ /* 0x000fc60007ffe0ff */
[----:B------:R-:W-:Y:S04]  /*5800*/  STL [R1+0x330], R28 ;  /* 0x0003301c01007387 */ /* 0x000fe80000100800 */
[----:B------:R1:W-:Y:S04]  /*5810*/  STL [R1+0x32c], R29 ;  /* 0x00032c1d01007387 */ /* 0x0003e80000100800 */
[----:B------:R-:W4:Y:S04]  /*5820*/  @!P2 LDG.E.64 R16, desc[UR14][R84.64] ;  /* 0x0000000e5410a981 */ /* 0x000f28000c1e1b00 */
[----:B------:R0:W4:Y:S04]  /*5830*/  @!P3 LDG.E.64 R14, desc[UR14][R82.64] ;  /* 0x0000000e520eb981 */ /* 0x000128000c1e1b00 */
[----:B------:R1:W-:Y:S04]  /*5840*/  STL [R1+0x328], R30 ;  /* 0x0003281e01007387 */ /* 0x0003e80000100800 */
[----:B------:R-:W-:Y:S04]  /*5850*/  STL [R1+0x324], R31 ;  /* 0x0003241f01007387 */ /* 0x000fe80000100800 */
[----:B------:R-:W-:Y:S01]  /*5860*/  STL [R1+0x320], R24 ;  /* 0x0003201801007387 */ /* 0x000fe20000100800 */
[----:B------:R-:W-:-:S03]  /*5870*/  CS2R R62, SRZ ;  /* 0x00000000003e7805 */ /* 0x000fc6000001ff00 */
[----:B------:R-:W4:Y:S01]  /*5880*/  LDL R79, [R1+0x30c] ;  /* 0x00030c00014f7983 */ /* 0x000f220000100800 */
[----:B--2---:R-:W-:Y:S02]  /*5890*/  @!P0 MOV R73, R12 ;  /* 0x0000000c00498202 */ /* 0x004fe40000000f00 */
[----:B---3--:R-:W-:Y:S02]  /*58a0*/  @!P1 MOV R75, R10 ;  /* 0x0000000a004b9202 */ /* 0x008fe40000000f00 */
[----:B------:R-:W-:Y:S02]  /*58b0*/  CS2R R4, SRZ ;  /* 0x0000000000047805 */ /* 0x000fe4000001ff00 */
[----:B------:R-:W-:Y:S01]  /*58c0*/  @!P0 MOV R35, R13 ;  /* 0x0000000d00238202 */ /* 0x000fe20000000f00 */
[----:B------:R2:W-:Y:S01]  /*58d0*/  STL.64 [R1+0x140], R12 ;  /* 0x0001400c01007387 */ /* 0x0005e20000100a00 */
[----:B------:R-:W-:Y:S02]  /*58e0*/  LOP3.LUT P0, RZ, R26, 0x200, RZ, 0xc0, !PT ;  /* 0x000002001aff7812 */ /* 0x000fe4000780c0ff */
[----:B------:R-:W-:-:S02]  /*58f0*/  @!P1 MOV R34, R11 ;  /* 0x0000000b00229202 */ /* 0x000fc40000000f00 */
[----:B------:R-:W-:Y:S02]  /*5900*/  CS2R R6, SRZ ;  /* 0x0000000000067805 */ /* 0x000fe4000001ff00 */
[----:B------:R-:W-:Y:S01]  /*5910*/  CS2R R2, SRZ ;  /* 0x0000000000027805 */ /* 0x000fe2000001ff00 */
[----:B0-----:R-:W-:Y:S01]  /*5920*/  IMAD.MOV.U32 R83, RZ, RZ, RZ ;  /* 0x000000ffff537224 */ /* 0x001fe200078e00ff */
[----:B------:R-:W-:Y:S01]  /*5930*/  CS2R R22, SRZ ;  /* 0x0000000000167805 */ /* 0x000fe2000001ff00 */
[----:B------:R0:W-:Y:S01]  /*5940*/  STL.64 [R1+0x138], R10 ;  /* 0x0001380a01007387 */ /* 0x0001e20000100a00 */
[----:B------:R-:W-:-:S03]  /*5950*/  CS2R R8, SRZ ;  /* 0x0000000000087805 */ /* 0x000fc6000001ff00 */
[----:B------:R-:W3:Y:S04]  /*5960*/  @!P5 LDG.E.64 R66, desc[UR14][R118.64] ;  /* 0x0000000e7642d981 */ /* 0x000ee8000c1e1b00 */
[----:B------:R-:W3:Y:S01]  /*5970*/  @!P0 LDG.E.64 R20, desc[UR14][R88.64] ;  /* 0x0000000e58148981 */ /* 0x000ee2000c1e1b00 */
[----:B------:R-:W-:Y:S02]  /*5980*/  LOP3.LUT P1, RZ, R26, 0x400, RZ, 0xc0, !PT ;  /* 0x000004001aff7812 */ /* 0x000fe4000782c0ff */
[----:B------:R-:W-:Y:S01]  /*5990*/  SHF.R.S32.HI R70, RZ, 0x1f, R59 ;  /* 0x0000001fff467819 */ /* 0x000fe2000001143b */
[----:B-1----:R-:W3:Y:S01]  /*59a0*/  LDL R29, [R1+0x248] ;  /* 0x00024800011d7983 */ /* 0x002ee20000100800 */
[----:B------:R-:W-:-:S03]  /*59b0*/  SHF.R.S32.HI R72, RZ, 0x1f, R71 ;  /* 0x0000001fff487819 */ /* 0x000fc60000011447 */
[----:B------:R-:W3:Y:S04]  /*59c0*/  LDL R30, [R1+0x250] ;  /* 0x00025000011e7983 */ /* 0x000ee80000100800 */
[----:B------:R-:W3:Y:S04]  /*59d0*/  @!P6 LDG.E.64 R62, desc[UR14][R120.64] ;  /* 0x0000000e783ee981 */ /* 0x000ee8000c1e1b00 */
[----:B------:R-:W3:Y:S04]  /*59e0*/  @!P1 LDG.E.64 R18, desc[UR14][R86.64] ;  /* 0x0000000e56129981 */ /* 0x000ee8000c1e1b00 */
[----:B------:R-:W3:Y:S04]  /*59f0*/  LDL R84, [R1+0x2e0] ;  /* 0x0002e00001547983 */ /* 0x000ee80000100800 */
[----:B------:R-:W3:Y:S04]  /*5a00*/  LDL R85, [R1+0x308] ;  /* 0x0003080001557983 */ /* 0x000ee80000100800 */
[----:B------:R-:W3:Y:S04]  /*5a10*/  LDL R82, [R1+0x2f0] ;  /* 0x0002f00001527983 */ /* 0x000ee80000100800 */
[----:B------:R-:W3:Y:S04]  /*5a20*/  LDL R76, [R1+0x2ec] ;  /* 0x0002ec00014c7983 */ /* 0x000ee80000100800 */
[----:B------:R-:W3:Y:S01]  /*5a30*/  LDL R77, [R1+0x310] ;  /* 0x00031000014d7983 */ /* 0x000ee20000100800 */
[----:B----4-:R-:W-:Y:S01]  /*5a40*/  @!P2 IMAD.MOV.U32 R81, RZ, RZ, R16 ;  /* 0x000000ffff51a224 */ /* 0x010fe200078e0010 */
[----:B------:R-:W-:-:S02]  /*5a50*/  @!P2 MOV R37, R17 ;  /* 0x000000110025a202 */ /* 0x000fc40000000f00 */
[----:B------:R-:W-:Y:S02]  /*5a60*/  @!P3 MOV R83, R14 ;  /* 0x0000000e0053b202 */ /* 0x000fe40000000f00 */
[----:B------:R-:W-:Y:S01]  /*5a70*/  @!P3 MOV R36, R15 ;  /* 0x0000000f0024b202 */ /* 0x000fe20000000f00 */
[----:B------:R1:W-:Y:S01]  /*5a80*/  STL.64 [R1+0x150], R16 ;  /* 0x0001501001007387 */ /* 0x0003e20000100a00 */
[----:B------:R-:W-:-:S03]  /*5a90*/  LOP3.LUT P2, RZ, R26, 0x80, RZ, 0xc0, !PT ;  /* 0x000000801aff7812 */ /* 0x000fc6000784c0ff */
[----:B------:R4:W-:Y:S01]  /*5aa0*/  STL.64 [R1+0x148], R14 ;  /* 0x0001480e01007387 */ /* 0x0009e20000100a00 */
[----:B--2---:R-:W-:Y:S02]  /*5ab0*/  CS2R R12, SRZ ;  /* 0x00000000000c7805 */ /* 0x004fe4000001ff00 */
[----:B0-----:R-:W-:Y:S01]  /*5ac0*/  CS2R R10, SRZ ;  /* 0x00000000000a7805 */ /* 0x001fe2000001ff00 */
[----:B------:R-:W2:Y:S04]  /*5ad0*/  @!P4 LDG.E.64 R8, desc[UR14][R98.64] ;  /* 0x0000000e6208c981 */ /* 0x000ea8000c1e1b00 */
[----:B------:R-:W2:Y:S04]  /*5ae0*/  LDL R120, [R1+0x27c] ;  /* 0x00027c0001787983 */ /* 0x000ea80000100800 */
[----:B------:R-:W2:Y:S01]  /*5af0*/  @!P2 LDG.E.64 R2, desc[UR14][R92.64] ;  /* 0x0000000e5c02a981 */ /* 0x000ea2000c1e1b00 */
[----:B------:R-:W-:-:S03]  /*5b00*/  LOP3.LUT P3, RZ, R26, 0x100, RZ, 0xc0, !PT ;  /* 0x000001001aff7812 */ /* 0x000fc6000786c0ff */
[----:B------:R-:W2:Y:S04]  /*5b10*/  LDL R121, [R1+0x210] ;  /* 0x0002100001797983 */ /* 0x000ea80000100800 */
[----:B------:R-:W2:Y:S04]  /*5b20*/  LDL R118, [R1+0x284] ;  /* 0x0002840001767983 */ /* 0x000ea80000100800 */
[----:B------:R-:W2:Y:S04]  /*5b30*/  LDL R119, [R1+0x220] ;  /* 0x0002200001777983 */ /* 0x000ea80000100800 */
[----:B------:R-:W2:Y:S04]  /*5b40*/  @!P3 LDG.E.64 R22, desc[UR14][R90.64] ;  /* 0x0000000e5a16b981 */ /* 0x000ea8000c1e1b00 */
[----:B------:R-:W2:Y:S04]  /*5b50*/  LDL R88, [R1+0x2d4] ;  /* 0x0002d40001587983 */ /* 0x000ea80000100800 */
[----:B------:R-:W2:Y:S04]  /*5b60*/  LDL R89, [R1+0x300] ;  /* 0x0003000001597983 */ /* 0x000ea80000100800 */
[----:B------:R-:W2:Y:S04]  /*5b70*/  LDL R86, [R1+0x2e4] ;  /* 0x0002e40001567983 */ /* 0x000ea80000100800 */
[----:B------:R-:W2:Y:S01]  /*5b80*/  LDL R87, [R1+0x304] ;  /* 0x0003040001577983 */ /* 0x000ea20000100800 */
[----:B---3--:R-:W-:-:S02]  /*5b90*/  @!P0 MOV R78, R20 ;  /* 0x00000014004e8202 */ /* 0x008fc40000000f00 */
[----:B------:R-:W-:Y:S01]  /*5ba0*/  @!P0 MOV R39, R21 ;  /* 0x0000001500278202 */ /* 0x000fe20000000f00 */
[----:B------:R-:W-:Y:S01]  /*5bb0*/  @!P1 IMAD.MOV.U32 R80, RZ, RZ, R18 ;  /* 0x000000ffff509224 */ /* 0x000fe200078e0012 */
[C---:B------:R-:W-:Y:S02]  /*5bc0*/  LOP3.LUT P0, RZ, R26.reuse, 0x20, RZ, 0xc0, !PT ;  /* 0x000000201aff7812 */ /* 0x040fe4000780c0ff */
[----:B------:R-:W-:Y:S02]  /*5bd0*/  @!P1 MOV R38, R19 ;  /* 0x0000001300269202 */ /* 0x000fe40000000f00 */
[----:B-1----:R-:W-:Y:S02]  /*5be0*/  CS2R R16, SRZ ;  /* 0x0000000000107805 */ /* 0x002fe4000001ff00 */
[----:B----4-:R-:W-:Y:S01]  /*5bf0*/  CS2R R14, SRZ ;  /* 0x00000000000e7805 */ /* 0x010fe2000001ff00 */
[----:B------:R0:W-:Y:S04]  /*5c00*/  STL.64 [R1+0x158], R18 ;  /* 0x0001581201007387 */ /* 0x0001e80000100a00 */
[----:B------:R1:W-:Y:S04]  /*5c10*/  STL.64 [R1+0x160], R20 ;  /* 0x0001601401007387 */ /* 0x0003e80000100a00 */
[----:B------:R-:W3:Y:S01]  /*5c20*/  @!P0 LDG.E.64 R6, desc[UR14][R96.64] ;  /* 0x0000000e60068981 */ /* 0x000ee2000c1e1b00 */
[----:B------:R-:W-:-:S03]  /*5c30*/  LOP3.LUT P1, RZ, R26, 0x40, RZ, 0xc0, !PT ;  /* 0x000000401aff7812 */ /* 0x000fc6000782c0ff */
[----:B------:R-:W-:Y:S04]  /*5c40*/  STL.64 [R1+0x1d8], R66 ;  /* 0x0001d84201007387 */ /* 0x000fe80000100a00 */
[----:B------:R-:W4:Y:S04]  /*5c50*/  LDL R98, [R1+0x2b8] ;  /* 0x0002b80001627983 */ /* 0x000f280000100800 */
[----:B------:R-:W4:Y:S04]  /*5c60*/  LDL R99, [R1+0x2dc] ;  /* 0x0002dc0001637983 */ /* 0x000f280000100800 */
[----:B------:R-:W4:Y:S04]  /*5c70*/  @!P1 LDG.E.64 R4, desc[UR14][R94.64] ;  /* 0x0000000e5e049981 */ /* 0x000f28000c1e1b00 */
[----:B------:R-:W4:Y:S04]  /*5c80*/  LDL R92, [R1+0x2c8] ;  /* 0x0002c800015c7983 */ /* 0x000f280000100800 */
[----:B------:R-:W4:Y:S04]  /*5c90*/  LDL R93, [R1+0x2f8] ;  /* 0x0002f800015d7983 */ /* 0x000f280000100800 */
[----:B------:R-:W4:Y:S04]  /*5ca0*/  LDL R90, [R1+0x2d8] ;  /* 0x0002d800015a7983 */ /* 0x000f280000100800 */
[----:B------:R-:W4:Y:S01]  /*5cb0*/  LDL R91, [R1+0x2fc] ;  /* 0x0002fc00015b7983 */ /* 0x000f220000100800 */
[----:B--2---:R-:W-:Y:S01]  /*5cc0*/  @!P2 MOV R43, R2 ;  /* 0x00000002002ba202 */ /* 0x004fe20000000f00 */
[----:B------:R-:W-:Y:S01]  /*5cd0*/  @!P2 IMAD.MOV.U32 R42, RZ, RZ, R3 ;  /* 0x000000ffff2aa224 */ /* 0x000fe200078e0003 */
[----:B------:R-:W-:Y:S01]  /*5ce0*/  LOP3.LUT P2, RZ, R26, 0x4, RZ, 0xc0, !PT ;  /* 0x000000041aff7812 */ /* 0x000fe2000784c0ff */
[----:B------:R-:W-:-:S12]  /*5cf0*/  @!P3 IMAD.MOV.U32 R40, RZ, RZ, R22 ;  /* 0x000000ffff28b224 */ /* 0x000fd800078e0016 */
[----:B------:R-:W2:Y:S01]  /*5d00*/  @!P2 LDG.E.64 R12, desc[UR14][R102.64] ;  /* 0x0000000e660ca981 */ /* 0x000ea2000c1e1b00 */
[----:B------:R-:W-:Y:S02]  /*5d10*/  @!P3 MOV R41, R23 ;  /* 0x000000170029b202 */ /* 0x000fe40000000f00 */
[----:B------:R-:W-:Y:S02]  /*5d20*/  LOP3.LUT P3, RZ, R26, 0x8, RZ, 0xc0, !PT ;  /* 0x000000081aff7812 */ /* 0x000fe4000786c0ff */
[----:B0-----:R-:W-:Y:S02]  /*5d30*/  CS2R R18, SRZ ;  /* 0x0000000000127805 */ /* 0x001fe4000001ff00 */
[----:B-1----:R-:W-:Y:S01]  /*5d40*/  CS2R R20, SRZ ;  /* 0x0000000000147805 */ /* 0x002fe2000001ff00 */
[----:B------:R0:W-:Y:S01]  /*5d50*/  STL.64 [R1+0x168], R22 ;  /* 0x0001681601007387 */ /* 0x0001e20000100a00 */
[----:B------:R-:W-:-:S03]  /*5d60*/  @!P4 MOV R48, R9 ;  /* 0x000000090030c202 */ /* 0x000fc60000000f00 */
[----:B------:R1:W-:Y:S04]  /*5d70*/  STL.64 [R1+0x170], R2 ;  /* 0x0001700201007387 */ /* 0x0003e80000100a00 */
[----:B------:R-:W-:Y:S04]  /*5d80*/  STL.64 [R1+0x188], R8 ;  /* 0x0001880801007387 */ /* 0x000fe80000100a00 */
[----:B------:R-:W2:Y:S04]  /*5d90*/  @!P3 LDG.E.64 R10, desc[UR14][R100.64] ;  /* 0x0000000e640ab981 */ /* 0x000ea8000c1e1b00 */
[----:B------:R-:W2:Y:S04]  /*5da0*/  LDL R96, [R1+0x2b4] ;  /* 0x0002b40001607983 */ /* 0x000ea80000100800 */
[----:B------:R-:W2:Y:S04]  /*5db0*/  LDL R97, [R1+0x2e8] ;  /* 0x0002e80001617983 */ /* 0x000ea80000100800 */
[----:B------:R-:W2:Y:S04]  /*5dc0*/  LDL R94, [R1+0x2cc] ;  /* 0x0002cc00015e7983 */ /* 0x000ea80000100800 */
[----:B------:R-:W2:Y:S01]  /*5dd0*/  LDL R95, [R1+0x2f4] ;  /* 0x0002f400015f7983 */ /* 0x000ea20000100800 */
[----:B---3--:R-:W-:Y:S01]  /*5de0*/  @!P0 IMAD.MOV.U32 R46, RZ, RZ, R6 ;  /* 0x000000ffff2e8224 */ /* 0x008fe200078e0006 */
[----:B------:R-:W-:-:S02]  /*5df0*/  @!P0 MOV R47, R7 ;  /* 0x00000007002f8202 */ /* 0x000fc40000000f00 */
[----:B----4-:R-:W-:Y:S02]  /*5e00*/  @!P1 MOV R45, R4 ;  /* 0x00000004002d9202 */ /* 0x010fe40000000f00 */
[----:B------:R-:W-:Y:S02]  /*5e10*/  @!P1 MOV R44, R5 ;  /* 0x00000005002c9202 */ /* 0x000fe40000000f00 */
[----:B0-----:R-:W-:Y:S02]  /*5e20*/  CS2R R22, SRZ ;  /* 0x0000000000167805 */ /* 0x001fe4000001ff00 */
[C---:B------:R-:W-:Y:S01]  /*5e30*/  LOP3.LUT P0, RZ, R26.reuse, 0x1, RZ, 0xc0, !PT ;  /* 0x000000011aff7812 */ /* 0x040fe2000780c0ff */
[----:B------:R-:W-:Y:S04]  /*5e40*/  STL.64 [R1+0x178], R4 ;  /* 0x0001780401007387 */ /* 0x000fe80000100a00 */
[----:B------:R-:W-:Y:S04]  /*5e50*/  STL.64 [R1+0x180], R6 ;  /* 0x0001800601007387 */ /* 0x000fe80000100a00 */
[----:B------:R-:W3:Y:S04]  /*5e60*/  LDL R102, [R1+0x2ac] ;  /* 0x0002ac0001667983 */ /* 0x000ee80000100800 */
[----:B------:R-:W4:Y:S01]  /*5e70*/  @!P0 LDG.E.64 R16, desc[UR14][R106.64] ;  /* 0x0000000e6a108981 */ /* 0x000f22000c1e1b00 */
[----:B------:R-:W-:-:S03]  /*5e80*/  LOP3.LUT P1, RZ, R26, 0x2, RZ, 0xc0, !PT ;  /* 0x000000021aff7812 */ /* 0x000fc6000782c0ff */
[----:B------:R-:W3:Y:S01]  /*5e90*/  LDL R103, [R1+0x2c4] ;  /* 0x0002c40001677983 */ /* 0x000ee20000100800 */
[----:B--2---:R-:W-:-:S09]  /*5ea0*/  @!P2 MOV R51, R12 ;  /* 0x0000000c0033a202 */ /* 0x004fd20000000f00 */
[----:B------:R-:W2:Y:S01]  /*5eb0*/  @!P1 LDG.E.64 R14, desc[UR14][R104.64] ;  /* 0x0000000e680e9981 */ /* 0x000ea2000c1e1b00 */
[----:B------:R-:W-:Y:S02]  /*5ec0*/  @!P2 MOV R52, R13 ;  /* 0x0000000d0034a202 */ /* 0x000fe40000000f00 */
[C---:B------:R-:W-:Y:S02]  /*5ed0*/  LOP3.LUT P2, RZ, R24.reuse, 0x1000000, RZ, 0xc0, !PT ;  /* 0x0100000018ff7812 */ /* 0x040fe4000784c0ff */
[----:B-1----:R-:W-:Y:S01]  /*5ee0*/  CS2R R2, SRZ ;  /* 0x0000000000027805 */ /* 0x002fe2000001ff00 */
[----:B------:R0:W-:Y:S04]  /*5ef0*/  STL.64 [R1+0x198], R12 ;  /* 0x0001980c01007387 */ /* 0x0001e80000100a00 */
[----:B------:R-:W3:Y:S04]  /*5f00*/  LDL R100, [R1+0x2a8] ;  /* 0x0002a80001647983 */ /* 0x000ee80000100800 */
[----:B------:R-:W3:Y:S04]  /*5f10*/  LDL R101, [R1+0x2d0] ;  /* 0x0002d00001657983 */ /* 0x000ee80000100800 */
[----:B------:R-:W3:Y:S01]  /*5f20*/  @!P2 LDG.E.64 R22, desc[UR14][R112.64] ;  /* 0x0000000e7016a981 */ /* 0x000ee2000c1e1b00 */
[----:B------:R-:W-:Y:S01]  /*5f30*/  @!P3 MOV R49, R10 ;  /* 0x0000000a0031b202 */ /* 0x000fe20000000f00 */
[----:B------:R-:W-:Y:S01]  /*5f40*/  @!P3 IMAD.MOV.U32 R50, RZ, RZ, R11 ;  /* 0x000000ffff32b224 */ /* 0x000fe200078e000b */
[C---:B------:R-:W-:Y:S01]  /*5f50*/  LOP3.LUT P3, RZ, R24.reuse, 0x2000000, RZ, 0xc0, !PT ;  /* 0x0200000018ff7812 */ /* 0x040fe2000786c0ff */
[----:B------:R-:W-:Y:S01]  /*5f60*/  HFMA2 R26, -RZ, RZ, 0, 0 ;  /* 0x00000000ff1a7431 */ /* 0x000fe200000001ff */
[----:B------:R1:W-:Y:S04]  /*5f70*/  STL.64 [R1+0x190], R10 ;  /* 0x0001900a01007387 */ /* 0x0003e80000100a00 */
[----:B------:R-:W3:Y:S04]  /*5f80*/  LDL R106, [R1+0x298] ;  /* 0x00029800016a7983 */ /* 0x000ee80000100800 */
[----:B------:R-:W3:Y:S04]  /*5f90*/  LDL R107, [R1+0x2bc] ;  /* 0x0002bc00016b7983 */ /* 0x000ee80000100800 */
[----:B------:R-:W3:Y:S01]  /*5fa0*/  @!P3 LDG.E.64 R60, desc[UR14][R114.64] ;  /* 0x0000000e723cb981 */ /* 0x000ee2000c1e1b00 */
[----:B------:R-:W-:Y:S01]  /*5fb0*/  @!P4 IMAD.MOV.U32 R26, RZ, RZ, R8 ;  /* 0x000000ffff1ac224 */ /* 0x000fe200078e0008 */
[----:B------:R-:W-:-:S02]  /*5fc0*/  LOP3.LUT P4, RZ, R24, 0x4000000, RZ, 0xc0, !PT ;  /* 0x0400000018ff7812 */ /* 0x000fc4000788c0ff */
[----:B------:R-:W3:Y:S04]  /*5fd0*/  LDL R104, [R1+0x290] ;  /* 0x0002900001687983 */ /* 0x000ee80000100800 */
[----:B------:R-:W3:Y:S01]  /*5fe0*/  LDL R105, [R1+0x2c0] ;  /* 0x0002c00001697983 */ /* 0x000ee20000100800 */
[----:B----4-:R-:W-:Y:S01]  /*5ff0*/  @!P0 MOV R56, R16 ;  /* 0x0000001000388202 */ /* 0x010fe20000000f00 */
[----:B------:R-:W-:Y:S01]  /*6000*/  @!P0 IMAD.MOV.U32 R55, RZ, RZ, R17 ;  /* 0x000000ffff378224 */ /* 0x000fe200078e0011 */
[----:B------:R-:W-:-:S04]  /*6010*/  LOP3.LUT P0, RZ, R24, 0x400000, RZ, 0xc0, !PT ;  /* 0x0040000018ff7812 */ /* 0x000fc8000780c0ff */
[----:B------:R-:W4:Y:S01]  /*6020*/  @!P4 LDG.E.64 R64, desc[UR14][R116.64] ;  /* 0x0000000e7440c981 */ /* 0x000f22000c1e1b00 */
[----:B--2---:R-:W-:-:S08]  /*6030*/  @!P1 IMAD.MOV.U32 R53, RZ, RZ, R14 ;  /* 0x000000ffff359224 */ /* 0x004fd000078e000e */
[----:B------:R-:W2:Y:S01]  /*6040*/  @!P0 LDG.E.64 R18, desc[UR14][R108.64] ;  /* 0x0000000e6c128981 */ /* 0x000ea2000c1e1b00 */
[----:B------:R-:W-:Y:S02]  /*6050*/  @!P1 MOV R54, R15 ;  /* 0x0000000f00369202 */ /* 0x000fe40000000f00 */
[----:B------:R-:W-:Y:S02]  /*6060*/  LOP3.LUT P1, RZ, R24, 0x800000, RZ, 0xc0, !PT ;  /* 0x0080000018ff7812 */ /* 0x000fe4000782c0ff */
[----:B0-----:R-:W-:Y:S01]  /*6070*/  IADD3 R12, PT, PT, R25, 0x1e8, RZ ;  /* 0x000001e8190c7810 */ /* 0x001fe20007ffe0ff */
[----:B------:R-:W-:Y:S04]  /*6080*/  STL.64 [R1+0x1a0], R14 ;  /* 0x0001a00e01007387 */ /* 0x000fe80000100a00 */
[----:B------:R-:W-:Y:S01]  /*6090*/  STL.64 [R1+0x1a8], R16 ;  /* 0x0001a81001007387 */ /* 0x000fe20000100a00 */
[----:B-1----:R-:W-:-:S03]  /*60a0*/  CS2R R10, SRZ ;  /* 0x00000000000a7805 */ /* 0x002fc6000001ff00 */
[----:B------:R-:W4:Y:S04]  /*60b0*/  LDL R24, [R1+0x260] ;  /* 0x0002600001187983 */ /* 0x000f280000100800 */
[----:B------:R-:W4:Y:S04]  /*60c0*/  @!P1 LDG.E.64 R20, desc[UR14][R110.64] ;  /* 0x0000000e6e149981 */ /* 0x000f28000c1e1b00 */
[----:B---3--:R0:W-:Y:S04]  /*60d0*/  STL.64 [R1+0x1c0], R22 ;  /* 0x0001c01601007387 */ /* 0x0081e80000100a00 */
[----:B------:R-:W3:Y:S04]  /*60e0*/  LDL R116, [R1+0x28c] ;  /* 0x00028c0001747983 */ /* 0x000ee80000100800 */
[----:B------:R-:W3:Y:S04]  /*60f0*/  LDL R117, [R1+0x224] ;  /* 0x0002240001757983 */ /* 0x000ee80000100800 */
[----:B------:R1:W-:Y:S04]  /*6100*/  STL.64 [R1+0x1c8], R60 ;  /* 0x0001c83c01007387 */ /* 0x0003e80000100a00 */
[----:B------:R-:W3:Y:S04]  /*6110*/  LDL R114, [R1+0x294] ;  /* 0x0002940001727983 */ /* 0x000ee80000100800 */
[----:B------:R-:W3:Y:S04]  /*6120*/  LDL R115, [R1+0x21c] ;  /* 0x00021c0001737983 */ /* 0x000ee80000100800 */
[----:B------:R-:W3:Y:S04]  /*6130*/  LDL R112, [R1+0x2a0] ;  /* 0x0002a00001707983 */ /* 0x000ee80000100800 */
[----:B------:R-:W3:Y:S04]  /*6140*/  LDL R113, [R1+0x29c] ;  /* 0x00029c0001717983 */ /* 0x000ee80000100800 */
[----:B------:R-:W3:Y:S04]  /*6150*/  LDL R110, [R1+0x288] ;  /* 0x00028800016e7983 */ /* 0x000ee80000100800 */
[----:B------:R-:W3:Y:S04]  /*6160*/  LDL R111, [R1+0x2a4] ;  /* 0x0002a400016f7983 */ /* 0x000ee80000100800 */
[----:B------:R-:W3:Y:S04]  /*6170*/  LDL R108, [R1+0x280] ;  /* 0x00028000016c7983 */ /* 0x000ee80000100800 */
[----:B------:R-:W3:Y:S01]  /*6180*/  LDL R109, [R1+0x2b0] ;  /* 0x0002b000016d7983 */ /* 0x000ee20000100800 */
[----:B--2---:R-:W-:Y:S01]  /*6190*/  @!P0 MOV R58, R18 ;  /* 0x00000012003a8202 */ /* 0x004fe20000000f00 */
[----:B------:R-:W-:Y:S01]  /*61a0*/  @!P0 IMAD.MOV.U32 R57, RZ, RZ, R19 ;  /* 0x000000ffff398224 */ /* 0x000fe200078e0013 */
[----:B------:R-:W-:-:S04]  /*61b0*/  ISETP.GE.U32.AND P0, PT, R59, UR18, PT ;  /* 0x000000123b007c0c */ /* 0x000fc8000bf06070 */
[----:B------:R-:W-:-:S13]  /*61c0*/  ISETP.GE.AND.EX P0, PT, R70, UR19, PT, P0 ;  /* 0x0000001346007c0c */ /* 0x000fda000bf06300 */
[----:B------:R-:W2:Y:S08]  /*61d0*/  @!P0 LDC.64 R68, c[0x0][0x3e0] ;  /* 0x0000f800ff448b82 */ /* 0x000eb00000000a00 */
[----:B------:R-:W0:Y:S01]  /*61e0*/  @!P0 LDC.64 R4, c[0x0][0x390] ;  /* 0x0000e400ff048b82 */ /* 0x000e220000000a00 */
[----:B----4-:R-:W-:Y:S01]  /*61f0*/  @!P1 MOV R3, R20 ;  /* 0x0000001400039202 */ /* 0x010fe20000000f00 */
[----:B------:R-:W-:Y:S01]  /*6200*/  @!P1 IMAD.MOV.U32 R2, RZ, RZ, R21 ;  /* 0x000000ffff029224 */ /* 0x000fe200078e0015 */
[----:B------:R-:W-:-:S02]  /*6210*/  ISETP.GE.U32.AND P1, PT, R71, UR18, PT ;  /* 0x0000001247007c0c */ /* 0x000fc4000bf26070 */
[----:B------:R-:W-:Y:S02]  /*6220*/  @!P0 MOV R6, R28 ;  /* 0x0000001c00068202 */ /* 0x000fe40000000f00 */
[----:B------:R-:W-:Y:S02]  /*6230*/  @!P0 MOV R7, R31 ;  /* 0x0000001f00078202 */ /* 0x000fe40000000f00 */
[----:B------:R-:W-:Y:S01]  /*6240*/  ISETP.GE.AND.EX P1, PT, R72, UR19, PT, P1 ;  /* 0x0000001348007c0c */ /* 0x000fe2000bf26310 */
[-C--:B--2---:R-:W-:Y:S02]  /*6250*/  @!P0 IMAD R8, R70, R68.reuse, RZ ;  /* 0x0000004446088224 */ /* 0x084fe400078e02ff */
[----:B------:R-:W-:-:S04]  /*6260*/  @!P0 IMAD.WIDE.U32 R6, R59, R68, R6 ;  /* 0x000000443b068225 */ /* 0x000fc800078e0006 */
[----:B------:R-:W-:Y:S01]  /*6270*/  @!P0 IMAD R8, R59, R69, R8 ;  /* 0x000000453b088224 */ /* 0x000fe200078e0208 */
[----:B------:R-:W-:Y:S01]  /*6280*/  CS2R R68, SRZ ;  /* 0x0000000000447805 */ /* 0x000fe2000001ff00 */
[----:B------:R-:W-:Y:S01]  /*6290*/  IMAD.MOV.U32 R59, RZ, RZ, RZ ;  /* 0x000000ffff3b7224 */ /* 0x000fe200078e00ff */
[----:B------:R-:W-:Y:S01]  /*62a0*/  @!P2 MOV R59, R22 ;  /* 0x00000016003ba202 */ /* 0x000fe20000000f00 */
[----:B------:R-:W-:Y:S01]  /*62b0*/  @!P2 IMAD.MOV.U32 R68, RZ, RZ, R23 ;  /* 0x000000ffff44a224 */ /* 0x000fe200078e0017 */
[----:B------:R-:W-:Y:S01]  /*62c0*/  @!P0 IADD3 R8, PT, PT, R7, R8, RZ ;  /* 0x0000000807088210 */ /* 0x000fe20007ffe0ff */
[----:B------:R-:W-:Y:S01]  /*62d0*/  HFMA2 R70, -RZ, RZ, 0, 0 ;  /* 0x00000000ff467431 */ /* 0x000fe200000001ff */
[C---:B0-----:R-:W-:Y:S01]  /*62e0*/  @!P0 LEA R4, P2, R6.reuse, R4, 0x2 ;  /* 0x0000000406048211 */ /* 0x041fe200078410ff */
[----:B------:R-:W-:Y:S01]  /*62f0*/  @!P3 IMAD.MOV.U32 R69, RZ, RZ, R60 ;  /* 0x000000ffff45b224 */ /* 0x000fe200078e003c */
[----:B------:R-:W-:Y:S01]  /*6300*/  @!P4 MOV R10, R64 ;  /* 0x00000040000ac202 */ /* 0x000fe20000000f00 */
[----:B------:R-:W-:Y:S01]  /*6310*/  @!P1 IMAD.MOV.U32 R7, RZ, RZ, R31 ;  /* 0x000000ffff079224 */ /* 0x000fe200078e001f */
[----:B------:R-:W-:Y:S01]  /*6320*/  @!P0 LEA.HI.X R5, R6, R5, R8, 0x2, P2 ;  /* 0x0000000506058211 */ /* 0x000fe200010f1408 */
[----:B------:R-:W-:Y:S01]  /*6330*/  @!P4 IMAD.MOV.U32 R11, RZ, RZ, R65 ;  /* 0x000000ffff0bc224 */ /* 0x000fe200078e0041 */
[----:B------:R-:W0:Y:S01]  /*6340*/  @!P1 LDC.64 R8, c[0x0][0x3e0] ;  /* 0x0000f800ff089b82 */ /* 0x000e220000000a00 */
[----:B------:R-:W-:Y:S01]  /*6350*/  @!P1 MOV R6, R28 ;  /* 0x0000001c00069202 */ /* 0x000fe20000000f00 */
[----:B------:R-:W-:Y:S01]  /*6360*/  STL.64 [R1+0x1b8], R20 ;  /* 0x0001b81401007387 */ /* 0x000fe20000100a00 */
[----:B------:R-:W-:-:S02]  /*6370*/  ISETP.GE.U32.AND P2, PT, R12, UR18, PT ;  /* 0x000000120c007c0c */ /* 0x000fc4000bf46070 */
[----:B------:R-:W-:Y:S01]  /*6380*/  @!P3 MOV R70, R61 ;  /* 0x0000003d0046b202 */ /* 0x000fe20000000f00 */
[----:B------:R-:W-:Y:S04]  /*6390*/  STL.64 [R1+0x1b0], R18 ;  /* 0x0001b01201007387 */ /* 0x000fe80000100a00 */
[----:B------:R-:W2:Y:S04]  /*63a0*/  LDL R22, [R1+0x230] ;  /* 0x0002300001167983 */ /* 0x000ea80000100800 */
[----:B------:R-:W4:Y:S04]  /*63b0*/  LDL R23, [R1+0x22c] ;  /* 0x00022c0001177983 */ /* 0x000f280000100800 */
[----:B------:R3:W-:Y:S04]  /*63c0*/  STL.64 [R1+0x1d0], R64 ;  /* 0x0001d04001007387 */ /* 0x0007e80000100a00 */
[----:B-1----:R-:W4:Y:S01]  /*63d0*/  LDL R60, [R1+0x264] ;  /* 0x00026400013c7983 */ /* 0x002f220000100800 */
[----:B0-----:R-:W-:-:S03]  /*63e0*/  @!P1 IMAD R13, R72, R8, RZ ;  /* 0x00000008480d9224 */ /* 0x001fc600078e02ff */
[----:B------:R-:W4:Y:S01]  /*63f0*/  LDL R61, [R1+0x268] ;  /* 0x00026800013d7983 */ /* 0x000f220000100800 */
[C---:B------:R-:W-:Y:S02]  /*6400*/  @!P1 IMAD R13, R71.reuse, R9, R13 ;  /* 0x00000009470d9224 */ /* 0x040fe400078e020d */
[----:B------:R-:W-:Y:S01]  /*6410*/  @!P1 IMAD.WIDE.U32 R8, R71, R8, R6 ;  /* 0x0000000847089225 */ /* 0x000fe200078e0006 */
[----:B---3--:R-:W3:Y:S01]  /*6420*/  LDL R65, [R1+0x240] ;  /* 0x0002400001417983 */ /* 0x008ee20000100800 */
[----:B------:R-:W0:Y:S01]  /*6430*/  @!P1 LDC.64 R6, c[0x0][0x390] ;  /* 0x0000e400ff069b82 */ /* 0x000e220000000a00 */
[----:B------:R-:W-:Y:S02]  /*6440*/  SHF.R.S32.HI R71, RZ, 0x1f, R12 ;  /* 0x0000001fff477819 */ /* 0x000fe4000001140c */
[----:B------:R-:W3:Y:S02]  /*6450*/  LDL R64, [R1+0x25c] ;  /* 0x00025c0001407983 */ /* 0x000ee40000100800 */
[----:B------:R-:W-:-:S02]  /*6460*/  ISETP.GE.AND.EX P2, PT, R71, UR19, PT, P2 ;  /* 0x0000001347007c0c */ /* 0x000fc4000bf46320 */
[----:B------:R-:W-:Y:S02]  /*6470*/  @!P1 IADD3 R13, PT, PT, R9, R13, RZ ;  /* 0x0000000d090d9210 */ /* 0x000fe40007ffe0ff */
[----:B0-----:R-:W-:-:S04]  /*6480*/  @!P1 LEA R6, P3, R8, R6, 0x2 ;  /* 0x0000000608069211 */ /* 0x001fc800078610ff */
[----:B------:R-:W-:-:S05]  /*6490*/  @!P1 LEA.HI.X R7, R8, R7, R13, 0x2, P3 ;  /* 0x0000000708079211 */ /* 0x000fca00018f140d */
[----:B------:R-:W0:Y:S01]  /*64a0*/  @!P2 LDC.64 R8, c[0x0][0x3e0] ;  /* 0x0000f800ff08ab82 */ /* 0x000e220000000a00 */
[----:B------:R-:W-:Y:S01]  /*64b0*/  @!P2 MOV R14, R28 ;  /* 0x0000001c000ea202 */ /* 0x000fe20000000f00 */
[----:B------:R-:W-:Y:S02]  /*64c0*/  @!P2 IMAD.MOV.U32 R15, RZ, RZ, R31 ;  /* 0x000000ffff0fa224 */ /* 0x000fe400078e001f */
[-C--:B0-----:R-:W-:Y:S02]  /*64d0*/  @!P2 IMAD R16, R71, R8.reuse, RZ ;  /* 0x000000084710a224 */ /* 0x081fe400078e02ff */
[----:B------:R-:W-:-:S04]  /*64e0*/  @!P2 IMAD.WIDE.U32 R14, R12, R8, R14 ;  /* 0x000000080c0ea225 */ /* 0x000fc800078e000e */
[----:B------:R-:W-:Y:S02]  /*64f0*/  @!P2 IMAD R16, R12, R9, R16 ;  /* 0x000000090c10a224 */ /* 0x000fe400078e0210 */
[----:B------:R-:W0:Y:S01]  /*6500*/  @!P2 LDC.64 R8, c[0x0][0x390] ;  /* 0x0000e400ff08ab82 */ /* 0x000e220000000a00 */
[----:B------:R-:W-:-:S04]  /*6510*/  IADD3 R71, PT, PT, R25, 0x1f0, RZ ;  /* 0x000001f019477810 */ /* 0x000fc80007ffe0ff */
[----:B------:R-:W-:Y:S02]  /*6520*/  ISETP.GE.U32.AND P3, PT, R71, UR18, PT ;  /* 0x0000001247007c0c */ /* 0x000fe4000bf66070 */
[----:B------:R-:W-:-:S04]  /*6530*/  SHF.R.S32.HI R72, RZ, 0x1f, R71 ;  /* 0x0000001fff487819 */ /* 0x000fc80000011447 */
[----:B------:R-:W-:Y:S02]  /*6540*/  ISETP.GE.AND.EX P3, PT, R72, UR19, PT, P3 ;  /* 0x0000001348007c0c */ /* 0x000fe4000bf66330 */
[----:B------:R-:W-:Y:S02]  /*6550*/  @!P2 IADD3 R16, PT, PT, R15, R16, RZ ;  /* 0x000000100f10a210 */ /* 0x000fe40007ffe0ff */
[----:B0-----:R-:W-:-:S09]  /*6560*/  @!P2 LEA R8, P4, R14, R8, 0x2 ;  /* 0x000000080e08a211 */ /* 0x001fd200078810ff */
[----:B------:R-:W0:Y:S01]  /*6570*/  @!P3 LDC.64 R20, c[0x0][0x390] ;  /* 0x0000e400ff14bb82 */ /* 0x000e220000000a00 */
[----:B------:R-:W-:-:S07]  /*6580*/  @!P2 LEA.HI.X R9, R14, R9, R16, 0x2, P4 ;  /* 0x000000090e09a211 */ /* 0x000fce00020f1410 */
[----:B------:R-:W1:Y:S01]  /*6590*/  @!P3 LDC.64 R16, c[0x0][0x3e0] ;  /* 0x0000f800ff10bb82 */ /* 0x000e620000000a00 */
[----:B------:R-:W-:Y:S01]  /*65a0*/  @!P3 MOV R14, R28 ;  /* 0x0000001c000eb202 */ /* 0x000fe20000000f00 */
[----:B------:R-:W-:Y:S01]  /*65b0*/  @!P3 IMAD.MOV.U32 R15, RZ, RZ, R31 ;  /* 0x000000ffff0fb224 */ /* 0x000fe200078e001f */
[----:B------:R-:W-:-:S04]  /*65c0*/  IADD3 R25, PT, PT, R25, 0x1f8, RZ ;  /* 0x000001f819197810 */ /* 0x000fc80007ffe0ff */
[----:B------:R-:W-:Y:S02]  /*65d0*/  ISETP.GE.U32.AND P4, PT, R25, UR18, PT ;  /* 0x0000001219007c0c */ /* 0x000fe4000bf86070 */
[----:B------:R-:W-:Y:S01]  /*65e0*/  CS2R R12, SRZ ;  /* 0x00000000000c7805 */ /* 0x000fe2000001ff00 */
[----:B-1----:R-:W-:Y:S01]  /*65f0*/  @!P3 IMAD R18, R72, R16, RZ ;  /* 0x000000104812b224 */ /* 0x002fe200078e02ff */
[----:B------:R-:W-:Y:S01]  /*6600*/  @!P5 MOV R12, R66 ;  /* 0x00000042000cd202 */ /* 0x000fe20000000f00 */
[----:B------:R-:W-:Y:S01]  /*6610*/  @!P5 IMAD.MOV.U32 R13, RZ, RZ, R67 ;  /* 0x000000ffff0dd224 */ /* 0x000fe200078e0043 */
[----:B------:R-:W3:Y:S01]  /*6620*/  LDL R66, [R1+0x274] ;  /* 0x0002740001427983 */ /* 0x000ee20000100800 */
[C---:B------:R-:W-:Y:S02]  /*6630*/  @!P3 IMAD R18, R71.reuse, R17, R18 ;  /* 0x000000114712b224 */ /* 0x040fe400078e0212 */
[----:B------:R-:W-:Y:S01]  /*6640*/  @!P3 IMAD.WIDE.U32 R16, R71, R16, R14 ;  /* 0x000000104710b225 */ /* 0x000fe200078e000e */
[----:B------:R-:W-:Y:S01]  /*6650*/  SHF.R.S32.HI R71, RZ, 0x1f, R25 ;  /* 0x0000001fff477819 */ /* 0x000fe20000011419 */
[----:B------:R-:W3:Y:S03]  /*6660*/  LDL R67, [R1+0x214] ;  /* 0x0002140001437983 */ /* 0x000ee60000100800 */
[----:B------:R-:W-:Y:S01]  /*6670*/  ISETP.GE.AND.EX P4, PT, R71, UR19, PT, P4 ;  /* 0x0000001347007c0c */ /* 0x000fe2000bf86340 */
[----:B------:R-:W3:Y:S01]  /*6680*/  LDL R72, [R1+0x218] ;  /* 0x0002180001487983 */ /* 0x000ee20000100800 */
[----:B------:R-:W-:-:S02]  /*6690*/  @!P3 IADD3 R18, PT, PT, R17, R18, RZ ;  /* 0x000000121112b210 */ /* 0x000fc40007ffe0ff */
[----:B0-----:R-:W-:-:S04]  /*66a0*/  @!P3 LEA R20, P5, R16, R20, 0x2 ;  /* 0x000000141014b211 */ /* 0x001fc800078a10ff */
        /* <DEDUP_REMOVED lines=9> */
[----:B------:R-:W3:Y:S01]  /*6740*/  LDL R25, [R1+0x238] ;  /* 0x0002380001197983 */ /* 0x000ee20000100800 */
[----:B------:R-:W0:Y:S02]  /*6750*/  @!P4 LDC.64 R16, c[0x0][0x390] ;  /* 0x0000e400ff10cb82 */ /* 0x000e240000000a00 */
        /* <DEDUP_REMOVED lines=12> */
[----:B--2---:R-:W-:Y:S01]  /*6820*/  FMUL.FTZ R22, R22, R22 ;  /* 0x0000001616167220 */ /* 0x004fe20000410000 */
[----:B----4-:R-:W-:Y:S02]  /*6830*/  FMUL.FTZ R20, R23, R23 ;  /* 0x0000001717147220 */ /* 0x010fe40000410000 */
[----:B------:R-:W2:Y:S02]  /*6840*/  LDL R23, [R1+0x26c] ;  /* 0x00026c0001177983 */ /* 0x000ea40000100800 */
[----:B---3--:R-:W-:Y:S01]  /*6850*/  FFMA.FTZ R20, R65, R65, R20 ;  /* 0x0000004141147223 */ /* 0x008fe20000010014 */
[----:B------:R-:W-:Y:S01]  /*6860*/  FFMA.FTZ R22, R25, R25, R22 ;  /* 0x0000001919167223 */ /* 0x000fe20000010016 */
[----:B------:R-:W-:Y:S01]  /*6870*/  FMUL.FTZ R21, R28, R28 ;  /* 0x0000001c1c157220 */ /* 0x000fe20000410000 */
[----:B------:R0:W-:Y:S02]  /*6880*/  STL [R1+0x334], R28 ;  /* 0x0003341c01007387 */ /* 0x0001e40000100800 */
[----:B------:R-:W-:-:S02]  /*6890*/  FADD.FTZ R22, RZ, R22 ;  /* 0x00000016ff167221 */ /* 0x000fc40000010000 */
[----:B------:R1:W-:Y:S02]  /*68a0*/  STL [R1+0x338], R65 ;  /* 0x0003384101007387 */ /* 0x0003e40000100800 */
[----:B------:R-:W-:Y:S02]  /*68b0*/  FADD.FTZ R20, R22, R20 ;  /* 0x0000001416147221 */ /* 0x000fe40000010000 */
[----:B------:R-:W3:Y:S04]  /*68c0*/  LDL R22, [R1+0x23c] ;  /* 0x00023c0001167983 */ /* 0x000ee80000100800 */
[----:B0-----:R-:W4:Y:S04]  /*68d0*/  LDL R28, [R1+0x24c] ;  /* 0x00024c00011c7983 */ /* 0x001f280000100800 */
[----:B-1----:R-:W2:Y:S04]  /*68e0*/  LDL R65, [R1+0x254] ;  /* 0x0002540001417983 */ /* 0x002ea80000100800 */
[----:B------:R-:W2:Y:S01]  /*68f0*/  LDL R25, [R1+0x270] ;  /* 0x0002700001197983 */ /* 0x000ea20000100800 */
[----:B---3--:R-:W-:-:S04]  /*6900*/  FFMA.FTZ R22, R22, R22, R21 ;  /* 0x0000001616167223 */ /* 0x008fc80000010015 */
[----:B------:R-:W-:Y:S02]  /*6910*/  FADD.FTZ R20, R20, R22 ;  /* 0x0000001614147221 */ /* 0x000fe40000010000 */
[----:B------:R-:W3:Y:S01]  /*6920*/  LDL R22, [R1+0x234] ;  /* 0x0002340001167983 */ /* 0x000ee20000100800 */
[----:B------:R-:W-:-:S04]  /*6930*/  FMUL.FTZ R21, R125, R125 ;  /* 0x0000007d7d157220 */ /* 0x000fc80000410000 */
[----:B---3--:R-:W-:-:S04]  /*6940*/  FFMA.FTZ R22, R22, R22, R21 ;  /* 0x0000001616167223 */ /* 0x008fc80000010015 */
[----:B------:R-:W-:Y:S02]  /*6950*/  FADD.FTZ R20, R20, R22 ;  /* 0x0000001614147221 */ /* 0x000fe40000010000 */
[----:B------:R-:W3:Y:S01]  /*6960*/  LDL R22, [R1+0x244] ;  /* 0x0002440001167983 */ /* 0x000ee20000100800 */
[----:B------:R-:W-:Y:S01]  /*6970*/  FMUL.FTZ R21, R124, R124 ;  /* 0x0000007c7c157220 */ /* 0x000fe20000410000 */
[----:B------:R-:W-:Y:S02]  /*6980*/  CS2R R14, SRZ ;  /* 0x00000000000e7805 */ /* 0x000fe4000001ff00 */
[----:B------:R-:W-:Y:S01]  /*6990*/  @!P6 IMAD.MOV.U32 R15, RZ, RZ, R63 ;  /* 0x000000ffff0fe224 */ /* 0x000fe200078e003f */
[----:B------:R-:W-:Y:S01]  /*69a0*/  @!P6 MOV R14, R62 ;  /* 0x0000003e000ee202 */ /* 0x000fe20000000f00 */
[----:B---3--:R-:W-:Y:S01]  /*69b0*/  FFMA.FTZ R22, R22, R22, R21 ;  /* 0x0000001616167223 */ /* 0x008fe20000010015 */
[----:B------:R-:W-:-:S03]  /*69c0*/  FMUL.FTZ R21, R27, R27 ;  /* 0x0000001b1b157220 */ /* 0x000fc60000410000 */
[----:B------:R-:W-:Y:S01]  /*69d0*/  FADD.FTZ R20, R20, R22 ;  /* 0x0000001614147221 */ /* 0x000fe20000010000 */
[----:B----4-:R-:W-:Y:S01]  /*69e0*/  FFMA.FTZ R22, R28, R28, R21 ;  /* 0x0000001c1c167223 */ /* 0x010fe20000010015 */
[----:B------:R-:W-:Y:S01]  /*69f0*/  FMUL.FTZ R21, R0, R0 ;  /* 0x0000000000157220 */ /* 0x000fe20000410000 */
[----:B------:R0:W-:Y:S02]  /*6a00*/  STL.64 [R1+0x1e0], R62 ;  /* 0x0001e03e01007387 */ /* 0x0001e40000100a00 */
[----:B------:R-:W-:Y:S01]  /*6a10*/  FADD.FTZ R20, R20, R22 ;  /* 0x0000001614147221 */ /* 0x000fe20000010000 */
[----:B--2---:R-:W-:Y:S01]  /*6a20*/  FFMA.FTZ R22, R65, R65, R21 ;  /* 0x0000004141167223 */ /* 0x004fe20000010015 */
[----:B------:R-:W-:Y:S01]  /*6a30*/  FMUL.FTZ R21, R29, R29 ;  /* 0x0000001d1d157220 */ /* 0x000fe20000410000 */
[----:B------:R-:W2:Y:S02]  /*6a40*/  LDL R65, [R1+0x230] ;  /* 0x0002300001417983 */ /* 0x000ea40000100800 */
[----:B------:R-:W-:Y:S01]  /*6a50*/  FADD.FTZ R20, R20, R22 ;  /* 0x0000001614147221 */ /* 0x000fe20000010000 */
[----:B------:R-:W-:Y:S01]  /*6a60*/  FFMA.FTZ R22, R64, R64, R21 ;  /* 0x0000004040167223 */ /* 0x000fe20000010015 */
[----:B------:R-:W-:Y:S01]  /*6a70*/  FMUL.FTZ R21, R30, R30 ;  /* 0x0000001e1e157220 */ /* 0x000fe20000410000 */
[----:B------:R-:W3:Y:S02]  /*6a80*/  LDL R28, [R1+0x22c] ;  /* 0x00022c00011c7983 */ /* 0x000ee40000100800 */
        /* <DEDUP_REMOVED lines=146> */
[----:B------:R1:W4:Y:S01]  /*73b0*/  @!P4 LDG.E.64 R20, desc[UR14][R16.64] ;  /* 0x0000000e1014c981 */ /* 0x000322000c1e1b00 */
[----:B------:R-:W-:-:S04]  /*73c0*/  FFMA.FTZ R22, R10, R10, R22 ;  /* 0x0000000a0a167223 */ /* 0x000fc80000010016 */
[----:B------:R-:W-:Y:S01]  /*73d0*/  FADD.FTZ R23, R23, R22 ;  /* 0x0000001617177221 */ /* 0x000fe20000010000 */
[----:B-1----:R-:W-:Y:S01]  /*73e0*/  FMUL.FTZ R17, R13, R13 ;  /* 0x0000000d0d117220 */ /* 0x002fe20000410000 */
        /* <DEDUP_REMOVED lines=19> */
[----:B------:R-:W-:Y:S02]  /*7520*/  CS2R R60, SRZ ;  /* 0x00000000003c7805 */ /* 0x000fe4000001ff00 */
[----:B------:R-:W-:Y:S02]  /*7530*/  @!P2 MOV R60, R7 ;  /* 0x00000007003ca202 */ /* 0x000fe40000000f00 */
[----:B------:R-:W-:-:S03]  /*7540*/  @!P2 MOV R61, R6 ;  /* 0x00000006003da202 */ /* 0x000fc60000000f00 */
[----:B0-----:R-:W-:-:S04]  /*7550*/  FMUL.FTZ R62, R60, R60 ;  /* 0x0000003c3c3e7220 */ /* 0x001fc80000410000 */
[----:B------:R-:W-:-:S04]  /*7560*/  FFMA.FTZ R62, R61, R61, R62 ;  /* 0x0000003d3d3e7223 */ /* 0x000fc8000001003e */
[----:B------:R-:W-:Y:S01]  /*7570*/  FADD.FTZ R17, R17, R62 ;  /* 0x0000003e11117221 */ /* 0x000fe20000010000 */
[----:B------:R-:W-:Y:S02]  /*7580*/  CS2R R62, SRZ ;  /* 0x00000000003e7805 */ /* 0x000fe4000001ff00 */
[----:B------:R-:W-:Y:S01]  /*7590*/  @!P3 IMAD.MOV.U32 R62, RZ, RZ, R9 ;  /* 0x000000ffff3eb224 */ /* 0x000fe200078e0009 */
[----:B------:R-:W-:-:S03]  /*75a0*/  @!P3 MOV R63, R8 ;  /* 0x00000008003fb202 */ /* 0x000fc60000000f00 */
[----:B------:R-:W-:-:S04]  /*75b0*/  FMUL.FTZ R64, R62, R62 ;  /* 0x0000003e3e407220 */ /* 0x000fc80000410000 */
[----:B------:R-:W-:-:S04]  /*75c0*/  FFMA.FTZ R64, R63, R63, R64 ;  /* 0x0000003f3f407223 */ /* 0x000fc80000010040 */
[----:B------:R-:W-:Y:S02]  /*75d0*/  FADD.FTZ R17, R17, R64 ;  /* 0x0000004011117221 */ /* 0x000fe40000010000 */
[----:B------:R-:W2:Y:S02]  /*75e0*/  LDL R64, [R1+0x238] ;  /* 0x0002380001407983 */ /* 0x000ea40000100800 */
[----:B--2---:R-:W-:Y:S02]  /*75f0*/  FADD.FTZ R64, R64, R65 ;  /* 0x0000004140407221 */ /* 0x004fe40000010000 */
[----:B------:R-:W3:Y:S02]  /*7600*/  LDL.LU R65, [R1+0x338] ;  /* 0x0003380001417983 */ /* 0x000ee40000300800 */
[----:B------:R-:W-:Y:S01]  /*7610*/  FADD.FTZ R64, RZ, R64 ;  /* 0x00000040ff407221 */ /* 0x000fe20000010000 */
[----:B---3--:R-:W-:Y:S02]  /*7620*/  FADD.FTZ R65, R65, R28 ;  /* 0x0000001c41417221 */ /* 0x008fe40000010000 */
[----:B------:R-:W2:Y:S02]  /*7630*/  LDL.LU R28, [R1+0x334] ;  /* 0x00033400011c7983 */ /* 0x000ea40000300800 */
[----:B------:R-:W-:-:S02]  /*7640*/  FADD.FTZ R64, R64, R65 ;  /* 0x0000004140407221 */ /* 0x000fc40000010000 */
[----:B------:R-:W2:Y:S02]  /*7650*/  LDL R65, [R1+0x23c] ;  /* 0x00023c0001417983 */ /* 0x000ea40000100800 */
[----:B--2---:R-:W-:Y:S02]  /*7660*/  FADD.FTZ R65, R65, R28 ;  /* 0x0000001c41417221 */ /* 0x004fe40000010000 */
        /* <DEDUP_REMOVED lines=30> */
[----:B------:R-:W2:Y:S02]  /*7850*/  LDL R65, [R1+0x270] ;  /* 0x0002700001417983 */ /* 0x000ea40000100800 */
        /* <DEDUP_REMOVED lines=103> */
[----:B------:R-:W1:Y:S03]  /*7ed0*/  S2R R72, SR_LANEID ;  /* 0x0000000000487919 */ /* 0x000e660000000000 */
[----:B------:R-:W-:Y:S01]  /*7ee0*/  FADD.FTZ R66, R64, R66 ;  /* 0x0000004240427221 */ /* 0x000fe20000010000 */
[----:B------:R-:W-:Y:S02]  /*7ef0*/  CS2R R64, SRZ ;  /* 0x0000000000407805 */ /* 0x000fe4000001ff00 */
[----:B----4-:R-:W-:Y:S01]  /*7f00*/  @!P4 MOV R64, R21 ;  /* 0x000000150040c202 */ /* 0x010fe20000000f00 */
[----:B------:R-:W-:-:S04]  /*7f10*/  @!P4 IMAD.MOV.U32 R65, RZ, RZ, R20 ;  /* 0x000000ffff41c224 */ /* 0x000fc800078e0014 */
[----:B------:R-:W-:Y:S01]  /*7f20*/  FMUL.FTZ R67, R64, R64 ;  /* 0x0000004040437220 */ /* 0x000fe20000410000 */
[----:B------:R-:W-:-:S03]  /*7f30*/  FADD.FTZ R71, R65, R64 ;  /* 0x0000004041477221 */ /* 0x000fc60000010000 */
[----:B------:R-:W-:Y:S01]  /*7f40*/  FFMA.FTZ R67, R65, R65, R67 ;  /* 0x0000004141437223 */ /* 0x000fe20000010043 */
[----:B------:R-:W-:-:S03]  /*7f50*/  FADD.FTZ R66, R66, R71 ;  /* 0x0000004742427221 */ /* 0x000fc60000010000 */
[----:B------:R-:W-:Y:S02]  /*7f60*/  FADD.FTZ R67, R17, R67 ;  /* 0x0000004311437221 */ /* 0x000fe40000010000 */
        /* <DEDUP_REMOVED lines=25> */
[----:B-1----:R-:W-:Y:S01]  /*8100*/  FADD.FTZ R18, R66, R18 ;  /* 0x0000001242127221 */ /* 0x002fe20000010000 */
        /* <DEDUP_REMOVED lines=21> */
.L_x_4311:
[----:B------:R-:W-:Y:S05]  /*8260*/  BSYNC.RECONVERGENT B0 ;  /* 0x0000000000007941 */ /* 0x000fea0003800200 */
.L_x_4310:
        /* <DEDUP_REMOVED lines=44> */
.L_x_4313:
[----:B------:R-:W-:Y:S05]  /*8530*/  BSYNC.RECONVERGENT B0 ;  /* 0x0000000000007941 */ /* 0x000fea0003800200 */
.L_x_4312:
        /* <DEDUP_REMOVED lines=35> */
.L_x_4317:
        /* <DEDUP_REMOVED lines=10> */
.L_x_4316:
[----:B------:R-:W-:Y:S05]  /*8810*/  BSYNC.RECONVERGENT B0 ;  /* 0x0000000000007941 */ /* 0x000fea0003800200 */
.L_x_4315:
        /* <DEDUP_REMOVED lines=18> */
.L_x_4319:
        /* <DEDUP_REMOVED lines=160> */
.L_x_4318:
        /* <DEDUP_REMOVED lines=85> */
.L_x_4320:
        /* <DEDUP_REMOVED lines=44> */
.L_x_4321:
        /* <DEDUP_REMOVED lines=24> */
.L_x_4322:
[----:B------:R-:W-:Y:S05]  /*9cd0*/  BSYNC.RECONVERGENT B0 ;  /* 0x0000000000007941 */ /* 0x000fea0003800200 */
.L_x_4314:
[----:B-----5:R-:W-:Y:S01]  /*9ce0*/  LOP3.LUT P0, RZ, R24, 0x100000, RZ, 0xc0, !PT ;  /* 0x0010000018ff7812 */ /* 0x020fe2000780c0ff */
[----:B------:R-:W4:Y:S01]  /*9cf0*/  LDCU UR11, c[0x0][0x414] ;  /* 0x00008280ff0b77ac */ /* 0x000f220008000800 */
[----:B------:R-:W4:Y:S01]  /*9d00*/  S2UR UR7, SR_CgaCtaId ;  /* 0x00000000000779c3 */ /* 0x000f220000008800 */
[----:B------:R-:W-:Y:S01]  /*9d10*/  MOV R8, UR9 ;  /* 0x0000000900087c02 */ /* 0x000fe20008000f00 */
[----:B------:R-:W-:-:S06]  /*9d20*/  UMOV UR5, 0x400 ;  /* 0x0000040000057882 */ /* 0x000fcc0000000000 */
[----:B------:R-:W4:Y:S08]  /*9d30*/  LDC.64 R66, c[0x0][0x3a0] ;  /* 0x0000e800ff427b82 */ /* 0x000f300000000a00 */
[----:B0123--:R-:W0:Y:S01]  /*9d40*/  @P0 LDC.64 R4, c[0x0][0x388] ;  /* 0x0000e200ff040b82 */ /* 0x00fe220000000a00 */
[----:B----4-:R-:W-:Y:S01]  /*9d50*/  @P0 FMUL.FTZ R9, R7, UR11 ;  /* 0x0000000b07090c20 */ /* 0x010fe20008410000 */
[----:B------:R-:W-:Y:S01]  /*9d60*/  ULEA UR5, UR7, UR5, 0x18 ;  /* 0x0000000507057291 */ /* 0x000fe2000f8ec0ff */
[----:B0-----:R-:W-:-:S04]  /*9d70*/  @P0 IMAD.WIDE R4, R8, 0x8, R4 ;  /* 0x0000000808040825 */ /* 0x001fc800078e0204 */
[----:B------:R-:W-:-:S05]  /*9d80*/  @P0 FMUL.FTZ R8, R6, UR11 ;  /* 0x0000000b06080c20 */ /* 0x000fca0008410000 */
[----:B------:R0:W-:Y:S01]  /*9d90*/  @P0 STG.E.64 desc[UR14][R4.64], R8 ;  /* 0x0000000804000986 */ /* 0x0001e2000c101b0e */
[----:B------:R-:W-:-:S13]  /*9da0*/  ISETP.NE.AND P0, PT, R17, RZ, PT ;  /* 0x000000ff1100720c */ /* 0x000fda0003f05270 */
[----:B------:R1:W-:Y:S01]  /*9db0*/  @!P0 STS.64 [UR5+0x98], R6 ;  /* 0x00009806ff008988 */ /* 0x0003e20008000a05 */
[----:B0-----:R-:W-:Y:S01]  /*9dc0*/  IMAD.SHL.U32 R8, R17, 0x2, RZ ;  /* 0x0000000211087824 */ /* 0x001fe200078e00ff */
[----:B------:R-:W-:Y:S04]  /*9dd0*/  BAR.SYNC.DEFER_BLOCKING 0x0 ;  /* 0x0000000000007b1d */ /* 0x000fe80000010000 */
[----:B------:R-:W-:-:S04]  /*9de0*/  LOP3.LUT R8, R8, 0x7e, RZ, 0xc0, !PT ;  /* 0x0000007e08087812 */ /* 0x000fc800078ec0ff */
[----:B-1----:R-:W0:Y:S01]  /*9df0*/  LDC.64 R6, c[0x0][0x398] ;  /* 0x0000e600ff067b82 */ /* 0x002e220000000a00 */
[----:B------:R-:W1:Y:S02]  /*9e00*/  LDS.64 R4, [UR5+0x98] ;  /* 0x00009805ff047984 */ /* 0x000e640008000a00 */
[----:B-1----:R-:W-:-:S05]  /*9e10*/  FMUL.FTZ R4, R4, UR11 ;  /* 0x0000000b04047c20 */ /* 0x002fca0008410000 */
[----:B------:R-:W-:Y:S02]  /*9e20*/  R2UR UR5, R4 ;  /* 0x00000000040572ca */ /* 0x000fe400000e0000 */
[----:B------:R-:W-:-:S05]  /*9e30*/  IADD3 R4, PT, PT, R8, UR6, RZ ;  /* 0x0000000608047c10 */ /* 0x000fca000fffe0ff */
[----:B0-----:R-:W-:-:S05]  /*9e40*/  IMAD.WIDE R6, R4, 0x2, R6 ;  /* 0x0000000204067825 */ /* 0x001fca00078e0206 */
[----:B------:R-:W2:Y:S01]  /*9e50*/  LDG.E.U16 R19, desc[UR14][R6.64] ;  /* 0x0000000e06137981 */ /* 0x000ea2000c1e1500 */
[----:B------:R-:W-:-:S03]  /*9e60*/  MOV R9, UR5 ;  /* 0x0000000500097c02 */ /* 0x000fc60008000f00 */
[----:B------:R0:W3:Y:S02]  /*9e70*/  LDG.E.U16 R20, desc[UR14][R6.64+0x2] ;  /* 0x0000020e06147981 */ /* 0x0000e4000c1e1500 */
[----:B------:R-:W-:-:S04]  /*9e80*/  FMUL.FTZ R9, R9, UR5 ;  /* 0x0000000509097c20 */ /* 0x000fc80008410000 */
[----:B0-----:R-:W-:Y:S01]  /*9e90*/  FFMA.FTZ R6, R5, UR11, -R9 ;  /* 0x0000000b05067c23 */ /* 0x001fe20008010809 */
[----:B------:R-:W-:Y:S01]  /*9ea0*/  IMAD.WIDE R4, R4, 0x2, R66 ;  /* 0x0000000204047825 */ /* 0x000fe200078e0242 */
[----:B------:R-:W0:Y:S04]  /*9eb0*/  LDCU.U8 UR11, c[0x0][0x3fc] ;  /* 0x00007f80ff0b77ac */ /* 0x000e280008000000 */
[----:B------:R-:W4:Y:S04]  /*9ec0*/  LDG.E.U16 R18, desc[UR14][R4.64] ;  /* 0x0000000e04127981 */ /* 0x000f28000c1e1500 */
[----:B------:R-:W4:Y:S01]  /*9ed0*/  LDG.E.U16 R9, desc[UR14][R4.64+0x2] ;  /* 0x0000020e04097981 */ /* 0x000f22000c1e1500 */
[----:B------:R-:W-:-:S13]  /*9ee0*/  FSETP.GTU.FTZ.AND P0, PT, R6, RZ, PT ;  /* 0x000000ff0600720b */ /* 0x000fda0003f1c000 */
[----:B------:R-:W-:-:S05]  /*9ef0*/  VOTEU.ANY UP0, P0 ;  /* 0x0000000000ff7886 */ /* 0x000fca0000000100 */
[----:B------:R-:W1:Y:S01]  /*9f00*/  @UP0 LDCU UR6, c[0x0][0x3a8] ;  /* 0x00007500ff0607ac */ /* 0x000e620008000800 */
[----:B------:R-:W-:-:S13]  /*9f10*/  PLOP3.LUT P0, PT, PT, PT, UP0, 0x80, 0x8 ;  /* 0x000000000008781c */ /* 0x000fda0003f0f008 */
[----:B-1----:R-:W-:-:S06]  /*9f20*/  @P0 FADD.FTZ R6, R6, UR6 ;  /* 0x0000000606060e21 */ /* 0x002fcc0008010000 */
[----:B------:R-:W1:Y:S01]  /*9f30*/  @P0 MUFU.RSQ R6, R6 ;  /* 0x0000000600060308 */ /* 0x000e620000001400 */
[----:B0-----:R-:W-:Y:S01]  /*9f40*/  UISETP.NE.AND UP1, UPT, UR11, URZ, UPT ;  /* 0x000000ff0b00728c */ /* 0x001fe2000bf25270 */
[----:B------:R-:W-:Y:S01]  /*9f50*/  UMOV UR6, 0x3f800000 ;  /* 0x3f80000000067882 */ /* 0x000fe20000000000 */
[----:B-1----:R-:W-:-:S13]  /*9f60*/  @P0 R2UR UR7, R6 ;  /* 0x00000000060702ca */ /* 0x002fda00000e0000 */
[----:B------:R-:W-:Y:S01]  /*9f70*/  @UP0 UMOV UR6, UR7 ;  /* 0x0000000700060c82 */ /* 0x000fe20008000000 */
[----:B--2---:R-:W-:Y:S01]  /*9f80*/  IMAD.U32 R19, R19, 0x10000, RZ ;  /* 0x0001000013137824 */ /* 0x004fe200078e00ff */
[----:B---3--:R-:W-:Y:S02]  /*9f90*/  SHF.L.U32 R20, R20, 0x10, RZ ;  /* 0x0000001014147819 */ /* 0x008fe400000006ff */
[----:B----4-:R-:W-:Y:S01]  /*9fa0*/  SHF.L.U32 R18, R18, 0x10, RZ ;  /* 0x0000001012127819 */ /* 0x010fe200000006ff */
[----:B------:R-:W-:Y:S01]  /*9fb0*/  IMAD.U32 R9, R9, 0x10000, RZ ;  /* 0x0001000009097824 */ /* 0x000fe200078e00ff */
[----:B------:R-:W-:Y:S06]  /*9fc0*/  BRA.U !UP1, `(.L_x_4323) ;  /* 0x0000000909387547 */ /* 0x000fec000b800000 */
[----:B------:R-:W0:Y:S01]  /*9fd0*/  LDC R0, c[0x0][0x404] ;  /* 0x00010100ff007b82 */ /* 0x000e220000000800 */
[----:B------:R-:W-:Y:S01]  /*9fe0*/  SHF.R.U32.HI R17, RZ, 0x6, R17 ;  /* 0x00000006ff117819 */ /* 0x000fe20000011611 */
[----:B------:R-:W-:Y:S01]  /*9ff0*/  HFMA2 R3, -RZ, RZ, 0, 0 ;  /* 0x00000000ff037431 */ /* 0x000fe200000001ff */
[----:B------:R-:W1:Y:S01]  /*a000*/  LDCU.64 UR18, c[0x0][0x3e0] ;  /* 0x00007c00ff1277ac */ /* 0x000e620008000a00 */
[----:B------:R-:W2:Y:S01]  /*a010*/  LDCU.64 UR12, c[0x0][0x380] ;  /* 0x00007000ff0c77ac */ /* 0x000ea20008000a00 */
[----:B------:R-:W3:Y:S02]  /*a020*/  LDCU.64 UR16, c[0x0][0x3e8] ;  /* 0x00007d00ff1077ac */ /* 0x000ee40008000a00 */
[----:B0123--:R-:W-:-:S07]  /*a030*/  IMAD R0, R0, UR10, R17 ;  /* 0x0000000a00007c24 */ /* 0x00ffce000f8e0211 */
.L_x_4332:
[----:B------:R-:W-:-:S05]  /*a040*/  LEA R2, R3, UR8, 0x3 ;  /* 0x0000000803027c11 */ /* 0x000fca000f8e18ff */
[----:B0-23-5:R0:W5:Y:S04]  /*a050*/  LDL.128 R4, [R2+0x10] ;  /* 0x0000100002047983 */ /* 0x02d1680000100c00 */
[----:B-1----:R0:W5:Y:S01]  /*a060*/  LDL.128 R12, [R2] ;  /* 0x00000000020c7983 */ /* 0x0021620000100c00 */
[C---:B------:R-:W-:Y:S01]  /*a070*/  LEA R27, R3.reuse, R0, 0x3 ;  /* 0x00000000031b7211 */ /* 0x040fe200078e18ff */
[----:B------:R-:W-:Y:S01]  /*a080*/  VIADD R3, R3, 0x4 ;  /* 0x0000000403037836 */ /* 0x000fe20000000000 */
[----:B------:R-:W-:Y:S02]  /*a090*/  BSSY.RECONVERGENT B0, `(.L_x_4324) ;  /* 0x000002b000007945 */ /* 0x000fe40003800200 */
        /* <DEDUP_REMOVED lines=19> */
[----:B------:R-:W-:Y:S02]  /*a1d0*/  MOV R11, R31 ;  /* 0x0000001f000b7202 */ /* 0x000fe40000000f00 */
[----:B------:R-:W-:Y:S01]  /*a1e0*/  FMUL.FTZ R12, R12, UR6 ;  /* 0x000000060c0c7c20 */ /* 0x000fe20008410000 */
[----:B------:R-:W-:-:S03]  /*a1f0*/  FMUL.FTZ R13, R13, UR6 ;  /* 0x000000060d0d7c20 */ /* 0x000fc60008410000 */
[----:B------:R-:W-:Y:S01]  /*a200*/  FFMA.FTZ R23, R19, R12, R18 ;  /* 0x0000000c13177223 */ /* 0x000fe20000010012 */
[----:B------:R-:W-:Y:S01]  /*a210*/  FFMA.FTZ R25, R20, R13, R9 ;  /* 0x0000000d14197223 */ /* 0x000fe20000010009 */
[----:B------:R-:W-:Y:S01]  /*a220*/  IMAD R12, R10, UR18, RZ ;  /* 0x000000120a0c7c24 */ /* 0x000fe2000f8e02ff */
[----:B------:R-:W-:Y:S01]  /*a230*/  MOV R10, R28 ;  /* 0x0000001c000a7202 */ /* 0x000fe20000000f00 */
[----:B------:R-:W-:Y:S01]  /*a240*/  FMUL.FTZ R2, R23, -1.4426950216293334961 ;  /* 0xbfb8aa3b17027820 */ /* 0x000fe20000410000 */
[----:B------:R-:W-:Y:S01]  /*a250*/  FMUL.FTZ R21, R25, -1.4426950216293334961 ;  /* 0xbfb8aa3b19157820 */ /* 0x000fe20000410000 */
[C---:B------:R-:W-:Y:S02]  /*a260*/  IMAD R13, R27.reuse, UR19, R12 ;  /* 0x000000131b0d7c24 */ /* 0x040fe4000f8e020c */
[----:B------:R-:W-:Y:S02]  /*a270*/  IMAD.WIDE.U32 R10, R27, UR18, R10 ;  /* 0x000000121b0a7c25 */ /* 0x000fe4000f8e000a */
[----:B------:R-:W0:Y:S02]  /*a280*/  MUFU.EX2 R2, R2 ;  /* 0x0000000200027308 */ /* 0x000e240000000800 */
[----:B------:R-:W-:Y:S01]  /*a290*/  IMAD.IADD R11, R11, 0x1, R13 ;  /* 0x000000010b0b7824 */ /* 0x000fe200078e020d */
[C---:B------:R-:W-:Y:S01]  /*a2a0*/  LEA R12, P1, R10.reuse, UR12, 0x2 ;  /* 0x0000000c0a0c7c11 */ /* 0x040fe2000f8210ff */
[----:B------:R-:W1:Y:S03]  /*a2b0*/  MUFU.EX2 R21, R21 ;  /* 0x0000001500157308 */ /* 0x000e660000000800 */
        /* <DEDUP_REMOVED lines=8> */
.L_x_4325:
[----:B------:R-:W-:Y:S05]  /*a340*/  BSYNC.RECONVERGENT B0 ;  /* 0x0000000000007941 */ /* 0x000fea0003800200 */
.L_x_4324:
[----:B------:R-:W-:Y:S04]  /*a350*/  BSSY.RECONVERGENT B0, `(.L_x_4326) ;  /* 0x000001b000007945 */ /* 0x000fe80003800200 */
[----:B------:R-:W-:Y:S05]  /*a360*/  @P0 BRA `(.L_x_4327) ;  /* 0x0000000000640947 */ /* 0x000fea0003800000 */
[----:B-----5:R-:W-:Y:S01]  /*a370*/  FADD.FTZ R14, R14, -UR5 ;  /* 0x800000050e0e7e21 */ /* 0x020fe20008010000 */
[----:B------:R-:W-:Y:S01]  /*a380*/  FADD.FTZ R15, R15, -UR5 ;  /* 0x800000050f0f7e21 */ /* 0x000fe20008010000 */
[----:B0-----:R-:W-:Y:S01]  /*a390*/  MOV R10, R28 ;  /* 0x0000001c000a7202 */ /* 0x001fe20000000f00 */
[----:B------:R-:W-:Y:S02]  /*a3a0*/  IMAD R12, R26, UR18, RZ ;  /* 0x000000121a0c7c24 */ /* 0x000fe4000f8e02ff */
[----:B------:R-:W-:Y:S01]  /*a3b0*/  FMUL.FTZ R14, R14, UR6 ;  /* 0x000000060e0e7c20 */ /* 0x000fe20008410000 */
[----:B------:R-:W-:Y:S01]  /*a3c0*/  FMUL.FTZ R15, R15, UR6 ;  /* 0x000000060f0f7c20 */ /* 0x000fe20008410000 */
[----:B------:R-:W-:Y:S01]  /*a3d0*/  MOV R11, R31 ;  /* 0x0000001f000b7202 */ /* 0x000fe20000000f00 */
[----:B------:R-:W-:Y:S02]  /*a3e0*/  IMAD R13, R33, UR19, R12 ;  /* 0x00000013210d7c24 */ /* 0x000fe4000f8e020c */
[----:B------:R-:W-:Y:S01]  /*a3f0*/  FFMA.FTZ R21, R19, R14, R18 ;  /* 0x0000000e13157223 */ /* 0x000fe20000010012 */
[----:B------:R-:W-:Y:S01]  /*a400*/  FFMA.FTZ R23, R20, R15, R9 ;  /* 0x0000000f14177223 */ /* 0x000fe20000010009 */
[----:B------:R-:W-:-:S04]  /*a410*/  IMAD.WIDE.U32 R10, R33, UR18, R10 ;  /* 0x00000012210a7c25 */ /* 0x000fc8000f8e000a */
[----:B------:R-:W-:Y:S01]  /*a420*/  FMUL.FTZ R2, R21, -1.4426950216293334961 ;  /* 0xbfb8aa3b15027820 */ /* 0x000fe20000410000 */
[----:B------:R-:W-:Y:S01]  /*a430*/  FMUL.FTZ R15, R23, -1.4426950216293334961 ;  /* 0xbfb8aa3b170f7820 */ /* 0x000fe20000410000 */
[----:B------:R-:W-:Y:S01]  /*a440*/  IMAD.IADD R11, R11, 0x1, R13 ;  /* 0x000000010b0b7824 */ /* 0x000fe200078e020d */
[----:B------:R-:W-:-:S03]  /*a450*/  LEA R12, P0, R10, UR12, 0x2 ;  /* 0x0000000c0a0c7c11 */ /* 0x000fc6000f8010ff */
[----:B------:R-:W0:Y:S01]  /*a460*/  MUFU.EX2 R2, R2 ;  /* 0x0000000200027308 */ /* 0x000e220000000800 */
[----:B------:R-:W-:-:S03]  /*a470*/  LEA.HI.X R13, R10, UR13, R11, 0x2, P0 ;  /* 0x0000000d0a0d7c11 */ /* 0x000fc600080f140b */
[----:B------:R-:W1:Y:S01]  /*a480*/  MUFU.EX2 R15, R15 ;  /* 0x0000000f000f7308 */ /* 0x000e620000000800 */
[----:B0-----:R-:W-:Y:S01]  /*a490*/  FADD.FTZ R14, R2, 1 ;  /* 0x3f800000020e7421 */ /* 0x001fe20000010000 */
[----:B-1----:R-:W-:-:S05]  /*a4a0*/  FADD.FTZ R16, R15, 1 ;  /* 0x3f8000000f107421 */ /* 0x002fca0000010000 */
[----:B------:R-:W0:Y:S08]  /*a4b0*/  MUFU.RCP R14, R14 ;  /* 0x0000000e000e7308 */ /* 0x000e300000001000 */
[----:B------:R-:W1:Y:S01]  /*a4c0*/  MUFU.RCP R16, R16 ;  /* 0x0000001000107308 */ /* 0x000e620000001000 */
[----:B0-----:R-:W-:Y:S01]  /*a4d0*/  FMUL.FTZ R10, R21, R14 ;  /* 0x0000000e150a7220 */ /* 0x001fe20000410000 */
[----:B-1----:R-:W-:-:S05]  /*a4e0*/  FMUL.FTZ R11, R23, R16 ;  /* 0x00000010170b7220 */ /* 0x002fca0000410000 */
[----:B------:R1:W-:Y:S02]  /*a4f0*/  STG.E.64 desc[UR14][R12.64], R10 ;  /* 0x0000000a0c007986 */ /* 0x0003e4000c101b0e */
.L_x_4327:
[----:B------:R-:W-:Y:S05]  /*a500*/  BSYNC.RECONVERGENT B0 ;  /* 0x0000000000007941 */ /* 0x000fea0003800200 */
.L_x_4326:
[----:B------:R-:W-:Y:S04]  /*a510*/  BSSY.RECONVERGENT B0, `(.L_x_4328) ;  /* 0x000001b000007945 */ /* 0x000fe80003800200 */
[----:B------:R-:W-:Y:S05]  /*a520*/  @P3 BRA `(.L_x_4329) ;  /* 0x0000000000643947 */ /* 0x000fea0003800000 */
[----:B-----5:R-:W-:Y:S01]  /*a530*/  FADD.FTZ R4, R4, -UR5 ;  /* 0x8000000504047e21 */ /* 0x020fe20008010000 */
[----:B------:R-:W-:Y:S01]  /*a540*/  FADD.FTZ R5, R5, -UR5 ;  /* 0x8000000505057e21 */ /* 0x000fe20008010000 */
[----:B01----:R-:W-:Y:S02]  /*a550*/  IMAD R10, R32, UR18, RZ ;  /* 0x00000012200a7c24 */ /* 0x003fe4000f8e02ff */
[----:B------:R-:W-:Y:S01]  /*a560*/  FMUL.FTZ R4, R4, UR6 ;  /* 0x0000000604047c20 */ /* 0x000fe20008410000 */
[----:B------:R-:W-:Y:S01]  /*a570*/  FMUL.FTZ R5, R5, UR6 ;  /* 0x0000000605057c20 */ /* 0x000fe20008410000 */
[----:B------:R-:W-:Y:S02]  /*a580*/  IMAD R11, R35, UR19, R10 ;  /* 0x00000013230b7c24 */ /* 0x000fe4000f8e020a */
[----:B------:R-:W-:Y:S01]  /*a590*/  FFMA.FTZ R15, R19, R4, R18 ;  /* 0x00000004130f7223 */ /* 0x000fe20000010012 */
[----:B------:R-:W-:Y:S01]  /*a5a0*/  FFMA.FTZ R21, R20, R5, R9 ;  /* 0x0000000514157223 */ /* 0x000fe20000010009 */
[----:B------:R-:W-:-:S02]  /*a5b0*/  MOV R4, R28 ;  /* 0x0000001c00047202 */ /* 0x000fc40000000f00 */
[----:B------:R-:W-:Y:S01]  /*a5c0*/  FMUL.FTZ R2, R15, -1.4426950216293334961 ;  /* 0xbfb8aa3b0f027820 */ /* 0x000fe20000410000 */
[----:B------:R-:W-:Y:S01]  /*a5d0*/  FMUL.FTZ R13, R21, -1.4426950216293334961 ;  /* 0xbfb8aa3b150d7820 */ /* 0x000fe20000410000 */
[----:B------:R-:W-:-:S04]  /*a5e0*/  MOV R5, R31 ;  /* 0x0000001f00057202 */ /* 0x000fc80000000f00 */
[----:B------:R-:W0:Y:S01]  /*a5f0*/  MUFU.EX2 R2, R2 ;  /* 0x0000000200027308 */ /* 0x000e220000000800 */
[----:B------:R-:W-:-:S03]  /*a600*/  IMAD.WIDE.U32 R4, R35, UR18, R4 ;  /* 0x0000001223047c25 */ /* 0x000fc6000f8e0004 */
[----:B------:R-:W1:Y:S01]  /*a610*/  MUFU.EX2 R13, R13 ;  /* 0x0000000d000d7308 */ /* 0x000e620000000800 */
[----:B------:R-:W-:Y:S01]  /*a620*/  IMAD.IADD R5, R5, 0x1, R11 ;  /* 0x0000000105057824 */ /* 0x000fe200078e020b */
        /* <DEDUP_REMOVED lines=9> */
.L_x_4329:
[----:B------:R-:W-:Y:S05]  /*a6c0*/  BSYNC.RECONVERGENT B0 ;  /* 0x0000000000007941 */ /* 0x000fea0003800200 */
.L_x_4328:
[----:B------:R-:W-:Y:S04]  /*a6d0*/  BSSY.RECONVERGENT B0, `(.L_x_4330) ;  /* 0x000001b000007945 */ /* 0x000fe80003800200 */
[----:B------:R-:W-:Y:S05]  /*a6e0*/  @P2 BRA `(.L_x_4331) ;  /* 0x0000000000642947 */ /* 0x000fea0003800000 */
[----:B-----5:R-:W-:Y:S01]  /*a6f0*/  FADD.FTZ R6, R6, -UR5 ;  /* 0x8000000506067e21 */ /* 0x020fe20008010000 */
[----:B------:R-:W-:Y:S01]  /*a700*/  FADD.FTZ R7, R7, -UR5 ;  /* 0x8000000507077e21 */ /* 0x000fe20008010000 */
[----:B--2---:R-:W-:Y:S02]  /*a710*/  MOV R4, R28 ;  /* 0x0000001c00047202 */ /* 0x004fe40000000f00 */
[----:B------:R-:W-:Y:S01]  /*a720*/  FMUL.FTZ R6, R6, UR6 ;  /* 0x0000000606067c20 */ /* 0x000fe20008410000 */
[----:B------:R-:W-:Y:S01]  /*a730*/  FMUL.FTZ R7, R7, UR6 ;  /* 0x0000000607077c20 */ /* 0x000fe20008410000 */
[----:B------:R-:W-:Y:S02]  /*a740*/  MOV R5, R31 ;  /* 0x0000001f00057202 */ /* 0x000fe40000000f00 */
[----:B01----:R-:W-:Y:S01]  /*a750*/  FFMA.FTZ R13, R19, R6, R18 ;  /* 0x00000006130d7223 */ /* 0x003fe20000010012 */
[----:B------:R-:W-:Y:S01]  /*a760*/  FFMA.FTZ R15, R20, R7, R9 ;  /* 0x00000007140f7223 */ /* 0x000fe20000010009 */
[----:B------:R-:W-:-:S02]  /*a770*/  IMAD R6, R34, UR18, RZ ;  /* 0x0000001222067c24 */ /* 0x000fc4000f8e02ff */
        /* <DEDUP_REMOVED lines=16> */
.L_x_4331:
[----:B------:R-:W-:Y:S05]  /*a880*/  BSYNC.RECONVERGENT B0 ;  /* 0x0000000000007941 */ /* 0x000fea0003800200 */
.L_x_4330:
[----:B------:R-:W-:Y:S05]  /*a890*/  @P4 BRA `(.L_x_4332) ;  /* 0xfffffff400e84947 */ /* 0x000fea000383ffff */
[----:B------:R-:W-:Y:S05]  /*a8a0*/  BRA `(.L_x_4333) ;  /* 0x0000006400187947 */ /* 0x000fea0003800000 */
.L_x_4323:
        /* <DEDUP_REMOVED lines=13> */
[----:B------:R-:W-:Y:S02]  /*a980*/  MOV R4, R28 ;  /* 0x0000001c00047202 */ /* 0x000fe40000000f00 */
[----:B------:R-:W-:Y:S01]  /*a990*/  MOV R5, R31 ;  /* 0x0000001f00057202 */ /* 0x000fe20000000f00 */
[----:B0-----:R-:W-:Y:S02]  /*a9a0*/  IMAD R6, R6, UR16, RZ ;  /* 0x0000001006067c24 */ /* 0x001fe4000f8e02ff */
[----:B------:R-:W-:-:S04]  /*a9b0*/  IMAD.WIDE.U32 R4, R21, UR16, R4 ;  /* 0x0000001015047c25 */ /* 0x000fc8000f8e0004 */
[----:B------:R-:W-:-:S04]  /*a9c0*/  IMAD R6, R21, UR17, R6 ;  /* 0x0000001115067c24 */ /* 0x000fc8000f8e0206 */
[----:B------:R-:W-:Y:S01]  /*a9d0*/  IMAD.IADD R5, R5, 0x1, R6 ;  /* 0x0000000105057824 */ /* 0x000fe200078e0206 */
[----:B-1----:R-:W-:-:S04]  /*a9e0*/  LEA R6, P0, R4, UR18, 0x2 ;  /* 0x0000001204067c11 */ /* 0x002fc8000f8010ff */
[----:B------:R-:W-:Y:S01]  /*a9f0*/  LEA.HI.X R7, R4, UR19, R5, 0x2, P0 ;  /* 0x0000001304077c11 */ /* 0x000fe200080f1405 */
[----:B--2---:R-:W-:Y:S01]  /*aa00*/  FADD.FTZ R4, R67, -UR5 ;  /* 0x8000000543047e21 */ /* 0x004fe20008010000 */
[----:B---3--:R-:W-:-:S03]  /*aa10*/  FADD.FTZ R5, R66, -UR5 ;  /* 0x8000000542057e21 */ /* 0x008fc60008010000 */
[----:B------:R-:W-:Y:S01]  /*aa20*/  FMUL.FTZ R4, R4, UR6 ;  /* 0x0000000604047c20 */ /* 0x000fe20008410000 */
[----:B------:R-:W-:-:S03]  /*aa30*/  FMUL.FTZ R5, R5, UR6 ;  /* 0x0000000605057c20 */ /* 0x000fc60008410000 */
[----:B------:R-:W-:Y:S01]  /*aa40*/  FFMA.FTZ R4, R19, R4, R18 ;  /* 0x0000000413047223 */ /* 0x000fe20000010012 */
[----:B------:R-:W-:-:S05]  /*aa50*/  FFMA.FTZ R5, R20, R5, R9 ;  /* 0x0000000514057223 */ /* 0x000fca0000010009 */
[----:B------:R0:W-:Y:S02]  /*aa60*/  STG.E.64 desc[UR14][R6.64], R4 ;  /* 0x0000000406007986 */ /* 0x0001e4000c101b0e */
.L_x_4335:
[----:B------:R-:W-:Y:S05]  /*aa70*/  BSYNC.RECONVERGENT B0 ;  /* 0x0000000000007941 */ /* 0x000fea0003800200 */
.L_x_4334:
        /* <DEDUP_REMOVED lines=25> */
.L_x_4337:
[----:B------:R-:W-:Y:S05]  /*ac10*/  BSYNC.RECONVERGENT B0 ;  /* 0x0000000000007941 */ /* 0x000fea0003800200 */
.L_x_4336:
        /* <DEDUP_REMOVED lines=25> */
.L_x_4339:
[----:B------:R-:W-:Y:S05]  /*adb0*/  BSYNC.RECONVERGENT B0 ;  /* 0x0000000000007941 */ /* 0x000fea0003800200 */
.L_x_4338:
        /* <DEDUP_REMOVED lines=19> */
[----:B------:R-:W-:Y:S01]  /*aef0*/  FFMA.FTZ R5, R20, R5, R9 ;  /* 0x0000000514057223 */ /* 0x000fe20000010009 */
[----:B--2---:R-:W-:-:S04]  /*af00*/  FADD.FTZ R4, R66, -UR5 ;  /* 0x8000000542047e21 */ /* 0x004fc80008010000 */
[----:B------:R-:W-:-:S04]  /*af10*/  FMUL.FTZ R4, R4, UR6 ;  /* 0x0000000604047c20 */ /* 0x000fc80008410000 */
[----:B------:R-:W-:-:S05]  /*af20*/  FFMA.FTZ R4, R19, R4, R18 ;  /* 0x0000000413047223 */ /* 0x000fca0000010012 */
[----:B------:R0:W-:Y:S02]  /*af30*/  STG.E.64 desc[UR14][R6.64], R4 ;  /* 0x0000000406007986 */ /* 0x0001e4000c101b0e */
.L_x_4341:
[----:B------:R-:W-:Y:S05]  /*af40*/  BSYNC.RECONVERGENT B0 ;  /* 0x0000000000007941 */ /* 0x000fea0003800200 */
.L_x_4340:
        /* <DEDUP_REMOVED lines=24> */
.L_x_4343:
[----:B------:R-:W-:Y:S05]  /*b0d0*/  BSYNC.RECONVERGENT B0 ;  /* 0x0000000000007941 */ /* 0x000fea0003800200 */
.L_x_4342:
        /* <DEDUP_REMOVED lines=11> */
[----:B0-----:R-:W-:Y:S02]  /*b190*/  IMAD R6, R4, UR16, RZ ;  /* 0x0000001004067c24 */ /* 0x001fe4000f8e02ff */
[----:B------:R-:W-:Y:S02]  /*b1a0*/  IMAD.MOV.U32 R4, RZ, RZ, R28 ;  /* 0x000000ffff047224 */ /* 0x000fe400078e001c */
        /* <DEDUP_REMOVED lines=11> */
.L_x_4345:
[----:B------:R-:W-:Y:S05]  /*b260*/  BSYNC.RECONVERGENT B0 ;  /* 0x0000000000007941 */ /* 0x000fea0003800200 */
.L_x_4344:
        /* <DEDUP_REMOVED lines=10> */
[----:B------:R-:W1:Y:S03]  /*b310*/  LDCU.64 UR18, c[0x0][0x380] ;  /* 0x00007000ff1277ac */ /* 0x000e660008000a00 */
[----:B------:R-:W-:Y:S01]  /*b320*/  FMUL.FTZ R0, R0, UR6 ;  /* 0x0000000600007c20 */ /* 0x000fe20008410000 */
[----:B0-----:R-:W-:Y:S01]  /*b330*/  IMAD R6, R4, UR16, RZ ;  /* 0x0000001004067c24 */ /* 0x001fe2000f8e02ff */
[----:B------:R-:W-:-:S03]  /*b340*/  MOV R4, R28 ;  /* 0x0000001c00047202 */ /* 0x000fc60000000f00 */
[C---:B------:R-:W-:Y:S02]  /*b350*/  IMAD R6, R7.reuse, UR17, R6 ;  /* 0x0000001107067c24 */ /* 0x040fe4000f8e0206 */
[----:B------:R-:W-:-:S04]  /*b360*/  IMAD.WIDE.U32 R4, R7, UR16, R4 ;  /* 0x0000001007047c25 */ /* 0x000fc8000f8e0004 */
[----:B------:R-:W-:Y:S01]  /*b370*/  IMAD.IADD R5, R5, 0x1, R6 ;  /* 0x0000000105057824 */ /* 0x000fe200078e0206 */
[----:B-1----:R-:W-:-:S04]  /*b380*/  LEA R6, P0, R4, UR18, 0x2 ;  /* 0x0000001204067c11 */ /* 0x002fc8000f8010ff */
[----:B------:R-:W-:Y:S01]  /*b390*/  LEA.HI.X R7, R4, UR19, R5, 0x2, P0 ;  /* 0x0000001304077c11 */ /* 0x000fe200080f1405 */
[----:B------:R-:W-:Y:S01]  /*b3a0*/  FFMA.FTZ R5, R20, R0, R9 ;  /* 0x0000000014057223 */ /* 0x000fe20000010009 */
[----:B--2---:R-:W-:-:S04]  /*b3b0*/  FADD.FTZ R4, R27, -UR5 ;  /* 0x800000051b047e21 */ /* 0x004fc80008010000 */
[----:B------:R-:W-:-:S04]  /*b3c0*/  FMUL.FTZ R4, R4, UR6 ;  /* 0x0000000604047c20 */ /* 0x000fc80008410000 */
[----:B------:R-:W-:-:S05]  /*b3d0*/  FFMA.FTZ R4, R19, R4, R18 ;  /* 0x0000000413047223 */ /* 0x000fca0000010012 */
[----:B------:R0:W-:Y:S02]  /*b3e0*/  STG.E.64 desc[UR14][R6.64], R4 ;  /* 0x0000000406007986 */ /* 0x0001e4000c101b0e */
.L_x_4347:
[----:B------:R-:W-:Y:S05]  /*b3f0*/  BSYNC.RECONVERGENT B0 ;  /* 0x0000000000007941 */ /* 0x000fea0003800200 */
.L_x_4346:
[C---:B0-----:R-:W-:Y:S01]  /*b400*/  IADD3 R7, PT, PT, R21.reuse, 0x38, RZ ;  /* 0x0000003815077810 */ /* 0x041fe20007ffe0ff */
[----:B------:R-:W-:Y:S01]  /*b410*/  BSSY.RECONVERGENT B0, `(.L_x_4348) ;  /* 0x000001a000007945 */ /* 0x000fe20003800200 */
[C---:B------:R-:W-:Y:S01]  /*b420*/  IADD3 R27, PT, PT, R21.reuse, 0x40, RZ ;  /* 0x00000040151b7810 */ /* 0x040fe20007ffe0ff */
[----:B------:R-:W-:Y:S01]  /*b430*/  VIADD R0, R21, 0x48 ;  /* 0x0000004815007836 */ /* 0x000fe20000000000 */
        /* <DEDUP_REMOVED lines=23> */
.L_x_4349:
[----:B------:R-:W-:Y:S05]  /*b5b0*/  BSYNC.RECONVERGENT B0 ;  /* 0x0000000000007941 */ /* 0x000fea0003800200 */
.L_x_4348:
[----:B------:R-:W-:Y:S01]  /*b5c0*/  ISETP.GE.U32.AND P0, PT, R27, UR12, PT ;  /* 0x0000000c1b007c0c */ /* 0x000fe2000bf06070 */
[----:B------:R-:W-:Y:S01]  /*b5d0*/  BSSY.RECONVERGENT B0, `(.L_x_4350) ;  /* 0x000001b000007945 */ /* 0x000fe20003800200 */
[----:B0-----:R-:W-:Y:S02]  /*b5e0*/  SHF.R.S32.HI R4, RZ, 0x1f, R27 ;  /* 0x0000001fff047819 */ /* 0x001fe4000001141b */
[----:B------:R-:W-:Y:S02]  /*b5f0*/  ISETP.GE.U32.AND P1, PT, R0, UR12, PT ;  /* 0x0000000c00007c0c */ /* 0x000fe4000bf26070 */
[----:B------:R-:W-:Y:S02]  /*b600*/  ISETP.GE.AND.EX P0, PT, R4, UR13, PT, P0 ;  /* 0x0000000d04007c0c */ /* 0x000fe4000bf06300 */
[----:B------:R-:W-:Y:S02]  /*b610*/  SHF.R.S32.HI R67, RZ, 0x1f, R0 ;  /* 0x0000001fff437819 */ /* 0x000fe40000011400 */
[----:B------:R-:W-:-:S02]  /*b620*/  IADD3 R66, PT, PT, R21, 0x50, RZ ;  /* 0x0000005015427810 */ /* 0x000fc40007ffe0ff */
[----:B------:R-:W-:-:S07]  /*b630*/  ISETP.GE.AND.EX P1, PT, R67, UR13, PT, P1 ;  /* 0x0000000d43007c0c */ /* 0x000fce000bf26310 */
[----:B------:R-:W-:Y:S06]  /*b640*/  @P0 BRA `(.L_x_4351) ;  /* 0x00000000004c0947 */ /* 0x000fec0003800000 */
        /* <DEDUP_REMOVED lines=19> */
.L_x_4351:
[----:B------:R-:W-:Y:S05]  /*b780*/  BSYNC.RECONVERGENT B0 ;  /* 0x0000000000007941 */ /* 0x000fea0003800200 */
.L_x_4350:
        /* <DEDUP_REMOVED lines=22> */
.L_x_4353:
[----:B------:R-:W-:Y:S05]  /*b8f0*/  BSYNC.RECONVERGENT B0 ;  /* 0x0000000000007941 */ /* 0x000fea0003800200 */
.L_x_4352:
[----:B------:R-:W-:Y:S01]  /*b900*/  ISETP.GE.U32.AND P4, PT, R66, UR12, PT ;  /* 0x0000000c42007c0c */ /* 0x000fe2000bf86070 */
[C---:B------:R-:W-:Y:S01]  /*b910*/  VIADD R75, R21.reuse, 0x60 ;  /* 0x00000060154b7836 */ /* 0x040fe20000000000 */
[----:B01----:R-:W-:Y:S01]  /*b920*/  SHF.R.S32.HI R4, RZ, 0x1f, R66 ;  /* 0x0000001fff047819 */ /* 0x003fe20000011442 */
[C---:B------:R-:W-:Y:S01]  /*b930*/  VIADD R0, R21.reuse, 0x78 ;  /* 0x0000007815007836 */ /* 0x040fe20000000000 */
[C---:B------:R-:W-:Y:S01]  /*b940*/  IADD3 R73, PT, PT, R21.reuse, 0x68, RZ ;  /* 0x0000006815497810 */ /* 0x040fe20007ffe0ff */
[----:B------:R-:W-:Y:S01]  /*b950*/  BSSY.RECONVERGENT B0, `(.L_x_4354) ;  /* 0x0000026000007945 */ /* 0x000fe20003800200 */
        /* <DEDUP_REMOVED lines=8> */
[----:B------:R-:W-:-:S02]  /*b9e0*/  ISETP.GE.U32.AND P3, PT, R0, UR12, PT ;  /* 0x0000000c00007c0c */ /* 0x000fc4000bf66070 */
[----:B------:R-:W-:Y:S02]  /*b9f0*/  SHF.R.S32.HI R74, RZ, 0x1f, R73 ;  /* 0x0000001fff4a7819 */ /* 0x000fe40000011449 */
[----:B------:R-:W-:Y:S02]  /*ba00*/  SHF.R.S32.HI R71, RZ, 0x1f, R67 ;  /* 0x0000001fff477819 */ /* 0x000fe40000011443 */
[----:B------:R-:W-:Y:S02]  /*ba10*/  SHF.R.S32.HI R27, RZ, 0x1f, R0 ;  /* 0x0000001fff1b7819 */ /* 0x000fe40000011400 */
[----:B------:R-:W-:Y:S02]  /*ba20*/  ISETP.GE.AND.EX P1, PT, R77, UR13, PT, P1 ;  /* 0x0000000d4d007c0c */ /* 0x000fe4000bf26310 */
[----:B------:R-:W-:Y:S02]  /*ba30*/  ISETP.GE.AND.EX P0, PT, R76, UR13, PT, P0 ;  /* 0x0000000d4c007c0c */ /* 0x000fe4000bf06300 */
[----:B------:R-:W-:-:S02]  /*ba40*/  ISETP.GE.AND.EX P5, PT, R74, UR13, PT, P5 ;  /* 0x0000000d4a007c0c */ /* 0x000fc4000bfa6350 */
        /* <DEDUP_REMOVED lines=22> */
.L_x_4355:
[----:B------:R-:W-:Y:S05]  /*bbb0*/  BSYNC.RECONVERGENT B0 ;  /* 0x0000000000007941 */ /* 0x000fea0003800200 */
.L_x_4354:
[----:B------:R-:W-:Y:S04]  /*bbc0*/  BSSY.RECONVERGENT B0, `(.L_x_4356) ;  /* 0x0000014000007945 */ /* 0x000fe80003800200 */
[----:B------:R-:W-:Y:S05]  /*bbd0*/  @P1 BRA `(.L_x_4357) ;  /* 0x0000000000481947 */ /* 0x000fea0003800000 */
[----:B------:R-:W2:Y:S01]  /*bbe0*/  LDL.LU R66, [R1+0x270] ;  /* 0x0002700001427983 */ /* 0x000ea20000300800 */
[----:B------:R-:W1:Y:S01]  /*bbf0*/  LDCU.64 UR16, c[0x0][0x3e0] ;  /* 0x00007c00ff1077ac */ /* 0x000e620008000a00 */
[----:B0-----:R-:W-:Y:S01]  /*bc00*/  MOV R4, R28 ;  /* 0x0000001c00047202 */ /* 0x001fe20000000f00 */
[----:B------:R-:W-:Y:S01]  /*bc10*/  FADD.FTZ R122, R122, -UR5 ;  /* 0x800000057a7a7e21 */ /* 0x000fe20008010000 */
[----:B------:R-:W-:Y:S01]  /*bc20*/  MOV R5, R31 ;  /* 0x0000001f00057202 */ /* 0x000fe20000000f00 */
[----:B------:R-:W0:Y:S01]  /*bc30*/  LDCU.64 UR18, c[0x0][0x380] ;  /* 0x00007000ff1277ac */ /* 0x000e220008000a00 */
[----:B-1----:R-:W-:Y:S02]  /*bc40*/  IMAD R6, R77, UR16, RZ ;  /* 0x000000104d067c24 */ /* 0x002fe4000f8e02ff */
[----:B------:R-:W-:-:S04]  /*bc50*/  IMAD.WIDE.U32 R4, R72, UR16, R4 ;  /* 0x0000001048047c25 */ /* 0x000fc8000f8e0004 */
[----:B------:R-:W-:-:S04]  /*bc60*/  IMAD R6, R72, UR17, R6 ;  /* 0x0000001148067c24 */ /* 0x000fc8000f8e0206 */
[----:B------:R-:W-:Y:S01]  /*bc70*/  IMAD.IADD R5, R5, 0x1, R6 ;  /* 0x0000000105057824 */ /* 0x000fe200078e0206 */
[----:B0-----:R-:W-:-:S04]  /*bc80*/  LEA R6, P1, R4, UR18, 0x2 ;  /* 0x0000001204067c11 */ /* 0x001fc8000f8210ff */
[----:B------:R-:W-:Y:S01]  /*bc90*/  LEA.HI.X R7, R4, UR19, R5, 0x2, P1 ;  /* 0x0000001304077c11 */ /* 0x000fe200088f1405 */
[----:B------:R-:W-:-:S04]  /*bca0*/  FMUL.FTZ R5, R122, UR6 ;  /* 0x000000067a057c20 */ /* 0x000fc80008410000 */
[----:B------:R-:W-:Y:S01]  /*bcb0*/  FFMA.FTZ R5, R20, R5, R9 ;  /* 0x0000000514057223 */ /* 0x000fe20000010009 */
[----:B--2---:R-:W-:-:S04]  /*bcc0*/  FADD.FTZ R4, R66, -UR5 ;  /* 0x8000000542047e21 */ /* 0x004fc80008010000 */
[----:B------:R-:W-:-:S04]  /*bcd0*/  FMUL.FTZ R4, R4, UR6 ;  /* 0x0000000604047c20 */ /* 0x000fc80008410000 */
[----:B------:R-:W-:-:S05]  /*bce0*/  FFMA.FTZ R4, R19, R4, R18 ;  /* 0x0000000413047223 */ /* 0x000fca0000010012 */
[----:B------:R1:W-:Y:S02]  /*bcf0*/  STG.E.64 desc[UR14][R6.64], R4 ;  /* 0x0000000406007986 */ /* 0x0003e4000c101b0e */
.L_x_4357:
[----:B------:R-:W-:Y:S05]  /*bd00*/  BSYNC.RECONVERGENT B0 ;  /* 0x0000000000007941 */ /* 0x000fea0003800200 */
.L_x_4356:
[----:B------:R-:W-:Y:S01]  /*bd10*/  BSSY.RECONVERGENT B0, `(.L_x_4358) ;  /* 0x0000016000007945 */ /* 0x000fe20003800200 */
[C---:B------:R-:W-:Y:S02]  /*bd20*/  IADD3 R72, PT, PT, R21.reuse, 0x80, RZ ;  /* 0x0000008015487810 */ /* 0x040fe40007ffe0ff */
[----:B------:R-:W-:Y:S01]  /*bd30*/  IADD3 R66, PT, PT, R21, 0x88, RZ ;  /* 0x0000008815427810 */ /* 0x000fe20007ffe0ff */
[----:B------:R-:W-:Y:S06]  /*bd40*/  @P0 BRA `(.L_x_4359) ;  /* 0x0000000000480947 */ /* 0x000fec0003800000 */
        /* <DEDUP_REMOVED lines=18> */
.L_x_4359:
[----:B------:R-:W-:Y:S05]  /*be70*/  BSYNC.RECONVERGENT B0 ;  /* 0x0000000000007941 */ /* 0x000fea0003800200 */
.L_x_4358:
[----:B------:R-:W-:Y:S04]  /*be80*/  BSSY.RECONVERGENT B0, `(.L_x_4360) ;  /* 0x0000015000007945 */ /* 0x000fe80003800200 */
[----:B------:R-:W-:Y:S05]  /*be90*/  @P5 BRA `(.L_x_4361) ;  /* 0x00000000004c5947 */ /* 0x000fea0003800000 */
[----:B------:R-:W3:Y:S01]  /*bea0*/  LDL.LU R76, [R1+0x278] ;  /* 0x00027800014c7983 */ /* 0x000ee20000300800 */
[----:B------:R-:W4:Y:S03]  /*beb0*/  LDCU.64 UR16, c[0x0][0x3e0] ;  /* 0x00007c00ff1077ac */ /* 0x000f260008000a00 */
[----:B------:R-:W5:Y:S01]  /*bec0*/  LDL.LU R75, [R1+0x214] ;  /* 0x00021400014b7983 */ /* 0x000f620000300800 */
        /* <DEDUP_REMOVED lines=10> */
[----:B-----5:R-:W-:-:S03]  /*bf70*/  FADD.FTZ R7, R75, -UR5 ;  /* 0x800000054b077e21 */ /* 0x020fc60008010000 */
[----:B------:R-:W-:Y:S01]  /*bf80*/  FMUL.FTZ R6, R6, UR6 ;  /* 0x0000000606067c20 */ /* 0x000fe20008410000 */
[----:B------:R-:W-:-:S03]  /*bf90*/  FMUL.FTZ R7, R7, UR6 ;  /* 0x0000000607077c20 */ /* 0x000fc60008410000 */
[----:B------:R-:W-:Y:S01]  /*bfa0*/  FFMA.FTZ R6, R19, R6, R18 ;  /* 0x0000000613067223 */ /* 0x000fe20000010012 */
[----:B------:R-:W-:-:S05]  /*bfb0*/  FFMA.FTZ R7, R20, R7, R9 ;  /* 0x0000000714077223 */ /* 0x000fca0000010009 */
[----:B------:R3:W-:Y:S02]  /*bfc0*/  STG.E.64 desc[UR14][R4.64], R6 ;  /* 0x0000000604007986 */ /* 0x0007e4000c101b0e */
.L_x_4361:
[----:B------:R-:W-:Y:S05]  /*bfd0*/  BSYNC.RECONVERGENT B0 ;  /* 0x0000000000007941 */ /* 0x000fea0003800200 */
.L_x_4360:
[----:B------:R-:W-:Y:S04]  /*bfe0*/  BSSY.RECONVERGENT B0, `(.L_x_4362) ;  /* 0x0000015000007945 */ /* 0x000fe80003800200 */
[----:B------:R-:W-:Y:S05]  /*bff0*/  @P2 BRA `(.L_x_4363) ;  /* 0x00000000004c2947 */ /* 0x000fea0003800000 */
[----:B------:R-:W4:Y:S01]  /*c000*/  LDL.LU R74, [R1+0x27c] ;  /* 0x00027c00014a7983 */ /* 0x000f220000300800 */
[----:B------:R-:W5:Y:S03]  /*c010*/  LDCU.64 UR16, c[0x0][0x3e0] ;  /* 0x00007c00ff1077ac */ /* 0x000f660008000a00 */
[----:B------:R-:W4:Y:S01]  /*c020*/  LDL.LU R73, [R1+0x218] ;  /* 0x0002180001497983 */ /* 0x000f220000300800 */
[----:B------:R-:W5:Y:S01]  /*c030*/  LDCU.64 UR18, c[0x0][0x380] ;  /* 0x00007000ff1277ac */ /* 0x000f620008000a00 */
[----:B0123--:R-:W-:Y:S01]  /*c040*/  MOV R7, R31 ;  /* 0x0000001f00077202 */ /* 0x00ffe20000000f00 */
[----:B------:R-:W-:Y:S02]  /*c050*/  IMAD.MOV.U32 R6, RZ, RZ, R28 ;  /* 0x000000ffff067224 */ /* 0x000fe400078e001c */
[----:B-----5:R-:W-:Y:S02]  /*c060*/  IMAD R4, R71, UR16, RZ ;  /* 0x0000001047047c24 */ /* 0x020fe4000f8e02ff */
        /* <DEDUP_REMOVED lines=9> */
[----:B------:R-:W-:Y:S01]  /*c100*/  FFMA.FTZ R6, R19, R6, R18 ;  /* 0x0000000613067223 */ /* 0x000fe20000010012 */
[----:B------:R-:W-:-:S05]  /*c110*/  FFMA.FTZ R7, R20, R7, R9 ;  /* 0x0000000714077223 */ /* 0x000fca0000010009 */
[----:B------:R4:W-:Y:S02]  /*c120*/  STG.E.64 desc[UR14][R4.64], R6 ;  /* 0x0000000604007986 */ /* 0x0009e4000c101b0e */
.L_x_4363:
[----:B------:R-:W-:Y:S05]  /*c130*/  BSYNC.RECONVERGENT B0 ;  /* 0x0000000000007941 */ /* 0x000fea0003800200 */
.L_x_4362:
        /* <DEDUP_REMOVED lines=14> */
[----:B-1----:R-:W-:Y:S02]  /*c220*/  LEA R6, P0, R4, UR18, 0x2 ;  /* 0x0000001204067c11 */ /* 0x002fe4000f8010ff */
[----:B------:R-:W-:Y:S01]  /*c230*/  FMUL.FTZ R0, R0, UR6 ;  /* 0x0000000600007c20 */ /* 0x000fe20008410000 */
[----:B------:R-:W-:Y:S01]  /*c240*/  FMUL.FTZ R5, R7, UR6 ;  /* 0x0000000607057c20 */ /* 0x000fe20008410000 */
[----:B------:R-:W-:Y:S02]  /*c250*/  LEA.HI.X R7, R4, UR19, R27, 0x2, P0 ;  /* 0x0000001304077c11 */ /* 0x000fe400080f141b */
[----:B------:R-:W-:Y:S01]  /*c260*/  FFMA.FTZ R4, R19, R0, R18 ;  /* 0x0000000013047223 */ /* 0x000fe20000010012 */
[----:B------:R-:W-:-:S05]  /*c270*/  FFMA.FTZ R5, R20, R5, R9 ;  /* 0x0000000514057223 */ /* 0x000fca0000010009 */
[----:B------:R0:W-:Y:S02]  /*c280*/  STG.E.64 desc[UR14][R6.64], R4 ;  /* 0x0000000406007986 */ /* 0x0001e4000c101b0e */
.L_x_4365:
[----:B------:R-:W-:Y:S05]  /*c290*/  BSYNC.RECONVERGENT B0 ;  /* 0x0000000000007941 */ /* 0x000fea0003800200 */
.L_x_4364:
[----:B------:R-:W-:Y:S01]  /*c2a0*/  ISETP.GE.U32.AND P4, PT, R72, UR12, PT ;  /* 0x0000000c48007c0c */ /* 0x000fe2000bf86070 */
[C---:B------:R-:W-:Y:S01]  /*c2b0*/  VIADD R77, R21.reuse, 0x90 ;  /* 0x00000090154d7836 */ /* 0x040fe20000000000 */
[----:B01234-:R-:W-:Y:S01]  /*c2c0*/  SHF.R.S32.HI R4, RZ, 0x1f, R72 ;  /* 0x0000001fff047819 */ /* 0x01ffe20000011448 */
        /* <DEDUP_REMOVED lines=42> */
.L_x_4367:
[----:B------:R-:W-:Y:S05]  /*c570*/  BSYNC.RECONVERGENT B0 ;  /* 0x0000000000007941 */ /* 0x000fea0003800200 */
.L_x_4366:
        /* <DEDUP_REMOVED lines=21> */
.L_x_4369:
[----:B------:R-:W-:Y:S05]  /*c6d0*/  BSYNC.RECONVERGENT B0 ;  /* 0x0000000000007941 */ /* 0x000fea0003800200 */
.L_x_4368:
        /* <DEDUP_REMOVED lines=8> */
[----:B------:R-:W-:Y:S02]  /*c760*/  IMAD R79, R77, UR17, R4 ;  /* 0x000000114d4f7c24 */ /* 0x000fe4000f8e0204 */
[----:B------:R-:W-:-:S04]  /*c770*/  IMAD.MOV.U32 R4, RZ, RZ, R28 ;  /* 0x000000ffff047224 */ /* 0x000fc800078e001c */
[----:B------:R-:W-:-:S05]  /*c780*/  IMAD.WIDE.U32 R4, R77, UR16, R4 ;  /* 0x000000104d047c25 */ /* 0x000fca000f8e0004 */
        /* <DEDUP_REMOVED lines=10> */
.L_x_4371:
[----:B------:R-:W-:Y:S05]  /*c830*/  BSYNC.RECONVERGENT B0 ;  /* 0x0000000000007941 */ /* 0x000fea0003800200 */
.L_x_4370:
[----:B------:R-:W-:Y:S04]  /*c840*/  BSSY.RECONVERGENT B0, `(.L_x_4372) ;  /* 0x0000014000007945 */ /* 0x000fe80003800200 */
[----:B------:R-:W-:Y:S05]  /*c850*/  @P5 BRA `(.L_x_4373) ;  /* 0x0000000000485947 */ /* 0x000fea0003800000 */
[----:B012---:R-:W2:Y:S01]  /*c860*/  LDL.LU R4, [R1+0x29c] ;  /* 0x00029c0001047983 */ /* 0x007ea20000300800 */
[----:B------:R-:W0:Y:S01]  /*c870*/  LDCU.64 UR16, c[0x0][0x3e0] ;  /* 0x00007c00ff1077ac */ /* 0x000e220008000a00 */
[----:B------:R-:W-:Y:S01]  /*c880*/  MOV R5, R31 ;  /* 0x0000001f00057202 */ /* 0x000fe20000000f00 */
[----:B------:R-:W-:Y:S01]  /*c890*/  FADD.FTZ R32, R32, -UR5 ;  /* 0x8000000520207e21 */ /* 0x000fe20008010000 */
[----:B------:R-:W1:Y:S03]  /*c8a0*/  LDCU.64 UR18, c[0x0][0x380] ;  /* 0x00007000ff1277ac */ /* 0x000e660008000a00 */
[----:B------:R-:W-:Y:S01]  /*c8b0*/  FMUL.FTZ R32, R32, UR6 ;  /* 0x0000000620207c20 */ /* 0x000fe20008410000 */
[----:B0-----:R-:W-:Y:S02]  /*c8c0*/  IMAD R76, R76, UR16, RZ ;  /* 0x000000104c4c7c24 */ /* 0x001fe4000f8e02ff */
[----:B--2---:R-:W-:Y:S01]  /*c8d0*/  FADD.FTZ R6, R4, -UR5 ;  /* 0x8000000504067e21 */ /* 0x004fe20008010000 */
[----:B------:R-:W-:-:S03]  /*c8e0*/  IMAD.MOV.U32 R4, RZ, RZ, R28 ;  /* 0x000000ffff047224 */ /* 0x000fc600078e001c */
[----:B------:R-:W-:Y:S01]  /*c8f0*/  FMUL.FTZ R66, R6, UR6 ;  /* 0x0000000606427c20 */ /* 0x000fe20008410000 */
[----:B------:R-:W-:-:S04]  /*c900*/  IMAD.WIDE.U32 R4, R67, UR16, R4 ;  /* 0x0000001043047c25 */ /* 0x000fc8000f8e0004 */
[----:B------:R-:W-:Y:S01]  /*c910*/  FFMA.FTZ R66, R19, R66, R18 ;  /* 0x0000004213427223 */ /* 0x000fe20000010012 */
[----:B------:R-:W-:Y:S01]  /*c920*/  IMAD R67, R67, UR17, R76 ;  /* 0x0000001143437c24 */ /* 0x000fe2000f8e024c */
[----:B-1----:R-:W-:-:S04]  /*c930*/  LEA R6, P0, R4, UR18, 0x2 ;  /* 0x0000001204067c11 */ /* 0x002fc8000f8010ff */
[----:B------:R-:W-:-:S04]  /*c940*/  IADD3 R67, PT, PT, R5, R67, RZ ;  /* 0x0000004305437210 */ /* 0x000fc80007ffe0ff */
[----:B------:R-:W-:Y:S01]  /*c950*/  LEA.HI.X R7, R4, UR19, R67, 0x2, P0 ;  /* 0x0000001304077c11 */ /* 0x000fe200080f1443 */
[----:B------:R-:W-:-:S05]  /*c960*/  FFMA.FTZ R67, R20, R32, R9 ;  /* 0x0000002014437223 */ /* 0x000fca0000010009 */
[----:B------:R3:W-:Y:S02]  /*c970*/  STG.E.64 desc[UR14][R6.64], R66 ;  /* 0x0000004206007986 */ /* 0x0007e4000c101b0e */
.L_x_4373:
[----:B------:R-:W-:Y:S05]  /*c980*/  BSYNC.RECONVERGENT B0 ;  /* 0x0000000000007941 */ /* 0x000fea0003800200 */
.L_x_4372:
[----:B------:R-:W-:Y:S04]  /*c990*/  BSSY.RECONVERGENT B0, `(.L_x_4374) ;  /* 0x0000015000007945 */ /* 0x000fe80003800200 */
[----:B------:R-:W-:Y:S05]  /*c9a0*/  @P2 BRA `(.L_x_4375) ;  /* 0x00000000004c2947 */ /* 0x000fea0003800000 */
[----:B012---:R-:W2:Y:S01]  /*c9b0*/  LDL.LU R4, [R1+0x2a4] ;  /* 0x0002a40001047983 */ /* 0x007ea20000300800 */
[----:B------:R-:W0:Y:S03]  /*c9c0*/  LDCU.64 UR16, c[0x0][0x3e0] ;  /* 0x00007c00ff1077ac */ /* 0x000e260008000a00 */
[----:B---3--:R-:W3:Y:S01]  /*c9d0*/  LDL.LU R7, [R1+0x288] ;  /* 0x0002880001077983 */ /* 0x008ee20000300800 */
[----:B------:R-:W1:Y:S01]  /*c9e0*/  LDCU.64 UR18, c[0x0][0x380] ;  /* 0x00007000ff1277ac */ /* 0x000e620008000a00 */
[----:B------:R-:W-:Y:S01]  /*c9f0*/  MOV R5, R31 ;  /* 0x0000001f00057202 */ /* 0x000fe20000000f00 */
[----:B0-----:R-:W-:-:S04]  /*ca00*/  IMAD R75, R75, UR16, RZ ;  /* 0x000000104b4b7c24 */ /* 0x001fc8000f8e02ff */
[----:B------:R-:W-:Y:S02]  /*ca10*/  IMAD R75, R74, UR17, R75 ;  /* 0x000000114a4b7c24 */ /* 0x000fe4000f8e024b */
[----:B--2---:R-:W-:Y:S01]  /*ca20*/  FADD.FTZ R6, R4, -UR5 ;  /* 0x8000000504067e21 */ /* 0x004fe20008010000 */
[----:B------:R-:W-:Y:S02]  /*ca30*/  IMAD.MOV.U32 R4, RZ, RZ, R28 ;  /* 0x000000ffff047224 */ /* 0x000fe400078e001c */
[----:B---3--:R-:W-:Y:S02]  /*ca40*/  FADD.FTZ R7, R7, -UR5 ;  /* 0x8000000507077e21 */ /* 0x008fe40008010000 */
[----:B------:R-:W-:-:S04]  /*ca50*/  IMAD.WIDE.U32 R4, R74, UR16, R4 ;  /* 0x000000104a047c25 */ /* 0x000fc8000f8e0004 */
[----:B------:R-:W-:Y:S01]  /*ca60*/  FMUL.FTZ R66, R6, UR6 ;  /* 0x0000000606427c20 */ /* 0x000fe20008410000 */
[----:B------:R-:W-:Y:S01]  /*ca70*/  FMUL.FTZ R67, R7, UR6 ;  /* 0x0000000607437c20 */ /* 0x000fe20008410000 */
[----:B-1----:R-:W-:Y:S02]  /*ca80*/  LEA R6, P0, R4, UR18, 0x2 ;  /* 0x0000001204067c11 */ /* 0x002fe4000f8010ff */
[----:B------:R-:W-:Y:S01]  /*ca90*/  FFMA.FTZ R66, R19, R66, R18 ;  /* 0x0000004213427223 */ /* 0x000fe20000010012 */
[----:B------:R-:W-:Y:S01]  /*caa0*/  IADD3 R75, PT, PT, R5, R75, RZ ;  /* 0x0000004b054b7210 */ /* 0x000fe20007ffe0ff */
[----:B------:R-:W-:-:S03]  /*cab0*/  FFMA.FTZ R67, R20, R67, R9 ;  /* 0x0000004314437223 */ /* 0x000fc60000010009 */
[----:B------:R-:W-:-:S05]  /*cac0*/  LEA.HI.X R7, R4, UR19, R75, 0x2, P0 ;  /* 0x0000001304077c11 */ /* 0x000fca00080f144b */
[----:B------:R4:W-:Y:S02]  /*cad0*/  STG.E.64 desc[UR14][R6.64], R66 ;  /* 0x0000004206007986 */ /* 0x0009e4000c101b0e */
.L_x_4375:
[----:B------:R-:W-:Y:S05]  /*cae0*/  BSYNC.RECONVERGENT B0 ;  /* 0x0000000000007941 */ /* 0x000fea0003800200 */
.L_x_4374:
[----:B------:R-:W-:Y:S04]  /*caf0*/  BSSY.RECONVERGENT B0, `(.L_x_4376) ;  /* 0x0000015000007945 */ /* 0x000fe80003800200 */
[----:B------:R-:W-:Y:S05]  /*cb00*/  @P3 BRA `(.L_x_4377) ;  /* 0x00000000004c3947 */ /* 0x000fea0003800000 */
[----:B012---:R-:W2:Y:S01]  /*cb10*/  LDL.LU R4, [R1+0x2b0] ;  /* 0x0002b00001047983 */ /* 0x007ea20000300800 */
[----:B------:R-:W0:Y:S03]  /*cb20*/  LDCU.64 UR16, c[0x0][0x3e0] ;  /* 0x00007c00ff1077ac */ /* 0x000e260008000a00 */
[----:B---34-:R-:W3:Y:S01]  /*cb30*/  LDL.LU R7, [R1+0x280] ;  /* 0x0002800001077983 */ /* 0x018ee20000300800 */
[----:B------:R-:W1:Y:S01]  /*cb40*/  LDCU.64 UR18, c[0x0][0x380] ;  /* 0x00007000ff1277ac */ /* 0x000e620008000a00 */
[----:B------:R-:W-:Y:S01]  /*cb50*/  MOV R5, R31 ;  /* 0x0000001f00057202 */ /* 0x000fe20000000f00 */
[----:B0-----:R-:W-:Y:S02]  /*cb60*/  IMAD R32, R73, UR16, RZ ;  /* 0x0000001049207c24 */ /* 0x001fe4000f8e02ff */
[----:B--2---:R-:W-:Y:S01]  /*cb70*/  FADD.FTZ R6, R4, -UR5 ;  /* 0x8000000504067e21 */ /* 0x004fe20008010000 */
[----:B------:R-:W-:-:S02]  /*cb80*/  IMAD.MOV.U32 R4, RZ, RZ, R28 ;  /* 0x000000ffff047224 */ /* 0x000fc400078e001c */
[----:B---3--:R-:W-:Y:S02]  /*cb90*/  FADD.FTZ R7, R7, -UR5 ;  /* 0x8000000507077e21 */ /* 0x008fe40008010000 */
[----:B------:R-:W-:-:S04]  /*cba0*/  IMAD.WIDE.U32 R4, R71, UR16, R4 ;  /* 0x0000001047047c25 */ /* 0x000fc8000f8e0004 */
[----:B------:R-:W-:Y:S01]  /*cbb0*/  FMUL.FTZ R66, R6, UR6 ;  /* 0x0000000606427c20 */ /* 0x000fe20008410000 */
[----:B------:R-:W-:Y:S01]  /*cbc0*/  FMUL.FTZ R67, R7, UR6 ;  /* 0x0000000607437c20 */ /* 0x000fe20008410000 */
[----:B------:R-:W-:Y:S01]  /*cbd0*/  IMAD R71, R71, UR17, R32 ;  /* 0x0000001147477c24 */ /* 0x000fe2000f8e0220 */
[----:B-1----:R-:W-:Y:S01]  /*cbe0*/  LEA R6, P0, R4, UR18, 0x2 ;  /* 0x0000001204067c11 */ /* 0x002fe2000f8010ff */
[----:B------:R-:W-:Y:S01]  /*cbf0*/  FFMA.FTZ R66, R19, R66, R18 ;  /* 0x0000004213427223 */ /* 0x000fe20000010012 */
[----:B------:R-:W-:Y:S02]  /*cc00*/  FFMA.FTZ R67, R20, R67, R9 ;  /* 0x0000004314437223 */ /* 0x000fe40000010009 */
[----:B------:R-:W-:-:S04]  /*cc10*/  IADD3 R71, PT, PT, R5, R71, RZ ;  /* 0x0000004705477210 */ /* 0x000fc80007ffe0ff */
[----:B------:R-:W-:-:S05]  /*cc20*/  LEA.HI.X R7, R4, UR19, R71, 0x2, P0 ;  /* 0x0000001304077c11 */ /* 0x000fca00080f1447 */
[----:B------:R0:W-:Y:S02]  /*cc30*/  STG.E.64 desc[UR14][R6.64], R66 ;  /* 0x0000004206007986 */ /* 0x0001e4000c101b0e */
.L_x_4377:
[----:B------:R-:W-:Y:S05]  /*cc40*/  BSYNC.RECONVERGENT B0 ;  /* 0x0000000000007941 */ /* 0x000fea0003800200 */
.L_x_4376:
        /* <DEDUP_REMOVED lines=31> */
[----:B------:R-:W-:Y:S01]  /*ce40*/  MOV R4, R28 ;  /* 0x0000001c00047202 */ /* 0x000fe20000000f00 */
[----:B--2---:R-:W-:Y:S01]  /*ce50*/  FADD.FTZ R6, R5, -UR5 ;  /* 0x8000000505067e21 */ /* 0x004fe20008010000 */
[----:B------:R-:W-:Y:S01]  /*ce60*/  MOV R5, R31 ;  /* 0x0000001f00057202 */ /* 0x000fe20000000f00 */
[----:B---3--:R-:W-:-:S02]  /*ce70*/  FADD.FTZ R7, R7, -UR5 ;  /* 0x8000000507077e21 */ /* 0x008fc40008010000 */
[----:B------:R-:W-:-:S04]  /*ce80*/  IMAD.WIDE.U32 R4, R27, UR16, R4 ;  /* 0x000000101b047c25 */ /* 0x000fc8000f8e0004 */
[----:B------:R-:W-:Y:S01]  /*ce90*/  FMUL.FTZ R67, R7, UR6 ;  /* 0x0000000607437c20 */ /* 0x000fe20008410000 */
[----:B------:R-:W-:Y:S02]  /*cea0*/  IMAD R27, R27, UR17, R66 ;  /* 0x000000111b1b7c24 */ /* 0x000fe4000f8e0242 */
[----:B------:R-:W-:Y:S01]  /*ceb0*/  FMUL.FTZ R66, R6, UR6 ;  /* 0x0000000606427c20 */ /* 0x000fe20008410000 */
[----:B-1----:R-:W-:Y:S01]  /*cec0*/  LEA R6, P4, R4, UR18, 0x2 ;  /* 0x0000001204067c11 */ /* 0x002fe2000f8810ff */
[----:B------:R-:W-:Y:S01]  /*ced0*/  FFMA.FTZ R67, R20, R67, R9 ;  /* 0x0000004314437223 */ /* 0x000fe20000010009 */
[----:B------:R-:W-:Y:S01]  /*cee0*/  IADD3 R27, PT, PT, R5, R27, RZ ;  /* 0x0000001b051b7210 */ /* 0x000fe20007ffe0ff */
[----:B------:R-:W-:-:S03]  /*cef0*/  FFMA.FTZ R66, R19, R66, R18 ;  /* 0x0000004213427223 */ /* 0x000fc60000010012 */
[----:B------:R-:W-:-:S05]  /*cf00*/  LEA.HI.X R7, R4, UR19, R27, 0x2, P4 ;  /* 0x0000001304077c11 */ /* 0x000fca000a0f141b */
[----:B------:R0:W-:Y:S02]  /*cf10*/  STG.E.64 desc[UR14][R6.64], R66 ;  /* 0x0000004206007986 */ /* 0x0001e4000c101b0e */
.L_x_4379:
[----:B------:R-:W-:Y:S05]  /*cf20*/  BSYNC.RECONVERGENT B0 ;  /* 0x0000000000007941 */ /* 0x000fea0003800200 */
.L_x_4378:
[----:B------:R-:W-:Y:S04]  /*cf30*/  BSSY.RECONVERGENT B0, `(.L_x_4380) ;  /* 0x0000015000007945 */ /* 0x000fe80003800200 */
[----:B------:R-:W-:Y:S05]  /*cf40*/  @P1 BRA `(.L_x_4381) ;  /* 0x00000000004c1947 */ /* 0x000fea0003800000 */
[----:B------:R-:W2:Y:S01]  /*cf50*/  LDL.LU R4, [R1+0x2c0] ;  /* 0x0002c00001047983 */ /* 0x000ea20000300800 */
[----:B------:R-:W0:Y:S03]  /*cf60*/  LDCU.64 UR16, c[0x0][0x3e0] ;  /* 0x00007c00ff1077ac */ /* 0x000e260008000a00 */
[----:B------:R-:W5:Y:S01]  /*cf70*/  LDL.LU R27, [R1+0x290] ;  /* 0x00029000011b7983 */ /* 0x000f620000300800 */
[----:B------:R-:W1:Y:S01]  /*cf80*/  LDCU.64 UR18, c[0x0][0x380] ;  /* 0x00007000ff1277ac */ /* 0x000e620008000a00 */
[----:B------:R-:W-:Y:S01]  /*cf90*/  MOV R5, R31 ;  /* 0x0000001f00057202 */ /* 0x000fe20000000f00 */
[----:B0--34-:R-:W-:-:S04]  /*cfa0*/  IMAD R7, R84, UR16, RZ ;  /* 0x0000001054077c24 */ /* 0x019fc8000f8e02ff */
[----:B------:R-:W-:Y:S02]  /*cfb0*/  IMAD R7, R0, UR17, R7 ;  /* 0x0000001100077c24 */ /* 0x000fe4000f8e0207 */
[----:B--2---:R-:W-:Y:S01]  /*cfc0*/  FADD.FTZ R6, R4, -UR5 ;  /* 0x8000000504067e21 */ /* 0x004fe20008010000 */
[----:B------:R-:W-:-:S03]  /*cfd0*/  IMAD.MOV.U32 R4, RZ, RZ, R28 ;  /* 0x000000ffff047224 */ /* 0x000fc600078e001c */
[----:B------:R-:W-:Y:S01]  /*cfe0*/  FMUL.FTZ R66, R6, UR6 ;  /* 0x0000000606427c20 */ /* 0x000fe20008410000 */
[----:B------:R-:W-:-:S04]  /*cff0*/  IMAD.WIDE.U32 R4, R0, UR16, R4 ;  /* 0x0000001000047c25 */ /* 0x000fc8000f8e0004 */
[----:B-----5:R-:W-:Y:S01]  /*d000*/  FADD.FTZ R0, R27, -UR5 ;  /* 0x800000051b007e21 */ /* 0x020fe20008010000 */
[----:B------:R-:W-:Y:S01]  /*d010*/  FFMA.FTZ R66, R19, R66, R18 ;  /* 0x0000004213427223 */ /* 0x000fe20000010012 */
[----:B-1----:R-:W-:Y:S02]  /*d020*/  LEA R6, P1, R4, UR18, 0x2 ;  /* 0x0000001204067c11 */ /* 0x002fe4000f8210ff */
[----:B------:R-:W-:Y:S01]  /*d030*/  FMUL.FTZ R0, R0, UR6 ;  /* 0x0000000600007c20 */ /* 0x000fe20008410000 */
[----:B------:R-:W-:-:S03]  /*d040*/  IADD3 R7, PT, PT, R5, R7, RZ ;  /* 0x0000000705077210 */ /* 0x000fc60007ffe0ff */
[----:B------:R-:W-:Y:S01]  /*d050*/  FFMA.FTZ R67, R20, R0, R9 ;  /* 0x0000000014437223 */ /* 0x000fe20000010009 */
[----:B------:R-:W-:-:S05]  /*d060*/  LEA.HI.X R7, R4, UR19, R7, 0x2, P1 ;  /* 0x0000001304077c11 */ /* 0x000fca00088f1407 */
[----:B------:R1:W-:Y:S02]  /*d070*/  STG.E.64 desc[UR14][R6.64], R66 ;  /* 0x0000004206007986 */ /* 0x0003e4000c101b0e */
.L_x_4381:
[----:B------:R-:W-:Y:S05]  /*d080*/  BSYNC.RECONVERGENT B0 ;  /* 0x0000000000007941 */ /* 0x000fea0003800200 */
.L_x_4380:
[----:B------:R-:W-:Y:S04]  /*d090*/  BSSY.RECONVERGENT B0, `(.L_x_4382) ;  /* 0x0000015000007945 */ /* 0x000fe80003800200 */
[----:B------:R-:W-:Y:S05]  /*d0a0*/  @P0 BRA `(.L_x_4383) ;  /* 0x00000000004c0947 */ /* 0x000fea0003800000 */
[----:B------:R-:W2:Y:S01]  /*d0b0*/  LDL.LU R0, [R1+0x2c4] ;  /* 0x0002c40001007983 */ /* 0x000ea20000300800 */
[----:B------:R-:W5:Y:S03]  /*d0c0*/  LDCU.64 UR16, c[0x0][0x3e0] ;  /* 0x00007c00ff1077ac */ /* 0x000f660008000a00 */
[----:B01-34-:R-:W3:Y:S01]  /*d0d0*/  LDL.LU R6, [R1+0x2ac] ;  /* 0x0002ac0001067983 */ /* 0x01bee20000300800 */
[----:B------:R-:W0:Y:S01]  /*d0e0*/  LDCU.64 UR18, c[0x0][0x380] ;  /* 0x00007000ff1277ac */ /* 0x000e220008000a00 */
[----:B------:R-:W-:Y:S01]  /*d0f0*/  MOV R4, R28 ;  /* 0x0000001c00047202 */ /* 0x000fe20000000f00 */
[----:B------:R-:W-:Y:S02]  /*d100*/  IMAD.MOV.U32 R5, RZ, RZ, R31 ;  /* 0x000000ffff057224 */ /* 0x000fe400078e001f */
[----:B-----5:R-:W-:Y:S02]  /*d110*/  IMAD R82, R82, UR16, RZ ;  /* 0x0000001052527c24 */ /* 0x020fe4000f8e02ff */
[----:B------:R-:W-:-:S04]  /*d120*/  IMAD.WIDE.U32 R4, R79, UR16, R4 ;  /* 0x000000104f047c25 */ /* 0x000fc8000f8e0004 */
[----:B------:R-:W-:-:S05]  /*d130*/  IMAD R79, R79, UR17, R82 ;  /* 0x000000114f4f7c24 */ /* 0x000fca000f8e0252 */
[----:B------:R-:W-:Y:S01]  /*d140*/  IADD3 R79, PT, PT, R5, R79, RZ ;  /* 0x0000004f054f7210 */ /* 0x000fe20007ffe0ff */
[----:B--2---:R-:W-:Y:S01]  /*d150*/  FADD.FTZ R0, R0, -UR5 ;  /* 0x8000000500007e21 */ /* 0x004fe20008010000 */
[----:B---3--:R-:W-:-:S03]  /*d160*/  FADD.FTZ R7, R6, -UR5 ;  /* 0x8000000506077e21 */ /* 0x008fc60008010000 */
[----:B------:R-:W-:Y:S01]  /*d170*/  FMUL.FTZ R0, R0, UR6 ;  /* 0x0000000600007c20 */ /* 0x000fe20008410000 */
[C---:B0-----:R-:W-:Y:S01]  /*d180*/  LEA R6, P0, R4.reuse, UR18, 0x2 ;  /* 0x0000001204067c11 */ /* 0x041fe2000f8010ff */
[----:B------:R-:W-:Y:S02]  /*d190*/  FMUL.FTZ R67, R7, UR6 ;  /* 0x0000000607437c20 */ /* 0x000fe40008410000 */
[----:B------:R-:W-:Y:S01]  /*d1a0*/  FFMA.FTZ R66, R19, R0, R18 ;  /* 0x0000000013427223 */ /* 0x000fe20000010012 */
[----:B------:R-:W-:Y:S01]  /*d1b0*/  LEA.HI.X R7, R4, UR19, R79, 0x2, P0 ;  /* 0x0000001304077c11 */ /* 0x000fe200080f144f */
[----:B------:R-:W-:-:S05]  /*d1c0*/  FFMA.FTZ R67, R20, R67, R9 ;  /* 0x0000004314437223 */ /* 0x000fca0000010009 */
[----:B------:R2:W-:Y:S03]  /*d1d0*/  STG.E.64 desc[UR14][R6.64], R66 ;  /* 0x0000004206007986 */ /* 0x0005e6000c101b0e */
.L_x_4383:
[----:B------:R-:W-:Y:S05]  /*d1e0*/  BSYNC.RECONVERGENT B0 ;  /* 0x0000000000007941 */ /* 0x000fea0003800200 */
.L_x_4382:
[----:B------:R-:W-:Y:S04]  /*d1f0*/  BSSY.RECONVERGENT B0, `(.L_x_4384) ;  /* 0x0000015000007945 */ /* 0x000fe80003800200 */
[----:B------:R-:W-:Y:S05]  /*d200*/  @P5 BRA `(.L_x_4385) ;  /* 0x00000000004c5947 */ /* 0x000fea0003800000 */
[----:B------:R-:W5:Y:S01]  /*d210*/  LDL.LU R0, [R1+0x2d0] ;  /* 0x0002d00001007983 */ /* 0x000f620000300800 */
[----:B------:R-:W0:Y:S03]  /*d220*/  LDCU.64 UR16, c[0x0][0x3e0] ;  /* 0x00007c00ff1077ac */ /* 0x000e260008000a00 */
[----:B01234-:R-:W2:Y:S01]  /*d230*/  LDL.LU R6, [R1+0x2a8] ;  /* 0x0002a80001067983 */ /* 0x01fea20000300800 */
[----:B------:R-:W0:Y:S01]  /*d240*/  LDCU.64 UR18, c[0x0][0x380] ;  /* 0x00007000ff1277ac */ /* 0x000e220008000a00 */
[----:B------:R-:W-:Y:S02]  /*d250*/  MOV R4, R28 ;  /* 0x0000001c00047202 */ /* 0x000fe40000000f00 */
[----:B------:R-:W-:Y:S01]  /*d260*/  MOV R5, R31 ;  /* 0x0000001f00057202 */ /* 0x000fe20000000f00 */
[----:B------:R-:W-:Y:S02]  /*d270*/  IMAD R77, R77, UR16, RZ ;  /* 0x000000104d4d7c24 */ /* 0x000fe4000f8e02ff */
[----:B------:R-:W-:-:S04]  /*d280*/  IMAD.WIDE.U32 R4, R76, UR16, R4 ;  /* 0x000000104c047c25 */ /* 0x000fc8000f8e0004 */
[----:B------:R-:W-:-:S04]  /*d290*/  IMAD R77, R76, UR17, R77 ;  /* 0x000000114c4d7c24 */ /* 0x000fc8000f8e024d */
[----:B------:R-:W-:Y:S02]  /*d2a0*/  IMAD.IADD R77, R5, 0x1, R77 ;  /* 0x00000001054d7824 */ /* 0x000fe400078e024d */
[----:B-----5:R-:W-:Y:S01]  /*d2b0*/  FADD.FTZ R0, R0, -UR5 ;  /* 0x8000000500007e21 */ /* 0x020fe20008010000 */
[----:B--2---:R-:W-:-:S03]  /*d2c0*/  FADD.FTZ R7, R6, -UR5 ;  /* 0x8000000506077e21 */ /* 0x004fc60008010000 */
[----:B------:R-:W-:Y:S01]  /*d2d0*/  FMUL.FTZ R0, R0, UR6 ;  /* 0x0000000600007c20 */ /* 0x000fe20008410000 */
[C---:B0-----:R-:W-:Y:S01]  /*d2e0*/  LEA R6, P0, R4.reuse, UR18, 0x2 ;  /* 0x0000001204067c11 */ /* 0x041fe2000f8010ff */
[----:B------:R-:W-:Y:S02]  /*d2f0*/  FMUL.FTZ R67, R7, UR6 ;  /* 0x0000000607437c20 */ /* 0x000fe40008410000 */
[----:B------:R-:W-:Y:S01]  /*d300*/  FFMA.FTZ R66, R19, R0, R18 ;  /* 0x0000000013427223 */ /* 0x000fe20000010012 */
[----:B------:R-:W-:Y:S01]  /*d310*/  LEA.HI.X R7, R4, UR19, R77, 0x2, P0 ;  /* 0x0000001304077c11 */ /* 0x000fe200080f144d */
[----:B------:R-:W-:-:S05]  /*d320*/  FFMA.FTZ R67, R20, R67, R9 ;  /* 0x0000004314437223 */ /* 0x000fca0000010009 */
[----:B------:R0:W-:Y:S03]  /*d330*/  STG.E.64 desc[UR14][R6.64], R66 ;  /* 0x0000004206007986 */ /* 0x0001e6000c101b0e */
.L_x_4385:
[----:B------:R-:W-:Y:S05]  /*d340*/  BSYNC.RECONVERGENT B0 ;  /* 0x0000000000007941 */ /* 0x000fea0003800200 */
.L_x_4384:
        /* <DEDUP_REMOVED lines=10> */
[----:B------:R-:W-:-:S05]  /*d3f0*/  IMAD R75, R74, UR17, R75 ;  /* 0x000000114a4b7c24 */ /* 0x000fca000f8e024b */
[----:B------:R-:W-:Y:S01]  /*d400*/  IADD3 R75, PT, PT, R5, R75, RZ ;  /* 0x0000004b054b7210 */ /* 0x000fe20007ffe0ff */
        /* <DEDUP_REMOVED lines=9> */
.L_x_4387:
[----:B------:R-:W-:Y:S05]  /*d4a0*/  BSYNC.RECONVERGENT B0 ;  /* 0x0000000000007941 */ /* 0x000fea0003800200 */
.L_x_4386:
[----:B------:R-:W-:Y:S04]  /*d4b0*/  BSSY.RECONVERGENT B0, `(.L_x_4388) ;  /* 0x0000015000007945 */ /* 0x000fe80003800200 */
[----:B------:R-:W-:Y:S05]  /*d4c0*/  @P3 BRA `(.L_x_4389) ;  /* 0x00000000004c3947 */ /* 0x000fea0003800000 */
[----:B------:R-:W5:Y:S01]  /*d4d0*/  LDL.LU R0, [R1+0x2e8] ;  /* 0x0002e80001007983 */ /* 0x000f620000300800 */
[----:B------:R-:W0:Y:S03]  /*d4e0*/  LDCU.64 UR16, c[0x0][0x3e0] ;  /* 0x00007c00ff1077ac */ /* 0x000e260008000a00 */
[----:B01234-:R-:W2:Y:S01]  /*d4f0*/  LDL.LU R6, [R1+0x2b4] ;  /* 0x0002b40001067983 */ /* 0x01fea20000300800 */
[----:B------:R-:W0:Y:S01]  /*d500*/  LDCU.64 UR18, c[0x0][0x380] ;  /* 0x00007000ff1277ac */ /* 0x000e220008000a00 */
[----:B------:R-:W-:Y:S01]  /*d510*/  MOV R5, R31 ;  /* 0x0000001f00057202 */ /* 0x000fe20000000f00 */
[----:B------:R-:W-:Y:S02]  /*d520*/  IMAD.MOV.U32 R4, RZ, RZ, R28 ;  /* 0x000000ffff047224 */ /* 0x000fe400078e001c */
        /* <DEDUP_REMOVED lines=13> */
.L_x_4389:
[----:B------:R-:W-:Y:S05]  /*d600*/  BSYNC.RECONVERGENT B0 ;  /* 0x0000000000007941 */ /* 0x000fea0003800200 */
.L_x_4388:
        /* <DEDUP_REMOVED lines=26> */
[----:B------:R-:W5:Y:S01]  /*d7b0*/  LDL.LU R5, [R1+0x2f4] ;  /* 0x0002f40001057983 */ /* 0x000f620000300800 */
[----:B------:R-:W0:Y:S03]  /*d7c0*/  LDCU.64 UR16, c[0x0][0x3e0] ;  /* 0x00007c00ff1077ac */ /* 0x000e260008000a00 */
[----:B01234-:R-:W2:Y:S01]  /*d7d0*/  LDL.LU R7, [R1+0x2cc] ;  /* 0x0002cc0001077983 */ /* 0x01fea20000300800 */
[----:B------:R-:W0:Y:S01]  /*d7e0*/  LDCU.64 UR18, c[0x0][0x380] ;  /* 0x00007000ff1277ac */ /* 0x000e220008000a00 */
[----:B------:R-:W-:Y:S01]  /*d7f0*/  IMAD R66, R4, UR16, RZ ;  /* 0x0000001004427c24 */ /* 0x000fe2000f8e02ff */
[----:B------:R-:W-:Y:S01]  /*d800*/  MOV R4, R28 ;  /* 0x0000001c00047202 */ /* 0x000fe20000000f00 */
[----:B-----5:R-:W-:Y:S01]  /*d810*/  FADD.FTZ R6, R5, -UR5 ;  /* 0x8000000505067e21 */ /* 0x020fe20008010000 */
[----:B------:R-:W-:Y:S01]  /*d820*/  MOV R5, R31 ;  /* 0x0000001f00057202 */ /* 0x000fe20000000f00 */
[----:B--2---:R-:W-:-:S02]  /*d830*/  FADD.FTZ R7, R7, -UR5 ;  /* 0x8000000507077e21 */ /* 0x004fc40008010000 */
[----:B------:R-:W-:-:S04]  /*d840*/  IMAD.WIDE.U32 R4, R71, UR16, R4 ;  /* 0x0000001047047c25 */ /* 0x000fc8000f8e0004 */
[----:B------:R-:W-:Y:S01]  /*d850*/  FMUL.FTZ R67, R7, UR6 ;  /* 0x0000000607437c20 */ /* 0x000fe20008410000 */
[----:B------:R-:W-:Y:S02]  /*d860*/  IMAD R71, R71, UR17, R66 ;  /* 0x0000001147477c24 */ /* 0x000fe4000f8e0242 */
[----:B------:R-:W-:Y:S01]  /*d870*/  FMUL.FTZ R66, R6, UR6 ;  /* 0x0000000606427c20 */ /* 0x000fe20008410000 */
[----:B0-----:R-:W-:Y:S01]  /*d880*/  LEA R6, P4, R4, UR18, 0x2 ;  /* 0x0000001204067c11 */ /* 0x001fe2000f8810ff */
[----:B------:R-:W-:Y:S01]  /*d890*/  FFMA.FTZ R67, R20, R67, R9 ;  /* 0x0000004314437223 */ /* 0x000fe20000010009 */
[----:B------:R-:W-:Y:S01]  /*d8a0*/  IADD3 R71, PT, PT, R5, R71, RZ ;  /* 0x0000004705477210 */ /* 0x000fe20007ffe0ff */
[----:B------:R-:W-:-:S03]  /*d8b0*/  FFMA.FTZ R66, R19, R66, R18 ;  /* 0x0000004213427223 */ /* 0x000fc60000010012 */
[----:B------:R-:W-:-:S05]  /*d8c0*/  LEA.HI.X R7, R4, UR19, R71, 0x2, P4 ;  /* 0x0000001304077c11 */ /* 0x000fca000a0f1447 */
[----:B------:R0:W-:Y:S02]  /*d8d0*/  STG.E.64 desc[UR14][R6.64], R66 ;  /* 0x0000004206007986 */ /* 0x0001e4000c101b0e */
.L_x_4391:
[----:B------:R-:W-:Y:S05]  /*d8e0*/  BSYNC.RECONVERGENT B0 ;  /* 0x0000000000007941 */ /* 0x000fea0003800200 */
.L_x_4390:
[----:B------:R-:W-:Y:S04]  /*d8f0*/  BSSY.RECONVERGENT B0, `(.L_x_4392) ;  /* 0x0000015000007945 */ /* 0x000fe80003800200 */
[----:B------:R-:W-:Y:S05]  /*d900*/  @P1 BRA `(.L_x_4393) ;  /* 0x00000000004c1947 */ /* 0x000fea0003800000 */
[----:B------:R-:W5:Y:S01]  /*d910*/  LDL.LU R4, [R1+0x2f8] ;  /* 0x0002f80001047983 */ /* 0x000f620000300800 */
[----:B------:R-:W0:Y:S03]  /*d920*/  LDCU.64 UR16, c[0x0][0x3e0] ;  /* 0x00007c00ff1077ac */ /* 0x000e260008000a00 */
[----:B01234-:R-:W2:Y:S01]  /*d930*/  LDL.LU R66, [R1+0x2c8] ;  /* 0x0002c80001427983 */ /* 0x01fea20000300800 */
[----:B------:R-:W0:Y:S01]  /*d940*/  LDCU.64 UR18, c[0x0][0x380] ;  /* 0x00007000ff1277ac */ /* 0x000e220008000a00 */
[----:B------:R-:W-:Y:S01]  /*d950*/  MOV R5, R31 ;  /* 0x0000001f00057202 */ /* 0x000fe20000000f00 */
[----:B------:R-:W-:-:S04]  /*d960*/  IMAD R7, R84, UR16, RZ ;  /* 0x0000001054077c24 */ /* 0x000fc8000f8e02ff */
[----:B------:R-:W-:Y:S02]  /*d970*/  IMAD R67, R32, UR17, R7 ;  /* 0x0000001120437c24 */ /* 0x000fe4000f8e0207 */
[----:B-----5:R-:W-:Y:S01]  /*d980*/  FADD.FTZ R6, R4, -UR5 ;  /* 0x8000000504067e21 */ /* 0x020fe20008010000 */
[----:B------:R-:W-:Y:S02]  /*d990*/  IMAD.MOV.U32 R4, RZ, RZ, R28 ;  /* 0x000000ffff047224 */ /* 0x000fe400078e001c */
[----:B--2---:R-:W-:Y:S02]  /*d9a0*/  FADD.FTZ R7, R66, -UR5 ;  /* 0x8000000542077e21 */ /* 0x004fe40008010000 */
[----:B------:R-:W-:-:S04]  /*d9b0*/  IMAD.WIDE.U32 R4, R32, UR16, R4 ;  /* 0x0000001020047c25 */ /* 0x000fc8000f8e0004 */
[----:B------:R-:W-:Y:S01]  /*d9c0*/  FMUL.FTZ R66, R6, UR6 ;  /* 0x0000000606427c20 */ /* 0x000fe20008410000 */
[----:B------:R-:W-:Y:S01]  /*d9d0*/  IADD3 R5, PT, PT, R5, R67, RZ ;  /* 0x0000004305057210 */ /* 0x000fe20007ffe0ff */
[----:B------:R-:W-:Y:S01]  /*d9e0*/  FMUL.FTZ R67, R7, UR6 ;  /* 0x0000000607437c20 */ /* 0x000fe20008410000 */
[----:B0-----:R-:W-:Y:S01]  /*d9f0*/  LEA R6, P1, R4, UR18, 0x2 ;  /* 0x0000001204067c11 */ /* 0x001fe2000f8210ff */
[----:B------:R-:W-:Y:S02]  /*da00*/  FFMA.FTZ R66, R19, R66, R18 ;  /* 0x0000004213427223 */ /* 0x000fe40000010012 */
[----:B------:R-:W-:Y:S01]  /*da10*/  FFMA.FTZ R67, R20, R67, R9 ;  /* 0x0000004314437223 */ /* 0x000fe20000010009 */
[----:B------:R-:W-:-:S05]  /*da20*/  LEA.HI.X R7, R4, UR19, R5, 0x2, P1 ;  /* 0x0000001304077c11 */ /* 0x000fca00088f1405 */
[----:B------:R0:W-:Y:S04]  /*da30*/  STG.E.64 desc[UR14][R6.64], R66 ;  /* 0x0000004206007986 */ /* 0x0001e8000c101b0e */
.L_x_4393:
[----:B------:R-:W-:Y:S05]  /*da40*/  BSYNC.RECONVERGENT B0 ;  /* 0x0000000000007941 */ /* 0x000fea0003800200 */
.L_x_4392:
[----:B------:R-:W-:Y:S04]  /*da50*/  BSSY.RECONVERGENT B0, `(.L_x_4394) ;  /* 0x0000015000007945 */ /* 0x000fe80003800200 */
[----:B------:R-:W-:Y:S05]  /*da60*/  @P0 BRA `(.L_x_4395) ;  /* 0x00000000004c0947 */ /* 0x000fea0003800000 */
[----:B------:R-:W5:Y:S01]  /*da70*/  LDL.LU R4, [R1+0x2fc] ;  /* 0x0002fc0001047983 */ /* 0x000f620000300800 */
[----:B------:R-:W0:Y:S03]  /*da80*/  LDCU.64 UR16, c[0x0][0x3e0] ;  /* 0x00007c00ff1077ac */ /* 0x000e260008000a00 */
[----:B01234-:R-:W2:Y:S01]  /*da90*/  LDL.LU R7, [R1+0x2d8] ;  /* 0x0002d80001077983 */ /* 0x01fea20000300800 */
[----:B------:R-:W0:Y:S01]  /*daa0*/  LDCU.64 UR18, c[0x0][0x380] ;  /* 0x00007000ff1277ac */ /* 0x000e220008000a00 */
[----:B------:R-:W-:Y:S02]  /*dab0*/  IMAD.MOV.U32 R5, RZ, RZ, R31 ;  /* 0x000000ffff057224 */ /* 0x000fe400078e001f */
[----:B------:R-:W-:Y:S02]  /*dac0*/  IMAD R82, R82, UR16, RZ ;  /* 0x0000001052527c24 */ /* 0x000fe4000f8e02ff */
[----:B-----5:R-:W-:Y:S01]  /*dad0*/  FADD.FTZ R6, R4, -UR5 ;  /* 0x8000000504067e21 */ /* 0x020fe20008010000 */
[----:B------:R-:W-:Y:S01]  /*dae0*/  MOV R4, R28 ;  /* 0x0000001c00047202 */ /* 0x000fe20000000f00 */
[----:B--2---:R-:W-:-:S02]  /*daf0*/  FADD.FTZ R7, R7, -UR5 ;  /* 0x8000000507077e21 */ /* 0x004fc40008010000 */
[----:B------:R-:W-:Y:S02]  /*db00*/  FMUL.FTZ R66, R6, UR6 ;  /* 0x0000000606427c20 */ /* 0x000fe40008410000 */
[----:B------:R-:W-:-:S04]  /*db10*/  IMAD.WIDE.U32 R4, R79, UR16, R4 ;  /* 0x000000104f047c25 */ /* 0x000fc8000f8e0004 */
[----:B------:R-:W-:Y:S01]  /*db20*/  FMUL.FTZ R67, R7, UR6 ;  /* 0x0000000607437c20 */ /* 0x000fe20008410000 */
[----:B------:R-:W-:Y:S01]  /*db30*/  FFMA.FTZ R66, R19, R66, R18 ;  /* 0x0000004213427223 */ /* 0x000fe20000010012 */
[----:B------:R-:W-:Y:S01]  /*db40*/  IMAD R79, R79, UR17, R82 ;  /* 0x000000114f4f7c24 */ /* 0x000fe2000f8e0252 */
[----:B0-----:R-:W-:Y:S01]  /*db50*/  LEA R6, P0, R4, UR18, 0x2 ;  /* 0x0000001204067c11 */ /* 0x001fe2000f8010ff */
[----:B------:R-:W-:-:S03]  /*db60*/  FFMA.FTZ R67, R20, R67, R9 ;  /* 0x0000004314437223 */ /* 0x000fc60000010009 */
[----:B------:R-:W-:-:S04]  /*db70*/  IADD3 R79, PT, PT, R5, R79, RZ ;  /* 0x0000004f054f7210 */ /* 0x000fc80007ffe0ff */
[----:B------:R-:W-:-:S05]  /*db80*/  LEA.HI.X R7, R4, UR19, R79, 0x2, P0 ;  /* 0x0000001304077c11 */ /* 0x000fca00080f144f */
[----:B------:R0:W-:Y:S02]  /*db90*/  STG.E.64 desc[UR14][R6.64], R66 ;  /* 0x0000004206007986 */ /* 0x0001e4000c101b0e */
.L_x_4395:
[----:B------:R-:W-:Y:S05]  /*dba0*/  BSYNC.RECONVERGENT B0 ;  /* 0x0000000000007941 */ /* 0x000fea0003800200 */
.L_x_4394:
[----:B------:R-:W-:Y:S04]  /*dbb0*/  BSSY.RECONVERGENT B0, `(.L_x_4396) ;  /* 0x0000015000007945 */ /* 0x000fe80003800200 */
[----:B------:R-:W-:Y:S05]  /*dbc0*/  @P5 BRA `(.L_x_4397) ;  /* 0x00000000004c5947 */ /* 0x000fea0003800000 */
[----:B------:R-:W5:Y:S01]  /*dbd0*/  LDL.LU R4, [R1+0x300] ;  /* 0x0003000001047983 */ /* 0x000f620000300800 */
[----:B------:R-:W0:Y:S03]  /*dbe0*/  LDCU.64 UR16, c[0x0][0x3e0] ;  /* 0x00007c00ff1077ac */ /* 0x000e260008000a00 */
[----:B01234-:R-:W2:Y:S01]  /*dbf0*/  LDL.LU R7, [R1+0x2d4] ;  /* 0x0002d40001077983 */ /* 0x01fea20000300800 */
[----:B------:R-:W0:Y:S01]  /*dc00*/  LDCU.64 UR18, c[0x0][0x380] ;  /* 0x00007000ff1277ac */ /* 0x000e220008000a00 */
[----:B------:R-:W-:Y:S01]  /*dc10*/  MOV R5, R31 ;  /* 0x0000001f00057202 */ /* 0x000fe20000000f00 */
        /* <DEDUP_REMOVED lines=10> */
[----:B------:R-:W-:Y:S02]  /*dcc0*/  FFMA.FTZ R67, R20, R67, R9 ;  /* 0x0000004314437223 */ /* 0x000fe40000010009 */
[----:B------:R-:W-:-:S05]  /*dcd0*/  IMAD.IADD R77, R5, 0x1, R77 ;  /* 0x00000001054d7824 */ /* 0x000fca00078e024d */
[----:B------:R-:W-:-:S05]  /*dce0*/  LEA.HI.X R7, R4, UR19, R77, 0x2, P0 ;  /* 0x0000001304077c11 */ /* 0x000fca00080f144d */
[----:B------:R0:W-:Y:S02]  /*dcf0*/  STG.E.64 desc[UR14][R6.64], R66 ;  /* 0x0000004206007986 */ /* 0x0001e4000c101b0e */
.L_x_4397:
[----:B------:R-:W-:Y:S05]  /*dd00*/  BSYNC.RECONVERGENT B0 ;  /* 0x0000000000007941 */ /* 0x000fea0003800200 */
.L_x_4396:
        /* <DEDUP_REMOVED lines=10> */
[----:B------:R-:W-:Y:S01]  /*ddb0*/  MOV R4, R28 ;  /* 0x0000001c00047202 */ /* 0x000fe20000000f00 */
[----:B--2---:R-:W-:Y:S02]  /*ddc0*/  FADD.FTZ R7, R7, -UR5 ;  /* 0x8000000507077e21 */ /* 0x004fe40008010000 */
[----:B------:R-:W-:Y:S02]  /*ddd0*/  FMUL.FTZ R66, R6, UR6 ;  /* 0x0000000606427c20 */ /* 0x000fe40008410000 */
[----:B------:R-:W-:-:S04]  /*dde0*/  IMAD.WIDE.U32 R4, R74, UR16, R4 ;  /* 0x000000104a047c25 */ /* 0x000fc8000f8e0004 */
[----:B------:R-:W-:Y:S01]  /*ddf0*/  FMUL.FTZ R67, R7, UR6 ;  /* 0x0000000607437c20 */ /* 0x000fe20008410000 */
[----:B------:R-:W-:Y:S01]  /*de00*/  FFMA.FTZ R66, R19, R66, R18 ;  /* 0x0000004213427223 */ /* 0x000fe20000010012 */
[----:B0-----:R-:W-:Y:S02]  /*de10*/  LEA R6, P0, R4, UR18, 0x2 ;  /* 0x0000001204067c11 */ /* 0x001fe4000f8010ff */
[----:B------:R-:W-:Y:S01]  /*de20*/  FFMA.FTZ R67, R20, R67, R9 ;  /* 0x0000004314437223 */ /* 0x000fe20000010009 */
[----:B------:R-:W-:-:S04]  /*de30*/  IADD3 R75, PT, PT, R5, R75, RZ ;  /* 0x0000004b054b7210 */ /* 0x000fc80007ffe0ff */
[----:B------:R-:W-:-:S05]  /*de40*/  LEA.HI.X R7, R4, UR19, R75, 0x2, P0 ;  /* 0x0000001304077c11 */ /* 0x000fca00080f144b */
[----:B------:R0:W-:Y:S02]  /*de50*/  STG.E.64 desc[UR14][R6.64], R66 ;  /* 0x0000004206007986 */ /* 0x0001e4000c101b0e */
.L_x_4399:
[----:B------:R-:W-:Y:S05]  /*de60*/  BSYNC.RECONVERGENT B0 ;  /* 0x0000000000007941 */ /* 0x000fea0003800200 */
.L_x_4398:
        /* <DEDUP_REMOVED lines=14> */
[----:B------:R-:W-:Y:S01]  /*df50*/  FMUL.FTZ R67, R7, UR6 ;  /* 0x0000000607437c20 */ /* 0x000fe20008410000 */
[----:B0-----:R-:W-:Y:S02]  /*df60*/  LEA R6, P0, R4, UR18, 0x2 ;  /* 0x0000001204067c11 */ /* 0x001fe4000f8010ff */
[----:B------:R-:W-:Y:S01]  /*df70*/  FFMA.FTZ R66, R19, R66, R18 ;  /* 0x0000004213427223 */ /* 0x000fe20000010012 */
[----:B------:R-:W-:Y:S01]  /*df80*/  IADD3 R73, PT, PT, R5, R73, RZ ;  /* 0x0000004905497210 */ /* 0x000fe20007ffe0ff */
[----:B------:R-:W-:-:S03]  /*df90*/  FFMA.FTZ R67, R20, R67, R9 ;  /* 0x0000004314437223 */ /* 0x000fc60000010009 */
[----:B------:R-:W-:-:S05]  /*dfa0*/  LEA.HI.X R7, R4, UR19, R73, 0x2, P0 ;  /* 0x0000001304077c11 */ /* 0x000fca00080f1449 */
[----:B------:R0:W-:Y:S02]  /*dfb0*/  STG.E.64 desc[UR14][R6.64], R66 ;  /* 0x0000004206007986 */ /* 0x0001e4000c101b0e */
.L_x_4401:
[----:B------:R-:W-:Y:S05]  /*dfc0*/  BSYNC.RECONVERGENT B0 ;  /* 0x0000000000007941 */ /* 0x000fea0003800200 */
.L_x_4400:
        /* <DEDUP_REMOVED lines=35> */
[----:B------:R-:W-:Y:S01]  /*e200*/  FMUL.FTZ R66, R6, UR6 ;  /* 0x0000000606427c20 */ /* 0x000fe20008410000 */
        /* <DEDUP_REMOVED lines=9> */
.L_x_4403:
[----:B------:R-:W-:Y:S05]  /*e2a0*/  BSYNC.RECONVERGENT B0 ;  /* 0x0000000000007941 */ /* 0x000fea0003800200 */
.L_x_4402:
[----:B------:R-:W-:Y:S04]  /*e2b0*/  BSSY.RECONVERGENT B0, `(.L_x_4404) ;  /* 0x0000015000007945 */ /* 0x000fe80003800200 */
[----:B------:R-:W-:Y:S05]  /*e2c0*/  @P1 BRA `(.L_x_4405) ;  /* 0x00000000004c1947 */ /* 0x000fea0003800000 */
[----:B------:R-:W5:Y:S01]  /*e2d0*/  LDL.LU R4, [R1+0x310] ;  /* 0x0003100001047983 */ /* 0x000f620000300800 */
[----:B------:R-:W0:Y:S03]  /*e2e0*/  LDCU.64 UR16, c[0x0][0x3e0] ;  /* 0x00007c00ff1077ac */ /* 0x000e260008000a00 */
[----:B------:R-:W5:Y:S01]  /*e2f0*/  LDL.LU R27, [R1+0x2ec] ;  /* 0x0002ec00011b7983 */ /* 0x000f620000300800 */
[----:B------:R-:W5:Y:S01]  /*e300*/  LDCU.64 UR18, c[0x0][0x380] ;  /* 0x00007000ff1277ac */ /* 0x000f620008000a00 */
[----:B------:R-:W-:Y:S01]  /*e310*/  MOV R5, R31 ;  /* 0x0000001f00057202 */ /* 0x000fe20000000f00 */
[----:B01234-:R-:W-:-:S04]  /*e320*/  IMAD R7, R82, UR16, RZ ;  /* 0x0000001052077c24 */ /* 0x01ffc8000f8e02ff */
[----:B------:R-:W-:Y:S02]  /*e330*/  IMAD R7, R0, UR17, R7 ;  /* 0x0000001100077c24 */ /* 0x000fe4000f8e0207 */
[----:B-----5:R-:W-:Y:S01]  /*e340*/  FADD.FTZ R6, R4, -UR5 ;  /* 0x8000000504067e21 */ /* 0x020fe20008010000 */
[----:B------:R-:W-:-:S03]  /*e350*/  IMAD.MOV.U32 R4, RZ, RZ, R28 ;  /* 0x000000ffff047224 */ /* 0x000fc600078e001c */
[----:B------:R-:W-:Y:S01]  /*e360*/  FMUL.FTZ R66, R6, UR6 ;  /* 0x0000000606427c20 */ /* 0x000fe20008410000 */
[----:B------:R-:W-:-:S04]  /*e370*/  IMAD.WIDE.U32 R4, R0, UR16, R4 ;  /* 0x0000001000047c25 */ /* 0x000fc8000f8e0004 */
[----:B------:R-:W-:Y:S01]  /*e380*/  FADD.FTZ R0, R27, -UR5 ;  /* 0x800000051b007e21 */ /* 0x000fe20008010000 */
[----:B------:R-:W-:Y:S01]  /*e390*/  FFMA.FTZ R66, R19, R66, R18 ;  /* 0x0000004213427223 */ /* 0x000fe20000010012 */
[----:B------:R-:W-:Y:S02]  /*e3a0*/  LEA R6, P1, R4, UR18, 0x2 ;  /* 0x0000001204067c11 */ /* 0x000fe4000f8210ff */
[----:B------:R-:W-:Y:S01]  /*e3b0*/  FMUL.FTZ R0, R0, UR6 ;  /* 0x0000000600007c20 */ /* 0x000fe20008410000 */
[----:B------:R-:W-:-:S03]  /*e3c0*/  IADD3 R7, PT, PT, R5, R7, RZ ;  /* 0x0000000705077210 */ /* 0x000fc60007ffe0ff */
[----:B------:R-:W-:Y:S01]  /*e3d0*/  FFMA.FTZ R67, R20, R0, R9 ;  /* 0x0000000014437223 */ /* 0x000fe20000010009 */
[----:B------:R-:W-:-:S05]  /*e3e0*/  LEA.HI.X R7, R4, UR19, R7, 0x2, P1 ;  /* 0x0000001304077c11 */ /* 0x000fca00088f1407 */
[----:B------:R0:W-:Y:S02]  /*e3f0*/  STG.E.64 desc[UR14][R6.64], R66 ;  /* 0x0000004206007986 */ /* 0x0001e4000c101b0e */
.L_x_4405:
[----:B------:R-:W-:Y:S05]  /*e400*/  BSYNC.RECONVERGENT B0 ;  /* 0x0000000000007941 */ /* 0x000fea0003800200 */
.L_x_4404:
[----:B------:R-:W-:Y:S04]  /*e410*/  BSSY.RECONVERGENT B0, `(.L_x_4406) ;  /* 0x0000014000007945 */ /* 0x000fe80003800200 */
[----:B------:R-:W-:Y:S05]  /*e420*/  @P0 BRA `(.L_x_4407) ;  /* 0x0000000000480947 */ /* 0x000fea0003800000 */
[----:B------:R-:W5:Y:S01]  /*e430*/  LDL.LU R0, [R1+0x314] ;  /* 0x0003140001007983 */ /* 0x000f620000300800 */
[----:B------:R-:W0:Y:S01]  /*e440*/  LDCU.64 UR16, c[0x0][0x3e0] ;  /* 0x00007c00ff1077ac */ /* 0x000e220008000a00 */
[----:B------:R-:W-:Y:S01]  /*e450*/  MOV R4, R28 ;  /* 0x0000001c00047202 */ /* 0x000fe20000000f00 */
[----:B------:R-:W-:Y:S02]  /*e460*/  IMAD.MOV.U32 R5, RZ, RZ, R31 ;  /* 0x000000ffff057224 */ /* 0x000fe400078e001f */
[----:B------:R-:W-:Y:S01]  /*e470*/  FADD.FTZ R33, R33, -UR5 ;  /* 0x8000000521217e21 */ /* 0x000fe20008010000 */
[----:B------:R-:W1:Y:S03]  /*e480*/  LDCU.64 UR18, c[0x0][0x380] ;  /* 0x00007000ff1277ac */ /* 0x000e660008000a00 */
[----:B------:R-:W-:-:S04]  /*e490*/  FMUL.FTZ R33, R33, UR6 ;  /* 0x0000000621217c20 */ /* 0x000fc80008410000 */
[----:B------:R-:W-:Y:S01]  /*e4a0*/  FFMA.FTZ R33, R20, R33, R9 ;  /* 0x0000002114217223 */ /* 0x000fe20000010009 */
[----:B0-----:R-:W-:Y:S02]  /*e4b0*/  IMAD R84, R84, UR16, RZ ;  /* 0x0000001054547c24 */ /* 0x001fe4000f8e02ff */
[----:B------:R-:W-:-:S04]  /*e4c0*/  IMAD.WIDE.U32 R4, R85, UR16, R4 ;  /* 0x0000001055047c25 */ /* 0x000fc8000f8e0004 */
[----:B------:R-:W-:Y:S01]  /*e4d0*/  IMAD R85, R85, UR17, R84 ;  /* 0x0000001155557c24 */ /* 0x000fe2000f8e0254 */
[----:B-1234-:R-:W-:-:S04]  /*e4e0*/  LEA R6, P0, R4, UR18, 0x2 ;  /* 0x0000001204067c11 */ /* 0x01efc8000f8010ff */
[----:B------:R-:W-:-:S04]  /*e4f0*/  IADD3 R85, PT, PT, R5, R85, RZ ;  /* 0x0000005505557210 */ /* 0x000fc80007ffe0ff */
[----:B------:R-:W-:Y:S01]  /*e500*/  LEA.HI.X R7, R4, UR19, R85, 0x2, P0 ;  /* 0x0000001304077c11 */ /* 0x000fe200080f1455 */
[----:B-----5:R-:W-:-:S04]  /*e510*/  FADD.FTZ R0, R0, -UR5 ;  /* 0x8000000500007e21 */ /* 0x020fc80008010000 */
[----:B------:R-:W-:-:S04]  /*e520*/  FMUL.FTZ R0, R0, UR6 ;  /* 0x0000000600007c20 */ /* 0x000fc80008410000 */
[----:B------:R-:W-:-:S05]  /*e530*/  FFMA.FTZ R32, R19, R0, R18 ;  /* 0x0000000013207223 */ /* 0x000fca0000010012 */
[----:B------:R0:W-:Y:S02]  /*e540*/  STG.E.64 desc[UR14][R6.64], R32 ;  /* 0x0000002006007986 */ /* 0x0001e4000c101b0e */
.L_x_4407:
[----:B------:R-:W-:Y:S05]  /*e550*/  BSYNC.RECONVERGENT B0 ;  /* 0x0000000000007941 */ /* 0x000fea0003800200 */
.L_x_4406:
[----:B------:R-:W-:Y:S04]  /*e560*/  BSSY.RECONVERGENT B0, `(.L_x_4408) ;  /* 0x0000014000007945 */ /* 0x000fe80003800200 */
[----:B------:R-:W-:Y:S05]  /*e570*/  @P5 BRA `(.L_x_4409) ;  /* 0x0000000000485947 */ /* 0x000fea0003800000 */
[----:B------:R-:W5:Y:S01]  /*e580*/  LDL.LU R0, [R1+0x318] ;  /* 0x0003180001007983 */ /* 0x000f620000300800 */
[----:B------:R-:W1:Y:S01]  /*e590*/  LDCU.64 UR16, c[0x0][0x3e0] ;  /* 0x00007c00ff1077ac */ /* 0x000e620008000a00 */
[----:B------:R-:W-:Y:S01]  /*e5a0*/  MOV R4, R28 ;  /* 0x0000001c00047202 */ /* 0x000fe20000000f00 */
[----:B------:R-:W-:Y:S01]  /*e5b0*/  FADD.FTZ R34, R34, -UR5 ;  /* 0x8000000522227e21 */ /* 0x000fe20008010000 */
[----:B------:R-:W-:Y:S01]  /*e5c0*/  MOV R5, R31 ;  /* 0x0000001f00057202 */ /* 0x000fe20000000f00 */
[----:B------:R-:W1:Y:S02]  /*e5d0*/  LDCU.64 UR18, c[0x0][0x380] ;  /* 0x00007000ff1277ac */ /* 0x000e640008000a00 */
[----:B0-----:R-:W-:-:S04]  /*e5e0*/  FMUL.FTZ R33, R34, UR6 ;  /* 0x0000000622217c20 */ /* 0x001fc80008410000 */
[----:B------:R-:W-:Y:S01]  /*e5f0*/  FFMA.FTZ R33, R20, R33, R9 ;  /* 0x0000002114217223 */ /* 0x000fe20000010009 */
[----:B-1234-:R-:W-:Y:S02]  /*e600*/  IMAD R6, R79, UR16, RZ ;  /* 0x000000104f067c24 */ /* 0x01efe4000f8e02ff */
[----:B------:R-:W-:-:S04]  /*e610*/  IMAD.WIDE.U32 R4, R77, UR16, R4 ;  /* 0x000000104d047c25 */ /* 0x000fc8000f8e0004 */
[----:B------:R-:W-:Y:S01]  /*e620*/  IMAD R77, R77, UR17, R6 ;  /* 0x000000114d4d7c24 */ /* 0x000fe2000f8e0206 */
[----:B------:R-:W-:-:S03]  /*e630*/  LEA R6, P0, R4, UR18, 0x2 ;  /* 0x0000001204067c11 */ /* 0x000fc6000f8010ff */
[----:B------:R-:W-:-:S05]  /*e640*/  IMAD.IADD R77, R5, 0x1, R77 ;  /* 0x00000001054d7824 */ /* 0x000fca00078e024d */
[----:B------:R-:W-:Y:S01]  /*e650*/  LEA.HI.X R7, R4, UR19, R77, 0x2, P0 ;  /* 0x0000001304077c11 */ /* 0x000fe200080f144d */
[----:B-----5:R-:W-:-:S04]  /*e660*/  FADD.FTZ R0, R0, -UR5 ;  /* 0x8000000500007e21 */ /* 0x020fc80008010000 */
[----:B------:R-:W-:-:S04]  /*e670*/  FMUL.FTZ R0, R0, UR6 ;  /* 0x0000000600007c20 */ /* 0x000fc80008410000 */
[----:B------:R-:W-:-:S05]  /*e680*/  FFMA.FTZ R32, R19, R0, R18 ;  /* 0x0000000013207223 */ /* 0x000fca0000010012 */
[----:B------:R0:W-:Y:S02]  /*e690*/  STG.E.64 desc[UR14][R6.64], R32 ;  /* 0x0000002006007986 */ /* 0x0001e4000c101b0e */
.L_x_4409:
[----:B------:R-:W-:Y:S05]  /*e6a0*/  BSYNC.RECONVERGENT B0 ;  /* 0x0000000000007941 */ /* 0x000fea0003800200 */
.L_x_4408:
[----:B------:R-:W-:Y:S04]  /*e6b0*/  BSSY.RECONVERGENT B0, `(.L_x_4410) ;  /* 0x0000014000007945 */ /* 0x000fe80003800200 */
[----:B------:R-:W-:Y:S05]  /*e6c0*/  @P2 BRA `(.L_x_4411) ;  /* 0x0000000000482947 */ /* 0x000fea0003800000 */
[----:B------:R-:W5:Y:S01]  /*e6d0*/  LDL.LU R0, [R1+0x31c] ;  /* 0x00031c0001007983 */ /* 0x000f620000300800 */
[----:B------:R-:W1:Y:S01]  /*e6e0*/  LDCU.64 UR16, c[0x0][0x3e0] ;  /* 0x00007c00ff1077ac */ /* 0x000e620008000a00 */
[----:B------:R-:W-:Y:S01]  /*e6f0*/  MOV R4, R28 ;  /* 0x0000001c00047202 */ /* 0x000fe20000000f00 */
[----:B------:R-:W-:Y:S01]  /*e700*/  FADD.FTZ R35, R35, -UR5 ;  /* 0x8000000523237e21 */ /* 0x000fe20008010000 */
[----:B------:R-:W-:Y:S01]  /*e710*/  MOV R5, R31 ;  /* 0x0000001f00057202 */ /* 0x000fe20000000f00 */
[----:B------:R-:W2:Y:S02]  /*e720*/  LDCU.64 UR18, c[0x0][0x380] ;  /* 0x00007000ff1277ac */ /* 0x000ea40008000a00 */
[----:B0-----:R-:W-:-:S04]  /*e730*/  FMUL.FTZ R33, R35, UR6 ;  /* 0x0000000623217c20 */ /* 0x001fc80008410000 */
[----:B------:R-:W-:Y:S01]  /*e740*/  FFMA.FTZ R33, R20, R33, R9 ;  /* 0x0000002114217223 */ /* 0x000fe20000010009 */
[----:B-1----:R-:W-:Y:S02]  /*e750*/  IMAD R76, R76, UR16, RZ ;  /* 0x000000104c4c7c24 */ /* 0x002fe4000f8e02ff */
[----:B------:R-:W-:-:S04]  /*e760*/  IMAD.WIDE.U32 R4, R75, UR16, R4 ;  /* 0x000000104b047c25 */ /* 0x000fc8000f8e0004 */
[----:B------:R-:W-:Y:S01]  /*e770*/  IMAD R75, R75, UR17, R76 ;  /* 0x000000114b4b7c24 */ /* 0x000fe2000f8e024c */
[----:B--234-:R-:W-:-:S04]  /*e780*/  LEA R6, P0, R4, UR18, 0x2 ;  /* 0x0000001204067c11 */ /* 0x01cfc8000f8010ff */
[----:B------:R-:W-:-:S04]  /*e790*/  IADD3 R75, PT, PT, R5, R75, RZ ;  /* 0x0000004b054b7210 */ /* 0x000fc80007ffe0ff */
[----:B------:R-:W-:Y:S01]  /*e7a0*/  LEA.HI.X R7, R4, UR19, R75, 0x2, P0 ;  /* 0x0000001304077c11 */ /* 0x000fe200080f144b */
[----:B-----5:R-:W-:-:S04]  /*e7b0*/  FADD.FTZ R0, R0, -UR5 ;  /* 0x8000000500007e21 */ /* 0x020fc80008010000 */
[----:B------:R-:W-:-:S04]  /*e7c0*/  FMUL.FTZ R0, R0, UR6 ;  /* 0x0000000600007c20 */ /* 0x000fc80008410000 */
[----:B------:R-:W-:-:S05]  /*e7d0*/  FFMA.FTZ R32, R19, R0, R18 ;  /* 0x0000000013207223 */ /* 0x000fca0000010012 */
[----:B------:R0:W-:Y:S02]  /*e7e0*/  STG.E.64 desc[UR14][R6.64], R32 ;  /* 0x0000002006007986 */ /* 0x0001e4000c101b0e */
.L_x_4411:
[----:B------:R-:W-:Y:S05]  /*e7f0*/  BSYNC.RECONVERGENT B0 ;  /* 0x0000000000007941 */ /* 0x000fea0003800200 */
.L_x_4410:
[----:B------:R-:W-:Y:S04]  /*e800*/  BSSY.RECONVERGENT B0, `(.L_x_4412) ;  /* 0x0000013000007945 */ /* 0x000fe80003800200 */
[----:B------:R-:W-:Y:S05]  /*e810*/  @P3 BRA `(.L_x_4413) ;  /* 0x0000000000443947 */ /* 0x000fea0003800000 */
[----:B------:R-:W5:Y:S01]  /*e820*/  LDCU.64 UR16, c[0x0][0x3e0] ;  /* 0x00007c00ff1077ac */ /* 0x000f620008000a00 */
[----:B------:R-:W-:Y:S01]  /*e830*/  MOV R5, R31 ;  /* 0x0000001f00057202 */ /* 0x000fe20000000f00 */
[----:B------:R-:W-:Y:S02]  /*e840*/  IMAD.MOV.U32 R4, RZ, RZ, R28 ;  /* 0x000000ffff047224 */ /* 0x000fe400078e001c */
[----:B------:R-:W-:Y:S01]  /*e850*/  FADD.FTZ R83, R83, -UR5 ;  /* 0x8000000553537e21 */ /* 0x000fe20008010000 */
[----:B------:R-:W1:Y:S01]  /*e860*/  LDCU.64 UR18, c[0x0][0x380] ;  /* 0x00007000ff1277ac */ /* 0x000e620008000a00 */
[----:B------:R-:W-:Y:S02]  /*e870*/  FADD.FTZ R36, R36, -UR5 ;  /* 0x8000000524247e21 */ /* 0x000fe40008010000 */
[----:B0-----:R-:W-:Y:S02]  /*e880*/  FMUL.FTZ R32, R83, UR6 ;  /* 0x0000000653207c20 */ /* 0x001fe40008410000 */
[----:B------:R-:W-:-:S02]  /*e890*/  FMUL.FTZ R33, R36, UR6 ;  /* 0x0000000624217c20 */ /* 0x000fc40008410000 */
[----:B------:R-:W-:Y:S02]  /*e8a0*/  FFMA.FTZ R32, R19, R32, R18 ;  /* 0x0000002013207223 */ /* 0x000fe40000010012 */
[----:B------:R-:W-:Y:S01]  /*e8b0*/  FFMA.FTZ R33, R20, R33, R9 ;  /* 0x0000002114217223 */ /* 0x000fe20000010009 */
[----:B-----5:R-:W-:Y:S02]  /*e8c0*/  IMAD R74, R74, UR16, RZ ;  /* 0x000000104a4a7c24 */ /* 0x020fe4000f8e02ff */
[----:B------:R-:W-:-:S04]  /*e8d0*/  IMAD.WIDE.U32 R4, R73, UR16, R4 ;  /* 0x0000001049047c25 */ /* 0x000fc8000f8e0004 */
[----:B------:R-:W-:Y:S01]  /*e8e0*/  IMAD R73, R73, UR17, R74 ;  /* 0x0000001149497c24 */ /* 0x000fe2000f8e024a */
[----:B-1234-:R-:W-:-:S04]  /*e8f0*/  LEA R6, P0, R4, UR18, 0x2 ;  /* 0x0000001204067c11 */ /* 0x01efc8000f8010ff */
[----:B------:R-:W-:-:S04]  /*e900*/  IADD3 R73, PT, PT, R5, R73, RZ ;  /* 0x0000004905497210 */ /* 0x000fc80007ffe0ff */
[----:B------:R-:W-:-:S05]  /*e910*/  LEA.HI.X R7, R4, UR19, R73, 0x2, P0 ;  /* 0x0000001304077c11 */ /* 0x000fca00080f1449 */
[----:B------:R0:W-:Y:S02]  /*e920*/  STG.E.64 desc[UR14][R6.64], R32 ;  /* 0x0000002006007986 */ /* 0x0001e4000c101b0e */
.L_x_4413:
[----:B------:R-:W-:Y:S05]  /*e930*/  BSYNC.RECONVERGENT B0 ;  /* 0x0000000000007941 */ /* 0x000fea0003800200 */
.L_x_4412:
[----:B------:R-:W-:Y:S01]  /*e940*/  ISETP.GE.U32.AND P4, PT, R72, UR12, PT ;  /* 0x0000000c48007c0c */ /* 0x000fe2000bf86070 */
[C---:B01234-:R-:W-:Y:S01]  /*e950*/  VIADD R67, R21.reuse, 0x158 ;  /* 0x0000015815437836 */ /* 0x05ffe20000000000 */
        /* <DEDUP_REMOVED lines=30> */
[----:B------:R-:W-:-:S03]  /*eb40*/  FMUL.FTZ R33, R37, UR6 ;  /* 0x0000000625217c20 */ /* 0x000fc60008410000 */
[----:B------:R-:W-:Y:S01]  /*eb50*/  FFMA.FTZ R32, R19, R32, R18 ;  /* 0x0000002013207223 */ /* 0x000fe20000010012 */
[----:B------:R-:W-:Y:S01]  /*eb60*/  FFMA.FTZ R33, R20, R33, R9 ;  /* 0x0000002114217223 */ /* 0x000fe20000010009 */
        /* <DEDUP_REMOVED lines=8> */
.L_x_4415:
[----:B------:R-:W-:Y:S05]  /*ebf0*/  BSYNC.RECONVERGENT B0 ;  /* 0x0000000000007941 */ /* 0x000fea0003800200 */
.L_x_4414:
        /* <DEDUP_REMOVED lines=8> */
[----:B0-----:R-:W-:Y:S02]  /*ec80*/  FMUL.FTZ R32, R80, UR6 ;  /* 0x0000000650207c20 */ /* 0x001fe40008410000 */
[----:B------:R-:W-:-:S02]  /*ec90*/  FMUL.FTZ R33, R38, UR6 ;  /* 0x0000000626217c20 */ /* 0x000fc40008410000 */
[----:B------:R-:W-:Y:S02]  /*eca0*/  FFMA.FTZ R32, R19, R32, R18 ;  /* 0x0000002013207223 */ /* 0x000fe40000010012 */
[----:B------:R-:W-:Y:S01]  /*ecb0*/  FFMA.FTZ R33, R20, R33, R9 ;  /* 0x0000002114217223 */ /* 0x000fe20000010009 */
[----:B-1----:R-:W-:Y:S02]  /*ecc0*/  IMAD R6, R73, UR16, RZ ;  /* 0x0000001049067c24 */ /* 0x002fe4000f8e02ff */
[----:B------:R-:W-:-:S04]  /*ecd0*/  IMAD.WIDE.U32 R4, R71, UR16, R4 ;  /* 0x0000001047047c25 */ /* 0x000fc8000f8e0004 */
[----:B------:R-:W-:Y:S01]  /*ece0*/  IMAD R71, R71, UR17, R6 ;  /* 0x0000001147477c24 */ /* 0x000fe2000f8e0206 */
[----:B--2---:R-:W-:-:S04]  /*ecf0*/  LEA R6, P1, R4, UR18, 0x2 ;  /* 0x0000001204067c11 */ /* 0x004fc8000f8210ff */
[----:B------:R-:W-:-:S04]  /*ed00*/  IADD3 R71, PT, PT, R5, R71, RZ ;  /* 0x0000004705477210 */ /* 0x000fc80007ffe0ff */
[----:B------:R-:W-:-:S05]  /*ed10*/  LEA.HI.X R7, R4, UR19, R71, 0x2, P1 ;  /* 0x0000001304077c11 */ /* 0x000fca00088f1447 */
[----:B------:R1:W-:Y:S02]  /*ed20*/  STG.E.64 desc[UR14][R6.64], R32 ;  /* 0x0000002006007986 */ /* 0x0003e4000c101b0e */
.L_x_4417:
[----:B------:R-:W-:Y:S05]  /*ed30*/  BSYNC.RECONVERGENT B0 ;  /* 0x0000000000007941 */ /* 0x000fea0003800200 */
.L_x_4416:
[----:B------:R-:W-:Y:S04]  /*ed40*/  BSSY.RECONVERGENT B0, `(.L_x_4418) ;  /* 0x0000013000007945 */ /* 0x000fe80003800200 */
[----:B------:R-:W-:Y:S05]  /*ed50*/  @P0 BRA `(.L_x_4419) ;  /* 0x0000000000440947 */ /* 0x000fea0003800000 */
[----:B------:R-:W2:Y:S01]  /*ed60*/  LDCU.64 UR16, c[0x0][0x3e0] ;  /* 0x00007c00ff1077ac */ /* 0x000ea20008000a00 */
[----:B------:R-:W-:Y:S01]  /*ed70*/  MOV R4, R28 ;  /* 0x0000001c00047202 */ /* 0x000fe20000000f00 */
[----:B------:R-:W-:Y:S02]  /*ed80*/  IMAD.MOV.U32 R5, RZ, RZ, R31 ;  /* 0x000000ffff057224 */ /* 0x000fe400078e001f */
[----:B------:R-:W-:Y:S01]  /*ed90*/  FADD.FTZ R78, R78, -UR5 ;  /* 0x800000054e4e7e21 */ /* 0x000fe20008010000 */
[----:B------:R-:W3:Y:S01]  /*eda0*/  LDCU.64 UR18, c[0x0][0x380] ;  /* 0x00007000ff1277ac */ /* 0x000ee20008000a00 */
[----:B------:R-:W-:Y:S02]  /*edb0*/  FADD.FTZ R39, R39, -UR5 ;  /* 0x8000000527277e21 */ /* 0x000fe40008010000 */
[----:B01----:R-:W-:Y:S02]  /*edc0*/  FMUL.FTZ R32, R78, UR6 ;  /* 0x000000064e207c20 */ /* 0x003fe40008410000 */
[----:B------:R-:W-:-:S02]  /*edd0*/  FMUL.FTZ R33, R39, UR6 ;  /* 0x0000000627217c20 */ /* 0x000fc40008410000 */
[----:B------:R-:W-:Y:S02]  /*ede0*/  FFMA.FTZ R32, R19, R32, R18 ;  /* 0x0000002013207223 */ /* 0x000fe40000010012 */
[----:B------:R-:W-:Y:S01]  /*edf0*/  FFMA.FTZ R33, R20, R33, R9 ;  /* 0x0000002114217223 */ /* 0x000fe20000010009 */
[----:B--2---:R-:W-:Y:S02]  /*ee00*/  IMAD R74, R74, UR16, RZ ;  /* 0x000000104a4a7c24 */ /* 0x004fe4000f8e02ff */
[----:B------:R-:W-:-:S04]  /*ee10*/  IMAD.WIDE.U32 R4, R75, UR16, R4 ;  /* 0x000000104b047c25 */ /* 0x000fc8000f8e0004 */
[----:B------:R-:W-:Y:S01]  /*ee20*/  IMAD R75, R75, UR17, R74 ;  /* 0x000000114b4b7c24 */ /* 0x000fe2000f8e024a */
[----:B---3--:R-:W-:-:S04]  /*ee30*/  LEA R6, P0, R4, UR18, 0x2 ;  /* 0x0000001204067c11 */ /* 0x008fc8000f8010ff */
[----:B------:R-:W-:-:S04]  /*ee40*/  IADD3 R75, PT, PT, R5, R75, RZ ;  /* 0x0000004b054b7210 */ /* 0x000fc80007ffe0ff */
[----:B------:R-:W-:-:S05]  /*ee50*/  LEA.HI.X R7, R4, UR19, R75, 0x2, P0 ;  /* 0x0000001304077c11 */ /* 0x000fca00080f144b */
[----:B------:R2:W-:Y:S02]  /*ee60*/  STG.E.64 desc[UR14][R6.64], R32 ;  /* 0x0000002006007986 */ /* 0x0005e4000c101b0e */
.L_x_4419:
[----:B------:R-:W-:Y:S05]  /*ee70*/  BSYNC.RECONVERGENT B0 ;  /* 0x0000000000007941 */ /* 0x000fea0003800200 */
.L_x_4418:
[----:B------:R-:W-:Y:S04]  /*ee80*/  BSSY.RECONVERGENT B0, `(.L_x_4420) ;  /* 0x0000013000007945 */ /* 0x000fe80003800200 */
[----:B------:R-:W-:Y:S05]  /*ee90*/  @P5 BRA `(.L_x_4421) ;  /* 0x0000000000445947 */ /* 0x000fea0003800000 */
[----:B------:R-:W3:Y:S01]  /*eea0*/  LDCU.64 UR16, c[0x0][0x3e0] ;  /* 0x00007c00ff1077ac */ /* 0x000ee20008000a00 */
[----:B------:R-:W-:Y:S01]  /*eeb0*/  MOV R4, R28 ;  /* 0x0000001c00047202 */ /* 0x000fe20000000f00 */
[----:B------:R-:W-:Y:S01]  /*eec0*/  FADD.FTZ R40, R40, -UR5 ;  /* 0x8000000528287e21 */ /* 0x000fe20008010000 */
[----:B------:R-:W-:Y:S01]  /*eed0*/  MOV R5, R31 ;  /* 0x0000001f00057202 */ /* 0x000fe20000000f00 */
[----:B------:R-:W0:Y:S01]  /*eee0*/  LDCU.64 UR18, c[0x0][0x380] ;  /* 0x00007000ff1277ac */ /* 0x000e220008000a00 */
[----:B------:R-:W-:Y:S01]  /*eef0*/  FADD.FTZ R41, R41, -UR5 ;  /* 0x8000000529297e21 */ /* 0x000fe20008010000 */
[----:B------:R-:W-:-:S03]  /*ef00*/  FMUL.FTZ R40, R40, UR6 ;  /* 0x0000000628287c20 */ /* 0x000fc60008410000 */
[----:B------:R-:W-:Y:S01]  /*ef10*/  FMUL.FTZ R41, R41, UR6 ;  /* 0x0000000629297c20 */ /* 0x000fe20008410000 */
[----:B------:R-:W-:-:S03]  /*ef20*/  FFMA.FTZ R40, R19, R40, R18 ;  /* 0x0000002813287223 */ /* 0x000fc60000010012 */
[----:B------:R-:W-:Y:S01]  /*ef30*/  FFMA.FTZ R41, R20, R41, R9 ;  /* 0x0000002914297223 */ /* 0x000fe20000010009 */
[----:B---3--:R-:W-:Y:S02]  /*ef40*/  IMAD R76, R76, UR16, RZ ;  /* 0x000000104c4c7c24 */ /* 0x008fe4000f8e02ff */
[----:B------:R-:W-:-:S04]  /*ef50*/  IMAD.WIDE.U32 R4, R67, UR16, R4 ;  /* 0x0000001043047c25 */ /* 0x000fc8000f8e0004 */
[----:B------:R-:W-:Y:S01]  /*ef60*/  IMAD R67, R67, UR17, R76 ;  /* 0x0000001143437c24 */ /* 0x000fe2000f8e024c */
[----:B012---:R-:W-:-:S03]  /*ef70*/  LEA R6, P0, R4, UR18, 0x2 ;  /* 0x0000001204067c11 */ /* 0x007fc6000f8010ff */
[----:B------:R-:W-:-:S05]  /*ef80*/  IMAD.IADD R67, R5, 0x1, R67 ;  /* 0x0000000105437824 */ /* 0x000fca00078e0243 */
[----:B------:R-:W-:-:S05]  /*ef90*/  LEA.HI.X R7, R4, UR19, R67, 0x2, P0 ;  /* 0x0000001304077c11 */ /* 0x000fca00080f1443 */
[----:B------:R3:W-:Y:S02]  /*efa0*/  STG.E.64 desc[UR14][R6.64], R40 ;  /* 0x0000002806007986 */ /* 0x0007e4000c101b0e */
.L_x_4421:
[----:B------:R-:W-:Y:S05]  /*efb0*/  BSYNC.RECONVERGENT B0 ;  /* 0x0000000000007941 */ /* 0x000fea0003800200 */
.L_x_4420:
[----:B------:R-:W-:Y:S04]  /*efc0*/  BSSY.RECONVERGENT B0, `(.L_x_4422) ;  /* 0x0000013000007945 */ /* 0x000fe80003800200 */
[----:B------:R-:W-:Y:S05]  /*efd0*/  @P2 BRA `(.L_x_4423) ;  /* 0x0000000000442947 */ /* 0x000fea0003800000 */
[----:B------:R-:W3:Y:S01]  /*efe0*/  LDCU.64 UR16, c[0x0][0x3e0] ;  /* 0x00007c00ff1077ac */ /* 0x000ee20008000a00 */
[----:B------:R-:W-:Y:S01]  /*eff0*/  MOV R4, R28 ;  /* 0x0000001c00047202 */ /* 0x000fe20000000f00 */
[----:B------:R-:W-:Y:S01]  /*f000*/  FADD.FTZ R43, R43, -UR5 ;  /* 0x800000052b2b7e21 */ /* 0x000fe20008010000 */
[----:B------:R-:W-:Y:S01]  /*f010*/  MOV R5, R31 ;  /* 0x0000001f00057202 */ /* 0x000fe20000000f00 */
[----:B------:R-:W4:Y:S01]  /*f020*/  LDCU.64 UR18, c[0x0][0x380] ;  /* 0x00007000ff1277ac */ /* 0x000f220008000a00 */
[----:B------:R-:W-:Y:S01]  /*f030*/  FADD.FTZ R42, R42, -UR5 ;  /* 0x800000052a2a7e21 */ /* 0x000fe20008010000 */
[----:B------:R-:W-:-:S03]  /*f040*/  FMUL.FTZ R43, R43, UR6 ;  /* 0x000000062b2b7c20 */ /* 0x000fc60008410000 */
[----:B------:R-:W-:Y:S01]  /*f050*/  FMUL.FTZ R42, R42, UR6 ;  /* 0x000000062a2a7c20 */ /* 0x000fe20008410000 */
[----:B012---:R-:W-:-:S03]  /*f060*/  FFMA.FTZ R32, R19, R43, R18 ;  /* 0x0000002b13207223 */ /* 0x007fc60000010012 */
        /* <DEDUP_REMOVED lines=8> */
.L_x_4423:
[----:B------:R-:W-:Y:S05]  /*f0f0*/  BSYNC.RECONVERGENT B0 ;  /* 0x0000000000007941 */ /* 0x000fea0003800200 */
.L_x_4422:
[----:B------:R-:W-:Y:S04]  /*f100*/  BSSY.RECONVERGENT B0, `(.L_x_4424) ;  /* 0x0000013000007945 */ /* 0x000fe80003800200 */
[----:B------:R-:W-:Y:S05]  /*f110*/  @P3 BRA `(.L_x_4425) ;  /* 0x0000000000443947 */ /* 0x000fea0003800000 */
[----:B------:R-:W5:Y:S01]  /*f120*/  LDCU.64 UR16, c[0x0][0x3e0] ;  /* 0x00007c00ff1077ac */ /* 0x000f620008000a00 */
[----:B------:R-:W-:Y:S01]  /*f130*/  MOV R5, R31 ;  /* 0x0000001f00057202 */ /* 0x000fe20000000f00 */
[----:B------:R-:W-:Y:S02]  /*f140*/  IMAD.MOV.U32 R4, RZ, RZ, R28 ;  /* 0x000000ffff047224 */ /* 0x000fe400078e001c */
[----:B------:R-:W-:Y:S01]  /*f150*/  FADD.FTZ R45, R45, -UR5 ;  /* 0x800000052d2d7e21 */ /* 0x000fe20008010000 */
[----:B------:R-:W3:Y:S01]  /*f160*/  LDCU.64 UR18, c[0x0][0x380] ;  /* 0x00007000ff1277ac */ /* 0x000ee20008000a00 */
[----:B------:R-:W-:Y:S02]  /*f170*/  FADD.FTZ R44, R44, -UR5 ;  /* 0x800000052c2c7e21 */ /* 0x000fe40008010000 */
[----:B------:R-:W-:Y:S02]  /*f180*/  FMUL.FTZ R45, R45, UR6 ;  /* 0x000000062d2d7c20 */ /* 0x000fe40008410000 */
[----:B------:R-:W-:-:S02]  /*f190*/  FMUL.FTZ R44, R44, UR6 ;  /* 0x000000062c2c7c20 */ /* 0x000fc40008410000 */
[----:B012-4-:R-:W-:Y:S02]  /*f1a0*/  FFMA.FTZ R32, R19, R45, R18 ;  /* 0x0000002d13207223 */ /* 0x017fe40000010012 */
[----:B------:R-:W-:Y:S01]  /*f1b0*/  FFMA.FTZ R33, R20, R44, R9 ;  /* 0x0000002c14217223 */ /* 0x000fe20000010009 */
[----:B-----5:R-:W-:Y:S02]  /*f1c0*/  IMAD R35, R35, UR16, RZ ;  /* 0x0000001023237c24 */ /* 0x020fe4000f8e02ff */
[----:B---3--:R-:W-:-:S04]  /*f1d0*/  IMAD.WIDE.U32 R6, R34, UR16, R4 ;  /* 0x0000001022067c25 */ /* 0x008fc8000f8e0004 */
[----:B------:R-:W-:Y:S01]  /*f1e0*/  IMAD R35, R34, UR17, R35 ;  /* 0x0000001122237c24 */ /* 0x000fe2000f8e0223 */
[----:B------:R-:W-:-:S04]  /*f1f0*/  LEA R4, P0, R6, UR18, 0x2 ;  /* 0x0000001206047c11 */ /* 0x000fc8000f8010ff */
[----:B------:R-:W-:-:S04]  /*f200*/  IADD3 R35, PT, PT, R7, R35, RZ ;  /* 0x0000002307237210 */ /* 0x000fc80007ffe0ff */
[----:B------:R-:W-:-:S05]  /*f210*/  LEA.HI.X R5, R6, UR19, R35, 0x2, P0 ;  /* 0x0000001306057c11 */ /* 0x000fca00080f1423 */
[----:B------:R0:W-:Y:S02]  /*f220*/  STG.E.64 desc[UR14][R4.64], R32 ;  /* 0x0000002004007986 */ /* 0x0001e4000c101b0e */
.L_x_4425:
[----:B------:R-:W-:Y:S05]  /*f230*/  BSYNC.RECONVERGENT B0 ;  /* 0x0000000000007941 */ /* 0x000fea0003800200 */
.L_x_4424:
[----:B------:R-:W-:Y:S01]  /*f240*/  ISETP.GE.U32.AND P4, PT, R27, UR12, PT ;  /* 0x0000000c1b007c0c */ /* 0x000fe2000bf86070 */
[C---:B---3--:R-:W-:Y:S01]  /*f250*/  VIADD R41, R21.reuse, 0x188 ;  /* 0x0000018815297836 */ /* 0x048fe20000000000 */
[----:B012-4-:R-:W-:Y:S01]  /*f260*/  SHF.R.S32.HI R6, RZ, 0x1f, R27 ;  /* 0x0000001fff067819 */ /* 0x017fe2000001141b */
        /* <DEDUP_REMOVED lines=40> */
.L_x_4427:
[----:B------:R-:W-:Y:S05]  /*f4f0*/  BSYNC.RECONVERGENT B0 ;  /* 0x0000000000007941 */ /* 0x000fea0003800200 */
.L_x_4426:
[----:B------:R-:W-:Y:S04]  /*f500*/  BSSY.RECONVERGENT B0, `(.L_x_4428) ;  /* 0x0000013000007945 */ /* 0x000fe80003800200 */
[----:B------:R-:W-:Y:S05]  /*f510*/  @P1 BRA `(.L_x_4429) ;  /* 0x0000000000441947 */ /* 0x000fea0003800000 */
[----:B------:R-:W1:Y:S01]  /*f520*/  LDCU.64 UR16, c[0x0][0x3e0] ;  /* 0x00007c00ff1077ac */ /* 0x000e620008000a00 */
[----:B------:R-:W-:Y:S01]  /*f530*/  MOV R7, R31 ;  /* 0x0000001f00077202 */ /* 0x000fe20000000f00 */
[----:B------:R-:W-:Y:S02]  /*f540*/  IMAD.MOV.U32 R6, RZ, RZ, R28 ;  /* 0x000000ffff067224 */ /* 0x000fe400078e001c */
[----:B------:R-:W-:Y:S01]  /*f550*/  FADD.FTZ R26, R26, -UR5 ;  /* 0x800000051a1a7e21 */ /* 0x000fe20008010000 */
[----:B------:R-:W2:Y:S01]  /*f560*/  LDCU.64 UR18, c[0x0][0x380] ;  /* 0x00007000ff1277ac */ /* 0x000ea20008000a00 */
[----:B------:R-:W-:-:S04]  /*f570*/  FADD.FTZ R48, R48, -UR5 ;  /* 0x8000000530307e21 */ /* 0x000fc80008010000 */
[----:B------:R-:W-:-:S04]  /*f580*/  FMUL.FTZ R48, R48, UR6 ;  /* 0x0000000630307c20 */ /* 0x000fc80008410000 */
[----:B0-----:R-:W-:Y:S01]  /*f590*/  FFMA.FTZ R35, R20, R48, R9 ;  /* 0x0000003014237223 */ /* 0x001fe20000010009 */
[----:B-1----:R-:W-:Y:S02]  /*f5a0*/  IMAD R37, R37, UR16, RZ ;  /* 0x0000001025257c24 */ /* 0x002fe4000f8e02ff */
[----:B------:R-:W-:-:S04]  /*f5b0*/  IMAD.WIDE.U32 R6, R0, UR16, R6 ;  /* 0x0000001000067c25 */ /* 0x000fc8000f8e0006 */
[----:B------:R-:W-:Y:S02]  /*f5c0*/  IMAD R37, R0, UR17, R37 ;  /* 0x0000001100257c24 */ /* 0x000fe4000f8e0225 */
[----:B------:R-:W-:Y:S01]  /*f5d0*/  FMUL.FTZ R0, R26, UR6 ;  /* 0x000000061a007c20 */ /* 0x000fe20008410000 */
[----:B--2---:R-:W-:Y:S02]  /*f5e0*/  LEA R26, P1, R6, UR18, 0x2 ;  /* 0x00000012061a7c11 */ /* 0x004fe4000f8210ff */
[----:B------:R-:W-:Y:S01]  /*f5f0*/  IADD3 R37, PT, PT, R7, R37, RZ ;  /* 0x0000002507257210 */ /* 0x000fe20007ffe0ff */
[----:B------:R-:W-:-:S03]  /*f600*/  FFMA.FTZ R34, R19, R0, R18 ;  /* 0x0000000013227223 */ /* 0x000fc60000010012 */
[----:B------:R-:W-:-:S05]  /*f610*/  LEA.HI.X R27, R6, UR19, R37, 0x2, P1 ;  /* 0x00000013061b7c11 */ /* 0x000fca00088f1425 */
[----:B------:R1:W-:Y:S02]  /*f620*/  STG.E.64 desc[UR14][R26.64], R34 ;  /* 0x000000221a007986 */ /* 0x0003e4000c101b0e */
.L_x_4429:
[----:B------:R-:W-:Y:S05]  /*f630*/  BSYNC.RECONVERGENT B0 ;  /* 0x0000000000007941 */ /* 0x000fea0003800200 */
.L_x_4428:
        /* <DEDUP_REMOVED lines=8> */
[----:B------:R-:W-:Y:S02]  /*f6c0*/  FMUL.FTZ R49, R49, UR6 ;  /* 0x0000000631317c20 */ /* 0x000fe40008410000 */
[----:B------:R-:W-:-:S02]  /*f6d0*/  FMUL.FTZ R50, R50, UR6 ;  /* 0x0000000632327c20 */ /* 0x000fc40008410000 */
[----:B01----:R-:W-:Y:S02]  /*f6e0*/  FFMA.FTZ R34, R19, R49, R18 ;  /* 0x0000003113227223 */ /* 0x003fe40000010012 */
        /* <DEDUP_REMOVED lines=8> */
.L_x_4431:
[----:B------:R-:W-:Y:S05]  /*f770*/  BSYNC.RECONVERGENT B0 ;  /* 0x0000000000007941 */ /* 0x000fea0003800200 */
.L_x_4430:
[----:B------:R-:W-:Y:S04]  /*f780*/  BSSY.RECONVERGENT B0, `(.L_x_4432) ;  /* 0x0000013000007945 */ /* 0x000fe80003800200 */
[----:B------:R-:W-:Y:S05]  /*f790*/  @P5 BRA `(.L_x_4433) ;  /* 0x0000000000445947 */ /* 0x000fea0003800000 */
[----:B------:R-:W3:Y:S01]  /*f7a0*/  LDCU.64 UR16, c[0x0][0x3e0] ;  /* 0x00007c00ff1077ac */ /* 0x000ee20008000a00 */
[----:B--2---:R-:W-:Y:S01]  /*f7b0*/  MOV R6, R28 ;  /* 0x0000001c00067202 */ /* 0x004fe20000000f00 */
[----:B------:R-:W-:Y:S01]  /*f7c0*/  FADD.FTZ R51, R51, -UR5 ;  /* 0x8000000533337e21 */ /* 0x000fe20008010000 */
[----:B------:R-:W-:Y:S01]  /*f7d0*/  MOV R7, R31 ;  /* 0x0000001f00077202 */ /* 0x000fe20000000f00 */
[----:B------:R-:W2:Y:S01]  /*f7e0*/  LDCU.64 UR18, c[0x0][0x380] ;  /* 0x00007000ff1277ac */ /* 0x000ea20008000a00 */
[----:B------:R-:W-:Y:S01]  /*f7f0*/  FADD.FTZ R52, R52, -UR5 ;  /* 0x8000000534347e21 */ /* 0x000fe20008010000 */
[----:B------:R-:W-:-:S03]  /*f800*/  FMUL.FTZ R51, R51, UR6 ;  /* 0x0000000633337c20 */ /* 0x000fc60008410000 */
[----:B------:R-:W-:Y:S01]  /*f810*/  FMUL.FTZ R52, R52, UR6 ;  /* 0x0000000634347c20 */ /* 0x000fe20008410000 */
[----:B01----:R-:W-:-:S03]  /*f820*/  FFMA.FTZ R34, R19, R51, R18 ;  /* 0x0000003313227223 */ /* 0x003fc60000010012 */
[----:B------:R-:W-:Y:S01]  /*f830*/  FFMA.FTZ R35, R20, R52, R9 ;  /* 0x0000003414237223 */ /* 0x000fe20000010009 */
[----:B---3--:R-:W-:Y:S02]  /*f840*/  IMAD R40, R40, UR16, RZ ;  /* 0x0000001028287c24 */ /* 0x008fe4000f8e02ff */
[----:B------:R-:W-:-:S04]  /*f850*/  IMAD.WIDE.U32 R26, R41, UR16, R6 ;  /* 0x00000010291a7c25 */ /* 0x000fc8000f8e0006 */
[----:B------:R-:W-:Y:S01]  /*f860*/  IMAD R41, R41, UR17, R40 ;  /* 0x0000001129297c24 */ /* 0x000fe2000f8e0228 */
[----:B--2---:R-:W-:-:S03]  /*f870*/  LEA R6, P0, R26, UR18, 0x2 ;  /* 0x000000121a067c11 */ /* 0x004fc6000f8010ff */
[----:B------:R-:W-:-:S05]  /*f880*/  IMAD.IADD R41, R27, 0x1, R41 ;  /* 0x000000011b297824 */ /* 0x000fca00078e0229 */
[----:B------:R-:W-:-:S05]  /*f890*/  LEA.HI.X R7, R26, UR19, R41, 0x2, P0 ;  /* 0x000000131a077c11 */ /* 0x000fca00080f1429 */
[----:B------:R3:W-:Y:S02]  /*f8a0*/  STG.E.64 desc[UR14][R6.64], R34 ;  /* 0x0000002206007986 */ /* 0x0007e4000c101b0e */
.L_x_4433:
[----:B------:R-:W-:Y:S05]  /*f8b0*/  BSYNC.RECONVERGENT B0 ;  /* 0x0000000000007941 */ /* 0x000fea0003800200 */
.L_x_4432:
        /* <DEDUP_REMOVED lines=8> */
[----:B------:R-:W-:-:S03]  /*f940*/  FMUL.FTZ R53, R53, UR6 ;  /* 0x0000000635357c20 */ /* 0x000fc60008410000 */
[----:B------:R-:W-:Y:S01]  /*f950*/  FMUL.FTZ R54, R54, UR6 ;  /* 0x0000000636367c20 */ /* 0x000fe20008410000 */
[----:B01----:R-:W-:Y:S01]  /*f960*/  FFMA.FTZ R34, R19, R53, R18 ;  /* 0x0000003513227223 */ /* 0x003fe20000010012 */
[----:B----4-:R-:W-:Y:S02]  /*f970*/  IMAD R35, R42, UR16, RZ ;  /* 0x000000102a237c24 */ /* 0x010fe4000f8e02ff */
[----:B------:R-:W-:-:S04]  /*f980*/  IMAD.WIDE.U32 R26, R36, UR16, R6 ;  /* 0x00000010241a7c25 */ /* 0x000fc8000f8e0006 */
[----:B------:R-:W-:Y:S01]  /*f990*/  IMAD R35, R36, UR17, R35 ;  /* 0x0000001124237c24 */ /* 0x000fe2000f8e0223 */
[----:B--2---:R-:W-:-:S04]  /*f9a0*/  LEA R6, P0, R26, UR18, 0x2 ;  /* 0x000000121a067c11 */ /* 0x004fc8000f8010ff */
[----:B------:R-:W-:-:S04]  /*f9b0*/  IADD3 R35, PT, PT, R27, R35, RZ ;  /* 0x000000231b237210 */ /* 0x000fc80007ffe0ff */
[----:B------:R-:W-:Y:S01]  /*f9c0*/  LEA.HI.X R7, R26, UR19, R35, 0x2, P0 ;  /* 0x000000131a077c11 */ /* 0x000fe200080f1423 */
[----:B------:R-:W-:-:S05]  /*f9d0*/  FFMA.FTZ R35, R20, R54, R9 ;  /* 0x0000003614237223 */ /* 0x000fca0000010009 */
[----:B------:R4:W-:Y:S02]  /*f9e0*/  STG.E.64 desc[UR14][R6.64], R34 ;  /* 0x0000002206007986 */ /* 0x0009e4000c101b0e */
.L_x_4435:
[----:B------:R-:W-:Y:S05]  /*f9f0*/  BSYNC.RECONVERGENT B0 ;  /* 0x0000000000007941 */ /* 0x000fea0003800200 */
.L_x_4434:
[----:B------:R-:W-:Y:S04]  /*fa00*/  BSSY.RECONVERGENT B0, `(.L_x_4436) ;  /* 0x0000013000007945 */ /* 0x000fe80003800200 */
[----:B------:R-:W-:Y:S05]  /*fa10*/  @P3 BRA `(.L_x_4437) ;  /* 0x0000000000443947 */ /* 0x000fea0003800000 */
[----:B------:R-:W5:Y:S01]  /*fa20*/  LDCU.64 UR16, c[0x0][0x3e0] ;  /* 0x00007c00ff1077ac */ /* 0x000f620008000a00 */
[----:B--234-:R-:W-:Y:S01]  /*fa30*/  MOV R7, R31 ;  /* 0x0000001f00077202 */ /* 0x01cfe20000000f00 */
[----:B------:R-:W-:Y:S02]  /*fa40*/  IMAD.MOV.U32 R6, RZ, RZ, R28 ;  /* 0x000000ffff067224 */ /* 0x000fe400078e001c */
[----:B------:R-:W-:Y:S01]  /*fa50*/  FADD.FTZ R56, R56, -UR5 ;  /* 0x8000000538387e21 */ /* 0x000fe20008010000 */
[----:B------:R-:W2:Y:S01]  /*fa60*/  LDCU.64 UR18, c[0x0][0x380] ;  /* 0x00007000ff1277ac */ /* 0x000ea20008000a00 */
[----:B------:R-:W-:Y:S02]  /*fa70*/  FADD.FTZ R55, R55, -UR5 ;  /* 0x8000000537377e21 */ /* 0x000fe40008010000 */
[----:B------:R-:W-:Y:S02]  /*fa80*/  FMUL.FTZ R56, R56, UR6 ;  /* 0x0000000638387c20 */ /* 0x000fe40008410000 */
[----:B------:R-:W-:-:S02]  /*fa90*/  FMUL.FTZ R55, R55, UR6 ;  /* 0x0000000637377c20 */ /* 0x000fc40008410000 */
[----:B------:R-:W-:Y:S02]  /*faa0*/  FFMA.FTZ R54, R19, R56, R18 ;  /* 0x0000003813367223 */ /* 0x000fe40000010012 */
[----:B------:R-:W-:Y:S01]  /*fab0*/  FFMA.FTZ R55, R20, R55, R9 ;  /* 0x0000003714377223 */ /* 0x000fe20000010009 */
[----:B-----5:R-:W-:Y:S02]  /*fac0*/  IMAD R33, R33, UR16, RZ ;  /* 0x0000001021217c24 */ /* 0x020fe4000f8e02ff */
[----:B-1----:R-:W-:-:S04]  /*fad0*/  IMAD.WIDE.U32 R26, R32, UR16, R6 ;  /* 0x00000010201a7c25 */ /* 0x002fc8000f8e0006 */
[----:B------:R-:W-:Y:S01]  /*fae0*/  IMAD R33, R32, UR17, R33 ;  /* 0x0000001120217c24 */ /* 0x000fe2000f8e0221 */
[----:B--2---:R-:W-:-:S04]  /*faf0*/  LEA R6, P0, R26, UR18, 0x2 ;  /* 0x000000121a067c11 */ /* 0x004fc8000f8010ff */
[----:B------:R-:W-:-:S04]  /*fb00*/  IADD3 R33, PT, PT, R27, R33, RZ ;  /* 0x000000211b217210 */ /* 0x000fc80007ffe0ff */
[----:B------:R-:W-:-:S05]  /*fb10*/  LEA.HI.X R7, R26, UR19, R33, 0x2, P0 ;  /* 0x000000131a077c11 */ /* 0x000fca00080f1421 */
[----:B------:R1:W-:Y:S02]  /*fb20*/  STG.E.64 desc[UR14][R6.64], R54 ;  /* 0x0000003606007986 */ /* 0x0003e4000c101b0e */
.L_x_4437:
[----:B------:R-:W-:Y:S05]  /*fb30*/  BSYNC.RECONVERGENT B0 ;  /* 0x0000000000007941 */ /* 0x000fea0003800200 */
.L_x_4436:
[----:B------:R-:W-:Y:S01]  /*fb40*/  ISETP.GE.U32.AND P4, PT, R5, UR12, PT ;  /* 0x0000000c05007c0c */ /* 0x000fe2000bf86070 */
[C---:B------:R-:W-:Y:S01]  /*fb50*/  VIADD R41, R21.reuse, 0x1b8 ;  /* 0x000001b815297836 */ /* 0x040fe20000000000 */
[----:B-1----:R-:W-:Y:S01]  /*fb60*/  SHF.R.S32.HI R27, RZ, 0x1f, R5 ;  /* 0x0000001fff1b7819 */ /* 0x002fe20000011405 */
[----:B------:R-:W-:Y:S01]  /*fb70*/  BSSY.RECONVERGENT B0, `(.L_x_4438) ;  /* 0x0000028000007945 */ /* 0x000fe20003800200 */
[C---:B------:R-:W-:Y:S01]  /*fb80*/  IADD3 R39, PT, PT, R21.reuse, 0x1b0, RZ ;  /* 0x000001b015277810 */ /* 0x040fe20007ffe0ff */
[----:B------:R-:W-:Y:S01]  /*fb90*/  VIADD R0, R21, 0x1d8 ;  /* 0x000001d815007836 */ /* 0x000fe20000000000 */
[----:B------:R-:W-:Y:S02]  /*fba0*/  ISETP.GE.AND.EX P4, PT, R27, UR13, PT, P4 ;  /* 0x0000000d1b007c0c */ /* 0x000fe4000bf86340 */
[C---:B------:R-:W-:Y:S02]  /*fbb0*/  IADD3 R43, PT, PT, R21.reuse, 0x1c0, RZ ;  /* 0x000001c0152b7810 */ /* 0x040fe40007ffe0ff */
[----:B--234-:R-:W-:-:S02]  /*fbc0*/  IADD3 R7, PT, PT, R21, 0x1c8, RZ ;  /* 0x000001c815077810 */ /* 0x01cfc40007ffe0ff */
        /* <DEDUP_REMOVED lines=17> */
[----:B------:R-:W1:Y:S01]  /*fce0*/  LDCU.64 UR16, c[0x0][0x3e0] ;  /* 0x00007c00ff1077ac */ /* 0x000e620008000a00 */
[----:B------:R-:W-:Y:S01]  /*fcf0*/  MOV R32, R28 ;  /* 0x0000001c00207202 */ /* 0x000fe20000000f00 */
[----:B------:R-:W-:Y:S01]  /*fd00*/  FADD.FTZ R58, R58, -UR5 ;  /* 0x800000053a3a7e21 */ /* 0x000fe20008010000 */
[----:B------:R-:W-:Y:S01]  /*fd10*/  MOV R33, R31 ;  /* 0x0000001f00217202 */ /* 0x000fe20000000f00 */
[----:B------:R-:W2:Y:S01]  /*fd20*/  LDCU.64 UR18, c[0x0][0x380] ;  /* 0x00007000ff1277ac */ /* 0x000ea20008000a00 */
[----:B------:R-:W-:Y:S01]  /*fd30*/  FADD.FTZ R57, R57, -UR5 ;  /* 0x8000000539397e21 */ /* 0x000fe20008010000 */
[----:B------:R-:W-:-:S03]  /*fd40*/  FMUL.FTZ R58, R58, UR6 ;  /* 0x000000063a3a7c20 */ /* 0x000fc60008410000 */
[----:B------:R-:W-:Y:S01]  /*fd50*/  FMUL.FTZ R57, R57, UR6 ;  /* 0x0000000639397c20 */ /* 0x000fe20008410000 */
[----:B------:R-:W-:-:S03]  /*fd60*/  FFMA.FTZ R56, R19, R58, R18 ;  /* 0x0000003a13387223 */ /* 0x000fc60000010012 */
[----:B------:R-:W-:Y:S01]  /*fd70*/  FFMA.FTZ R57, R20, R57, R9 ;  /* 0x0000003914397223 */ /* 0x000fe20000010009 */
[----:B-1----:R-:W-:Y:S02]  /*fd80*/  IMAD R36, R27, UR16, RZ ;  /* 0x000000101b247c24 */ /* 0x002fe4000f8e02ff */
[----:B0-----:R-:W-:-:S04]  /*fd90*/  IMAD.WIDE.U32 R34, R5, UR16, R32 ;  /* 0x0000001005227c25 */ /* 0x001fc8000f8e0020 */
[----:B------:R-:W-:Y:S01]  /*fda0*/  IMAD R5, R5, UR17, R36 ;  /* 0x0000001105057c24 */ /* 0x000fe2000f8e0224 */
[----:B--2---:R-:W-:-:S04]  /*fdb0*/  LEA R32, P4, R34, UR18, 0x2 ;  /* 0x0000001222207c11 */ /* 0x004fc8000f8810ff */
[----:B------:R-:W-:-:S04]  /*fdc0*/  IADD3 R5, PT, PT, R35, R5, RZ ;  /* 0x0000000523057210 */ /* 0x000fc80007ffe0ff */
[----:B------:R-:W-:-:S05]  /*fdd0*/  LEA.HI.X R33, R34, UR19, R5, 0x2, P4 ;  /* 0x0000001322217c11 */ /* 0x000fca000a0f1405 */
[----:B------:R1:W-:Y:S02]  /*fde0*/  STG.E.64 desc[UR14][R32.64], R56 ;  /* 0x0000003820007986 */ /* 0x0003e4000c101b0e */
.L_x_4439:
[----:B------:R-:W-:Y:S05]  /*fdf0*/  BSYNC.RECONVERGENT B0 ;  /* 0x0000000000007941 */ /* 0x000fea0003800200 */
.L_x_4438:
[----:B------:R-:W-:Y:S04]  /*fe00*/  BSSY.RECONVERGENT B0, `(.L_x_4440) ;  /* 0x0000013000007945 */ /* 0x000fe80003800200 */
[----:B------:R-:W-:Y:S05]  /*fe10*/  @P1 BRA `(.L_x_4441) ;  /* 0x0000000000441947 */ /* 0x000fea0003800000 */
[----:B------:R-:W2:Y:S01]  /*fe20*/  LDCU.64 UR16, c[0x0][0x3e0] ;  /* 0x00007c00ff1077ac */ /* 0x000ea20008000a00 */
[----:B-1----:R-:W-:Y:S01]  /*fe30*/  MOV R33, R31 ;  /* 0x0000001f00217202 */ /* 0x002fe20000000f00 */
[----:B------:R-:W-:Y:S02]  /*fe40*/  IMAD.MOV.U32 R32, RZ, RZ, R28 ;  /* 0x000000ffff207224 */ /* 0x000fe400078e001c */
[----:B------:R-:W-:Y:S01]  /*fe50*/  FADD.FTZ R3, R3, -UR5 ;  /* 0x8000000503037e21 */ /* 0x000fe20008010000 */
[----:B------:R-:W1:Y:S03]  /*fe60*/  LDCU.64 UR18, c[0x0][0x380] ;  /* 0x00007000ff1277ac */ /* 0x000e660008000a00 */
[----:B------:R-:W-:-:S04]  /*fe70*/  FMUL.FTZ R3, R3, UR6 ;  /* 0x0000000603037c20 */ /* 0x000fc80008410000 */
[----:B0-----:R-:W-:Y:S01]  /*fe80*/  FFMA.FTZ R34, R19, R3, R18 ;  /* 0x0000000313227223 */ /* 0x001fe20000010012 */
[----:B--2---:R-:W-:Y:S02]  /*fe90*/  IMAD R37, R37, UR16, RZ ;  /* 0x0000001025257c24 */ /* 0x004fe4000f8e02ff */
[----:B------:R-:W-:-:S04]  /*fea0*/  IMAD.WIDE.U32 R32, R4, UR16, R32 ;  /* 0x0000001004207c25 */ /* 0x000fc8000f8e0020 */
[----:B------:R-:W-:Y:S02]  /*feb0*/  IMAD R37, R4, UR17, R37 ;  /* 0x0000001104257c24 */ /* 0x000fe4000f8e0225 */
[----:B------:R-:W-:Y:S01]  /*fec0*/  FADD.FTZ R4, R2, -UR5 ;  /* 0x8000000502047e21 */ /* 0x000fe20008010000 */
[----:B-1----:R-:W-:Y:S02]  /*fed0*/  LEA R2, P1, R32, UR18, 0x2 ;  /* 0x0000001220027c11 */ /* 0x002fe4000f8210ff */
[----:B------:R-:W-:Y:S01]  /*fee0*/  IADD3 R37, PT, PT, R33, R37, RZ ;  /* 0x0000002521257210 */ /* 0x000fe20007ffe0ff */
[----:B------:R-:W-:-:S03]  /*fef0*/  FMUL.FTZ R4, R4, UR6 ;  /* 0x0000000604047c20 */ /* 0x000fc60008410000 */
[----:B------:R-:W-:Y:S01]  /*ff00*/  LEA.HI.X R3, R32, UR19, R37, 0x2, P1 ;  /* 0x0000001320037c11 */ /* 0x000fe200088f1425 */
[----:B------:R-:W-:-:S05]  /*ff10*/  FFMA.FTZ R35, R20, R4, R9 ;  /* 0x0000000414237223 */ /* 0x000fca0000010009 */
[----:B------:R2:W-:Y:S02]  /*ff20*/  STG.E.64 desc[UR14][R2.64], R34 ;  /* 0x0000002202007986 */ /* 0x0005e4000c101b0e */
.L_x_4441:
[----:B------:R-:W-:Y:S05]  /*ff30*/  BSYNC.RECONVERGENT B0 ;  /* 0x0000000000007941 */ /* 0x000fea0003800200 */
.L_x_4440:
[----:B------:R-:W-:Y:S04]  /*ff40*/  BSSY.RECONVERGENT B0, `(.L_x_4442) ;  /* 0x0000013000007945 */ /* 0x000fe80003800200 */
[----:B------:R-:W-:Y:S05]  /*ff50*/  @P0 BRA `(.L_x_4443) ;  /* 0x0000000000440947 */ /* 0x000fea0003800000 */
[----:B------:R-:W3:Y:S01]  /*ff60*/  LDCU.64 UR16, c[0x0][0x3e0] ;  /* 0x00007c00ff1077ac */ /* 0x000ee20008000a00 */
[----:B--2---:R-:W-:Y:S01]  /*ff70*/  MOV R2, R28 ;  /* 0x0000001c00027202 */ /* 0x004fe20000000f00 */
[----:B------:R-:W-:Y:S02]  /*ff80*/  IMAD.MOV.U32 R3, RZ, RZ, R31 ;  /* 0x000000ffff037224 */ /* 0x000fe400078e001f */
[----:B------:R-:W-:Y:S01]  /*ff90*/  FADD.FTZ R59, R59, -UR5 ;  /* 0x800000053b3b7e21 */ /* 0x000fe20008010000 */
[----:B------:R-:W2:Y:S01]  /*ffa0*/  LDCU.64 UR18, c[0x0][0x380] ;  /* 0x00007000ff1277ac */ /* 0x000ea20008000a00 */
[----:B------:R-:W-:Y:S02]  /*ffb0*/  FADD.FTZ R68, R68, -UR5 ;  /* 0x8000000544447e21 */ /* 0x000fe40008010000 */
[----:B------:R-:W-:Y:S02]  /*ffc0*/  FMUL.FTZ R59, R59, UR6 ;  /* 0x000000063b3b7c20 */ /* 0x000fe40008410000 */
[----:B------:R-:W-:-:S02]  /*ffd0*/  FMUL.FTZ R68, R68, UR6 ;  /* 0x0000000644447c20 */ /* 0x000fc40008410000 */
[----:B-1----:R-:W-:Y:S02]  /*ffe0*/  FFMA.FTZ R32, R19, R59, R18 ;  /* 0x0000003b13207223 */ /* 0x002fe40000010012 */
        /* <DEDUP_REMOVED lines=8> */
.L_x_4443:
[----:B------:R-:W-:Y:S05]  /*10070*/  BSYNC.RECONVERGENT B0 ;  /* 0x0000000000007941 */ /* 0x000fea0003800200 */
.L_x_4442:
        /* <DEDUP_REMOVED lines=10> */
[----:B-1----:R-:W-:-:S03]  /*10120*/  FFMA.FTZ R32, R19, R69, R18 ;  /* 0x0000004513207223 */ /* 0x002fc60000010012 */
[----:B------:R-:W-:Y:S01]  /*10130*/  FFMA.FTZ R33, R20, R70, R9 ;  /* 0x0000004614217223 */ /* 0x000fe20000010009 */
[----:B----4-:R-:W-:Y:S02]  /*10140*/  IMAD R40, R40, UR16, RZ ;  /* 0x0000001028287c24 */ /* 0x010fe4000f8e02ff */
[----:B------:R-:W-:-:S04]  /*10150*/  IMAD.WIDE.U32 R4, R41, UR16, R2 ;  /* 0x0000001029047c25 */ /* 0x000fc8000f8e0002 */
[----:B------:R-:W-:Y:S01]  /*10160*/  IMAD R41, R41, UR17, R40 ;  /* 0x0000001129297c24 */ /* 0x000fe2000f8e0228 */
[----:B--2---:R-:W-:-:S03]  /*10170*/  LEA R2, P0, R4, UR18, 0x2 ;  /* 0x0000001204027c11 */ /* 0x004fc6000f8010ff */
[----:B------:R-:W-:-:S05]  /*10180*/  IMAD.IADD R41, R5, 0x1, R41 ;  /* 0x0000000105297824 */ /* 0x000fca00078e0229 */
[----:B------:R-:W-:-:S05]  /*10190*/  LEA.HI.X R3, R4, UR19, R41, 0x2, P0 ;  /* 0x0000001304037c11 */ /* 0x000fca00080f1429 */
[----:B------:R4:W-:Y:S02]  /*101a0*/  STG.E.64 desc[UR14][R2.64], R32 ;  /* 0x0000002002007986 */ /* 0x0009e4000c101b0e */
.L_x_4445:
[----:B------:R-:W-:Y:S05]  /*101b0*/  BSYNC.RECONVERGENT B0 ;  /* 0x0000000000007941 */ /* 0x000fea0003800200 */
.L_x_4444:
[----:B------:R-:W-:Y:S04]  /*101c0*/  BSSY.RECONVERGENT B0, `(.L_x_4446) ;  /* 0x0000013000007945 */ /* 0x000fe80003800200 */
[----:B------:R-:W-:Y:S05]  /*101d0*/  @P2 BRA `(.L_x_4447) ;  /* 0x0000000000442947 */ /* 0x000fea0003800000 */
[----:B------:R-:W5:Y:S01]  /*101e0*/  LDCU.64 UR16, c[0x0][0x3e0] ;  /* 0x00007c00ff1077ac */ /* 0x000f620008000a00 */
[----:B--234-:R-:W-:Y:S01]  /*101f0*/  MOV R2, R28 ;  /* 0x0000001c00027202 */ /* 0x01cfe20000000f00 */
        /* <DEDUP_REMOVED lines=8> */
[----:B-----5:R-:W-:Y:S02]  /*10280*/  IMAD R42, R42, UR16, RZ ;  /* 0x000000102a2a7c24 */ /* 0x020fe4000f8e02ff */
[----:B------:R-:W-:-:S04]  /*10290*/  IMAD.WIDE.U32 R4, R43, UR16, R2 ;  /* 0x000000102b047c25 */ /* 0x000fc8000f8e0002 */
[----:B------:R-:W-:Y:S01]  /*102a0*/  IMAD R43, R43, UR17, R42 ;  /* 0x000000112b2b7c24 */ /* 0x000fe2000f8e022a */
[----:B--2---:R-:W-:-:S04]  /*102b0*/  LEA R2, P0, R4, UR18, 0x2 ;  /* 0x0000001204027c11 */ /* 0x004fc8000f8010ff */
[----:B------:R-:W-:-:S04]  /*102c0*/  IADD3 R43, PT, PT, R5, R43, RZ ;  /* 0x0000002b052b7210 */ /* 0x000fc80007ffe0ff */
[----:B------:R-:W-:-:S05]  /*102d0*/  LEA.HI.X R3, R4, UR19, R43, 0x2, P0 ;  /* 0x0000001304037c11 */ /* 0x000fca00080f142b */
[----:B------:R2:W-:Y:S02]  /*102e0*/  STG.E.64 desc[UR14][R2.64], R10 ;  /* 0x0000000a02007986 */ /* 0x0005e4000c101b0e */
.L_x_4447:
[----:B------:R-:W-:Y:S05]  /*102f0*/  BSYNC.RECONVERGENT B0 ;  /* 0x0000000000007941 */ /* 0x000fea0003800200 */
.L_x_4446:
        /* <DEDUP_REMOVED lines=19> */
.L_x_4449:
[----:B------:R-:W-:Y:S05]  /*10430*/  BSYNC.RECONVERGENT B0 ;  /* 0x0000000000007941 */ /* 0x000fea0003800200 */
.L_x_4448:
[----:B------:R-:W-:Y:S01]  /*10440*/  ISETP.GE.U32.AND P4, PT, R6, UR12, PT ;  /* 0x0000000c06007c0c */ /* 0x000fe2000bf86070 */
[C---:B--2---:R-:W-:Y:S01]  /*10450*/  VIADD R13, R21.reuse, 0x1e8 ;  /* 0x000001e8150d7836 */ /* 0x044fe20000000000 */
[----:B---34-:R-:W-:Y:S01]  /*10460*/  SHF.R.S32.HI R2, RZ, 0x1f, R6 ;  /* 0x0000001fff027819 */ /* 0x018fe20000011406 */
[----:B------:R-:W-:Y:S01]  /*10470*/  BSSY.RECONVERGENT B0, `(.L_x_4450) ;  /* 0x0000026000007945 */ /* 0x000fe20003800200 */
[C---:B------:R-:W-:Y:S02]  /*10480*/  IADD3 R11, PT, PT, R21.reuse, 0x1e0, RZ ;  /* 0x000001e0150b7810 */ /* 0x040fe40007ffe0ff */
[----:B------:R-:W-:Y:S02]  /*10490*/  ISETP.GE.AND.EX P4, PT, R2, UR13, PT, P4 ;  /* 0x0000000d02007c0c */ /* 0x000fe4000bf86340 */
[C---:B------:R-:W-:Y:S02]  /*104a0*/  IADD3 R27, PT, PT, R21.reuse, 0x1f0, RZ ;  /* 0x000001f0151b7810 */ /* 0x040fe40007ffe0ff */
[----:B-1----:R-:W-:-:S02]  /*104b0*/  IADD3 R33, PT, PT, R21, 0x1f8, RZ ;  /* 0x000001f815217810 */ /* 0x002fc40007ffe0ff */
        /* <DEDUP_REMOVED lines=16> */
[----:B------:R-:W1:Y:S01]  /*105c0*/  LDCU.64 UR16, c[0x0][0x3e0] ;  /* 0x00007c00ff1077ac */ /* 0x000e620008000a00 */
[----:B------:R-:W-:Y:S02]  /*105d0*/  IMAD.MOV.U32 R3, RZ, RZ, R31 ;  /* 0x000000ffff037224 */ /* 0x000fe400078e001f */
[----:B------:R-:W-:Y:S01]  /*105e0*/  FADD.FTZ R14, R14, -UR5 ;  /* 0x800000050e0e7e21 */ /* 0x000fe20008010000 */
[----:B------:R-:W-:Y:S01]  /*105f0*/  FADD.FTZ R15, R15, -UR5 ;  /* 0x800000050f0f7e21 */ /* 0x000fe20008010000 */
[----:B------:R-:W2:Y:S02]  /*10600*/  LDCU.64 UR18, c[0x0][0x380] ;  /* 0x00007000ff1277ac */ /* 0x000ea40008000a00 */
[----:B------:R-:W-:Y:S01]  /*10610*/  FMUL.FTZ R14, R14, UR6 ;  /* 0x000000060e0e7c20 */ /* 0x000fe20008410000 */
[----:B------:R-:W-:-:S03]  /*10620*/  FMUL.FTZ R15, R15, UR6 ;  /* 0x000000060f0f7c20 */ /* 0x000fc60008410000 */
[----:B------:R-:W-:Y:S01]  /*10630*/  FFMA.FTZ R14, R19, R14, R18 ;  /* 0x0000000e130e7223 */ /* 0x000fe20000010012 */
[----:B------:R-:W-:Y:S01]  /*10640*/  FFMA.FTZ R15, R20, R15, R9 ;  /* 0x0000000f140f7223 */ /* 0x000fe20000010009 */
[----:B-1----:R-:W-:Y:S01]  /*10650*/  IMAD R7, R2, UR16, RZ ;  /* 0x0000001002077c24 */ /* 0x002fe2000f8e02ff */
[----:B------:R-:W-:-:S03]  /*10660*/  MOV R2, R28 ;  /* 0x0000001c00027202 */ /* 0x000fc60000000f00 */
[C---:B------:R-:W-:Y:S02]  /*10670*/  IMAD R7, R6.reuse, UR17, R7 ;  /* 0x0000001106077c24 */ /* 0x040fe4000f8e0207 */
[----:B------:R-:W-:-:S03]  /*10680*/  IMAD.WIDE.U32 R4, R6, UR16, R2 ;  /* 0x0000001006047c25 */ /* 0x000fc6000f8e0002 */
[----:B--2---:R-:W-:Y:S02]  /*10690*/  LEA R2, P4, R4, UR18, 0x2 ;  /* 0x0000001204027c11 */ /* 0x004fe4000f8810ff */
[----:B------:R-:W-:-:S04]  /*106a0*/  IADD3 R7, PT, PT, R5, R7, RZ ;  /* 0x0000000705077210 */ /* 0x000fc80007ffe0ff */
[----:B------:R-:W-:-:S05]  /*106b0*/  LEA.HI.X R3, R4, UR19, R7, 0x2, P4 ;  /* 0x0000001304037c11 */ /* 0x000fca000a0f1407 */
[----:B------:R1:W-:Y:S02]  /*106c0*/  STG.E.64 desc[UR14][R2.64], R14 ;  /* 0x0000000e02007986 */ /* 0x0003e4000c101b0e */
.L_x_4451:
[----:B------:R-:W-:Y:S05]  /*106d0*/  BSYNC.RECONVERGENT B0 ;  /* 0x0000000000007941 */ /* 0x000fea0003800200 */
.L_x_4450:
[----:B------:R-:W-:Y:S04]  /*106e0*/  BSSY.RECONVERGENT B0, `(.L_x_4452) ;  /* 0x0000013000007945 */ /* 0x000fe80003800200 */
[----:B------:R-:W-:Y:S05]  /*106f0*/  @P1 BRA `(.L_x_4453) ;  /* 0x0000000000441947 */ /* 0x000fea0003800000 */
[----:B------:R-:W2:Y:S01]  /*10700*/  LDCU.64 UR16, c[0x0][0x3e0] ;  /* 0x00007c00ff1077ac */ /* 0x000ea20008000a00 */
[----:B-1----:R-:W-:Y:S01]  /*10710*/  MOV R2, R28 ;  /* 0x0000001c00027202 */ /* 0x002fe20000000f00 */
[----:B------:R-:W-:Y:S01]  /*10720*/  FADD.FTZ R22, R22, -UR5 ;  /* 0x8000000516167e21 */ /* 0x000fe20008010000 */
[----:B------:R-:W-:Y:S01]  /*10730*/  MOV R3, R31 ;  /* 0x0000001f00037202 */ /* 0x000fe20000000f00 */
[----:B------:R-:W1:Y:S01]  /*10740*/  LDCU.64 UR18, c[0x0][0x380] ;  /* 0x00007000ff1277ac */ /* 0x000e620008000a00 */
[----:B------:R-:W-:Y:S01]  /*10750*/  FADD.FTZ R16, R16, -UR5 ;  /* 0x8000000510107e21 */ /* 0x000fe20008010000 */
[----:B------:R-:W-:-:S03]  /*10760*/  FMUL.FTZ R22, R22, UR6 ;  /* 0x0000000616167c20 */ /* 0x000fc60008410000 */
[----:B------:R-:W-:Y:S01]  /*10770*/  FMUL.FTZ R16, R16, UR6 ;  /* 0x0000000610107c20 */ /* 0x000fe20008410000 */
[----:B------:R-:W-:Y:S01]  /*10780*/  FFMA.FTZ R6, R19, R22, R18 ;  /* 0x0000001613067223 */ /* 0x000fe20000010012 */
[----:B--2---:R-:W-:Y:S02]  /*10790*/  IMAD R7, R10, UR16, RZ ;  /* 0x000000100a077c24 */ /* 0x004fe4000f8e02ff */
[----:B------:R-:W-:-:S04]  /*107a0*/  IMAD.WIDE.U32 R4, R0, UR16, R2 ;  /* 0x0000001000047c25 */ /* 0x000fc8000f8e0002 */
[----:B------:R-:W-:Y:S01]  /*107b0*/  IMAD R7, R0, UR17, R7 ;  /* 0x0000001100077c24 */ /* 0x000fe2000f8e0207 */
[----:B-1----:R-:W-:-:S03]  /*107c0*/  LEA R2, P1, R4, UR18, 0x2 ;  /* 0x0000001204027c11 */ /* 0x002fc6000f8210ff */
[----:B------:R-:W-:-:S05]  /*107d0*/  IMAD.IADD R7, R5, 0x1, R7 ;  /* 0x0000000105077824 */ /* 0x000fca00078e0207 */
[----:B------:R-:W-:Y:S01]  /*107e0*/  LEA.HI.X R3, R4, UR19, R7, 0x2, P1 ;  /* 0x0000001304037c11 */ /* 0x000fe200088f1407 */
[----:B------:R-:W-:-:S05]  /*107f0*/  FFMA.FTZ R7, R20, R16, R9 ;  /* 0x0000001014077223 */ /* 0x000fca0000010009 */
[----:B------:R2:W-:Y:S02]  /*10800*/  STG.E.64 desc[UR14][R2.64], R6 ;  /* 0x0000000602007986 */ /* 0x0005e4000c101b0e */
.L_x_4453:
[----:B------:R-:W-:Y:S05]  /*10810*/  BSYNC.RECONVERGENT B0 ;  /* 0x0000000000007941 */ /* 0x000fea0003800200 */
.L_x_4452:
[----:B------:R-:W-:Y:S04]  /*10820*/  BSSY.RECONVERGENT B0, `(.L_x_4454) ;  /* 0x0000013000007945 */ /* 0x000fe80003800200 */
[----:B------:R-:W-:Y:S05]  /*10830*/  @P0 BRA `(.L_x_4455) ;  /* 0x0000000000440947 */ /* 0x000fea0003800000 */
[----:B------:R-:W3:Y:S01]  /*10840*/  LDCU.64 UR16, c[0x0][0x3e0] ;  /* 0x00007c00ff1077ac */ /* 0x000ee20008000a00 */
[----:B-12---:R-:W-:Y:S01]  /*10850*/  MOV R2, R28 ;  /* 0x0000001c00027202 */ /* 0x006fe20000000f00 */
[----:B------:R-:W-:Y:S01]  /*10860*/  FADD.FTZ R25, R25, -UR5 ;  /* 0x8000000519197e21 */ /* 0x000fe20008010000 */
[----:B------:R-:W-:Y:S01]  /*10870*/  MOV R3, R31 ;  /* 0x0000001f00037202 */ /* 0x000fe20000000f00 */
[----:B------:R-:W1:Y:S01]  /*10880*/  LDCU.64 UR18, c[0x0][0x380] ;  /* 0x00007000ff1277ac */ /* 0x000e620008000a00 */
        /* <DEDUP_REMOVED lines=8> */
[----:B-1----:R-:W-:-:S04]  /*10910*/  LEA R2, P0, R4, UR18, 0x2 ;  /* 0x0000001204027c11 */ /* 0x002fc8000f8010ff */
[----:B------:R-:W-:-:S04]  /*10920*/  IADD3 R11, PT, PT, R5, R11, RZ ;  /* 0x0000000b050b7210 */ /* 0x000fc80007ffe0ff */
[----:B------:R-:W-:-:S05]  /*10930*/  LEA.HI.X R3, R4, UR19, R11, 0x2, P0 ;  /* 0x0000001304037c11 */ /* 0x000fca00080f140b */
[----:B------:R3:W-:Y:S02]  /*10940*/  STG.E.64 desc[UR14][R2.64], R22 ;  /* 0x0000001602007986 */ /* 0x0007e4000c101b0e */
.L_x_4455:
[----:B------:R-:W-:Y:S05]  /*10950*/  BSYNC.RECONVERGENT B0 ;  /* 0x0000000000007941 */ /* 0x000fea0003800200 */
.L_x_4454:
[----:B------:R-:W-:Y:S04]  /*10960*/  BSSY.RECONVERGENT B0, `(.L_x_4456) ;  /* 0x0000013000007945 */ /* 0x000fe80003800200 */
[----:B------:R-:W-:Y:S05]  /*10970*/  @P5 BRA `(.L_x_4457) ;  /* 0x0000000000445947 */ /* 0x000fea0003800000 */
[----:B------:R-:W4:Y:S01]  /*10980*/  LDCU.64 UR16, c[0x0][0x3e0] ;  /* 0x00007c00ff1077ac */ /* 0x000f220008000a00 */
[----:B-123--:R-:W-:Y:S01]  /*10990*/  MOV R3, R31 ;  /* 0x0000001f00037202 */ /* 0x00efe20000000f00 */
[----:B------:R-:W-:Y:S02]  /*109a0*/  IMAD.MOV.U32 R2, RZ, RZ, R28 ;  /* 0x000000ffff027224 */ /* 0x000fe400078e001c */
[----:B------:R-:W-:Y:S01]  /*109b0*/  FADD.FTZ R61, R61, -UR5 ;  /* 0x800000053d3d7e21 */ /* 0x000fe20008010000 */
[----:B------:R-:W1:Y:S01]  /*109c0*/  LDCU.64 UR18, c[0x0][0x380] ;  /* 0x00007000ff1277ac */ /* 0x000e620008000a00 */
[----:B------:R-:W-:Y:S02]  /*109d0*/  FADD.FTZ R60, R60, -UR5 ;  /* 0x800000053c3c7e21 */ /* 0x000fe40008010000 */
[----:B------:R-:W-:Y:S02]  /*109e0*/  FMUL.FTZ R61, R61, UR6 ;  /* 0x000000063d3d7c20 */ /* 0x000fe40008410000 */
[----:B------:R-:W-:-:S02]  /*109f0*/  FMUL.FTZ R60, R60, UR6 ;  /* 0x000000063c3c7c20 */ /* 0x000fc40008410000 */
[----:B------:R-:W-:Y:S02]  /*10a00*/  FFMA.FTZ R6, R19, R61, R18 ;  /* 0x0000003d13067223 */ /* 0x000fe40000010012 */
[----:B------:R-:W-:Y:S01]  /*10a10*/  FFMA.FTZ R7, R20, R60, R9 ;  /* 0x0000003c14077223 */ /* 0x000fe20000010009 */
[----:B----4-:R-:W-:Y:S02]  /*10a20*/  IMAD R0, R21, UR16, RZ ;  /* 0x0000001015007c24 */ /* 0x010fe4000f8e02ff */
[----:B------:R-:W-:-:S04]  /*10a30*/  IMAD.WIDE.U32 R4, R13, UR16, R2 ;  /* 0x000000100d047c25 */ /* 0x000fc8000f8e0002 */
[----:B------:R-:W-:Y:S01]  /*10a40*/  IMAD R13, R13, UR17, R0 ;  /* 0x000000110d0d7c24 */ /* 0x000fe2000f8e0200 */
[----:B-1----:R-:W-:-:S04]  /*10a50*/  LEA R2, P0, R4, UR18, 0x2 ;  /* 0x0000001204027c11 */ /* 0x002fc8000f8010ff */
[----:B------:R-:W-:-:S04]  /*10a60*/  IADD3 R13, PT, PT, R5, R13, RZ ;  /* 0x0000000d050d7210 */ /* 0x000fc80007ffe0ff */
[----:B------:R-:W-:-:S05]  /*10a70*/  LEA.HI.X R3, R4, UR19, R13, 0x2, P0 ;  /* 0x0000001304037c11 */ /* 0x000fca00080f140d */
[----:B------:R4:W-:Y:S02]  /*10a80*/  STG.E.64 desc[UR14][R2.64], R6 ;  /* 0x0000000602007986 */ /* 0x0009e4000c101b0e */
.L_x_4457:
[----:B------:R-:W-:Y:S05]  /*10a90*/  BSYNC.RECONVERGENT B0 ;  /* 0x0000000000007941 */ /* 0x000fea0003800200 */
.L_x_4456:
[----:B------:R-:W-:Y:S04]  /*10aa0*/  BSSY.RECONVERGENT B0, `(.L_x_4458) ;  /* 0x0000013000007945 */ /* 0x000fe80003800200 */
[----:B------:R-:W-:Y:S05]  /*10ab0*/  @P2 BRA `(.L_x_4459) ;  /* 0x0000000000442947 */ /* 0x000fea0003800000 */
[----:B------:R-:W5:Y:S01]  /*10ac0*/  LDCU.64 UR16, c[0x0][0x3e0] ;  /* 0x00007c00ff1077ac */ /* 0x000f620008000a00 */
[----:B-1234-:R-:W-:Y:S01]  /*10ad0*/  MOV R2, R28 ;  /* 0x0000001c00027202 */ /* 0x01efe20000000f00 */
        /* <DEDUP_REMOVED lines=11> */
[----:B-1----:R-:W-:-:S04]  /*10b90*/  LEA R2, P0, R4, UR18, 0x2 ;  /* 0x0000001204027c11 */ /* 0x002fc8000f8010ff */
[----:B------:R-:W-:-:S04]  /*10ba0*/  IADD3 R27, PT, PT, R5, R27, RZ ;  /* 0x0000001b051b7210 */ /* 0x000fc80007ffe0ff */
[----:B------:R-:W-:-:S05]  /*10bb0*/  LEA.HI.X R3, R4, UR19, R27, 0x2, P0 ;  /* 0x0000001304037c11 */ /* 0x000fca00080f141b */
[----:B------:R1:W-:Y:S02]  /*10bc0*/  STG.E.64 desc[UR14][R2.64], R6 ;  /* 0x0000000602007986 */ /* 0x0003e4000c101b0e */
.L_x_4459:
[----:B------:R-:W-:Y:S05]  /*10bd0*/  BSYNC.RECONVERGENT B0 ;  /* 0x0000000000007941 */ /* 0x000fea0003800200 */
.L_x_4458:
[----:B------:R-:W-:Y:S04]  /*10be0*/  BSSY.RECONVERGENT B0, `(.L_x_4333) ;  /* 0x0000012000007945 */ /* 0x000fe80003800200 */
[----:B------:R-:W-:Y:S05]  /*10bf0*/  @P3 BRA `(.L_x_4460) ;  /* 0x0000000000403947 */ /* 0x000fea0003800000 */
[----:B------:R-:W5:Y:S01]  /*10c00*/  LDCU.64 UR12, c[0x0][0x3e0] ;  /* 0x00007c00ff0c77ac */ /* 0x000f620008000a00 */
        /* <DEDUP_REMOVED lines=15> */
.L_x_4460:
[----:B------:R-:W-:Y:S05]  /*10d00*/  BSYNC.RECONVERGENT B0 ;  /* 0x0000000000007941 */ /* 0x000fea0003800200 */
.L_x_4333:
[----:B------:R-:W0:Y:S01]  /*10d10*/  LDCU UR5, c[0x0][0x374] ;  /* 0x00006e80ff0577ac */ /* 0x000e220008000800 */
[----:B------:R-:W2:Y:S01]  /*10d20*/  LDCU UR6, c[0x0][0x3f8] ;  /* 0x00007f00ff0677ac */ /* 0x000ea20008000800 */
[----:B------:R-:W2:Y:S01]  /*10d30*/  LDCU UR7, c[0x0][0x3c8] ;  /* 0x00007900ff0777ac */ /* 0x000ea20008000800 */
[----:B------:R-:W-:Y:S02]  /*10d40*/  UIADD3 UR4, UPT, UPT, UR4, 0x1, URZ ;  /* 0x0000000104047890 */ /* 0x000fe4000fffe0ff */
[----:B0-----:R-:W-:Y:S02]  /*10d50*/  UIADD3 UR9, UPT, UPT, UR5, UR9, URZ ;  /* 0x0000000905097290 */ /* 0x001fe4000fffe0ff */
[----:B--2---:R-:W-:-:S04]  /*10d60*/  UIMAD UR6, UR6, UR7, URZ ;  /* 0x00000007060672a4 */ /* 0x004fc8000f8e02ff */
[----:B------:R-:W-:-:S09]  /*10d70*/  UISETP.GE.AND UP0, UPT, UR9, UR6, UPT ;  /* 0x000000060900728c */ /* 0x000fd2000bf06270 */
[----:B------:R-:W-:Y:S05]  /*10d80*/  BRA.U !UP0, `(.L_x_4461) ;  /* 0xfffffef108f87547 */ /* 0x000fea000b83ffff */
[----:B------:R-:W-:Y:S05]  /*10d90*/  EXIT ;  /* 0x000000000000794d */ /* 0x000fea0003800000 */
.L_x_4462:
        /* <DEDUP_REMOVED lines=14> */
.L_x_4947:


//--------------------- .text._Z35group_norm_nhwc_fwd_one_pass_kernelI11Fp32IOFp16WLi64ELi128ELi512EEv26Group_norm_nhwc_fwd_params --------------------------
	.section	.text._Z35group_norm_nhwc_fwd_one_pass_kernelI11Fp32IOFp16WLi64ELi128ELi512EEv26Group_norm_nhwc_fwd_params,"ax",@progbits
	.align	128
        .global         _Z35group_norm_nhwc_fwd_one_pass_kernelI11Fp32IOFp16WLi64ELi128ELi512EEv26Group_norm_nhwc_fwd_params
        .type           _Z35group_norm_nhwc_fwd_one_pass_kernelI11Fp32IOFp16WLi64ELi128ELi512EEv26Group_norm_nhwc_fwd_params,@function
        .size           _Z35group_norm_nhwc_fwd_one_pass_kernelI11Fp32IOFp16WLi64ELi128ELi512EEv26Group_norm_nhwc_fwd_params,(.L_x_4948 - _Z35group_norm_nhwc_fwd_one_pass_kernelI11Fp32IOFp16WLi64ELi128ELi512EEv26Group_norm_nhwc_fwd_params)
        .other          _Z35group_norm_nhwc_fwd_one_pass_kernelI11Fp32IOFp16WLi64ELi128ELi512EEv26Group_norm_nhwc_fwd_params,@"STO_CUDA_ENTRY STV_DEFAULT"
_Z35group_norm_nhwc_fwd_one_pass_kernelI11Fp32IOFp16WLi64ELi128ELi512EEv26Group_norm_nhwc_fwd_params:
.text._Z35group_norm_nhwc_fwd_one_pass_kernelI11Fp32IOFp16WLi64ELi128ELi512EEv26Group_norm_nhwc_fwd_params:
        /* <DEDUP_REMOVED lines=40> */
.L_x_4506:
        /* <DEDUP_REMOVED lines=226> */
.L_x_4464:
[----:B------:R-:W-:Y:S05]  /*10a0*/  BSYNC.RECONVERGENT B0 ;  /* 0x0000000000007941 */ /* 0x000fea0003800200 */
.L_x_4463:
        /* <DEDUP_REMOVED lines=46> */
.L_x_4466:
[----:B------:R-:W-:Y:S05]  /*1390*/  BSYNC.RECONVERGENT B0 ;  /* 0x0000000000007941 */ /* 0x000fea0003800200 */
.L_x_4465:
        /* <DEDUP_REMOVED lines=25> */
.L_x_4469:
[----:B-1----:R-:W2:Y:S04]  /*1530*/  LDG.E.STRONG.GPU R18, desc[UR8][R16.64] ;  /* 0x0000000810127981 */ /* 0x002ea8000c1ef900 */
[----:B--2---:R-:W-:Y:S01]  /*1540*/  CCTL.IVALL ;  /* 0x00000000ff00798f */ /* 0x004fe20002000000 */
[----:B------:R-:W-:Y:S05]  /*1550*/  YIELD ;  /* 0x0000000000007946 */ /* 0x000fea0003800000 */
[----:B------:R-:W-:-:S13]  /*1560*/  ISETP.NE.AND P4, PT, R18, R25, PT ;  /* 0x000000191200720c */ /* 0x000fda0003f85270 */
[----:B------:R-:W-:Y:S05]  /*1570*/  @P4 BRA `(.L_x_4469) ;  /* 0xfffffffc00ec4947 */ /* 0x000fea000383ffff */
.L_x_4468:
        /* <DEDUP_REMOVED lines=15> */
.L_x_4471:
        /* <DEDUP_REMOVED lines=60> */
.L_x_4470:
        /* <DEDUP_REMOVED lines=35> */
.L_x_4472:
        /* <DEDUP_REMOVED lines=18> */
.L_x_4473:
        /* <DEDUP_REMOVED lines=9> */
.L_x_4474:
[----:B------:R-:W-:Y:S05]  /*1e10*/  BSYNC.RECONVERGENT B0 ;  /* 0x0000000000007941 */ /* 0x000fea0003800200 */
.L_x_4467:
        /* <DEDUP_REMOVED lines=32> */
[----:B---3--:R-:W-:Y:S02]  /*2020*/  HADD2.F32 R20, -RZ, R28.H0_H0 ;  /* 0x2000001cff147230 */ /* 0x008fe40000004100 */
[----:B-----5:R-:W-:Y:S01]  /*2030*/  HADD2.F32 R21, -RZ, R29.H0_H0 ;  /* 0x2000001dff157230 */ /* 0x020fe20000004100 */
        /* <DEDUP_REMOVED lines=31> */
.L_x_4478:
[----:B------:R-:W-:Y:S05]  /*2230*/  BSYNC.RECONVERGENT B1 ;  /* 0x0000000000017941 */ /* 0x000fea0003800200 */
.L_x_4477:
        /* <DEDUP_REMOVED lines=19> */
.L_x_4480:
[----:B------:R-:W-:Y:S05]  /*2370*/  BSYNC.RECONVERGENT B1 ;  /* 0x0000000000017941 */ /* 0x000fea0003800200 */
.L_x_4479:
        /* <DEDUP_REMOVED lines=31> */
.L_x_4482:
[----:B------:R-:W-:Y:S05]  /*2570*/  BSYNC.RECONVERGENT B1 ;  /* 0x0000000000017941 */ /* 0x000fea0003800200 */
.L_x_4481:
        /* <DEDUP_REMOVED lines=19> */
.L_x_4484:
[----:B------:R-:W-:Y:S05]  /*26b0*/  BSYNC.RECONVERGENT B1 ;  /* 0x0000000000017941 */ /* 0x000fea0003800200 */
.L_x_4483:
        /* <DEDUP_REMOVED lines=19> */
.L_x_4486:
[----:B------:R-:W-:Y:S05]  /*27f0*/  BSYNC.RECONVERGENT B1 ;  /* 0x0000000000017941 */ /* 0x000fea0003800200 */
.L_x_4485:
        /* <DEDUP_REMOVED lines=19> */
.L_x_4488:
[----:B------:R-:W-:Y:S05]  /*2930*/  BSYNC.RECONVERGENT B1 ;  /* 0x0000000000017941 */ /* 0x000fea0003800200 */
.L_x_4487:
        /* <DEDUP_REMOVED lines=19> */
.L_x_4490:
[----:B------:R-:W-:Y:S05]  /*2a70*/  BSYNC.RECONVERGENT B1 ;  /* 0x0000000000017941 */ /* 0x000fea0003800200 */
.L_x_4489:
        /* <DEDUP_REMOVED lines=19> */
.L_x_4476:
        /* <DEDUP_REMOVED lines=38> */
.L_x_4493:
[----:B------:R-:W-:Y:S05]  /*2e10*/  BSYNC.RECONVERGENT B1 ;  /* 0x0000000000017941 */ /* 0x000fea0003800200 */
.L_x_4492:
        /* <DEDUP_REMOVED lines=29> */
.L_x_4495:
[----:B------:R-:W-:Y:S05]  /*2ff0*/  BSYNC.RECONVERGENT B1 ;  /* 0x0000000000017941 */ /* 0x000fea0003800200 */
.L_x_4494:
        /* <DEDUP_REMOVED lines=41> */
.L_x_4497:
[----:B------:R-:W-:Y:S05]  /*3290*/  BSYNC.RECONVERGENT B1 ;  /* 0x0000000000017941 */ /* 0x000fea0003800200 */
.L_x_4496:
        /* <DEDUP_REMOVED lines=29> */
.L_x_4499:
[----:B------:R-:W-:Y:S05]  /*3470*/  BSYNC.RECONVERGENT B1 ;  /* 0x0000000000017941 */ /* 0x000fea0003800200 */
.L_x_4498:
        /* <DEDUP_REMOVED lines=29> */
.L_x_4501:
[----:B------:R-:W-:Y:S05]  /*3650*/  BSYNC.RECONVERGENT B1 ;  /* 0x0000000000017941 */ /* 0x000fea0003800200 */
.L_x_4500:
        /* <DEDUP_REMOVED lines=29> */
.L_x_4503:
[----:B------:R-:W-:Y:S05]  /*3830*/  BSYNC.RECONVERGENT B1 ;  /* 0x0000000000017941 */ /* 0x000fea0003800200 */
.L_x_4502:
        /* <DEDUP_REMOVED lines=29> */
.L_x_4505:
[----:B------:R-:W-:Y:S05]  /*3a10*/  BSYNC.RECONVERGENT B1 ;  /* 0x0000000000017941 */ /* 0x000fea0003800200 */
.L_x_4504:
        /* <DEDUP_REMOVED lines=27> */
.L_x_4491:
[----:B------:R-:W-:Y:S05]  /*3bd0*/  BSYNC.RECONVERGENT B0 ;  /* 0x0000000000007941 */ /* 0x000fea0003800200 */
.L_x_4475:
[----:B------:R-:W-:Y:S02]  /*3be0*/  IADD3 R8, PT, PT, R5, R8, RZ ;  /* 0x0000000805087210 */ /* 0x000fe40007ffe0ff */
[----:B------:R-:W-:Y:S02]  /*3bf0*/  IADD3 R6, PT, PT, R6, 0x1, RZ ;  /* 0x0000000106067810 */ /* 0x000fe40007ffe0ff */
[----:B------:R-:W-:-:S13]  /*3c00*/  ISETP.GE.AND P1, PT, R8, UR5, PT ;  /* 0x0000000508007c0c */ /* 0x000fda000bf26270 */
[----:B------:R-:W-:Y:S05]  /*3c10*/  @!P1 BRA `(.L_x_4506) ;  /* 0xffffffc400989947 */ /* 0x000fea000383ffff */
[----:B------:R-:W-:Y:S05]  /*3c20*/  EXIT ;  /* 0x000000000000794d */ /* 0x000fea0003800000 */
.L_x_4507:
        /* <DEDUP_REMOVED lines=13> */
.L_x_4948:


//--------------------- .text._Z35group_norm_nhwc_fwd_one_pass_kernelI11Fp32IOFp16WLi128ELi128ELi512EEv26Group_norm_nhwc_fwd_params --------------------------
	.section	.text._Z35group_norm_nhwc_fwd_one_pass_kernelI11Fp32IOFp16WLi128ELi128ELi512EEv26Group_norm_nhwc_fwd_params,"ax",@progbits
	.align	128
        .global         _Z35group_norm_nhwc_fwd_one_pass_kernelI11Fp32IOFp16WLi128ELi128ELi512EEv26Group_norm_nhwc_fwd_params
        .type           _Z35group_norm_nhwc_fwd_one_pass_kernelI11Fp32IOFp16WLi128ELi128ELi512EEv26Group_norm_nhwc_fwd_params,@function
        .size           _Z35group_norm_nhwc_fwd_one_pass_kernelI11Fp32IOFp16WLi128ELi128ELi512EEv26Group_norm_nhwc_fwd_params,(.L_x_4949 - _Z35group_norm_nhwc_fwd_one_pass_kernelI11Fp32IOFp16WLi128ELi128ELi512EEv26Group_norm_nhwc_fwd_params)
        .other          _Z35group_norm_nhwc_fwd_one_pass_kernelI11Fp32IOFp16WLi128ELi128ELi512EEv26Group_norm_nhwc_fwd_params,@"STO_CUDA_ENTRY STV_DEFAULT"
_Z35group_norm_nhwc_fwd_one_pass_kernelI11Fp32IOFp16WLi128ELi128ELi512EEv26Group_norm_nhwc_fwd_params:
.text._Z35group_norm_nhwc_fwd_one_pass_kernelI11Fp32IOFp16WLi128ELi128ELi512EEv26Group_norm_nhwc_fwd_params:
        /* <DEDUP_REMOVED lines=53> */
.L_x_4583:
        /* <DEDUP_REMOVED lines=378> */
.L_x_4509:
[----:B------:R-:W-:Y:S05]  /*1af0*/  BSYNC.RECONVERGENT B0 ;  /* 0x0000000000007941 */ /* 0x000fea0003800200 */
.L_x_4508:
        /* <DEDUP_REMOVED lines=46> */
.L_x_4511:
[----:B------:R-:W-:Y:S05]  /*1de0*/  BSYNC.RECONVERGENT B0 ;  /* 0x0000000000007941 */ /* 0x000fea0003800200 */
.L_x_4510:
        /* <DEDUP_REMOVED lines=24> */
.L_x_4514:
[----:B---3--:R-:W3:Y:S04]  /*1f70*/  LDG.E.STRONG.GPU R30, desc[UR6][R28.64] ;  /* 0x000000061c1e7981 */ /* 0x008ee8000c1ef900 */
[----:B---3--:R-:W-:Y:S01]  /*1f80*/  CCTL.IVALL ;  /* 0x00000000ff00798f */ /* 0x008fe20002000000 */
[----:B------:R-:W-:Y:S05]  /*1f90*/  YIELD ;  /* 0x0000000000007946 */ /* 0x000fea0003800000 */
[----:B------:R-:W-:-:S13]  /*1fa0*/  ISETP.NE.AND P2, PT, R30, R37, PT ;  /* 0x000000251e00720c */ /* 0x000fda0003f45270 */
[----:B------:R-:W-:Y:S05]  /*1fb0*/  @P2 BRA `(.L_x_4514) ;  /* 0xfffffffc00ec2947 */ /* 0x000fea000383ffff */
.L_x_4513:
        /* <DEDUP_REMOVED lines=15> */
.L_x_4516:
        /* <DEDUP_REMOVED lines=60> */
.L_x_4515:
        /* <DEDUP_REMOVED lines=35> */
.L_x_4517:
        /* <DEDUP_REMOVED lines=18> */
.L_x_4518:
        /* <DEDUP_REMOVED lines=9> */
.L_x_4519:
[----:B------:R-:W-:Y:S05]  /*2850*/  BSYNC.RECONVERGENT B0 ;  /* 0x0000000000007941 */ /* 0x000fea0003800200 */
.L_x_4512:
        /* <DEDUP_REMOVED lines=65> */
.L_x_4523:
[----:B------:R-:W-:Y:S05]  /*2c70*/  BSYNC.RECONVERGENT B1 ;  /* 0x0000000000017941 */ /* 0x000fea0003800200 */
.L_x_4522:
        /* <DEDUP_REMOVED lines=19> */
.L_x_4525:
[----:B------:R-:W-:Y:S05]  /*2db0*/  BSYNC.RECONVERGENT B1 ;  /* 0x0000000000017941 */ /* 0x000fea0003800200 */
.L_x_4524:
        /* <DEDUP_REMOVED lines=27> */
.L_x_4527:
[----:B------:R-:W-:Y:S05]  /*2f70*/  BSYNC.RECONVERGENT B1 ;  /* 0x0000000000017941 */ /* 0x000fea0003800200 */
.L_x_4526:
        /* <DEDUP_REMOVED lines=19> */
.L_x_4529:
[----:B------:R-:W-:Y:S05]  /*30b0*/  BSYNC.RECONVERGENT B1 ;  /* 0x0000000000017941 */ /* 0x000fea0003800200 */
.L_x_4528:
        /* <DEDUP_REMOVED lines=19> */
.L_x_4531:
[----:B------:R-:W-:Y:S05]  /*31f0*/  BSYNC.RECONVERGENT B1 ;  /* 0x0000000000017941 */ /* 0x000fea0003800200 */
.L_x_4530:
        /* <DEDUP_REMOVED lines=19> */
.L_x_4533:
[----:B------:R-:W-:Y:S05]  /*3330*/  BSYNC.RECONVERGENT B1 ;  /* 0x0000000000017941 */ /* 0x000fea0003800200 */
.L_x_4532:
        /* <DEDUP_REMOVED lines=27> */
.L_x_4535:
[----:B------:R-:W-:Y:S05]  /*34f0*/  BSYNC.RECONVERGENT B1 ;  /* 0x0000000000017941 */ /* 0x000fea0003800200 */
.L_x_4534:
        /* <DEDUP_REMOVED lines=19> */
.L_x_4537:
[----:B------:R-:W-:Y:S05]  /*3630*/  BSYNC.RECONVERGENT B1 ;  /* 0x0000000000017941 */ /* 0x000fea0003800200 */
.L_x_4536:
        /* <DEDUP_REMOVED lines=19> */
.L_x_4539:
[----:B------:R-:W-:Y:S05]  /*3770*/  BSYNC.RECONVERGENT B1 ;  /* 0x0000000000017941 */ /* 0x000fea0003800200 */
.L_x_4538:
        /* <DEDUP_REMOVED lines=19> */
.L_x_4541:
[----:B------:R-:W-:Y:S05]  /*38b0*/  BSYNC.RECONVERGENT B1 ;  /* 0x0000000000017941 */ /* 0x000fea0003800200 */
.L_x_4540:
        /* <DEDUP_REMOVED lines=29> */
.L_x_4543:
[----:B------:R-:W-:Y:S05]  /*3a90*/  BSYNC.RECONVERGENT B1 ;  /* 0x0000000000017941 */ /* 0x000fea0003800200 */
.L_x_4542:
        /* <DEDUP_REMOVED lines=19> */
.L_x_4545:
[----:B------:R-:W-:Y:S05]  /*3bd0*/  BSYNC.RECONVERGENT B1 ;  /* 0x0000000000017941 */ /* 0x000fea0003800200 */
.L_x_4544:
        /* <DEDUP_REMOVED lines=19> */
.L_x_4547:
[----:B------:R-:W-:Y:S05]  /*3d10*/  BSYNC.RECONVERGENT B1 ;  /* 0x0000000000017941 */ /* 0x000fea0003800200 */
.L_x_4546:
        /* <DEDUP_REMOVED lines=19> */
.L_x_4549:
[----:B------:R-:W-:Y:S05]  /*3e50*/  BSYNC.RECONVERGENT B1 ;  /* 0x0000000000017941 */ /* 0x000fea0003800200 */
.L_x_4548:
        /* <DEDUP_REMOVED lines=19> */
.L_x_4551:
[----:B------:R-:W-:Y:S05]  /*3f90*/  BSYNC.RECONVERGENT B1 ;  /* 0x0000000000017941 */ /* 0x000fea0003800200 */
.L_x_4550:
        /* <DEDUP_REMOVED lines=18> */
.L_x_4521:
        /* <DEDUP_REMOVED lines=34> */
.L_x_4554:
[----:B------:R-:W-:Y:S05]  /*42e0*/  BSYNC.RECONVERGENT B1 ;  /* 0x0000000000017941 */ /* 0x000fea0003800200 */
.L_x_4553:
        /* <DEDUP_REMOVED lines=29> */
.L_x_4556:
[----:B------:R-:W-:Y:S05]  /*44c0*/  BSYNC.RECONVERGENT B1 ;  /* 0x0000000000017941 */ /* 0x000fea0003800200 */
.L_x_4555:
        /* <DEDUP_REMOVED lines=37> */
.L_x_4558:
[----:B------:R-:W-:Y:S05]  /*4720*/  BSYNC.RECONVERGENT B1 ;  /* 0x0000000000017941 */ /* 0x000fea0003800200 */
.L_x_4557:
        /* <DEDUP_REMOVED lines=29> */
.L_x_4560:
[----:B------:R-:W-:Y:S05]  /*4900*/  BSYNC.RECONVERGENT B1 ;  /* 0x0000000000017941 */ /* 0x000fea0003800200 */
.L_x_4559:
        /* <DEDUP_REMOVED lines=29> */
.L_x_4562:
[----:B------:R-:W-:Y:S05]  /*4ae0*/  BSYNC.RECONVERGENT B1 ;  /* 0x0000000000017941 */ /* 0x000fea0003800200 */
.L_x_4561:
        /* <DEDUP_REMOVED lines=29> */
.L_x_4564:
[----:B------:R-:W-:Y:S05]  /*4cc0*/  BSYNC.RECONVERGENT B1 ;  /* 0x0000000000017941 */ /* 0x000fea0003800200 */
.L_x_4563:
        /* <DEDUP_REMOVED lines=37> */
.L_x_4566:
[----:B------:R-:W-:Y:S05]  /*4f20*/  BSYNC.RECONVERGENT B1 ;  /* 0x0000000000017941 */ /* 0x000fea0003800200 */
.L_x_4565:
        /* <DEDUP_REMOVED lines=29> */
.L_x_4568:
[----:B------:R-:W-:Y:S05]  /*5100*/  BSYNC.RECONVERGENT B1 ;  /* 0x0000000000017941 */ /* 0x000fea0003800200 */
.L_x_4567:
        /* <DEDUP_REMOVED lines=29> */
.L_x_4570:
[----:B------:R-:W-:Y:S05]  /*52e0*/  BSYNC.RECONVERGENT B1 ;  /* 0x0000000000017941 */ /* 0x000fea0003800200 */
.L_x_4569:
        /* <DEDUP_REMOVED lines=29> */
.L_x_4572:
[----:B------:R-:W-:Y:S05]  /*54c0*/  BSYNC.RECONVERGENT B1 ;  /* 0x0000000000017941 */ /* 0x000fea0003800200 */
.L_x_4571:
        /* <DEDUP_REMOVED lines=39> */
.L_x_4574:
[----:B------:R-:W-:Y:S05]  /*5740*/  BSYNC.RECONVERGENT B1 ;  /* 0x0000000000017941 */ /* 0x000fea0003800200 */
.L_x_4573:
        /* <DEDUP_REMOVED lines=29> */
.L_x_4576:
[----:B------:R-:W-:Y:S05]  /*5920*/  BSYNC.RECONVERGENT B1 ;  /* 0x0000000000017941 */ /* 0x000fea0003800200 */
.L_x_4575:
        /* <DEDUP_REMOVED lines=29> */
.L_x_4578:
[----:B------:R-:W-:Y:S05]  /*5b00*/  BSYNC.RECONVERGENT B1 ;  /* 0x0000000000017941 */ /* 0x000fea0003800200 */
.L_x_4577:
        /* <DEDUP_REMOVED lines=29> */
.L_x_4580:
[----:B------:R-:W-:Y:S05]  /*5ce0*/  BSYNC.RECONVERGENT B1 ;  /* 0x0000000000017941 */ /* 0x000fea0003800200 */
.L_x_4579:
        /* <DEDUP_REMOVED lines=29> */
.L_x_4582:
[----:B------:R-:W-:Y:S05]  /*5ec0*/  BSYNC.RECONVERGENT B1 ;  /* 0x0000000000017941 */ /* 0x000fea0003800200 */
.L_x_4581:
        /* <DEDUP_REMOVED lines=27> */
.L_x_4552:
[----:B------:R-:W-:Y:S05]  /*6080*/  BSYNC.RECONVERGENT B0 ;  /* 0x0000000000007941 */ /* 0x000fea0003800200 */
.L_x_4520:
        /* <DEDUP_REMOVED lines=8> */
.L_x_4584:
        /* <DEDUP_REMOVED lines=15> */
.L_x_4949:


//--------------------- .text._Z35group_norm_nhwc_fwd_one_pass_kernelI11Fp32IOFp16WLi256ELi128ELi512EEv26Group_norm_nhwc_fwd_params --------------------------
	.section	.text._Z35group_norm_nhwc_fwd_one_pass_kernelI11Fp32IOFp16WLi256ELi128ELi512EEv26Group_norm_nhwc_fwd_params,"ax",@progbits
	.align	128
        .global         _Z35group_norm_nhwc_fwd_one_pass_kernelI11Fp32IOFp16WLi256ELi128ELi512EEv26Group_norm_nhwc_fwd_params
        .type           _Z35group_norm_nhwc_fwd_one_pass_kernelI11Fp32IOFp16WLi256ELi128ELi512EEv26Group_norm_nhwc_fwd_params,@function
        .size           _Z35group_norm_nhwc_fwd_one_pass_kernelI11Fp32IOFp16WLi256ELi128ELi512EEv26Group_norm_nhwc_fwd_params,(.L_x_4950 - _Z35group_norm_nhwc_fwd_one_pass_kernelI11Fp32IOFp16WLi256ELi128ELi512EEv26Group_norm_nhwc_fwd_params)
        .other          _Z35group_norm_nhwc_fwd_one_pass_kernelI11Fp32IOFp16WLi256ELi128ELi512EEv26Group_norm_nhwc_fwd_params,@"STO_CUDA_ENTRY STV_DEFAULT"
_Z35group_norm_nhwc_fwd_one_pass_kernelI11Fp32IOFp16WLi256ELi128ELi512EEv26Group_norm_nhwc_fwd_params:
.text._Z35group_norm_nhwc_fwd_one_pass_kernelI11Fp32IOFp16WLi256ELi128ELi512EEv26Group_norm_nhwc_fwd_params:
        /* <DEDUP_REMOVED lines=33> */
.L_x_4724:
        /* <DEDUP_REMOVED lines=737> */
.L_x_4586:
[----:B------:R-:W-:Y:S05]  /*3020*/  BSYNC.RECONVERGENT B0 ;  /* 0x0000000000007941 */ /* 0x000fea0003800200 */
.L_x_4585:
        /* <DEDUP_REMOVED lines=44> */
.L_x_4588:
[----:B------:R-:W-:Y:S05]  /*32f0*/  BSYNC.RECONVERGENT B0 ;  /* 0x0000000000007941 */ /* 0x000fea0003800200 */
.L_x_4587:
        /* <DEDUP_REMOVED lines=27> */
.L_x_4591:
[----:B------:R-:W2:Y:S04]  /*34b0*/  LDG.E.STRONG.GPU R38, desc[UR6][R36.64] ;  /* 0x0000000624267981 */ /* 0x000ea8000c1ef900 */
[----:B--2---:R-:W-:Y:S01]  /*34c0*/  CCTL.IVALL ;  /* 0x00000000ff00798f */ /* 0x004fe20002000000 */
[----:B------:R-:W-:Y:S05]  /*34d0*/  YIELD ;  /* 0x0000000000007946 */ /* 0x000fea0003800000 */
[----:B------:R-:W-:-:S13]  /*34e0*/  ISETP.NE.AND P1, PT, R38, R47, PT ;  /* 0x0000002f2600720c */ /* 0x000fda0003f25270 */
[----:B------:R-:W-:Y:S05]  /*34f0*/  @P1 BRA `(.L_x_4591) ;  /* 0xfffffffc00ec1947 */ /* 0x000fea000383ffff */
.L_x_4590:
        /* <DEDUP_REMOVED lines=16> */
.L_x_4593:
        /* <DEDUP_REMOVED lines=61> */
.L_x_4592:
        /* <DEDUP_REMOVED lines=38> */
.L_x_4594:
        /* <DEDUP_REMOVED lines=19> */
.L_x_4595:
        /* <DEDUP_REMOVED lines=9> */
.L_x_4596:
[----:B------:R-:W-:Y:S05]  /*3df0*/  BSYNC.RECONVERGENT B0 ;  /* 0x0000000000007941 */ /* 0x000fea0003800200 */
.L_x_4589:
        /* <DEDUP_REMOVED lines=46> */
[----:B0-----:R-:W-:Y:S01]  /*40e0*/  SHF.R.S32.HI R48, RZ, 0x1f, R43 ;  /* 0x0000001fff307819 */ /* 0x001fe2000001142b */
[----:B--2---:R-:W-:Y:S02]  /*40f0*/  HADD2.F32 R49, -RZ, R49.H0_H0 ;  /* 0x20000031ff317230 */ /* 0x004fe40000004100 */
[----:B-----5:R-:W-:Y:S02]  /*4100*/  HADD2.F32 R50, -RZ, R50.H0_H0 ;  /* 0x20000032ff327230 */ /* 0x020fe40000004100 */
[----:B------:R-:W-:Y:S02]  /*4110*/  HADD2.F32 R52, -RZ, R52.H0_H0 ;  /* 0x20000034ff347230 */ /* 0x000fe40000004100 */
[----:B------:R-:W-:Y:S01]  /*4120*/  HADD2.F32 R51, -RZ, R51.H0_H0 ;  /* 0x20000033ff337230 */ /* 0x000fe20000004100 */
        /* <DEDUP_REMOVED lines=30> */
.L_x_4600:
[----:B------:R-:W-:Y:S05]  /*4310*/  BSYNC.RECONVERGENT B1 ;  /* 0x0000000000017941 */ /* 0x000fea0003800200 */
.L_x_4599:
        /* <DEDUP_REMOVED lines=19> */
.L_x_4602:
[----:B------:R-:W-:Y:S05]  /*4450*/  BSYNC.RECONVERGENT B1 ;  /* 0x0000000000017941 */ /* 0x000fea0003800200 */
.L_x_4601:
        /* <DEDUP_REMOVED lines=41> */
.L_x_4604:
[----:B------:R-:W-:Y:S05]  /*46f0*/  BSYNC.RECONVERGENT B1 ;  /* 0x0000000000017941 */ /* 0x000fea0003800200 */
.L_x_4603:
        /* <DEDUP_REMOVED lines=19> */
.L_x_4606:
[----:B------:R-:W-:Y:S05]  /*4830*/  BSYNC.RECONVERGENT B1 ;  /* 0x0000000000017941 */ /* 0x000fea0003800200 */
.L_x_4605:
        /* <DEDUP_REMOVED lines=19> */
.L_x_4608:
[----:B------:R-:W-:Y:S05]  /*4970*/  BSYNC.RECONVERGENT B1 ;  /* 0x0000000000017941 */ /* 0x000fea0003800200 */
.L_x_4607:
        /* <DEDUP_REMOVED lines=19> */
.L_x_4610:
[----:B------:R-:W-:Y:S05]  /*4ab0*/  BSYNC.RECONVERGENT B1 ;  /* 0x0000000000017941 */ /* 0x000fea0003800200 */
.L_x_4609:
        /* <DEDUP_REMOVED lines=19> */
.L_x_4612:
[----:B------:R-:W-:Y:S05]  /*4bf0*/  BSYNC.RECONVERGENT B1 ;  /* 0x0000000000017941 */ /* 0x000fea0003800200 */
.L_x_4611:
        /* <DEDUP_REMOVED lines=19> */
.L_x_4614:
[----:B------:R-:W-:Y:S05]  /*4d30*/  BSYNC.RECONVERGENT B1 ;  /* 0x0000000000017941 */ /* 0x000fea0003800200 */
.L_x_4613:
        /* <DEDUP_REMOVED lines=37> */
.L_x_4616:
[----:B------:R-:W-:Y:S05]  /*4f90*/  BSYNC.RECONVERGENT B1 ;  /* 0x0000000000017941 */ /* 0x000fea0003800200 */
.L_x_4615:
        /* <DEDUP_REMOVED lines=19> */
.L_x_4618:
[----:B------:R-:W-:Y:S05]  /*50d0*/  BSYNC.RECONVERGENT B1 ;  /* 0x0000000000017941 */ /* 0x000fea0003800200 */
.L_x_4617:
        /* <DEDUP_REMOVED lines=19> */
.L_x_4620:
[----:B------:R-:W-:Y:S05]  /*5210*/  BSYNC.RECONVERGENT B1 ;  /* 0x0000000000017941 */ /* 0x000fea0003800200 */
.L_x_4619:
        /* <DEDUP_REMOVED lines=19> */
.L_x_4622:
[----:B------:R-:W-:Y:S05]  /*5350*/  BSYNC.RECONVERGENT B1 ;  /* 0x0000000000017941 */ /* 0x000fea0003800200 */
.L_x_4621:
        /* <DEDUP_REMOVED lines=19> */
.L_x_4624:
[----:B------:R-:W-:Y:S05]  /*5490*/  BSYNC.RECONVERGENT B1 ;  /* 0x0000000000017941 */ /* 0x000fea0003800200 */
.L_x_4623:
        /* <DEDUP_REMOVED lines=19> */
.L_x_4626:
[----:B------:R-:W-:Y:S05]  /*55d0*/  BSYNC.RECONVERGENT B1 ;  /* 0x0000000000017941 */ /* 0x000fea0003800200 */
.L_x_4625:
        /* <DEDUP_REMOVED lines=39> */
.L_x_4628:
[----:B------:R-:W-:Y:S05]  /*5850*/  BSYNC.RECONVERGENT B1 ;  /* 0x0000000000017941 */ /* 0x000fea0003800200 */
.L_x_4627:
        /* <DEDUP_REMOVED lines=19> */
.L_x_4630:
[----:B------:R-:W-:Y:S05]  /*5990*/  BSYNC.RECONVERGENT B1 ;  /* 0x0000000000017941 */ /* 0x000fea0003800200 */
.L_x_4629:
        /* <DEDUP_REMOVED lines=19> */
.L_x_4632:
[----:B------:R-:W-:Y:S05]  /*5ad0*/  BSYNC.RECONVERGENT B1 ;  /* 0x0000000000017941 */ /* 0x000fea0003800200 */
.L_x_4631:
        /* <DEDUP_REMOVED lines=19> */
.L_x_4634:
[----:B------:R-:W-:Y:S05]  /*5c10*/  BSYNC.RECONVERGENT B1 ;  /* 0x0000000000017941 */ /* 0x000fea0003800200 */
.L_x_4633:
        /* <DEDUP_REMOVED lines=19> */
.L_x_4636:
[----:B------:R-:W-:Y:S05]  /*5d50*/  BSYNC.RECONVERGENT B1 ;  /* 0x0000000000017941 */ /* 0x000fea0003800200 */
.L_x_4635:
        /* <DEDUP_REMOVED lines=19> */
.L_x_4638:
[----:B------:R-:W-:Y:S05]  /*5e90*/  BSYNC.RECONVERGENT B1 ;  /* 0x0000000000017941 */ /* 0x000fea0003800200 */
.L_x_4637:
        /* <DEDUP_REMOVED lines=40> */
.L_x_4640:
[----:B------:R-:W-:Y:S05]  /*6120*/  BSYNC.RECONVERGENT B1 ;  /* 0x0000000000017941 */ /* 0x000fea0003800200 */
.L_x_4639:
        /* <DEDUP_REMOVED lines=19> */
.L_x_4642:
[----:B------:R-:W-:Y:S05]  /*6260*/  BSYNC.RECONVERGENT B1 ;  /* 0x0000000000017941 */ /* 0x000fea0003800200 */
.L_x_4641:
        /* <DEDUP_REMOVED lines=19> */
.L_x_4644:
[----:B------:R-:W-:Y:S05]  /*63a0*/  BSYNC.RECONVERGENT B1 ;  /* 0x0000000000017941 */ /* 0x000fea0003800200 */
.L_x_4643:
        /* <DEDUP_REMOVED lines=19> */
.L_x_4646:
[----:B------:R-:W-:Y:S05]  /*64e0*/  BSYNC.RECONVERGENT B1 ;  /* 0x0000000000017941 */ /* 0x000fea0003800200 */
.L_x_4645:
        /* <DEDUP_REMOVED lines=19> */
.L_x_4648:
[----:B------:R-:W-:Y:S05]  /*6620*/  BSYNC.RECONVERGENT B1 ;  /* 0x0000000000017941 */ /* 0x000fea0003800200 */
.L_x_4647:
        /* <DEDUP_REMOVED lines=19> */
.L_x_4650:
[----:B------:R-:W-:Y:S05]  /*6760*/  BSYNC.RECONVERGENT B1 ;  /* 0x0000000000017941 */ /* 0x000fea0003800200 */
.L_x_4649:
        /* <DEDUP_REMOVED lines=34> */
.L_x_4652:
[----:B------:R-:W-:Y:S05]  /*6990*/  BSYNC.RECONVERGENT B1 ;  /* 0x0000000000017941 */ /* 0x000fea0003800200 */
.L_x_4651:
        /* <DEDUP_REMOVED lines=19> */
.L_x_4654:
[----:B------:R-:W-:Y:S05]  /*6ad0*/  BSYNC.RECONVERGENT B1 ;  /* 0x0000000000017941 */ /* 0x000fea0003800200 */
.L_x_4653:
        /* <DEDUP_REMOVED lines=19> */
.L_x_4656:
[----:B------:R-:W-:Y:S05]  /*6c10*/  BSYNC.RECONVERGENT B1 ;  /* 0x0000000000017941 */ /* 0x000fea0003800200 */
.L_x_4655:
        /* <DEDUP_REMOVED lines=19> */
.L_x_4658:
[----:B------:R-:W-:Y:S05]  /*6d50*/  BSYNC.RECONVERGENT B1 ;  /* 0x0000000000017941 */ /* 0x000fea0003800200 */
.L_x_4657:
        /* <DEDUP_REMOVED lines=19> */
.L_x_4660:
[----:B------:R-:W-:Y:S05]  /*6e90*/  BSYNC.RECONVERGENT B1 ;  /* 0x0000000000017941 */ /* 0x000fea0003800200 */
.L_x_4659:
        /* <DEDUP_REMOVED lines=18> */
.L_x_4598:
        /* <DEDUP_REMOVED lines=43> */
.L_x_4663:
[----:B------:R-:W-:Y:S05]  /*7270*/  BSYNC.RECONVERGENT B1 ;  /* 0x0000000000017941 */ /* 0x000fea0003800200 */
.L_x_4662:
        /* <DEDUP_REMOVED lines=29> */
.L_x_4665:
[----:B------:R-:W-:Y:S05]  /*7450*/  BSYNC.RECONVERGENT B1 ;  /* 0x0000000000017941 */ /* 0x000fea0003800200 */
.L_x_4664:
        /* <DEDUP_REMOVED lines=29> */
.L_x_4667:
[----:B------:R-:W-:Y:S05]  /*7630*/  BSYNC.RECONVERGENT B1 ;  /* 0x0000000000017941 */ /* 0x000fea0003800200 */
.L_x_4666:
        /* <DEDUP_REMOVED lines=47> */
.L_x_4669:
[----:B------:R-:W-:Y:S05]  /*7930*/  BSYNC.RECONVERGENT B1 ;  /* 0x0000000000017941 */ /* 0x000fea0003800200 */
.L_x_4668:
        /* <DEDUP_REMOVED lines=29> */
.L_x_4671:
[----:B------:R-:W-:Y:S05]  /*7b10*/  BSYNC.RECONVERGENT B1 ;  /* 0x0000000000017941 */ /* 0x000fea0003800200 */
.L_x_4670:
        /* <DEDUP_REMOVED lines=29> */
.L_x_4673:
[----:B------:R-:W-:Y:S05]  /*7cf0*/  BSYNC.RECONVERGENT B1 ;  /* 0x0000000000017941 */ /* 0x000fea0003800200 */
.L_x_4672:
        /* <DEDUP_REMOVED lines=29> */
.L_x_4675:
[----:B------:R-:W-:Y:S05]  /*7ed0*/  BSYNC.RECONVERGENT B1 ;  /* 0x0000000000017941 */ /* 0x000fea0003800200 */
.L_x_4674:
        /* <DEDUP_REMOVED lines=29> */
.L_x_4677:
[----:B------:R-:W-:Y:S05]  /*80b0*/  BSYNC.RECONVERGENT B1 ;  /* 0x0000000000017941 */ /* 0x000fea0003800200 */
.L_x_4676:
        /* <DEDUP_REMOVED lines=45> */
.L_x_4679:
[----:B------:R-:W-:Y:S05]  /*8390*/  BSYNC.RECONVERGENT B1 ;  /* 0x0000000000017941 */ /* 0x000fea0003800200 */
.L_x_4678:
        /* <DEDUP_REMOVED lines=29> */
.L_x_4681:
[----:B------:R-:W-:Y:S05]  /*8570*/  BSYNC.RECONVERGENT B1 ;  /* 0x0000000000017941 */ /* 0x000fea0003800200 */
.L_x_4680:
        /* <DEDUP_REMOVED lines=29> */
.L_x_4683:
[----:B------:R-:W-:Y:S05]  /*8750*/  BSYNC.RECONVERGENT B1 ;  /* 0x0000000000017941 */ /* 0x000fea0003800200 */
.L_x_4682:
        /* <DEDUP_REMOVED lines=29> */
.L_x_4685:
[----:B------:R-:W-:Y:S05]  /*8930*/  BSYNC.RECONVERGENT B1 ;  /* 0x0000000000017941 */ /* 0x000fea0003800200 */
.L_x_4684:
        /* <DEDUP_REMOVED lines=29> */
.L_x_4687:
[----:B------:R-:W-:Y:S05]  /*8b10*/  BSYNC.RECONVERGENT B1 ;  /* 0x0000000000017941 */ /* 0x000fea0003800200 */
.L_x_4686:
        /* <DEDUP_REMOVED lines=29> */
.L_x_4689:
[----:B------:R-:W-:Y:S05]  /*8cf0*/  BSYNC.RECONVERGENT B1 ;  /* 0x0000000000017941 */ /* 0x000fea0003800200 */
.L_x_4688:
        /* <DEDUP_REMOVED lines=49> */
.L_x_4691:
[----:B------:R-:W-:Y:S05]  /*9010*/  BSYNC.RECONVERGENT B1 ;  /* 0x0000000000017941 */ /* 0x000fea0003800200 */
.L_x_4690:
        /* <DEDUP_REMOVED lines=29> */
.L_x_4693:
[----:B------:R-:W-:Y:S05]  /*91f0*/  BSYNC.RECONVERGENT B1 ;  /* 0x0000000000017941 */ /* 0x000fea0003800200 */
.L_x_4692:
        /* <DEDUP_REMOVED lines=29> */
.L_x_4695:
[----:B------:R-:W-:Y:S05]  /*93d0*/  BSYNC.RECONVERGENT B1 ;  /* 0x0000000000017941 */ /* 0x000fea0003800200 */
.L_x_4694:
        /* <DEDUP_REMOVED lines=29> */
.L_x_4697:
[----:B------:R-:W-:Y:S05]  /*95b0*/  BSYNC.RECONVERGENT B1 ;  /* 0x0000000000017941 */ /* 0x000fea0003800200 */
.L_x_4696:
        /* <DEDUP_REMOVED lines=29> */
.L_x_4699:
[----:B------:R-:W-:Y:S05]  /*9790*/  BSYNC.RECONVERGENT B1 ;  /* 0x0000000000017941 */ /* 0x000fea0003800200 */
.L_x_4698:
        /* <DEDUP_REMOVED lines=29> */
.L_x_4701:
[----:B------:R-:W-:Y:S05]  /*9970*/  BSYNC.RECONVERGENT B1 ;  /* 0x0000000000017941 */ /* 0x000fea0003800200 */
.L_x_4700:
        /* <DEDUP_REMOVED lines=50> */
.L_x_4703:
[----:B------:R-:W-:Y:S05]  /*9ca0*/  BSYNC.RECONVERGENT B1 ;  /* 0x0000000000017941 */ /* 0x000fea0003800200 */
.L_x_4702:
        /* <DEDUP_REMOVED lines=29> */
.L_x_4705:
[----:B------:R-:W-:Y:S05]  /*9e80*/  BSYNC.RECONVERGENT B1 ;  /* 0x0000000000017941 */ /* 0x000fea0003800200 */
.L_x_4704:
        /* <DEDUP_REMOVED lines=29> */
.L_x_4707:
[----:B------:R-:W-:Y:S05]  /*a060*/  BSYNC.RECONVERGENT B1 ;  /* 0x0000000000017941 */ /* 0x000fea0003800200 */
.L_x_4706:
        /* <DEDUP_REMOVED lines=29> */
.L_x_4709:
[----:B------:R-:W-:Y:S05]  /*a240*/  BSYNC.RECONVERGENT B1 ;  /* 0x0000000000017941 */ /* 0x000fea0003800200 */
.L_x_4708:
        /* <DEDUP_REMOVED lines=29> */
.L_x_4711:
[----:B------:R-:W-:Y:S05]  /*a420*/  BSYNC.RECONVERGENT B1 ;  /* 0x0000000000017941 */ /* 0x000fea0003800200 */
.L_x_4710:
        /* <DEDUP_REMOVED lines=29> */
.L_x_4713:
[----:B------:R-:W-:Y:S05]  /*a600*/  BSYNC.RECONVERGENT B1 ;  /* 0x0000000000017941 */ /* 0x000fea0003800200 */
.L_x_4712:
        /* <DEDUP_REMOVED lines=44> */
.L_x_4715:
[----:B------:R-:W-:Y:S05]  /*a8d0*/  BSYNC.RECONVERGENT B1 ;  /* 0x0000000000017941 */ /* 0x000fea0003800200 */
.L_x_4714:
        /* <DEDUP_REMOVED lines=29> */
.L_x_4717:
[----:B------:R-:W-:Y:S05]  /*aab0*/  BSYNC.RECONVERGENT B1 ;  /* 0x0000000000017941 */ /* 0x000fea0003800200 */
.L_x_4716:
        /* <DEDUP_REMOVED lines=29> */
.L_x_4719:
[----:B------:R-:W-:Y:S05]  /*ac90*/  BSYNC.RECONVERGENT B1 ;  /* 0x0000000000017941 */ /* 0x000fea0003800200 */
.L_x_4718:
        /* <DEDUP_REMOVED lines=29> */
.L_x_4721:
[----:B------:R-:W-:Y:S05]  /*ae70*/  BSYNC.RECONVERGENT B1 ;  /* 0x0000000000017941 */ /* 0x000fea0003800200 */
.L_x_4720:
        /* <DEDUP_REMOVED lines=29> */
.L_x_4723:
[----:B------:R-:W-:Y:S05]  /*b050*/  BSYNC.RECONVERGENT B1 ;  /* 0x0000000000017941 */ /* 0x000fea0003800200 */
.L_x_4722:
        /* <DEDUP_REMOVED lines=27> */
.L_x_4661:
[----:B------:R-:W-:Y:S05]  /*b210*/  BSYNC.RECONVERGENT B0 ;  /* 0x0000000000007941 */ /* 0x000fea0003800200 */
.L_x_4597:
        /* <DEDUP_REMOVED lines=8> */
.L_x_4725:
        /* <DEDUP_REMOVED lines=14> */
.L_x_4950:


//--------------------- .text._Z35group_norm_nhwc_fwd_one_pass_kernelI11Fp32IOFp16WLi512ELi128ELi512EEv26Group_norm_nhwc_fwd_params --------------------------
	.section	.text._Z35group_norm_nhwc_fwd_one_pass_kernelI11Fp32IOFp16WLi512ELi128ELi512EEv26Group_norm_nhwc_fwd_params,"ax",@progbits
	.align	128
        .global         _Z35group_norm_nhwc_fwd_one_pass_kernelI11Fp32IOFp16WLi512ELi128ELi512EEv26Group_norm_nhwc_fwd_params
        .type           _Z35group_norm_nhwc_fwd_one_pass_kernelI11Fp32IOFp16WLi512ELi128ELi512EEv26Group_norm_nhwc_fwd_params,@function
        .size           _Z35group_norm_nhwc_fwd_one_pass_kernelI11Fp32IOFp16WLi512ELi128ELi512EEv26Group_norm_nhwc_fwd_params,(.L_x_4951 - _Z35group_norm_nhwc_fwd_one_pass_kernelI11Fp32IOFp16WLi512ELi128ELi512EEv26Group_norm_nhwc_fwd_params)
        .other          _Z35group_norm_nhwc_fwd_one_pass_kernelI11Fp32IOFp16WLi512ELi128ELi512EEv26Group_norm_nhwc_fwd_params,@"STO_CUDA_ENTRY STV_DEFAULT"
_Z35group_norm_nhwc_fwd_one_pass_kernelI11Fp32IOFp16WLi512ELi128ELi512EEv26Group_norm_nhwc_fwd_params:
.text._Z35group_norm_nhwc_fwd_one_pass_kernelI11Fp32IOFp16WLi512ELi128ELi512EEv26Group_norm_nhwc_fwd_params:
        /* <DEDUP_REMOVED lines=23> */
.L_x_4877:
        /* <DEDUP_REMOVED lines=2063> */
.L_x_4727:
[----:B------:R-:W-:Y:S05]  /*8260*/  BSYNC.RECONVERGENT B0 ;  /* 0x0000000000007941 */ /* 0x000fea0003800200 */
.L_x_4726:
        /* <DEDUP_REMOVED lines=44> */
.L_x_4729:
[----:B------:R-:W-:Y:S05]  /*8530*/  BSYNC.RECONVERGENT B0 ;  /* 0x0000000000007941 */ /* 0x000fea0003800200 */
.L_x_4728:
        /* <DEDUP_REMOVED lines=35> */
.L_x_4733:
        /* <DEDUP_REMOVED lines=10> */
.L_x_4732:
[----:B------:R-:W-:Y:S05]  /*8810*/  BSYNC.RECONVERGENT B0 ;  /* 0x0000000000007941 */ /* 0x000fea0003800200 */
.L_x_4731:
        /* <DEDUP_REMOVED lines=18> */
.L_x_4735:
        /* <DEDUP_REMOVED lines=160> */
.L_x_4734:
        /* <DEDUP_REMOVED lines=85> */
.L_x_4736:
        /* <DEDUP_REMOVED lines=44> */
.L_x_4737:
        /* <DEDUP_REMOVED lines=24> */
.L_x_4738:
[----:B------:R-:W-:Y:S05]  /*9cd0*/  BSYNC.RECONVERGENT B0 ;  /* 0x0000000000007941 */ /* 0x000fea0003800200 */
.L_x_4730:
        /* <DEDUP_REMOVED lines=42> */
[----:B--2---:R-:W-:Y:S02]  /*9f80*/  HADD2.F32 R19, -RZ, R19.H0_H0 ;  /* 0x20000013ff137230 */ /* 0x004fe40000004100 */
[----:B---3--:R-:W-:Y:S02]  /*9f90*/  HADD2.F32 R20, -RZ, R20.H0_H0 ;  /* 0x20000014ff147230 */ /* 0x008fe40000004100 */
[----:B----4-:R-:W-:Y:S02]  /*9fa0*/  HADD2.F32 R18, -RZ, R18.H0_H0 ;  /* 0x20000012ff127230 */ /* 0x010fe40000004100 */
[----:B------:R-:W-:Y:S01]  /*9fb0*/  HADD2.F32 R9, -RZ, R9.H0_H0 ;  /* 0x20000009ff097230 */ /* 0x000fe20000004100 */
[----:B------:R-:W-:Y:S06]  /*9fc0*/  BRA.U !UP1, `(.L_x_4739) ;  /* 0x0000000909387547 */ /* 0x000fec000b800000 */
[----:B------:R-:W0:Y:S01]  /*9fd0*/  LDC R0, c[0x0][0x404] ;  /* 0x00010100ff007b82 */ /* 0x000e220000000800 */
[----:B------:R-:W-:Y:S01]  /*9fe0*/  SHF.R.U32.HI R17, RZ, 0x6, R17 ;  /* 0x00000006ff117819 */ /* 0x000fe20000011611 */
[----:B------:R-:W-:Y:S01]  /*9ff0*/  IMAD.MOV.U32 R3, RZ, RZ, RZ ;  /* 0x000000ffff037224 */ /* 0x000fe200078e00ff */
[----:B------:R-:W1:Y:S01]  /*a000*/  LDCU.64 UR18, c[0x0][0x3e0] ;  /* 0x00007c00ff1277ac */ /* 0x000e620008000a00 */
[----:B------:R-:W2:Y:S01]  /*a010*/  LDCU.64 UR12, c[0x0][0x380] ;  /* 0x00007000ff0c77ac */ /* 0x000ea20008000a00 */
[----:B------:R-:W3:Y:S02]  /*a020*/  LDCU.64 UR16, c[0x0][0x3e8] ;  /* 0x00007d00ff1077ac */ /* 0x000ee40008000a00 */
[----:B0123--:R-:W-:-:S07]  /*a030*/  IMAD R0, R0, UR10, R17 ;  /* 0x0000000a00007c24 */ /* 0x00ffce000f8e0211 */
.L_x_4748:
        /* <DEDUP_REMOVED lines=30> */
[----:B------:R-:W-:Y:S02]  /*a220*/  IMAD R12, R10, UR18, RZ ;  /* 0x000000120a0c7c24 */ /* 0x000fe4000f8e02ff */
[----:B------:R-:W-:Y:S01]  /*a230*/  FMUL.FTZ R2, R23, -1.4426950216293334961 ;  /* 0xbfb8aa3b17027820 */ /* 0x000fe20000410000 */
[----:B------:R-:W-:Y:S01]  /*a240*/  FMUL.FTZ R21, R25, -1.4426950216293334961 ;  /* 0xbfb8aa3b19157820 */ /* 0x000fe20000410000 */
[----:B------:R-:W-:Y:S02]  /*a250*/  IMAD.MOV.U32 R10, RZ, RZ, R28 ;  /* 0x000000ffff0a7224 */ /* 0x000fe400078e001c */
[C---:B------:R-:W-:Y:S02]  /*a260*/  IMAD R13, R27.reuse, UR19, R12 ;  /* 0x000000131b0d7c24 */ /* 0x040fe4000f8e020c */
[----:B------:R-:W0:Y:S01]  /*a270*/  MUFU.EX2 R2, R2 ;  /* 0x0000000200027308 */ /* 0x000e220000000800 */
[----:B------:R-:W-:-:S03]  /*a280*/  IMAD.WIDE.U32 R10, R27, UR18, R10 ;  /* 0x000000121b0a7c25 */ /* 0x000fc6000f8e000a */
[----:B------:R-:W1:Y:S02]  /*a290*/  MUFU.EX2 R21, R21 ;  /* 0x0000001500157308 */ /* 0x000e640000000800 */
[----:B------:R-:W-:Y:S02]  /*a2a0*/  IADD3 R11, PT, PT, R11, R13, RZ ;  /* 0x0000000d0b0b7210 */ /* 0x000fe40007ffe0ff */
        /* <DEDUP_REMOVED lines=9> */
.L_x_4741:
[----:B------:R-:W-:Y:S05]  /*a340*/  BSYNC.RECONVERGENT B0 ;  /* 0x0000000000007941 */ /* 0x000fea0003800200 */
.L_x_4740:
        /* <DEDUP_REMOVED lines=8> */
[----:B------:R-:W-:Y:S02]  /*a3d0*/  IMAD.MOV.U32 R10, RZ, RZ, R28 ;  /* 0x000000ffff0a7224 */ /* 0x000fe400078e001c */
[----:B------:R-:W-:Y:S01]  /*a3e0*/  FFMA.FTZ R21, R19, R14, R18 ;  /* 0x0000000e13157223 */ /* 0x000fe20000010012 */
[----:B------:R-:W-:Y:S01]  /*a3f0*/  FFMA.FTZ R23, R20, R15, R9 ;  /* 0x0000000f14177223 */ /* 0x000fe20000010009 */
[----:B------:R-:W-:-:S02]  /*a400*/  IMAD R13, R33, UR19, R12 ;  /* 0x00000013210d7c24 */ /* 0x000fc4000f8e020c */
[----:B------:R-:W-:Y:S01]  /*a410*/  FMUL.FTZ R2, R21, -1.4426950216293334961 ;  /* 0xbfb8aa3b15027820 */ /* 0x000fe20000410000 */
[----:B------:R-:W-:Y:S01]  /*a420*/  FMUL.FTZ R15, R23, -1.4426950216293334961 ;  /* 0xbfb8aa3b170f7820 */ /* 0x000fe20000410000 */
[----:B------:R-:W-:-:S04]  /*a430*/  IMAD.WIDE.U32 R10, R33, UR18, R10 ;  /* 0x00000012210a7c25 */ /* 0x000fc8000f8e000a */
[----:B------:R-:W0:Y:S01]  /*a440*/  MUFU.EX2 R2, R2 ;  /* 0x0000000200027308 */ /* 0x000e220000000800 */
[----:B------:R-:W-:Y:S02]  /*a450*/  IADD3 R11, PT, PT, R11, R13, RZ ;  /* 0x0000000d0b0b7210 */ /* 0x000fe40007ffe0ff */
        /* <DEDUP_REMOVED lines=10> */
.L_x_4743:
[----:B------:R-:W-:Y:S05]  /*a500*/  BSYNC.RECONVERGENT B0 ;  /* 0x0000000000007941 */ /* 0x000fea0003800200 */
.L_x_4742:
        /* <DEDUP_REMOVED lines=10> */
[----:B------:R-:W-:Y:S01]  /*a5b0*/  MOV R5, R31 ;  /* 0x0000001f00057202 */ /* 0x000fe20000000f00 */
[----:B------:R-:W-:-:S02]  /*a5c0*/  IMAD.MOV.U32 R4, RZ, RZ, R28 ;  /* 0x000000ffff047224 */ /* 0x000fc400078e001c */
[----:B------:R-:W-:Y:S01]  /*a5d0*/  FMUL.FTZ R2, R15, -1.4426950216293334961 ;  /* 0xbfb8aa3b0f027820 */ /* 0x000fe20000410000 */
[----:B------:R-:W-:Y:S01]  /*a5e0*/  FMUL.FTZ R13, R21, -1.4426950216293334961 ;  /* 0xbfb8aa3b150d7820 */ /* 0x000fe20000410000 */
[----:B------:R-:W-:-:S04]  /*a5f0*/  IMAD.WIDE.U32 R4, R35, UR18, R4 ;  /* 0x0000001223047c25 */ /* 0x000fc8000f8e0004 */
[----:B------:R-:W0:Y:S01]  /*a600*/  MUFU.EX2 R2, R2 ;  /* 0x0000000200027308 */ /* 0x000e220000000800 */
[----:B------:R-:W-:-:S03]  /*a610*/  IADD3 R5, PT, PT, R5, R11, RZ ;  /* 0x0000000b05057210 */ /* 0x000fc60007ffe0ff */
        /* <DEDUP_REMOVED lines=10> */
.L_x_4745:
[----:B------:R-:W-:Y:S05]  /*a6c0*/  BSYNC.RECONVERGENT B0 ;  /* 0x0000000000007941 */ /* 0x000fea0003800200 */
.L_x_4744:
[----:B------:R-:W-:Y:S04]  /*a6d0*/  BSSY.RECONVERGENT B0, `(.L_x_4746) ;  /* 0x000001b000007945 */ /* 0x000fe80003800200 */
[----:B------:R-:W-:Y:S05]  /*a6e0*/  @P2 BRA `(.L_x_4747) ;  /* 0x0000000000642947 */ /* 0x000fea0003800000 */
[----:B-----5:R-:W-:Y:S01]  /*a6f0*/  FADD.FTZ R6, R6, -UR5 ;  /* 0x8000000506067e21 */ /* 0x020fe20008010000 */
[----:B------:R-:W-:Y:S01]  /*a700*/  FADD.FTZ R7, R7, -UR5 ;  /* 0x8000000507077e21 */ /* 0x000fe20008010000 */
[----:B--2---:R-:W-:Y:S01]  /*a710*/  MOV R5, R31 ;  /* 0x0000001f00057202 */ /* 0x004fe20000000f00 */
[----:B------:R-:W-:Y:S02]  /*a720*/  IMAD.MOV.U32 R4, RZ, RZ, R28 ;  /* 0x000000ffff047224 */ /* 0x000fe400078e001c */
[----:B------:R-:W-:Y:S01]  /*a730*/  FMUL.FTZ R6, R6, UR6 ;  /* 0x0000000606067c20 */ /* 0x000fe20008410000 */
[----:B------:R-:W-:Y:S01]  /*a740*/  FMUL.FTZ R7, R7, UR6 ;  /* 0x0000000607077c20 */ /* 0x000fe20008410000 */
[----:B------:R-:W-:-:S04]  /*a750*/  IMAD.WIDE.U32 R4, R37, UR18, R4 ;  /* 0x0000001225047c25 */ /* 0x000fc8000f8e0004 */
[----:B01----:R-:W-:Y:S01]  /*a760*/  FFMA.FTZ R13, R19, R6, R18 ;  /* 0x00000006130d7223 */ /* 0x003fe20000010012 */
[----:B------:R-:W-:Y:S01]  /*a770*/  FFMA.FTZ R15, R20, R7, R9 ;  /* 0x00000007140f7223 */ /* 0x000fe20000010009 */
[----:B------:R-:W-:Y:S02]  /*a780*/  IMAD R6, R34, UR18, RZ ;  /* 0x0000001222067c24 */ /* 0x000fe4000f8e02ff */
[----:B------:R-:W-:Y:S01]  /*a790*/  FMUL.FTZ R2, R13, -1.4426950216293334961 ;  /* 0xbfb8aa3b0d027820 */ /* 0x000fe20000410000 */
[----:B------:R-:W-:Y:S01]  /*a7a0*/  FMUL.FTZ R11, R15, -1.4426950216293334961 ;  /* 0xbfb8aa3b0f0b7820 */ /* 0x000fe20000410000 */
[----:B------:R-:W-:Y:S01]  /*a7b0*/  IMAD R7, R37, UR19, R6 ;  /* 0x0000001325077c24 */ /* 0x000fe2000f8e0206 */
[----:B------:R-:W-:-:S03]  /*a7c0*/  LEA R6, P0, R4, UR12, 0x2 ;  /* 0x0000000c04067c11 */ /* 0x000fc6000f8010ff */
[----:B------:R-:W0:Y:S01]  /*a7d0*/  MUFU.EX2 R2, R2 ;  /* 0x0000000200027308 */ /* 0x000e220000000800 */
[----:B------:R-:W-:-:S03]  /*a7e0*/  IADD3 R5, PT, PT, R5, R7, RZ ;  /* 0x0000000705057210 */ /* 0x000fc60007ffe0ff */
[----:B------:R-:W1:Y:S01]  /*a7f0*/  MUFU.EX2 R11, R11 ;  /* 0x0000000b000b7308 */ /* 0x000e620000000800 */
        /* <DEDUP_REMOVED lines=8> */
.L_x_4747:
[----:B------:R-:W-:Y:S05]  /*a880*/  BSYNC.RECONVERGENT B0 ;  /* 0x0000000000007941 */ /* 0x000fea0003800200 */
.L_x_4746:
[----:B------:R-:W-:Y:S05]  /*a890*/  @P4 BRA `(.L_x_4748) ;  /* 0xfffffff400e84947 */ /* 0x000fea000383ffff */
[----:B------:R-:W-:Y:S05]  /*a8a0*/  BRA `(.L_x_4749) ;  /* 0x0000006400187947 */ /* 0x000fea0003800000 */
.L_x_4739:
        /* <DEDUP_REMOVED lines=28> */
.L_x_4751:
[----:B------:R-:W-:Y:S05]  /*aa70*/  BSYNC.RECONVERGENT B0 ;  /* 0x0000000000007941 */ /* 0x000fea0003800200 */
.L_x_4750:
        /* <DEDUP_REMOVED lines=25> */
.L_x_4753:
[----:B------:R-:W-:Y:S05]  /*ac10*/  BSYNC.RECONVERGENT B0 ;  /* 0x0000000000007941 */ /* 0x000fea0003800200 */
.L_x_4752:
        /* <DEDUP_REMOVED lines=25> */
.L_x_4755:
[----:B------:R-:W-:Y:S05]  /*adb0*/  BSYNC.RECONVERGENT B0 ;  /* 0x0000000000007941 */ /* 0x000fea0003800200 */
.L_x_4754:
        /* <DEDUP_REMOVED lines=24> */
.L_x_4757:
[----:B------:R-:W-:Y:S05]  /*af40*/  BSYNC.RECONVERGENT B0 ;  /* 0x0000000000007941 */ /* 0x000fea0003800200 */
.L_x_4756:
        /* <DEDUP_REMOVED lines=24> */
.L_x_4759:
[----:B------:R-:W-:Y:S05]  /*b0d0*/  BSYNC.RECONVERGENT B0 ;  /* 0x0000000000007941 */ /* 0x000fea0003800200 */
.L_x_4758:
        /* <DEDUP_REMOVED lines=24> */
.L_x_4761:
[----:B------:R-:W-:Y:S05]  /*b260*/  BSYNC.RECONVERGENT B0 ;  /* 0x0000000000007941 */ /* 0x000fea0003800200 */
.L_x_4760:
        /* <DEDUP_REMOVED lines=12> */
[----:B0-----:R-:W-:Y:S02]  /*b330*/  IMAD R6, R4, UR16, RZ ;  /* 0x0000001004067c24 */ /* 0x001fe4000f8e02ff */
[----:B------:R-:W-:-:S02]  /*b340*/  IMAD.MOV.U32 R4, RZ, RZ, R28 ;  /* 0x000000ffff047224 */ /* 0x000fc400078e001c */
[C---:B------:R-:W-:Y:S02]  /*b350*/  IMAD R6, R7.reuse, UR17, R6 ;  /* 0x0000001107067c24 */ /* 0x040fe4000f8e0206 */
[----:B------:R-:W-:-:S05]  /*b360*/  IMAD.WIDE.U32 R4, R7, UR16, R4 ;  /* 0x0000001007047c25 */ /* 0x000fca000f8e0004 */
[----:B------:R-:W-:Y:S02]  /*b370*/  IADD3 R5, PT, PT, R5, R6, RZ ;  /* 0x0000000605057210 */ /* 0x000fe40007ffe0ff */
[----:B-1----:R-:W-:-:S04]  /*b380*/  LEA R6, P0, R4, UR18, 0x2 ;  /* 0x0000001204067c11 */ /* 0x002fc8000f8010ff */
[----:B------:R-:W-:Y:S01]  /*b390*/  LEA.HI.X R7, R4, UR19, R5, 0x2, P0 ;  /* 0x0000001304077c11 */ /* 0x000fe200080f1405 */
[----:B------:R-:W-:Y:S01]  /*b3a0*/  FFMA.FTZ R5, R20, R0, R9 ;  /* 0x0000000014057223 */ /* 0x000fe20000010009 */
[----:B--2---:R-:W-:-:S04]  /*b3b0*/  FADD.FTZ R4, R27, -UR5 ;  /* 0x800000051b047e21 */ /* 0x004fc80008010000 */
[----:B------:R-:W-:-:S04]  /*b3c0*/  FMUL.FTZ R4, R4, UR6 ;  /* 0x0000000604047c20 */ /* 0x000fc80008410000 */
[----:B------:R-:W-:-:S05]  /*b3d0*/  FFMA.FTZ R4, R19, R4, R18 ;  /* 0x0000000413047223 */ /* 0x000fca0000010012 */
[----:B------:R0:W-:Y:S02]  /*b3e0*/  STG.E.64 desc[UR14][R6.64], R4 ;  /* 0x0000000406007986 */ /* 0x0001e4000c101b0e */
.L_x_4763:
[----:B------:R-:W-:Y:S05]  /*b3f0*/  BSYNC.RECONVERGENT B0 ;  /* 0x0000000000007941 */ /* 0x000fea0003800200 */
.L_x_4762:
        /* <DEDUP_REMOVED lines=27> */
.L_x_4765:
[----:B------:R-:W-:Y:S05]  /*b5b0*/  BSYNC.RECONVERGENT B0 ;  /* 0x0000000000007941 */ /* 0x000fea0003800200 */
.L_x_4764:
        /* <DEDUP_REMOVED lines=28> */
.L_x_4767:
[----:B------:R-:W-:Y:S05]  /*b780*/  BSYNC.RECONVERGENT B0 ;  /* 0x0000000000007941 */ /* 0x000fea0003800200 */
.L_x_4766:
        /* <DEDUP_REMOVED lines=22> */
.L_x_4769:
[----:B------:R-:W-:Y:S05]  /*b8f0*/  BSYNC.RECONVERGENT B0 ;  /* 0x0000000000007941 */ /* 0x000fea0003800200 */
.L_x_4768:
        /* <DEDUP_REMOVED lines=43> */
.L_x_4771:
[----:B------:R-:W-:Y:S05]  /*bbb0*/  BSYNC.RECONVERGENT B0 ;  /* 0x0000000000007941 */ /* 0x000fea0003800200 */
.L_x_4770:
        /* <DEDUP_REMOVED lines=20> */
.L_x_4773:
[----:B------:R-:W-:Y:S05]  /*bd00*/  BSYNC.RECONVERGENT B0 ;  /* 0x0000000000007941 */ /* 0x000fea0003800200 */
.L_x_4772:
        /* <DEDUP_REMOVED lines=22> */
.L_x_4775:
[----:B------:R-:W-:Y:S05]  /*be70*/  BSYNC.RECONVERGENT B0 ;  /* 0x0000000000007941 */ /* 0x000fea0003800200 */
.L_x_4774:
[----:B------:R-:W-:Y:S04]  /*be80*/  BSSY.RECONVERGENT B0, `(.L_x_4776) ;  /* 0x0000015000007945 */ /* 0x000fe80003800200 */
[----:B------:R-:W-:Y:S05]  /*be90*/  @P5 BRA `(.L_x_4777) ;  /* 0x00000000004c5947 */ /* 0x000fea0003800000 */
[----:B------:R-:W3:Y:S01]  /*bea0*/  LDL.LU R76, [R1+0x278] ;  /* 0x00027800014c7983 */ /* 0x000ee20000300800 */
[----:B------:R-:W4:Y:S03]  /*beb0*/  LDCU.64 UR16, c[0x0][0x3e0] ;  /* 0x00007c00ff1077ac */ /* 0x000f260008000a00 */
[----:B------:R-:W5:Y:S01]  /*bec0*/  LDL.LU R75, [R1+0x214] ;  /* 0x00021400014b7983 */ /* 0x000f620000300800 */
[----:B------:R-:W4:Y:S01]  /*bed0*/  LDCU.64 UR18, c[0x0][0x380] ;  /* 0x00007000ff1277ac */ /* 0x000f220008000a00 */
[----:B012---:R-:W-:Y:S02]  /*bee0*/  MOV R6, R28 ;  /* 0x0000001c00067202 */ /* 0x007fe40000000f00 */
[----:B------:R-:W-:Y:S01]  /*bef0*/  MOV R7, R31 ;  /* 0x0000001f00077202 */ /* 0x000fe20000000f00 */
[----:B----4-:R-:W-:Y:S02]  /*bf00*/  IMAD R4, R74, UR16, RZ ;  /* 0x000000104a047c24 */ /* 0x010fe4000f8e02ff */
[----:B------:R-:W-:-:S04]  /*bf10*/  IMAD.WIDE.U32 R6, R73, UR16, R6 ;  /* 0x0000001049067c25 */ /* 0x000fc8000f8e0006 */
[----:B------:R-:W-:-:S04]  /*bf20*/  IMAD R4, R73, UR17, R4 ;  /* 0x0000001149047c24 */ /* 0x000fc8000f8e0204 */
[----:B------:R-:W-:Y:S01]  /*bf30*/  IMAD.IADD R5, R7, 0x1, R4 ;  /* 0x0000000107057824 */ /* 0x000fe200078e0204 */
        /* <DEDUP_REMOVED lines=9> */
.L_x_4777:
[----:B------:R-:W-:Y:S05]  /*bfd0*/  BSYNC.RECONVERGENT B0 ;  /* 0x0000000000007941 */ /* 0x000fea0003800200 */
.L_x_4776:
[----:B------:R-:W-:Y:S04]  /*bfe0*/  BSSY.RECONVERGENT B0, `(.L_x_4778) ;  /* 0x0000015000007945 */ /* 0x000fe80003800200 */
[----:B------:R-:W-:Y:S05]  /*bff0*/  @P2 BRA `(.L_x_4779) ;  /* 0x00000000004c2947 */ /* 0x000fea0003800000 */
[----:B------:R-:W4:Y:S01]  /*c000*/  LDL.LU R74, [R1+0x27c] ;  /* 0x00027c00014a7983 */ /* 0x000f220000300800 */
[----:B------:R-:W5:Y:S03]  /*c010*/  LDCU.64 UR16, c[0x0][0x3e0] ;  /* 0x00007c00ff1077ac */ /* 0x000f660008000a00 */
[----:B------:R-:W4:Y:S01]  /*c020*/  LDL.LU R73, [R1+0x218] ;  /* 0x0002180001497983 */ /* 0x000f220000300800 */
[----:B------:R-:W5:Y:S01]  /*c030*/  LDCU.64 UR18, c[0x0][0x380] ;  /* 0x00007000ff1277ac */ /* 0x000f620008000a00 */
[----:B0123--:R-:W-:Y:S02]  /*c040*/  MOV R6, R28 ;  /* 0x0000001c00067202 */ /* 0x00ffe40000000f00 */
[----:B------:R-:W-:Y:S01]  /*c050*/  MOV R7, R31 ;  /* 0x0000001f00077202 */ /* 0x000fe20000000f00 */
        /* <DEDUP_REMOVED lines=13> */
.L_x_4779:
[----:B------:R-:W-:Y:S05]  /*c130*/  BSYNC.RECONVERGENT B0 ;  /* 0x0000000000007941 */ /* 0x000fea0003800200 */
.L_x_4778:
        /* <DEDUP_REMOVED lines=21> */
.L_x_4781:
[----:B------:R-:W-:Y:S05]  /*c290*/  BSYNC.RECONVERGENT B0 ;  /* 0x0000000000007941 */ /* 0x000fea0003800200 */
.L_x_4780:
        /* <DEDUP_REMOVED lines=45> */
.L_x_4783:
[----:B------:R-:W-:Y:S05]  /*c570*/  BSYNC.RECONVERGENT B0 ;  /* 0x0000000000007941 */ /* 0x000fea0003800200 */
.L_x_4782:
        /* <DEDUP_REMOVED lines=21> */
.L_x_4785:
[----:B------:R-:W-:Y:S05]  /*c6d0*/  BSYNC.RECONVERGENT B0 ;  /* 0x0000000000007941 */ /* 0x000fea0003800200 */
.L_x_4784:
[----:B------:R-:W-:Y:S04]  /*c6e0*/  BSSY.RECONVERGENT B0, `(.L_x_4786) ;  /* 0x0000015000007945 */ /* 0x000fe80003800200 */
[----:B------:R-:W-:Y:S05]  /*c6f0*/  @P0 BRA `(.L_x_4787) ;  /* 0x00000000004c0947 */ /* 0x000fea0003800000 */
[----:B01----:R-:W2:Y:S01]  /*c700*/  LDL.LU R7, [R1+0x2a0] ;  /* 0x0002a00001077983 */ /* 0x003ea20000300800 */
[----:B------:R-:W0:Y:S03]  /*c710*/  LDCU.64 UR16, c[0x0][0x3e0] ;  /* 0x00007c00ff1077ac */ /* 0x000e260008000a00 */
[----:B------:R-:W3:Y:S01]  /*c720*/  LDL.LU R6, [R1+0x21c] ;  /* 0x00021c0001067983 */ /* 0x000ee20000300800 */
[----:B------:R-:W1:Y:S01]  /*c730*/  LDCU.64 UR18, c[0x0][0x380] ;  /* 0x00007000ff1277ac */ /* 0x000e620008000a00 */
[----:B------:R-:W-:Y:S02]  /*c740*/  IMAD.MOV.U32 R5, RZ, RZ, R31 ;  /* 0x000000ffff057224 */ /* 0x000fe400078e001f */
[----:B0-----:R-:W-:-:S04]  /*c750*/  IMAD R4, R79, UR16, RZ ;  /* 0x000000104f047c24 */ /* 0x001fc8000f8e02ff */
[----:B------:R-:W-:Y:S01]  /*c760*/  IMAD R79, R77, UR17, R4 ;  /* 0x000000114d4f7c24 */ /* 0x000fe2000f8e0204 */
[----:B------:R-:W-:-:S05]  /*c770*/  MOV R4, R28 ;  /* 0x0000001c00047202 */ /* 0x000fca0000000f00 */
        /* <DEDUP_REMOVED lines=11> */
.L_x_4787:
[----:B------:R-:W-:Y:S05]  /*c830*/  BSYNC.RECONVERGENT B0 ;  /* 0x0000000000007941 */ /* 0x000fea0003800200 */
.L_x_4786:
        /* <DEDUP_REMOVED lines=10> */
[----:B------:R-:W-:-:S03]  /*c8e0*/  MOV R4, R28 ;  /* 0x0000001c00047202 */ /* 0x000fc60000000f00 */
[----:B------:R-:W-:Y:S02]  /*c8f0*/  FMUL.FTZ R66, R6, UR6 ;  /* 0x0000000606427c20 */ /* 0x000fe40008410000 */
[----:B------:R-:W-:-:S04]  /*c900*/  IMAD.WIDE.U32 R4, R67, UR16, R4 ;  /* 0x0000001043047c25 */ /* 0x000fc8000f8e0004 */
[----:B------:R-:W-:Y:S01]  /*c910*/  FFMA.FTZ R66, R19, R66, R18 ;  /* 0x0000004213427223 */ /* 0x000fe20000010012 */
[----:B------:R-:W-:Y:S01]  /*c920*/  IMAD R67, R67, UR17, R76 ;  /* 0x0000001143437c24 */ /* 0x000fe2000f8e024c */
[----:B-1----:R-:W-:-:S03]  /*c930*/  LEA R6, P0, R4, UR18, 0x2 ;  /* 0x0000001204067c11 */ /* 0x002fc6000f8010ff */
[----:B------:R-:W-:-:S05]  /*c940*/  IMAD.IADD R67, R5, 0x1, R67 ;  /* 0x0000000105437824 */ /* 0x000fca00078e0243 */
[----:B------:R-:W-:Y:S01]  /*c950*/  LEA.HI.X R7, R4, UR19, R67, 0x2, P0 ;  /* 0x0000001304077c11 */ /* 0x000fe200080f1443 */
[----:B------:R-:W-:-:S05]  /*c960*/  FFMA.FTZ R67, R20, R32, R9 ;  /* 0x0000002014437223 */ /* 0x000fca0000010009 */
[----:B------:R3:W-:Y:S02]  /*c970*/  STG.E.64 desc[UR14][R6.64], R66 ;  /* 0x0000004206007986 */ /* 0x0007e4000c101b0e */
.L_x_4789:
[----:B------:R-:W-:Y:S05]  /*c980*/  BSYNC.RECONVERGENT B0 ;  /* 0x0000000000007941 */ /* 0x000fea0003800200 */
.L_x_4788:
        /* <DEDUP_REMOVED lines=15> */
[----:B------:R-:W-:Y:S01]  /*ca80*/  FFMA.FTZ R66, R19, R66, R18 ;  /* 0x0000004213427223 */ /* 0x000fe20000010012 */
[----:B-1----:R-:W-:Y:S02]  /*ca90*/  LEA R6, P0, R4, UR18, 0x2 ;  /* 0x0000001204067c11 */ /* 0x002fe4000f8010ff */
[----:B------:R-:W-:Y:S01]  /*caa0*/  FFMA.FTZ R67, R20, R67, R9 ;  /* 0x0000004314437223 */ /* 0x000fe20000010009 */
[----:B------:R-:W-:-:S04]  /*cab0*/  IADD3 R75, PT, PT, R5, R75, RZ ;  /* 0x0000004b054b7210 */ /* 0x000fc80007ffe0ff */
[----:B------:R-:W-:-:S05]  /*cac0*/  LEA.HI.X R7, R4, UR19, R75, 0x2, P0 ;  /* 0x0000001304077c11 */ /* 0x000fca00080f144b */
[----:B------:R4:W-:Y:S02]  /*cad0*/  STG.E.64 desc[UR14][R6.64], R66 ;  /* 0x0000004206007986 */ /* 0x0009e4000c101b0e */
.L_x_4791:
[----:B------:R-:W-:Y:S05]  /*cae0*/  BSYNC.RECONVERGENT B0 ;  /* 0x0000000000007941 */ /* 0x000fea0003800200 */
.L_x_4790:
        /* <DEDUP_REMOVED lines=21> */
.L_x_4793:
[----:B------:R-:W-:Y:S05]  /*cc40*/  BSYNC.RECONVERGENT B0 ;  /* 0x0000000000007941 */ /* 0x000fea0003800200 */
.L_x_4792:
        /* <DEDUP_REMOVED lines=45> */
.L_x_4795:
[----:B------:R-:W-:Y:S05]  /*cf20*/  BSYNC.RECONVERGENT B0 ;  /* 0x0000000000007941 */ /* 0x000fea0003800200 */
.L_x_4794:
        /* <DEDUP_REMOVED lines=21> */
.L_x_4797:
[----:B------:R-:W-:Y:S05]  /*d080*/  BSYNC.RECONVERGENT B0 ;  /* 0x0000000000007941 */ /* 0x000fea0003800200 */
.L_x_4796:
        /* <DEDUP_REMOVED lines=21> */
.L_x_4799:
[----:B------:R-:W-:Y:S05]  /*d1e0*/  BSYNC.RECONVERGENT B0 ;  /* 0x0000000000007941 */ /* 0x000fea0003800200 */
.L_x_4798:
        /* <DEDUP_REMOVED lines=21> */
.L_x_4801:
[----:B------:R-:W-:Y:S05]  /*d340*/  BSYNC.RECONVERGENT B0 ;  /* 0x0000000000007941 */ /* 0x000fea0003800200 */
.L_x_4800:
        /* <DEDUP_REMOVED lines=21> */
.L_x_4803:
[----:B------:R-:W-:Y:S05]  /*d4a0*/  BSYNC.RECONVERGENT B0 ;  /* 0x0000000000007941 */ /* 0x000fea0003800200 */
.L_x_4802:
        /* <DEDUP_REMOVED lines=21> */
.L_x_4805:
[----:B------:R-:W-:Y:S05]  /*d600*/  BSYNC.RECONVERGENT B0 ;  /* 0x0000000000007941 */ /* 0x000fea0003800200 */
.L_x_4804:
        /* <DEDUP_REMOVED lines=45> */
.L_x_4807:
[----:B------:R-:W-:Y:S05]  /*d8e0*/  BSYNC.RECONVERGENT B0 ;  /* 0x0000000000007941 */ /* 0x000fea0003800200 */
.L_x_4806:
        /* <DEDUP_REMOVED lines=21> */
.L_x_4809:
[----:B------:R-:W-:Y:S05]  /*da40*/  BSYNC.RECONVERGENT B0 ;  /* 0x0000000000007941 */ /* 0x000fea0003800200 */
.L_x_4808:
        /* <DEDUP_REMOVED lines=21> */
.L_x_4811:
[----:B------:R-:W-:Y:S05]  /*dba0*/  BSYNC.RECONVERGENT B0 ;  /* 0x0000000000007941 */ /* 0x000fea0003800200 */
.L_x_4810:
        /* <DEDUP_REMOVED lines=21> */
.L_x_4813:
[----:B------:R-:W-:Y:S05]  /*dd00*/  BSYNC.RECONVERGENT B0 ;  /* 0x0000000000007941 */ /* 0x000fea0003800200 */
.L_x_4812:
        /* <DEDUP_REMOVED lines=21> */
.L_x_4815:
[----:B------:R-:W-:Y:S05]  /*de60*/  BSYNC.RECONVERGENT B0 ;  /* 0x0000000000007941 */ /* 0x000fea0003800200 */
.L_x_4814:
        /* <DEDUP_REMOVED lines=21> */
.L_x_4817:
[----:B------:R-:W-:Y:S05]  /*dfc0*/  BSYNC.RECONVERGENT B0 ;  /* 0x0000000000007941 */ /* 0x000fea0003800200 */
.L_x_4816:
        /* <DEDUP_REMOVED lines=45> */
.L_x_4819:
[----:B------:R-:W-:Y:S05]  /*e2a0*/  BSYNC.RECONVERGENT B0 ;  /* 0x0000000000007941 */ /* 0x000fea0003800200 */
.L_x_4818:
        /* <DEDUP_REMOVED lines=21> */
.L_x_4821:
[----:B------:R-:W-:Y:S05]  /*e400*/  BSYNC.RECONVERGENT B0 ;  /* 0x0000000000007941 */ /* 0x000fea0003800200 */
.L_x_4820:
        /* <DEDUP_REMOVED lines=20> */
.L_x_4823:
[----:B------:R-:W-:Y:S05]  /*e550*/  BSYNC.RECONVERGENT B0 ;  /* 0x0000000000007941 */ /* 0x000fea0003800200 */
.L_x_4822:
        /* <DEDUP_REMOVED lines=20> */
.L_x_4825:
[----:B------:R-:W-:Y:S05]  /*e6a0*/  BSYNC.RECONVERGENT B0 ;  /* 0x0000000000007941 */ /* 0x000fea0003800200 */
.L_x_4824:
        /* <DEDUP_REMOVED lines=20> */
.L_x_4827:
[----:B------:R-:W-:Y:S05]  /*e7f0*/  BSYNC.RECONVERGENT B0 ;  /* 0x0000000000007941 */ /* 0x000fea0003800200 */
.L_x_4826:
        /* <DEDUP_REMOVED lines=19> */
.L_x_4829:
[----:B------:R-:W-:Y:S05]  /*e930*/  BSYNC.RECONVERGENT B0 ;  /* 0x0000000000007941 */ /* 0x000fea0003800200 */
.L_x_4828:
        /* <DEDUP_REMOVED lines=43> */
.L_x_4831:
[----:B------:R-:W-:Y:S05]  /*ebf0*/  BSYNC.RECONVERGENT B0 ;  /* 0x0000000000007941 */ /* 0x000fea0003800200 */
.L_x_4830:
        /* <DEDUP_REMOVED lines=19> */
.L_x_4833:
[----:B------:R-:W-:Y:S05]  /*ed30*/  BSYNC.RECONVERGENT B0 ;  /* 0x0000000000007941 */ /* 0x000fea0003800200 */
.L_x_4832:
        /* <DEDUP_REMOVED lines=19> */
.L_x_4835:
[----:B------:R-:W-:Y:S05]  /*ee70*/  BSYNC.RECONVERGENT B0 ;  /* 0x0000000000007941 */ /* 0x000fea0003800200 */
.L_x_4834:
        /* <DEDUP_REMOVED lines=19> */
.L_x_4837:
[----:B------:R-:W-:Y:S05]  /*efb0*/  BSYNC.RECONVERGENT B0 ;  /* 0x0000000000007941 */ /* 0x000fea0003800200 */
.L_x_4836:
        /* <DEDUP_REMOVED lines=19> */
.L_x_4839:
[----:B------:R-:W-:Y:S05]  /*f0f0*/  BSYNC.RECONVERGENT B0 ;  /* 0x0000000000007941 */ /* 0x000fea0003800200 */
.L_x_4838:
        /* <DEDUP_REMOVED lines=19> */
.L_x_4841:
[----:B------:R-:W-:Y:S05]  /*f230*/  BSYNC.RECONVERGENT B0 ;  /* 0x0000000000007941 */ /* 0x000fea0003800200 */
.L_x_4840:
        /* <DEDUP_REMOVED lines=43> */
.L_x_4843:
[----:B------:R-:W-:Y:S05]  /*f4f0*/  BSYNC.RECONVERGENT B0 ;  /* 0x0000000000007941 */ /* 0x000fea0003800200 */
.L_x_4842:
        /* <DEDUP_REMOVED lines=19> */
.L_x_4845:
[----:B------:R-:W-:Y:S05]  /*f630*/  BSYNC.RECONVERGENT B0 ;  /* 0x0000000000007941 */ /* 0x000fea0003800200 */
.L_x_4844:
        /* <DEDUP_REMOVED lines=19> */
.L_x_4847:
[----:B------:R-:W-:Y:S05]  /*f770*/  BSYNC.RECONVERGENT B0 ;  /* 0x0000000000007941 */ /* 0x000fea0003800200 */
.L_x_4846:
        /* <DEDUP_REMOVED lines=19> */
.L_x_4849:
[----:B------:R-:W-:Y:S05]  /*f8b0*/  BSYNC.RECONVERGENT B0 ;  /* 0x0000000000007941 */ /* 0x000fea0003800200 */
.L_x_4848:
        /* <DEDUP_REMOVED lines=19> */
.L_x_4851:
[----:B------:R-:W-:Y:S05]  /*f9f0*/  BSYNC.RECONVERGENT B0 ;  /* 0x0000000000007941 */ /* 0x000fea0003800200 */
.L_x_4850:
        /* <DEDUP_REMOVED lines=19> */
.L_x_4853:
[----:B------:R-:W-:Y:S05]  /*fb30*/  BSYNC.RECONVERGENT B0 ;  /* 0x0000000000007941 */ /* 0x000fea0003800200 */
.L_x_4852:
        /* <DEDUP_REMOVED lines=43> */
.L_x_4855:
[----:B------:R-:W-:Y:S05]  /*fdf0*/  BSYNC.RECONVERGENT B0 ;  /* 0x0000000000007941 */ /* 0x000fea0003800200 */
.L_x_4854:
        /* <DEDUP_REMOVED lines=19> */
.L_x_4857:
[----:B------:R-:W-:Y:S05]  /*ff30*/  BSYNC.RECONVERGENT B0 ;  /* 0x0000000000007941 */ /* 0x000fea0003800200 */
.L_x_4856:
        /* <DEDUP_REMOVED lines=19> */
.L_x_4859:
[----:B------:R-:W-:Y:S05]  /*10070*/  BSYNC.RECONVERGENT B0 ;  /* 0x0000000000007941 */ /* 0x000fea0003800200 */
.L_x_4858:
        /* <DEDUP_REMOVED lines=19> */
.L_x_4861:
[----:B------:R-:W-:Y:S05]  /*101b0*/  BSYNC.RECONVERGENT B0 ;  /* 0x0000000000007941 */ /* 0x000fea0003800200 */
.L_x_4860:
        /* <DEDUP_REMOVED lines=19> */
.L_x_4863:
[----:B------:R-:W-:Y:S05]  /*102f0*/  BSYNC.RECONVERGENT B0 ;  /* 0x0000000000007941 */ /* 0x000fea0003800200 */
.L_x_4862:
        /* <DEDUP_REMOVED lines=19> */
.L_x_4865:
[----:B------:R-:W-:Y:S05]  /*10430*/  BSYNC.RECONVERGENT B0 ;  /* 0x0000000000007941 */ /* 0x000fea0003800200 */
.L_x_4864:
        /* <DEDUP_REMOVED lines=41> */
.L_x_4867:
[----:B------:R-:W-:Y:S05]  /*106d0*/  BSYNC.RECONVERGENT B0 ;  /* 0x0000000000007941 */ /* 0x000fea0003800200 */
.L_x_4866:
        /* <DEDUP_REMOVED lines=19> */
.L_x_4869:
[----:B------:R-:W-:Y:S05]  /*10810*/  BSYNC.RECONVERGENT B0 ;  /* 0x0000000000007941 */ /* 0x000fea0003800200 */
.L_x_4868:
        /* <DEDUP_REMOVED lines=19> */
.L_x_4871:
[----:B------:R-:W-:Y:S05]  /*10950*/  BSYNC.RECONVERGENT B0 ;  /* 0x0000000000007941 */ /* 0x000fea0003800200 */
.L_x_4870:
        /* <DEDUP_REMOVED lines=19> */
.L_x_4873:
[----:B------:R-:W-:Y:S05]  /*10a90*/  BSYNC.RECONVERGENT B0 ;  /* 0x0000000000007941 */ /* 0x000fea0003800200 */
.L_x_4872:
        /* <DEDUP_REMOVED lines=19> */
.L_x_4875:
[----:B------:R-:W-:Y:S05]  /*10bd0*/  BSYNC.RECONVERGENT B0 ;  /* 0x0000000000007941 */ /* 0x000fea0003800200 */
.L_x_4874:
        /* <DEDUP_REMOVED lines=18> */
.L_x_4876:
[----:B------:R-:W-:Y:S05]  /*10d00*/  BSYNC.RECONVERGENT B0 ;  /* 0x0000000000007941 */ /* 0x000fea0003800200 */
.L_x_4749:
        /* <DEDUP_REMOVED lines=9> */
.L_x_4878:
        /* <DEDUP_REMOVED lines=14> */
.L_x_4951:


//--------------------- .nv.shared.reserved.0     --------------------------
	.section	.nv.shared.reserved.0,"aw",@nobits
	.weak		__nv_reservedSMEM_offset_0_alias
	.size		__nv_reservedSMEM_offset_0_alias, 0, 64
	.other		__nv_reservedSMEM_offset_0_alias,@"STO_CUDA_RESERVED_SHARED STV_DEFAULT"
__nv_reservedSMEM_offset_0_alias:
	.zero		0
	.zero		64


//--------------------- .nv.global                --------------------------
	.section	.nv.global,"aw",@nobits
.nv.global:
	.type		_ZN62_INTERNAL_ceac1d57_31_group_norm_nhwc_one_pass_128_cu_ed6f796c6thrust24THRUST_300001_SM_1030_NS12placeholders2_5E,@object
	.size		_ZN62_INTERNAL_ceac1d57_31_group_norm_nhwc_one_pass_128_cu_ed6f796c6thrust24THRUST_300001_SM_1030_NS12placeholders2_5E,(_ZN62_INTERNAL_ceac1d57_31_group_norm_nhwc_one_pass_128_cu_ed6f796c4cuda3std3__45__cpo6cbeginE - _ZN62_INTERNAL_ceac1d57_31_group_norm_nhwc_one_pass_128_cu_ed6f796c6thrust24THRUST_300001_SM_1030_NS12placeholders2_5E)
_ZN62_INTERNAL_ceac1d57_31_group_norm_nhwc_one_pass_128_cu_ed6f796c6thrust24THRUST_300001_SM_1030_NS12placeholders2_5E:
	.zero		1
	.type		_ZN62_INTERNAL_ceac1d57_31_group_norm_nhwc_one_pass_128_cu_ed6f796c4cuda3std3__45__cpo6cbeginE,@object
	.size		_ZN62_INTERNAL_ceac1d57_31_group_norm_nhwc_one_pass_128_cu_ed6f796c4cuda3std3__45__cpo6cbeginE,(_ZN62_INTERNAL_ceac1d57_31_group_norm_nhwc_one_pass_128_cu_ed6f796c4cuda3std6ranges3__45__cpo6cbeginE - _ZN62_INTERNAL_ceac1d57_31_group_norm_nhwc_one_pass_128_cu_ed6f796c4cuda3std3__45__cpo6cbeginE)
_ZN62_INTERNAL_ceac1d57_31_group_norm_nhwc_one_pass_128_cu_ed6f796c4cuda3std3__45__cpo6cbeginE:
	.zero		1
	.type		_ZN62_INTERNAL_ceac1d57_31_group_norm_nhwc_one_pass_128_cu_ed6f796c4cuda3std6ranges3__45__cpo6cbeginE,@object
	.size		_ZN62_INTERNAL_ceac1d57_31_group_norm_nhwc_one_pass_128_cu_ed6f796c4cuda3std6ranges3__45__cpo6cbeginE,(_ZN62_INTERNAL_ceac1d57_31_group_norm_nhwc_one_pass_128_cu_ed6f796c4cuda3std3__48in_placeE - _ZN62_INTERNAL_ceac1d57_31_group_norm_nhwc_one_pass_128_cu_ed6f796c4cuda3std6ranges3__45__cpo6cbeginE)
_ZN62_INTERNAL_ceac1d57_31_group_norm_nhwc_one_pass_128_cu_ed6f796c4cuda3std6ranges3__45__cpo6cbeginE:
	.zero		1
	.type		_ZN62_INTERNAL_ceac1d57_31_group_norm_nhwc_one_pass_128_cu_ed6f796c4cuda3std3__48in_placeE,@object
	.size		_ZN62_INTERNAL_ceac1d57_31_group_norm_nhwc_one_pass_128_cu_ed6f796c4cuda3std3__48in_placeE,(_ZN62_INTERNAL_ceac1d57_31_group_norm_nhwc_one_pass_128_cu_ed6f796c4cuda3std6ranges3__45__cpo4sizeE - _ZN62_INTERNAL_ceac1d57_31_group_norm_nhwc_one_pass_128_cu_ed6f796c4cuda3std3__48in_placeE)
_ZN62_INTERNAL_ceac1d57_31_group_norm_nhwc_one_pass_128_cu_ed6f796c4cuda3std3__48in_placeE:
	.zero		1
	.type		_ZN62_INTERNAL_ceac1d57_31_group_norm_nhwc_one_pass_128_cu_ed6f796c4cuda3std6ranges3__45__cpo4sizeE,@object
	.size		_ZN62_INTERNAL_ceac1d57_31_group_norm_nhwc_one_pass_128_cu_ed6f796c4cuda3std6ranges3__45__cpo4sizeE,(_ZN62_INTERNAL_ceac1d57_31_group_norm_nhwc_one_pass_128_cu_ed6f796c6thrust24THRUST_300001_SM_1030_NS12placeholders2_9E - _ZN62_INTERNAL_ceac1d57_31_group_norm_nhwc_one_pass_128_cu_ed6f796c4cuda3std6ranges3__45__cpo4sizeE)
_ZN62_INTERNAL_ceac1d57_31_group_norm_nhwc_one_pass_128_cu_ed6f796c4cuda3std6ranges3__45__cpo4sizeE:
	.zero		1
	.type		_ZN62_INTERNAL_ceac1d57_31_group_norm_nhwc_one_pass_128_cu_ed6f796c6thrust24THRUST_300001_SM_1030_NS12placeholders2_9E,@object
	.size		_ZN62_INTERNAL_ceac1d57_31_group_norm_nhwc_one_pass_128_cu_ed6f796c6thrust24THRUST_300001_SM_1030_NS12placeholders2_9E,(_ZN62_INTERNAL_ceac1d57_31_group_norm_nhwc_one_pass_128_cu_ed6f796c4cuda3std3__45__cpo7crbeginE - _ZN62_INTERNAL_ceac1d57_31_group_norm_nhwc_one_pass_128_cu_ed6f796c6thrust24THRUST_300001_SM_1030_NS12placeholders2_9E)
_ZN62_INTERNAL_ceac1d57_31_group_norm_nhwc_one_pass_128_cu_ed6f796c6thrust24THRUST_300001_SM_1030_NS12placeholders2_9E:
	.zero		1
	.type		_ZN62_INTERNAL_ceac1d57_31_group_norm_nhwc_one_pass_128_cu_ed6f796c4cuda3std3__45__cpo7crbeginE,@object
	.size		_ZN62_INTERNAL_ceac1d57_31_group_norm_nhwc_one_pass_128_cu_ed6f796c4cuda3std3__45__cpo7crbeginE,(_ZN62_INTERNAL_ceac1d57_31_group_norm_nhwc_one_pass_128_cu_ed6f796c4cuda3std6ranges3__45__cpo4nextE - _ZN62_INTERNAL_ceac1d57_31_group_norm_nhwc_one_pass_128_cu_ed6f796c4cuda3std3__45__cpo7crbeginE)
_ZN62_INTERNAL_ceac1d57_31_group_norm_nhwc_one_pass_128_cu_ed6f796c4cuda3std3__45__cpo7crbeginE:
	.zero		1
	.type		_ZN62_INTERNAL_ceac1d57_31_group_norm_nhwc_one_pass_128_cu_ed6f796c4cuda3std6ranges3__45__cpo4nextE,@object
	.size		_ZN62_INTERNAL_ceac1d57_31_group_norm_nhwc_one_pass_128_cu_ed6f796c4cuda3std6ranges3__45__cpo4nextE,(_ZN62_INTERNAL_ceac1d57_31_group_norm_nhwc_one_pass_128_cu_ed6f796c4cuda3std6ranges3__45__cpo4swapE - _ZN62_INTERNAL_ceac1d57_31_group_norm_nhwc_one_pass_128_cu_ed6f796c4cuda3std6ranges3__45__cpo4nextE)
_ZN62_INTERNAL_ceac1d57_31_group_norm_nhwc_one_pass_128_cu_ed6f796c4cuda3std6ranges3__45__cpo4nextE:
	.zero		1
	.type		_ZN62_INTERNAL_ceac1d57_31_group_norm_nhwc_one_pass_128_cu_ed6f796c4cuda3std6ranges3__45__cpo4swapE,@object
	.size		_ZN62_INTERNAL_ceac1d57_31_group_norm_nhwc_one_pass_128_cu_ed6f796c4cuda3std6ranges3__45__cpo4swapE,(_ZN62_INTERNAL_ceac1d57_31_group_norm_nhwc_one_pass_128_cu_ed6f796c6thrust24THRUST_300001_SM_1030_NS12placeholders2_1E - _ZN62_INTERNAL_ceac1d57_31_group_norm_nhwc_one_pass_128_cu_ed6f796c4cuda3std6ranges3__45__cpo4swapE)
_ZN62_INTERNAL_ceac1d57_31_group_norm_nhwc_one_pass_128_cu_ed6f796c4cuda3std6ranges3__45__cpo4swapE:
	.zero		1
	.type		_ZN62_INTERNAL_ceac1d57_31_group_norm_nhwc_one_pass_128_cu_ed6f796c6thrust24THRUST_300001_SM_1030_NS12placeholders2_1E,@object
	.size		_ZN62_INTERNAL_ceac1d57_31_group_norm_nhwc_one_pass_128_cu_ed6f796c6thrust24THRUST_300001_SM_1030_NS12placeholders2_1E,(_ZN62_INTERNAL_ceac1d57_31_group_norm_nhwc_one_pass_128_cu_ed6f796c6thrust24THRUST_300001_SM_1030_NS12placeholders2_3E - _ZN62_INTERNAL_ceac1d57_31_group_norm_nhwc_one_pass_128_cu_ed6f796c6thrust24THRUST_300001_SM_1030_NS12placeholders2_1E)
_ZN62_INTERNAL_ceac1d57_31_group_norm_nhwc_one_pass_128_cu_ed6f796c6thrust24THRUST_300001_SM_1030_NS12placeholders2_1E:
	.zero		1
	.type		_ZN62_INTERNAL_ceac1d57_31_group_norm_nhwc_one_pass_128_cu_ed6f796c6thrust24THRUST_300001_SM_1030_NS12placeholders2_3E,@object
	.size		_ZN62_INTERNAL_ceac1d57_31_group_norm_nhwc_one_pass_128_cu_ed6f796c6thrust24THRUST_300001_SM_1030_NS12placeholders2_3E,(_ZN62_INTERNAL_ceac1d57_31_group_norm_nhwc_one_pass_128_cu_ed6f796c4cuda3std3__45__cpo5beginE - _ZN62_INTERNAL_ceac1d57_31_group_norm_nhwc_one_pass_128_cu_ed6f796c6thrust24THRUST_300001_SM_1030_NS12placeholders2_3E)
_ZN62_INTERNAL_ceac1d57_31_group_norm_nhwc_one_pass_128_cu_ed6f796c6thrust24THRUST_300001_SM_1030_NS12placeholders2_3E:
	.zero		1
	.type		_ZN62_INTERNAL_ceac1d57_31_group_norm_nhwc_one_pass_128_cu_ed6f796c4cuda3std3__45__cpo5beginE,@object
	.size		_ZN62_INTERNAL_ceac1d57_31_group_norm_nhwc_one_pass_128_cu_ed6f796c4cuda3std3__45__cpo5beginE,(_ZN62_INTERNAL_ceac1d57_31_group_norm_nhwc_one_pass_128_cu_ed6f796c4cuda3std6ranges3__45__cpo5beginE - _ZN62_INTERNAL_ceac1d57_31_group_norm_nhwc_one_pass_128_cu_ed6f796c4cuda3std3__45__cpo5beginE)
_ZN62_INTERNAL_ceac1d57_31_group_norm_nhwc_one_pass_128_cu_ed6f796c4cuda3std3__45__cpo5beginE:
	.zero		1
	.type		_ZN62_INTERNAL_ceac1d57_31_group_norm_nhwc_one_pass_128_cu_ed6f796c4cuda3std6ranges3__45__cpo5beginE,@object
	.size		_ZN62_INTERNAL_ceac1d57_31_group_norm_nhwc_one_pass_128_cu_ed6f796c4cuda3std6ranges3__45__cpo5beginE,(_ZN62_INTERNAL_ceac1d57_31_group_norm_nhwc_one_pass_128_cu_ed6f796c4cuda3std3__464_GLOBAL__N__ceac1d57_31_group_norm_nhwc_one_pass_128_cu_ed6f796c6ignoreE - _ZN62_INTERNAL_ceac1d57_31_group_norm_nhwc_one_pass_128_cu_ed6f796c4cuda3std6ranges3__45__cpo5beginE)
_ZN62_INTERNAL_ceac1d57_31_group_norm_nhwc_one_pass_128_cu_ed6f796c4cuda3std6ranges3__45__cpo5beginE:
	.zero		1
	.type		_ZN62_INTERNAL_ceac1d57_31_group_norm_nhwc_one_pass_128_cu_ed6f796c4cuda3std3__464_GLOBAL__N__ceac1d57_31_group_norm_nhwc_one_pass_128_cu_ed6f796c6ignoreE,@object
	.size		_ZN62_INTERNAL_ceac1d57_31_group_norm_nhwc_one_pass_128_cu_ed6f796c4cuda3std3__464_GLOBAL__N__ceac1d57_31_group_norm_nhwc_one_pass_128_cu_ed6f796c6ignoreE,(_ZN62_INTERNAL_ceac1d57_31_group_norm_nhwc_one_pass_128_cu_ed6f796c4cuda3std6ranges3__45__cpo4dataE - _ZN62_INTERNAL_ceac1d57_31_group_norm_nhwc_one_pass_128_cu_ed6f796c4cuda3std3__464_GLOBAL__N__ceac1d57_31_group_norm_nhwc_one_pass_128_cu_ed6f796c6ignoreE)
_ZN62_INTERNAL_ceac1d57_31_group_norm_nhwc_one_pass_128_cu_ed6f796c4cuda3std3__464_GLOBAL__N__ceac1d57_31_group_norm_nhwc_one_pass_128_cu_ed6f796c6ignoreE:
	.zero		1
	.type		_ZN62_INTERNAL_ceac1d57_31_group_norm_nhwc_one_pass_128_cu_ed6f796c4cuda3std6ranges3__45__cpo4dataE,@object
	.size		_ZN62_INTERNAL_ceac1d57_31_group_norm_nhwc_one_pass_128_cu_ed6f796c4cuda3std6ranges3__45__cpo4dataE,(_ZN62_INTERNAL_ceac1d57_31_group_norm_nhwc_one_pass_128_cu_ed6f796c6thrust24THRUST_300001_SM_1030_NS12placeholders2_7E - _ZN62_INTERNAL_ceac1d57_31_group_norm_nhwc_one_pass_128_cu_ed6f796c4cuda3std6ranges3__45__cpo4dataE)
_ZN62_INTERNAL_ceac1d57_31_group_norm_nhwc_one_pass_128_cu_ed6f796c4cuda3std6ranges3__45__cpo4dataE:
	.zero		1
	.type		_ZN62_INTERNAL_ceac1d57_31_group_norm_nhwc_one_pass_128_cu_ed6f796c6thrust24THRUST_300001_SM_1030_NS12placeholders2_7E,@object
	.size		_ZN62_INTERNAL_ceac1d57_31_group_norm_nhwc_one_pass_128_cu_ed6f796c6thrust24THRUST_300001_SM_1030_NS12placeholders2_7E,(_ZN62_INTERNAL_ceac1d57_31_group_norm_nhwc_one_pass_128_cu_ed6f796c4cuda3std3__45__cpo6rbeginE - _ZN62_INTERNAL_ceac1d57_31_group_norm_nhwc_one_pass_128_cu_ed6f796c6thrust24THRUST_300001_SM_1030_NS12placeholders2_7E)
_ZN62_INTERNAL_ceac1d57_31_group_norm_nhwc_one_pass_128_cu_ed6f796c6thrust24THRUST_300001_SM_1030_NS12placeholders2_7E:
	.zero		1
	.type		_ZN62_INTERNAL_ceac1d57_31_group_norm_nhwc_one_pass_128_cu_ed6f796c4cuda3std3__45__cpo6rbeginE,@object
	.size		_ZN62_INTERNAL_ceac1d57_31_group_norm_nhwc_one_pass_128_cu_ed6f796c4cuda3std3__45__cpo6rbeginE,(_ZN62_INTERNAL_ceac1d57_31_group_norm_nhwc_one_pass_128_cu_ed6f796c4cuda3std6ranges3__45__cpo7advanceE - _ZN62_INTERNAL_ceac1d57_31_group_norm_nhwc_one_pass_128_cu_ed6f796c4cuda3std3__45__cpo6rbeginE)
_ZN62_INTERNAL_ceac1d57_31_group_norm_nhwc_one_pass_128_cu_ed6f796c4cuda3std3__45__cpo6rbeginE:
	.zero		1
	.type		_ZN62_INTERNAL_ceac1d57_31_group_norm_nhwc_one_pass_128_cu_ed6f796c4cuda3std6ranges3__45__cpo7advanceE,@object
	.size		_ZN62_INTERNAL_ceac1d57_31_group_norm_nhwc_one_pass_128_cu_ed6f796c4cuda3std6ranges3__45__cpo7advanceE,(_ZN62_INTERNAL_ceac1d57_31_group_norm_nhwc_one_pass_128_cu_ed6f796c4cuda3std3__47nulloptE - _ZN62_INTERNAL_ceac1d57_31_group_norm_nhwc_one_pass_128_cu_ed6f796c4cuda3std6ranges3__45__cpo7advanceE)
_ZN62_INTERNAL_ceac1d57_31_group_norm_nhwc_one_pass_128_cu_ed6f796c4cuda3std6ranges3__45__cpo7advanceE:
	.zero		1
	.type		_ZN62_INTERNAL_ceac1d57_31_group_norm_nhwc_one_pass_128_cu_ed6f796c4cuda3std3__47nulloptE,@object
	.size		_ZN62_INTERNAL_ceac1d57_31_group_norm_nhwc_one_pass_128_cu_ed6f796c4cuda3std3__47nulloptE,(_ZN62_INTERNAL_ceac1d57_31_group_norm_nhwc_one_pass_128_cu_ed6f796c4cuda3std6ranges3__45__cpo8distanceE - _ZN62_INTERNAL_ceac1d57_31_group_norm_nhwc_one_pass_128_cu_ed6f796c4cuda3std3__47nulloptE)
_ZN62_INTERNAL_ceac1d57_31_group_norm_nhwc_one_pass_128_cu_ed6f796c4cuda3std3__47nulloptE:
	.zero		1
	.type		_ZN62_INTERNAL_ceac1d57_31_group_norm_nhwc_one_pass_128_cu_ed6f796c4cuda3std6ranges3__45__cpo8distanceE,@object
	.size		_ZN62_INTERNAL_ceac1d57_31_group_norm_nhwc_one_pass_128_cu_ed6f796c4cuda3std6ranges3__45__cpo8distanceE,(_ZN62_INTERNAL_ceac1d57_31_group_norm_nhwc_one_pass_128_cu_ed6f796c6thrust24THRUST_300001_SM_1030_NS12placeholders2_6E - _ZN62_INTERNAL_ceac1d57_31_group_norm_nhwc_one_pass_128_cu_ed6f796c4cuda3std6ranges3__45__cpo8distanceE)
_ZN62_INTERNAL_ceac1d57_31_group_norm_nhwc_one_pass_128_cu_ed6f796c4cuda3std6ranges3__45__cpo8distanceE:
	.zero		1
	.type		_ZN62_INTERNAL_ceac1d57_31_group_norm_nhwc_one_pass_128_cu_ed6f796c6thrust24THRUST_300001_SM_1030_NS12placeholders2_6E,@object
	.size		_ZN62_INTERNAL_ceac1d57_31_group_norm_nhwc_one_pass_128_cu_ed6f796c6thrust24THRUST_300001_SM_1030_NS12placeholders2_6E,(_ZN62_INTERNAL_ceac1d57_31_group_norm_nhwc_one_pass_128_cu_ed6f796c4cuda3std3__45__cpo4cendE - _ZN62_INTERNAL_ceac1d57_31_group_norm_nhwc_one_pass_128_cu_ed6f796c6thrust24THRUST_300001_SM_1030_NS12placeholders2_6E)
_ZN62_INTERNAL_ceac1d57_31_group_norm_nhwc_one_pass_128_cu_ed6f796c6thrust24THRUST_300001_SM_1030_NS12placeholders2_6E:
	.zero		1
	.type		_ZN62_INTERNAL_ceac1d57_31_group_norm_nhwc_one_pass_128_cu_ed6f796c4cuda3std3__45__cpo4cendE,@object
	.size		_ZN62_INTERNAL_ceac1d57_31_group_norm_nhwc_one_pass_128_cu_ed6f796c4cuda3std3__45__cpo4cendE,(_ZN62_INTERNAL_ceac1d57_31_group_norm_nhwc_one_pass_128_cu_ed6f796c4cuda3std6ranges3__45__cpo4cendE - _ZN62_INTERNAL_ceac1d57_31_group_norm_nhwc_one_pass_128_cu_ed6f796c4cuda3std3__45__cpo4cendE)
_ZN62_INTERNAL_ceac1d57_31_group_norm_nhwc_one_pass_128_cu_ed6f796c4cuda3std3__45__cpo4cendE:
	.zero		1
	.type		_ZN62_INTERNAL_ceac1d57_31_group_norm_nhwc_one_pass_128_cu_ed6f796c4cuda3std6ranges3__45__cpo4cendE,@object
	.size		_ZN62_INTERNAL_ceac1d57_31_group_norm_nhwc_one_pass_128_cu_ed6f796c4cuda3std6ranges3__45__cpo4cendE,(_ZN62_INTERNAL_ceac1d57_31_group_norm_nhwc_one_pass_128_cu_ed6f796c4cuda3std3__420unreachable_sentinelE - _ZN62_INTERNAL_ceac1d57_31_group_norm_nhwc_one_pass_128_cu_ed6f796c4cuda3std6ranges3__45__cpo4cendE)
_ZN62_INTERNAL_ceac1d57_31_group_norm_nhwc_one_pass_128_cu_ed6f796c4cuda3std6ranges3__45__cpo4cendE:
	.zero		1
	.type		_ZN62_INTERNAL_ceac1d57_31_group_norm_nhwc_one_pass_128_cu_ed6f796c4cuda3std3__420unreachable_sentinelE,@object
	.size		_ZN62_INTERNAL_ceac1d57_31_group_norm_nhwc_one_pass_128_cu_ed6f796c4cuda3std3__420unreachable_sentinelE,(_ZN62_INTERNAL_ceac1d57_31_group_norm_nhwc_one_pass_128_cu_ed6f796c4cuda3std6ranges3__45__cpo5ssizeE - _ZN62_INTERNAL_ceac1d57_31_group_norm_nhwc_one_pass_128_cu_ed6f796c4cuda3std3__420unreachable_sentinelE)
_ZN62_INTERNAL_ceac1d57_31_group_norm_nhwc_one_pass_128_cu_ed6f796c4cuda3std3__420unreachable_sentinelE:
	.zero		1
	.type		_ZN62_INTERNAL_ceac1d57_31_group_norm_nhwc_one_pass_128_cu_ed6f796c4cuda3std6ranges3__45__cpo5ssizeE,@object
	.size		_ZN62_INTERNAL_ceac1d57_31_group_norm_nhwc_one_pass_128_cu_ed6f796c4cuda3std6ranges3__45__cpo5ssizeE,(_ZN62_INTERNAL_ceac1d57_31_group_norm_nhwc_one_pass_128_cu_ed6f796c6thrust24THRUST_300001_SM_1030_NS12placeholders3_10E - _ZN62_INTERNAL_ceac1d57_31_group_norm_nhwc_one_pass_128_cu_ed6f796c4cuda3std6ranges3__45__cpo5ssizeE)
_ZN62_INTERNAL_ceac1d57_31_group_norm_nhwc_one_pass_128_cu_ed6f796c4cuda3std6ranges3__45__cpo5ssizeE:
	.zero		1
	.type		_ZN62_INTERNAL_ceac1d57_31_group_norm_nhwc_one_pass_128_cu_ed6f796c6thrust24THRUST_300001_SM_1030_NS12placeholders3_10E,@object
	.size		_ZN62_INTERNAL_ceac1d57_31_group_norm_nhwc_one_pass_128_cu_ed6f796c6thrust24THRUST_300001_SM_1030_NS12placeholders3_10E,(_ZN62_INTERNAL_ceac1d57_31_group_norm_nhwc_one_pass_128_cu_ed6f796c4cuda3std3__45__cpo5crendE - _ZN62_INTERNAL_ceac1d57_31_group_norm_nhwc_one_pass_128_cu_ed6f796c6thrust24THRUST_300001_SM_1030_NS12placeholders3_10E)
_ZN62_INTERNAL_ceac1d57_31_group_norm_nhwc_one_pass_128_cu_ed6f796c6thrust24THRUST_300001_SM_1030_NS12placeholders3_10E:
	.zero		1
	.type		_ZN62_INTERNAL_ceac1d57_31_group_norm_nhwc_one_pass_128_cu_ed6f796c4cuda3std3__45__cpo5crendE,@object
	.size		_ZN62_INTERNAL_ceac1d57_31_group_norm_nhwc_one_pass_128_cu_ed6f796c4cuda3std3__45__cpo5crendE,(_ZN62_INTERNAL_ceac1d57_31_group_norm_nhwc_one_pass_128_cu_ed6f796c4cuda3std6ranges3__45__cpo4prevE - _ZN62_INTERNAL_ceac1d57_31_group_norm_nhwc_one_pass_128_cu_ed6f796c4cuda3std3__45__cpo5crendE)
_ZN62_INTERNAL_ceac1d57_31_group_norm_nhwc_one_pass_128_cu_ed6f796c4cuda3std3__45__cpo5crendE:
	.zero		1
	.type		_ZN62_INTERNAL_ceac1d57_31_group_norm_nhwc_one_pass_128_cu_ed6f796c4cuda3std6ranges3__45__cpo4prevE,@object
	.size		_ZN62_INTERNAL_ceac1d57_31_group_norm_nhwc_one_pass_128_cu_ed6f796c4cuda3std6ranges3__45__cpo4prevE,(_ZN62_INTERNAL_ceac1d57_31_group_norm_nhwc_one_pass_128_cu_ed6f796c4cuda3std6ranges3__45__cpo9iter_moveE - _ZN62_INTERNAL_ceac1d57_31_group_norm_nhwc_one_pass_128_cu_ed6f796c4cuda3std6ranges3__45__cpo4prevE)
_ZN62_INTERNAL_ceac1d57_31_group_norm_nhwc_one_pass_128_cu_ed6f796c4cuda3std6ranges3__45__cpo4prevE:
	.zero		1
	.type		_ZN62_INTERNAL_ceac1d57_31_group_norm_nhwc_one_pass_128_cu_ed6f796c4cuda3std6ranges3__45__cpo9iter_moveE,@object
	.size		_ZN62_INTERNAL_ceac1d57_31_group_norm_nhwc_one_pass_128_cu_ed6f796c4cuda3std6ranges3__45__cpo9iter_moveE,(_ZN62_INTERNAL_ceac1d57_31_group_norm_nhwc_one_pass_128_cu_ed6f796c6thrust24THRUST_300001_SM_1030_NS12placeholders2_2E - _ZN62_INTERNAL_ceac1d57_31_group_norm_nhwc_one_pass_128_cu_ed6f796c4cuda3std6ranges3__45__cpo9iter_moveE)
_ZN62_INTERNAL_ceac1d57_31_group_norm_nhwc_one_pass_128_cu_ed6f796c4cuda3std6ranges3__45__cpo9iter_moveE:
	.zero		1
	.type		_ZN62_INTERNAL_ceac1d57_31_group_norm_nhwc_one_pass_128_cu_ed6f796c6thrust24THRUST_300001_SM_1030_NS12placeholders2_2E,@object
	.size		_ZN62_INTERNAL_ceac1d57_31_group_norm_nhwc_one_pass_128_cu_ed6f796c6thrust24THRUST_300001_SM_1030_NS12placeholders2_2E,(_ZN62_INTERNAL_ceac1d57_31_group_norm_nhwc_one_pass_128_cu_ed6f796c6thrust24THRUST_300001_SM_1030_NS12placeholders2_4E - _ZN62_INTERNAL_ceac1d57_31_group_norm_nhwc_one_pass_128_cu_ed6f796c6thrust24THRUST_300001_SM_1030_NS12placeholders2_2E)
_ZN62_INTERNAL_ceac1d57_31_group_norm_nhwc_one_pass_128_cu_ed6f796c6thrust24THRUST_300001_SM_1030_NS12placeholders2_2E:
	.zero		1
	.type		_ZN62_INTERNAL_ceac1d57_31_group_norm_nhwc_one_pass_128_cu_ed6f796c6thrust24THRUST_300001_SM_1030_NS12placeholders2_4E,@object
	.size		_ZN62_INTERNAL_ceac1d57_31_group_norm_nhwc_one_pass_128_cu_ed6f796c6thrust24THRUST_300001_SM_1030_NS12placeholders2_4E,(_ZN62_INTERNAL_ceac1d57_31_group_norm_nhwc_one_pass_128_cu_ed6f796c4cuda3std3__45__cpo3endE - _ZN62_INTERNAL_ceac1d57_31_group_norm_nhwc_one_pass_128_cu_ed6f796c6thrust24THRUST_300001_SM_1030_NS12placeholders2_4E)
_ZN62_INTERNAL_ceac1d57_31_group_norm_nhwc_one_pass_128_cu_ed6f796c6thrust24THRUST_300001_SM_1030_NS12placeholders2_4E:
	.zero		1
	.type		_ZN62_INTERNAL_ceac1d57_31_group_norm_nhwc_one_pass_128_cu_ed6f796c4cuda3std3__45__cpo3endE,@object
	.size		_ZN62_INTERNAL_ceac1d57_31_group_norm_nhwc_one_pass_128_cu_ed6f796c4cuda3std3__45__cpo3endE,(_ZN62_INTERNAL_ceac1d57_31_group_norm_nhwc_one_pass_128_cu_ed6f796c4cuda3std6ranges3__45__cpo3endE - _ZN62_INTERNAL_ceac1d57_31_group_norm_nhwc_one_pass_128_cu_ed6f796c4cuda3std3__45__cpo3endE)
_ZN62_INTERNAL_ceac1d57_31_group_norm_nhwc_one_pass_128_cu_ed6f796c4cuda3std3__45__cpo3endE:
	.zero		1
	.type		_ZN62_INTERNAL_ceac1d57_31_group_norm_nhwc_one_pass_128_cu_ed6f796c4cuda3std6ranges3__45__cpo3endE,@object
	.size		_ZN62_INTERNAL_ceac1d57_31_group_norm_nhwc_one_pass_128_cu_ed6f796c4cuda3std6ranges3__45__cpo3endE,(_ZN62_INTERNAL_ceac1d57_31_group_norm_nhwc_one_pass_128_cu_ed6f796c4cuda3std3__419piecewise_constructE - _ZN62_INTERNAL_ceac1d57_31_group_norm_nhwc_one_pass_128_cu_ed6f796c4cuda3std6ranges3__45__cpo3endE)
_ZN62_INTERNAL_ceac1d57_31_group_norm_nhwc_one_pass_128_cu_ed6f796c4cuda3std6ranges3__45__cpo3endE:
	.zero		1
	.type		_ZN62_INTERNAL_ceac1d57_31_group_norm_nhwc_one_pass_128_cu_ed6f796c4cuda3std3__419piecewise_constructE,@object
	.size		_ZN62_INTERNAL_ceac1d57_31_group_norm_nhwc_one_pass_128_cu_ed6f796c4cuda3std3__419piecewise_constructE,(_ZN62_INTERNAL_ceac1d57_31_group_norm_nhwc_one_pass_128_cu_ed6f796c4cuda3std6ranges3__45__cpo5cdataE - _ZN62_INTERNAL_ceac1d57_31_group_norm_nhwc_one_pass_128_cu_ed6f796c4cuda3std3__419piecewise_constructE)
_ZN62_INTERNAL_ceac1d57_31_group_norm_nhwc_one_pass_128_cu_ed6f796c4cuda3std3__419piecewise_constructE:
	.zero		1
	.type		_ZN62_INTERNAL_ceac1d57_31_group_norm_nhwc_one_pass_128_cu_ed6f796c4cuda3std6ranges3__45__cpo5cdataE,@object
	.size		_ZN62_INTERNAL_ceac1d57_31_group_norm_nhwc_one_pass_128_cu_ed6f796c4cuda3std6ranges3__45__cpo5cdataE,(_ZN62_INTERNAL_ceac1d57_31_group_norm_nhwc_one_pass_128_cu_ed6f796c6thrust24THRUST_300001_SM_1030_NS12placeholders2_8E - _ZN62_INTERNAL_ceac1d57_31_group_norm_nhwc_one_pass_128_cu_ed6f796c4cuda3std6ranges3__45__cpo5cdataE)
_ZN62_INTERNAL_ceac1d57_31_group_norm_nhwc_one_pass_128_cu_ed6f796c4cuda3std6ranges3__45__cpo5cdataE:
	.zero		1
	.type		_ZN62_INTERNAL_ceac1d57_31_group_norm_nhwc_one_pass_128_cu_ed6f796c6thrust24THRUST_300001_SM_1030_NS12placeholders2_8E,@object
	.size		_ZN62_INTERNAL_ceac1d57_31_group_norm_nhwc_one_pass_128_cu_ed6f796c6thrust24THRUST_300001_SM_1030_NS12placeholders2_8E,(_ZN62_INTERNAL_ceac1d57_31_group_norm_nhwc_one_pass_128_cu_ed6f796c4cuda3std3__45__cpo4rendE - _ZN62_INTERNAL_ceac1d57_31_group_norm_nhwc_one_pass_128_cu_ed6f796c6thrust24THRUST_300001_SM_1030_NS12placeholders2_8E)
_ZN62_INTERNAL_ceac1d57_31_group_norm_nhwc_one_pass_128_cu_ed6f796c6thrust24THRUST_300001_SM_1030_NS12placeholders2_8E:
	.zero		1
	.type		_ZN62_INTERNAL_ceac1d57_31_group_norm_nhwc_one_pass_128_cu_ed6f796c4cuda3std3__45__cpo4rendE,@object
	.size		_ZN62_INTERNAL_ceac1d57_31_group_norm_nhwc_one_pass_128_cu_ed6f796c4cuda3std3__45__cpo4rendE,(_ZN62_INTERNAL_ceac1d57_31_group_norm_nhwc_one_pass_128_cu_ed6f796c4cuda3std6ranges3__45__cpo9iter_swapE - _ZN62_INTERNAL_ceac1d57_31_group_norm_nhwc_one_pass_128_cu_ed6f796c4cuda3std3__45__cpo4rendE)
_ZN62_INTERNAL_ceac1d57_31_group_norm_nhwc_one_pass_128_cu_ed6f796c4cuda3std3__45__cpo4rendE:
	.zero		1
	.type		_ZN62_INTERNAL_ceac1d57_31_group_norm_nhwc_one_pass_128_cu_ed6f796c4cuda3std6ranges3__45__cpo9iter_swapE,@object
	.size		_ZN62_INTERNAL_ceac1d57_31_group_norm_nhwc_one_pass_128_cu_ed6f796c4cuda3std6ranges3__45__cpo9iter_swapE,(_ZN62_INTERNAL_ceac1d57_31_group_norm_nhwc_one_pass_128_cu_ed6f796c4cuda3std3__48unexpectE - _ZN62_INTERNAL_ceac1d57_31_group_norm_nhwc_one_pass_128_cu_ed6f796c4cuda3std6ranges3__45__cpo9iter_swapE)
_ZN62_INTERNAL_ceac1d57_31_group_norm_nhwc_one_pass_128_cu_ed6f796c4cuda3std6ranges3__45__cpo9iter_swapE:
	.zero		1
	.type		_ZN62_INTERNAL_ceac1d57_31_group_norm_nhwc_one_pass_128_cu_ed6f796c4cuda3std3__48unexpectE,@object
	.size		_ZN62_INTERNAL_ceac1d57_31_group_norm_nhwc_one_pass_128_cu_ed6f796c4cuda3std3__48unexpectE,(_ZN62_INTERNAL_ceac1d57_31_group_norm_nhwc_one_pass_128_cu_ed6f796c6thrust24THRUST_300001_SM_1030_NS6system6detail10sequential3seqE - _ZN62_INTERNAL_ceac1d57_31_group_norm_nhwc_one_pass_128_cu_ed6f796c4cuda3std3__48unexpectE)
_ZN62_INTERNAL_ceac1d57_31_group_norm_nhwc_one_pass_128_cu_ed6f796c4cuda3std3__48unexpectE:
	.zero		1
	.type		_ZN62_INTERNAL_ceac1d57_31_group_norm_nhwc_one_pass_128_cu_ed6f796c6thrust24THRUST_300001_SM_1030_NS6system6detail10sequential3seqE,@object
	.size		_ZN62_INTERNAL_ceac1d57_31_group_norm_nhwc_one_pass_128_cu_ed6f796c6thrust24THRUST_300001_SM_1030_NS6system6detail10sequential3seqE,(.L_29 - _ZN62_INTERNAL_ceac1d57_31_group_norm_nhwc_one_pass_128_cu_ed6f796c6thrust24THRUST_300001_SM_1030_NS6system6detail10sequential3seqE)
_ZN62_INTERNAL_ceac1d57_31_group_norm_nhwc_one_pass_128_cu_ed6f796c6thrust24THRUST_300001_SM_1030_NS6system6detail10sequential3seqE:
	.zero		1
.L_29:


//--------------------- .nv.shared._Z35group_norm_nhwc_bwd_one_pass_kernelI11Bf16IOFp32WLi64ELi128ELi512EEv26Group_norm_nhwc_bwd_params --------------------------
	.section	.nv.shared._Z35group_norm_nhwc_bwd_one_pass_kernelI11Bf16IOFp32WLi64ELi128ELi512EEv26Group_norm_nhwc_bwd_params,"aw",@nobits
	.sectionflags	@""
	.align	16
.nv.shared._Z35group_norm_nhwc_bwd_one_pass_kernelI11Bf16IOFp32WLi64ELi128ELi512EEv26Group_norm_nhwc_bwd_params:
	.zero		9376


//--------------------- .nv.shared._Z35group_norm_nhwc_bwd_one_pass_kernelI11Bf16IOFp32WLi128ELi128ELi512EEv26Group_norm_nhwc_bwd_params --------------------------
	.section	.nv.shared._Z35group_norm_nhwc_bwd_one_pass_kernelI11Bf16IOFp32WLi128ELi128ELi512EEv26Group_norm_nhwc_bwd_params,"aw",@nobits
	.sectionflags	@""
	.align	16
.nv.shared._Z35group_norm_nhwc_bwd_one_pass_kernelI11Bf16IOFp32WLi128ELi128ELi512EEv26Group_norm_nhwc_bwd_params:
	.zero		9376


//--------------------- .nv.shared._Z35group_norm_nhwc_bwd_one_pass_kernelI11Bf16IOFp32WLi256ELi128ELi512EEv26Group_norm_nhwc_bwd_params --------------------------
	.section	.nv.shared._Z35group_norm_nhwc_bwd_one_pass_kernelI11Bf16IOFp32WLi256ELi128ELi512EEv26Group_norm_nhwc_bwd_params,"aw",@nobits
	.sectionflags	@""
	.align	16
.nv.shared._Z35group_norm_nhwc_bwd_one_pass_kernelI11Bf16IOFp32WLi256ELi128ELi512EEv26Group_norm_nhwc_bwd_params:
	.zero		9376


//--------------------- .nv.shared._Z35group_norm_nhwc_bwd_one_pass_kernelI11Bf16IOFp32WLi512ELi128ELi512EEv26Group_norm_nhwc_bwd_params --------------------------
	.section	.nv.shared._Z35group_norm_nhwc_bwd_one_pass_kernelI11Bf16IOFp32WLi512ELi128ELi512EEv26Group_norm_nhwc_bwd_params,"aw",@nobits
	.sectionflags	@""
	.align	16
.nv.shared._Z35group_norm_nhwc_bwd_one_pass_kernelI11Bf16IOFp32WLi512ELi128ELi512EEv26Group_norm_nhwc_bwd_params:
	.zero		9376


//--------------------- .nv.shared._Z35group_norm_nhwc_bwd_one_pass_kernelI11Bf16IOBf16WLi64ELi128ELi512EEv26Group_norm_nhwc_bwd_params --------------------------
	.section	.nv.shared._Z35group_norm_nhwc_bwd_one_pass_kernelI11Bf16IOBf16WLi64ELi128ELi512EEv26Group_norm_nhwc_bwd_params,"aw",@nobits
	.sectionflags	@""
	.align	16
.nv.shared._Z35group_norm_nhwc_bwd_one_pass_kernelI11Bf16IOBf16WLi64ELi128ELi512EEv26Group_norm_nhwc_bwd_params:
	.zero		9376


//--------------------- .nv.shared._Z35group_norm_nhwc_bwd_one_pass_kernelI11Bf16IOBf16WLi128ELi128ELi512EEv26Group_norm_nhwc_bwd_params --------------------------
	.section	.nv.shared._Z35group_norm_nhwc_bwd_one_pass_kernelI11Bf16IOBf16WLi128ELi128ELi512EEv26Group_norm_nhwc_bwd_params,"aw",@nobits
	.sectionflags	@""
	.align	16
.nv.shared._Z35group_norm_nhwc_bwd_one_pass_kernelI11Bf16IOBf16WLi128ELi128ELi512EEv26Group_norm_nhwc_bwd_params:
	.zero		9376


//--------------------- .nv.shared._Z35group_norm_nhwc_bwd_one_pass_kernelI11Bf16IOBf16WLi256ELi128ELi512EEv26Group_norm_nhwc_bwd_params --------------------------
	.section	.nv.shared._Z35group_norm_nhwc_bwd_one_pass_kernelI11Bf16IOBf16WLi256ELi128ELi512EEv26Group_norm_nhwc_bwd_params,"aw",@nobits
	.sectionflags	@""
	.align	16
.nv.shared._Z35group_norm_nhwc_bwd_one_pass_kernelI11Bf16IOBf16WLi256ELi128ELi512EEv26Group_norm_nhwc_bwd_params:
	.zero		9376


//--------------------- .nv.shared._Z35group_norm_nhwc_bwd_one_pass_kernelI11Bf16IOBf16WLi512ELi128ELi512EEv26Group_norm_nhwc_bwd_params --------------------------
	.section	.nv.shared._Z35group_norm_nhwc_bwd_one_pass_kernelI11Bf16IOBf16WLi512ELi128ELi512EEv26Group_norm_nhwc_bwd_params,"aw",@nobits
	.sectionflags	@""
	.align	16
.nv.shared._Z35group_norm_nhwc_bwd_one_pass_kernelI11Bf16IOBf16WLi512ELi128ELi512EEv26Group_norm_nhwc_bwd_params:
	.zero		9376


//--------------------- .nv.shared._Z35group_norm_nhwc_bwd_one_pass_kernelI11Bf16IOFp16WLi64ELi128ELi512EEv26Group_norm_nhwc_bwd_params --------------------------
	.section	.nv.shared._Z35group_norm_nhwc_bwd_one_pass_kernelI11Bf16IOFp16WLi64ELi128ELi512EEv26Group_norm_nhwc_bwd_params,"aw",@nobits
	.sectionflags	@""
	.align	16
.nv.shared._Z35group_norm_nhwc_bwd_one_pass_kernelI11Bf16IOFp16WLi64ELi128ELi512EEv26Group_norm_nhwc_bwd_params:
	.zero		9376


//--------------------- .nv.shared._Z35group_norm_nhwc_bwd_one_pass_kernelI11Bf16IOFp16WLi128ELi128ELi512EEv26Group_norm_nhwc_bwd_params --------------------------
	.section	.nv.shared._Z35group_norm_nhwc_bwd_one_pass_kernelI11Bf16IOFp16WLi128ELi128ELi512EEv26Group_norm_nhwc_bwd_params,"aw",@nobits
	.sectionflags	@""
	.align	16
.nv.shared._Z35group_norm_nhwc_bwd_one_pass_kernelI11Bf16IOFp16WLi128ELi128ELi512EEv26Group_norm_nhwc_bwd_params:
	.zero		9376


//--------------------- .nv.shared._Z35group_norm_nhwc_bwd_one_pass_kernelI11Bf16IOFp16WLi256ELi128ELi512EEv26Group_norm_nhwc_bwd_params --------------------------
	.section	.nv.shared._Z35group_norm_nhwc_bwd_one_pass_kernelI11Bf16IOFp16WLi256ELi128ELi512EEv26Group_norm_nhwc_bwd_params,"aw",@nobits
	.sectionflags	@""
	.align	16
.nv.shared._Z35group_norm_nhwc_bwd_one_pass_kernelI11Bf16IOFp16WLi256ELi128ELi512EEv26Group_norm_nhwc_bwd_params:
	.zero		9376


//--------------------- .nv.shared._Z35group_norm_nhwc_bwd_one_pass_kernelI11Bf16IOFp16WLi512ELi128ELi512EEv26Group_norm_nhwc_bwd_params --------------------------
	.section	.nv.shared._Z35group_norm_nhwc_bwd_one_pass_kernelI11Bf16IOFp16WLi512ELi128ELi512EEv26Group_norm_nhwc_bwd_params,"aw",@nobits
	.sectionflags	@""
	.align	16
.nv.shared._Z35group_norm_nhwc_bwd_one_pass_kernelI11Bf16IOFp16WLi512ELi128ELi512EEv26Group_norm_nhwc_bwd_params:
	.zero		9376


//--------------------- .nv.shared._Z35group_norm_nhwc_bwd_one_pass_kernelI11Fp16IOFp32WLi64ELi128ELi512EEv26Group_norm_nhwc_bwd_params --------------------------
	.section	.nv.shared._Z35group_norm_nhwc_bwd_one_pass_kernelI11Fp16IOFp32WLi64ELi128ELi512EEv26Group_norm_nhwc_bwd_params,"aw",@nobits
	.sectionflags	@""
	.align	16
.nv.shared._Z35group_norm_nhwc_bwd_one_pass_kernelI11Fp16IOFp32WLi64ELi128ELi512EEv26Group_norm_nhwc_bwd_params:
	.zero		9376


//--------------------- .nv.shared._Z35group_norm_nhwc_bwd_one_pass_kernelI11Fp16IOFp32WLi128ELi128ELi512EEv26Group_norm_nhwc_bwd_params --------------------------
	.section	.nv.shared._Z35group_norm_nhwc_bwd_one_pass_kernelI11Fp16IOFp32WLi128ELi128ELi512EEv26Group_norm_nhwc_bwd_params,"aw",@nobits
	.sectionflags	@""
	.align	16
.nv.shared._Z35group_norm_nhwc_bwd_one_pass_kernelI11Fp16IOFp32WLi128ELi128ELi512EEv26Group_norm_nhwc_bwd_params:
	.zero		9376


//--------------------- .nv.shared._Z35group_norm_nhwc_bwd_one_pass_kernelI11Fp16IOFp32WLi256ELi128ELi512EEv26Group_norm_nhwc_bwd_params --------------------------
	.section	.nv.shared._Z35group_norm_nhwc_bwd_one_pass_kernelI11Fp16IOFp32WLi256ELi128ELi512EEv26Group_norm_nhwc_bwd_params,"aw",@nobits
	.sectionflags	@""
	.align	16
.nv.shared._Z35group_norm_nhwc_bwd_one_pass_kernelI11Fp16IOFp32WLi256ELi128ELi512EEv26Group_norm_nhwc_bwd_params:
	.zero		9376


//--------------------- .nv.shared._Z35group_norm_nhwc_bwd_one_pass_kernelI11Fp16IOFp32WLi512ELi128ELi512EEv26Group_norm_nhwc_bwd_params --------------------------
	.section	.nv.shared._Z35group_norm_nhwc_bwd_one_pass_kernelI11Fp16IOFp32WLi512ELi128ELi512EEv26Group_norm_nhwc_bwd_params,"aw",@nobits
	.sectionflags	@""
	.align	16
.nv.shared._Z35group_norm_nhwc_bwd_one_pass_kernelI11Fp16IOFp32WLi512ELi128ELi512EEv26Group_norm_nhwc_bwd_params:
	.zero		9376


//--------------------- .nv.shared._Z35group_norm_nhwc_bwd_one_pass_kernelI11Fp16IOBf16WLi64ELi128ELi512EEv26Group_norm_nhwc_bwd_params --------------------------
	.section	.nv.shared._Z35group_norm_nhwc_bwd_one_pass_kernelI11Fp16IOBf16WLi64ELi128ELi512EEv26Group_norm_nhwc_bwd_params,"aw",@nobits
	.sectionflags	@""
	.align	16
.nv.shared._Z35group_norm_nhwc_bwd_one_pass_kernelI11Fp16IOBf16WLi64ELi128ELi512EEv26Group_norm_nhwc_bwd_params:
	.zero		9376


//--------------------- .nv.shared._Z35group_norm_nhwc_bwd_one_pass_kernelI11Fp16IOBf16WLi128ELi128ELi512EEv26Group_norm_nhwc_bwd_params --------------------------
	.section	.nv.shared._Z35group_norm_nhwc_bwd_one_pass_kernelI11Fp16IOBf16WLi128ELi128ELi512EEv26Group_norm_nhwc_bwd_params,"aw",@nobits
	.sectionflags	@""
	.align	16
.nv.shared._Z35group_norm_nhwc_bwd_one_pass_kernelI11Fp16IOBf16WLi128ELi128ELi512EEv26Group_norm_nhwc_bwd_params:
	.zero		9376


//--------------------- .nv.shared._Z35group_norm_nhwc_bwd_one_pass_kernelI11Fp16IOBf16WLi256ELi128ELi512EEv26Group_norm_nhwc_bwd_params --------------------------
	.section	.nv.shared._Z35group_norm_nhwc_bwd_one_pass_kernelI11Fp16IOBf16WLi256ELi128ELi512EEv26Group_norm_nhwc_bwd_params,"aw",@nobits
	.sectionflags	@""
	.align	16
.nv.shared._Z35group_norm_nhwc_bwd_one_pass_kernelI11Fp16IOBf16WLi256ELi128ELi512EEv26Group_norm_nhwc_bwd_params:
	.zero		9376


//--------------------- .nv.shared._Z35group_norm_nhwc_bwd_one_pass_kernelI11Fp16IOBf16WLi512ELi128ELi512EEv26Group_norm_nhwc_bwd_params --------------------------
	.section	.nv.shared._Z35group_norm_nhwc_bwd_one_pass_kernelI11Fp16IOBf16WLi512ELi128ELi512EEv26Group_norm_nhwc_bwd_params,"aw",@nobits
	.sectionflags	@""
	.align	16
.nv.shared._Z35group_norm_nhwc_bwd_one_pass_kernelI11Fp16IOBf16WLi512ELi128ELi512EEv26Group_norm_nhwc_bwd_params:
	.zero		9376


//--------------------- .nv.shared._Z35group_norm_nhwc_bwd_one_pass_kernelI11Fp16IOFp16WLi64ELi128ELi512EEv26Group_norm_nhwc_bwd_params --------------------------
	.section	.nv.shared._Z35group_norm_nhwc_bwd_one_pass_kernelI11Fp16IOFp16WLi64ELi128ELi512EEv26Group_norm_nhwc_bwd_params,"aw",@nobits
	.sectionflags	@""
	.align	16
.nv.shared._Z35group_norm_nhwc_bwd_one_pass_kernelI11Fp16IOFp16WLi64ELi128ELi512EEv26Group_norm_nhwc_bwd_params:
	.zero		9376


//--------------------- .nv.shared._Z35group_norm_nhwc_bwd_one_pass_kernelI11Fp16IOFp16WLi128ELi128ELi512EEv26Group_norm_nhwc_bwd_params --------------------------
	.section	.nv.shared._Z35group_norm_nhwc_bwd_one_pass_kernelI11Fp16IOFp16WLi128ELi128ELi512EEv26Group_norm_nhwc_bwd_params,"aw",@nobits
	.sectionflags	@""
	.align	16
.nv.shared._Z35group_norm_nhwc_bwd_one_pass_kernelI11Fp16IOFp16WLi128ELi128ELi512EEv26Group_norm_nhwc_bwd_params:
	.zero		9376


//--------------------- .nv.shared._Z35group_norm_nhwc_bwd_one_pass_kernelI11Fp16IOFp16WLi256ELi128ELi512EEv26Group_norm_nhwc_bwd_params --------------------------
	.section	.nv.shared._Z35group_norm_nhwc_bwd_one_pass_kernelI11Fp16IOFp16WLi256ELi128ELi512EEv26Group_norm_nhwc_bwd_params,"aw",@nobits
	.sectionflags	@""
	.align	16
.nv.shared._Z35group_norm_nhwc_bwd_one_pass_kernelI11Fp16IOFp16WLi256ELi128ELi512EEv26Group_norm_nhwc_bwd_params:
	.zero		9376


//--------------------- .nv.shared._Z35group_norm_nhwc_bwd_one_pass_kernelI11Fp16IOFp16WLi512ELi128ELi512EEv26Group_norm_nhwc_bwd_params --------------------------
	.section	.nv.shared._Z35group_norm_nhwc_bwd_one_pass_kernelI11Fp16IOFp16WLi512ELi128ELi512EEv26Group_norm_nhwc_bwd_params,"aw",@nobits
	.sectionflags	@""
	.align	16
.nv.shared._Z35group_norm_nhwc_bwd_one_pass_kernelI11Fp16IOFp16WLi512ELi128ELi512EEv26Group_norm_nhwc_bwd_params:
	.zero		9376


//--------------------- .nv.shared._Z35group_norm_nhwc_bwd_one_pass_kernelI11Fp32IOFp32WLi64ELi128ELi512EEv26Group_norm_nhwc_bwd_params --------------------------
	.section	.nv.shared._Z35group_norm_nhwc_bwd_one_pass_kernelI11Fp32IOFp32WLi64ELi128ELi512EEv26Group_norm_nhwc_bwd_params,"aw",@nobits
	.sectionflags	@""
	.align	16
.nv.shared._Z35group_norm_nhwc_bwd_one_pass_kernelI11Fp32IOFp32WLi64ELi128ELi512EEv26Group_norm_nhwc_bwd_params:
	.zero		9376


//--------------------- .nv.shared._Z35group_norm_nhwc_bwd_one_pass_kernelI11Fp32IOFp32WLi128ELi128ELi512EEv26Group_norm_nhwc_bwd_params --------------------------
	.section	.nv.shared._Z35group_norm_nhwc_bwd_one_pass_kernelI11Fp32IOFp32WLi128ELi128ELi512EEv26Group_norm_nhwc_bwd_params,"aw",@nobits
	.sectionflags	@""
	.align	16
.nv.shared._Z35group_norm_nhwc_bwd_one_pass_kernelI11Fp32IOFp32WLi128ELi128ELi512EEv26Group_norm_nhwc_bwd_params:
	.zero		9376


//--------------------- .nv.shared._Z35group_norm_nhwc_bwd_one_pass_kernelI11Fp32IOFp32WLi256ELi128ELi512EEv26Group_norm_nhwc_bwd_params --------------------------
	.section	.nv.shared._Z35group_norm_nhwc_bwd_one_pass_kernelI11Fp32IOFp32WLi256ELi128ELi512EEv26Group_norm_nhwc_bwd_params,"aw",@nobits
	.sectionflags	@""
	.align	16
.nv.shared._Z35group_norm_nhwc_bwd_one_pass_kernelI11Fp32IOFp32WLi256ELi128ELi512EEv26Group_norm_nhwc_bwd_params:
	.zero		9376


//--------------------- .nv.shared._Z35group_norm_nhwc_bwd_one_pass_kernelI11Fp32IOFp32WLi512ELi128ELi512EEv26Group_norm_nhwc_bwd_params --------------------------
	.section	.nv.shared._Z35group_norm_nhwc_bwd_one_pass_kernelI11Fp32IOFp32WLi512ELi128ELi512EEv26Group_norm_nhwc_bwd_params,"aw",@nobits
	.sectionflags	@""
	.align	16
.nv.shared._Z35group_norm_nhwc_bwd_one_pass_kernelI11Fp32IOFp32WLi512ELi128ELi512EEv26Group_norm_nhwc_bwd_params:
	.zero		9376


//--------------------- .nv.shared._Z35group_norm_nhwc_bwd_one_pass_kernelI11Fp32IOBf16WLi64ELi128ELi512EEv26Group_norm_nhwc_bwd_params --------------------------
	.section	.nv.shared._Z35group_norm_nhwc_bwd_one_pass_kernelI11Fp32IOBf16WLi64ELi128ELi512EEv26Group_norm_nhwc_bwd_params,"aw",@nobits
	.sectionflags	@""
	.align	16
.nv.shared._Z35group_norm_nhwc_bwd_one_pass_kernelI11Fp32IOBf16WLi64ELi128ELi512EEv26Group_norm_nhwc_bwd_params:
	.zero		9376


//--------------------- .nv.shared._Z35group_norm_nhwc_bwd_one_pass_kernelI11Fp32IOBf16WLi128ELi128ELi512EEv26Group_norm_nhwc_bwd_params --------------------------
	.section	.nv.shared._Z35group_norm_nhwc_bwd_one_pass_kernelI11Fp32IOBf16WLi128ELi128ELi512EEv26Group_norm_nhwc_bwd_params,"aw",@nobits
	.sectionflags	@""
	.align	16
.nv.shared._Z35group_norm_nhwc_bwd_one_pass_kernelI11Fp32IOBf16WLi128ELi128ELi512EEv26Group_norm_nhwc_bwd_params:
	.zero		9376


//--------------------- .nv.shared._Z35group_norm_nhwc_bwd_one_pass_kernelI11Fp32IOBf16WLi256ELi128ELi512EEv26Group_norm_nhwc_bwd_params --------------------------
	.section	.nv.shared._Z35group_norm_nhwc_bwd_one_pass_kernelI11Fp32IOBf16WLi256ELi128ELi512EEv26Group_norm_nhwc_bwd_params,"aw",@nobits
	.sectionflags	@""
	.align	16
.nv.shared._Z35group_norm_nhwc_bwd_one_pass_kernelI11Fp32IOBf16WLi256ELi128ELi512EEv26Group_norm_nhwc_bwd_params:
	.zero		9376


//--------------------- .nv.shared._Z35group_norm_nhwc_bwd_one_pass_kernelI11Fp32IOBf16WLi512ELi128ELi512EEv26Group_norm_nhwc_bwd_params --------------------------
	.section	.nv.shared._Z35group_norm_nhwc_bwd_one_pass_kernelI11Fp32IOBf16WLi512ELi128ELi512EEv26Group_norm_nhwc_bwd_params,"aw",@nobits
	.sectionflags	@""
	.align	16
.nv.shared._Z35group_norm_nhwc_bwd_one_pass_kernelI11Fp32IOBf16WLi512ELi128ELi512EEv26Group_norm_nhwc_bwd_params:
	.zero		9376


//--------------------- .nv.shared._Z35group_norm_nhwc_bwd_one_pass_kernelI11Fp32IOFp16WLi64ELi128ELi512EEv26Group_norm_nhwc_bwd_params --------------------------
	.section	.nv.shared._Z35group_norm_nhwc_bwd_one_pass_kernelI11Fp32IOFp16WLi64ELi128ELi512EEv26Group_norm_nhwc_bwd_params,"aw",@nobits
	.sectionflags	@""
	.align	16
.nv.shared._Z35group_norm_nhwc_bwd_one_pass_kernelI11Fp32IOFp16WLi64ELi128ELi512EEv26Group_norm_nhwc_bwd_params:
	.zero		9376


//--------------------- .nv.shared._Z35group_norm_nhwc_bwd_one_pass_kernelI11Fp32IOFp16WLi128ELi128ELi512EEv26Group_norm_nhwc_bwd_params --------------------------
	.section	.nv.shared._Z35group_norm_nhwc_bwd_one_pass_kernelI11Fp32IOFp16WLi128ELi128ELi512EEv26Group_norm_nhwc_bwd_params,"aw",@nobits
	.sectionflags	@""
	.align	16
.nv.shared._Z35group_norm_nhwc_bwd_one_pass_kernelI11Fp32IOFp16WLi128ELi128ELi512EEv26Group_norm_nhwc_bwd_params:
	.zero		9376


//--------------------- .nv.shared._Z35group_norm_nhwc_bwd_one_pass_kernelI11Fp32IOFp16WLi256ELi128ELi512EEv26Group_norm_nhwc_bwd_params --------------------------
	.section	.nv.shared._Z35group_norm_nhwc_bwd_one_pass_kernelI11Fp32IOFp16WLi256ELi128ELi512EEv26Group_norm_nhwc_bwd_params,"aw",@nobits
	.sectionflags	@""
	.align	16
.nv.shared._Z35group_norm_nhwc_bwd_one_pass_kernelI11Fp32IOFp16WLi256ELi128ELi512EEv26Group_norm_nhwc_bwd_params:
	.zero		9376


//--------------------- .nv.shared._Z35group_norm_nhwc_bwd_one_pass_kernelI11Fp32IOFp16WLi512ELi128ELi512EEv26Group_norm_nhwc_bwd_params --------------------------
	.section	.nv.shared._Z35group_norm_nhwc_bwd_one_pass_kernelI11Fp32IOFp16WLi512ELi128ELi512EEv26Group_norm_nhwc_bwd_params,"aw",@nobits
	.sectionflags	@""
	.align	16
.nv.shared._Z35group_norm_nhwc_bwd_one_pass_kernelI11Fp32IOFp16WLi512ELi128ELi512EEv26Group_norm_nhwc_bwd_params:
	.zero		9376


//--------------------- .nv.shared._Z35group_norm_nhwc_fwd_one_pass_kernelI11Bf16IOFp32WLi64ELi128ELi512EEv26Group_norm_nhwc_fwd_params --------------------------
	.section	.nv.shared._Z35group_norm_nhwc_fwd_one_pass_kernelI11Bf16IOFp32WLi64ELi128ELi512EEv26Group_norm_nhwc_fwd_params,"aw",@nobits
	.sectionflags	@""
	.align	8
.nv.shared._Z35group_norm_nhwc_fwd_one_pass_kernelI11Bf16IOFp32WLi64ELi128ELi512EEv26Group_norm_nhwc_fwd_params:
	.zero		1184


//--------------------- .nv.shared._Z35group_norm_nhwc_fwd_one_pass_kernelI11Bf16IOFp32WLi128ELi128ELi512EEv26Group_norm_nhwc_fwd_params --------------------------
	.section	.nv.shared._Z35group_norm_nhwc_fwd_one_pass_kernelI11Bf16IOFp32WLi128ELi128ELi512EEv26Group_norm_nhwc_fwd_params,"aw",@nobits
	.sectionflags	@""
	.align	8
.nv.shared._Z35group_norm_nhwc_fwd_one_pass_kernelI11Bf16IOFp32WLi128ELi128ELi512EEv26Group_norm_nhwc_fwd_params:
	.zero		1184


//--------------------- .nv.shared._Z35group_norm_nhwc_fwd_one_pass_kernelI11Bf16IOFp32WLi256ELi128ELi512EEv26Group_norm_nhwc_fwd_params --------------------------
	.section	.nv.shared._Z35group_norm_nhwc_fwd_one_pass_kernelI11Bf16IOFp32WLi256ELi128ELi512EEv26Group_norm_nhwc_fwd_params,"aw",@nobits
	.sectionflags	@""
	.align	8
.nv.shared._Z35group_norm_nhwc_fwd_one_pass_kernelI11Bf16IOFp32WLi256ELi128ELi512EEv26Group_norm_nhwc_fwd_params:
	.zero		1184


//--------------------- .nv.shared._Z35group_norm_nhwc_fwd_one_pass_kernelI11Bf16IOFp32WLi512ELi128ELi512EEv26Group_norm_nhwc_fwd_params --------------------------
	.section	.nv.shared._Z35group_norm_nhwc_fwd_one_pass_kernelI11Bf16IOFp32WLi512ELi128ELi512EEv26Group_norm_nhwc_fwd_params,"aw",@nobits
	.sectionflags	@""
	.align	8
.nv.shared._Z35group_norm_nhwc_fwd_one_pass_kernelI11Bf16IOFp32WLi512ELi128ELi512EEv26Group_norm_nhwc_fwd_params:
	.zero		1184


//--------------------- .nv.shared._Z35group_norm_nhwc_fwd_one_pass_kernelI11Bf16IOBf16WLi64ELi128ELi512EEv26Group_norm_nhwc_fwd_params --------------------------
	.section	.nv.shared._Z35group_norm_nhwc_fwd_one_pass_kernelI11Bf16IOBf16WLi64ELi128ELi512EEv26Group_norm_nhwc_fwd_params,"aw",@nobits
	.sectionflags	@""
	.align	8
.nv.shared._Z35group_norm_nhwc_fwd_one_pass_kernelI11Bf16IOBf16WLi64ELi128ELi512EEv26Group_norm_nhwc_fwd_params:
	.zero		1184


//--------------------- .nv.shared._Z35group_norm_nhwc_fwd_one_pass_kernelI11Bf16IOBf16WLi128ELi128ELi512EEv26Group_norm_nhwc_fwd_params --------------------------
	.section	.nv.shared._Z35group_norm_nhwc_fwd_one_pass_kernelI11Bf16IOBf16WLi128ELi128ELi512EEv26Group_norm_nhwc_fwd_params,"aw",@nobits
	.sectionflags	@""
	.align	8
.nv.shared._Z35group_norm_nhwc_fwd_one_pass_kernelI11Bf16IOBf16WLi128ELi128ELi512EEv26Group_norm_nhwc_fwd_params:
	.zero		1184


//--------------------- .nv.shared._Z35group_norm_nhwc_fwd_one_pass_kernelI11Bf16IOBf16WLi256ELi128ELi512EEv26Group_norm_nhwc_fwd_params --------------------------
	.section	.nv.shared._Z35group_norm_nhwc_fwd_one_pass_kernelI11Bf16IOBf16WLi256ELi128ELi512EEv26Group_norm_nhwc_fwd_params,"aw",@nobits
	.sectionflags	@""
	.align	8
.nv.shared._Z35group_norm_nhwc_fwd_one_pass_kernelI11Bf16IOBf16WLi256ELi128ELi512EEv26Group_norm_nhwc_fwd_params:
	.zero		1184


//--------------------- .nv.shared._Z35group_norm_nhwc_fwd_one_pass_kernelI11Bf16IOBf16WLi512ELi128ELi512EEv26Group_norm_nhwc_fwd_params --------------------------
	.section	.nv.shared._Z35group_norm_nhwc_fwd_one_pass_kernelI11Bf16IOBf16WLi512ELi128ELi512EEv26Group_norm_nhwc_fwd_params,"aw",@nobits
	.sectionflags	@""
	.align	8
.nv.shared._Z35group_norm_nhwc_fwd_one_pass_kernelI11Bf16IOBf16WLi512ELi128ELi512EEv26Group_norm_nhwc_fwd_params:
	.zero		1184


//--------------------- .nv.shared._Z35group_norm_nhwc_fwd_one_pass_kernelI11Bf16IOFp16WLi64ELi128ELi512EEv26Group_norm_nhwc_fwd_params --------------------------
	.section	.nv.shared._Z35group_norm_nhwc_fwd_one_pass_kernelI11Bf16IOFp16WLi64ELi128ELi512EEv26Group_norm_nhwc_fwd_params,"aw",@nobits
	.sectionflags	@""
	.align	8
.nv.shared._Z35group_norm_nhwc_fwd_one_pass_kernelI11Bf16IOFp16WLi64ELi128ELi512EEv26Group_norm_nhwc_fwd_params:
	.zero		1184


//--------------------- .nv.shared._Z35group_norm_nhwc_fwd_one_pass_kernelI11Bf16IOFp16WLi128ELi128ELi512EEv26Group_norm_nhwc_fwd_params --------------------------
	.section	.nv.shared._Z35group_norm_nhwc_fwd_one_pass_kernelI11Bf16IOFp16WLi128ELi128ELi512EEv26Group_norm_nhwc_fwd_params,"aw",@nobits
	.sectionflags	@""
	.align	8
.nv.shared._Z35group_norm_nhwc_fwd_one_pass_kernelI11Bf16IOFp16WLi128ELi128ELi512EEv26Group_norm_nhwc_fwd_params:
	.zero		1184


//--------------------- .nv.shared._Z35group_norm_nhwc_fwd_one_pass_kernelI11Bf16IOFp16WLi256ELi128ELi512EEv26Group_norm_nhwc_fwd_params --------------------------
	.section	.nv.shared._Z35group_norm_nhwc_fwd_one_pass_kernelI11Bf16IOFp16WLi256ELi128ELi512EEv26Group_norm_nhwc_fwd_params,"aw",@nobits
	.sectionflags	@""
	.align	8
.nv.shared._Z35group_norm_nhwc_fwd_one_pass_kernelI11Bf16IOFp16WLi256ELi128ELi512EEv26Group_norm_nhwc_fwd_params:
	.zero		1184


//--------------------- .nv.shared._Z35group_norm_nhwc_fwd_one_pass_kernelI11Bf16IOFp16WLi512ELi128ELi512EEv26Group_norm_nhwc_fwd_params --------------------------
	.section	.nv.shared._Z35group_norm_nhwc_fwd_one_pass_kernelI11Bf16IOFp16WLi512ELi128ELi512EEv26Group_norm_nhwc_fwd_params,"aw",@nobits
	.sectionflags	@""
	.align	8
.nv.shared._Z35group_norm_nhwc_fwd_one_pass_kernelI11Bf16IOFp16WLi512ELi128ELi512EEv26Group_norm_nhwc_fwd_params:
	.zero		1184


//--------------------- .nv.shared._Z35group_norm_nhwc_fwd_one_pass_kernelI11Fp16IOFp32WLi64ELi128ELi512EEv26Group_norm_nhwc_fwd_params --------------------------
	.section	.nv.shared._Z35group_norm_nhwc_fwd_one_pass_kernelI11Fp16IOFp32WLi64ELi128ELi512EEv26Group_norm_nhwc_fwd_params,"aw",@nobits
	.sectionflags	@""
	.align	8
.nv.shared._Z35group_norm_nhwc_fwd_one_pass_kernelI11Fp16IOFp32WLi64ELi128ELi512EEv26Group_norm_nhwc_fwd_params:
	.zero		1184


//--------------------- .nv.shared._Z35group_norm_nhwc_fwd_one_pass_kernelI11Fp16IOFp32WLi128ELi128ELi512EEv26Group_norm_nhwc_fwd_params --------------------------
	.section	.nv.shared._Z35group_norm_nhwc_fwd_one_pass_kernelI11Fp16IOFp32WLi128ELi128ELi512EEv26Group_norm_nhwc_fwd_params,"aw",@nobits
	.sectionflags	@""
	.align	8
.nv.shared._Z35group_norm_nhwc_fwd_one_pass_kernelI11Fp16IOFp32WLi128ELi128ELi512EEv26Group_norm_nhwc_fwd_params:
	.zero		1184


//--------------------- .nv.shared._Z35group_norm_nhwc_fwd_one_pass_kernelI11Fp16IOFp32WLi256ELi128ELi512EEv26Group_norm_nhwc_fwd_params --------------------------
	.section	.nv.shared._Z35group_norm_nhwc_fwd_one_pass_kernelI11Fp16IOFp32WLi256ELi128ELi512EEv26Group_norm_nhwc_fwd_params,"aw",@nobits
	.sectionflags	@""
	.align	8
.nv.shared._Z35group_norm_nhwc_fwd_one_pass_kernelI11Fp16IOFp32WLi256ELi128ELi512EEv26Group_norm_nhwc_fwd_params:
	.zero		1184


//--------------------- .nv.shared._Z35group_norm_nhwc_fwd_one_pass_kernelI11Fp16IOFp32WLi512ELi128ELi512EEv26Group_norm_nhwc_fwd_params --------------------------
	.section	.nv.shared._Z35group_norm_nhwc_fwd_one_pass_kernelI11Fp16IOFp32WLi512ELi128ELi512EEv26Group_norm_nhwc_fwd_params,"aw",@nobits
	.sectionflags	@""
	.align	8
.nv.shared._Z35group_norm_nhwc_fwd_one_pass_kernelI11Fp16IOFp32WLi512ELi128ELi512EEv26Group_norm_nhwc_fwd_params:
	.zero		1184


//--------------------- .nv.shared._Z35group_norm_nhwc_fwd_one_pass_kernelI11Fp16IOBf16WLi64ELi128ELi512EEv26Group_norm_nhwc_fwd_params --------------------------
	.section	.nv.shared._Z35group_norm_nhwc_fwd_one_pass_kernelI11Fp16IOBf16WLi64ELi128ELi512EEv26Group_norm_nhwc_fwd_params,"aw",@nobits
	.sectionflags	@""
	.align	8
.nv.shared._Z35group_norm_nhwc_fwd_one_pass_kernelI11Fp16IOBf16WLi64ELi128ELi512EEv26Group_norm_nhwc_fwd_params:
	.zero		1184


//--------------------- .nv.shared._Z35group_norm_nhwc_fwd_one_pass_kernelI11Fp16IOBf16WLi128ELi128ELi512EEv26Group_norm_nhwc_fwd_params --------------------------
	.section	.nv.shared._Z35group_norm_nhwc_fwd_one_pass_kernelI11Fp16IOBf16WLi128ELi128ELi512EEv26Group_norm_nhwc_fwd_params,"aw",@nobits
	.sectionflags	@""
	.align	8
.nv.shared._Z35group_norm_nhwc_fwd_one_pass_kernelI11Fp16IOBf16WLi128ELi128ELi512EEv26Group_norm_nhwc_fwd_params:
	.zero		1184


//--------------------- .nv.shared._Z35group_norm_nhwc_fwd_one_pass_kernelI11Fp16IOBf16WLi256ELi128ELi512EEv26Group_norm_nhwc_fwd_params --------------------------
	.section	.nv.shared._Z35group_norm_nhwc_fwd_one_pass_kernelI11Fp16IOBf16WLi256ELi128ELi512EEv26Group_norm_nhwc_fwd_params,"aw",@nobits
	.sectionflags	@""
	.align	8
.nv.shared._Z35group_norm_nhwc_fwd_one_pass_kernelI11Fp16IOBf16WLi256ELi128ELi512EEv26Group_norm_nhwc_fwd_params:
	.zero		1184


//--------------------- .nv.shared._Z35group_norm_nhwc_fwd_one_pass_kernelI11Fp16IOBf16WLi512ELi128ELi512EEv26Group_norm_nhwc_fwd_params --------------------------
	.section	.nv.shared._Z35group_norm_nhwc_fwd_one_pass_kernelI11Fp16IOBf16WLi512ELi128ELi512EEv26Group_norm_nhwc_fwd_params,"aw",@nobits
	.sectionflags	@""
	.align	8
.nv.shared._Z35group_norm_nhwc_fwd_one_pass_kernelI11Fp16IOBf16WLi512ELi128ELi512EEv26Group_norm_nhwc_fwd_params:
	.zero		1184


//--------------------- .nv.shared._Z35group_norm_nhwc_fwd_one_pass_kernelI11Fp16IOFp16WLi64ELi128ELi512EEv26Group_norm_nhwc_fwd_params --------------------------
	.section	.nv.shared._Z35group_norm_nhwc_fwd_one_pass_kernelI11Fp16IOFp16WLi64ELi128ELi512EEv26Group_norm_nhwc_fwd_params,"aw",@nobits
	.sectionflags	@""
	.align	8
.nv.shared._Z35group_norm_nhwc_fwd_one_pass_kernelI11Fp16IOFp16WLi64ELi128ELi512EEv26Group_norm_nhwc_fwd_params:
	.zero		1184


//--------------------- .nv.shared._Z35group_norm_nhwc_fwd_one_pass_kernelI11Fp16IOFp16WLi128ELi128ELi512EEv26Group_norm_nhwc_fwd_params --------------------------
	.section	.nv.shared._Z35group_norm_nhwc_fwd_one_pass_kernelI11Fp16IOFp16WLi128ELi128ELi512EEv26Group_norm_nhwc_fwd_params,"aw",@nobits
	.sectionflags	@""
	.align	8
.nv.shared._Z35group_norm_nhwc_fwd_one_pass_kernelI11Fp16IOFp16WLi128ELi128ELi512EEv26Group_norm_nhwc_fwd_params:
	.zero		1184


//--------------------- .nv.shared._Z35group_norm_nhwc_fwd_one_pass_kernelI11Fp16IOFp16WLi256ELi128ELi512EEv26Group_norm_nhwc_fwd_params --------------------------
	.section	.nv.shared._Z35group_norm_nhwc_fwd_one_pass_kernelI11Fp16IOFp16WLi256ELi128ELi512EEv26Group_norm_nhwc_fwd_params,"aw",@nobits
	.sectionflags	@""
	.align	8
.nv.shared._Z35group_norm_nhwc_fwd_one_pass_kernelI11Fp16IOFp16WLi256ELi128ELi512EEv26Group_norm_nhwc_fwd_params:
	.zero		1184


//--------------------- .nv.shared._Z35group_norm_nhwc_fwd_one_pass_kernelI11Fp16IOFp16WLi512ELi128ELi512EEv26Group_norm_nhwc_fwd_params --------------------------
	.section	.nv.shared._Z35group_norm_nhwc_fwd_one_pass_kernelI11Fp16IOFp16WLi512ELi128ELi512EEv26Group_norm_nhwc_fwd_params,"aw",@nobits
	.sectionflags	@""
	.align	8
.nv.shared._Z35group_norm_nhwc_fwd_one_pass_kernelI11Fp16IOFp16WLi512ELi128ELi512EEv26Group_norm_nhwc_fwd_params:
	.zero		1184


//--------------------- .nv.shared._Z35group_norm_nhwc_fwd_one_pass_kernelI11Fp32IOFp32WLi64ELi128ELi512EEv26Group_norm_nhwc_fwd_params --------------------------
	.section	.nv.shared._Z35group_norm_nhwc_fwd_one_pass_kernelI11Fp32IOFp32WLi64ELi128ELi512EEv26Group_norm_nhwc_fwd_params,"aw",@nobits
	.sectionflags	@""
	.align	8
.nv.shared._Z35group_norm_nhwc_fwd_one_pass_kernelI11Fp32IOFp32WLi64ELi128ELi512EEv26Group_norm_nhwc_fwd_params:
	.zero		1184


//--------------------- .nv.shared._Z35group_norm_nhwc_fwd_one_pass_kernelI11Fp32IOFp32WLi128ELi128ELi512EEv26Group_norm_nhwc_fwd_params --------------------------
	.section	.nv.shared._Z35group_norm_nhwc_fwd_one_pass_kernelI11Fp32IOFp32WLi128ELi128ELi512EEv26Group_norm_nhwc_fwd_params,"aw",@nobits
	.sectionflags	@""
	.align	8
.nv.shared._Z35group_norm_nhwc_fwd_one_pass_kernelI11Fp32IOFp32WLi128ELi128ELi512EEv26Group_norm_nhwc_fwd_params:
	.zero		1184


//--------------------- .nv.shared._Z35group_norm_nhwc_fwd_one_pass_kernelI11Fp32IOFp32WLi256ELi128ELi512EEv26Group_norm_nhwc_fwd_params --------------------------
	.section	.nv.shared._Z35group_norm_nhwc_fwd_one_pass_kernelI11Fp32IOFp32WLi256ELi128ELi512EEv26Group_norm_nhwc_fwd_params,"aw",@nobits
	.sectionflags	@""
	.align	8
.nv.shared._Z35group_norm_nhwc_fwd_one_pass_kernelI11Fp32IOFp32WLi256ELi128ELi512EEv26Group_norm_nhwc_fwd_params:
	.zero		1184


//--------------------- .nv.shared._Z35group_norm_nhwc_fwd_one_pass_kernelI11Fp32IOFp32WLi512ELi128ELi512EEv26Group_norm_nhwc_fwd_params --------------------------
	.section	.nv.shared._Z35group_norm_nhwc_fwd_one_pass_kernelI11Fp32IOFp32WLi512ELi128ELi512EEv26Group_norm_nhwc_fwd_params,"aw",@nobits
	.sectionflags	@""
	.align	8
.nv.shared._Z35group_norm_nhwc_fwd_one_pass_kernelI11Fp32IOFp32WLi512ELi128ELi512EEv26Group_norm_nhwc_fwd_params:
	.zero		1184


//--------------------- .nv.shared._Z35group_norm_nhwc_fwd_one_pass_kernelI11Fp32IOBf16WLi64ELi128ELi512EEv26Group_norm_nhwc_fwd_params --------------------------
	.section	.nv.shared._Z35group_norm_nhwc_fwd_one_pass_kernelI11Fp32IOBf16WLi64ELi128ELi512EEv26Group_norm_nhwc_fwd_params,"aw",@nobits
	.sectionflags	@""
	.align	8
.nv.shared._Z35group_norm_nhwc_fwd_one_pass_kernelI11Fp32IOBf16WLi64ELi128ELi512EEv26Group_norm_nhwc_fwd_params:
	.zero		1184


//--------------------- .nv.shared._Z35group_norm_nhwc_fwd_one_pass_kernelI11Fp32IOBf16WLi128ELi128ELi512EEv26Group_norm_nhwc_fwd_params --------------------------
	.section	.nv.shared._Z35group_norm_nhwc_fwd_one_pass_kernelI11Fp32IOBf16WLi128ELi128ELi512EEv26Group_norm_nhwc_fwd_params,"aw",@nobits
	.sectionflags	@""
	.align	8
.nv.shared._Z35group_norm_nhwc_fwd_one_pass_kernelI11Fp32IOBf16WLi128ELi128ELi512EEv26Group_norm_nhwc_fwd_params:
	.zero		1184


//--------------------- .nv.shared._Z35group_norm_nhwc_fwd_one_pass_kernelI11Fp32IOBf16WLi256ELi128ELi512EEv26Group_norm_nhwc_fwd_params --------------------------
	.section	.nv.shared._Z35group_norm_nhwc_fwd_one_pass_kernelI11Fp32IOBf16WLi256ELi128ELi512EEv26Group_norm_nhwc_fwd_params,"aw",@nobits
	.sectionflags	@""
	.align	8
.nv.shared._Z35group_norm_nhwc_fwd_one_pass_kernelI11Fp32IOBf16WLi256ELi128ELi512EEv26Group_norm_nhwc_fwd_params:
	.zero		1184


//--------------------- .nv.shared._Z35group_norm_nhwc_fwd_one_pass_kernelI11Fp32IOBf16WLi512ELi128ELi512EEv26Group_norm_nhwc_fwd_params --------------------------
	.section	.nv.shared._Z35group_norm_nhwc_fwd_one_pass_kernelI11Fp32IOBf16WLi512ELi128ELi512EEv26Group_norm_nhwc_fwd_params,"aw",@nobits
	.sectionflags	@""
	.align	8
.nv.shared._Z35group_norm_nhwc_fwd_one_pass_kernelI11Fp32IOBf16WLi512ELi128ELi512EEv26Group_norm_nhwc_fwd_params:
	.zero		1184


//--------------------- .nv.shared._Z35group_norm_nhwc_fwd_one_pass_kernelI11Fp32IOFp16WLi64ELi128ELi512EEv26Group_norm_nhwc_fwd_params --------------------------
	.section	.nv.shared._Z35group_norm_nhwc_fwd_one_pass_kernelI11Fp32IOFp16WLi64ELi128ELi512EEv26Group_norm_nhwc_fwd_params,"aw",@nobits
	.sectionflags	@""
	.align	8
.nv.shared._Z35group_norm_nhwc_fwd_one_pass_kernelI11Fp32IOFp16WLi64ELi128ELi512EEv26Group_norm_nhwc_fwd_params:
	.zero		1184


//--------------------- .nv.shared._Z35group_norm_nhwc_fwd_one_pass_kernelI11Fp32IOFp16WLi128ELi128ELi512EEv26Group_norm_nhwc_fwd_params --------------------------
	.section	.nv.shared._Z35group_norm_nhwc_fwd_one_pass_kernelI11Fp32IOFp16WLi128ELi128ELi512EEv26Group_norm_nhwc_fwd_params,"aw",@nobits
	.sectionflags	@""
	.align	8
.nv.shared._Z35group_norm_nhwc_fwd_one_pass_kernelI11Fp32IOFp16WLi128ELi128ELi512EEv26Group_norm_nhwc_fwd_params:
	.zero		1184


//--------------------- .nv.shared._Z35group_norm_nhwc_fwd_one_pass_kernelI11Fp32IOFp16WLi256ELi128ELi512EEv26Group_norm_nhwc_fwd_params --------------------------
	.section	.nv.shared._Z35group_norm_nhwc_fwd_one_pass_kernelI11Fp32IOFp16WLi256ELi128ELi512EEv26Group_norm_nhwc_fwd_params,"aw",@nobits
	.sectionflags	@""
	.align	8
.nv.shared._Z35group_norm_nhwc_fwd_one_pass_kernelI11Fp32IOFp16WLi256ELi128ELi512EEv26Group_norm_nhwc_fwd_params:
	.zero		1184


//--------------------- .nv.shared._Z35group_norm_nhwc_fwd_one_pass_kernelI11Fp32IOFp16WLi512ELi128ELi512EEv26Group_norm_nhwc_fwd_params --------------------------
	.section	.nv.shared._Z35group_norm_nhwc_fwd_one_pass_kernelI11Fp32IOFp16WLi512ELi128ELi512EEv26Group_norm_nhwc_fwd_params,"aw",@nobits
	.sectionflags	@""
	.align	8
.nv.shared._Z35group_norm_nhwc_fwd_one_pass_kernelI11Fp32IOFp16WLi512ELi128ELi512EEv26Group_norm_nhwc_fwd_params:
	.zero		1184


//--------------------- .nv.constant0._ZN3cub18CUB_300001_SM_10306detail11EmptyKernelIvEEvv --------------------------
	.section	.nv.constant0._ZN3cub18CUB_300001_SM_10306detail11EmptyKernelIvEEvv,"a",@progbits
	.sectionflags	@""
	.align	4
.nv.constant0._ZN3cub18CUB_300001_SM_10306detail11EmptyKernelIvEEvv:
	.zero		896


//--------------------- .nv.constant0._Z35group_norm_nhwc_bwd_one_pass_kernelI11Bf16IOFp32WLi64ELi128ELi512EEv26Group_norm_nhwc_bwd_params --------------------------
	.section	.nv.constant0._Z35group_norm_nhwc_bwd_one_pass_kernelI11Bf16IOFp32WLi64ELi128ELi512EEv26Group_norm_nhwc_bwd_params,"a",@progbits
	.sectionflags	@""
	.align	4
.nv.constant0._Z35group_norm_nhwc_bwd_one_pass_kernelI11Bf16IOFp32WLi64ELi128ELi512EEv26Group_norm_nhwc_bwd_params:
	.zero		1080


//--------------------- .nv.constant0._Z35group_norm_nhwc_bwd_one_pass_kernelI11Bf16IOFp32WLi128ELi128ELi512EEv26Group_norm_nhwc_bwd_params --------------------------
	.section	.nv.constant0._Z35group_norm_nhwc_bwd_one_pass_kernelI11Bf16IOFp32WLi128ELi128ELi512EEv26Group_norm_nhwc_bwd_params,"a",@progbits
	.sectionflags	@""
	.align	4
.nv.constant0._Z35group_norm_nhwc_bwd_one_pass_kernelI11Bf16IOFp32WLi128ELi128ELi512EEv26Group_norm_nhwc_bwd_params:
	.zero		1080


//--------------------- .nv.constant0._Z35group_norm_nhwc_bwd_one_pass_kernelI11Bf16IOFp32WLi256ELi128ELi512EEv26Group_norm_nhwc_bwd_params --------------------------
	.section	.nv.constant0._Z35group_norm_nhwc_bwd_one_pass_kernelI11Bf16IOFp32WLi256ELi128ELi512EEv26Group_norm_nhwc_bwd_params,"a",@progbits
	.sectionflags	@""
	.align	4
.nv.constant0._Z35group_norm_nhwc_bwd_one_pass_kernelI11Bf16IOFp32WLi256ELi128ELi512EEv26Group_norm_nhwc_bwd_params:
	.zero		1080


//--------------------- .nv.constant0._Z35group_norm_nhwc_bwd_one_pass_kernelI11Bf16IOFp32WLi512ELi128ELi512EEv26Group_norm_nhwc_bwd_params --------------------------
	.section	.nv.constant0._Z35group_norm_nhwc_bwd_one_pass_kernelI11Bf16IOFp32WLi512ELi128ELi512EEv26Group_norm_nhwc_bwd_params,"a",@progbits
	.sectionflags	@""
	.align	4
.nv.constant0._Z35group_norm_nhwc_bwd_one_pass_kernelI11Bf16IOFp32WLi512ELi128ELi512EEv26Group_norm_nhwc_bwd_params:
	.zero		1080


//--------------------- .nv.constant0._Z35group_norm_nhwc_bwd_one_pass_kernelI11Bf16IOBf16WLi64ELi128ELi512EEv26Group_norm_nhwc_bwd_params --------------------------
	.section	.nv.constant0._Z35group_norm_nhwc_bwd_one_pass_kernelI11Bf16IOBf16WLi64ELi128ELi512EEv26Group_norm_nhwc_bwd_params,"a",@progbits
	.sectionflags	@""
	.align	4
.nv.constant0._Z35group_norm_nhwc_bwd_one_pass_kernelI11Bf16IOBf16WLi64ELi128ELi512EEv26Group_norm_nhwc_bwd_params:
	.zero		1080


//--------------------- .nv.constant0._Z35group_norm_nhwc_bwd_one_pass_kernelI11Bf16IOBf16WLi128ELi128ELi512EEv26Group_norm_nhwc_bwd_params --------------------------
	.section	.nv.constant0._Z35group_norm_nhwc_bwd_one_pass_kernelI11Bf16IOBf16WLi128ELi128ELi512EEv26Group_norm_nhwc_bwd_params,"a",@progbits
	.sectionflags	@""
	.align	4
.nv.constant0._Z35group_norm_nhwc_bwd_one_pass_kernelI11Bf16IOBf16WLi128ELi128ELi512EEv26Group_norm_nhwc_bwd_params:
	.zero		1080


//--------------------- .nv.constant0._Z35group_norm_nhwc_bwd_one_pass_kernelI11Bf16IOBf16WLi256ELi128ELi512EEv26Group_norm_nhwc_bwd_params --------------------------
	.section	.nv.constant0._Z35group_norm_nhwc_bwd_one_pass_kernelI11Bf16IOBf16WLi256ELi128ELi512EEv26Group_norm_nhwc_bwd_params,"a",@progbits
	.sectionflags	@""
	.align	4
.nv.constant0._Z35group_norm_nhwc_bwd_one_pass_kernelI11Bf16IOBf16WLi256ELi128ELi512EEv26Group_norm_nhwc_bwd_params:
	.zero		1080


//--------------------- .nv.constant0._Z35group_norm_nhwc_bwd_one_pass_kernelI11Bf16IOBf16WLi512ELi128ELi512EEv26Group_norm_nhwc_bwd_params --------------------------
	.section	.nv.constant0._Z35group_norm_nhwc_bwd_one_pass_kernelI11Bf16IOBf16WLi512ELi128ELi512EEv26Group_norm_nhwc_bwd_params,"a",@progbits
	.sectionflags	@""
	.align	4
.nv.constant0._Z35group_norm_nhwc_bwd_one_pass_kernelI11Bf16IOBf16WLi512ELi128ELi512EEv26Group_norm_nhwc_bwd_params:
	.zero		1080


//--------------------- .nv.constant0._Z35group_norm_nhwc_bwd_one_pass_kernelI11Bf16IOFp16WLi64ELi128ELi512EEv26Group_norm_nhwc_bwd_params --------------------------
	.section	.nv.constant0._Z35group_norm_nhwc_bwd_one_pass_kernelI11Bf16IOFp16WLi64ELi128ELi512EEv26Group_norm_nhwc_bwd_params,"a",@progbits
	.sectionflags	@""
	.align	4
.nv.constant0._Z35group_norm_nhwc_bwd_one_pass_kernelI11Bf16IOFp16WLi64ELi128ELi512EEv26Group_norm_nhwc_bwd_params:
	.zero		1080


//--------------------- .nv.constant0._Z35group_norm_nhwc_bwd_one_pass_kernelI11Bf16IOFp16WLi128ELi128ELi512EEv26Group_norm_nhwc_bwd_params --------------------------
	.section	.nv.constant0._Z35group_norm_nhwc_bwd_one_pass_kernelI11Bf16IOFp16WLi128ELi128ELi512EEv26Group_norm_nhwc_bwd_params,"a",@progbits
	.sectionflags	@""
	.align	4
.nv.constant0._Z35group_norm_nhwc_bwd_one_pass_kernelI11Bf16IOFp16WLi128ELi128ELi512EEv26Group_norm_nhwc_bwd_params:
	.zero		1080


//--------------------- .nv.constant0._Z35group_norm_nhwc_bwd_one_pass_kernelI11Bf16IOFp16WLi256ELi128ELi512EEv26Group_norm_nhwc_bwd_params --------------------------
	.section	.nv.constant0._Z35group_norm_nhwc_bwd_one_pass_kernelI11Bf16IOFp16WLi256ELi128ELi512EEv26Group_norm_nhwc_bwd_params,"a",@progbits
	.sectionflags	@""
	.align	4
.nv.constant0._Z35group_norm_nhwc_bwd_one_pass_kernelI11Bf16IOFp16WLi256ELi128ELi512EEv26Group_norm_nhwc_bwd_params:
	.zero		1080


//--------------------- .nv.constant0._Z35group_norm_nhwc_bwd_one_pass_kernelI11Bf16IOFp16WLi512ELi128ELi512EEv26Group_norm_nhwc_bwd_params --------------------------
	.section	.nv.constant0._Z35group_norm_nhwc_bwd_one_pass_kernelI11Bf16IOFp16WLi512ELi128ELi512EEv26Group_norm_nhwc_bwd_params,"a",@progbits
	.sectionflags	@""
	.align	4
.nv.constant0._Z35group_norm_nhwc_bwd_one_pass_kernelI11Bf16IOFp16WLi512ELi128ELi512EEv26Group_norm_nhwc_bwd_params:
	.zero		1080


//--------------------- .nv.constant0._Z35group_norm_nhwc_bwd_one_pass_kernelI11Fp16IOFp32WLi64ELi128ELi512EEv26Group_norm_nhwc_bwd_params --------------------------
	.section	.nv.constant0._Z35group_norm_nhwc_bwd_one_pass_kernelI11Fp16IOFp32WLi64ELi128ELi512EEv26Group_norm_nhwc_bwd_params,"a",@progbits
	.sectionflags	@""
	.align	4
.nv.constant0._Z35group_norm_nhwc_bwd_one_pass_kernelI11Fp16IOFp32WLi64ELi128ELi512EEv26Group_norm_nhwc_bwd_params:
	.zero		1080


//--------------------- .nv.constant0._Z35group_norm_nhwc_bwd_one_pass_kernelI11Fp16IOFp32WLi128ELi128ELi512EEv26Group_norm_nhwc_bwd_params --------------------------
	.section	.nv.constant0._Z35group_norm_nhwc_bwd_one_pass_kernelI11Fp16IOFp32WLi128ELi128ELi512EEv26Group_norm_nhwc_bwd_params,"a",@progbits
	.sectionflags	@""
	.align	4
.nv.constant0._Z35group_norm_nhwc_bwd_one_pass_kernelI11Fp16IOFp32WLi128ELi128ELi512EEv26Group_norm_nhwc_bwd_params:
	.zero		1080


//--------------------- .nv.constant0._Z35group_norm_nhwc_bwd_one_pass_kernelI11Fp16IOFp32WLi256ELi128ELi512EEv26Group_norm_nhwc_bwd_params --------------------------
	.section	.nv.constant0._Z35group_norm_nhwc_bwd_one_pass_kernelI11Fp16IOFp32WLi256ELi128ELi512EEv26Group_norm_nhwc_bwd_params,"a",@progbits
	.sectionflags	@""
	.align	4
.nv.constant0._Z35group_norm_nhwc_bwd_one_pass_kernelI11Fp16IOFp32WLi256ELi128ELi512EEv26Group_norm_nhwc_bwd_params:
	.zero		1080


//--------------------- .nv.constant0._Z35group_norm_nhwc_bwd_one_pass_kernelI11Fp16IOFp32WLi512ELi128ELi512EEv26Group_norm_nhwc_bwd_params --------------------------
	.section	.nv.constant0._Z35group_norm_nhwc_bwd_one_pass_kernelI11Fp16IOFp32WLi512ELi128ELi512EEv26Group_norm_nhwc_bwd_params,"a",@progbits
	.sectionflags	@""
	.align	4
.nv.constant0._Z35group_norm_nhwc_bwd_one_pass_kernelI11Fp16IOFp32WLi512ELi128ELi512EEv26Group_norm_nhwc_bwd_params:
	.zero		1080


//--------------------- .nv.constant0._Z35group_norm_nhwc_bwd_one_pass_kernelI11Fp16IOBf16WLi64ELi128ELi512EEv26Group_norm_nhwc_bwd_params --------------------------
	.section	.nv.constant0._Z35group_norm_nhwc_bwd_one_pass_kernelI11Fp16IOBf16WLi64ELi128ELi512EEv26Group_norm_nhwc_bwd_params,"a",@progbits
	.sectionflags	@""
	.align	4
.nv.constant0._Z35group_norm_nhwc_bwd_one_pass_kernelI11Fp16IOBf16WLi64ELi128ELi512EEv26Group_norm_nhwc_bwd_params:
	.zero		1080


//--------------------- .nv.constant0._Z35group_norm_nhwc_bwd_one_pass_kernelI11Fp16IOBf16WLi128ELi128ELi512EEv26Group_norm_nhwc_bwd_params --------------------------
	.section	.nv.constant0._Z35group_norm_nhwc_bwd_one_pass_kernelI11Fp16IOBf16WLi128ELi128ELi512EEv26Group_norm_nhwc_bwd_params,"a",@progbits
	.sectionflags	@""
	.align	4
.nv.constant0._Z35group_norm_nhwc_bwd_one_pass_kernelI11Fp16IOBf16WLi128ELi128ELi512EEv26Group_norm_nhwc_bwd_params:
	.zero		1080


//--------------------- .nv.constant0._Z35group_norm_nhwc_bwd_one_pass_kernelI11Fp16IOBf16WLi256ELi128ELi512EEv26Group_norm_nhwc_bwd_params --------------------------
	.section	.nv.constant0._Z35group_norm_nhwc_bwd_one_pass_kernelI11Fp16IOBf16WLi256ELi128ELi512EEv26Group_norm_nhwc_bwd_params,"a",@progbits
	.sectionflags	@""
	.align	4
.nv.constant0._Z35group_norm_nhwc_bwd_one_pass_kernelI11Fp16IOBf16WLi256ELi128ELi512EEv26Group_norm_nhwc_bwd_params:
	.zero		1080


//--------------------- .nv.constant0._Z35group_norm_nhwc_bwd_one_pass_kernelI11Fp16IOBf16WLi512ELi128ELi512EEv26Group_norm_nhwc_bwd_params --------------------------
	.section	.nv.constant0._Z35group_norm_nhwc_bwd_one_pass_kernelI11Fp16IOBf16WLi512ELi128ELi512EEv26Group_norm_nhwc_bwd_params,"a",@progbits
	.sectionflags	@""
	.align	4
.nv.constant0._Z35group_norm_nhwc_bwd_one_pass_kernelI11Fp16IOBf16WLi512ELi128ELi512EEv26Group_norm_nhwc_bwd_params:
	.zero		1080


//--------------------- .nv.constant0._Z35group_norm_nhwc_bwd_one_pass_kernelI11Fp16IOFp16WLi64ELi128ELi512EEv26Group_norm_nhwc_bwd_params --------------------------
	.section	.nv.constant0._Z35group_norm_nhwc_bwd_one_pass_kernelI11Fp16IOFp16WLi64ELi128ELi512EEv26Group_norm_nhwc_bwd_params,"a",@progbits
	.sectionflags	@""
	.align	4
.nv.constant0._Z35group_norm_nhwc_bwd_one_pass_kernelI11Fp16IOFp16WLi64ELi128ELi512EEv26Group_norm_nhwc_bwd_params:
	.zero		1080


//--------------------- .nv.constant0._Z35group_norm_nhwc_bwd_one_pass_kernelI11Fp16IOFp16WLi128ELi128ELi512EEv26Group_norm_nhwc_bwd_params --------------------------
	.section	.nv.constant0._Z35group_norm_nhwc_bwd_one_pass_kernelI11Fp16IOFp16WLi128ELi128ELi512EEv26Group_norm_nhwc_bwd_params,"a",@progbits
	.sectionflags	@""
	.align	4
.nv.constant0._Z35group_norm_nhwc_bwd_one_pass_kernelI11Fp16IOFp16WLi128ELi128ELi512EEv26Group_norm_nhwc_bwd_params:
	.zero		1080


//--------------------- .nv.constant0._Z35group_norm_nhwc_bwd_one_pass_kernelI11Fp16IOFp16WLi256ELi128ELi512EEv26Group_norm_nhwc_bwd_params --------------------------
	.section	.nv.constant0._Z35group_norm_nhwc_bwd_one_pass_kernelI11Fp16IOFp16WLi256ELi128ELi512EEv26Group_norm_nhwc_bwd_params,"a",@progbits
	.sectionflags	@""
	.align	4
.nv.constant0._Z35group_norm_nhwc_bwd_one_pass_kernelI11Fp16IOFp16WLi256ELi128ELi512EEv26Group_norm_nhwc_bwd_params:
	.zero		1080


//--------------------- .nv.constant0._Z35group_norm_nhwc_bwd_one_pass_kernelI11Fp16IOFp16WLi512ELi128ELi512EEv26Group_norm_nhwc_bwd_params --------------------------
	.section	.nv.constant0._Z35group_norm_nhwc_bwd_one_pass_kernelI11Fp16IOFp16WLi512ELi128ELi512EEv26Group_norm_nhwc_bwd_params,"a",@progbits
	.sectionflags	@""
	.align	4
.nv.constant0._Z35group_norm_nhwc_bwd_one_pass_kernelI11Fp16IOFp16WLi512ELi128ELi512EEv26Group_norm_nhwc_bwd_params:
	.zero		1080


//--------------------- .nv.constant0._Z35group_norm_nhwc_bwd_one_pass_kernelI11Fp32IOFp32WLi64ELi128ELi512EEv26Group_norm_nhwc_bwd_params --------------------------
	.section	.nv.constant0._Z35group_norm_nhwc_bwd_one_pass_kernelI11Fp32IOFp32WLi64ELi128ELi512EEv26Group_norm_nhwc_bwd_params,"a",@progbits
	.sectionflags	@""
	.align	4
.nv.constant0._Z35group_norm_nhwc_bwd_one_pass_kernelI11Fp32IOFp32WLi64ELi128ELi512EEv26Group_norm_nhwc_bwd_params:
	.zero		1080


//--------------------- .nv.constant0._Z35group_norm_nhwc_bwd_one_pass_kernelI11Fp32IOFp32WLi128ELi128ELi512EEv26Group_norm_nhwc_bwd_params --------------------------
	.section	.nv.constant0._Z35group_norm_nhwc_bwd_one_pass_kernelI11Fp32IOFp32WLi128ELi128ELi512EEv26Group_norm_nhwc_bwd_params,"a",@progbits
	.sectionflags	@""
	.align	4
.nv.constant0._Z35group_norm_nhwc_bwd_one_pass_kernelI11Fp32IOFp32WLi128ELi128ELi512EEv26Group_norm_nhwc_bwd_params:
	.zero		1080


//--------------------- .nv.constant0._Z35group_norm_nhwc_bwd_one_pass_kernelI11Fp32IOFp32WLi256ELi128ELi512EEv26Group_norm_nhwc_bwd_params --------------------------
	.section	.nv.constant0._Z35group_norm_nhwc_bwd_one_pass_kernelI11Fp32IOFp32WLi256ELi128ELi512EEv26Group_norm_nhwc_bwd_params,"a",@progbits
	.sectionflags	@""
	.align	4
.nv.constant0._Z35group_norm_nhwc_bwd_one_pass_kernelI11Fp32IOFp32WLi256ELi128ELi512EEv26Group_norm_nhwc_bwd_params:
	.zero		1080


//--------------------- .nv.constant0._Z35group_norm_nhwc_bwd_one_pass_kernelI11Fp32IOFp32WLi512ELi128ELi512EEv26Group_norm_nhwc_bwd_params --------------------------
	.section	.nv.constant0._Z35group_norm_nhwc_bwd_one_pass_kernelI11Fp32IOFp32WLi512ELi128ELi512EEv26Group_norm_nhwc_bwd_params,"a",@progbits
	.sectionflags	@""
	.align	4
.nv.constant0._Z35group_norm_nhwc_bwd_one_pass_kernelI11Fp32IOFp32WLi512ELi128ELi512EEv26Group_norm_nhwc_bwd_params:
	.zero		1080


//--------------------- .nv.constant0._Z35group_norm_nhwc_bwd_one_pass_kernelI11Fp32IOBf16WLi64ELi128ELi512EEv26Group_norm_nhwc_bwd_params --------------------------
	.section	.nv.constant0._Z35group_norm_nhwc_bwd_one_pass_kernelI11Fp32IOBf16WLi64ELi128ELi512EEv26Group_norm_nhwc_bwd_params,"a",@progbits
	.sectionflags	@""
	.align	4
.nv.constant0._Z35group_norm_nhwc_bwd_one_pass_kernelI11Fp32IOBf16WLi64ELi128ELi512EEv26Group_norm_nhwc_bwd_params:
	.zero		1080


//--------------------- .nv.constant0._Z35group_norm_nhwc_bwd_one_pass_kernelI11Fp32IOBf16WLi128ELi128ELi512EEv26Group_norm_nhwc_bwd_params --------------------------
	.section	.nv.constant0._Z35group_norm_nhwc_bwd_one_pass_kernelI11Fp32IOBf16WLi128ELi128ELi512EEv26Group_norm_nhwc_bwd_params,"a",@progbits
	.sectionflags	@""
	.align	4
.nv.constant0._Z35group_norm_nhwc_bwd_one_pass_kernelI11Fp32IOBf16WLi128ELi128ELi512EEv26Group_norm_nhwc_bwd_params:
	.zero		1080


//--------------------- .nv.constant0._Z35group_norm_nhwc_bwd_one_pass_kernelI11Fp32IOBf16WLi256ELi128ELi512EEv26Group_norm_nhwc_bwd_params --------------------------
	.section	.nv.constant0._Z35group_norm_nhwc_bwd_one_pass_kernelI11Fp32IOBf16WLi256ELi128ELi512EEv26Group_norm_nhwc_bwd_params,"a",@progbits
	.sectionflags	@""
	.align	4
.nv.constant0._Z35group_norm_nhwc_bwd_one_pass_kernelI11Fp32IOBf16WLi256ELi128ELi512EEv26Group_norm_nhwc_bwd_params:
	.zero		1080


//--------------------- .nv.constant0._Z35group_norm_nhwc_bwd_one_pass_kernelI11Fp32IOBf16WLi512ELi128ELi512EEv26Group_norm_nhwc_bwd_params --------------------------
	.section	.nv.constant0._Z35group_norm_nhwc_bwd_one_pass_kernelI11Fp32IOBf16WLi512ELi128ELi512EEv26Group_norm_nhwc_bwd_params,"a",@progbits
	.sectionflags	@""
	.align	4
.nv.constant0._Z35group_norm_nhwc_bwd_one_pass_kernelI11Fp32IOBf16WLi512ELi128ELi512EEv26Group_norm_nhwc_bwd_params:
	.zero		1080


//--------------------- .nv.constant0._Z35group_norm_nhwc_bwd_one_pass_kernelI11Fp32IOFp16WLi64ELi128ELi512EEv26Group_norm_nhwc_bwd_params --------------------------
	.section	.nv.constant0._Z35group_norm_nhwc_bwd_one_pass_kernelI11Fp32IOFp16WLi64ELi128ELi512EEv26Group_norm_nhwc_bwd_params,"a",@progbits
	.sectionflags	@""
	.align	4
.nv.constant0._Z35group_norm_nhwc_bwd_one_pass_kernelI11Fp32IOFp16WLi64ELi128ELi512EEv26Group_norm_nhwc_bwd_params:
	.zero		1080


//--------------------- .nv.constant0._Z35group_norm_nhwc_bwd_one_pass_kernelI11Fp32IOFp16WLi128ELi128ELi512EEv26Group_norm_nhwc_bwd_params --------------------------
	.section	.nv.constant0._Z35group_norm_nhwc_bwd_one_pass_kernelI11Fp32IOFp16WLi128ELi128ELi512EEv26Group_norm_nhwc_bwd_params,"a",@progbits
	.sectionflags	@""
	.align	4
.nv.constant0._Z35group_norm_nhwc_bwd_one_pass_kernelI11Fp32IOFp16WLi128ELi128ELi512EEv26Group_norm_nhwc_bwd_params:
	.zero		1080


//--------------------- .nv.constant0._Z35group_norm_nhwc_bwd_one_pass_kernelI11Fp32IOFp16WLi256ELi128ELi512EEv26Group_norm_nhwc_bwd_params --------------------------
	.section	.nv.constant0._Z35group_norm_nhwc_bwd_one_pass_kernelI11Fp32IOFp16WLi256ELi128ELi512EEv26Group_norm_nhwc_bwd_params,"a",@progbits
	.sectionflags	@""
	.align	4
.nv.constant0._Z35group_norm_nhwc_bwd_one_pass_kernelI11Fp32IOFp16WLi256ELi128ELi512EEv26Group_norm_nhwc_bwd_params:
	.zero		1080


//--------------------- .nv.constant0._Z35group_norm_nhwc_bwd_one_pass_kernelI11Fp32IOFp16WLi512ELi128ELi512EEv26Group_norm_nhwc_bwd_params --------------------------
	.section	.nv.constant0._Z35group_norm_nhwc_bwd_one_pass_kernelI11Fp32IOFp16WLi512ELi128ELi512EEv26Group_norm_nhwc_bwd_params,"a",@progbits
	.sectionflags	@""
	.align	4
.nv.constant0._Z35group_norm_nhwc_bwd_one_pass_kernelI11Fp32IOFp16WLi512ELi128ELi512EEv26Group_norm_nhwc_bwd_params:
	.zero		1080


//--------------------- .nv.constant0._Z35group_norm_nhwc_fwd_one_pass_kernelI11Bf16IOFp32WLi64ELi128ELi512EEv26Group_norm_nhwc_fwd_params --------------------------
	.section	.nv.constant0._Z35group_norm_nhwc_fwd_one_pass_kernelI11Bf16IOFp32WLi64ELi128ELi512EEv26Group_norm_nhwc_fwd_params,"a",@progbits
	.sectionflags	@""
	.align	4
.nv.constant0._Z35group_norm_nhwc_fwd_one_pass_kernelI11Bf16IOFp32WLi64ELi128ELi512EEv26Group_norm_nhwc_fwd_params:
	.zero		1056


//--------------------- .nv.constant0._Z35group_norm_nhwc_fwd_one_pass_kernelI11Bf16IOFp32WLi128ELi128ELi512EEv26Group_norm_nhwc_fwd_params --------------------------
	.section	.nv.constant0._Z35group_norm_nhwc_fwd_one_pass_kernelI11Bf16IOFp32WLi128ELi128ELi512EEv26Group_norm_nhwc_fwd_params,"a",@progbits
	.sectionflags	@""
	.align	4
.nv.constant0._Z35group_norm_nhwc_fwd_one_pass_kernelI11Bf16IOFp32WLi128ELi128ELi512EEv26Group_norm_nhwc_fwd_params:
	.zero		1056


//--------------------- .nv.constant0._Z35group_norm_nhwc_fwd_one_pass_kernelI11Bf16IOFp32WLi256ELi128ELi512EEv26Group_norm_nhwc_fwd_params --------------------------
	.section	.nv.constant0._Z35group_norm_nhwc_fwd_one_pass_kernelI11Bf16IOFp32WLi256ELi128ELi512EEv26Group_norm_nhwc_fwd_params,"a",@progbits
	.sectionflags	@""
	.align	4
.nv.constant0._Z35group_norm_nhwc_fwd_one_pass_kernelI11Bf16IOFp32WLi256ELi128ELi512EEv26Group_norm_nhwc_fwd_params:
	.zero		1056


//--------------------- .nv.constant0._Z35group_norm_nhwc_fwd_one_pass_kernelI11Bf16IOFp32WLi512ELi128ELi512EEv26Group_norm_nhwc_fwd_params --------------------------
	.section	.nv.constant0._Z35group_norm_nhwc_fwd_one_pass_kernelI11Bf16IOFp32WLi512ELi128ELi512EEv26Group_norm_nhwc_fwd_params,"a",@progbits
	.sectionflags	@""
	.align	4
.nv.constant0._Z35group_norm_nhwc_fwd_one_pass_kernelI11Bf16IOFp32WLi512ELi128ELi512EEv26Group_norm_nhwc_fwd_params:
	.zero		1056


//--------------------- .nv.constant0._Z35group_norm_nhwc_fwd_one_pass_kernelI11Bf16IOBf16WLi64ELi128ELi512EEv26Group_norm_nhwc_fwd_params --------------------------
	.section	.nv.constant0._Z35group_norm_nhwc_fwd_one_pass_kernelI11Bf16IOBf16WLi64ELi128ELi512EEv26Group_norm_nhwc_fwd_params,"a",@progbits
	.sectionflags	@""
	.align	4
.nv.constant0._Z35group_norm_nhwc_fwd_one_pass_kernelI11Bf16IOBf16WLi64ELi128ELi512EEv26Group_norm_nhwc_fwd_params:
	.zero		1056


//--------------------- .nv.constant0._Z35group_norm_nhwc_fwd_one_pass_kernelI11Bf16IOBf16WLi128ELi128ELi512EEv26Group_norm_nhwc_fwd_params --------------------------
	.section	.nv.constant0._Z35group_norm_nhwc_fwd_one_pass_kernelI11Bf16IOBf16WLi128ELi128ELi512EEv26Group_norm_nhwc_fwd_params,"a",@progbits
	.sectionflags	@""
	.align	4
.nv.constant0._Z35group_norm_nhwc_fwd_one_pass_kernelI11Bf16IOBf16WLi128ELi128ELi512EEv26Group_norm_nhwc_fwd_params:
	.zero		1056


//--------------------- .nv.constant0._Z35group_norm_nhwc_fwd_one_pass_kernelI11Bf16IOBf16WLi256ELi128ELi512EEv26Group_norm_nhwc_fwd_params --------------------------
	.section	.nv.constant0._Z35group_norm_nhwc_fwd_one_pass_kernelI11Bf16IOBf16WLi256ELi128ELi512EEv26Group_norm_nhwc_fwd_params,"a",@progbits
	.sectionflags	@""
	.align	4
.nv.constant0._Z35group_norm_nhwc_fwd_one_pass_kernelI11Bf16IOBf16WLi256ELi128ELi512EEv26Group_norm_nhwc_fwd_params:
	.zero		1056


//--------------------- .nv.constant0._Z35group_norm_nhwc_fwd_one_pass_kernelI11Bf16IOBf16WLi512ELi128ELi512EEv26Group_norm_nhwc_fwd_params --------------------------
	.section	.nv.constant0._Z35group_norm_nhwc_fwd_one_pass_kernelI11Bf16IOBf16WLi512ELi128ELi512EEv26Group_norm_nhwc_fwd_params,"a",@progbits
	.sectionflags	@""
	.align	4
.nv.constant0._Z35group_norm_nhwc_fwd_one_pass_kernelI11Bf16IOBf16WLi512ELi128ELi512EEv26Group_norm_nhwc_fwd_params:
	.zero		1056


//--------------------- .nv.constant0._Z35group_norm_nhwc_fwd_one_pass_kernelI11Bf16IOFp16WLi64ELi128ELi512EEv26Group_norm_nhwc_fwd_params --------------------------
	.section	.nv.constant0._Z35group_norm_nhwc_fwd_one_pass_kernelI11Bf16IOFp16WLi64ELi128ELi512EEv26Group_norm_nhwc_fwd_params,"a",@progbits
	.sectionflags	@""
	.align	4
.nv.constant0._Z35group_norm_nhwc_fwd_one_pass_kernelI11Bf16IOFp16WLi64ELi128ELi512EEv26Group_norm_nhwc_fwd_params:
	.zero		1056


//--------------------- .nv.constant0._Z35group_norm_nhwc_fwd_one_pass_kernelI11Bf16IOFp16WLi128ELi128ELi512EEv26Group_norm_nhwc_fwd_params --------------------------
	.section	.nv.constant0._Z35group_norm_nhwc_fwd_one_pass_kernelI11Bf16IOFp16WLi128ELi128ELi512EEv26Group_norm_nhwc_fwd_params,"a",@progbits
	.sectionflags	@""
	.align	4
.nv.constant0._Z35group_norm_nhwc_fwd_one_pass_kernelI11Bf16IOFp16WLi128ELi128ELi512EEv26Group_norm_nhwc_fwd_params:
	.zero		1056


//--------------------- .nv.constant0._Z35group_norm_nhwc_fwd_one_pass_kernelI11Bf16IOFp16WLi256ELi128ELi512EEv26Group_norm_nhwc_fwd_params --------------------------
	.section	.nv.constant0._Z35group_norm_nhwc_fwd_one_pass_kernelI11Bf16IOFp16WLi256ELi128ELi512EEv26Group_norm_nhwc_fwd_params,"a",@progbits
	.sectionflags	@""
	.align	4
.nv.constant0._Z35group_norm_nhwc_fwd_one_pass_kernelI11Bf16IOFp16WLi256ELi128ELi512EEv26Group_norm_nhwc_fwd_params:
	.zero		1056


//--------------------- .nv.constant0._Z35group_norm_nhwc_fwd_one_pass_kernelI11Bf16IOFp16WLi512ELi128ELi512EEv26Group_norm_nhwc_fwd_params --------------------------
	.section	.nv.constant0._Z35group_norm_nhwc_fwd_one_pass_kernelI11Bf16IOFp16WLi512ELi128ELi512EEv26Group_norm_nhwc_fwd_params,"a",@progbits
	.sectionflags	@""
	.align	4
.nv.constant0._Z35group_norm_nhwc_fwd_one_pass_kernelI11Bf16IOFp16WLi512ELi128ELi512EEv26Group_norm_nhwc_fwd_params:
	.zero		1056


//--------------------- .nv.constant0._Z35group_norm_nhwc_fwd_one_pass_kernelI11Fp16IOFp32WLi64ELi128ELi512EEv26Group_norm_nhwc_fwd_params --------------------------
	.section	.nv.constant0._Z35group_norm_nhwc_fwd_one_pass_kernelI11Fp16IOFp32WLi64ELi128ELi512EEv26Group_norm_nhwc_fwd_params,"a",@progbits
	.sectionflags	@""
	.align	4
.nv.constant0._Z35group_norm_nhwc_fwd_one_pass_kernelI11Fp16IOFp32WLi64ELi128ELi512EEv26Group_norm_nhwc_fwd_params:
	.zero		1056


//--------------------- .nv.constant0._Z35group_norm_nhwc_fwd_one_pass_kernelI11Fp16IOFp32WLi128ELi128ELi512EEv26Group_norm_nhwc_fwd_params --------------------------
	.section	.nv.constant0._Z35group_norm_nhwc_fwd_one_pass_kernelI11Fp16IOFp32WLi128ELi128ELi512EEv26Group_norm_nhwc_fwd_params,"a",@progbits
	.sectionflags	@""
	.align	4
.nv.constant0._Z35group_norm_nhwc_fwd_one_pass_kernelI11Fp16IOFp32WLi128ELi128ELi512EEv26Group_norm_nhwc_fwd_params:
	.zero		1056


//--------------------- .nv.constant0._Z35group_norm_nhwc_fwd_one_pass_kernelI11Fp16IOFp32WLi256ELi128ELi512EEv26Group_norm_nhwc_fwd_params --------------------------
	.section	.nv.constant0._Z35group_norm_nhwc_fwd_one_pass_kernelI11Fp16IOFp32WLi256ELi128ELi512EEv26Group_norm_nhwc_fwd_params,"a",@progbits
	.sectionflags	@""
	.align	4
.nv.constant0._Z35group_norm_nhwc_fwd_one_pass_kernelI11Fp16IOFp32WLi256ELi128ELi512EEv26Group_norm_nhwc_fwd_params:
	.zero		1056


//--------------------- .nv.constant0._Z35group_norm_nhwc_fwd_one_pass_kernelI11Fp16IOFp32WLi512ELi128ELi512EEv26Group_norm_nhwc_fwd_params --------------------------
	.section	.nv.constant0._Z35group_norm_nhwc_fwd_one_pass_kernelI11Fp16IOFp32WLi512ELi128ELi512EEv26Group_norm_nhwc_fwd_params,"a",@progbits
	.sectionflags	@""
	.align	4
.nv.constant0._Z35group_norm_nhwc_fwd_one_pass_kernelI11Fp16IOFp32WLi512ELi128ELi512EEv26Group_norm_nhwc_fwd_params:
	.zero		1056


//--------------------- .nv.constant0._Z35group_norm_nhwc_fwd_one_pass_kernelI11Fp16IOBf16WLi64ELi128ELi512EEv26Group_norm_nhwc_fwd_params --------------------------
	.section	.nv.constant0._Z35group_norm_nhwc_fwd_one_pass_kernelI11Fp16IOBf16WLi64ELi128ELi512EEv26Group_norm_nhwc_fwd_params,"a",@progbits
	.sectionflags	@""
	.align	4
.nv.constant0._Z35group_norm_nhwc_fwd_one_pass_kernelI11Fp16IOBf16WLi64ELi128ELi512EEv26Group_norm_nhwc_fwd_params:
	.zero		1056


//--------------------- .nv.constant0._Z35group_norm_nhwc_fwd_one_pass_kernelI11Fp16IOBf16WLi128ELi128ELi512EEv26Group_norm_nhwc_fwd_params --------------------------
	.section	.nv.constant0._Z35group_norm_nhwc_fwd_one_pass_kernelI11Fp16IOBf16WLi128ELi128ELi512EEv26Group_norm_nhwc_fwd_params,"a",@progbits
	.sectionflags	@""
	.align	4
.nv.constant0._Z35group_norm_nhwc_fwd_one_pass_kernelI11Fp16IOBf16WLi128ELi128ELi512EEv26Group_norm_nhwc_fwd_params:
	.zero		1056


//--------------------- .nv.constant0._Z35group_norm_nhwc_fwd_one_pass_kernelI11Fp16IOBf16WLi256ELi128ELi512EEv26Group_norm_nhwc_fwd_params --------------------------
	.section	.nv.constant0._Z35group_norm_nhwc_fwd_one_pass_kernelI11Fp16IOBf16WLi256ELi128ELi512EEv26Group_norm_nhwc_fwd_params,"a",@progbits
	.sectionflags	@""
	.align	4
.nv.constant0._Z35group_norm_nhwc_fwd_one_pass_kernelI11Fp16IOBf16WLi256ELi128ELi512EEv26Group_norm_nhwc_fwd_params:
	.zero		1056


//--------------------- .nv.constant0._Z35group_norm_nhwc_fwd_one_pass_kernelI11Fp16IOBf16WLi512ELi128ELi512EEv26Group_norm_nhwc_fwd_params --------------------------
	.section	.nv.constant0._Z35group_norm_nhwc_fwd_one_pass_kernelI11Fp16IOBf16WLi512ELi128ELi512EEv26Group_norm_nhwc_fwd_params,"a",@progbits
	.sectionflags	@""
	.align	4
.nv.constant0._Z35group_norm_nhwc_fwd_one_pass_kernelI11Fp16IOBf16WLi512ELi128ELi512EEv26Group_norm_nhwc_fwd_params:
	.zero		1056


//--------------------- .nv.constant0._Z35group_norm_nhwc_fwd_one_pass_kernelI11Fp16IOFp16WLi64ELi128ELi512EEv26Group_norm_nhwc_fwd_params --------------------------
	.section	.nv.constant0._Z35group_norm_nhwc_fwd_one_pass_kernelI11Fp16IOFp16WLi64ELi128ELi512EEv26Group_norm_nhwc_fwd_params,"a",@progbits
	.sectionflags	@""
	.align	4
.nv.constant0._Z35group_norm_nhwc_fwd_one_pass_kernelI11Fp16IOFp16WLi64ELi128ELi512EEv26Group_norm_nhwc_fwd_params:
	.zero		1056


//--------------------- .nv.constant0._Z35group_norm_nhwc_fwd_one_pass_kernelI11Fp16IOFp16WLi128ELi128ELi512EEv26Group_norm_nhwc_fwd_params --------------------------
	.section	.nv.constant0._Z35group_norm_nhwc_fwd_one_pass_kernelI11Fp16IOFp16WLi128ELi128ELi512EEv26Group_norm_nhwc_fwd_params,"a",@progbits
	.sectionflags	@""
	.align	4
.nv.constant0._Z35group_norm_nhwc_fwd_one_pass_kernelI11Fp16IOFp16WLi128ELi128ELi512EEv26Group_norm_nhwc_fwd_params:
	.zero		1056


//--------------------- .nv.constant0._Z35group_norm_nhwc_fwd_one_pass_kernelI11Fp16IOFp16WLi256ELi128ELi512EEv26Group_norm_nhwc_fwd_params --------------------------
	.section	.nv.constant0._Z35group_norm_nhwc_fwd_one_pass_kernelI11Fp16IOFp16WLi256ELi128ELi512EEv26Group_norm_nhwc_fwd_params,"a",@progbits
	.sectionflags	@""
	.align	4
.nv.constant0._Z35group_norm_nhwc_fwd_one_pass_kernelI11Fp16IOFp16WLi256ELi128ELi512EEv26Group_norm_nhwc_fwd_params:
	.zero		1056


//--------------------- .nv.constant0._Z35group_norm_nhwc_fwd_one_pass_kernelI11Fp16IOFp16WLi512ELi128ELi512EEv26Group_norm_nhwc_fwd_params --------------------------
	.section	.nv.constant0._Z35group_norm_nhwc_fwd_one_pass_kernelI11Fp16IOFp16WLi512ELi128ELi512EEv26Group_norm_nhwc_fwd_params,"a",@progbits
	.sectionflags	@""
	.align	4
.nv.constant0._Z35group_norm_nhwc_fwd_one_pass_kernelI11Fp16IOFp16WLi512ELi128ELi512EEv26Group_norm_nhwc_fwd_params:
	.zero		1056


//--------------------- .nv.constant0._Z35group_norm_nhwc_fwd_one_pass_kernelI11Fp32IOFp32WLi64ELi128ELi512EEv26Group_norm_nhwc_fwd_params --------------------------
	.section	.nv.constant0._Z35group_norm_nhwc_fwd_one_pass_kernelI11Fp32IOFp32WLi64ELi128ELi512EEv26Group_norm_nhwc_fwd_params,"a",@progbits
	.sectionflags	@""
	.align	4
.nv.constant0._Z35group_norm_nhwc_fwd_one_pass_kernelI11Fp32IOFp32WLi64ELi128ELi512EEv26Group_norm_nhwc_fwd_params:
	.zero		1056


//--------------------- .nv.constant0._Z35group_norm_nhwc_fwd_one_pass_kernelI11Fp32IOFp32WLi128ELi128ELi512EEv26Group_norm_nhwc_fwd_params --------------------------
	.section	.nv.constant0._Z35group_norm_nhwc_fwd_one_pass_kernelI11Fp32IOFp32WLi128ELi128ELi512EEv26Group_norm_nhwc_fwd_params,"a",@progbits
	.sectionflags	@""
	.align	4
.nv.constant0._Z35group_norm_nhwc_fwd_one_pass_kernelI11Fp32IOFp32WLi128ELi128ELi512EEv26Group_norm_nhwc_fwd_params:
	.zero		1056


//--------------------- .nv.constant0._Z35group_norm_nhwc_fwd_one_pass_kernelI11Fp32IOFp32WLi256ELi128ELi512EEv26Group_norm_nhwc_fwd_params --------------------------
	.section	.nv.constant0._Z35group_norm_nhwc_fwd_one_pass_kernelI11Fp32IOFp32WLi256ELi128ELi512EEv26Group_norm_nhwc_fwd_params,"a",@progbits
	.sectionflags	@""
	.align	4
.nv.constant0._Z35group_norm_nhwc_fwd_one_pass_kernelI11Fp32IOFp32WLi256ELi128ELi512EEv26Group_norm_nhwc_fwd_params:
	.zero		1056


//--------------------- .nv.constant0._Z35group_norm_nhwc_fwd_one_pass_kernelI11Fp32IOFp32WLi512ELi128ELi512EEv26Group_norm_nhwc_fwd_params --------------------------
	.section	.nv.constant0._Z35group_norm_nhwc_fwd_one_pass_kernelI11Fp32IOFp32WLi512ELi128ELi512EEv26Group_norm_nhwc_fwd_params,"a",@progbits
	.sectionflags	@""
	.align	4
.nv.constant0._Z35group_norm_nhwc_fwd_one_pass_kernelI11Fp32IOFp32WLi512ELi128ELi512EEv26Group_norm_nhwc_fwd_params:
	.zero		1056


//--------------------- .nv.constant0._Z35group_norm_nhwc_fwd_one_pass_kernelI11Fp32IOBf16WLi64ELi128ELi512EEv26Group_norm_nhwc_fwd_params --------------------------
	.section	.nv.constant0._Z35group_norm_nhwc_fwd_one_pass_kernelI11Fp32IOBf16WLi64ELi128ELi512EEv26Group_norm_nhwc_fwd_params,"a",@progbits
	.sectionflags	@""
	.align	4
.nv.constant0._Z35group_norm_nhwc_fwd_one_pass_kernelI11Fp32IOBf16WLi64ELi128ELi512EEv26Group_norm_nhwc_fwd_params:
	.zero		1056


//--------------------- .nv.constant0._Z35group_norm_nhwc_fwd_one_pass_kernelI11Fp32IOBf16WLi128ELi128ELi512EEv26Group_norm_nhwc_fwd_params --------------------------
	.section	.nv.constant0._Z35group_norm_nhwc_fwd_one_pass_kernelI11Fp32IOBf16WLi128ELi128ELi512EEv26Group_norm_nhwc_fwd_params,"a",@progbits
	.sectionflags	@""
	.align	4
.nv.constant0._Z35group_norm_nhwc_fwd_one_pass_kernelI11Fp32IOBf16WLi128ELi128ELi512EEv26Group_norm_nhwc_fwd_params:
	.zero		1056


//--------------------- .nv.constant0._Z35group_norm_nhwc_fwd_one_pass_kernelI11Fp32IOBf16WLi256ELi128ELi512EEv26Group_norm_nhwc_fwd_params --------------------------
	.section	.nv.constant0._Z35group_norm_nhwc_fwd_one_pass_kernelI11Fp32IOBf16WLi256ELi128ELi512EEv26Group_norm_nhwc_fwd_params,"a",@progbits
	.sectionflags	@""
	.align	4
.nv.constant0._Z35group_norm_nhwc_fwd_one_pass_kernelI11Fp32IOBf16WLi256ELi128ELi512EEv26Group_norm_nhwc_fwd_params:
	.zero		1056


//--------------------- .nv.constant0._Z35group_norm_nhwc_fwd_one_pass_kernelI11Fp32IOBf16WLi512ELi128ELi512EEv26Group_norm_nhwc_fwd_params --------------------------
	.section	.nv.constant0._Z35group_norm_nhwc_fwd_one_pass_kernelI11Fp32IOBf16WLi512ELi128ELi512EEv26Group_norm_nhwc_fwd_params,"a",@progbits
	.sectionflags	@""
	.align	4
.nv.constant0._Z35group_norm_nhwc_fwd_one_pass_kernelI11Fp32IOBf16WLi512ELi128ELi512EEv26Group_norm_nhwc_fwd_params:
	.zero		1056


//--------------------- .nv.constant0._Z35group_norm_nhwc_fwd_one_pass_kernelI11Fp32IOFp16WLi64ELi128ELi512EEv26Group_norm_nhwc_fwd_params --------------------------
	.section	.nv.constant0._Z35group_norm_nhwc_fwd_one_pass_kernelI11Fp32IOFp16WLi64ELi128ELi512EEv26Group_norm_nhwc_fwd_params,"a",@progbits
	.sectionflags	@""
	.align	4
.nv.constant0._Z35group_norm_nhwc_fwd_one_pass_kernelI11Fp32IOFp16WLi64ELi128ELi512EEv26Group_norm_nhwc_fwd_params:
	.zero		1056


//--------------------- .nv.constant0._Z35group_norm_nhwc_fwd_one_pass_kernelI11Fp32IOFp16WLi128ELi128ELi512EEv26Group_norm_nhwc_fwd_params --------------------------
	.section	.nv.constant0._Z35group_norm_nhwc_fwd_one_pass_kernelI11Fp32IOFp16WLi128ELi128ELi512EEv26Group_norm_nhwc_fwd_params,"a",@progbits
	.sectionflags	@""
	.align	4
.nv.constant0._Z35group_norm_nhwc_fwd_one_pass_kernelI11Fp32IOFp16WLi128ELi128ELi512EEv26Group_norm_nhwc_fwd_params:
	.zero		1056


//--------------------- .nv.constant0._Z35group_norm_nhwc_fwd_one_pass_kernelI11Fp32IOFp16WLi256ELi128ELi512EEv26Group_norm_nhwc_fwd_params --------------------------
	.section	.nv.constant0._Z35group_norm_nhwc_fwd_one_pass_kernelI11Fp32IOFp16WLi256ELi128ELi512EEv26Group_norm_nhwc_fwd_params,"a",@progbits
	.sectionflags	@""
	.align	4
.nv.constant0._Z35group_norm_nhwc_fwd_one_pass_kernelI11Fp32IOFp16WLi256ELi128ELi512EEv26Group_norm_nhwc_fwd_params:
	.zero		1056


//--------------------- .nv.constant0._Z35group_norm_nhwc_fwd_one_pass_kernelI11Fp32IOFp16WLi512ELi128ELi512EEv26Group_norm_nhwc_fwd_params --------------------------
	.section	.nv.constant0._Z35group_norm_nhwc_fwd_one_pass_kernelI11Fp32IOFp16WLi512ELi128ELi512EEv26Group_norm_nhwc_fwd_params,"a",@progbits
	.sectionflags	@""
	.align	4
.nv.constant0._Z35group_norm_nhwc_fwd_one_pass_kernelI11Fp32IOFp16WLi512ELi128ELi512EEv26Group_norm_nhwc_fwd_params:
	.zero		1056


//--------------------- SYMBOLS --------------------------

	.type		.nv.reservedSmem.offset0,@object
	.size		.nv.reservedSmem.offset0,0x4
	.type		.nv.reservedSmem.cap,@object
	.size		.nv.reservedSmem.cap,0x4
